	.target	sm_80

	.elftype	@"ET_EXEC"


//--------------------- .note.nv.tkinfo           --------------------------
	.section	.note.nv.tkinfo,"",@"SHT_NOTE"
	.sectionflags	@"SHF_NOTE_NV_TKINFO"
	.tkinfo
        /*0018*/ 	.word	0x00000002
        /*0030*/ 	.string	""
        /*0030*/ 	.string	"ptxas"
        /*0030*/ 	.string	"Cuda compilation tools, release 13.0, V13.0.88"
        /*0030*/ 	.string	"Build cuda_13.0.r13.0/compiler.36424714_0"
        /*0030*/ 	.string	"-arch sm_80 -m 64 "



//--------------------- .note.nv.cuinfo           --------------------------
	.section	.note.nv.cuinfo,"",@"SHT_NOTE"
	.sectionflags	@"SHF_NOTE_NV_CUINFO"
        /*0018*/ 	.short	0x0002
        /*001a*/ 	.short	0x0050
        /*001c*/ 	.short	0x0082
	.zero		2


//--------------------- .nv.info                  --------------------------
	.section	.nv.info,"",@"SHT_CUDA_INFO"
	.align	4


	//----- nvinfo : EIATTR_REGCOUNT
	.align		4
        /*0000*/ 	.byte	0x04, 0x2f
        /*0002*/ 	.short	(.L_12 - .L_11)
	.align		4
.L_11:
        /*0004*/ 	.word	index@(_ZN5flash16flash_fwd_kernelI23Flash_fwd_kernel_traitsILi256ELi128ELi64ELi8ELb0ELb0EN7cutlass6half_tE19Flash_kernel_traitsILi256ELi128ELi64ELi8ES3_EELb0ELb0ELb1ELb1ELb0ELb0ELb1ELb0EEEvNS_16Flash_fwd_paramsE)
        /*0008*/ 	.word	0x000000ff


	//----- nvinfo : EIATTR_FRAME_SIZE
	.align		4
.L_12:
        /*000c*/ 	.byte	0x04, 0x11
        /*000e*/ 	.short	(.L_14 - .L_13)
	.align		4
.L_13:
        /*0010*/ 	.word	index@(_ZN5flash16flash_fwd_kernelI23Flash_fwd_kernel_traitsILi256ELi128ELi64ELi8ELb0ELb0EN7cutlass6half_tE19Flash_kernel_traitsILi256ELi128ELi64ELi8ES3_EELb0ELb0ELb1ELb1ELb0ELb0ELb1ELb0EEEvNS_16Flash_fwd_paramsE)
        /*0014*/ 	.word	0x000000b0


	//----- nvinfo : EIATTR_REGCOUNT
	.align		4
.L_14:
        /*0018*/ 	.byte	0x04, 0x2f
        /*001a*/ 	.short	(.L_16 - .L_15)
	.align		4
.L_15:
        /*001c*/ 	.word	index@(_ZN5flash16flash_fwd_kernelI23Flash_fwd_kernel_traitsILi256ELi128ELi64ELi8ELb0ELb0EN7cutlass6half_tE19Flash_kernel_traitsILi256ELi128ELi64ELi8ES3_EELb1ELb0ELb1ELb1ELb0ELb0ELb0ELb1EEEvNS_16Flash_fwd_paramsE)
        /*0020*/ 	.word	0x000000ff


	//----- nvinfo : EIATTR_FRAME_SIZE
	.align		4
.L_16:
        /*0024*/ 	.byte	0x04, 0x11
        /*0026*/ 	.short	(.L_18 - .L_17)
	.align		4
.L_17:
        /*0028*/ 	.word	index@($__internal_0_$__cuda_sm70_shflsync_bfly_p)
        /*002c*/ 	.word	0x00000000


	//----- nvinfo : EIATTR_FRAME_SIZE
	.align		4
.L_18:
        /*0030*/ 	.byte	0x04, 0x11
        /*0032*/ 	.short	(.L_20 - .L_19)
	.align		4
.L_19:
        /*0034*/ 	.word	index@($_ZN5flash16flash_fwd_kernelI23Flash_fwd_kernel_traitsILi256ELi128ELi64ELi8ELb0ELb0EN7cutlass6half_tE19Flash_kernel_traitsILi256ELi128ELi64ELi8ES3_EELb1ELb0ELb1ELb1ELb0ELb0ELb0ELb1EEEvNS_16Flash_fwd_paramsE$_ZN5flash22compute_attn_1rowblockI23Flash_fwd_kernel_traitsILi256ELi128ELi64ELi8ELb0ELb0EN7cutlass6half_tE19Flash_kernel_traitsILi256ELi128ELi64ELi8ES3_EELb1ELb0ELb1ELb1ELb0ELb0ELb0ELb1ENS_16Flash_fwd_paramsEEEvRKT8_iii)
        /*0038*/ 	.word	0x00000000


	//----- nvinfo : EIATTR_FRAME_SIZE
	.align		4
.L_20:
        /*003c*/ 	.byte	0x04, 0x11
        /*003e*/ 	.short	(.L_22 - .L_21)
	.align		4
.L_21:
        /*0040*/ 	.word	index@(_ZN5flash16flash_fwd_kernelI23Flash_fwd_kernel_traitsILi256ELi128ELi64ELi8ELb0ELb0EN7cutlass6half_tE19Flash_kernel_traitsILi256ELi128ELi64ELi8ES3_EELb1ELb0ELb1ELb1ELb0ELb0ELb0ELb1EEEvNS_16Flash_fwd_paramsE)
        /*0044*/ 	.word	0x00000208


	//----- nvinfo : EIATTR_REGCOUNT
	.align		4
.L_22:
        /*0048*/ 	.byte	0x04, 0x2f
        /*004a*/ 	.short	(.L_24 - .L_23)
	.align		4
.L_23:
        /*004c*/ 	.word	index@(_ZN5flash16flash_fwd_kernelI23Flash_fwd_kernel_traitsILi256ELi128ELi64ELi8ELb0ELb0EN7cutlass6half_tE19Flash_kernel_traitsILi256ELi128ELi64ELi8ES3_EELb0ELb0ELb1ELb0ELb0ELb0ELb1ELb0EEEvNS_16Flash_fwd_paramsE)
        /*0050*/ 	.word	0x000000ff


	//----- nvinfo : EIATTR_FRAME_SIZE
	.align		4
.L_24:
        /*0054*/ 	.byte	0x04, 0x11
        /*0056*/ 	.short	(.L_26 - .L_25)
	.align		4
.L_25:
        /*0058*/ 	.word	index@(_ZN5flash16flash_fwd_kernelI23Flash_fwd_kernel_traitsILi256ELi128ELi64ELi8ELb0ELb0EN7cutlass6half_tE19Flash_kernel_traitsILi256ELi128ELi64ELi8ES3_EELb0ELb0ELb1ELb0ELb0ELb0ELb1ELb0EEEvNS_16Flash_fwd_paramsE)
        /*005c*/ 	.word	0x00000068


	//----- nvinfo : EIATTR_REGCOUNT
	.align		4
.L_26:
        /*0060*/ 	.byte	0x04, 0x2f
        /*0062*/ 	.short	(.L_28 - .L_27)
	.align		4
.L_27:
        /*0064*/ 	.word	index@(_ZN5flash16flash_fwd_kernelI23Flash_fwd_kernel_traitsILi256ELi128ELi64ELi8ELb0ELb0EN7cutlass6half_tE19Flash_kernel_traitsILi256ELi128ELi64ELi8ES3_EELb1ELb0ELb1ELb0ELb0ELb0ELb0ELb1EEEvNS_16Flash_fwd_paramsE)
        /*0068*/ 	.word	0x000000ff


	//----- nvinfo : EIATTR_FRAME_SIZE
	.align		4
.L_28:
        /*006c*/ 	.byte	0x04, 0x11
        /*006e*/ 	.short	(.L_30 - .L_29)
	.align		4
.L_29:
        /*0070*/ 	.word	index@(_ZN5flash16flash_fwd_kernelI23Flash_fwd_kernel_traitsILi256ELi128ELi64ELi8ELb0ELb0EN7cutlass6half_tE19Flash_kernel_traitsILi256ELi128ELi64ELi8ES3_EELb1ELb0ELb1ELb0ELb0ELb0ELb0ELb1EEEvNS_16Flash_fwd_paramsE)
        /*0074*/ 	.word	0x000001b0


	//----- nvinfo : EIATTR_REGCOUNT
	.align		4
.L_30:
        /*0078*/ 	.byte	0x04, 0x2f
        /*007a*/ 	.short	(.L_32 - .L_31)
	.align		4
.L_31:
        /*007c*/ 	.word	index@(_ZN5flash16flash_fwd_kernelI23Flash_fwd_kernel_traitsILi256ELi128ELi64ELi8ELb0ELb0EN7cutlass6half_tE19Flash_kernel_traitsILi256ELi128ELi64ELi8ES3_EELb1ELb0ELb1ELb1ELb0ELb0ELb0ELb0EEEvNS_16Flash_fwd_paramsE)
        /*0080*/ 	.word	0x000000ff


	//----- nvinfo : EIATTR_FRAME_SIZE
	.align		4
.L_32:
        /*0084*/ 	.byte	0x04, 0x11
        /*0086*/ 	.short	(.L_34 - .L_33)
	.align		4
.L_33:
        /*0088*/ 	.word	index@(_ZN5flash16flash_fwd_kernelI23Flash_fwd_kernel_traitsILi256ELi128ELi64ELi8ELb0ELb0EN7cutlass6half_tE19Flash_kernel_traitsILi256ELi128ELi64ELi8ES3_EELb1ELb0ELb1ELb1ELb0ELb0ELb0ELb0EEEvNS_16Flash_fwd_paramsE)
        /*008c*/ 	.word	0x00000050


	//----- nvinfo : EIATTR_REGCOUNT
	.align		4
.L_34:
        /*0090*/ 	.byte	0x04, 0x2f
        /*0092*/ 	.short	(.L_36 - .L_35)
	.align		4
.L_35:
        /*0094*/ 	.word	index@(_ZN5flash16flash_fwd_kernelI23Flash_fwd_kernel_traitsILi256ELi128ELi64ELi8ELb0ELb0EN7cutlass6half_tE19Flash_kernel_traitsILi256ELi128ELi64ELi8ES3_EELb0ELb0ELb1ELb0ELb0ELb1ELb1ELb0EEEvNS_16Flash_fwd_paramsE)
        /*0098*/ 	.word	0x000000ff


	//----- nvinfo : EIATTR_FRAME_SIZE
	.align		4
.L_36:
        /*009c*/ 	.byte	0x04, 0x11
        /*009e*/ 	.short	(.L_38 - .L_37)
	.align		4
.L_37:
        /*00a0*/ 	.word	index@(_ZN5flash16flash_fwd_kernelI23Flash_fwd_kernel_traitsILi256ELi128ELi64ELi8ELb0ELb0EN7cutlass6half_tE19Flash_kernel_traitsILi256ELi128ELi64ELi8ES3_EELb0ELb0ELb1ELb0ELb0ELb1ELb1ELb0EEEvNS_16Flash_fwd_paramsE)
        /*00a4*/ 	.word	0x00000008


	//----- nvinfo : EIATTR_REGCOUNT
	.align		4
.L_38:
        /*00a8*/ 	.byte	0x04, 0x2f
        /*00aa*/ 	.short	(.L_40 - .L_39)
	.align		4
.L_39:
        /*00ac*/ 	.word	index@(_ZN5flash16flash_fwd_kernelI23Flash_fwd_kernel_traitsILi256ELi128ELi64ELi8ELb0ELb0EN7cutlass6half_tE19Flash_kernel_traitsILi256ELi128ELi64ELi8ES3_EELb1ELb0ELb1ELb0ELb0ELb1ELb0ELb0EEEvNS_16Flash_fwd_paramsE)
        /*00b0*/ 	.word	0x000000ff


	//----- nvinfo : EIATTR_FRAME_SIZE
	.align		4
.L_40:
        /*00b4*/ 	.byte	0x04, 0x11
        /*00b6*/ 	.short	(.L_42 - .L_41)
	.align		4
.L_41:
        /*00b8*/ 	.word	index@(_ZN5flash16flash_fwd_kernelI23Flash_fwd_kernel_traitsILi256ELi128ELi64ELi8ELb0ELb0EN7cutlass6half_tE19Flash_kernel_traitsILi256ELi128ELi64ELi8ES3_EELb1ELb0ELb1ELb0ELb0ELb1ELb0ELb0EEEvNS_16Flash_fwd_paramsE)
        /*00bc*/ 	.word	0x00000078


	//----- nvinfo : EIATTR_REGCOUNT
	.align		4
.L_42:
        /*00c0*/ 	.byte	0x04, 0x2f
        /*00c2*/ 	.short	(.L_44 - .L_43)
	.align		4
.L_43:
        /*00c4*/ 	.word	index@(_ZN5flash16flash_fwd_kernelI23Flash_fwd_kernel_traitsILi256ELi128ELi64ELi8ELb0ELb0EN7cutlass6half_tE19Flash_kernel_traitsILi256ELi128ELi64ELi8ES3_EELb0ELb0ELb0ELb1ELb0ELb0ELb1ELb0EEEvNS_16Flash_fwd_paramsE)
        /*00c8*/ 	.word	0x000000ff


	//----- nvinfo : EIATTR_FRAME_SIZE
	.align		4
.L_44:
        /*00cc*/ 	.byte	0x04, 0x11
        /*00ce*/ 	.short	(.L_46 - .L_45)
	.align		4
.L_45:
        /*00d0*/ 	.word	index@(_ZN5flash16flash_fwd_kernelI23Flash_fwd_kernel_traitsILi256ELi128ELi64ELi8ELb0ELb0EN7cutlass6half_tE19Flash_kernel_traitsILi256ELi128ELi64ELi8ES3_EELb0ELb0ELb0ELb1ELb0ELb0ELb1ELb0EEEvNS_16Flash_fwd_paramsE)
        /*00d4*/ 	.word	0x00000050


	//----- nvinfo : EIATTR_REGCOUNT
	.align		4
.L_46:
        /*00d8*/ 	.byte	0x04, 0x2f
        /*00da*/ 	.short	(.L_48 - .L_47)
	.align		4
.L_47:
        /*00dc*/ 	.word	index@(_ZN5flash16flash_fwd_kernelI23Flash_fwd_kernel_traitsILi256ELi128ELi64ELi8ELb0ELb0EN7cutlass6half_tE19Flash_kernel_traitsILi256ELi128ELi64ELi8ES3_EELb1ELb0ELb0ELb1ELb0ELb0ELb0ELb1EEEvNS_16Flash_fwd_paramsE)
        /*00e0*/ 	.word	0x000000ff


	//----- nvinfo : EIATTR_FRAME_SIZE
	.align		4
.L_48:
        /*00e4*/ 	.byte	0x04, 0x11
        /*00e6*/ 	.short	(.L_50 - .L_49)
	.align		4
.L_49:
        /*00e8*/ 	.word	index@(_ZN5flash16flash_fwd_kernelI23Flash_fwd_kernel_traitsILi256ELi128ELi64ELi8ELb0ELb0EN7cutlass6half_tE19Flash_kernel_traitsILi256ELi128ELi64ELi8ES3_EELb1ELb0ELb0ELb1ELb0ELb0ELb0ELb1EEEvNS_16Flash_fwd_paramsE)
        /*00ec*/ 	.word	0x00000070


	//----- nvinfo : EIATTR_REGCOUNT
	.align		4
.L_50:
        /*00f0*/ 	.byte	0x04, 0x2f
        /*00f2*/ 	.short	(.L_52 - .L_51)
	.align		4
.L_51:
        /*00f4*/ 	.word	index@(_ZN5flash16flash_fwd_kernelI23Flash_fwd_kernel_traitsILi256ELi128ELi64ELi8ELb0ELb0EN7cutlass6half_tE19Flash_kernel_traitsILi256ELi128ELi64ELi8ES3_EELb0ELb0ELb0ELb0ELb0ELb0ELb1ELb0EEEvNS_16Flash_fwd_paramsE)
        /*00f8*/ 	.word	0x000000ff


	//----- nvinfo : EIATTR_FRAME_SIZE
	.align		4
.L_52:
        /*00fc*/ 	.byte	0x04, 0x11
        /*00fe*/ 	.short	(.L_54 - .L_53)
	.align		4
.L_53:
        /*0100*/ 	.word	index@(_ZN5flash16flash_fwd_kernelI23Flash_fwd_kernel_traitsILi256ELi128ELi64ELi8ELb0ELb0EN7cutlass6half_tE19Flash_kernel_traitsILi256ELi128ELi64ELi8ES3_EELb0ELb0ELb0ELb0ELb0ELb0ELb1ELb0EEEvNS_16Flash_fwd_paramsE)
        /*0104*/ 	.word	0x00000020


	//----- nvinfo : EIATTR_REGCOUNT
	.align		4
.L_54:
        /*0108*/ 	.byte	0x04, 0x2f
        /*010a*/ 	.short	(.L_56 - .L_55)
	.align		4
.L_55:
        /*010c*/ 	.word	index@(_ZN5flash16flash_fwd_kernelI23Flash_fwd_kernel_traitsILi256ELi128ELi64ELi8ELb0ELb0EN7cutlass6half_tE19Flash_kernel_traitsILi256ELi128ELi64ELi8ES3_EELb1ELb0ELb0ELb0ELb0ELb0ELb0ELb1EEEvNS_16Flash_fwd_paramsE)
        /*0110*/ 	.word	0x000000ff


	//----- nvinfo : EIATTR_FRAME_SIZE
	.align		4
.L_56:
        /*0114*/ 	.byte	0x04, 0x11
        /*0116*/ 	.short	(.L_58 - .L_57)
	.align		4
.L_57:
        /*0118*/ 	.word	index@(_ZN5flash16flash_fwd_kernelI23Flash_fwd_kernel_traitsILi256ELi128ELi64ELi8ELb0ELb0EN7cutlass6half_tE19Flash_kernel_traitsILi256ELi128ELi64ELi8ES3_EELb1ELb0ELb0ELb0ELb0ELb0ELb0ELb1EEEvNS_16Flash_fwd_paramsE)
        /*011c*/ 	.word	0x00000070


	//----- nvinfo : EIATTR_REGCOUNT
	.align		4
.L_58:
        /*0120*/ 	.byte	0x04, 0x2f
        /*0122*/ 	.short	(.L_60 - .L_59)
	.align		4
.L_59:
        /*0124*/ 	.word	index@(_ZN5flash16flash_fwd_kernelI23Flash_fwd_kernel_traitsILi256ELi128ELi64ELi8ELb0ELb0EN7cutlass6half_tE19Flash_kernel_traitsILi256ELi128ELi64ELi8ES3_EELb1ELb0ELb0ELb1ELb0ELb0ELb0ELb0EEEvNS_16Flash_fwd_paramsE)
        /*0128*/ 	.word	0x000000ff


	//----- nvinfo : EIATTR_FRAME_SIZE
	.align		4
.L_60:
        /*012c*/ 	.byte	0x04, 0x11
        /*012e*/ 	.short	(.L_62 - .L_61)
	.align		4
.L_61:
        /*0130*/ 	.word	index@(_ZN5flash16flash_fwd_kernelI23Flash_fwd_kernel_traitsILi256ELi128ELi64ELi8ELb0ELb0EN7cutlass6half_tE19Flash_kernel_traitsILi256ELi128ELi64ELi8ES3_EELb1ELb0ELb0ELb1ELb0ELb0ELb0ELb0EEEvNS_16Flash_fwd_paramsE)
        /*0134*/ 	.word	0x00000030


	//----- nvinfo : EIATTR_REGCOUNT
	.align		4
.L_62:
        /*0138*/ 	.byte	0x04, 0x2f
        /*013a*/ 	.short	(.L_64 - .L_63)
	.align		4
.L_63:
        /*013c*/ 	.word	index@(_ZN5flash16flash_fwd_kernelI23Flash_fwd_kernel_traitsILi256ELi128ELi64ELi8ELb0ELb0EN7cutlass6half_tE19Flash_kernel_traitsILi256ELi128ELi64ELi8ES3_EELb0ELb0ELb0ELb0ELb0ELb1ELb1ELb0EEEvNS_16Flash_fwd_paramsE)
        /*0140*/ 	.word	0x000000ff


	//----- nvinfo : EIATTR_FRAME_SIZE
	.align		4
.L_64:
        /*0144*/ 	.byte	0x04, 0x11
        /*0146*/ 	.short	(.L_66 - .L_65)
	.align		4
.L_65:
        /*0148*/ 	.word	index@(_ZN5flash16flash_fwd_kernelI23Flash_fwd_kernel_traitsILi256ELi128ELi64ELi8ELb0ELb0EN7cutlass6half_tE19Flash_kernel_traitsILi256ELi128ELi64ELi8ES3_EELb0ELb0ELb0ELb0ELb0ELb1ELb1ELb0EEEvNS_16Flash_fwd_paramsE)
        /*014c*/ 	.word	0x00000008


	//----- nvinfo : EIATTR_REGCOUNT
	.align		4
.L_66:
        /*0150*/ 	.byte	0x04, 0x2f
        /*0152*/ 	.short	(.L_68 - .L_67)
	.align		4
.L_67:
        /*0154*/ 	.word	index@(_ZN5flash16flash_fwd_kernelI23Flash_fwd_kernel_traitsILi256ELi128ELi64ELi8ELb0ELb0EN7cutlass6half_tE19Flash_kernel_traitsILi256ELi128ELi64ELi8ES3_EELb1ELb0ELb0ELb0ELb0ELb1ELb0ELb0EEEvNS_16Flash_fwd_paramsE)
        /*0158*/ 	.word	0x000000fe


	//----- nvinfo : EIATTR_FRAME_SIZE
	.align		4
.L_68:
        /*015c*/ 	.byte	0x04, 0x11
        /*015e*/ 	.short	(.L_70 - .L_69)
	.align		4
.L_69:
        /*0160*/ 	.word	index@(_ZN5flash16flash_fwd_kernelI23Flash_fwd_kernel_traitsILi256ELi128ELi64ELi8ELb0ELb0EN7cutlass6half_tE19Flash_kernel_traitsILi256ELi128ELi64ELi8ES3_EELb1ELb0ELb0ELb0ELb0ELb1ELb0ELb0EEEvNS_16Flash_fwd_paramsE)
        /*0164*/ 	.word	0x00000010


	//----- nvinfo : EIATTR_REGCOUNT
	.align		4
.L_70:
        /*0168*/ 	.byte	0x04, 0x2f
        /*016a*/ 	.short	(.L_72 - .L_71)
	.align		4
.L_71:
        /*016c*/ 	.word	index@(_ZN5flash16flash_fwd_kernelI23Flash_fwd_kernel_traitsILi256ELi128ELi64ELi8ELb0ELb0EN7cutlass6half_tE19Flash_kernel_traitsILi256ELi128ELi64ELi8ES3_EELb1ELb0ELb1ELb0ELb0ELb0ELb0ELb0EEEvNS_16Flash_fwd_paramsE)
        /*0170*/ 	.word	0x000000ff


	//----- nvinfo : EIATTR_FRAME_SIZE
	.align		4
.L_72:
        /*0174*/ 	.byte	0x04, 0x11
        /*0176*/ 	.short	(.L_74 - .L_73)
	.align		4
.L_73:
        /*0178*/ 	.word	index@(_ZN5flash16flash_fwd_kernelI23Flash_fwd_kernel_traitsILi256ELi128ELi64ELi8ELb0ELb0EN7cutlass6half_tE19Flash_kernel_traitsILi256ELi128ELi64ELi8ES3_EELb1ELb0ELb1ELb0ELb0ELb0ELb0ELb0EEEvNS_16Flash_fwd_paramsE)
        /*017c*/ 	.word	0x00000040


	//----- nvinfo : EIATTR_REGCOUNT
	.align		4
.L_74:
        /*0180*/ 	.byte	0x04, 0x2f
        /*0182*/ 	.short	(.L_76 - .L_75)
	.align		4
.L_75:
        /*0184*/ 	.word	index@(_ZN5flash16flash_fwd_kernelI23Flash_fwd_kernel_traitsILi256ELi128ELi64ELi8ELb0ELb0EN7cutlass6half_tE19Flash_kernel_traitsILi256ELi128ELi64ELi8ES3_EELb1ELb0ELb0ELb0ELb0ELb0ELb0ELb0EEEvNS_16Flash_fwd_paramsE)
        /*0188*/ 	.word	0x000000ff


	//----- nvinfo : EIATTR_FRAME_SIZE
	.align		4
.L_76:
        /*018c*/ 	.byte	0x04, 0x11
        /*018e*/ 	.short	(.L_78 - .L_77)
	.align		4
.L_77:
        /*0190*/ 	.word	index@(_ZN5flash16flash_fwd_kernelI23Flash_fwd_kernel_traitsILi256ELi128ELi64ELi8ELb0ELb0EN7cutlass6half_tE19Flash_kernel_traitsILi256ELi128ELi64ELi8ES3_EELb1ELb0ELb0ELb0ELb0ELb0ELb0ELb0EEEvNS_16Flash_fwd_paramsE)
        /*0194*/ 	.word	0x00000070


	//----- nvinfo : EIATTR_REGCOUNT
	.align		4
.L_78:
        /*0198*/ 	.byte	0x04, 0x2f
        /*019a*/ 	.short	(.L_80 - .L_79)
	.align		4
.L_79:
        /*019c*/ 	.word	index@(_ZN5flash16flash_fwd_kernelI23Flash_fwd_kernel_traitsILi256ELi64ELi64ELi4ELb0ELb0EN7cutlass6half_tE19Flash_kernel_traitsILi256ELi64ELi64ELi4ES3_EELb0ELb0ELb1ELb1ELb0ELb0ELb1ELb0EEEvNS_16Flash_fwd_paramsE)
        /*01a0*/ 	.word	0x000000ff


	//----- nvinfo : EIATTR_FRAME_SIZE
	.align		4
.L_80:
        /*01a4*/ 	.byte	0x04, 0x11
        /*01a6*/ 	.short	(.L_82 - .L_81)
	.align		4
.L_81:
        /*01a8*/ 	.word	index@(_ZN5flash16flash_fwd_kernelI23Flash_fwd_kernel_traitsILi256ELi64ELi64ELi4ELb0ELb0EN7cutlass6half_tE19Flash_kernel_traitsILi256ELi64ELi64ELi4ES3_EELb0ELb0ELb1ELb1ELb0ELb0ELb1ELb0EEEvNS_16Flash_fwd_paramsE)
        /*01ac*/ 	.word	0x00000028


	//----- nvinfo : EIATTR_REGCOUNT
	.align		4
.L_82:
        /*01b0*/ 	.byte	0x04, 0x2f
        /*01b2*/ 	.short	(.L_84 - .L_83)
	.align		4
.L_83:
        /*01b4*/ 	.word	index@(_ZN5flash16flash_fwd_kernelI23Flash_fwd_kernel_traitsILi256ELi64ELi64ELi4ELb0ELb0EN7cutlass6half_tE19Flash_kernel_traitsILi256ELi64ELi64ELi4ES3_EELb1ELb0ELb1ELb1ELb0ELb0ELb0ELb1EEEvNS_16Flash_fwd_paramsE)
        /*01b8*/ 	.word	0x000000ff


	//----- nvinfo : EIATTR_FRAME_SIZE
	.align		4
.L_84:
        /*01bc*/ 	.byte	0x04, 0x11
        /*01be*/ 	.short	(.L_86 - .L_85)
	.align		4
.L_85:
        /*01c0*/ 	.word	index@(_ZN5flash16flash_fwd_kernelI23Flash_fwd_kernel_traitsILi256ELi64ELi64ELi4ELb0ELb0EN7cutlass6half_tE19Flash_kernel_traitsILi256ELi64ELi64ELi4ES3_EELb1ELb0ELb1ELb1ELb0ELb0ELb0ELb1EEEvNS_16Flash_fwd_paramsE)
        /*01c4*/ 	.word	0x00000178


	//----- nvinfo : EIATTR_REGCOUNT
	.align		4
.L_86:
        /*01c8*/ 	.byte	0x04, 0x2f
        /*01ca*/ 	.short	(.L_88 - .L_87)
	.align		4
.L_87:
        /*01cc*/ 	.word	index@(_ZN5flash16flash_fwd_kernelI23Flash_fwd_kernel_traitsILi256ELi64ELi64ELi4ELb0ELb0EN7cutlass6half_tE19Flash_kernel_traitsILi256ELi64ELi64ELi4ES3_EELb0ELb0ELb1ELb0ELb0ELb0ELb1ELb0EEEvNS_16Flash_fwd_paramsE)
        /*01d0*/ 	.word	0x000000ff


	//----- nvinfo : EIATTR_FRAME_SIZE
	.align		4
.L_88:
        /*01d4*/ 	.byte	0x04, 0x11
        /*01d6*/ 	.short	(.L_90 - .L_89)
	.align		4
.L_89:
        /*01d8*/ 	.word	index@(_ZN5flash16flash_fwd_kernelI23Flash_fwd_kernel_traitsILi256ELi64ELi64ELi4ELb0ELb0EN7cutlass6half_tE19Flash_kernel_traitsILi256ELi64ELi64ELi4ES3_EELb0ELb0ELb1ELb0ELb0ELb0ELb1ELb0EEEvNS_16Flash_fwd_paramsE)
        /*01dc*/ 	.word	0x00000038


	//----- nvinfo : EIATTR_REGCOUNT
	.align		4
.L_90:
        /*01e0*/ 	.byte	0x04, 0x2f
        /*01e2*/ 	.short	(.L_92 - .L_91)
	.align		4
.L_91:
        /*01e4*/ 	.word	index@(_ZN5flash16flash_fwd_kernelI23Flash_fwd_kernel_traitsILi256ELi64ELi64ELi4ELb0ELb0EN7cutlass6half_tE19Flash_kernel_traitsILi256ELi64ELi64ELi4ES3_EELb1ELb0ELb1ELb0ELb0ELb0ELb0ELb1EEEvNS_16Flash_fwd_paramsE)
        /*01e8*/ 	.word	0x000000ff


	//----- nvinfo : EIATTR_FRAME_SIZE
	.align		4
.L_92:
        /*01ec*/ 	.byte	0x04, 0x11
        /*01ee*/ 	.short	(.L_94 - .L_93)
	.align		4
.L_93:
        /*01f0*/ 	.word	index@(_ZN5flash16flash_fwd_kernelI23Flash_fwd_kernel_traitsILi256ELi64ELi64ELi4ELb0ELb0EN7cutlass6half_tE19Flash_kernel_traitsILi256ELi64ELi64ELi4ES3_EELb1ELb0ELb1ELb0ELb0ELb0ELb0ELb1EEEvNS_16Flash_fwd_paramsE)
        /*01f4*/ 	.word	0x00000190


	//----- nvinfo : EIATTR_REGCOUNT
	.align		4
.L_94:
        /*01f8*/ 	.byte	0x04, 0x2f
        /*01fa*/ 	.short	(.L_96 - .L_95)
	.align		4
.L_95:
        /*01fc*/ 	.word	index@(_ZN5flash16flash_fwd_kernelI23Flash_fwd_kernel_traitsILi256ELi64ELi64ELi4ELb0ELb0EN7cutlass6half_tE19Flash_kernel_traitsILi256ELi64ELi64ELi4ES3_EELb1ELb0ELb1ELb1ELb0ELb0ELb0ELb0EEEvNS_16Flash_fwd_paramsE)
        /*0200*/ 	.word	0x000000ff


	//----- nvinfo : EIATTR_FRAME_SIZE
	.align		4
.L_96:
        /*0204*/ 	.byte	0x04, 0x11
        /*0206*/ 	.short	(.L_98 - .L_97)
	.align		4
.L_97:
        /*0208*/ 	.word	index@(_ZN5flash16flash_fwd_kernelI23Flash_fwd_kernel_traitsILi256ELi64ELi64ELi4ELb0ELb0EN7cutlass6half_tE19Flash_kernel_traitsILi256ELi64ELi64ELi4ES3_EELb1ELb0ELb1ELb1ELb0ELb0ELb0ELb0EEEvNS_16Flash_fwd_paramsE)
        /*020c*/ 	.word	0x00000058


	//----- nvinfo : EIATTR_REGCOUNT
	.align		4
.L_98:
        /*0210*/ 	.byte	0x04, 0x2f
        /*0212*/ 	.short	(.L_100 - .L_99)
	.align		4
.L_99:
        /*0214*/ 	.word	index@(_ZN5flash16flash_fwd_kernelI23Flash_fwd_kernel_traitsILi256ELi64ELi64ELi4ELb0ELb0EN7cutlass6half_tE19Flash_kernel_traitsILi256ELi64ELi64ELi4ES3_EELb0ELb0ELb1ELb0ELb0ELb1ELb1ELb0EEEvNS_16Flash_fwd_paramsE)
        /*0218*/ 	.word	0x000000ff


	//----- nvinfo : EIATTR_FRAME_SIZE
	.align		4
.L_100:
        /*021c*/ 	.byte	0x04, 0x11
        /*021e*/ 	.short	(.L_102 - .L_101)
	.align		4
.L_101:
        /*0220*/ 	.word	index@(_ZN5flash16flash_fwd_kernelI23Flash_fwd_kernel_traitsILi256ELi64ELi64ELi4ELb0ELb0EN7cutlass6half_tE19Flash_kernel_traitsILi256ELi64ELi64ELi4ES3_EELb0ELb0ELb1ELb0ELb0ELb1ELb1ELb0EEEvNS_16Flash_fwd_paramsE)
        /*0224*/ 	.word	0x00000008


	//----- nvinfo : EIATTR_REGCOUNT
	.align		4
.L_102:
        /*0228*/ 	.byte	0x04, 0x2f
        /*022a*/ 	.short	(.L_104 - .L_103)
	.align		4
.L_103:
        /*022c*/ 	.word	index@(_ZN5flash16flash_fwd_kernelI23Flash_fwd_kernel_traitsILi256ELi64ELi64ELi4ELb0ELb0EN7cutlass6half_tE19Flash_kernel_traitsILi256ELi64ELi64ELi4ES3_EELb1ELb0ELb1ELb0ELb0ELb1ELb0ELb0EEEvNS_16Flash_fwd_paramsE)
        /*0230*/ 	.word	0x000000ff


	//----- nvinfo : EIATTR_FRAME_SIZE
	.align		4
.L_104:
        /*0234*/ 	.byte	0x04, 0x11
        /*0236*/ 	.short	(.L_106 - .L_105)
	.align		4
.L_105:
        /*0238*/ 	.word	index@(_ZN5flash16flash_fwd_kernelI23Flash_fwd_kernel_traitsILi256ELi64ELi64ELi4ELb0ELb0EN7cutlass6half_tE19Flash_kernel_traitsILi256ELi64ELi64ELi4ES3_EELb1ELb0ELb1ELb0ELb0ELb1ELb0ELb0EEEvNS_16Flash_fwd_paramsE)
        /*023c*/ 	.word	0x00000080


	//----- nvinfo : EIATTR_REGCOUNT
	.align		4
.L_106:
        /*0240*/ 	.byte	0x04, 0x2f
        /*0242*/ 	.short	(.L_108 - .L_107)
	.align		4
.L_107:
        /*0244*/ 	.word	index@(_ZN5flash16flash_fwd_kernelI23Flash_fwd_kernel_traitsILi256ELi64ELi64ELi4ELb0ELb0EN7cutlass6half_tE19Flash_kernel_traitsILi256ELi64ELi64ELi4ES3_EELb0ELb0ELb0ELb1ELb0ELb0ELb1ELb0EEEvNS_16Flash_fwd_paramsE)
        /*0248*/ 	.word	0x000000ff


	//----- nvinfo : EIATTR_FRAME_SIZE
	.align		4
.L_108:
        /*024c*/ 	.byte	0x04, 0x11
        /*024e*/ 	.short	(.L_110 - .L_109)
	.align		4
.L_109:
        /*0250*/ 	.word	index@(_ZN5flash16flash_fwd_kernelI23Flash_fwd_kernel_traitsILi256ELi64ELi64ELi4ELb0ELb0EN7cutlass6half_tE19Flash_kernel_traitsILi256ELi64ELi64ELi4ES3_EELb0ELb0ELb0ELb1ELb0ELb0ELb1ELb0EEEvNS_16Flash_fwd_paramsE)
        /*0254*/ 	.word	0x00000060


	//----- nvinfo : EIATTR_REGCOUNT
	.align		4
.L_110:
        /*0258*/ 	.byte	0x04, 0x2f
        /*025a*/ 	.short	(.L_112 - .L_111)
	.align		4
.L_111:
        /*025c*/ 	.word	index@(_ZN5flash16flash_fwd_kernelI23Flash_fwd_kernel_traitsILi256ELi64ELi64ELi4ELb0ELb0EN7cutlass6half_tE19Flash_kernel_traitsILi256ELi64ELi64ELi4ES3_EELb1ELb0ELb0ELb1ELb0ELb0ELb0ELb1EEEvNS_16Flash_fwd_paramsE)
        /*0260*/ 	.word	0x000000ff


	//----- nvinfo : EIATTR_FRAME_SIZE
	.align		4
.L_112:
        /*0264*/ 	.byte	0x04, 0x11
        /*0266*/ 	.short	(.L_114 - .L_113)
	.align		4
.L_113:
        /*0268*/ 	.word	index@(_ZN5flash16flash_fwd_kernelI23Flash_fwd_kernel_traitsILi256ELi64ELi64ELi4ELb0ELb0EN7cutlass6half_tE19Flash_kernel_traitsILi256ELi64ELi64ELi4ES3_EELb1ELb0ELb0ELb1ELb0ELb0ELb0ELb1EEEvNS_16Flash_fwd_paramsE)
        /*026c*/ 	.word	0x00000088


	//----- nvinfo : EIATTR_REGCOUNT
	.align		4
.L_114:
        /*0270*/ 	.byte	0x04, 0x2f
        /*0272*/ 	.short	(.L_116 - .L_115)
	.align		4
.L_115:
        /*0274*/ 	.word	index@(_ZN5flash16flash_fwd_kernelI23Flash_fwd_kernel_traitsILi256ELi64ELi64ELi4ELb0ELb0EN7cutlass6half_tE19Flash_kernel_traitsILi256ELi64ELi64ELi4ES3_EELb0ELb0ELb0ELb0ELb0ELb0ELb1ELb0EEEvNS_16Flash_fwd_paramsE)
        /*0278*/ 	.word	0x000000ff


	//----- nvinfo : EIATTR_FRAME_SIZE
	.align		4
.L_116:
        /*027c*/ 	.byte	0x04, 0x11
        /*027e*/ 	.short	(.L_118 - .L_117)
	.align		4
.L_117:
        /*0280*/ 	.word	index@(_ZN5flash16flash_fwd_kernelI23Flash_fwd_kernel_traitsILi256ELi64ELi64ELi4ELb0ELb0EN7cutlass6half_tE19Flash_kernel_traitsILi256ELi64ELi64ELi4ES3_EELb0ELb0ELb0ELb0ELb0ELb0ELb1ELb0EEEvNS_16Flash_fwd_paramsE)
        /*0284*/ 	.word	0x00000060


	//----- nvinfo : EIATTR_REGCOUNT
	.align		4
.L_118:
        /*0288*/ 	.byte	0x04, 0x2f
        /*028a*/ 	.short	(.L_120 - .L_119)
	.align		4
.L_119:
        /*028c*/ 	.word	index@(_ZN5flash16flash_fwd_kernelI23Flash_fwd_kernel_traitsILi256ELi64ELi64ELi4ELb0ELb0EN7cutlass6half_tE19Flash_kernel_traitsILi256ELi64ELi64ELi4ES3_EELb1ELb0ELb0ELb0ELb0ELb0ELb0ELb1EEEvNS_16Flash_fwd_paramsE)
        /*0290*/ 	.word	0x000000ff


	//----- nvinfo : EIATTR_FRAME_SIZE
	.align		4
.L_120:
        /*0294*/ 	.byte	0x04, 0x11
        /*0296*/ 	.short	(.L_122 - .L_121)
	.align		4
.L_121:
        /*0298*/ 	.word	index@(_ZN5flash16flash_fwd_kernelI23Flash_fwd_kernel_traitsILi256ELi64ELi64ELi4ELb0ELb0EN7cutlass6half_tE19Flash_kernel_traitsILi256ELi64ELi64ELi4ES3_EELb1ELb0ELb0ELb0ELb0ELb0ELb0ELb1EEEvNS_16Flash_fwd_paramsE)
        /*029c*/ 	.word	0x00000088


	//----- nvinfo : EIATTR_REGCOUNT
	.align		4
.L_122:
        /*02a0*/ 	.byte	0x04, 0x2f
        /*02a2*/ 	.short	(.L_124 - .L_123)
	.align		4
.L_123:
        /*02a4*/ 	.word	index@(_ZN5flash16flash_fwd_kernelI23Flash_fwd_kernel_traitsILi256ELi64ELi64ELi4ELb0ELb0EN7cutlass6half_tE19Flash_kernel_traitsILi256ELi64ELi64ELi4ES3_EELb1ELb0ELb0ELb1ELb0ELb0ELb0ELb0EEEvNS_16Flash_fwd_paramsE)
        /*02a8*/ 	.word	0x000000ff


	//----- nvinfo : EIATTR_FRAME_SIZE
	.align		4
.L_124:
        /*02ac*/ 	.byte	0x04, 0x11
        /*02ae*/ 	.short	(.L_126 - .L_125)
	.align		4
.L_125:
        /*02b0*/ 	.word	index@(_ZN5flash16flash_fwd_kernelI23Flash_fwd_kernel_traitsILi256ELi64ELi64ELi4ELb0ELb0EN7cutlass6half_tE19Flash_kernel_traitsILi256ELi64ELi64ELi4ES3_EELb1ELb0ELb0ELb1ELb0ELb0ELb0ELb0EEEvNS_16Flash_fwd_paramsE)
        /*02b4*/ 	.word	0x00000088


	//----- nvinfo : EIATTR_REGCOUNT
	.align		4
.L_126:
        /*02b8*/ 	.byte	0x04, 0x2f
        /*02ba*/ 	.short	(.L_128 - .L_127)
	.align		4
.L_127:
        /*02bc*/ 	.word	index@(_ZN5flash16flash_fwd_kernelI23Flash_fwd_kernel_traitsILi256ELi64ELi64ELi4ELb0ELb0EN7cutlass6half_tE19Flash_kernel_traitsILi256ELi64ELi64ELi4ES3_EELb0ELb0ELb0ELb0ELb0ELb1ELb1ELb0EEEvNS_16Flash_fwd_paramsE)
        /*02c0*/ 	.word	0x000000ff


	//----- nvinfo : EIATTR_FRAME_SIZE
	.align		4
.L_128:
        /*02c4*/ 	.byte	0x04, 0x11
        /*02c6*/ 	.short	(.L_130 - .L_129)
	.align		4
.L_129:
        /*02c8*/ 	.word	index@(_ZN5flash16flash_fwd_kernelI23Flash_fwd_kernel_traitsILi256ELi64ELi64ELi4ELb0ELb0EN7cutlass6half_tE19Flash_kernel_traitsILi256ELi64ELi64ELi4ES3_EELb0ELb0ELb0ELb0ELb0ELb1ELb1ELb0EEEvNS_16Flash_fwd_paramsE)
        /*02cc*/ 	.word	0x00000008


	//----- nvinfo : EIATTR_REGCOUNT
	.align		4
.L_130:
        /*02d0*/ 	.byte	0x04, 0x2f
        /*02d2*/ 	.short	(.L_132 - .L_131)
	.align		4
.L_131:
        /*02d4*/ 	.word	index@(_ZN5flash16flash_fwd_kernelI23Flash_fwd_kernel_traitsILi256ELi64ELi64ELi4ELb0ELb0EN7cutlass6half_tE19Flash_kernel_traitsILi256ELi64ELi64ELi4ES3_EELb1ELb0ELb0ELb0ELb0ELb1ELb0ELb0EEEvNS_16Flash_fwd_paramsE)
        /*02d8*/ 	.word	0x000000ff


	//----- nvinfo : EIATTR_FRAME_SIZE
	.align		4
.L_132:
        /*02dc*/ 	.byte	0x04, 0x11
        /*02de*/ 	.short	(.L_134 - .L_133)
	.align		4
.L_133:
        /*02e0*/ 	.word	index@(_ZN5flash16flash_fwd_kernelI23Flash_fwd_kernel_traitsILi256ELi64ELi64ELi4ELb0ELb0EN7cutlass6half_tE19Flash_kernel_traitsILi256ELi64ELi64ELi4ES3_EELb1ELb0ELb0ELb0ELb0ELb1ELb0ELb0EEEvNS_16Flash_fwd_paramsE)
        /*02e4*/ 	.word	0x00000038


	//----- nvinfo : EIATTR_REGCOUNT
	.align		4
.L_134:
        /*02e8*/ 	.byte	0x04, 0x2f
        /*02ea*/ 	.short	(.L_136 - .L_135)
	.align		4
.L_135:
        /*02ec*/ 	.word	index@(_ZN5flash16flash_fwd_kernelI23Flash_fwd_kernel_traitsILi256ELi64ELi64ELi4ELb0ELb0EN7cutlass6half_tE19Flash_kernel_traitsILi256ELi64ELi64ELi4ES3_EELb1ELb0ELb1ELb0ELb0ELb0ELb0ELb0EEEvNS_16Flash_fwd_paramsE)
        /*02f0*/ 	.word	0x000000ff


	//----- nvinfo : EIATTR_FRAME_SIZE
	.align		4
.L_136:
        /*02f4*/ 	.byte	0x04, 0x11
        /*02f6*/ 	.short	(.L_138 - .L_137)
	.align		4
.L_137:
        /*02f8*/ 	.word	index@(_ZN5flash16flash_fwd_kernelI23Flash_fwd_kernel_traitsILi256ELi64ELi64ELi4ELb0ELb0EN7cutlass6half_tE19Flash_kernel_traitsILi256ELi64ELi64ELi4ES3_EELb1ELb0ELb1ELb0ELb0ELb0ELb0ELb0EEEvNS_16Flash_fwd_paramsE)
        /*02fc*/ 	.word	0x00000040


	//----- nvinfo : EIATTR_REGCOUNT
	.align		4
.L_138:
        /*0300*/ 	.byte	0x04, 0x2f
        /*0302*/ 	.short	(.L_140 - .L_139)
	.align		4
.L_139:
        /*0304*/ 	.word	index@(_ZN5flash16flash_fwd_kernelI23Flash_fwd_kernel_traitsILi256ELi64ELi64ELi4ELb0ELb0EN7cutlass6half_tE19Flash_kernel_traitsILi256ELi64ELi64ELi4ES3_EELb1ELb0ELb0ELb0ELb0ELb0ELb0ELb0EEEvNS_16Flash_fwd_paramsE)
        /*0308*/ 	.word	0x000000ff


	//----- nvinfo : EIATTR_FRAME_SIZE
	.align		4
.L_140:
        /*030c*/ 	.byte	0x04, 0x11
        /*030e*/ 	.short	(.L_142 - .L_141)
	.align		4
.L_141:
        /*0310*/ 	.word	index@(_ZN5flash16flash_fwd_kernelI23Flash_fwd_kernel_traitsILi256ELi64ELi64ELi4ELb0ELb0EN7cutlass6half_tE19Flash_kernel_traitsILi256ELi64ELi64ELi4ES3_EELb1ELb0ELb0ELb0ELb0ELb0ELb0ELb0EEEvNS_16Flash_fwd_paramsE)
        /*0314*/ 	.word	0x00000038


	//----- nvinfo : EIATTR_REGCOUNT
	.align		4
.L_142:
        /*0318*/ 	.byte	0x04, 0x2f
        /*031a*/ 	.short	(.L_144 - .L_143)
	.align		4
.L_143:
        /*031c*/ 	.word	index@(_ZN5flash16flash_fwd_kernelI23Flash_fwd_kernel_traitsILi256ELi128ELi64ELi8ELb0ELb0EN7cutlass6half_tE19Flash_kernel_traitsILi256ELi128ELi64ELi8ES3_EELb0ELb0ELb1ELb1ELb0ELb0ELb0ELb0EEEvNS_16Flash_fwd_paramsE)
        /*0320*/ 	.word	0x000000ff


	//----- nvinfo : EIATTR_FRAME_SIZE
	.align		4
.L_144:
        /*0324*/ 	.byte	0x04, 0x11
        /*0326*/ 	.short	(.L_146 - .L_145)
	.align		4
.L_145:
        /*0328*/ 	.word	index@(_ZN5flash16flash_fwd_kernelI23Flash_fwd_kernel_traitsILi256ELi128ELi64ELi8ELb0ELb0EN7cutlass6half_tE19Flash_kernel_traitsILi256ELi128ELi64ELi8ES3_EELb0ELb0ELb1ELb1ELb0ELb0ELb0ELb0EEEvNS_16Flash_fwd_paramsE)
        /*032c*/ 	.word	0x000000b8


	//----- nvinfo : EIATTR_REGCOUNT
	.align		4
.L_146:
        /*0330*/ 	.byte	0x04, 0x2f
        /*0332*/ 	.short	(.L_148 - .L_147)
	.align		4
.L_147:
        /*0334*/ 	.word	index@(_ZN5flash16flash_fwd_kernelI23Flash_fwd_kernel_traitsILi256ELi128ELi64ELi8ELb0ELb0EN7cutlass6half_tE19Flash_kernel_traitsILi256ELi128ELi64ELi8ES3_EELb0ELb0ELb1ELb0ELb0ELb0ELb0ELb0EEEvNS_16Flash_fwd_paramsE)
        /*0338*/ 	.word	0x000000ff


	//----- nvinfo : EIATTR_FRAME_SIZE
	.align		4
.L_148:
        /*033c*/ 	.byte	0x04, 0x11
        /*033e*/ 	.short	(.L_150 - .L_149)
	.align		4
.L_149:
        /*0340*/ 	.word	index@(_ZN5flash16flash_fwd_kernelI23Flash_fwd_kernel_traitsILi256ELi128ELi64ELi8ELb0ELb0EN7cutlass6half_tE19Flash_kernel_traitsILi256ELi128ELi64ELi8ES3_EELb0ELb0ELb1ELb0ELb0ELb0ELb0ELb0EEEvNS_16Flash_fwd_paramsE)
        /*0344*/ 	.word	0x00000068


	//----- nvinfo : EIATTR_REGCOUNT
	.align		4
.L_150:
        /*0348*/ 	.byte	0x04, 0x2f
        /*034a*/ 	.short	(.L_152 - .L_151)
	.align		4
.L_151:
        /*034c*/ 	.word	index@(_ZN5flash16flash_fwd_kernelI23Flash_fwd_kernel_traitsILi256ELi128ELi64ELi8ELb0ELb0EN7cutlass6half_tE19Flash_kernel_traitsILi256ELi128ELi64ELi8ES3_EELb0ELb0ELb1ELb0ELb0ELb1ELb0ELb0EEEvNS_16Flash_fwd_paramsE)
        /*0350*/ 	.word	0x000000ff


	//----- nvinfo : EIATTR_FRAME_SIZE
	.align		4
.L_152:
        /*0354*/ 	.byte	0x04, 0x11
        /*0356*/ 	.short	(.L_154 - .L_153)
	.align		4
.L_153:
        /*0358*/ 	.word	index@(_ZN5flash16flash_fwd_kernelI23Flash_fwd_kernel_traitsILi256ELi128ELi64ELi8ELb0ELb0EN7cutlass6half_tE19Flash_kernel_traitsILi256ELi128ELi64ELi8ES3_EELb0ELb0ELb1ELb0ELb0ELb1ELb0ELb0EEEvNS_16Flash_fwd_paramsE)
        /*035c*/ 	.word	0x00000050


	//----- nvinfo : EIATTR_REGCOUNT
	.align		4
.L_154:
        /*0360*/ 	.byte	0x04, 0x2f
        /*0362*/ 	.short	(.L_156 - .L_155)
	.align		4
.L_155:
        /*0364*/ 	.word	index@(_ZN5flash16flash_fwd_kernelI23Flash_fwd_kernel_traitsILi256ELi128ELi64ELi8ELb0ELb0EN7cutlass6half_tE19Flash_kernel_traitsILi256ELi128ELi64ELi8ES3_EELb0ELb0ELb0ELb1ELb0ELb0ELb0ELb0EEEvNS_16Flash_fwd_paramsE)
        /*0368*/ 	.word	0x000000ff


	//----- nvinfo : EIATTR_FRAME_SIZE
	.align		4
.L_156:
        /*036c*/ 	.byte	0x04, 0x11
        /*036e*/ 	.short	(.L_158 - .L_157)
	.align		4
.L_157:
        /*0370*/ 	.word	index@(_ZN5flash16flash_fwd_kernelI23Flash_fwd_kernel_traitsILi256ELi128ELi64ELi8ELb0ELb0EN7cutlass6half_tE19Flash_kernel_traitsILi256ELi128ELi64ELi8ES3_EELb0ELb0ELb0ELb1ELb0ELb0ELb0ELb0EEEvNS_16Flash_fwd_paramsE)
        /*0374*/ 	.word	0x00000048


	//----- nvinfo : EIATTR_REGCOUNT
	.align		4
.L_158:
        /*0378*/ 	.byte	0x04, 0x2f
        /*037a*/ 	.short	(.L_160 - .L_159)
	.align		4
.L_159:
        /*037c*/ 	.word	index@(_ZN5flash16flash_fwd_kernelI23Flash_fwd_kernel_traitsILi256ELi128ELi64ELi8ELb0ELb0EN7cutlass6half_tE19Flash_kernel_traitsILi256ELi128ELi64ELi8ES3_EELb0ELb0ELb0ELb0ELb0ELb0ELb0ELb0EEEvNS_16Flash_fwd_paramsE)
        /*0380*/ 	.word	0x000000ff


	//----- nvinfo : EIATTR_FRAME_SIZE
	.align		4
.L_160:
        /*0384*/ 	.byte	0x04, 0x11
        /*0386*/ 	.short	(.L_162 - .L_161)
	.align		4
.L_161:
        /*0388*/ 	.word	index@(_ZN5flash16flash_fwd_kernelI23Flash_fwd_kernel_traitsILi256ELi128ELi64ELi8ELb0ELb0EN7cutlass6half_tE19Flash_kernel_traitsILi256ELi128ELi64ELi8ES3_EELb0ELb0ELb0ELb0ELb0ELb0ELb0ELb0EEEvNS_16Flash_fwd_paramsE)
        /*038c*/ 	.word	0x00000010


	//----- nvinfo : EIATTR_REGCOUNT
	.align		4
.L_162:
        /*0390*/ 	.byte	0x04, 0x2f
        /*0392*/ 	.short	(.L_164 - .L_163)
	.align		4
.L_163:
        /*0394*/ 	.word	index@(_ZN5flash16flash_fwd_kernelI23Flash_fwd_kernel_traitsILi256ELi128ELi64ELi8ELb0ELb0EN7cutlass6half_tE19Flash_kernel_traitsILi256ELi128ELi64ELi8ES3_EELb0ELb0ELb0ELb0ELb0ELb1ELb0ELb0EEEvNS_16Flash_fwd_paramsE)
        /*0398*/ 	.word	0x000000fe


	//----- nvinfo : EIATTR_FRAME_SIZE
	.align		4
.L_164:
        /*039c*/ 	.byte	0x04, 0x11
        /*039e*/ 	.short	(.L_166 - .L_165)
	.align		4
.L_165:
        /*03a0*/ 	.word	index@(_ZN5flash16flash_fwd_kernelI23Flash_fwd_kernel_traitsILi256ELi128ELi64ELi8ELb0ELb0EN7cutlass6half_tE19Flash_kernel_traitsILi256ELi128ELi64ELi8ES3_EELb0ELb0ELb0ELb0ELb0ELb1ELb0ELb0EEEvNS_16Flash_fwd_paramsE)
        /*03a4*/ 	.word	0x00000000


	//----- nvinfo : EIATTR_REGCOUNT
	.align		4
.L_166:
        /*03a8*/ 	.byte	0x04, 0x2f
        /*03aa*/ 	.short	(.L_168 - .L_167)
	.align		4
.L_167:
        /*03ac*/ 	.word	index@(_ZN5flash16flash_fwd_kernelI23Flash_fwd_kernel_traitsILi256ELi64ELi64ELi4ELb0ELb0EN7cutlass6half_tE19Flash_kernel_traitsILi256ELi64ELi64ELi4ES3_EELb0ELb0ELb1ELb1ELb0ELb0ELb0ELb0EEEvNS_16Flash_fwd_paramsE)
        /*03b0*/ 	.word	0x000000ff


	//----- nvinfo : EIATTR_FRAME_SIZE
	.align		4
.L_168:
        /*03b4*/ 	.byte	0x04, 0x11
        /*03b6*/ 	.short	(.L_170 - .L_169)
	.align		4
.L_169:
        /*03b8*/ 	.word	index@(_ZN5flash16flash_fwd_kernelI23Flash_fwd_kernel_traitsILi256ELi64ELi64ELi4ELb0ELb0EN7cutlass6half_tE19Flash_kernel_traitsILi256ELi64ELi64ELi4ES3_EELb0ELb0ELb1ELb1ELb0ELb0ELb0ELb0EEEvNS_16Flash_fwd_paramsE)
        /*03bc*/ 	.word	0x00000030


	//----- nvinfo : EIATTR_REGCOUNT
	.align		4
.L_170:
        /*03c0*/ 	.byte	0x04, 0x2f
        /*03c2*/ 	.short	(.L_172 - .L_171)
	.align		4
.L_171:
        /*03c4*/ 	.word	index@(_ZN5flash16flash_fwd_kernelI23Flash_fwd_kernel_traitsILi256ELi64ELi64ELi4ELb0ELb0EN7cutlass6half_tE19Flash_kernel_traitsILi256ELi64ELi64ELi4ES3_EELb0ELb0ELb1ELb0ELb0ELb0ELb0ELb0EEEvNS_16Flash_fwd_paramsE)
        /*03c8*/ 	.word	0x000000ff


	//----- nvinfo : EIATTR_FRAME_SIZE
	.align		4
.L_172:
        /*03cc*/ 	.byte	0x04, 0x11
        /*03ce*/ 	.short	(.L_174 - .L_173)
	.align		4
.L_173:
        /*03d0*/ 	.word	index@(_ZN5flash16flash_fwd_kernelI23Flash_fwd_kernel_traitsILi256ELi64ELi64ELi4ELb0ELb0EN7cutlass6half_tE19Flash_kernel_traitsILi256ELi64ELi64ELi4ES3_EELb0ELb0ELb1ELb0ELb0ELb0ELb0ELb0EEEvNS_16Flash_fwd_paramsE)
        /*03d4*/ 	.word	0x00000038


	//----- nvinfo : EIATTR_REGCOUNT
	.align		4
.L_174:
        /*03d8*/ 	.byte	0x04, 0x2f
        /*03da*/ 	.short	(.L_176 - .L_175)
	.align		4
.L_175:
        /*03dc*/ 	.word	index@(_ZN5flash16flash_fwd_kernelI23Flash_fwd_kernel_traitsILi256ELi64ELi64ELi4ELb0ELb0EN7cutlass6half_tE19Flash_kernel_traitsILi256ELi64ELi64ELi4ES3_EELb0ELb0ELb1ELb0ELb0ELb1ELb0ELb0EEEvNS_16Flash_fwd_paramsE)
        /*03e0*/ 	.word	0x000000ff


	//----- nvinfo : EIATTR_FRAME_SIZE
	.align		4
.L_176:
        /*03e4*/ 	.byte	0x04, 0x11
        /*03e6*/ 	.short	(.L_178 - .L_177)
	.align		4
.L_177:
        /*03e8*/ 	.word	index@(_ZN5flash16flash_fwd_kernelI23Flash_fwd_kernel_traitsILi256ELi64ELi64ELi4ELb0ELb0EN7cutlass6half_tE19Flash_kernel_traitsILi256ELi64ELi64ELi4ES3_EELb0ELb0ELb1ELb0ELb0ELb1ELb0ELb0EEEvNS_16Flash_fwd_paramsE)
        /*03ec*/ 	.word	0x00000000


	//----- nvinfo : EIATTR_REGCOUNT
	.align		4
.L_178:
        /*03f0*/ 	.byte	0x04, 0x2f
        /*03f2*/ 	.short	(.L_180 - .L_179)
	.align		4
.L_179:
        /*03f4*/ 	.word	index@(_ZN5flash16flash_fwd_kernelI23Flash_fwd_kernel_traitsILi256ELi64ELi64ELi4ELb0ELb0EN7cutlass6half_tE19Flash_kernel_traitsILi256ELi64ELi64ELi4ES3_EELb0ELb0ELb0ELb1ELb0ELb0ELb0ELb0EEEvNS_16Flash_fwd_paramsE)
        /*03f8*/ 	.word	0x000000ff


	//----- nvinfo : EIATTR_FRAME_SIZE
	.align		4
.L_180:
        /*03fc*/ 	.byte	0x04, 0x11
        /*03fe*/ 	.short	(.L_182 - .L_181)
	.align		4
.L_181:
        /*0400*/ 	.word	index@(_ZN5flash16flash_fwd_kernelI23Flash_fwd_kernel_traitsILi256ELi64ELi64ELi4ELb0ELb0EN7cutlass6half_tE19Flash_kernel_traitsILi256ELi64ELi64ELi4ES3_EELb0ELb0ELb0ELb1ELb0ELb0ELb0ELb0EEEvNS_16Flash_fwd_paramsE)
        /*0404*/ 	.word	0x00000058


	//----- nvinfo : EIATTR_REGCOUNT
	.align		4
.L_182:
        /*0408*/ 	.byte	0x04, 0x2f
        /*040a*/ 	.short	(.L_184 - .L_183)
	.align		4
.L_183:
        /*040c*/ 	.word	index@(_ZN5flash16flash_fwd_kernelI23Flash_fwd_kernel_traitsILi256ELi64ELi64ELi4ELb0ELb0EN7cutlass6half_tE19Flash_kernel_traitsILi256ELi64ELi64ELi4ES3_EELb0ELb0ELb0ELb0ELb0ELb0ELb0ELb0EEEvNS_16Flash_fwd_paramsE)
        /*0410*/ 	.word	0x000000ff


	//----- nvinfo : EIATTR_FRAME_SIZE
	.align		4
.L_184:
        /*0414*/ 	.byte	0x04, 0x11
        /*0416*/ 	.short	(.L_186 - .L_185)
	.align		4
.L_185:
        /*0418*/ 	.word	index@(_ZN5flash16flash_fwd_kernelI23Flash_fwd_kernel_traitsILi256ELi64ELi64ELi4ELb0ELb0EN7cutlass6half_tE19Flash_kernel_traitsILi256ELi64ELi64ELi4ES3_EELb0ELb0ELb0ELb0ELb0ELb0ELb0ELb0EEEvNS_16Flash_fwd_paramsE)
        /*041c*/ 	.word	0x00000050


	//----- nvinfo : EIATTR_REGCOUNT
	.align		4
.L_186:
        /*0420*/ 	.byte	0x04, 0x2f
        /*0422*/ 	.short	(.L_188 - .L_187)
	.align		4
.L_187:
        /*0424*/ 	.word	index@(_ZN5flash16flash_fwd_kernelI23Flash_fwd_kernel_traitsILi256ELi64ELi64ELi4ELb0ELb0EN7cutlass6half_tE19Flash_kernel_traitsILi256ELi64ELi64ELi4ES3_EELb0ELb0ELb0ELb0ELb0ELb1ELb0ELb0EEEvNS_16Flash_fwd_paramsE)
        /*0428*/ 	.word	0x000000fe


	//----- nvinfo : EIATTR_FRAME_SIZE
	.align		4
.L_188:
        /*042c*/ 	.byte	0x04, 0x11
        /*042e*/ 	.short	(.L_190 - .L_189)
	.align		4
.L_189:
        /*0430*/ 	.word	index@(_ZN5flash16flash_fwd_kernelI23Flash_fwd_kernel_traitsILi256ELi64ELi64ELi4ELb0ELb0EN7cutlass6half_tE19Flash_kernel_traitsILi256ELi64ELi64ELi4ES3_EELb0ELb0ELb0ELb0ELb0ELb1ELb0ELb0EEEvNS_16Flash_fwd_paramsE)
        /*0434*/ 	.word	0x00000000


	//----- nvinfo : EIATTR_MIN_STACK_SIZE
	.align		4
.L_190:
        /*0438*/ 	.byte	0x04, 0x12
        /*043a*/ 	.short	(.L_192 - .L_191)
	.align		4
.L_191:
        /*043c*/ 	.word	index@(_ZN5flash16flash_fwd_kernelI23Flash_fwd_kernel_traitsILi256ELi64ELi64ELi4ELb0ELb0EN7cutlass6half_tE19Flash_kernel_traitsILi256ELi64ELi64ELi4ES3_EELb0ELb0ELb0ELb0ELb0ELb1ELb0ELb0EEEvNS_16Flash_fwd_paramsE)
        /*0440*/ 	.word	0x00000000


	//----- nvinfo : EIATTR_MIN_STACK_SIZE
	.align		4
.L_192:
        /*0444*/ 	.byte	0x04, 0x12
        /*0446*/ 	.short	(.L_194 - .L_193)
	.align		4
.L_193:
        /*0448*/ 	.word	index@(_ZN5flash16flash_fwd_kernelI23Flash_fwd_kernel_traitsILi256ELi64ELi64ELi4ELb0ELb0EN7cutlass6half_tE19Flash_kernel_traitsILi256ELi64ELi64ELi4ES3_EELb0ELb0ELb0ELb0ELb0ELb0ELb0ELb0EEEvNS_16Flash_fwd_paramsE)
        /*044c*/ 	.word	0x00000050


	//----- nvinfo : EIATTR_MIN_STACK_SIZE
	.align		4
.L_194:
        /*0450*/ 	.byte	0x04, 0x12
        /*0452*/ 	.short	(.L_196 - .L_195)
	.align		4
.L_195:
        /*0454*/ 	.word	index@(_ZN5flash16flash_fwd_kernelI23Flash_fwd_kernel_traitsILi256ELi64ELi64ELi4ELb0ELb0EN7cutlass6half_tE19Flash_kernel_traitsILi256ELi64ELi64ELi4ES3_EELb0ELb0ELb0ELb1ELb0ELb0ELb0ELb0EEEvNS_16Flash_fwd_paramsE)
        /*0458*/ 	.word	0x00000058


	//----- nvinfo : EIATTR_MIN_STACK_SIZE
	.align		4
.L_196:
        /*045c*/ 	.byte	0x04, 0x12
        /*045e*/ 	.short	(.L_198 - .L_197)
	.align		4
.L_197:
        /*0460*/ 	.word	index@(_ZN5flash16flash_fwd_kernelI23Flash_fwd_kernel_traitsILi256ELi64ELi64ELi4ELb0ELb0EN7cutlass6half_tE19Flash_kernel_traitsILi256ELi64ELi64ELi4ES3_EELb0ELb0ELb1ELb0ELb0ELb1ELb0ELb0EEEvNS_16Flash_fwd_paramsE)
        /*0464*/ 	.word	0x00000000


	//----- nvinfo : EIATTR_MIN_STACK_SIZE
	.align		4
.L_198:
        /*0468*/ 	.byte	0x04, 0x12
        /*046a*/ 	.short	(.L_200 - .L_199)
	.align		4
.L_199:
        /*046c*/ 	.word	index@(_ZN5flash16flash_fwd_kernelI23Flash_fwd_kernel_traitsILi256ELi64ELi64ELi4ELb0ELb0EN7cutlass6half_tE19Flash_kernel_traitsILi256ELi64ELi64ELi4ES3_EELb0ELb0ELb1ELb0ELb0ELb0ELb0ELb0EEEvNS_16Flash_fwd_paramsE)
        /*0470*/ 	.word	0x00000038


	//----- nvinfo : EIATTR_MIN_STACK_SIZE
	.align		4
.L_200:
        /*0474*/ 	.byte	0x04, 0x12
        /*0476*/ 	.short	(.L_202 - .L_201)
	.align		4
.L_201:
        /*0478*/ 	.word	index@(_ZN5flash16flash_fwd_kernelI23Flash_fwd_kernel_traitsILi256ELi64ELi64ELi4ELb0ELb0EN7cutlass6half_tE19Flash_kernel_traitsILi256ELi64ELi64ELi4ES3_EELb0ELb0ELb1ELb1ELb0ELb0ELb0ELb0EEEvNS_16Flash_fwd_paramsE)
        /*047c*/ 	.word	0x00000030


	//----- nvinfo : EIATTR_MIN_STACK_SIZE
	.align		4
.L_202:
        /*0480*/ 	.byte	0x04, 0x12
        /*0482*/ 	.short	(.L_204 - .L_203)
	.align		4
.L_203:
        /*0484*/ 	.word	index@(_ZN5flash16flash_fwd_kernelI23Flash_fwd_kernel_traitsILi256ELi128ELi64ELi8ELb0ELb0EN7cutlass6half_tE19Flash_kernel_traitsILi256ELi128ELi64ELi8ES3_EELb0ELb0ELb0ELb0ELb0ELb1ELb0ELb0EEEvNS_16Flash_fwd_paramsE)
        /*0488*/ 	.word	0x00000000


	//----- nvinfo : EIATTR_MIN_STACK_SIZE
	.align		4
.L_204:
        /*048c*/ 	.byte	0x04, 0x12
        /*048e*/ 	.short	(.L_206 - .L_205)
	.align		4
.L_205:
        /*0490*/ 	.word	index@(_ZN5flash16flash_fwd_kernelI23Flash_fwd_kernel_traitsILi256ELi128ELi64ELi8ELb0ELb0EN7cutlass6half_tE19Flash_kernel_traitsILi256ELi128ELi64ELi8ES3_EELb0ELb0ELb0ELb0ELb0ELb0ELb0ELb0EEEvNS_16Flash_fwd_paramsE)
        /*0494*/ 	.word	0x00000010


	//----- nvinfo : EIATTR_MIN_STACK_SIZE
	.align		4
.L_206:
        /*0498*/ 	.byte	0x04, 0x12
        /*049a*/ 	.short	(.L_208 - .L_207)
	.align		4
.L_207:
        /*049c*/ 	.word	index@(_ZN5flash16flash_fwd_kernelI23Flash_fwd_kernel_traitsILi256ELi128ELi64ELi8ELb0ELb0EN7cutlass6half_tE19Flash_kernel_traitsILi256ELi128ELi64ELi8ES3_EELb0ELb0ELb0ELb1ELb0ELb0ELb0ELb0EEEvNS_16Flash_fwd_paramsE)
        /*04a0*/ 	.word	0x00000048


	//----- nvinfo : EIATTR_MIN_STACK_SIZE
	.align		4
.L_208:
        /*04a4*/ 	.byte	0x04, 0x12
        /*04a6*/ 	.short	(.L_210 - .L_209)
	.align		4
.L_209:
        /*04a8*/ 	.word	index@(_ZN5flash16flash_fwd_kernelI23Flash_fwd_kernel_traitsILi256ELi128ELi64ELi8ELb0ELb0EN7cutlass6half_tE19Flash_kernel_traitsILi256ELi128ELi64ELi8ES3_EELb0ELb0ELb1ELb0ELb0ELb1ELb0ELb0EEEvNS_16Flash_fwd_paramsE)
        /*04ac*/ 	.word	0x00000050


	//----- nvinfo : EIATTR_MIN_STACK_SIZE
	.align		4
.L_210:
        /*04b0*/ 	.byte	0x04, 0x12
        /*04b2*/ 	.short	(.L_212 - .L_211)
	.align		4
.L_211:
        /*04b4*/ 	.word	index@(_ZN5flash16flash_fwd_kernelI23Flash_fwd_kernel_traitsILi256ELi128ELi64ELi8ELb0ELb0EN7cutlass6half_tE19Flash_kernel_traitsILi256ELi128ELi64ELi8ES3_EELb0ELb0ELb1ELb0ELb0ELb0ELb0ELb0EEEvNS_16Flash_fwd_paramsE)
        /*04b8*/ 	.word	0x00000068


	//----- nvinfo : EIATTR_MIN_STACK_SIZE
	.align		4
.L_212:
        /*04bc*/ 	.byte	0x04, 0x12
        /*04be*/ 	.short	(.L_214 - .L_213)
	.align		4
.L_213:
        /*04c0*/ 	.word	index@(_ZN5flash16flash_fwd_kernelI23Flash_fwd_kernel_traitsILi256ELi128ELi64ELi8ELb0ELb0EN7cutlass6half_tE19Flash_kernel_traitsILi256ELi128ELi64ELi8ES3_EELb0ELb0ELb1ELb1ELb0ELb0ELb0ELb0EEEvNS_16Flash_fwd_paramsE)
        /*04c4*/ 	.word	0x000000b8


	//----- nvinfo : EIATTR_MIN_STACK_SIZE
	.align		4
.L_214:
        /*04c8*/ 	.byte	0x04, 0x12
        /*04ca*/ 	.short	(.L_216 - .L_215)
	.align		4
.L_215:
        /*04cc*/ 	.word	index@(_ZN5flash16flash_fwd_kernelI23Flash_fwd_kernel_traitsILi256ELi64ELi64ELi4ELb0ELb0EN7cutlass6half_tE19Flash_kernel_traitsILi256ELi64ELi64ELi4ES3_EELb1ELb0ELb0ELb0ELb0ELb0ELb0ELb0EEEvNS_16Flash_fwd_paramsE)
        /*04d0*/ 	.word	0x00000038


	//----- nvinfo : EIATTR_MIN_STACK_SIZE
	.align		4
.L_216:
        /*04d4*/ 	.byte	0x04, 0x12
        /*04d6*/ 	.short	(.L_218 - .L_217)
	.align		4
.L_217:
        /*04d8*/ 	.word	index@(_ZN5flash16flash_fwd_kernelI23Flash_fwd_kernel_traitsILi256ELi64ELi64ELi4ELb0ELb0EN7cutlass6half_tE19Flash_kernel_traitsILi256ELi64ELi64ELi4ES3_EELb1ELb0ELb1ELb0ELb0ELb0ELb0ELb0EEEvNS_16Flash_fwd_paramsE)
        /*04dc*/ 	.word	0x00000040


	//----- nvinfo : EIATTR_MIN_STACK_SIZE
	.align		4
.L_218:
        /*04e0*/ 	.byte	0x04, 0x12
        /*04e2*/ 	.short	(.L_220 - .L_219)
	.align		4
.L_219:
        /*04e4*/ 	.word	index@(_ZN5flash16flash_fwd_kernelI23Flash_fwd_kernel_traitsILi256ELi64ELi64ELi4ELb0ELb0EN7cutlass6half_tE19Flash_kernel_traitsILi256ELi64ELi64ELi4ES3_EELb1ELb0ELb0ELb0ELb0ELb1ELb0ELb0EEEvNS_16Flash_fwd_paramsE)
        /*04e8*/ 	.word	0x00000038


	//----- nvinfo : EIATTR_MIN_STACK_SIZE
	.align		4
.L_220:
        /*04ec*/ 	.byte	0x04, 0x12
        /*04ee*/ 	.short	(.L_222 - .L_221)
	.align		4
.L_221:
        /*04f0*/ 	.word	index@(_ZN5flash16flash_fwd_kernelI23Flash_fwd_kernel_traitsILi256ELi64ELi64ELi4ELb0ELb0EN7cutlass6half_tE19Flash_kernel_traitsILi256ELi64ELi64ELi4ES3_EELb0ELb0ELb0ELb0ELb0ELb1ELb1ELb0EEEvNS_16Flash_fwd_paramsE)
        /*04f4*/ 	.word	0x00000008


	//----- nvinfo : EIATTR_MIN_STACK_SIZE
	.align		4
.L_222:
        /*04f8*/ 	.byte	0x04, 0x12
        /*04fa*/ 	.short	(.L_224 - .L_223)
	.align		4
.L_223:
        /*04fc*/ 	.word	index@(_ZN5flash16flash_fwd_kernelI23Flash_fwd_kernel_traitsILi256ELi64ELi64ELi4ELb0ELb0EN7cutlass6half_tE19Flash_kernel_traitsILi256ELi64ELi64ELi4ES3_EELb1ELb0ELb0ELb1ELb0ELb0ELb0ELb0EEEvNS_16Flash_fwd_paramsE)
        /*0500*/ 	.word	0x00000088


	//----- nvinfo : EIATTR_MIN_STACK_SIZE
	.align		4
.L_224:
        /*0504*/ 	.byte	0x04, 0x12
        /*0506*/ 	.short	(.L_226 - .L_225)
	.align		4
.L_225:
        /*0508*/ 	.word	index@(_ZN5flash16flash_fwd_kernelI23Flash_fwd_kernel_traitsILi256ELi64ELi64ELi4ELb0ELb0EN7cutlass6half_tE19Flash_kernel_traitsILi256ELi64ELi64ELi4ES3_EELb1ELb0ELb0ELb0ELb0ELb0ELb0ELb1EEEvNS_16Flash_fwd_paramsE)
        /*050c*/ 	.word	0x00000088


	//----- nvinfo : EIATTR_MIN_STACK_SIZE
	.align		4
.L_226:
        /*0510*/ 	.byte	0x04, 0x12
        /*0512*/ 	.short	(.L_228 - .L_227)
	.align		4
.L_227:
        /*0514*/ 	.word	index@(_ZN5flash16flash_fwd_kernelI23Flash_fwd_kernel_traitsILi256ELi64ELi64ELi4ELb0ELb0EN7cutlass6half_tE19Flash_kernel_traitsILi256ELi64ELi64ELi4ES3_EELb0ELb0ELb0ELb0ELb0ELb0ELb1ELb0EEEvNS_16Flash_fwd_paramsE)
        /*0518*/ 	.word	0x00000060


	//----- nvinfo : EIATTR_MIN_STACK_SIZE
	.align		4
.L_228:
        /*051c*/ 	.byte	0x04, 0x12
        /*051e*/ 	.short	(.L_230 - .L_229)
	.align		4
.L_229:
        /*0520*/ 	.word	index@(_ZN5flash16flash_fwd_kernelI23Flash_fwd_kernel_traitsILi256ELi64ELi64ELi4ELb0ELb0EN7cutlass6half_tE19Flash_kernel_traitsILi256ELi64ELi64ELi4ES3_EELb1ELb0ELb0ELb1ELb0ELb0ELb0ELb1EEEvNS_16Flash_fwd_paramsE)
        /*0524*/ 	.word	0x00000088


	//----- nvinfo : EIATTR_MIN_STACK_SIZE
	.align		4
.L_230:
        /*0528*/ 	.byte	0x04, 0x12
        /*052a*/ 	.short	(.L_232 - .L_231)
	.align		4
.L_231:
        /*052c*/ 	.word	index@(_ZN5flash16flash_fwd_kernelI23Flash_fwd_kernel_traitsILi256ELi64ELi64ELi4ELb0ELb0EN7cutlass6half_tE19Flash_kernel_traitsILi256ELi64ELi64ELi4ES3_EELb0ELb0ELb0ELb1ELb0ELb0ELb1ELb0EEEvNS_16Flash_fwd_paramsE)
        /*0530*/ 	.word	0x00000060


	//----- nvinfo : EIATTR_MIN_STACK_SIZE
	.align		4
.L_232:
        /*0534*/ 	.byte	0x04, 0x12
        /*0536*/ 	.short	(.L_234 - .L_233)
	.align		4
.L_233:
        /*0538*/ 	.word	index@(_ZN5flash16flash_fwd_kernelI23Flash_fwd_kernel_traitsILi256ELi64ELi64ELi4ELb0ELb0EN7cutlass6half_tE19Flash_kernel_traitsILi256ELi64ELi64ELi4ES3_EELb1ELb0ELb1ELb0ELb0ELb1ELb0ELb0EEEvNS_16Flash_fwd_paramsE)
        /*053c*/ 	.word	0x00000080


	//----- nvinfo : EIATTR_MIN_STACK_SIZE
	.align		4
.L_234:
        /*0540*/ 	.byte	0x04, 0x12
        /*0542*/ 	.short	(.L_236 - .L_235)
	.align		4
.L_235:
        /*0544*/ 	.word	index@(_ZN5flash16flash_fwd_kernelI23Flash_fwd_kernel_traitsILi256ELi64ELi64ELi4ELb0ELb0EN7cutlass6half_tE19Flash_kernel_traitsILi256ELi64ELi64ELi4ES3_EELb0ELb0ELb1ELb0ELb0ELb1ELb1ELb0EEEvNS_16Flash_fwd_paramsE)
        /*0548*/ 	.word	0x00000008


	//----- nvinfo : EIATTR_MIN_STACK_SIZE
	.align		4
.L_236:
        /*054c*/ 	.byte	0x04, 0x12
        /*054e*/ 	.short	(.L_238 - .L_237)
	.align		4
.L_237:
        /*0550*/ 	.word	index@(_ZN5flash16flash_fwd_kernelI23Flash_fwd_kernel_traitsILi256ELi64ELi64ELi4ELb0ELb0EN7cutlass6half_tE19Flash_kernel_traitsILi256ELi64ELi64ELi4ES3_EELb1ELb0ELb1ELb1ELb0ELb0ELb0ELb0EEEvNS_16Flash_fwd_paramsE)
        /*0554*/ 	.word	0x00000058


	//----- nvinfo : EIATTR_MIN_STACK_SIZE
	.align		4
.L_238:
        /*0558*/ 	.byte	0x04, 0x12
        /*055a*/ 	.short	(.L_240 - .L_239)
	.align		4
.L_239:
        /*055c*/ 	.word	index@(_ZN5flash16flash_fwd_kernelI23Flash_fwd_kernel_traitsILi256ELi64ELi64ELi4ELb0ELb0EN7cutlass6half_tE19Flash_kernel_traitsILi256ELi64ELi64ELi4ES3_EELb1ELb0ELb1ELb0ELb0ELb0ELb0ELb1EEEvNS_16Flash_fwd_paramsE)
        /*0560*/ 	.word	0x00000190


	//----- nvinfo : EIATTR_MIN_STACK_SIZE
	.align		4
.L_240:
        /*0564*/ 	.byte	0x04, 0x12
        /*0566*/ 	.short	(.L_242 - .L_241)
	.align		4
.L_241:
        /*0568*/ 	.word	index@(_ZN5flash16flash_fwd_kernelI23Flash_fwd_kernel_traitsILi256ELi64ELi64ELi4ELb0ELb0EN7cutlass6half_tE19Flash_kernel_traitsILi256ELi64ELi64ELi4ES3_EELb0ELb0ELb1ELb0ELb0ELb0ELb1ELb0EEEvNS_16Flash_fwd_paramsE)
        /*056c*/ 	.word	0x00000038


	//----- nvinfo : EIATTR_MIN_STACK_SIZE
	.align		4
.L_242:
        /*0570*/ 	.byte	0x04, 0x12
        /*0572*/ 	.short	(.L_244 - .L_243)
	.align		4
.L_243:
        /*0574*/ 	.word	index@(_ZN5flash16flash_fwd_kernelI23Flash_fwd_kernel_traitsILi256ELi64ELi64ELi4ELb0ELb0EN7cutlass6half_tE19Flash_kernel_traitsILi256ELi64ELi64ELi4ES3_EELb1ELb0ELb1ELb1ELb0ELb0ELb0ELb1EEEvNS_16Flash_fwd_paramsE)
        /*0578*/ 	.word	0x00000178


	//----- nvinfo : EIATTR_MIN_STACK_SIZE
	.align		4
.L_244:
        /*057c*/ 	.byte	0x04, 0x12
        /*057e*/ 	.short	(.L_246 - .L_245)
	.align		4
.L_245:
        /*0580*/ 	.word	index@(_ZN5flash16flash_fwd_kernelI23Flash_fwd_kernel_traitsILi256ELi64ELi64ELi4ELb0ELb0EN7cutlass6half_tE19Flash_kernel_traitsILi256ELi64ELi64ELi4ES3_EELb0ELb0ELb1ELb1ELb0ELb0ELb1ELb0EEEvNS_16Flash_fwd_paramsE)
        /*0584*/ 	.word	0x00000028


	//----- nvinfo : EIATTR_MIN_STACK_SIZE
	.align		4
.L_246:
        /*0588*/ 	.byte	0x04, 0x12
        /*058a*/ 	.short	(.L_248 - .L_247)
	.align		4
.L_247:
        /*058c*/ 	.word	index@(_ZN5flash16flash_fwd_kernelI23Flash_fwd_kernel_traitsILi256ELi128ELi64ELi8ELb0ELb0EN7cutlass6half_tE19Flash_kernel_traitsILi256ELi128ELi64ELi8ES3_EELb1ELb0ELb0ELb0ELb0ELb0ELb0ELb0EEEvNS_16Flash_fwd_paramsE)
        /*0590*/ 	.word	0x00000070


	//----- nvinfo : EIATTR_MIN_STACK_SIZE
	.align		4
.L_248:
        /*0594*/ 	.byte	0x04, 0x12
        /*0596*/ 	.short	(.L_250 - .L_249)
	.align		4
.L_249:
        /*0598*/ 	.word	index@(_ZN5flash16flash_fwd_kernelI23Flash_fwd_kernel_traitsILi256ELi128ELi64ELi8ELb0ELb0EN7cutlass6half_tE19Flash_kernel_traitsILi256ELi128ELi64ELi8ES3_EELb1ELb0ELb1ELb0ELb0ELb0ELb0ELb0EEEvNS_16Flash_fwd_paramsE)
        /*059c*/ 	.word	0x00000040


	//----- nvinfo : EIATTR_MIN_STACK_SIZE
	.align		4
.L_250:
        /*05a0*/ 	.byte	0x04, 0x12
        /*05a2*/ 	.short	(.L_252 - .L_251)
	.align		4
.L_251:
        /*05a4*/ 	.word	index@(_ZN5flash16flash_fwd_kernelI23Flash_fwd_kernel_traitsILi256ELi128ELi64ELi8ELb0ELb0EN7cutlass6half_tE19Flash_kernel_traitsILi256ELi128ELi64ELi8ES3_EELb1ELb0ELb0ELb0ELb0ELb1ELb0ELb0EEEvNS_16Flash_fwd_paramsE)
        /*05a8*/ 	.word	0x00000010


	//----- nvinfo : EIATTR_MIN_STACK_SIZE
	.align		4
.L_252:
        /*05ac*/ 	.byte	0x04, 0x12
        /*05ae*/ 	.short	(.L_254 - .L_253)
	.align		4
.L_253:
        /*05b0*/ 	.word	index@(_ZN5flash16flash_fwd_kernelI23Flash_fwd_kernel_traitsILi256ELi128ELi64ELi8ELb0ELb0EN7cutlass6half_tE19Flash_kernel_traitsILi256ELi128ELi64ELi8ES3_EELb0ELb0ELb0ELb0ELb0ELb1ELb1ELb0EEEvNS_16Flash_fwd_paramsE)
        /*05b4*/ 	.word	0x00000008


	//----- nvinfo : EIATTR_MIN_STACK_SIZE
	.align		4
.L_254:
        /*05b8*/ 	.byte	0x04, 0x12
        /*05ba*/ 	.short	(.L_256 - .L_255)
	.align		4
.L_255:
        /*05bc*/ 	.word	index@(_ZN5flash16flash_fwd_kernelI23Flash_fwd_kernel_traitsILi256ELi128ELi64ELi8ELb0ELb0EN7cutlass6half_tE19Flash_kernel_traitsILi256ELi128ELi64ELi8ES3_EELb1ELb0ELb0ELb1ELb0ELb0ELb0ELb0EEEvNS_16Flash_fwd_paramsE)
        /*05c0*/ 	.word	0x00000030


	//----- nvinfo : EIATTR_MIN_STACK_SIZE
	.align		4
.L_256:
        /*05c4*/ 	.byte	0x04, 0x12
        /*05c6*/ 	.short	(.L_258 - .L_257)
	.align		4
.L_257:
        /*05c8*/ 	.word	index@(_ZN5flash16flash_fwd_kernelI23Flash_fwd_kernel_traitsILi256ELi128ELi64ELi8ELb0ELb0EN7cutlass6half_tE19Flash_kernel_traitsILi256ELi128ELi64ELi8ES3_EELb1ELb0ELb0ELb0ELb0ELb0ELb0ELb1EEEvNS_16Flash_fwd_paramsE)
        /*05cc*/ 	.word	0x00000070


	//----- nvinfo : EIATTR_MIN_STACK_SIZE
	.align		4
.L_258:
        /*05d0*/ 	.byte	0x04, 0x12
        /*05d2*/ 	.short	(.L_260 - .L_259)
	.align		4
.L_259:
        /*05d4*/ 	.word	index@(_ZN5flash16flash_fwd_kernelI23Flash_fwd_kernel_traitsILi256ELi128ELi64ELi8ELb0ELb0EN7cutlass6half_tE19Flash_kernel_traitsILi256ELi128ELi64ELi8ES3_EELb0ELb0ELb0ELb0ELb0ELb0ELb1ELb0EEEvNS_16Flash_fwd_paramsE)
        /*05d8*/ 	.word	0x00000020


	//----- nvinfo : EIATTR_MIN_STACK_SIZE
	.align		4
.L_260:
        /*05dc*/ 	.byte	0x04, 0x12
        /*05de*/ 	.short	(.L_262 - .L_261)
	.align		4
.L_261:
        /*05e0*/ 	.word	index@(_ZN5flash16flash_fwd_kernelI23Flash_fwd_kernel_traitsILi256ELi128ELi64ELi8ELb0ELb0EN7cutlass6half_tE19Flash_kernel_traitsILi256ELi128ELi64ELi8ES3_EELb1ELb0ELb0ELb1ELb0ELb0ELb0ELb1EEEvNS_16Flash_fwd_paramsE)
        /*05e4*/ 	.word	0x00000070


	//----- nvinfo : EIATTR_MIN_STACK_SIZE
	.align		4
.L_262:
        /*05e8*/ 	.byte	0x04, 0x12
        /*05ea*/ 	.short	(.L_264 - .L_263)
	.align		4
.L_263:
        /*05ec*/ 	.word	index@(_ZN5flash16flash_fwd_kernelI23Flash_fwd_kernel_traitsILi256ELi128ELi64ELi8ELb0ELb0EN7cutlass6half_tE19Flash_kernel_traitsILi256ELi128ELi64ELi8ES3_EELb0ELb0ELb0ELb1ELb0ELb0ELb1ELb0EEEvNS_16Flash_fwd_paramsE)
        /*05f0*/ 	.word	0x00000050


	//----- nvinfo : EIATTR_MIN_STACK_SIZE
	.align		4
.L_264:
        /*05f4*/ 	.byte	0x04, 0x12
        /*05f6*/ 	.short	(.L_266 - .L_265)
	.align		4
.L_265:
        /*05f8*/ 	.word	index@(_ZN5flash16flash_fwd_kernelI23Flash_fwd_kernel_traitsILi256ELi128ELi64ELi8ELb0ELb0EN7cutlass6half_tE19Flash_kernel_traitsILi256ELi128ELi64ELi8ES3_EELb1ELb0ELb1ELb0ELb0ELb1ELb0ELb0EEEvNS_16Flash_fwd_paramsE)
        /*05fc*/ 	.word	0x00000078


	//----- nvinfo : EIATTR_MIN_STACK_SIZE
	.align		4
.L_266:
        /*0600*/ 	.byte	0x04, 0x12
        /*0602*/ 	.short	(.L_268 - .L_267)
	.align		4
.L_267:
        /*0604*/ 	.word	index@(_ZN5flash16flash_fwd_kernelI23Flash_fwd_kernel_traitsILi256ELi128ELi64ELi8ELb0ELb0EN7cutlass6half_tE19Flash_kernel_traitsILi256ELi128ELi64ELi8ES3_EELb0ELb0ELb1ELb0ELb0ELb1ELb1ELb0EEEvNS_16Flash_fwd_paramsE)
        /*0608*/ 	.word	0x00000008


	//----- nvinfo : EIATTR_MIN_STACK_SIZE
	.align		4
.L_268:
        /*060c*/ 	.byte	0x04, 0x12
        /*060e*/ 	.short	(.L_270 - .L_269)
	.align		4
.L_269:
        /*0610*/ 	.word	index@(_ZN5flash16flash_fwd_kernelI23Flash_fwd_kernel_traitsILi256ELi128ELi64ELi8ELb0ELb0EN7cutlass6half_tE19Flash_kernel_traitsILi256ELi128ELi64ELi8ES3_EELb1ELb0ELb1ELb1ELb0ELb0ELb0ELb0EEEvNS_16Flash_fwd_paramsE)
        /*0614*/ 	.word	0x00000050


	//----- nvinfo : EIATTR_MIN_STACK_SIZE
	.align		4
.L_270:
        /*0618*/ 	.byte	0x04, 0x12
        /*061a*/ 	.short	(.L_272 - .L_271)
	.align		4
.L_271:
        /*061c*/ 	.word	index@(_ZN5flash16flash_fwd_kernelI23Flash_fwd_kernel_traitsILi256ELi128ELi64ELi8ELb0ELb0EN7cutlass6half_tE19Flash_kernel_traitsILi256ELi128ELi64ELi8ES3_EELb1ELb0ELb1ELb0ELb0ELb0ELb0ELb1EEEvNS_16Flash_fwd_paramsE)
        /*0620*/ 	.word	0x000001b0


	//----- nvinfo : EIATTR_MIN_STACK_SIZE
	.align		4
.L_272:
        /*0624*/ 	.byte	0x04, 0x12
        /*0626*/ 	.short	(.L_274 - .L_273)
	.align		4
.L_273:
        /*0628*/ 	.word	index@(_ZN5flash16flash_fwd_kernelI23Flash_fwd_kernel_traitsILi256ELi128ELi64ELi8ELb0ELb0EN7cutlass6half_tE19Flash_kernel_traitsILi256ELi128ELi64ELi8ES3_EELb0ELb0ELb1ELb0ELb0ELb0ELb1ELb0EEEvNS_16Flash_fwd_paramsE)
        /*062c*/ 	.word	0x00000068


	//----- nvinfo : EIATTR_MIN_STACK_SIZE
	.align		4
.L_274:
        /*0630*/ 	.byte	0x04, 0x12
        /*0632*/ 	.short	(.L_276 - .L_275)
	.align		4
.L_275:
        /*0634*/ 	.word	index@(_ZN5flash16flash_fwd_kernelI23Flash_fwd_kernel_traitsILi256ELi128ELi64ELi8ELb0ELb0EN7cutlass6half_tE19Flash_kernel_traitsILi256ELi128ELi64ELi8ES3_EELb1ELb0ELb1ELb1ELb0ELb0ELb0ELb1EEEvNS_16Flash_fwd_paramsE)
        /*0638*/ 	.word	0x00000208


	//----- nvinfo : EIATTR_MIN_STACK_SIZE
	.align		4
.L_276:
        /*063c*/ 	.byte	0x04, 0x12
        /*063e*/ 	.short	(.L_278 - .L_277)
	.align		4
.L_277:
        /*0640*/ 	.word	index@(_ZN5flash16flash_fwd_kernelI23Flash_fwd_kernel_traitsILi256ELi128ELi64ELi8ELb0ELb0EN7cutlass6half_tE19Flash_kernel_traitsILi256ELi128ELi64ELi8ES3_EELb0ELb0ELb1ELb1ELb0ELb0ELb1ELb0EEEvNS_16Flash_fwd_paramsE)
        /*0644*/ 	.word	0x000000b0
.L_278:


//--------------------- .nv.info._ZN5flash16flash_fwd_kernelI23Flash_fwd_kernel_traitsILi256ELi64ELi64ELi4ELb0ELb0EN7cutlass6half_tE19Flash_kernel_traitsILi256ELi64ELi64ELi4ES3_EELb0ELb0ELb0ELb0ELb0ELb1ELb0ELb0EEEvNS_16Flash_fwd_paramsE --------------------------
	.section	.nv.info._ZN5flash16flash_fwd_kernelI23Flash_fwd_kernel_traitsILi256ELi64ELi64ELi4ELb0ELb0EN7cutlass6half_tE19Flash_kernel_traitsILi256ELi64ELi64ELi4ES3_EELb0ELb0ELb0ELb0ELb0ELb1ELb0ELb0EEEvNS_16Flash_fwd_paramsE,"",@"SHT_CUDA_INFO"
	.sectionflags	@""
	.align	4


	//----- nvinfo : EIATTR_CUDA_API_VERSION
	.align		4
        /*0000*/ 	.byte	0x04, 0x37
        /*0002*/ 	.short	(.L_280 - .L_279)
.L_279:
        /*0004*/ 	.word	0x00000082


	//----- nvinfo : EIATTR_SW2861232_WAR
	.align		4
.L_280:
        /*0008*/ 	.byte	0x01, 0x35
	.zero		2


	//----- nvinfo : EIATTR_PARAM_CBANK
	.align		4
        /*000c*/ 	.byte	0x04, 0x0a
        /*000e*/ 	.short	(.L_282 - .L_281)
	.align		4
.L_281:
        /*0010*/ 	.word	index@(.nv.constant0._ZN5flash16flash_fwd_kernelI23Flash_fwd_kernel_traitsILi256ELi64ELi64ELi4ELb0ELb0EN7cutlass6half_tE19Flash_kernel_traitsILi256ELi64ELi64ELi4ES3_EELb0ELb0ELb0ELb0ELb0ELb1ELb0ELb0EEEvNS_16Flash_fwd_paramsE)
        /*0014*/ 	.short	0x0160
        /*0016*/ 	.short	0x01d0


	//----- nvinfo : EIATTR_CBANK_PARAM_SIZE
	.align		4
.L_282:
        /*0018*/ 	.byte	0x03, 0x19
        /*001a*/ 	.short	0x01d0


	//----- nvinfo : EIATTR_KPARAM_INFO
	.align		4
        /*001c*/ 	.byte	0x04, 0x17
        /*001e*/ 	.short	(.L_284 - .L_283)
.L_283:
        /*0020*/ 	.word	0x00000000
        /*0024*/ 	.short	0x0000
        /*0026*/ 	.short	0x0000
        /*0028*/ 	.byte	0x00, 0xf0, 0x41, 0x07


	//----- nvinfo : EIATTR_MAXREG_COUNT
	.align		4
.L_284:
        /*002c*/ 	.byte	0x03, 0x1b
        /*002e*/ 	.short	0x00ff


	//----- nvinfo : EIATTR_NUM_BARRIERS
	.align		4
        /*0030*/ 	.byte	0x02, 0x4c
        /*0032*/ 	.byte	0x01
	.zero		1


	//----- nvinfo : EIATTR_MERCURY_ISA_VERSION
	.align		4
        /*0034*/ 	.byte	0x03, 0x5f
        /*0036*/ 	.short	0x0000


	//----- nvinfo : EIATTR_INT_WARP_WIDE_INSTR_OFFSETS
	.align		4
        /*0038*/ 	.byte	0x04, 0x31
        /*003a*/ 	.short	(.L_286 - .L_285)


	//   ....[0]....
.L_285:
        /*003c*/ 	.word	0x000016b0


	//----- nvinfo : EIATTR_COOP_GROUP_MASK_REGIDS
	.align		4
.L_286:
        /*0040*/ 	.byte	0x04, 0x29
        /*0042*/ 	.short	(.L_288 - .L_287)


	//   ....[0]....
.L_287:
        /*0044*/ 	.word	0xffffffff


	//   ....[1]....
        /*0048*/ 	.word	0xffffffff


	//   ....[2]....
        /*004c*/ 	.word	0xffffffff


	//   ....[3]....
        /*0050*/ 	.word	0xffffffff


	//   ....[4]....
        /*0054*/ 	.word	0xffffffff


	//   ....[5]....
        /*0058*/ 	.word	0xffffffff


	//   ....[6]....
        /*005c*/ 	.word	0xffffffff


	//   ....[7]....
        /*0060*/ 	.word	0xffffffff


	//   ....[8]....
        /*0064*/ 	.word	0xffffffff


	//   ....[9]....
        /*0068*/ 	.word	0xffffffff


	//   ....[10]....
        /*006c*/ 	.word	0xffffffff


	//   ....[11]....
        /*0070*/ 	.word	0xffffffff


	//----- nvinfo : EIATTR_COOP_GROUP_INSTR_OFFSETS
	.align		4
.L_288:
        /*0074*/ 	.byte	0x04, 0x28
        /*0076*/ 	.short	(.L_290 - .L_289)


	//   ....[0]....
.L_289:
        /*0078*/ 	.word	0x00003300


	//   ....[1]....
        /*007c*/ 	.word	0x00003320


	//   ....[2]....
        /*0080*/ 	.word	0x000033c0


	//   ....[3]....
        /*0084*/ 	.word	0x000033d0


	//   ....[4]....
        /*0088*/ 	.word	0x00005c30


	//   ....[5]....
        /*008c*/ 	.word	0x00005c50


	//   ....[6]....
        /*0090*/ 	.word	0x00005c80


	//   ....[7]....
        /*0094*/ 	.word	0x00005c90


	//   ....[8]....
        /*0098*/ 	.word	0x00007860


	//   ....[9]....
        /*009c*/ 	.word	0x000078a0


	//   ....[10]....
        /*00a0*/ 	.word	0x00007990


	//   ....[11]....
        /*00a4*/ 	.word	0x000079c0


	//----- nvinfo : EIATTR_EXIT_INSTR_OFFSETS
	.align		4
.L_290:
        /*00a8*/ 	.byte	0x04, 0x1c
        /*00aa*/ 	.short	(.L_292 - .L_291)


	//   ....[0]....
.L_291:
        /*00ac*/ 	.word	0x000004d0


	//   ....[1]....
        /*00b0*/ 	.word	0x000095b0


	//   ....[2]....
        /*00b4*/ 	.word	0x00009690


	//   ....[3]....
        /*00b8*/ 	.word	0x0000a060


	//   ....[4]....
        /*00bc*/ 	.word	0x0000a0e0


	//----- nvinfo : EIATTR_CTAIDZ_USED
	.align		4
.L_292:
        /*00c0*/ 	.byte	0x01, 0x04
	.zero		2


	//----- nvinfo : EIATTR_CRS_STACK_SIZE
	.align		4
        /*00c4*/ 	.byte	0x04, 0x1e
        /*00c6*/ 	.short	(.L_294 - .L_293)
.L_293:
        /*00c8*/ 	.word	0x00000000
.L_294:


//--------------------- .nv.info._ZN5flash16flash_fwd_kernelI23Flash_fwd_kernel_traitsILi256ELi64ELi64ELi4ELb0ELb0EN7cutlass6half_tE19Flash_kernel_traitsILi256ELi64ELi64ELi4ES3_EELb0ELb0ELb0ELb0ELb0ELb0ELb0ELb0EEEvNS_16Flash_fwd_paramsE --------------------------
	.section	.nv.info._ZN5flash16flash_fwd_kernelI23Flash_fwd_kernel_traitsILi256ELi64ELi64ELi4ELb0ELb0EN7cutlass6half_tE19Flash_kernel_traitsILi256ELi64ELi64ELi4ES3_EELb0ELb0ELb0ELb0ELb0ELb0ELb0ELb0EEEvNS_16Flash_fwd_paramsE,"",@"SHT_CUDA_INFO"
	.sectionflags	@""
	.align	4


	//----- nvinfo : EIATTR_CUDA_API_VERSION
	.align		4
        /*0000*/ 	.byte	0x04, 0x37
        /*0002*/ 	.short	(.L_296 - .L_295)
.L_295:
        /*0004*/ 	.word	0x00000082


	//----- nvinfo : EIATTR_SW2861232_WAR
	.align		4
.L_296:
        /*0008*/ 	.byte	0x01, 0x35
	.zero		2


	//----- nvinfo : EIATTR_PARAM_CBANK
	.align		4
        /*000c*/ 	.byte	0x04, 0x0a
        /*000e*/ 	.short	(.L_298 - .L_297)
	.align		4
.L_297:
        /*0010*/ 	.word	index@(.nv.constant0._ZN5flash16flash_fwd_kernelI23Flash_fwd_kernel_traitsILi256ELi64ELi64ELi4ELb0ELb0EN7cutlass6half_tE19Flash_kernel_traitsILi256ELi64ELi64ELi4ES3_EELb0ELb0ELb0ELb0ELb0ELb0ELb0ELb0EEEvNS_16Flash_fwd_paramsE)
        /*0014*/ 	.short	0x0160
        /*0016*/ 	.short	0x01d0


	//----- nvinfo : EIATTR_CBANK_PARAM_SIZE
	.align		4
.L_298:
        /*0018*/ 	.byte	0x03, 0x19
        /*001a*/ 	.short	0x01d0


	//----- nvinfo : EIATTR_KPARAM_INFO
	.align		4
        /*001c*/ 	.byte	0x04, 0x17
        /*001e*/ 	.short	(.L_300 - .L_299)
.L_299:
        /*0020*/ 	.word	0x00000000
        /*0024*/ 	.short	0x0000
        /*0026*/ 	.short	0x0000
        /*0028*/ 	.byte	0x00, 0xf0, 0x41, 0x07


	//----- nvinfo : EIATTR_MAXREG_COUNT
	.align		4
.L_300:
        /*002c*/ 	.byte	0x03, 0x1b
        /*002e*/ 	.short	0x00ff


	//----- nvinfo : EIATTR_NUM_BARRIERS
	.align		4
        /*0030*/ 	.byte	0x02, 0x4c
        /*0032*/ 	.byte	0x01
	.zero		1


	//----- nvinfo : EIATTR_ANNOTATIONS
	.align		4
        /*0034*/ 	.byte	0x04, 0x55
        /*0036*/ 	.short	(.L_302 - .L_301)


	//   ....[0]....
.L_301:
        /*0038*/ 	.word	0x00000001
        /*003c*/ 	.byte	0x10, 0x0f, 0x00, 0x00, 0x01, 0x00, 0x00, 0x00, 0x40, 0x0f, 0x00, 0x00, 0x01, 0x00, 0x00, 0x00
        /* <DEDUP_REMOVED lines=15> */
        /*013c*/ 	.byte	0x60, 0x79, 0x00, 0x00, 0x01, 0x00, 0x00, 0x00, 0x30, 0x80, 0x00, 0x00


	//----- nvinfo : EIATTR_MERCURY_ISA_VERSION
	.align		4
.L_302:
        /*0148*/ 	.byte	0x03, 0x5f
        /*014a*/ 	.short	0x0000


	//----- nvinfo : EIATTR_COOP_GROUP_MASK_REGIDS
	.align		4
        /*014c*/ 	.byte	0x04, 0x29
        /*014e*/ 	.short	(.L_304 - .L_303)


	//   ....[0]....
.L_303:
        /*0150*/ 	.word	0xffffffff


	//   ....[1]....
        /*0154*/ 	.word	0xffffffff


	//   ....[2]....
        /*0158*/ 	.word	0xffffffff


	//   ....[3]....
        /*015c*/ 	.word	0xffffffff


	//   ....[4]....
        /*0160*/ 	.word	0xffffffff


	//   ....[5]....
        /*0164*/ 	.word	0xffffffff


	//   ....[6]....
        /*0168*/ 	.word	0xffffffff


	//   ....[7]....
        /*016c*/ 	.word	0xffffffff


	//   ....[8]....
        /*0170*/ 	.word	0xffffffff


	//   ....[9]....
        /*0174*/ 	.word	0xffffffff


	//   ....[10]....
        /*0178*/ 	.word	0xffffffff


	//   ....[11]....
        /*017c*/ 	.word	0xffffffff


	//----- nvinfo : EIATTR_COOP_GROUP_INSTR_OFFSETS
	.align		4
.L_304:
        /*0180*/ 	.byte	0x04, 0x28
        /*0182*/ 	.short	(.L_306 - .L_305)


	//   ....[0]....
.L_305:
        /*0184*/ 	.word	0x00005170


	//   ....[1]....
        /*0188*/ 	.word	0x00005190


	//   ....[2]....
        /*018c*/ 	.word	0x000051c0


	//   ....[3]....
        /*0190*/ 	.word	0x000051e0


	//   ....[4]....
        /*0194*/ 	.word	0x00009b10


	//   ....[5]....
        /*0198*/ 	.word	0x00009b30


	//   ....[6]....
        /*019c*/ 	.word	0x00009b60


	//   ....[7]....
        /*01a0*/ 	.word	0x00009b70


	//   ....[8]....
        /*01a4*/ 	.word	0x0000b760


	//   ....[9]....
        /*01a8*/ 	.word	0x0000b7a0


	//   ....[10]....
        /*01ac*/ 	.word	0x0000b880


	//   ....[11]....
        /*01b0*/ 	.word	0x0000b8a0


	//----- nvinfo : EIATTR_EXIT_INSTR_OFFSETS
	.align		4
.L_306:
        /*01b4*/ 	.byte	0x04, 0x1c
        /*01b6*/ 	.short	(.L_308 - .L_307)


	//   ....[0]....
.L_307:
        /*01b8*/ 	.word	0x000004e0


	//   ....[1]....
        /*01bc*/ 	.word	0x0000d5f0


	//   ....[2]....
        /*01c0*/ 	.word	0x0000d710


	//   ....[3]....
        /*01c4*/ 	.word	0x0000d730


	//   ....[4]....
        /*01c8*/ 	.word	0x0000e230


	//   ....[5]....
        /*01cc*/ 	.word	0x0000e2b0


	//----- nvinfo : EIATTR_CTAIDZ_USED
	.align		4
.L_308:
        /*01d0*/ 	.byte	0x01, 0x04
	.zero		2


	//----- nvinfo : EIATTR_CRS_STACK_SIZE
	.align		4
        /*01d4*/ 	.byte	0x04, 0x1e
        /*01d6*/ 	.short	(.L_310 - .L_309)
.L_309:
        /*01d8*/ 	.word	0x00000000
.L_310:


//--------------------- .nv.info._ZN5flash16flash_fwd_kernelI23Flash_fwd_kernel_traitsILi256ELi64ELi64ELi4ELb0ELb0EN7cutlass6half_tE19Flash_kernel_traitsILi256ELi64ELi64ELi4ES3_EELb0ELb0ELb0ELb1ELb0ELb0ELb0ELb0EEEvNS_16Flash_fwd_paramsE --------------------------
	.section	.nv.info._ZN5flash16flash_fwd_kernelI23Flash_fwd_kernel_traitsILi256ELi64ELi64ELi4ELb0ELb0EN7cutlass6half_tE19Flash_kernel_traitsILi256ELi64ELi64ELi4ES3_EELb0ELb0ELb0ELb1ELb0ELb0ELb0ELb0EEEvNS_16Flash_fwd_paramsE,"",@"SHT_CUDA_INFO"
	.sectionflags	@""
	.align	4


	//----- nvinfo : EIATTR_CUDA_API_VERSION
	.align		4
        /*0000*/ 	.byte	0x04, 0x37
        /*0002*/ 	.short	(.L_312 - .L_311)
.L_311:
        /*0004*/ 	.word	0x00000082


	//----- nvinfo : EIATTR_SW2861232_WAR
	.align		4
.L_312:
        /*0008*/ 	.byte	0x01, 0x35
	.zero		2


	//----- nvinfo : EIATTR_PARAM_CBANK
	.align		4
        /*000c*/ 	.byte	0x04, 0x0a
        /*000e*/ 	.short	(.L_314 - .L_313)
	.align		4
.L_313:
        /*0010*/ 	.word	index@(.nv.constant0._ZN5flash16flash_fwd_kernelI23Flash_fwd_kernel_traitsILi256ELi64ELi64ELi4ELb0ELb0EN7cutlass6half_tE19Flash_kernel_traitsILi256ELi64ELi64ELi4ES3_EELb0ELb0ELb0ELb1ELb0ELb0ELb0ELb0EEEvNS_16Flash_fwd_paramsE)
        /*0014*/ 	.short	0x0160
        /*0016*/ 	.short	0x01d0


	//----- nvinfo : EIATTR_CBANK_PARAM_SIZE
	.align		4
.L_314:
        /*0018*/ 	.byte	0x03, 0x19
        /*001a*/ 	.short	0x01d0


	//----- nvinfo : EIATTR_KPARAM_INFO
	.align		4
        /*001c*/ 	.byte	0x04, 0x17
        /*001e*/ 	.short	(.L_316 - .L_315)
.L_315:
        /*0020*/ 	.word	0x00000000
        /*0024*/ 	.short	0x0000
        /*0026*/ 	.short	0x0000
        /*0028*/ 	.byte	0x00, 0xf0, 0x41, 0x07


	//----- nvinfo : EIATTR_MAXREG_COUNT
	.align		4
.L_316:
        /*002c*/ 	.byte	0x03, 0x1b
        /*002e*/ 	.short	0x00ff


	//----- nvinfo : EIATTR_NUM_BARRIERS
	.align		4
        /*0030*/ 	.byte	0x02, 0x4c
        /*0032*/ 	.byte	0x01
	.zero		1


	//----- nvinfo : EIATTR_ANNOTATIONS
	.align		4
        /*0034*/ 	.byte	0x04, 0x55
        /*0036*/ 	.short	(.L_318 - .L_317)


	//   ....[0]....
.L_317:
        /* <DEDUP_REMOVED lines=21> */


	//----- nvinfo : EIATTR_MERCURY_ISA_VERSION
	.align		4
.L_318:
        /*0178*/ 	.byte	0x03, 0x5f
        /*017a*/ 	.short	0x0000


	//----- nvinfo : EIATTR_COOP_GROUP_MASK_REGIDS
	.align		4
        /*017c*/ 	.byte	0x04, 0x29
        /*017e*/ 	.short	(.L_320 - .L_319)


	//   ....[0]....
.L_319:
        /*0180*/ 	.word	0xffffffff


	//   ....[1]....
        /*0184*/ 	.word	0xffffffff


	//   ....[2]....
        /*0188*/ 	.word	0xffffffff


	//   ....[3]....
        /*018c*/ 	.word	0xffffffff


	//   ....[4]....
        /*0190*/ 	.word	0xffffffff


	//   ....[5]....
        /*0194*/ 	.word	0xffffffff


	//   ....[6]....
        /*0198*/ 	.word	0xffffffff


	//   ....[7]....
        /*019c*/ 	.word	0xffffffff


	//   ....[8]....
        /*01a0*/ 	.word	0xffffffff


	//   ....[9]....
        /*01a4*/ 	.word	0xffffffff


	//   ....[10]....
        /*01a8*/ 	.word	0xffffffff


	//   ....[11]....
        /*01ac*/ 	.word	0xffffffff


	//----- nvinfo : EIATTR_COOP_GROUP_INSTR_OFFSETS
	.align		4
.L_320:
        /*01b0*/ 	.byte	0x04, 0x28
        /*01b2*/ 	.short	(.L_322 - .L_321)


	//   ....[0]....
.L_321:
        /*01b4*/ 	.word	0x00005d30


	//   ....[1]....
        /*01b8*/ 	.word	0x00005d40


	//   ....[2]....
        /*01bc*/ 	.word	0x00005d70


	//   ....[3]....
        /*01c0*/ 	.word	0x00005d80


	//   ....[4]....
        /*01c4*/ 	.word	0x0000aa30


	//   ....[5]....
        /*01c8*/ 	.word	0x0000aa40


	//   ....[6]....
        /*01cc*/ 	.word	0x0000aa70


	//   ....[7]....
        /*01d0*/ 	.word	0x0000aa80


	//   ....[8]....
        /*01d4*/ 	.word	0x0000c670


	//   ....[9]....
        /*01d8*/ 	.word	0x0000c6b0


	//   ....[10]....
        /*01dc*/ 	.word	0x0000c790


	//   ....[11]....
        /*01e0*/ 	.word	0x0000c7b0


	//----- nvinfo : EIATTR_EXIT_INSTR_OFFSETS
	.align		4
.L_322:
        /*01e4*/ 	.byte	0x04, 0x1c
        /*01e6*/ 	.short	(.L_324 - .L_323)


	//   ....[0]....
.L_323:
        /*01e8*/ 	.word	0x000004e0


	//   ....[1]....
        /*01ec*/ 	.word	0x0000e550


	//   ....[2]....
        /*01f0*/ 	.word	0x0000e670


	//   ....[3]....
        /*01f4*/ 	.word	0x0000e690


	//   ....[4]....
        /*01f8*/ 	.word	0x0000f1a0


	//   ....[5]....
        /*01fc*/ 	.word	0x0000f220


	//----- nvinfo : EIATTR_CTAIDZ_USED
	.align		4
.L_324:
        /*0200*/ 	.byte	0x01, 0x04
	.zero		2


	//----- nvinfo : EIATTR_CRS_STACK_SIZE
	.align		4
        /*0204*/ 	.byte	0x04, 0x1e
        /*0206*/ 	.short	(.L_326 - .L_325)
.L_325:
        /*0208*/ 	.word	0x00000000
.L_326:


//--------------------- .nv.info._ZN5flash16flash_fwd_kernelI23Flash_fwd_kernel_traitsILi256ELi64ELi64ELi4ELb0ELb0EN7cutlass6half_tE19Flash_kernel_traitsILi256ELi64ELi64ELi4ES3_EELb0ELb0ELb1ELb0ELb0ELb1ELb0ELb0EEEvNS_16Flash_fwd_paramsE --------------------------
	.section	.nv.info._ZN5flash16flash_fwd_kernelI23Flash_fwd_kernel_traitsILi256ELi64ELi64ELi4ELb0ELb0EN7cutlass6half_tE19Flash_kernel_traitsILi256ELi64ELi64ELi4ES3_EELb0ELb0ELb1ELb0ELb0ELb1ELb0ELb0EEEvNS_16Flash_fwd_paramsE,"",@"SHT_CUDA_INFO"
	.sectionflags	@""
	.align	4


	//----- nvinfo : EIATTR_CUDA_API_VERSION
	.align		4
        /*0000*/ 	.byte	0x04, 0x37
        /*0002*/ 	.short	(.L_328 - .L_327)
.L_327:
        /*0004*/ 	.word	0x00000082


	//----- nvinfo : EIATTR_SW2861232_WAR
	.align		4
.L_328:
        /*0008*/ 	.byte	0x01, 0x35
	.zero		2


	//----- nvinfo : EIATTR_PARAM_CBANK
	.align		4
        /*000c*/ 	.byte	0x04, 0x0a
        /*000e*/ 	.short	(.L_330 - .L_329)
	.align		4
.L_329:
        /*0010*/ 	.word	index@(.nv.constant0._ZN5flash16flash_fwd_kernelI23Flash_fwd_kernel_traitsILi256ELi64ELi64ELi4ELb0ELb0EN7cutlass6half_tE19Flash_kernel_traitsILi256ELi64ELi64ELi4ES3_EELb0ELb0ELb1ELb0ELb0ELb1ELb0ELb0EEEvNS_16Flash_fwd_paramsE)
        /*0014*/ 	.short	0x0160
        /*0016*/ 	.short	0x01d0


	//----- nvinfo : EIATTR_CBANK_PARAM_SIZE
	.align		4
.L_330:
        /*0018*/ 	.byte	0x03, 0x19
        /*001a*/ 	.short	0x01d0


	//----- nvinfo : EIATTR_KPARAM_INFO
	.align		4
        /*001c*/ 	.byte	0x04, 0x17
        /*001e*/ 	.short	(.L_332 - .L_331)
.L_331:
        /*0020*/ 	.word	0x00000000
        /*0024*/ 	.short	0x0000
        /*0026*/ 	.short	0x0000
        /*0028*/ 	.byte	0x00, 0xf0, 0x41, 0x07


	//----- nvinfo : EIATTR_MAXREG_COUNT
	.align		4
.L_332:
        /*002c*/ 	.byte	0x03, 0x1b
        /*002e*/ 	.short	0x00ff


	//----- nvinfo : EIATTR_NUM_BARRIERS
	.align		4
        /*0030*/ 	.byte	0x02, 0x4c
        /*0032*/ 	.byte	0x01
	.zero		1


	//----- nvinfo : EIATTR_MERCURY_ISA_VERSION
	.align		4
        /*0034*/ 	.byte	0x03, 0x5f
        /*0036*/ 	.short	0x0000


	//----- nvinfo : EIATTR_INT_WARP_WIDE_INSTR_OFFSETS
	.align		4
        /*0038*/ 	.byte	0x04, 0x31
        /*003a*/ 	.short	(.L_334 - .L_333)


	//   ....[0]....
.L_333:
        /*003c*/ 	.word	0x00001ec0


	//   ....[1]....
        /*0040*/ 	.word	0x000021e0


	//----- nvinfo : EIATTR_COOP_GROUP_MASK_REGIDS
	.align		4
.L_334:
        /*0044*/ 	.byte	0x04, 0x29
        /*0046*/ 	.short	(.L_336 - .L_335)


	//   ....[0]....
.L_335:
        /*0048*/ 	.word	0xffffffff


	//   ....[1]....
        /*004c*/ 	.word	0xffffffff


	//   ....[2]....
        /*0050*/ 	.word	0xffffffff


	//   ....[3]....
        /*0054*/ 	.word	0xffffffff


	//   ....[4]....
        /*0058*/ 	.word	0xffffffff


	//   ....[5]....
        /*005c*/ 	.word	0xffffffff


	//   ....[6]....
        /*0060*/ 	.word	0xffffffff


	//   ....[7]....
        /*0064*/ 	.word	0xffffffff


	//   ....[8]....
        /*0068*/ 	.word	0xffffffff


	//   ....[9]....
        /*006c*/ 	.word	0xffffffff


	//   ....[10]....
        /*0070*/ 	.word	0xffffffff


	//   ....[11]....
        /*0074*/ 	.word	0xffffffff


	//   ....[12]....
        /*0078*/ 	.word	0xffffffff


	//   ....[13]....
        /*007c*/ 	.word	0xffffffff


	//   ....[14]....
        /*0080*/ 	.word	0xffffffff


	//   ....[15]....
        /*0084*/ 	.word	0xffffffff


	//----- nvinfo : EIATTR_COOP_GROUP_INSTR_OFFSETS
	.align		4
.L_336:
        /*0088*/ 	.byte	0x04, 0x28
        /*008a*/ 	.short	(.L_338 - .L_337)


	//   ....[0]....
.L_337:
        /*008c*/ 	.word	0x00004300


	//   ....[1]....
        /*0090*/ 	.word	0x00004320


	//   ....[2]....
        /*0094*/ 	.word	0x000043c0


	//   ....[3]....
        /*0098*/ 	.word	0x000043d0


	//   ....[4]....
        /*009c*/ 	.word	0x00007310


	//   ....[5]....
        /*00a0*/ 	.word	0x00007320


	//   ....[6]....
        /*00a4*/ 	.word	0x00007350


	//   ....[7]....
        /*00a8*/ 	.word	0x00007360


	//   ....[8]....
        /*00ac*/ 	.word	0x0000ab90


	//   ....[9]....
        /*00b0*/ 	.word	0x0000abb0


	//   ....[10]....
        /*00b4*/ 	.word	0x0000abe0


	//   ....[11]....
        /*00b8*/ 	.word	0x0000abf0


	//   ....[12]....
        /*00bc*/ 	.word	0x0000c850


	//   ....[13]....
        /*00c0*/ 	.word	0x0000c890


	//   ....[14]....
        /*00c4*/ 	.word	0x0000c9a0


	//   ....[15]....
        /*00c8*/ 	.word	0x0000c9d0


	//----- nvinfo : EIATTR_EXIT_INSTR_OFFSETS
	.align		4
.L_338:
        /*00cc*/ 	.byte	0x04, 0x1c
        /*00ce*/ 	.short	(.L_340 - .L_339)


	//   ....[0]....
.L_339:
        /*00d0*/ 	.word	0x000004d0


	//   ....[1]....
        /*00d4*/ 	.word	0x00001010


	//   ....[2]....
        /*00d8*/ 	.word	0x00001090


	//   ....[3]....
        /*00dc*/ 	.word	0x0000e580


	//   ....[4]....
        /*00e0*/ 	.word	0x0000e660


	//----- nvinfo : EIATTR_CTAIDZ_USED
	.align		4
.L_340:
        /*00e4*/ 	.byte	0x01, 0x04
	.zero		2


	//----- nvinfo : EIATTR_CRS_STACK_SIZE
	.align		4
        /*00e8*/ 	.byte	0x04, 0x1e
        /*00ea*/ 	.short	(.L_342 - .L_341)
.L_341:
        /*00ec*/ 	.word	0x00000000
.L_342:


//--------------------- .nv.info._ZN5flash16flash_fwd_kernelI23Flash_fwd_kernel_traitsILi256ELi64ELi64ELi4ELb0ELb0EN7cutlass6half_tE19Flash_kernel_traitsILi256ELi64ELi64ELi4ES3_EELb0ELb0ELb1ELb0ELb0ELb0ELb0ELb0EEEvNS_16Flash_fwd_paramsE --------------------------
	.section	.nv.info._ZN5flash16flash_fwd_kernelI23Flash_fwd_kernel_traitsILi256ELi64ELi64ELi4ELb0ELb0EN7cutlass6half_tE19Flash_kernel_traitsILi256ELi64ELi64ELi4ES3_EELb0ELb0ELb1ELb0ELb0ELb0ELb0ELb0EEEvNS_16Flash_fwd_paramsE,"",@"SHT_CUDA_INFO"
	.sectionflags	@""
	.align	4


	//----- nvinfo : EIATTR_CUDA_API_VERSION
	.align		4
        /*0000*/ 	.byte	0x04, 0x37
        /*0002*/ 	.short	(.L_344 - .L_343)
.L_343:
        /*0004*/ 	.word	0x00000082


	//----- nvinfo : EIATTR_SW2861232_WAR
	.align		4
.L_344:
        /*0008*/ 	.byte	0x01, 0x35
	.zero		2


	//----- nvinfo : EIATTR_PARAM_CBANK
	.align		4
        /*000c*/ 	.byte	0x04, 0x0a
        /*000e*/ 	.short	(.L_346 - .L_345)
	.align		4
.L_345:
        /*0010*/ 	.word	index@(.nv.constant0._ZN5flash16flash_fwd_kernelI23Flash_fwd_kernel_traitsILi256ELi64ELi64ELi4ELb0ELb0EN7cutlass6half_tE19Flash_kernel_traitsILi256ELi64ELi64ELi4ES3_EELb0ELb0ELb1ELb0ELb0ELb0ELb0ELb0EEEvNS_16Flash_fwd_paramsE)
        /*0014*/ 	.short	0x0160
        /*0016*/ 	.short	0x01d0


	//----- nvinfo : EIATTR_CBANK_PARAM_SIZE
	.align		4
.L_346:
        /*0018*/ 	.byte	0x03, 0x19
        /*001a*/ 	.short	0x01d0


	//----- nvinfo : EIATTR_KPARAM_INFO
	.align		4
        /*001c*/ 	.byte	0x04, 0x17
        /*001e*/ 	.short	(.L_348 - .L_347)
.L_347:
        /*0020*/ 	.word	0x00000000
        /*0024*/ 	.short	0x0000
        /*0026*/ 	.short	0x0000
        /*0028*/ 	.byte	0x00, 0xf0, 0x41, 0x07


	//----- nvinfo : EIATTR_MAXREG_COUNT
	.align		4
.L_348:
        /*002c*/ 	.byte	0x03, 0x1b
        /*002e*/ 	.short	0x00ff


	//----- nvinfo : EIATTR_NUM_BARRIERS
	.align		4
        /*0030*/ 	.byte	0x02, 0x4c
        /*0032*/ 	.byte	0x01
	.zero		1


	//----- nvinfo : EIATTR_ANNOTATIONS
	.align		4
        /*0034*/ 	.byte	0x04, 0x55
        /*0036*/ 	.short	(.L_350 - .L_349)


	//   ....[0]....
.L_349:
        /*0038*/ 	.word	0x00000001
        /*003c*/ 	.byte	0x10, 0xba, 0x00, 0x00, 0x01, 0x00, 0x00, 0x00, 0x70, 0xba, 0x00, 0x00, 0x01, 0x00, 0x00, 0x00
        /*004c*/ 	.byte	0x80, 0xba, 0x00, 0x00, 0x01, 0x00, 0x00, 0x00, 0x90, 0xba, 0x00, 0x00, 0x01, 0x00, 0x00, 0x00
        /*005c*/ 	.byte	0x70, 0xc1, 0x00, 0x00, 0x01, 0x00, 0x00, 0x00, 0xa0, 0xc1, 0x00, 0x00, 0x01, 0x00, 0x00, 0x00
        /*006c*/ 	.byte	0xd0, 0xc2, 0x00, 0x00, 0x01, 0x00, 0x00, 0x00, 0xe0, 0xc2, 0x00, 0x00, 0x01, 0x00, 0x00, 0x00
        /*007c*/ 	.byte	0x40, 0xc3, 0x00, 0x00, 0x01, 0x00, 0x00, 0x00, 0x50, 0xc3, 0x00, 0x00, 0x01, 0x00, 0x00, 0x00
        /*008c*/ 	.byte	0x60, 0xc3, 0x00, 0x00, 0x01, 0x00, 0x00, 0x00, 0x40, 0xd9, 0x00, 0x00, 0x01, 0x00, 0x00, 0x00
        /*009c*/ 	.byte	0x70, 0xd9, 0x00, 0x00, 0x01, 0x00, 0x00, 0x00, 0xb0, 0xd9, 0x00, 0x00


	//----- nvinfo : EIATTR_MERCURY_ISA_VERSION
	.align		4
.L_350:
        /*00a8*/ 	.byte	0x03, 0x5f
        /*00aa*/ 	.short	0x0000


	//----- nvinfo : EIATTR_COOP_GROUP_MASK_REGIDS
	.align		4
        /*00ac*/ 	.byte	0x04, 0x29
        /*00ae*/ 	.short	(.L_352 - .L_351)


	//   ....[0]....
.L_351:
        /*00b0*/ 	.word	0xffffffff


	//   ....[1]....
        /*00b4*/ 	.word	0xffffffff


	//   ....[2]....
        /*00b8*/ 	.word	0xffffffff


	//   ....[3]....
        /*00bc*/ 	.word	0xffffffff


	//   ....[4]....
        /*00c0*/ 	.word	0xffffffff


	//   ....[5]....
        /*00c4*/ 	.word	0xffffffff


	//   ....[6]....
        /*00c8*/ 	.word	0xffffffff


	//   ....[7]....
        /*00cc*/ 	.word	0xffffffff


	//   ....[8]....
        /*00d0*/ 	.word	0xffffffff


	//   ....[9]....
        /*00d4*/ 	.word	0xffffffff


	//   ....[10]....
        /*00d8*/ 	.word	0xffffffff


	//   ....[11]....
        /*00dc*/ 	.word	0xffffffff


	//   ....[12]....
        /*00e0*/ 	.word	0xffffffff


	//   ....[13]....
        /*00e4*/ 	.word	0xffffffff


	//   ....[14]....
        /*00e8*/ 	.word	0xffffffff


	//   ....[15]....
        /*00ec*/ 	.word	0xffffffff


	//----- nvinfo : EIATTR_COOP_GROUP_INSTR_OFFSETS
	.align		4
.L_352:
        /*00f0*/ 	.byte	0x04, 0x28
        /*00f2*/ 	.short	(.L_354 - .L_353)


	//   ....[0]....
.L_353:
        /*00f4*/ 	.word	0x00006070


	//   ....[1]....
        /*00f8*/ 	.word	0x00006090


	//   ....[2]....
        /*00fc*/ 	.word	0x00006130


	//   ....[3]....
        /*0100*/ 	.word	0x00006140


	//   ....[4]....
        /*0104*/ 	.word	0x00009b50


	//   ....[5]....
        /*0108*/ 	.word	0x00009ba0


	//   ....[6]....
        /*010c*/ 	.word	0x00009bc0


	//   ....[7]....
        /*0110*/ 	.word	0x00009be0


	//   ....[8]....
        /*0114*/ 	.word	0x0000e3e0


	//   ....[9]....
        /*0118*/ 	.word	0x0000e400


	//   ....[10]....
        /*011c*/ 	.word	0x0000e430


	//   ....[11]....
        /*0120*/ 	.word	0x0000e440


	//   ....[12]....
        /*0124*/ 	.word	0x00010180


	//   ....[13]....
        /*0128*/ 	.word	0x000101c0


	//   ....[14]....
        /*012c*/ 	.word	0x000102d0


	//   ....[15]....
        /*0130*/ 	.word	0x00010300


	//----- nvinfo : EIATTR_EXIT_INSTR_OFFSETS
	.align		4
.L_354:
        /*0134*/ 	.byte	0x04, 0x1c
        /*0136*/ 	.short	(.L_356 - .L_355)


	//   ....[0]....
.L_355:
        /*0138*/ 	.word	0x000004e0


	//   ....[1]....
        /*013c*/ 	.word	0x00001150


	//   ....[2]....
        /*0140*/ 	.word	0x000011d0


	//   ....[3]....
        /*0144*/ 	.word	0x00012040


	//   ....[4]....
        /*0148*/ 	.word	0x00012160


	//   ....[5]....
        /*014c*/ 	.word	0x00012180


	//----- nvinfo : EIATTR_CTAIDZ_USED
	.align		4
.L_356:
        /*0150*/ 	.byte	0x01, 0x04
	.zero		2


	//----- nvinfo : EIATTR_CRS_STACK_SIZE
	.align		4
        /*0154*/ 	.byte	0x04, 0x1e
        /*0156*/ 	.short	(.L_358 - .L_357)
.L_357:
        /*0158*/ 	.word	0x00000000
.L_358:


//--------------------- .nv.info._ZN5flash16flash_fwd_kernelI23Flash_fwd_kernel_traitsILi256ELi64ELi64ELi4ELb0ELb0EN7cutlass6half_tE19Flash_kernel_traitsILi256ELi64ELi64ELi4ES3_EELb0ELb0ELb1ELb1ELb0ELb0ELb0ELb0EEEvNS_16Flash_fwd_paramsE --------------------------
	.section	.nv.info._ZN5flash16flash_fwd_kernelI23Flash_fwd_kernel_traitsILi256ELi64ELi64ELi4ELb0ELb0EN7cutlass6half_tE19Flash_kernel_traitsILi256ELi64ELi64ELi4ES3_EELb0ELb0ELb1ELb1ELb0ELb0ELb0ELb0EEEvNS_16Flash_fwd_paramsE,"",@"SHT_CUDA_INFO"
	.sectionflags	@""
	.align	4


	//----- nvinfo : EIATTR_CUDA_API_VERSION
	.align		4
        /*0000*/ 	.byte	0x04, 0x37
        /*0002*/ 	.short	(.L_360 - .L_359)
.L_359:
        /*0004*/ 	.word	0x00000082


	//----- nvinfo : EIATTR_SW2861232_WAR
	.align		4
.L_360:
        /*0008*/ 	.byte	0x01, 0x35
	.zero		2


	//----- nvinfo : EIATTR_PARAM_CBANK
	.align		4
        /*000c*/ 	.byte	0x04, 0x0a
        /*000e*/ 	.short	(.L_362 - .L_361)
	.align		4
.L_361:
        /*0010*/ 	.word	index@(.nv.constant0._ZN5flash16flash_fwd_kernelI23Flash_fwd_kernel_traitsILi256ELi64ELi64ELi4ELb0ELb0EN7cutlass6half_tE19Flash_kernel_traitsILi256ELi64ELi64ELi4ES3_EELb0ELb0ELb1ELb1ELb0ELb0ELb0ELb0EEEvNS_16Flash_fwd_paramsE)
        /*0014*/ 	.short	0x0160
        /*0016*/ 	.short	0x01d0


	//----- nvinfo : EIATTR_CBANK_PARAM_SIZE
	.align		4
.L_362:
        /*0018*/ 	.byte	0x03, 0x19
        /*001a*/ 	.short	0x01d0


	//----- nvinfo : EIATTR_KPARAM_INFO
	.align		4
        /*001c*/ 	.byte	0x04, 0x17
        /*001e*/ 	.short	(.L_364 - .L_363)
.L_363:
        /*0020*/ 	.word	0x00000000
        /*0024*/ 	.short	0x0000
        /*0026*/ 	.short	0x0000
        /*0028*/ 	.byte	0x00, 0xf0, 0x41, 0x07


	//----- nvinfo : EIATTR_MAXREG_COUNT
	.align		4
.L_364:
        /*002c*/ 	.byte	0x03, 0x1b
        /*002e*/ 	.short	0x00ff


	//----- nvinfo : EIATTR_NUM_BARRIERS
	.align		4
        /*0030*/ 	.byte	0x02, 0x4c
        /*0032*/ 	.byte	0x01
	.zero		1


	//----- nvinfo : EIATTR_ANNOTATIONS
	.align		4
        /*0034*/ 	.byte	0x04, 0x55
        /*0036*/ 	.short	(.L_366 - .L_365)


	//   ....[0]....
.L_365:
        /* <DEDUP_REMOVED lines=8> */
        /*00ac*/ 	.byte	0xd0, 0x1b, 0x01, 0x00


	//----- nvinfo : EIATTR_MERCURY_ISA_VERSION
	.align		4
.L_366:
        /*00b0*/ 	.byte	0x03, 0x5f
        /*00b2*/ 	.short	0x0000


	//----- nvinfo : EIATTR_COOP_GROUP_MASK_REGIDS
	.align		4
        /*00b4*/ 	.byte	0x04, 0x29
        /*00b6*/ 	.short	(.L_368 - .L_367)


	//   ....[0]....
.L_367:
        /*00b8*/ 	.word	0xffffffff


	//   ....[1]....
        /*00bc*/ 	.word	0xffffffff


	//   ....[2]....
        /*00c0*/ 	.word	0xffffffff


	//   ....[3]....
        /*00c4*/ 	.word	0xffffffff


	//   ....[4]....
        /*00c8*/ 	.word	0xffffffff


	//   ....[5]....
        /*00cc*/ 	.word	0xffffffff


	//   ....[6]....
        /*00d0*/ 	.word	0xffffffff


	//   ....[7]....
        /*00d4*/ 	.word	0xffffffff


	//   ....[8]....
        /*00d8*/ 	.word	0xffffffff


	//   ....[9]....
        /*00dc*/ 	.word	0xffffffff


	//   ....[10]....
        /*00e0*/ 	.word	0xffffffff


	//   ....[11]....
        /*00e4*/ 	.word	0xffffffff


	//   ....[12]....
        /*00e8*/ 	.word	0xffffffff


	//   ....[13]....
        /*00ec*/ 	.word	0xffffffff


	//   ....[14]....
        /*00f0*/ 	.word	0xffffffff


	//   ....[15]....
        /*00f4*/ 	.word	0xffffffff


	//----- nvinfo : EIATTR_COOP_GROUP_INSTR_OFFSETS
	.align		4
.L_368:
        /*00f8*/ 	.byte	0x04, 0x28
        /*00fa*/ 	.short	(.L_370 - .L_369)


	//   ....[0]....
.L_369:
        /*00fc*/ 	.word	0x00006a60


	//   ....[1]....
        /*0100*/ 	.word	0x00006a80


	//   ....[2]....
        /*0104*/ 	.word	0x00006b20


	//   ....[3]....
        /*0108*/ 	.word	0x00006b30


	//   ....[4]....
        /*010c*/ 	.word	0x0000ae20


	//   ....[5]....
        /*0110*/ 	.word	0x0000ae30


	//   ....[6]....
        /*0114*/ 	.word	0x0000ae60


	//   ....[7]....
        /*0118*/ 	.word	0x0000ae70


	//   ....[8]....
        /*011c*/ 	.word	0x0000fde0


	//   ....[9]....
        /*0120*/ 	.word	0x0000ff40


	//   ....[10]....
        /*0124*/ 	.word	0x0000ff50


	//   ....[11]....
        /*0128*/ 	.word	0x0000ffb0


	//   ....[12]....
        /*012c*/ 	.word	0x00011c10


	//   ....[13]....
        /*0130*/ 	.word	0x00011d30


	//   ....[14]....
        /*0134*/ 	.word	0x00012540


	//   ....[15]....
        /*0138*/ 	.word	0x00012570


	//----- nvinfo : EIATTR_EXIT_INSTR_OFFSETS
	.align		4
.L_370:
        /*013c*/ 	.byte	0x04, 0x1c
        /*013e*/ 	.short	(.L_372 - .L_371)


	//   ....[0]....
.L_371:
        /*0140*/ 	.word	0x000004e0


	//   ....[1]....
        /*0144*/ 	.word	0x00001150


	//   ....[2]....
        /*0148*/ 	.word	0x000011d0


	//   ....[3]....
        /*014c*/ 	.word	0x00013aa0


	//   ....[4]....
        /*0150*/ 	.word	0x00013bc0


	//   ....[5]....
        /*0154*/ 	.word	0x00013be0


	//----- nvinfo : EIATTR_CTAIDZ_USED
	.align		4
.L_372:
        /*0158*/ 	.byte	0x01, 0x04
	.zero		2


	//----- nvinfo : EIATTR_CRS_STACK_SIZE
	.align		4
        /*015c*/ 	.byte	0x04, 0x1e
        /*015e*/ 	.short	(.L_374 - .L_373)
.L_373:
        /*0160*/ 	.word	0x00000000
.L_374:


//--------------------- .nv.info._ZN5flash16flash_fwd_kernelI23Flash_fwd_kernel_traitsILi256ELi128ELi64ELi8ELb0ELb0EN7cutlass6half_tE19Flash_kernel_traitsILi256ELi128ELi64ELi8ES3_EELb0ELb0ELb0ELb0ELb0ELb1ELb0ELb0EEEvNS_16Flash_fwd_paramsE --------------------------
	.section	.nv.info._ZN5flash16flash_fwd_kernelI23Flash_fwd_kernel_traitsILi256ELi128ELi64ELi8ELb0ELb0EN7cutlass6half_tE19Flash_kernel_traitsILi256ELi128ELi64ELi8ES3_EELb0ELb0ELb0ELb0ELb0ELb1ELb0ELb0EEEvNS_16Flash_fwd_paramsE,"",@"SHT_CUDA_INFO"
	.sectionflags	@""
	.align	4


	//----- nvinfo : EIATTR_CUDA_API_VERSION
	.align		4
        /*0000*/ 	.byte	0x04, 0x37
        /*0002*/ 	.short	(.L_376 - .L_375)
.L_375:
        /*0004*/ 	.word	0x00000082


	//----- nvinfo : EIATTR_SW2861232_WAR
	.align		4
.L_376:
        /*0008*/ 	.byte	0x01, 0x35
	.zero		2


	//----- nvinfo : EIATTR_PARAM_CBANK
	.align		4
        /*000c*/ 	.byte	0x04, 0x0a
        /*000e*/ 	.short	(.L_378 - .L_377)
	.align		4
.L_377:
        /*0010*/ 	.word	index@(.nv.constant0._ZN5flash16flash_fwd_kernelI23Flash_fwd_kernel_traitsILi256ELi128ELi64ELi8ELb0ELb0EN7cutlass6half_tE19Flash_kernel_traitsILi256ELi128ELi64ELi8ES3_EELb0ELb0ELb0ELb0ELb0ELb1ELb0ELb0EEEvNS_16Flash_fwd_paramsE)
        /*0014*/ 	.short	0x0160
        /*0016*/ 	.short	0x01d0


	//----- nvinfo : EIATTR_CBANK_PARAM_SIZE
	.align		4
.L_378:
        /*0018*/ 	.byte	0x03, 0x19
        /*001a*/ 	.short	0x01d0


	//----- nvinfo : EIATTR_KPARAM_INFO
	.align		4
        /*001c*/ 	.byte	0x04, 0x17
        /*001e*/ 	.short	(.L_380 - .L_379)
.L_379:
        /*0020*/ 	.word	0x00000000
        /*0024*/ 	.short	0x0000
        /*0026*/ 	.short	0x0000
        /*0028*/ 	.byte	0x00, 0xf0, 0x41, 0x07


	//----- nvinfo : EIATTR_MAXREG_COUNT
	.align		4
.L_380:
        /*002c*/ 	.byte	0x03, 0x1b
        /*002e*/ 	.short	0x00ff


	//----- nvinfo : EIATTR_NUM_BARRIERS
	.align		4
        /*0030*/ 	.byte	0x02, 0x4c
        /*0032*/ 	.byte	0x01
	.zero		1


	//----- nvinfo : EIATTR_MERCURY_ISA_VERSION
	.align		4
        /*0034*/ 	.byte	0x03, 0x5f
        /*0036*/ 	.short	0x0000


	//----- nvinfo : EIATTR_COOP_GROUP_MASK_REGIDS
	.align		4
        /*0038*/ 	.byte	0x04, 0x29
        /*003a*/ 	.short	(.L_382 - .L_381)


	//   ....[0]....
.L_381:
        /*003c*/ 	.word	0xffffffff


	//   ....[1]....
        /*0040*/ 	.word	0xffffffff


	//   ....[2]....
        /*0044*/ 	.word	0xffffffff


	//   ....[3]....
        /*0048*/ 	.word	0xffffffff


	//   ....[4]....
        /*004c*/ 	.word	0xffffffff


	//   ....[5]....
        /*0050*/ 	.word	0xffffffff


	//   ....[6]....
        /*0054*/ 	.word	0xffffffff


	//   ....[7]....
        /*0058*/ 	.word	0xffffffff


	//   ....[8]....
        /*005c*/ 	.word	0xffffffff


	//   ....[9]....
        /*0060*/ 	.word	0xffffffff


	//   ....[10]....
        /*0064*/ 	.word	0xffffffff


	//   ....[11]....
        /*0068*/ 	.word	0xffffffff


	//----- nvinfo : EIATTR_COOP_GROUP_INSTR_OFFSETS
	.align		4
.L_382:
        /*006c*/ 	.byte	0x04, 0x28
        /*006e*/ 	.short	(.L_384 - .L_383)


	//   ....[0]....
.L_383:
        /*0070*/ 	.word	0x00002ea0


	//   ....[1]....
        /*0074*/ 	.word	0x00002ec0


	//   ....[2]....
        /*0078*/ 	.word	0x00002f60


	//   ....[3]....
        /*007c*/ 	.word	0x00002f70


	//   ....[4]....
        /*0080*/ 	.word	0x00005640


	//   ....[5]....
        /*0084*/ 	.word	0x00005660


	//   ....[6]....
        /*0088*/ 	.word	0x00005690


	//   ....[7]....
        /*008c*/ 	.word	0x000056a0


	//   ....[8]....
        /*0090*/ 	.word	0x00007270


	//   ....[9]....
        /*0094*/ 	.word	0x000072b0


	//   ....[10]....
        /*0098*/ 	.word	0x000073a0


	//   ....[11]....
        /*009c*/ 	.word	0x000073d0


	//----- nvinfo : EIATTR_EXIT_INSTR_OFFSETS
	.align		4
.L_384:
        /*00a0*/ 	.byte	0x04, 0x1c
        /*00a2*/ 	.short	(.L_386 - .L_385)


	//   ....[0]....
.L_385:
        /*00a4*/ 	.word	0x000004d0


	//   ....[1]....
        /*00a8*/ 	.word	0x00008fc0


	//   ....[2]....
        /*00ac*/ 	.word	0x000090a0


	//   ....[3]....
        /*00b0*/ 	.word	0x00009a70


	//   ....[4]....
        /*00b4*/ 	.word	0x00009af0


	//----- nvinfo : EIATTR_CTAIDZ_USED
	.align		4
.L_386:
        /*00b8*/ 	.byte	0x01, 0x04
	.zero		2


	//----- nvinfo : EIATTR_CRS_STACK_SIZE
	.align		4
        /*00bc*/ 	.byte	0x04, 0x1e
        /*00be*/ 	.short	(.L_388 - .L_387)
.L_387:
        /*00c0*/ 	.word	0x00000000
.L_388:


//--------------------- .nv.info._ZN5flash16flash_fwd_kernelI23Flash_fwd_kernel_traitsILi256ELi128ELi64ELi8ELb0ELb0EN7cutlass6half_tE19Flash_kernel_traitsILi256ELi128ELi64ELi8ES3_EELb0ELb0ELb0ELb0ELb0ELb0ELb0ELb0EEEvNS_16Flash_fwd_paramsE --------------------------
	.section	.nv.info._ZN5flash16flash_fwd_kernelI23Flash_fwd_kernel_traitsILi256ELi128ELi64ELi8ELb0ELb0EN7cutlass6half_tE19Flash_kernel_traitsILi256ELi128ELi64ELi8ES3_EELb0ELb0ELb0ELb0ELb0ELb0ELb0ELb0EEEvNS_16Flash_fwd_paramsE,"",@"SHT_CUDA_INFO"
	.sectionflags	@""
	.align	4


	//----- nvinfo : EIATTR_CUDA_API_VERSION
	.align		4
        /*0000*/ 	.byte	0x04, 0x37
        /*0002*/ 	.short	(.L_390 - .L_389)
.L_389:
        /*0004*/ 	.word	0x00000082


	//----- nvinfo : EIATTR_SW2861232_WAR
	.align		4
.L_390:
        /*0008*/ 	.byte	0x01, 0x35
	.zero		2


	//----- nvinfo : EIATTR_PARAM_CBANK
	.align		4
        /*000c*/ 	.byte	0x04, 0x0a
        /*000e*/ 	.short	(.L_392 - .L_391)
	.align		4
.L_391:
        /*0010*/ 	.word	index@(.nv.constant0._ZN5flash16flash_fwd_kernelI23Flash_fwd_kernel_traitsILi256ELi128ELi64ELi8ELb0ELb0EN7cutlass6half_tE19Flash_kernel_traitsILi256ELi128ELi64ELi8ES3_EELb0ELb0ELb0ELb0ELb0ELb0ELb0ELb0EEEvNS_16Flash_fwd_paramsE)
        /*0014*/ 	.short	0x0160
        /*0016*/ 	.short	0x01d0


	//----- nvinfo : EIATTR_CBANK_PARAM_SIZE
	.align		4
.L_392:
        /*0018*/ 	.byte	0x03, 0x19
        /*001a*/ 	.short	0x01d0


	//----- nvinfo : EIATTR_KPARAM_INFO
	.align		4
        /*001c*/ 	.byte	0x04, 0x17
        /*001e*/ 	.short	(.L_394 - .L_393)
.L_393:
        /*0020*/ 	.word	0x00000000
        /*0024*/ 	.short	0x0000
        /*0026*/ 	.short	0x0000
        /*0028*/ 	.byte	0x00, 0xf0, 0x41, 0x07


	//----- nvinfo : EIATTR_MAXREG_COUNT
	.align		4
.L_394:
        /*002c*/ 	.byte	0x03, 0x1b
        /*002e*/ 	.short	0x00ff


	//----- nvinfo : EIATTR_NUM_BARRIERS
	.align		4
        /*0030*/ 	.byte	0x02, 0x4c
        /*0032*/ 	.byte	0x01
	.zero		1


	//----- nvinfo : EIATTR_ANNOTATIONS
	.align		4
        /*0034*/ 	.byte	0x04, 0x55
        /*0036*/ 	.short	(.L_396 - .L_395)


	//   ....[0]....
.L_395:
        /*0038*/ 	.word	0x00000001
        /*003c*/ 	.byte	0x50, 0x57, 0x00, 0x00, 0x01, 0x00, 0x00, 0x00, 0xd0, 0x5b, 0x00, 0x00, 0x01, 0x00, 0x00, 0x00
        /*004c*/ 	.byte	0x20, 0x5d, 0x00, 0x00, 0x01, 0x00, 0x00, 0x00, 0xa0, 0x6e, 0x00, 0x00


	//----- nvinfo : EIATTR_MERCURY_ISA_VERSION
	.align		4
.L_396:
        /*0058*/ 	.byte	0x03, 0x5f
        /*005a*/ 	.short	0x0000


	//----- nvinfo : EIATTR_INT_WARP_WIDE_INSTR_OFFSETS
	.align		4
        /*005c*/ 	.byte	0x04, 0x31
        /*005e*/ 	.short	(.L_398 - .L_397)


	//   ....[0]....
.L_397:
        /*0060*/ 	.word	0x00005790


	//----- nvinfo : EIATTR_COOP_GROUP_MASK_REGIDS
	.align		4
.L_398:
        /*0064*/ 	.byte	0x04, 0x29
        /*0066*/ 	.short	(.L_400 - .L_399)


	//   ....[0]....
.L_399:
        /*0068*/ 	.word	0xffffffff


	//   ....[1]....
        /*006c*/ 	.word	0xffffffff


	//   ....[2]....
        /*0070*/ 	.word	0xffffffff


	//   ....[3]....
        /*0074*/ 	.word	0xffffffff


	//   ....[4]....
        /*0078*/ 	.word	0xffffffff


	//   ....[5]....
        /*007c*/ 	.word	0xffffffff


	//   ....[6]....
        /*0080*/ 	.word	0xffffffff


	//   ....[7]....
        /*0084*/ 	.word	0xffffffff


	//   ....[8]....
        /*0088*/ 	.word	0xffffffff


	//   ....[9]....
        /*008c*/ 	.word	0xffffffff


	//   ....[10]....
        /*0090*/ 	.word	0xffffffff


	//   ....[11]....
        /*0094*/ 	.word	0xffffffff


	//----- nvinfo : EIATTR_COOP_GROUP_INSTR_OFFSETS
	.align		4
.L_400:
        /*0098*/ 	.byte	0x04, 0x28
        /*009a*/ 	.short	(.L_402 - .L_401)


	//   ....[0]....
.L_401:
        /*009c*/ 	.word	0x000040f0


	//   ....[1]....
        /*00a0*/ 	.word	0x00004110


	//   ....[2]....
        /*00a4*/ 	.word	0x000041b0


	//   ....[3]....
        /*00a8*/ 	.word	0x000041c0


	//   ....[4]....
        /*00ac*/ 	.word	0x000071b0


	//   ....[5]....
        /*00b0*/ 	.word	0x000071c0


	//   ....[6]....
        /*00b4*/ 	.word	0x000071f0


	//   ....[7]....
        /*00b8*/ 	.word	0x00007200


	//   ....[8]....
        /*00bc*/ 	.word	0x00008de0


	//   ....[9]....
        /*00c0*/ 	.word	0x00008e20


	//   ....[10]....
        /*00c4*/ 	.word	0x00008f20


	//   ....[11]....
        /*00c8*/ 	.word	0x00008f50


	//----- nvinfo : EIATTR_EXIT_INSTR_OFFSETS
	.align		4
.L_402:
        /*00cc*/ 	.byte	0x04, 0x1c
        /*00ce*/ 	.short	(.L_404 - .L_403)


	//   ....[0]....
.L_403:
        /*00d0*/ 	.word	0x000004e0


	//   ....[1]....
        /*00d4*/ 	.word	0x0000ac40


	//   ....[2]....
        /*00d8*/ 	.word	0x0000ad60


	//   ....[3]....
        /*00dc*/ 	.word	0x0000ad80


	//   ....[4]....
        /*00e0*/ 	.word	0x0000b880


	//   ....[5]....
        /*00e4*/ 	.word	0x0000b900


	//----- nvinfo : EIATTR_CTAIDZ_USED
	.align		4
.L_404:
        /*00e8*/ 	.byte	0x01, 0x04
	.zero		2


	//----- nvinfo : EIATTR_CRS_STACK_SIZE
	.align		4
        /*00ec*/ 	.byte	0x04, 0x1e
        /*00ee*/ 	.short	(.L_406 - .L_405)
.L_405:
        /*00f0*/ 	.word	0x00000000
.L_406:


//--------------------- .nv.info._ZN5flash16flash_fwd_kernelI23Flash_fwd_kernel_traitsILi256ELi128ELi64ELi8ELb0ELb0EN7cutlass6half_tE19Flash_kernel_traitsILi256ELi128ELi64ELi8ES3_EELb0ELb0ELb0ELb1ELb0ELb0ELb0ELb0EEEvNS_16Flash_fwd_paramsE --------------------------
	.section	.nv.info._ZN5flash16flash_fwd_kernelI23Flash_fwd_kernel_traitsILi256ELi128ELi64ELi8ELb0ELb0EN7cutlass6half_tE19Flash_kernel_traitsILi256ELi128ELi64ELi8ES3_EELb0ELb0ELb0ELb1ELb0ELb0ELb0ELb0EEEvNS_16Flash_fwd_paramsE,"",@"SHT_CUDA_INFO"
	.sectionflags	@""
	.align	4


	//----- nvinfo : EIATTR_CUDA_API_VERSION
	.align		4
        /*0000*/ 	.byte	0x04, 0x37
        /*0002*/ 	.short	(.L_408 - .L_407)
.L_407:
        /*0004*/ 	.word	0x00000082


	//----- nvinfo : EIATTR_SW2861232_WAR
	.align		4
.L_408:
        /*0008*/ 	.byte	0x01, 0x35
	.zero		2


	//----- nvinfo : EIATTR_PARAM_CBANK
	.align		4
        /*000c*/ 	.byte	0x04, 0x0a
        /*000e*/ 	.short	(.L_410 - .L_409)
	.align		4
.L_409:
        /*0010*/ 	.word	index@(.nv.constant0._ZN5flash16flash_fwd_kernelI23Flash_fwd_kernel_traitsILi256ELi128ELi64ELi8ELb0ELb0EN7cutlass6half_tE19Flash_kernel_traitsILi256ELi128ELi64ELi8ES3_EELb0ELb0ELb0ELb1ELb0ELb0ELb0ELb0EEEvNS_16Flash_fwd_paramsE)
        /*0014*/ 	.short	0x0160
        /*0016*/ 	.short	0x01d0


	//----- nvinfo : EIATTR_CBANK_PARAM_SIZE
	.align		4
.L_410:
        /*0018*/ 	.byte	0x03, 0x19
        /*001a*/ 	.short	0x01d0


	//----- nvinfo : EIATTR_KPARAM_INFO
	.align		4
        /*001c*/ 	.byte	0x04, 0x17
        /*001e*/ 	.short	(.L_412 - .L_411)
.L_411:
        /*0020*/ 	.word	0x00000000
        /*0024*/ 	.short	0x0000
        /*0026*/ 	.short	0x0000
        /*0028*/ 	.byte	0x00, 0xf0, 0x41, 0x07


	//----- nvinfo : EIATTR_MAXREG_COUNT
	.align		4
.L_412:
        /*002c*/ 	.byte	0x03, 0x1b
        /*002e*/ 	.short	0x00ff


	//----- nvinfo : EIATTR_NUM_BARRIERS
	.align		4
        /*0030*/ 	.byte	0x02, 0x4c
        /*0032*/ 	.byte	0x01
	.zero		1


	//----- nvinfo : EIATTR_ANNOTATIONS
	.align		4
        /*0034*/ 	.byte	0x04, 0x55
        /*0036*/ 	.short	(.L_414 - .L_413)


	//   ....[0]....
.L_413:
        /* <DEDUP_REMOVED lines=21> */


	//----- nvinfo : EIATTR_MERCURY_ISA_VERSION
	.align		4
.L_414:
        /*0170*/ 	.byte	0x03, 0x5f
        /*0172*/ 	.short	0x0000


	//----- nvinfo : EIATTR_INT_WARP_WIDE_INSTR_OFFSETS
	.align		4
        /*0174*/ 	.byte	0x04, 0x31
        /*0176*/ 	.short	(.L_416 - .L_415)


	//   ....[0]....
.L_415:
        /*0178*/ 	.word	0x000073b0


	//----- nvinfo : EIATTR_COOP_GROUP_MASK_REGIDS
	.align		4
.L_416:
        /*017c*/ 	.byte	0x04, 0x29
        /*017e*/ 	.short	(.L_418 - .L_417)


	//   ....[0]....
.L_417:
        /*0180*/ 	.word	0xffffffff


	//   ....[1]....
        /*0184*/ 	.word	0xffffffff


	//   ....[2]....
        /*0188*/ 	.word	0xffffffff


	//   ....[3]....
        /*018c*/ 	.word	0xffffffff


	//   ....[4]....
        /*0190*/ 	.word	0xffffffff


	//   ....[5]....
        /*0194*/ 	.word	0xffffffff


	//   ....[6]....
        /*0198*/ 	.word	0xffffffff


	//   ....[7]....
        /*019c*/ 	.word	0xffffffff


	//   ....[8]....
        /*01a0*/ 	.word	0xffffffff


	//   ....[9]....
        /*01a4*/ 	.word	0xffffffff


	//   ....[10]....
        /*01a8*/ 	.word	0xffffffff


	//   ....[11]....
        /*01ac*/ 	.word	0xffffffff


	//----- nvinfo : EIATTR_COOP_GROUP_INSTR_OFFSETS
	.align		4
.L_418:
        /*01b0*/ 	.byte	0x04, 0x28
        /*01b2*/ 	.short	(.L_420 - .L_419)


	//   ....[0]....
.L_419:
        /*01b4*/ 	.word	0x00004e20


	//   ....[1]....
        /*01b8*/ 	.word	0x00004e40


	//   ....[2]....
        /*01bc*/ 	.word	0x00004f90


	//   ....[3]....
        /*01c0*/ 	.word	0x00004fc0


	//   ....[4]....
        /*01c4*/ 	.word	0x00009430


	//   ....[5]....
        /*01c8*/ 	.word	0x00009440


	//   ....[6]....
        /*01cc*/ 	.word	0x00009470


	//   ....[7]....
        /*01d0*/ 	.word	0x00009480


	//   ....[8]....
        /*01d4*/ 	.word	0x0000b070


	//   ....[9]....
        /*01d8*/ 	.word	0x0000b0b0


	//   ....[10]....
        /*01dc*/ 	.word	0x0000b1a0


	//   ....[11]....
        /*01e0*/ 	.word	0x0000b1d0


	//----- nvinfo : EIATTR_EXIT_INSTR_OFFSETS
	.align		4
.L_420:
        /*01e4*/ 	.byte	0x04, 0x1c
        /*01e6*/ 	.short	(.L_422 - .L_421)


	//   ....[0]....
.L_421:
        /*01e8*/ 	.word	0x000004e0


	//   ....[1]....
        /*01ec*/ 	.word	0x0000cf30


	//   ....[2]....
        /*01f0*/ 	.word	0x0000d050


	//   ....[3]....
        /*01f4*/ 	.word	0x0000d070


	//   ....[4]....
        /*01f8*/ 	.word	0x0000db80


	//   ....[5]....
        /*01fc*/ 	.word	0x0000dc00


	//----- nvinfo : EIATTR_CTAIDZ_USED
	.align		4
.L_422:
        /*0200*/ 	.byte	0x01, 0x04
	.zero		2


	//----- nvinfo : EIATTR_CRS_STACK_SIZE
	.align		4
        /*0204*/ 	.byte	0x04, 0x1e
        /*0206*/ 	.short	(.L_424 - .L_423)
.L_423:
        /*0208*/ 	.word	0x00000000
.L_424:


//--------------------- .nv.info._ZN5flash16flash_fwd_kernelI23Flash_fwd_kernel_traitsILi256ELi128ELi64ELi8ELb0ELb0EN7cutlass6half_tE19Flash_kernel_traitsILi256ELi128ELi64ELi8ES3_EELb0ELb0ELb1ELb0ELb0ELb1ELb0ELb0EEEvNS_16Flash_fwd_paramsE --------------------------
	.section	.nv.info._ZN5flash16flash_fwd_kernelI23Flash_fwd_kernel_traitsILi256ELi128ELi64ELi8ELb0ELb0EN7cutlass6half_tE19Flash_kernel_traitsILi256ELi128ELi64ELi8ES3_EELb0ELb0ELb1ELb0ELb0ELb1ELb0ELb0EEEvNS_16Flash_fwd_paramsE,"",@"SHT_CUDA_INFO"
	.sectionflags	@""
	.align	4


	//----- nvinfo : EIATTR_CUDA_API_VERSION
	.align		4
        /*0000*/ 	.byte	0x04, 0x37
        /*0002*/ 	.short	(.L_426 - .L_425)
.L_425:
        /*0004*/ 	.word	0x00000082


	//----- nvinfo : EIATTR_SW2861232_WAR
	.align		4
.L_426:
        /*0008*/ 	.byte	0x01, 0x35
	.zero		2


	//----- nvinfo : EIATTR_PARAM_CBANK
	.align		4
        /*000c*/ 	.byte	0x04, 0x0a
        /*000e*/ 	.short	(.L_428 - .L_427)
	.align		4
.L_427:
        /*0010*/ 	.word	index@(.nv.constant0._ZN5flash16flash_fwd_kernelI23Flash_fwd_kernel_traitsILi256ELi128ELi64ELi8ELb0ELb0EN7cutlass6half_tE19Flash_kernel_traitsILi256ELi128ELi64ELi8ES3_EELb0ELb0ELb1ELb0ELb0ELb1ELb0ELb0EEEvNS_16Flash_fwd_paramsE)
        /*0014*/ 	.short	0x0160
        /*0016*/ 	.short	0x01d0


	//----- nvinfo : EIATTR_CBANK_PARAM_SIZE
	.align		4
.L_428:
        /*0018*/ 	.byte	0x03, 0x19
        /*001a*/ 	.short	0x01d0


	//----- nvinfo : EIATTR_KPARAM_INFO
	.align		4
        /*001c*/ 	.byte	0x04, 0x17
        /*001e*/ 	.short	(.L_430 - .L_429)
.L_429:
        /*0020*/ 	.word	0x00000000
        /*0024*/ 	.short	0x0000
        /*0026*/ 	.short	0x0000
        /*0028*/ 	.byte	0x00, 0xf0, 0x41, 0x07


	//----- nvinfo : EIATTR_MAXREG_COUNT
	.align		4
.L_430:
        /*002c*/ 	.byte	0x03, 0x1b
        /*002e*/ 	.short	0x00ff


	//----- nvinfo : EIATTR_NUM_BARRIERS
	.align		4
        /*0030*/ 	.byte	0x02, 0x4c
        /*0032*/ 	.byte	0x01
	.zero		1


	//----- nvinfo : EIATTR_ANNOTATIONS
	.align		4
        /*0034*/ 	.byte	0x04, 0x55
        /*0036*/ 	.short	(.L_432 - .L_431)


	//   ....[0]....
.L_431:
        /* <DEDUP_REMOVED lines=25> */


	//----- nvinfo : EIATTR_MERCURY_ISA_VERSION
	.align		4
.L_432:
        /*01b8*/ 	.byte	0x03, 0x5f
        /*01ba*/ 	.short	0x0000


	//----- nvinfo : EIATTR_COOP_GROUP_MASK_REGIDS
	.align		4
        /*01bc*/ 	.byte	0x04, 0x29
        /*01be*/ 	.short	(.L_434 - .L_433)


	//   ....[0]....
.L_433:
        /*01c0*/ 	.word	0xffffffff


	//   ....[1]....
        /*01c4*/ 	.word	0xffffffff


	//   ....[2]....
        /*01c8*/ 	.word	0xffffffff


	//   ....[3]....
        /*01cc*/ 	.word	0xffffffff


	//   ....[4]....
        /*01d0*/ 	.word	0xffffffff


	//   ....[5]....
        /*01d4*/ 	.word	0xffffffff


	//   ....[6]....
        /*01d8*/ 	.word	0xffffffff


	//   ....[7]....
        /*01dc*/ 	.word	0xffffffff


	//   ....[8]....
        /*01e0*/ 	.word	0xffffffff


	//   ....[9]....
        /*01e4*/ 	.word	0xffffffff


	//   ....[10]....
        /*01e8*/ 	.word	0xffffffff


	//   ....[11]....
        /*01ec*/ 	.word	0xffffffff


	//   ....[12]....
        /*01f0*/ 	.word	0xffffffff


	//   ....[13]....
        /*01f4*/ 	.word	0xffffffff


	//   ....[14]....
        /*01f8*/ 	.word	0xffffffff


	//   ....[15]....
        /*01fc*/ 	.word	0xffffffff


	//   ....[16]....
        /*0200*/ 	.word	0xffffffff


	//   ....[17]....
        /*0204*/ 	.word	0xffffffff


	//   ....[18]....
        /*0208*/ 	.word	0xffffffff


	//   ....[19]....
        /*020c*/ 	.word	0xffffffff


	//----- nvinfo : EIATTR_COOP_GROUP_INSTR_OFFSETS
	.align		4
.L_434:
        /*0210*/ 	.byte	0x04, 0x28
        /*0212*/ 	.short	(.L_436 - .L_435)


	//   ....[0]....
.L_435:
        /*0214*/ 	.word	0x00003f10


	//   ....[1]....
        /*0218*/ 	.word	0x00003f60


	//   ....[2]....
        /*021c*/ 	.word	0x00003f80


	//   ....[3]....
        /*0220*/ 	.word	0x00003fa0


	//   ....[4]....
        /*0224*/ 	.word	0x00007920


	//   ....[5]....
        /*0228*/ 	.word	0x00007970


	//   ....[6]....
        /*022c*/ 	.word	0x00007990


	//   ....[7]....
        /*0230*/ 	.word	0x000079b0


	//   ....[8]....
        /*0234*/ 	.word	0x0000bdb0


	//   ....[9]....
        /*0238*/ 	.word	0x0000be00


	//   ....[10]....
        /*023c*/ 	.word	0x0000be20


	//   ....[11]....
        /*0240*/ 	.word	0x0000be40


	//   ....[12]....
        /*0244*/ 	.word	0x000104d0


	//   ....[13]....
        /*0248*/ 	.word	0x00010610


	//   ....[14]....
        /*024c*/ 	.word	0x00010620


	//   ....[15]....
        /*0250*/ 	.word	0x00010680


	//   ....[16]....
        /*0254*/ 	.word	0x00012460


	//   ....[17]....
        /*0258*/ 	.word	0x00012470


	//   ....[18]....
        /*025c*/ 	.word	0x000124a0


	//   ....[19]....
        /*0260*/ 	.word	0x000124b0


	//----- nvinfo : EIATTR_EXIT_INSTR_OFFSETS
	.align		4
.L_436:
        /*0264*/ 	.byte	0x04, 0x1c
        /*0266*/ 	.short	(.L_438 - .L_437)


	//   ....[0]....
.L_437:
        /*0268*/ 	.word	0x000004e0


	//   ....[1]....
        /*026c*/ 	.word	0x00001020


	//   ....[2]....
        /*0270*/ 	.word	0x000010a0


	//   ....[3]....
        /*0274*/ 	.word	0x00014020


	//   ....[4]....
        /*0278*/ 	.word	0x00014110


	//----- nvinfo : EIATTR_CTAIDZ_USED
	.align		4
.L_438:
        /*027c*/ 	.byte	0x01, 0x04
	.zero		2


	//----- nvinfo : EIATTR_CRS_STACK_SIZE
	.align		4
        /*0280*/ 	.byte	0x04, 0x1e
        /*0282*/ 	.short	(.L_440 - .L_439)
.L_439:
        /*0284*/ 	.word	0x00000000
.L_440:


//--------------------- .nv.info._ZN5flash16flash_fwd_kernelI23Flash_fwd_kernel_traitsILi256ELi128ELi64ELi8ELb0ELb0EN7cutlass6half_tE19Flash_kernel_traitsILi256ELi128ELi64ELi8ES3_EELb0ELb0ELb1ELb0ELb0ELb0ELb0ELb0EEEvNS_16Flash_fwd_paramsE --------------------------
	.section	.nv.info._ZN5flash16flash_fwd_kernelI23Flash_fwd_kernel_traitsILi256ELi128ELi64ELi8ELb0ELb0EN7cutlass6half_tE19Flash_kernel_traitsILi256ELi128ELi64ELi8ES3_EELb0ELb0ELb1ELb0ELb0ELb0ELb0ELb0EEEvNS_16Flash_fwd_paramsE,"",@"SHT_CUDA_INFO"
	.sectionflags	@""
	.align	4


	//----- nvinfo : EIATTR_CUDA_API_VERSION
	.align		4
        /*0000*/ 	.byte	0x04, 0x37
        /*0002*/ 	.short	(.L_442 - .L_441)
.L_441:
        /*0004*/ 	.word	0x00000082


	//----- nvinfo : EIATTR_SW2861232_WAR
	.align		4
.L_442:
        /*0008*/ 	.byte	0x01, 0x35
	.zero		2


	//----- nvinfo : EIATTR_PARAM_CBANK
	.align		4
        /*000c*/ 	.byte	0x04, 0x0a
        /*000e*/ 	.short	(.L_444 - .L_443)
	.align		4
.L_443:
        /*0010*/ 	.word	index@(.nv.constant0._ZN5flash16flash_fwd_kernelI23Flash_fwd_kernel_traitsILi256ELi128ELi64ELi8ELb0ELb0EN7cutlass6half_tE19Flash_kernel_traitsILi256ELi128ELi64ELi8ES3_EELb0ELb0ELb1ELb0ELb0ELb0ELb0ELb0EEEvNS_16Flash_fwd_paramsE)
        /*0014*/ 	.short	0x0160
        /*0016*/ 	.short	0x01d0


	//----- nvinfo : EIATTR_CBANK_PARAM_SIZE
	.align		4
.L_444:
        /*0018*/ 	.byte	0x03, 0x19
        /*001a*/ 	.short	0x01d0


	//----- nvinfo : EIATTR_KPARAM_INFO
	.align		4
        /*001c*/ 	.byte	0x04, 0x17
        /*001e*/ 	.short	(.L_446 - .L_445)
.L_445:
        /*0020*/ 	.word	0x00000000
        /*0024*/ 	.short	0x0000
        /*0026*/ 	.short	0x0000
        /*0028*/ 	.byte	0x00, 0xf0, 0x41, 0x07


	//----- nvinfo : EIATTR_MAXREG_COUNT
	.align		4
.L_446:
        /*002c*/ 	.byte	0x03, 0x1b
        /*002e*/ 	.short	0x00ff


	//----- nvinfo : EIATTR_NUM_BARRIERS
	.align		4
        /*0030*/ 	.byte	0x02, 0x4c
        /*0032*/ 	.byte	0x01
	.zero		1


	//----- nvinfo : EIATTR_ANNOTATIONS
	.align		4
        /*0034*/ 	.byte	0x04, 0x55
        /*0036*/ 	.short	(.L_448 - .L_447)


	//   ....[0]....
.L_447:
        /* <DEDUP_REMOVED lines=31> */


	//----- nvinfo : EIATTR_MERCURY_ISA_VERSION
	.align		4
.L_448:
        /*0218*/ 	.byte	0x03, 0x5f
        /*021a*/ 	.short	0x0000


	//----- nvinfo : EIATTR_COOP_GROUP_MASK_REGIDS
	.align		4
        /*021c*/ 	.byte	0x04, 0x29
        /*021e*/ 	.short	(.L_450 - .L_449)


	//   ....[0]....
.L_449:
        /*0220*/ 	.word	0xffffffff


	//   ....[1]....
        /*0224*/ 	.word	0xffffffff


	//   ....[2]....
        /*0228*/ 	.word	0xffffffff


	//   ....[3]....
        /*022c*/ 	.word	0xffffffff


	//   ....[4]....
        /*0230*/ 	.word	0xffffffff


	//   ....[5]....
        /*0234*/ 	.word	0xffffffff


	//   ....[6]....
        /*0238*/ 	.word	0xffffffff


	//   ....[7]....
        /*023c*/ 	.word	0xffffffff


	//   ....[8]....
        /*0240*/ 	.word	0xffffffff


	//   ....[9]....
        /*0244*/ 	.word	0xffffffff


	//   ....[10]....
        /*0248*/ 	.word	0xffffffff


	//   ....[11]....
        /*024c*/ 	.word	0xffffffff


	//   ....[12]....
        /*0250*/ 	.word	0xffffffff


	//   ....[13]....
        /*0254*/ 	.word	0xffffffff


	//   ....[14]....
        /*0258*/ 	.word	0xffffffff


	//   ....[15]....
        /*025c*/ 	.word	0xffffffff


	//   ....[16]....
        /*0260*/ 	.word	0xffffffff


	//   ....[17]....
        /*0264*/ 	.word	0xffffffff


	//   ....[18]....
        /*0268*/ 	.word	0xffffffff


	//   ....[19]....
        /*026c*/ 	.word	0xffffffff


	//----- nvinfo : EIATTR_COOP_GROUP_INSTR_OFFSETS
	.align		4
.L_450:
        /*0270*/ 	.byte	0x04, 0x28
        /*0272*/ 	.short	(.L_452 - .L_451)


	//   ....[0]....
.L_451:
        /*0274*/ 	.word	0x000052f0


	//   ....[1]....
        /*0278*/ 	.word	0x00005340


	//   ....[2]....
        /*027c*/ 	.word	0x00005360


	//   ....[3]....
        /*0280*/ 	.word	0x00005380


	//   ....[4]....
        /*0284*/ 	.word	0x000092f0


	//   ....[5]....
        /*0288*/ 	.word	0x00009340


	//   ....[6]....
        /*028c*/ 	.word	0x00009360


	//   ....[7]....
        /*0290*/ 	.word	0x00009380


	//   ....[8]....
        /*0294*/ 	.word	0x0000d900


	//   ....[9]....
        /*0298*/ 	.word	0x0000d940


	//   ....[10]....
        /*029c*/ 	.word	0x0000d960


	//   ....[11]....
        /*02a0*/ 	.word	0x0000d980


	//   ....[12]....
        /*02a4*/ 	.word	0x00012570


	//   ....[13]....
        /*02a8*/ 	.word	0x000125b0


	//   ....[14]....
        /*02ac*/ 	.word	0x000125d0


	//   ....[15]....
        /*02b0*/ 	.word	0x000125f0


	//   ....[16]....
        /*02b4*/ 	.word	0x00014540


	//   ....[17]....
        /*02b8*/ 	.word	0x00014550


	//   ....[18]....
        /*02bc*/ 	.word	0x00014580


	//   ....[19]....
        /*02c0*/ 	.word	0x00014590


	//----- nvinfo : EIATTR_EXIT_INSTR_OFFSETS
	.align		4
.L_452:
        /*02c4*/ 	.byte	0x04, 0x1c
        /*02c6*/ 	.short	(.L_454 - .L_453)


	//   ....[0]....
.L_453:
        /*02c8*/ 	.word	0x000004d0


	//   ....[1]....
        /*02cc*/ 	.word	0x00001150


	//   ....[2]....
        /*02d0*/ 	.word	0x000011d0


	//   ....[3]....
        /*02d4*/ 	.word	0x00016170


	//   ....[4]....
        /*02d8*/ 	.word	0x00016290


	//   ....[5]....
        /*02dc*/ 	.word	0x000162b0


	//----- nvinfo : EIATTR_CTAIDZ_USED
	.align		4
.L_454:
        /*02e0*/ 	.byte	0x01, 0x04
	.zero		2


	//----- nvinfo : EIATTR_CRS_STACK_SIZE
	.align		4
        /*02e4*/ 	.byte	0x04, 0x1e
        /*02e6*/ 	.short	(.L_456 - .L_455)
.L_455:
        /*02e8*/ 	.word	0x00000000
.L_456:


//--------------------- .nv.info._ZN5flash16flash_fwd_kernelI23Flash_fwd_kernel_traitsILi256ELi128ELi64ELi8ELb0ELb0EN7cutlass6half_tE19Flash_kernel_traitsILi256ELi128ELi64ELi8ES3_EELb0ELb0ELb1ELb1ELb0ELb0ELb0ELb0EEEvNS_16Flash_fwd_paramsE --------------------------
	.section	.nv.info._ZN5flash16flash_fwd_kernelI23Flash_fwd_kernel_traitsILi256ELi128ELi64ELi8ELb0ELb0EN7cutlass6half_tE19Flash_kernel_traitsILi256ELi128ELi64ELi8ES3_EELb0ELb0ELb1ELb1ELb0ELb0ELb0ELb0EEEvNS_16Flash_fwd_paramsE,"",@"SHT_CUDA_INFO"
	.sectionflags	@""
	.align	4


	//----- nvinfo : EIATTR_CUDA_API_VERSION
	.align		4
        /*0000*/ 	.byte	0x04, 0x37
        /*0002*/ 	.short	(.L_458 - .L_457)
.L_457:
        /*0004*/ 	.word	0x00000082


	//----- nvinfo : EIATTR_SW2861232_WAR
	.align		4
.L_458:
        /*0008*/ 	.byte	0x01, 0x35
	.zero		2


	//----- nvinfo : EIATTR_PARAM_CBANK
	.align		4
        /*000c*/ 	.byte	0x04, 0x0a
        /*000e*/ 	.short	(.L_460 - .L_459)
	.align		4
.L_459:
        /*0010*/ 	.word	index@(.nv.constant0._ZN5flash16flash_fwd_kernelI23Flash_fwd_kernel_traitsILi256ELi128ELi64ELi8ELb0ELb0EN7cutlass6half_tE19Flash_kernel_traitsILi256ELi128ELi64ELi8ES3_EELb0ELb0ELb1ELb1ELb0ELb0ELb0ELb0EEEvNS_16Flash_fwd_paramsE)
        /*0014*/ 	.short	0x0160
        /*0016*/ 	.short	0x01d0


	//----- nvinfo : EIATTR_CBANK_PARAM_SIZE
	.align		4
.L_460:
        /*0018*/ 	.byte	0x03, 0x19
        /*001a*/ 	.short	0x01d0


	//----- nvinfo : EIATTR_KPARAM_INFO
	.align		4
        /*001c*/ 	.byte	0x04, 0x17
        /*001e*/ 	.short	(.L_462 - .L_461)
.L_461:
        /*0020*/ 	.word	0x00000000
        /*0024*/ 	.short	0x0000
        /*0026*/ 	.short	0x0000
        /*0028*/ 	.byte	0x00, 0xf0, 0x41, 0x07


	//----- nvinfo : EIATTR_MAXREG_COUNT
	.align		4
.L_462:
        /*002c*/ 	.byte	0x03, 0x1b
        /*002e*/ 	.short	0x00ff


	//----- nvinfo : EIATTR_NUM_BARRIERS
	.align		4
        /*0030*/ 	.byte	0x02, 0x4c
        /*0032*/ 	.byte	0x01
	.zero		1


	//----- nvinfo : EIATTR_ANNOTATIONS
	.align		4
        /*0034*/ 	.byte	0x04, 0x55
        /*0036*/ 	.short	(.L_464 - .L_463)


	//   ....[0]....
.L_463:
        /* <DEDUP_REMOVED lines=49> */


	//----- nvinfo : EIATTR_MERCURY_ISA_VERSION
	.align		4
.L_464:
        /*0338*/ 	.byte	0x03, 0x5f
        /*033a*/ 	.short	0x0000


	//----- nvinfo : EIATTR_COOP_GROUP_MASK_REGIDS
	.align		4
        /*033c*/ 	.byte	0x04, 0x29
        /*033e*/ 	.short	(.L_466 - .L_465)


	//   ....[0]....
.L_465:
        /*0340*/ 	.word	0xffffffff


	//   ....[1]....
        /*0344*/ 	.word	0xffffffff


	//   ....[2]....
        /*0348*/ 	.word	0xffffffff


	//   ....[3]....
        /*034c*/ 	.word	0xffffffff


	//   ....[4]....
        /*0350*/ 	.word	0xffffffff


	//   ....[5]....
        /*0354*/ 	.word	0xffffffff


	//   ....[6]....
        /*0358*/ 	.word	0xffffffff


	//   ....[7]....
        /*035c*/ 	.word	0xffffffff


	//   ....[8]....
        /*0360*/ 	.word	0xffffffff


	//   ....[9]....
        /*0364*/ 	.word	0xffffffff


	//   ....[10]....
        /*0368*/ 	.word	0xffffffff


	//   ....[11]....
        /*036c*/ 	.word	0xffffffff


	//   ....[12]....
        /*0370*/ 	.word	0xffffffff


	//   ....[13]....
        /*0374*/ 	.word	0xffffffff


	//   ....[14]....
        /*0378*/ 	.word	0xffffffff


	//   ....[15]....
        /*037c*/ 	.word	0xffffffff


	//   ....[16]....
        /*0380*/ 	.word	0xffffffff


	//   ....[17]....
        /*0384*/ 	.word	0xffffffff


	//   ....[18]....
        /*0388*/ 	.word	0xffffffff


	//   ....[19]....
        /*038c*/ 	.word	0xffffffff


	//----- nvinfo : EIATTR_COOP_GROUP_INSTR_OFFSETS
	.align		4
.L_466:
        /*0390*/ 	.byte	0x04, 0x28
        /*0392*/ 	.short	(.L_468 - .L_467)


	//   ....[0]....
.L_467:
        /*0394*/ 	.word	0x00005ef0


	//   ....[1]....
        /*0398*/ 	.word	0x00005f10


	//   ....[2]....
        /*039c*/ 	.word	0x00005fc0


	//   ....[3]....
        /*03a0*/ 	.word	0x00006020


	//   ....[4]....
        /*03a4*/ 	.word	0x0000ada0


	//   ....[5]....
        /*03a8*/ 	.word	0x0000adf0


	//   ....[6]....
        /*03ac*/ 	.word	0x0000ae10


	//   ....[7]....
        /*03b0*/ 	.word	0x0000ae30


	//   ....[8]....
        /*03b4*/ 	.word	0x0000fc90


	//   ....[9]....
        /*03b8*/ 	.word	0x0000fce0


	//   ....[10]....
        /*03bc*/ 	.word	0x0000fd00


	//   ....[11]....
        /*03c0*/ 	.word	0x0000fd20


	//   ....[12]....
        /*03c4*/ 	.word	0x00014e10


	//   ....[13]....
        /*03c8*/ 	.word	0x00014f50


	//   ....[14]....
        /*03cc*/ 	.word	0x00014fa0


	//   ....[15]....
        /*03d0*/ 	.word	0x00015020


	//   ....[16]....
        /*03d4*/ 	.word	0x00016f50


	//   ....[17]....
        /*03d8*/ 	.word	0x00016f60


	//   ....[18]....
        /*03dc*/ 	.word	0x00016f90


	//   ....[19]....
        /*03e0*/ 	.word	0x00016fa0


	//----- nvinfo : EIATTR_EXIT_INSTR_OFFSETS
	.align		4
.L_468:
        /*03e4*/ 	.byte	0x04, 0x1c
        /*03e6*/ 	.short	(.L_470 - .L_469)


	//   ....[0]....
.L_469:
        /*03e8*/ 	.word	0x000004d0


	//   ....[1]....
        /*03ec*/ 	.word	0x00001150


	//   ....[2]....
        /*03f0*/ 	.word	0x000011d0


	//   ....[3]....
        /*03f4*/ 	.word	0x00018b80


	//   ....[4]....
        /*03f8*/ 	.word	0x00018ca0


	//   ....[5]....
        /*03fc*/ 	.word	0x00018cc0


	//----- nvinfo : EIATTR_CTAIDZ_USED
	.align		4
.L_470:
        /*0400*/ 	.byte	0x01, 0x04
	.zero		2


	//----- nvinfo : EIATTR_CRS_STACK_SIZE
	.align		4
        /*0404*/ 	.byte	0x04, 0x1e
        /*0406*/ 	.short	(.L_472 - .L_471)
.L_471:
        /*0408*/ 	.word	0x00000000
.L_472:


//--------------------- .nv.info._ZN5flash16flash_fwd_kernelI23Flash_fwd_kernel_traitsILi256ELi64ELi64ELi4ELb0ELb0EN7cutlass6half_tE19Flash_kernel_traitsILi256ELi64ELi64ELi4ES3_EELb1ELb0ELb0ELb0ELb0ELb0ELb0ELb0EEEvNS_16Flash_fwd_paramsE --------------------------
	.section	.nv.info._ZN5flash16flash_fwd_kernelI23Flash_fwd_kernel_traitsILi256ELi64ELi64ELi4ELb0ELb0EN7cutlass6half_tE19Flash_kernel_traitsILi256ELi64ELi64ELi4ES3_EELb1ELb0ELb0ELb0ELb0ELb0ELb0ELb0EEEvNS_16Flash_fwd_paramsE,"",@"SHT_CUDA_INFO"
	.sectionflags	@""
	.align	4


	//----- nvinfo : EIATTR_CUDA_API_VERSION
	.align		4
        /*0000*/ 	.byte	0x04, 0x37
        /*0002*/ 	.short	(.L_474 - .L_473)
.L_473:
        /*0004*/ 	.word	0x00000082


	//----- nvinfo : EIATTR_SW2861232_WAR
	.align		4
.L_474:
        /*0008*/ 	.byte	0x01, 0x35
	.zero		2


	//----- nvinfo : EIATTR_PARAM_CBANK
	.align		4
        /*000c*/ 	.byte	0x04, 0x0a
        /*000e*/ 	.short	(.L_476 - .L_475)
	.align		4
.L_475:
        /*0010*/ 	.word	index@(.nv.constant0._ZN5flash16flash_fwd_kernelI23Flash_fwd_kernel_traitsILi256ELi64ELi64ELi4ELb0ELb0EN7cutlass6half_tE19Flash_kernel_traitsILi256ELi64ELi64ELi4ES3_EELb1ELb0ELb0ELb0ELb0ELb0ELb0ELb0EEEvNS_16Flash_fwd_paramsE)
        /*0014*/ 	.short	0x0160
        /*0016*/ 	.short	0x01d0


	//----- nvinfo : EIATTR_CBANK_PARAM_SIZE
	.align		4
.L_476:
        /*0018*/ 	.byte	0x03, 0x19
        /*001a*/ 	.short	0x01d0


	//----- nvinfo : EIATTR_KPARAM_INFO
	.align		4
        /*001c*/ 	.byte	0x04, 0x17
        /*001e*/ 	.short	(.L_478 - .L_477)
.L_477:
        /*0020*/ 	.word	0x00000000
        /*0024*/ 	.short	0x0000
        /*0026*/ 	.short	0x0000
        /*0028*/ 	.byte	0x00, 0xf0, 0x41, 0x07


	//----- nvinfo : EIATTR_MAXREG_COUNT
	.align		4
.L_478:
        /*002c*/ 	.byte	0x03, 0x1b
        /*002e*/ 	.short	0x00ff


	//----- nvinfo : EIATTR_NUM_BARRIERS
	.align		4
        /*0030*/ 	.byte	0x02, 0x4c
        /*0032*/ 	.byte	0x01
	.zero		1


	//----- nvinfo : EIATTR_ANNOTATIONS
	.align		4
        /*0034*/ 	.byte	0x04, 0x55
        /*0036*/ 	.short	(.L_480 - .L_479)


	//   ....[0]....
.L_479:
        /* <DEDUP_REMOVED lines=13> */


	//----- nvinfo : EIATTR_MERCURY_ISA_VERSION
	.align		4
.L_480:
        /*00f8*/ 	.byte	0x03, 0x5f
        /*00fa*/ 	.short	0x0000


	//----- nvinfo : EIATTR_COOP_GROUP_MASK_REGIDS
	.align		4
        /*00fc*/ 	.byte	0x04, 0x29
        /*00fe*/ 	.short	(.L_482 - .L_481)


	//   ....[0]....
.L_481:
        /*0100*/ 	.word	0xffffffff


	//   ....[1]....
        /*0104*/ 	.word	0xffffffff


	//   ....[2]....
        /*0108*/ 	.word	0xffffffff


	//   ....[3]....
        /*010c*/ 	.word	0xffffffff


	//   ....[4]....
        /*0110*/ 	.word	0xffffffff


	//   ....[5]....
        /*0114*/ 	.word	0xffffffff


	//   ....[6]....
        /*0118*/ 	.word	0xffffffff


	//   ....[7]....
        /*011c*/ 	.word	0xffffffff


	//   ....[8]....
        /*0120*/ 	.word	0xffffffff


	//   ....[9]....
        /*0124*/ 	.word	0xffffffff


	//   ....[10]....
        /*0128*/ 	.word	0xffffffff


	//   ....[11]....
        /*012c*/ 	.word	0xffffffff


	//----- nvinfo : EIATTR_COOP_GROUP_INSTR_OFFSETS
	.align		4
.L_482:
        /*0130*/ 	.byte	0x04, 0x28
        /*0132*/ 	.short	(.L_484 - .L_483)


	//   ....[0]....
.L_483:
        /*0134*/ 	.word	0x000053e0


	//   ....[1]....
        /*0138*/ 	.word	0x00005460


	//   ....[2]....
        /*013c*/ 	.word	0x00005480


	//   ....[3]....
        /*0140*/ 	.word	0x00005520


	//   ....[4]....
        /*0144*/ 	.word	0x0000a260


	//   ....[5]....
        /*0148*/ 	.word	0x0000a2b0


	//   ....[6]....
        /*014c*/ 	.word	0x0000a2e0


	//   ....[7]....
        /*0150*/ 	.word	0x0000a2f0


	//   ....[8]....
        /*0154*/ 	.word	0x0000c810


	//   ....[9]....
        /*0158*/ 	.word	0x0000c850


	//   ....[10]....
        /*015c*/ 	.word	0x0000c930


	//   ....[11]....
        /*0160*/ 	.word	0x0000c960


	//----- nvinfo : EIATTR_EXIT_INSTR_OFFSETS
	.align		4
.L_484:
        /*0164*/ 	.byte	0x04, 0x1c
        /*0166*/ 	.short	(.L_486 - .L_485)


	//   ....[0]....
.L_485:
        /*0168*/ 	.word	0x00000730


	//   ....[1]....
        /*016c*/ 	.word	0x0000e700


	//   ....[2]....
        /*0170*/ 	.word	0x0000e820


	//   ....[3]....
        /*0174*/ 	.word	0x0000e840


	//   ....[4]....
        /*0178*/ 	.word	0x0000f350


	//   ....[5]....
        /*017c*/ 	.word	0x0000f3d0


	//----- nvinfo : EIATTR_CTAIDZ_USED
	.align		4
.L_486:
        /*0180*/ 	.byte	0x01, 0x04
	.zero		2


	//----- nvinfo : EIATTR_CRS_STACK_SIZE
	.align		4
        /*0184*/ 	.byte	0x04, 0x1e
        /*0186*/ 	.short	(.L_488 - .L_487)
.L_487:
        /*0188*/ 	.word	0x00000000
.L_488:


//--------------------- .nv.info._ZN5flash16flash_fwd_kernelI23Flash_fwd_kernel_traitsILi256ELi64ELi64ELi4ELb0ELb0EN7cutlass6half_tE19Flash_kernel_traitsILi256ELi64ELi64ELi4ES3_EELb1ELb0ELb1ELb0ELb0ELb0ELb0ELb0EEEvNS_16Flash_fwd_paramsE --------------------------
	.section	.nv.info._ZN5flash16flash_fwd_kernelI23Flash_fwd_kernel_traitsILi256ELi64ELi64ELi4ELb0ELb0EN7cutlass6half_tE19Flash_kernel_traitsILi256ELi64ELi64ELi4ES3_EELb1ELb0ELb1ELb0ELb0ELb0ELb0ELb0EEEvNS_16Flash_fwd_paramsE,"",@"SHT_CUDA_INFO"
	.sectionflags	@""
	.align	4


	//----- nvinfo : EIATTR_CUDA_API_VERSION
	.align		4
        /*0000*/ 	.byte	0x04, 0x37
        /*0002*/ 	.short	(.L_490 - .L_489)
.L_489:
        /*0004*/ 	.word	0x00000082


	//----- nvinfo : EIATTR_SW2861232_WAR
	.align		4
.L_490:
        /*0008*/ 	.byte	0x01, 0x35
	.zero		2


	//----- nvinfo : EIATTR_PARAM_CBANK
	.align		4
        /*000c*/ 	.byte	0x04, 0x0a
        /*000e*/ 	.short	(.L_492 - .L_491)
	.align		4
.L_491:
        /*0010*/ 	.word	index@(.nv.constant0._ZN5flash16flash_fwd_kernelI23Flash_fwd_kernel_traitsILi256ELi64ELi64ELi4ELb0ELb0EN7cutlass6half_tE19Flash_kernel_traitsILi256ELi64ELi64ELi4ES3_EELb1ELb0ELb1ELb0ELb0ELb0ELb0ELb0EEEvNS_16Flash_fwd_paramsE)
        /*0014*/ 	.short	0x0160
        /*0016*/ 	.short	0x01d0


	//----- nvinfo : EIATTR_CBANK_PARAM_SIZE
	.align		4
.L_492:
        /*0018*/ 	.byte	0x03, 0x19
        /*001a*/ 	.short	0x01d0


	//----- nvinfo : EIATTR_KPARAM_INFO
	.align		4
        /*001c*/ 	.byte	0x04, 0x17
        /*001e*/ 	.short	(.L_494 - .L_493)
.L_493:
        /*0020*/ 	.word	0x00000000
        /*0024*/ 	.short	0x0000
        /*0026*/ 	.short	0x0000
        /*0028*/ 	.byte	0x00, 0xf0, 0x41, 0x07


	//----- nvinfo : EIATTR_MAXREG_COUNT
	.align		4
.L_494:
        /*002c*/ 	.byte	0x03, 0x1b
        /*002e*/ 	.short	0x00ff


	//----- nvinfo : EIATTR_NUM_BARRIERS
	.align		4
        /*0030*/ 	.byte	0x02, 0x4c
        /*0032*/ 	.byte	0x01
	.zero		1


	//----- nvinfo : EIATTR_ANNOTATIONS
	.align		4
        /*0034*/ 	.byte	0x04, 0x55
        /*0036*/ 	.short	(.L_496 - .L_495)


	//   ....[0]....
.L_495:
        /* <DEDUP_REMOVED lines=9> */


	//----- nvinfo : EIATTR_MERCURY_ISA_VERSION
	.align		4
.L_496:
        /*00b8*/ 	.byte	0x03, 0x5f
        /*00ba*/ 	.short	0x0000


	//----- nvinfo : EIATTR_COOP_GROUP_MASK_REGIDS
	.align		4
        /*00bc*/ 	.byte	0x04, 0x29
        /*00be*/ 	.short	(.L_498 - .L_497)


	//   ....[0]....
.L_497:
        /*00c0*/ 	.word	0xffffffff


	//   ....[1]....
        /*00c4*/ 	.word	0xffffffff


	//   ....[2]....
        /*00c8*/ 	.word	0xffffffff


	//   ....[3]....
        /*00cc*/ 	.word	0xffffffff


	//   ....[4]....
        /*00d0*/ 	.word	0xffffffff


	//   ....[5]....
        /*00d4*/ 	.word	0xffffffff


	//   ....[6]....
        /*00d8*/ 	.word	0xffffffff


	//   ....[7]....
        /*00dc*/ 	.word	0xffffffff


	//   ....[8]....
        /*00e0*/ 	.word	0xffffffff


	//   ....[9]....
        /*00e4*/ 	.word	0xffffffff


	//   ....[10]....
        /*00e8*/ 	.word	0xffffffff


	//   ....[11]....
        /*00ec*/ 	.word	0xffffffff


	//   ....[12]....
        /*00f0*/ 	.word	0xffffffff


	//   ....[13]....
        /*00f4*/ 	.word	0xffffffff


	//   ....[14]....
        /*00f8*/ 	.word	0xffffffff


	//   ....[15]....
        /*00fc*/ 	.word	0xffffffff


	//----- nvinfo : EIATTR_COOP_GROUP_INSTR_OFFSETS
	.align		4
.L_498:
        /*0100*/ 	.byte	0x04, 0x28
        /*0102*/ 	.short	(.L_500 - .L_499)


	//   ....[0]....
.L_499:
        /*0104*/ 	.word	0x00006420


	//   ....[1]....
        /*0108*/ 	.word	0x00006460


	//   ....[2]....
        /*010c*/ 	.word	0x00006590


	//   ....[3]....
        /*0110*/ 	.word	0x000065d0


	//   ....[4]....
        /*0114*/ 	.word	0x0000a6f0


	//   ....[5]....
        /*0118*/ 	.word	0x0000a850


	//   ....[6]....
        /*011c*/ 	.word	0x0000a880


	//   ....[7]....
        /*0120*/ 	.word	0x0000a910


	//   ....[8]....
        /*0124*/ 	.word	0x0000fb80


	//   ....[9]....
        /*0128*/ 	.word	0x0000fbd0


	//   ....[10]....
        /*012c*/ 	.word	0x0000fbf0


	//   ....[11]....
        /*0130*/ 	.word	0x0000fc10


	//   ....[12]....
        /*0134*/ 	.word	0x00012250


	//   ....[13]....
        /*0138*/ 	.word	0x00012290


	//   ....[14]....
        /*013c*/ 	.word	0x000123c0


	//   ....[15]....
        /*0140*/ 	.word	0x000123f0


	//----- nvinfo : EIATTR_EXIT_INSTR_OFFSETS
	.align		4
.L_500:
        /*0144*/ 	.byte	0x04, 0x1c
        /*0146*/ 	.short	(.L_502 - .L_501)


	//   ....[0]....
.L_501:
        /*0148*/ 	.word	0x000006e0


	//   ....[1]....
        /*014c*/ 	.word	0x00001350


	//   ....[2]....
        /*0150*/ 	.word	0x000013d0


	//   ....[3]....
        /*0154*/ 	.word	0x00014140


	//   ....[4]....
        /*0158*/ 	.word	0x00014260


	//   ....[5]....
        /*015c*/ 	.word	0x00014280


	//----- nvinfo : EIATTR_CTAIDZ_USED
	.align		4
.L_502:
        /*0160*/ 	.byte	0x01, 0x04
	.zero		2


	//----- nvinfo : EIATTR_CRS_STACK_SIZE
	.align		4
        /*0164*/ 	.byte	0x04, 0x1e
        /*0166*/ 	.short	(.L_504 - .L_503)
.L_503:
        /*0168*/ 	.word	0x00000000
.L_504:


//--------------------- .nv.info._ZN5flash16flash_fwd_kernelI23Flash_fwd_kernel_traitsILi256ELi64ELi64ELi4ELb0ELb0EN7cutlass6half_tE19Flash_kernel_traitsILi256ELi64ELi64ELi4ES3_EELb1ELb0ELb0ELb0ELb0ELb1ELb0ELb0EEEvNS_16Flash_fwd_paramsE --------------------------
	.section	.nv.info._ZN5flash16flash_fwd_kernelI23Flash_fwd_kernel_traitsILi256ELi64ELi64ELi4ELb0ELb0EN7cutlass6half_tE19Flash_kernel_traitsILi256ELi64ELi64ELi4ES3_EELb1ELb0ELb0ELb0ELb0ELb1ELb0ELb0EEEvNS_16Flash_fwd_paramsE,"",@"SHT_CUDA_INFO"
	.sectionflags	@""
	.align	4


	//----- nvinfo : EIATTR_CUDA_API_VERSION
	.align		4
        /*0000*/ 	.byte	0x04, 0x37
        /*0002*/ 	.short	(.L_506 - .L_505)
.L_505:
        /*0004*/ 	.word	0x00000082


	//----- nvinfo : EIATTR_SW2861232_WAR
	.align		4
.L_506:
        /*0008*/ 	.byte	0x01, 0x35
	.zero		2


	//----- nvinfo : EIATTR_PARAM_CBANK
	.align		4
        /*000c*/ 	.byte	0x04, 0x0a
        /*000e*/ 	.short	(.L_508 - .L_507)
	.align		4
.L_507:
        /*0010*/ 	.word	index@(.nv.constant0._ZN5flash16flash_fwd_kernelI23Flash_fwd_kernel_traitsILi256ELi64ELi64ELi4ELb0ELb0EN7cutlass6half_tE19Flash_kernel_traitsILi256ELi64ELi64ELi4ES3_EELb1ELb0ELb0ELb0ELb0ELb1ELb0ELb0EEEvNS_16Flash_fwd_paramsE)
        /*0014*/ 	.short	0x0160
        /*0016*/ 	.short	0x01d0


	//----- nvinfo : EIATTR_CBANK_PARAM_SIZE
	.align		4
.L_508:
        /*0018*/ 	.byte	0x03, 0x19
        /*001a*/ 	.short	0x01d0


	//----- nvinfo : EIATTR_KPARAM_INFO
	.align		4
        /*001c*/ 	.byte	0x04, 0x17
        /*001e*/ 	.short	(.L_510 - .L_509)
.L_509:
        /*0020*/ 	.word	0x00000000
        /*0024*/ 	.short	0x0000
        /*0026*/ 	.short	0x0000
        /*0028*/ 	.byte	0x00, 0xf0, 0x41, 0x07


	//----- nvinfo : EIATTR_MAXREG_COUNT
	.align		4
.L_510:
        /*002c*/ 	.byte	0x03, 0x1b
        /*002e*/ 	.short	0x00ff


	//----- nvinfo : EIATTR_NUM_BARRIERS
	.align		4
        /*0030*/ 	.byte	0x02, 0x4c
        /*0032*/ 	.byte	0x01
	.zero		1


	//----- nvinfo : EIATTR_ANNOTATIONS
	.align		4
        /*0034*/ 	.byte	0x04, 0x55
        /*0036*/ 	.short	(.L_512 - .L_511)


	//   ....[0]....
.L_511:
        /* <DEDUP_REMOVED lines=11> */


	//----- nvinfo : EIATTR_MERCURY_ISA_VERSION
	.align		4
.L_512:
        /*00d8*/ 	.byte	0x03, 0x5f
        /*00da*/ 	.short	0x0000


	//----- nvinfo : EIATTR_INT_WARP_WIDE_INSTR_OFFSETS
	.align		4
        /*00dc*/ 	.byte	0x04, 0x31
        /*00de*/ 	.short	(.L_514 - .L_513)


	//   ....[0]....
.L_513:
        /*00e0*/ 	.word	0x000018e0


	//----- nvinfo : EIATTR_COOP_GROUP_MASK_REGIDS
	.align		4
.L_514:
        /*00e4*/ 	.byte	0x04, 0x29
        /*00e6*/ 	.short	(.L_516 - .L_515)


	//   ....[0]....
.L_515:
        /*00e8*/ 	.word	0xffffffff


	//   ....[1]....
        /*00ec*/ 	.word	0xffffffff


	//   ....[2]....
        /*00f0*/ 	.word	0xffffffff


	//   ....[3]....
        /*00f4*/ 	.word	0xffffffff


	//   ....[4]....
        /*00f8*/ 	.word	0xffffffff


	//   ....[5]....
        /*00fc*/ 	.word	0xffffffff


	//   ....[6]....
        /*0100*/ 	.word	0xffffffff


	//   ....[7]....
        /*0104*/ 	.word	0xffffffff


	//   ....[8]....
        /*0108*/ 	.word	0xffffffff


	//   ....[9]....
        /*010c*/ 	.word	0xffffffff


	//   ....[10]....
        /*0110*/ 	.word	0xffffffff


	//   ....[11]....
        /*0114*/ 	.word	0xffffffff


	//----- nvinfo : EIATTR_COOP_GROUP_INSTR_OFFSETS
	.align		4
.L_516:
        /*0118*/ 	.byte	0x04, 0x28
        /*011a*/ 	.short	(.L_518 - .L_517)


	//   ....[0]....
.L_517:
        /*011c*/ 	.word	0x00003770


	//   ....[1]....
        /*0120*/ 	.word	0x000037b0


	//   ....[2]....
        /*0124*/ 	.word	0x000037e0


	//   ....[3]....
        /*0128*/ 	.word	0x00003850


	//   ....[4]....
        /*012c*/ 	.word	0x000077d0


	//   ....[5]....
        /*0130*/ 	.word	0x00007820


	//   ....[6]....
        /*0134*/ 	.word	0x00007850


	//   ....[7]....
        /*0138*/ 	.word	0x00007860


	//   ....[8]....
        /*013c*/ 	.word	0x00009d70


	//   ....[9]....
        /*0140*/ 	.word	0x00009db0


	//   ....[10]....
        /*0144*/ 	.word	0x00009e90


	//   ....[11]....
        /*0148*/ 	.word	0x00009ec0


	//----- nvinfo : EIATTR_EXIT_INSTR_OFFSETS
	.align		4
.L_518:
        /*014c*/ 	.byte	0x04, 0x1c
        /*014e*/ 	.short	(.L_520 - .L_519)


	//   ....[0]....
.L_519:
        /*0150*/ 	.word	0x00000730


	//   ....[1]....
        /*0154*/ 	.word	0x0000bb20


	//   ....[2]....
        /*0158*/ 	.word	0x0000bc10


	//   ....[3]....
        /*015c*/ 	.word	0x0000c5f0


	//   ....[4]....
        /*0160*/ 	.word	0x0000c670


	//----- nvinfo : EIATTR_CTAIDZ_USED
	.align		4
.L_520:
        /*0164*/ 	.byte	0x01, 0x04
	.zero		2


	//----- nvinfo : EIATTR_CRS_STACK_SIZE
	.align		4
        /*0168*/ 	.byte	0x04, 0x1e
        /*016a*/ 	.short	(.L_522 - .L_521)
.L_521:
        /*016c*/ 	.word	0x00000000
.L_522:


//--------------------- .nv.info._ZN5flash16flash_fwd_kernelI23Flash_fwd_kernel_traitsILi256ELi64ELi64ELi4ELb0ELb0EN7cutlass6half_tE19Flash_kernel_traitsILi256ELi64ELi64ELi4ES3_EELb0ELb0ELb0ELb0ELb0ELb1ELb1ELb0EEEvNS_16Flash_fwd_paramsE --------------------------
	.section	.nv.info._ZN5flash16flash_fwd_kernelI23Flash_fwd_kernel_traitsILi256ELi64ELi64ELi4ELb0ELb0EN7cutlass6half_tE19Flash_kernel_traitsILi256ELi64ELi64ELi4ES3_EELb0ELb0ELb0ELb0ELb0ELb1ELb1ELb0EEEvNS_16Flash_fwd_paramsE,"",@"SHT_CUDA_INFO"
	.sectionflags	@""
	.align	4


	//----- nvinfo : EIATTR_CUDA_API_VERSION
	.align		4
        /*0000*/ 	.byte	0x04, 0x37
        /*0002*/ 	.short	(.L_524 - .L_523)
.L_523:
        /*0004*/ 	.word	0x00000082


	//----- nvinfo : EIATTR_SW2861232_WAR
	.align		4
.L_524:
        /*0008*/ 	.byte	0x01, 0x35
	.zero		2


	//----- nvinfo : EIATTR_PARAM_CBANK
	.align		4
        /*000c*/ 	.byte	0x04, 0x0a
        /*000e*/ 	.short	(.L_526 - .L_525)
	.align		4
.L_525:
        /*0010*/ 	.word	index@(.nv.constant0._ZN5flash16flash_fwd_kernelI23Flash_fwd_kernel_traitsILi256ELi64ELi64ELi4ELb0ELb0EN7cutlass6half_tE19Flash_kernel_traitsILi256ELi64ELi64ELi4ES3_EELb0ELb0ELb0ELb0ELb0ELb1ELb1ELb0EEEvNS_16Flash_fwd_paramsE)
        /*0014*/ 	.short	0x0160
        /*0016*/ 	.short	0x01d0


	//----- nvinfo : EIATTR_CBANK_PARAM_SIZE
	.align		4
.L_526:
        /*0018*/ 	.byte	0x03, 0x19
        /*001a*/ 	.short	0x01d0


	//----- nvinfo : EIATTR_KPARAM_INFO
	.align		4
        /*001c*/ 	.byte	0x04, 0x17
        /*001e*/ 	.short	(.L_528 - .L_527)
.L_527:
        /*0020*/ 	.word	0x00000000
        /*0024*/ 	.short	0x0000
        /*0026*/ 	.short	0x0000
        /*0028*/ 	.byte	0x00, 0xf0, 0x41, 0x07


	//----- nvinfo : EIATTR_MAXREG_COUNT
	.align		4
.L_528:
        /*002c*/ 	.byte	0x03, 0x1b
        /*002e*/ 	.short	0x00ff


	//----- nvinfo : EIATTR_NUM_BARRIERS
	.align		4
        /*0030*/ 	.byte	0x02, 0x4c
        /*0032*/ 	.byte	0x01
	.zero		1


	//----- nvinfo : EIATTR_ANNOTATIONS
	.align		4
        /*0034*/ 	.byte	0x04, 0x55
        /*0036*/ 	.short	(.L_530 - .L_529)


	//   ....[0]....
.L_529:
        /*0038*/ 	.word	0x00000001
        /*003c*/ 	.byte	0x90, 0x45, 0x00, 0x00, 0x01, 0x00, 0x00, 0x00, 0x10, 0x63, 0x00, 0x00, 0x01, 0x00, 0x00, 0x00
        /*004c*/ 	.byte	0x30, 0x7b, 0x00, 0x00, 0x01, 0x00, 0x00, 0x00, 0xa0, 0x80, 0x00, 0x00


	//----- nvinfo : EIATTR_MERCURY_ISA_VERSION
	.align		4
.L_530:
        /*0058*/ 	.byte	0x03, 0x5f
        /*005a*/ 	.short	0x0000


	//----- nvinfo : EIATTR_INT_WARP_WIDE_INSTR_OFFSETS
	.align		4
        /*005c*/ 	.byte	0x04, 0x31
        /*005e*/ 	.short	(.L_532 - .L_531)


	//   ....[0]....
.L_531:
        /*0060*/ 	.word	0x000016f0


	//----- nvinfo : EIATTR_COOP_GROUP_MASK_REGIDS
	.align		4
.L_532:
        /*0064*/ 	.byte	0x04, 0x29
        /*0066*/ 	.short	(.L_534 - .L_533)


	//   ....[0]....
.L_533:
        /*0068*/ 	.word	0xffffffff


	//   ....[1]....
        /*006c*/ 	.word	0xffffffff


	//   ....[2]....
        /*0070*/ 	.word	0xffffffff


	//   ....[3]....
        /*0074*/ 	.word	0xffffffff


	//   ....[4]....
        /*0078*/ 	.word	0xffffffff


	//   ....[5]....
        /*007c*/ 	.word	0xffffffff


	//   ....[6]....
        /*0080*/ 	.word	0xffffffff


	//   ....[7]....
        /*0084*/ 	.word	0xffffffff


	//   ....[8]....
        /*0088*/ 	.word	0xffffffff


	//   ....[9]....
        /*008c*/ 	.word	0xffffffff


	//   ....[10]....
        /*0090*/ 	.word	0xffffffff


	//   ....[11]....
        /*0094*/ 	.word	0xffffffff


	//----- nvinfo : EIATTR_COOP_GROUP_INSTR_OFFSETS
	.align		4
.L_534:
        /*0098*/ 	.byte	0x04, 0x28
        /*009a*/ 	.short	(.L_536 - .L_535)


	//   ....[0]....
.L_535:
        /*009c*/ 	.word	0x00003710


	//   ....[1]....
        /*00a0*/ 	.word	0x00003730


	//   ....[2]....
        /*00a4*/ 	.word	0x000037d0


	//   ....[3]....
        /*00a8*/ 	.word	0x000037e0


	//   ....[4]....
        /*00ac*/ 	.word	0x00006450


	//   ....[5]....
        /*00b0*/ 	.word	0x00006460


	//   ....[6]....
        /*00b4*/ 	.word	0x00006480


	//   ....[7]....
        /*00b8*/ 	.word	0x000064a0


	//   ....[8]....
        /*00bc*/ 	.word	0x000080e0


	//   ....[9]....
        /*00c0*/ 	.word	0x000081e0


	//   ....[10]....
        /*00c4*/ 	.word	0x00008570


	//   ....[11]....
        /*00c8*/ 	.word	0x000085a0


	//----- nvinfo : EIATTR_EXIT_INSTR_OFFSETS
	.align		4
.L_536:
        /*00cc*/ 	.byte	0x04, 0x1c
        /*00ce*/ 	.short	(.L_538 - .L_537)


	//   ....[0]....
.L_537:
        /*00d0*/ 	.word	0x000004e0


	//   ....[1]....
        /*00d4*/ 	.word	0x00009e00


	//   ....[2]....
        /*00d8*/ 	.word	0x00009ef0


	//   ....[3]....
        /*00dc*/ 	.word	0x0000a8c0


	//   ....[4]....
        /*00e0*/ 	.word	0x0000a940


	//----- nvinfo : EIATTR_CTAIDZ_USED
	.align		4
.L_538:
        /*00e4*/ 	.byte	0x01, 0x04
	.zero		2


	//----- nvinfo : EIATTR_CRS_STACK_SIZE
	.align		4
        /*00e8*/ 	.byte	0x04, 0x1e
        /*00ea*/ 	.short	(.L_540 - .L_539)
.L_539:
        /*00ec*/ 	.word	0x00000000
.L_540:


//--------------------- .nv.info._ZN5flash16flash_fwd_kernelI23Flash_fwd_kernel_traitsILi256ELi64ELi64ELi4ELb0ELb0EN7cutlass6half_tE19Flash_kernel_traitsILi256ELi64ELi64ELi4ES3_EELb1ELb0ELb0ELb1ELb0ELb0ELb0ELb0EEEvNS_16Flash_fwd_paramsE --------------------------
	.section	.nv.info._ZN5flash16flash_fwd_kernelI23Flash_fwd_kernel_traitsILi256ELi64ELi64ELi4ELb0ELb0EN7cutlass6half_tE19Flash_kernel_traitsILi256ELi64ELi64ELi4ES3_EELb1ELb0ELb0ELb1ELb0ELb0ELb0ELb0EEEvNS_16Flash_fwd_paramsE,"",@"SHT_CUDA_INFO"
	.sectionflags	@""
	.align	4


	//----- nvinfo : EIATTR_CUDA_API_VERSION
	.align		4
        /*0000*/ 	.byte	0x04, 0x37
        /*0002*/ 	.short	(.L_542 - .L_541)
.L_541:
        /*0004*/ 	.word	0x00000082


	//----- nvinfo : EIATTR_SW2861232_WAR
	.align		4
.L_542:
        /*0008*/ 	.byte	0x01, 0x35
	.zero		2


	//----- nvinfo : EIATTR_PARAM_CBANK
	.align		4
        /*000c*/ 	.byte	0x04, 0x0a
        /*000e*/ 	.short	(.L_544 - .L_543)
	.align		4
.L_543:
        /*0010*/ 	.word	index@(.nv.constant0._ZN5flash16flash_fwd_kernelI23Flash_fwd_kernel_traitsILi256ELi64ELi64ELi4ELb0ELb0EN7cutlass6half_tE19Flash_kernel_traitsILi256ELi64ELi64ELi4ES3_EELb1ELb0ELb0ELb1ELb0ELb0ELb0ELb0EEEvNS_16Flash_fwd_paramsE)
        /*0014*/ 	.short	0x0160
        /*0016*/ 	.short	0x01d0


	//----- nvinfo : EIATTR_CBANK_PARAM_SIZE
	.align		4
.L_544:
        /*0018*/ 	.byte	0x03, 0x19
        /*001a*/ 	.short	0x01d0


	//----- nvinfo : EIATTR_KPARAM_INFO
	.align		4
        /*001c*/ 	.byte	0x04, 0x17
        /*001e*/ 	.short	(.L_546 - .L_545)
.L_545:
        /*0020*/ 	.word	0x00000000
        /*0024*/ 	.short	0x0000
        /*0026*/ 	.short	0x0000
        /*0028*/ 	.byte	0x00, 0xf0, 0x41, 0x07


	//----- nvinfo : EIATTR_MAXREG_COUNT
	.align		4
.L_546:
        /*002c*/ 	.byte	0x03, 0x1b
        /*002e*/ 	.short	0x00ff


	//----- nvinfo : EIATTR_NUM_BARRIERS
	.align		4
        /*0030*/ 	.byte	0x02, 0x4c
        /*0032*/ 	.byte	0x01
	.zero		1


	//----- nvinfo : EIATTR_ANNOTATIONS
	.align		4
        /*0034*/ 	.byte	0x04, 0x55
        /*0036*/ 	.short	(.L_548 - .L_547)


	//   ....[0]....
.L_547:
        /* <DEDUP_REMOVED lines=34> */


	//----- nvinfo : EIATTR_MERCURY_ISA_VERSION
	.align		4
.L_548:
        /*0240*/ 	.byte	0x03, 0x5f
        /*0242*/ 	.short	0x0000


	//----- nvinfo : EIATTR_COOP_GROUP_MASK_REGIDS
	.align		4
        /*0244*/ 	.byte	0x04, 0x29
        /*0246*/ 	.short	(.L_550 - .L_549)


	//   ....[0]....
.L_549:
        /*0248*/ 	.word	0xffffffff


	//   ....[1]....
        /*024c*/ 	.word	0xffffffff


	//   ....[2]....
        /*0250*/ 	.word	0xffffffff


	//   ....[3]....
        /*0254*/ 	.word	0xffffffff


	//   ....[4]....
        /*0258*/ 	.word	0xffffffff


	//   ....[5]....
        /*025c*/ 	.word	0xffffffff


	//   ....[6]....
        /*0260*/ 	.word	0xffffffff


	//   ....[7]....
        /*0264*/ 	.word	0xffffffff


	//   ....[8]....
        /*0268*/ 	.word	0xffffffff


	//   ....[9]....
        /*026c*/ 	.word	0xffffffff


	//   ....[10]....
        /*0270*/ 	.word	0xffffffff


	//   ....[11]....
        /*0274*/ 	.word	0xffffffff


	//----- nvinfo : EIATTR_COOP_GROUP_INSTR_OFFSETS
	.align		4
.L_550:
        /*0278*/ 	.byte	0x04, 0x28
        /*027a*/ 	.short	(.L_552 - .L_551)


	//   ....[0]....
.L_551:
        /*027c*/ 	.word	0x00006070


	//   ....[1]....
        /*0280*/ 	.word	0x000060f0


	//   ....[2]....
        /*0284*/ 	.word	0x000063f0


	//   ....[3]....
        /*0288*/ 	.word	0x00006410


	//   ....[4]....
        /*028c*/ 	.word	0x0000b9f0


	//   ....[5]....
        /*0290*/ 	.word	0x0000ba80


	//   ....[6]....
        /*0294*/ 	.word	0x0000baa0


	//   ....[7]....
        /*0298*/ 	.word	0x0000bb20


	//   ....[8]....
        /*029c*/ 	.word	0x0000dfa0


	//   ....[9]....
        /*02a0*/ 	.word	0x0000dfe0


	//   ....[10]....
        /*02a4*/ 	.word	0x0000e0c0


	//   ....[11]....
        /*02a8*/ 	.word	0x0000e0f0


	//----- nvinfo : EIATTR_EXIT_INSTR_OFFSETS
	.align		4
.L_552:
        /*02ac*/ 	.byte	0x04, 0x1c
        /*02ae*/ 	.short	(.L_554 - .L_553)


	//   ....[0]....
.L_553:
        /*02b0*/ 	.word	0x00000730


	//   ....[1]....
        /*02b4*/ 	.word	0x0000fed0


	//   ....[2]....
        /*02b8*/ 	.word	0x0000fff0


	//   ....[3]....
        /*02bc*/ 	.word	0x00010010


	//   ....[4]....
        /*02c0*/ 	.word	0x00010b30


	//   ....[5]....
        /*02c4*/ 	.word	0x00010bb0


	//----- nvinfo : EIATTR_CTAIDZ_USED
	.align		4
.L_554:
        /*02c8*/ 	.byte	0x01, 0x04
	.zero		2


	//----- nvinfo : EIATTR_CRS_STACK_SIZE
	.align		4
        /*02cc*/ 	.byte	0x04, 0x1e
        /*02ce*/ 	.short	(.L_556 - .L_555)
.L_555:
        /*02d0*/ 	.word	0x00000000
.L_556:


//--------------------- .nv.info._ZN5flash16flash_fwd_kernelI23Flash_fwd_kernel_traitsILi256ELi64ELi64ELi4ELb0ELb0EN7cutlass6half_tE19Flash_kernel_traitsILi256ELi64ELi64ELi4ES3_EELb1ELb0ELb0ELb0ELb0ELb0ELb0ELb1EEEvNS_16Flash_fwd_paramsE --------------------------
	.section	.nv.info._ZN5flash16flash_fwd_kernelI23Flash_fwd_kernel_traitsILi256ELi64ELi64ELi4ELb0ELb0EN7cutlass6half_tE19Flash_kernel_traitsILi256ELi64ELi64ELi4ES3_EELb1ELb0ELb0ELb0ELb0ELb0ELb0ELb1EEEvNS_16Flash_fwd_paramsE,"",@"SHT_CUDA_INFO"
	.sectionflags	@""
	.align	4


	//----- nvinfo : EIATTR_CUDA_API_VERSION
	.align		4
        /*0000*/ 	.byte	0x04, 0x37
        /*0002*/ 	.short	(.L_558 - .L_557)
.L_557:
        /*0004*/ 	.word	0x00000082


	//----- nvinfo : EIATTR_SW2861232_WAR
	.align		4
.L_558:
        /*0008*/ 	.byte	0x01, 0x35
	.zero		2


	//----- nvinfo : EIATTR_PARAM_CBANK
	.align		4
        /*000c*/ 	.byte	0x04, 0x0a
        /*000e*/ 	.short	(.L_560 - .L_559)
	.align		4
.L_559:
        /*0010*/ 	.word	index@(.nv.constant0._ZN5flash16flash_fwd_kernelI23Flash_fwd_kernel_traitsILi256ELi64ELi64ELi4ELb0ELb0EN7cutlass6half_tE19Flash_kernel_traitsILi256ELi64ELi64ELi4ES3_EELb1ELb0ELb0ELb0ELb0ELb0ELb0ELb1EEEvNS_16Flash_fwd_paramsE)
        /*0014*/ 	.short	0x0160
        /*0016*/ 	.short	0x01d0


	//----- nvinfo : EIATTR_CBANK_PARAM_SIZE
	.align		4
.L_560:
        /*0018*/ 	.byte	0x03, 0x19
        /*001a*/ 	.short	0x01d0


	//----- nvinfo : EIATTR_KPARAM_INFO
	.align		4
        /*001c*/ 	.byte	0x04, 0x17
        /*001e*/ 	.short	(.L_562 - .L_561)
.L_561:
        /*0020*/ 	.word	0x00000000
        /*0024*/ 	.short	0x0000
        /*0026*/ 	.short	0x0000
        /*0028*/ 	.byte	0x00, 0xf0, 0x41, 0x07


	//----- nvinfo : EIATTR_MAXREG_COUNT
	.align		4
.L_562:
        /*002c*/ 	.byte	0x03, 0x1b
        /*002e*/ 	.short	0x00ff


	//----- nvinfo : EIATTR_NUM_BARRIERS
	.align		4
        /*0030*/ 	.byte	0x02, 0x4c
        /*0032*/ 	.byte	0x01
	.zero		1


	//----- nvinfo : EIATTR_ANNOTATIONS
	.align		4
        /*0034*/ 	.byte	0x04, 0x55
        /*0036*/ 	.short	(.L_564 - .L_563)


	//   ....[0]....
.L_563:
        /* <DEDUP_REMOVED lines=25> */


	//----- nvinfo : EIATTR_MERCURY_ISA_VERSION
	.align		4
.L_564:
        /*01b8*/ 	.byte	0x03, 0x5f
        /*01ba*/ 	.short	0x0000


	//----- nvinfo : EIATTR_COOP_GROUP_MASK_REGIDS
	.align		4
        /*01bc*/ 	.byte	0x04, 0x29
        /*01be*/ 	.short	(.L_566 - .L_565)


	//   ....[0]....
.L_565:
        /*01c0*/ 	.word	0xffffffff


	//   ....[1]....
        /*01c4*/ 	.word	0xffffffff


	//   ....[2]....
        /*01c8*/ 	.word	0xffffffff


	//   ....[3]....
        /*01cc*/ 	.word	0xffffffff


	//   ....[4]....
        /*01d0*/ 	.word	0xffffffff


	//   ....[5]....
        /*01d4*/ 	.word	0xffffffff


	//   ....[6]....
        /*01d8*/ 	.word	0xffffffff


	//   ....[7]....
        /*01dc*/ 	.word	0xffffffff


	//   ....[8]....
        /*01e0*/ 	.word	0xffffffff


	//   ....[9]....
        /*01e4*/ 	.word	0xffffffff


	//   ....[10]....
        /*01e8*/ 	.word	0xffffffff


	//   ....[11]....
        /*01ec*/ 	.word	0xffffffff


	//----- nvinfo : EIATTR_COOP_GROUP_INSTR_OFFSETS
	.align		4
.L_566:
        /*01f0*/ 	.byte	0x04, 0x28
        /*01f2*/ 	.short	(.L_568 - .L_567)


	//   ....[0]....
.L_567:
        /*01f4*/ 	.word	0x00005530


	//   ....[1]....
        /*01f8*/ 	.word	0x00005560


	//   ....[2]....
        /*01fc*/ 	.word	0x00005690


	//   ....[3]....
        /*0200*/ 	.word	0x000056c0


	//   ....[4]....
        /*0204*/ 	.word	0x0000a9e0


	//   ....[5]....
        /*0208*/ 	.word	0x0000a9f0


	//   ....[6]....
        /*020c*/ 	.word	0x0000aa10


	//   ....[7]....
        /*0210*/ 	.word	0x0000aa30


	//   ....[8]....
        /*0214*/ 	.word	0x0000e5c0


	//   ....[9]....
        /*0218*/ 	.word	0x0000e5d0


	//   ....[10]....
        /*021c*/ 	.word	0x0000e610


	//   ....[11]....
        /*0220*/ 	.word	0x0000e620


	//----- nvinfo : EIATTR_EXIT_INSTR_OFFSETS
	.align		4
.L_568:
        /*0224*/ 	.byte	0x04, 0x1c
        /*0226*/ 	.short	(.L_570 - .L_569)


	//   ....[0]....
.L_569:
        /*0228*/ 	.word	0x00000660


	//   ....[1]....
        /*022c*/ 	.word	0x000101f0


	//   ....[2]....
        /*0230*/ 	.word	0x00010310


	//   ....[3]....
        /*0234*/ 	.word	0x00010330


	//   ....[4]....
        /*0238*/ 	.word	0x00010e40


	//   ....[5]....
        /*023c*/ 	.word	0x00010ec0


	//----- nvinfo : EIATTR_CTAIDZ_USED
	.align		4
.L_570:
        /*0240*/ 	.byte	0x01, 0x04
	.zero		2


	//----- nvinfo : EIATTR_CRS_STACK_SIZE
	.align		4
        /*0244*/ 	.byte	0x04, 0x1e
        /*0246*/ 	.short	(.L_572 - .L_571)
.L_571:
        /*0248*/ 	.word	0x00000000
.L_572:


//--------------------- .nv.info._ZN5flash16flash_fwd_kernelI23Flash_fwd_kernel_traitsILi256ELi64ELi64ELi4ELb0ELb0EN7cutlass6half_tE19Flash_kernel_traitsILi256ELi64ELi64ELi4ES3_EELb0ELb0ELb0ELb0ELb0ELb0ELb1ELb0EEEvNS_16Flash_fwd_paramsE --------------------------
	.section	.nv.info._ZN5flash16flash_fwd_kernelI23Flash_fwd_kernel_traitsILi256ELi64ELi64ELi4ELb0ELb0EN7cutlass6half_tE19Flash_kernel_traitsILi256ELi64ELi64ELi4ES3_EELb0ELb0ELb0ELb0ELb0ELb0ELb1ELb0EEEvNS_16Flash_fwd_paramsE,"",@"SHT_CUDA_INFO"
	.sectionflags	@""
	.align	4


	//----- nvinfo : EIATTR_CUDA_API_VERSION
	.align		4
        /*0000*/ 	.byte	0x04, 0x37
        /*0002*/ 	.short	(.L_574 - .L_573)
.L_573:
        /*0004*/ 	.word	0x00000082


	//----- nvinfo : EIATTR_SW2861232_WAR
	.align		4
.L_574:
        /*0008*/ 	.byte	0x01, 0x35
	.zero		2


	//----- nvinfo : EIATTR_PARAM_CBANK
	.align		4
        /*000c*/ 	.byte	0x04, 0x0a
        /*000e*/ 	.short	(.L_576 - .L_575)
	.align		4
.L_575:
        /*0010*/ 	.word	index@(.nv.constant0._ZN5flash16flash_fwd_kernelI23Flash_fwd_kernel_traitsILi256ELi64ELi64ELi4ELb0ELb0EN7cutlass6half_tE19Flash_kernel_traitsILi256ELi64ELi64ELi4ES3_EELb0ELb0ELb0ELb0ELb0ELb0ELb1ELb0EEEvNS_16Flash_fwd_paramsE)
        /*0014*/ 	.short	0x0160
        /*0016*/ 	.short	0x01d0


	//----- nvinfo : EIATTR_CBANK_PARAM_SIZE
	.align		4
.L_576:
        /*0018*/ 	.byte	0x03, 0x19
        /*001a*/ 	.short	0x01d0


	//----- nvinfo : EIATTR_KPARAM_INFO
	.align		4
        /*001c*/ 	.byte	0x04, 0x17
        /*001e*/ 	.short	(.L_578 - .L_577)
.L_577:
        /*0020*/ 	.word	0x00000000
        /*0024*/ 	.short	0x0000
        /*0026*/ 	.short	0x0000
        /*0028*/ 	.byte	0x00, 0xf0, 0x41, 0x07


	//----- nvinfo : EIATTR_MAXREG_COUNT
	.align		4
.L_578:
        /*002c*/ 	.byte	0x03, 0x1b
        /*002e*/ 	.short	0x00ff


	//----- nvinfo : EIATTR_NUM_BARRIERS
	.align		4
        /*0030*/ 	.byte	0x02, 0x4c
        /*0032*/ 	.byte	0x01
	.zero		1


	//----- nvinfo : EIATTR_ANNOTATIONS
	.align		4
        /*0034*/ 	.byte	0x04, 0x55
        /*0036*/ 	.short	(.L_580 - .L_579)


	//   ....[0]....
.L_579:
        /* <DEDUP_REMOVED lines=25> */


	//----- nvinfo : EIATTR_MERCURY_ISA_VERSION
	.align		4
.L_580:
        /*01b0*/ 	.byte	0x03, 0x5f
        /*01b2*/ 	.short	0x0000


	//----- nvinfo : EIATTR_COOP_GROUP_MASK_REGIDS
	.align		4
        /*01b4*/ 	.byte	0x04, 0x29
        /*01b6*/ 	.short	(.L_582 - .L_581)


	//   ....[0]....
.L_581:
        /*01b8*/ 	.word	0xffffffff


	//   ....[1]....
        /*01bc*/ 	.word	0xffffffff


	//   ....[2]....
        /*01c0*/ 	.word	0xffffffff


	//   ....[3]....
        /*01c4*/ 	.word	0xffffffff


	//   ....[4]....
        /*01c8*/ 	.word	0xffffffff


	//   ....[5]....
        /*01cc*/ 	.word	0xffffffff


	//   ....[6]....
        /*01d0*/ 	.word	0xffffffff


	//   ....[7]....
        /*01d4*/ 	.word	0xffffffff


	//   ....[8]....
        /*01d8*/ 	.word	0xffffffff


	//   ....[9]....
        /*01dc*/ 	.word	0xffffffff


	//   ....[10]....
        /*01e0*/ 	.word	0xffffffff


	//   ....[11]....
        /*01e4*/ 	.word	0xffffffff


	//----- nvinfo : EIATTR_COOP_GROUP_INSTR_OFFSETS
	.align		4
.L_582:
        /*01e8*/ 	.byte	0x04, 0x28
        /*01ea*/ 	.short	(.L_584 - .L_583)


	//   ....[0]....
.L_583:
        /*01ec*/ 	.word	0x00005550


	//   ....[1]....
        /*01f0*/ 	.word	0x00005580


	//   ....[2]....
        /*01f4*/ 	.word	0x000056d0


	//   ....[3]....
        /*01f8*/ 	.word	0x00005700


	//   ....[4]....
        /*01fc*/ 	.word	0x0000a260


	//   ....[5]....
        /*0200*/ 	.word	0x0000a280


	//   ....[6]....
        /*0204*/ 	.word	0x0000a2b0


	//   ....[7]....
        /*0208*/ 	.word	0x0000a2c0


	//   ....[8]....
        /*020c*/ 	.word	0x0000c240


	//   ....[9]....
        /*0210*/ 	.word	0x0000c250


	//   ....[10]....
        /*0214*/ 	.word	0x0000c280


	//   ....[11]....
        /*0218*/ 	.word	0x0000c290


	//----- nvinfo : EIATTR_EXIT_INSTR_OFFSETS
	.align		4
.L_584:
        /*021c*/ 	.byte	0x04, 0x1c
        /*021e*/ 	.short	(.L_586 - .L_585)


	//   ....[0]....
.L_585:
        /*0220*/ 	.word	0x000004e0


	//   ....[1]....
        /*0224*/ 	.word	0x0000de40


	//   ....[2]....
        /*0228*/ 	.word	0x0000df60


	//   ....[3]....
        /*022c*/ 	.word	0x0000df80


	//   ....[4]....
        /*0230*/ 	.word	0x0000ea80


	//   ....[5]....
        /*0234*/ 	.word	0x0000eb00


	//----- nvinfo : EIATTR_CTAIDZ_USED
	.align		4
.L_586:
        /*0238*/ 	.byte	0x01, 0x04
	.zero		2


	//----- nvinfo : EIATTR_CRS_STACK_SIZE
	.align		4
        /*023c*/ 	.byte	0x04, 0x1e
        /*023e*/ 	.short	(.L_588 - .L_587)
.L_587:
        /*0240*/ 	.word	0x00000000
.L_588:


//--------------------- .nv.info._ZN5flash16flash_fwd_kernelI23Flash_fwd_kernel_traitsILi256ELi64ELi64ELi4ELb0ELb0EN7cutlass6half_tE19Flash_kernel_traitsILi256ELi64ELi64ELi4ES3_EELb1ELb0ELb0ELb1ELb0ELb0ELb0ELb1EEEvNS_16Flash_fwd_paramsE --------------------------
	.section	.nv.info._ZN5flash16flash_fwd_kernelI23Flash_fwd_kernel_traitsILi256ELi64ELi64ELi4ELb0ELb0EN7cutlass6half_tE19Flash_kernel_traitsILi256ELi64ELi64ELi4ES3_EELb1ELb0ELb0ELb1ELb0ELb0ELb0ELb1EEEvNS_16Flash_fwd_paramsE,"",@"SHT_CUDA_INFO"
	.sectionflags	@""
	.align	4


	//----- nvinfo : EIATTR_CUDA_API_VERSION
	.align		4
        /*0000*/ 	.byte	0x04, 0x37
        /*0002*/ 	.short	(.L_590 - .L_589)
.L_589:
        /*0004*/ 	.word	0x00000082


	//----- nvinfo : EIATTR_SW2861232_WAR
	.align		4
.L_590:
        /*0008*/ 	.byte	0x01, 0x35
	.zero		2


	//----- nvinfo : EIATTR_PARAM_CBANK
	.align		4
        /*000c*/ 	.byte	0x04, 0x0a
        /*000e*/ 	.short	(.L_592 - .L_591)
	.align		4
.L_591:
        /*0010*/ 	.word	index@(.nv.constant0._ZN5flash16flash_fwd_kernelI23Flash_fwd_kernel_traitsILi256ELi64ELi64ELi4ELb0ELb0EN7cutlass6half_tE19Flash_kernel_traitsILi256ELi64ELi64ELi4ES3_EELb1ELb0ELb0ELb1ELb0ELb0ELb0ELb1EEEvNS_16Flash_fwd_paramsE)
        /*0014*/ 	.short	0x0160
        /*0016*/ 	.short	0x01d0


	//----- nvinfo : EIATTR_CBANK_PARAM_SIZE
	.align		4
.L_592:
        /*0018*/ 	.byte	0x03, 0x19
        /*001a*/ 	.short	0x01d0


	//----- nvinfo : EIATTR_KPARAM_INFO
	.align		4
        /*001c*/ 	.byte	0x04, 0x17
        /*001e*/ 	.short	(.L_594 - .L_593)
.L_593:
        /*0020*/ 	.word	0x00000000
        /*0024*/ 	.short	0x0000
        /*0026*/ 	.short	0x0000
        /*0028*/ 	.byte	0x00, 0xf0, 0x41, 0x07


	//----- nvinfo : EIATTR_MAXREG_COUNT
	.align		4
.L_594:
        /*002c*/ 	.byte	0x03, 0x1b
        /*002e*/ 	.short	0x00ff


	//----- nvinfo : EIATTR_NUM_BARRIERS
	.align		4
        /*0030*/ 	.byte	0x02, 0x4c
        /*0032*/ 	.byte	0x01
	.zero		1


	//----- nvinfo : EIATTR_ANNOTATIONS
	.align		4
        /*0034*/ 	.byte	0x04, 0x55
        /*0036*/ 	.short	(.L_596 - .L_595)


	//   ....[0]....
.L_595:
        /* <DEDUP_REMOVED lines=26> */


	//----- nvinfo : EIATTR_MERCURY_ISA_VERSION
	.align		4
.L_596:
        /*01c8*/ 	.byte	0x03, 0x5f
        /*01ca*/ 	.short	0x0000


	//----- nvinfo : EIATTR_COOP_GROUP_MASK_REGIDS
	.align		4
        /*01cc*/ 	.byte	0x04, 0x29
        /*01ce*/ 	.short	(.L_598 - .L_597)


	//   ....[0]....
.L_597:
        /*01d0*/ 	.word	0xffffffff


	//   ....[1]....
        /*01d4*/ 	.word	0xffffffff


	//   ....[2]....
        /*01d8*/ 	.word	0xffffffff


	//   ....[3]....
        /*01dc*/ 	.word	0xffffffff


	//   ....[4]....
        /*01e0*/ 	.word	0xffffffff


	//   ....[5]....
        /*01e4*/ 	.word	0xffffffff


	//   ....[6]....
        /*01e8*/ 	.word	0xffffffff


	//   ....[7]....
        /*01ec*/ 	.word	0xffffffff


	//   ....[8]....
        /*01f0*/ 	.word	0xffffffff


	//   ....[9]....
        /*01f4*/ 	.word	0xffffffff


	//   ....[10]....
        /*01f8*/ 	.word	0xffffffff


	//   ....[11]....
        /*01fc*/ 	.word	0xffffffff


	//----- nvinfo : EIATTR_COOP_GROUP_INSTR_OFFSETS
	.align		4
.L_598:
        /*0200*/ 	.byte	0x04, 0x28
        /*0202*/ 	.short	(.L_600 - .L_599)


	//   ....[0]....
.L_599:
        /*0204*/ 	.word	0x00005f90


	//   ....[1]....
        /*0208*/ 	.word	0x00005fd0


	//   ....[2]....
        /*020c*/ 	.word	0x000060e0


	//   ....[3]....
        /*0210*/ 	.word	0x00006110


	//   ....[4]....
        /*0214*/ 	.word	0x0000bb60


	//   ....[5]....
        /*0218*/ 	.word	0x0000bb70


	//   ....[6]....
        /*021c*/ 	.word	0x0000bb90


	//   ....[7]....
        /*0220*/ 	.word	0x0000bbb0


	//   ....[8]....
        /*0224*/ 	.word	0x0000f620


	//   ....[9]....
        /*0228*/ 	.word	0x0000f630


	//   ....[10]....
        /*022c*/ 	.word	0x0000f670


	//   ....[11]....
        /*0230*/ 	.word	0x0000f680


	//----- nvinfo : EIATTR_EXIT_INSTR_OFFSETS
	.align		4
.L_600:
        /*0234*/ 	.byte	0x04, 0x1c
        /*0236*/ 	.short	(.L_602 - .L_601)


	//   ....[0]....
.L_601:
        /*0238*/ 	.word	0x00000660


	//   ....[1]....
        /*023c*/ 	.word	0x00011250


	//   ....[2]....
        /*0240*/ 	.word	0x00011370


	//   ....[3]....
        /*0244*/ 	.word	0x00011390


	//   ....[4]....
        /*0248*/ 	.word	0x00011eb0


	//   ....[5]....
        /*024c*/ 	.word	0x00011f30


	//----- nvinfo : EIATTR_CTAIDZ_USED
	.align		4
.L_602:
        /*0250*/ 	.byte	0x01, 0x04
	.zero		2


	//----- nvinfo : EIATTR_CRS_STACK_SIZE
	.align		4
        /*0254*/ 	.byte	0x04, 0x1e
        /*0256*/ 	.short	(.L_604 - .L_603)
.L_603:
        /*0258*/ 	.word	0x00000000
.L_604:


//--------------------- .nv.info._ZN5flash16flash_fwd_kernelI23Flash_fwd_kernel_traitsILi256ELi64ELi64ELi4ELb0ELb0EN7cutlass6half_tE19Flash_kernel_traitsILi256ELi64ELi64ELi4ES3_EELb0ELb0ELb0ELb1ELb0ELb0ELb1ELb0EEEvNS_16Flash_fwd_paramsE --------------------------
	.section	.nv.info._ZN5flash16flash_fwd_kernelI23Flash_fwd_kernel_traitsILi256ELi64ELi64ELi4ELb0ELb0EN7cutlass6half_tE19Flash_kernel_traitsILi256ELi64ELi64ELi4ES3_EELb0ELb0ELb0ELb1ELb0ELb0ELb1ELb0EEEvNS_16Flash_fwd_paramsE,"",@"SHT_CUDA_INFO"
	.sectionflags	@""
	.align	4


	//----- nvinfo : EIATTR_CUDA_API_VERSION
	.align		4
        /*0000*/ 	.byte	0x04, 0x37
        /*0002*/ 	.short	(.L_606 - .L_605)
.L_605:
        /*0004*/ 	.word	0x00000082


	//----- nvinfo : EIATTR_SW2861232_WAR
	.align		4
.L_606:
        /*0008*/ 	.byte	0x01, 0x35
	.zero		2


	//----- nvinfo : EIATTR_PARAM_CBANK
	.align		4
        /*000c*/ 	.byte	0x04, 0x0a
        /*000e*/ 	.short	(.L_608 - .L_607)
	.align		4
.L_607:
        /*0010*/ 	.word	index@(.nv.constant0._ZN5flash16flash_fwd_kernelI23Flash_fwd_kernel_traitsILi256ELi64ELi64ELi4ELb0ELb0EN7cutlass6half_tE19Flash_kernel_traitsILi256ELi64ELi64ELi4ES3_EELb0ELb0ELb0ELb1ELb0ELb0ELb1ELb0EEEvNS_16Flash_fwd_paramsE)
        /*0014*/ 	.short	0x0160
        /*0016*/ 	.short	0x01d0


	//----- nvinfo : EIATTR_CBANK_PARAM_SIZE
	.align		4
.L_608:
        /*0018*/ 	.byte	0x03, 0x19
        /*001a*/ 	.short	0x01d0


	//----- nvinfo : EIATTR_KPARAM_INFO
	.align		4
        /*001c*/ 	.byte	0x04, 0x17
        /*001e*/ 	.short	(.L_610 - .L_609)
.L_609:
        /*0020*/ 	.word	0x00000000
        /*0024*/ 	.short	0x0000
        /*0026*/ 	.short	0x0000
        /*0028*/ 	.byte	0x00, 0xf0, 0x41, 0x07


	//----- nvinfo : EIATTR_MAXREG_COUNT
	.align		4
.L_610:
        /*002c*/ 	.byte	0x03, 0x1b
        /*002e*/ 	.short	0x00ff


	//----- nvinfo : EIATTR_NUM_BARRIERS
	.align		4
        /*0030*/ 	.byte	0x02, 0x4c
        /*0032*/ 	.byte	0x01
	.zero		1


	//----- nvinfo : EIATTR_ANNOTATIONS
	.align		4
        /*0034*/ 	.byte	0x04, 0x55
        /*0036*/ 	.short	(.L_612 - .L_611)


	//   ....[0]....
.L_611:
        /* <DEDUP_REMOVED lines=25> */


	//----- nvinfo : EIATTR_MERCURY_ISA_VERSION
	.align		4
.L_612:
        /*01b0*/ 	.byte	0x03, 0x5f
        /*01b2*/ 	.short	0x0000


	//----- nvinfo : EIATTR_COOP_GROUP_MASK_REGIDS
	.align		4
        /*01b4*/ 	.byte	0x04, 0x29
        /*01b6*/ 	.short	(.L_614 - .L_613)


	//   ....[0]....
.L_613:
        /*01b8*/ 	.word	0xffffffff


	//   ....[1]....
        /*01bc*/ 	.word	0xffffffff


	//   ....[2]....
        /*01c0*/ 	.word	0xffffffff


	//   ....[3]....
        /*01c4*/ 	.word	0xffffffff


	//   ....[4]....
        /*01c8*/ 	.word	0xffffffff


	//   ....[5]....
        /*01cc*/ 	.word	0xffffffff


	//   ....[6]....
        /*01d0*/ 	.word	0xffffffff


	//   ....[7]....
        /*01d4*/ 	.word	0xffffffff


	//   ....[8]....
        /*01d8*/ 	.word	0xffffffff


	//   ....[9]....
        /*01dc*/ 	.word	0xffffffff


	//   ....[10]....
        /*01e0*/ 	.word	0xffffffff


	//   ....[11]....
        /*01e4*/ 	.word	0xffffffff


	//----- nvinfo : EIATTR_COOP_GROUP_INSTR_OFFSETS
	.align		4
.L_614:
        /*01e8*/ 	.byte	0x04, 0x28
        /*01ea*/ 	.short	(.L_616 - .L_615)


	//   ....[0]....
.L_615:
        /*01ec*/ 	.word	0x00006030


	//   ....[1]....
        /*01f0*/ 	.word	0x00006060


	//   ....[2]....
        /*01f4*/ 	.word	0x00006160


	//   ....[3]....
        /*01f8*/ 	.word	0x00006190


	//   ....[4]....
        /*01fc*/ 	.word	0x0000b3d0


	//   ....[5]....
        /*0200*/ 	.word	0x0000b460


	//   ....[6]....
        /*0204*/ 	.word	0x0000b470


	//   ....[7]....
        /*0208*/ 	.word	0x0000b4d0


	//   ....[8]....
        /*020c*/ 	.word	0x0000d3c0


	//   ....[9]....
        /*0210*/ 	.word	0x0000d3d0


	//   ....[10]....
        /*0214*/ 	.word	0x0000d400


	//   ....[11]....
        /*0218*/ 	.word	0x0000d410


	//----- nvinfo : EIATTR_EXIT_INSTR_OFFSETS
	.align		4
.L_616:
        /*021c*/ 	.byte	0x04, 0x1c
        /*021e*/ 	.short	(.L_618 - .L_617)


	//   ....[0]....
.L_617:
        /*0220*/ 	.word	0x000004e0


	//   ....[1]....
        /*0224*/ 	.word	0x0000eff0


	//   ....[2]....
        /*0228*/ 	.word	0x0000f110


	//   ....[3]....
        /*022c*/ 	.word	0x0000f130


	//   ....[4]....
        /*0230*/ 	.word	0x0000fc40


	//   ....[5]....
        /*0234*/ 	.word	0x0000fcc0


	//----- nvinfo : EIATTR_CTAIDZ_USED
	.align		4
.L_618:
        /*0238*/ 	.byte	0x01, 0x04
	.zero		2


	//----- nvinfo : EIATTR_CRS_STACK_SIZE
	.align		4
        /*023c*/ 	.byte	0x04, 0x1e
        /*023e*/ 	.short	(.L_620 - .L_619)
.L_619:
        /*0240*/ 	.word	0x00000000
.L_620:


//--------------------- .nv.info._ZN5flash16flash_fwd_kernelI23Flash_fwd_kernel_traitsILi256ELi64ELi64ELi4ELb0ELb0EN7cutlass6half_tE19Flash_kernel_traitsILi256ELi64ELi64ELi4ES3_EELb1ELb0ELb1ELb0ELb0ELb1ELb0ELb0EEEvNS_16Flash_fwd_paramsE --------------------------
	.section	.nv.info._ZN5flash16flash_fwd_kernelI23Flash_fwd_kernel_traitsILi256ELi64ELi64ELi4ELb0ELb0EN7cutlass6half_tE19Flash_kernel_traitsILi256ELi64ELi64ELi4ES3_EELb1ELb0ELb1ELb0ELb0ELb1ELb0ELb0EEEvNS_16Flash_fwd_paramsE,"",@"SHT_CUDA_INFO"
	.sectionflags	@""
	.align	4


	//----- nvinfo : EIATTR_CUDA_API_VERSION
	.align		4
        /*0000*/ 	.byte	0x04, 0x37
        /*0002*/ 	.short	(.L_622 - .L_621)
.L_621:
        /*0004*/ 	.word	0x00000082


	//----- nvinfo : EIATTR_SW2861232_WAR
	.align		4
.L_622:
        /*0008*/ 	.byte	0x01, 0x35
	.zero		2


	//----- nvinfo : EIATTR_PARAM_CBANK
	.align		4
        /*000c*/ 	.byte	0x04, 0x0a
        /*000e*/ 	.short	(.L_624 - .L_623)
	.align		4
.L_623:
        /*0010*/ 	.word	index@(.nv.constant0._ZN5flash16flash_fwd_kernelI23Flash_fwd_kernel_traitsILi256ELi64ELi64ELi4ELb0ELb0EN7cutlass6half_tE19Flash_kernel_traitsILi256ELi64ELi64ELi4ES3_EELb1ELb0ELb1ELb0ELb0ELb1ELb0ELb0EEEvNS_16Flash_fwd_paramsE)
        /*0014*/ 	.short	0x0160
        /*0016*/ 	.short	0x01d0


	//----- nvinfo : EIATTR_CBANK_PARAM_SIZE
	.align		4
.L_624:
        /*0018*/ 	.byte	0x03, 0x19
        /*001a*/ 	.short	0x01d0


	//----- nvinfo : EIATTR_KPARAM_INFO
	.align		4
        /*001c*/ 	.byte	0x04, 0x17
        /*001e*/ 	.short	(.L_626 - .L_625)
.L_625:
        /*0020*/ 	.word	0x00000000
        /*0024*/ 	.short	0x0000
        /*0026*/ 	.short	0x0000
        /*0028*/ 	.byte	0x00, 0xf0, 0x41, 0x07


	//----- nvinfo : EIATTR_MAXREG_COUNT
	.align		4
.L_626:
        /*002c*/ 	.byte	0x03, 0x1b
        /*002e*/ 	.short	0x00ff


	//----- nvinfo : EIATTR_NUM_BARRIERS
	.align		4
        /*0030*/ 	.byte	0x02, 0x4c
        /*0032*/ 	.byte	0x01
	.zero		1


	//----- nvinfo : EIATTR_ANNOTATIONS
	.align		4
        /*0034*/ 	.byte	0x04, 0x55
        /*0036*/ 	.short	(.L_628 - .L_627)


	//   ....[0]....
.L_627:
        /* <DEDUP_REMOVED lines=28> */


	//----- nvinfo : EIATTR_MERCURY_ISA_VERSION
	.align		4
.L_628:
        /*01e8*/ 	.byte	0x03, 0x5f
        /*01ea*/ 	.short	0x0000


	//----- nvinfo : EIATTR_COOP_GROUP_MASK_REGIDS
	.align		4
        /*01ec*/ 	.byte	0x04, 0x29
        /*01ee*/ 	.short	(.L_630 - .L_629)


	//   ....[0]....
.L_629:
        /*01f0*/ 	.word	0xffffffff


	//   ....[1]....
        /*01f4*/ 	.word	0xffffffff


	//   ....[2]....
        /*01f8*/ 	.word	0xffffffff


	//   ....[3]....
        /*01fc*/ 	.word	0xffffffff


	//   ....[4]....
        /*0200*/ 	.word	0xffffffff


	//   ....[5]....
        /*0204*/ 	.word	0xffffffff


	//   ....[6]....
        /*0208*/ 	.word	0xffffffff


	//   ....[7]....
        /*020c*/ 	.word	0xffffffff


	//   ....[8]....
        /*0210*/ 	.word	0xffffffff


	//   ....[9]....
        /*0214*/ 	.word	0xffffffff


	//   ....[10]....
        /*0218*/ 	.word	0xffffffff


	//   ....[11]....
        /*021c*/ 	.word	0xffffffff


	//   ....[12]....
        /*0220*/ 	.word	0xffffffff


	//   ....[13]....
        /*0224*/ 	.word	0xffffffff


	//   ....[14]....
        /*0228*/ 	.word	0xffffffff


	//   ....[15]....
        /*022c*/ 	.word	0xffffffff


	//----- nvinfo : EIATTR_COOP_GROUP_INSTR_OFFSETS
	.align		4
.L_630:
        /*0230*/ 	.byte	0x04, 0x28
        /*0232*/ 	.short	(.L_632 - .L_631)


	//   ....[0]....
.L_631:
        /*0234*/ 	.word	0x00004740


	//   ....[1]....
        /*0238*/ 	.word	0x00004810


	//   ....[2]....
        /*023c*/ 	.word	0x00004870


	//   ....[3]....
        /*0240*/ 	.word	0x00004940


	//   ....[4]....
        /*0244*/ 	.word	0x00008ce0


	//   ....[5]....
        /*0248*/ 	.word	0x00008d20


	//   ....[6]....
        /*024c*/ 	.word	0x00008e30


	//   ....[7]....
        /*0250*/ 	.word	0x00008ed0


	//   ....[8]....
        /*0254*/ 	.word	0x0000dde0


	//   ....[9]....
        /*0258*/ 	.word	0x0000def0


	//   ....[10]....
        /*025c*/ 	.word	0x0000df10


	//   ....[11]....
        /*0260*/ 	.word	0x0000df70


	//   ....[12]....
        /*0264*/ 	.word	0x00010880


	//   ....[13]....
        /*0268*/ 	.word	0x00010890


	//   ....[14]....
        /*026c*/ 	.word	0x000108b0


	//   ....[15]....
        /*0270*/ 	.word	0x000108d0


	//----- nvinfo : EIATTR_EXIT_INSTR_OFFSETS
	.align		4
.L_632:
        /*0274*/ 	.byte	0x04, 0x1c
        /*0276*/ 	.short	(.L_634 - .L_633)


	//   ....[0]....
.L_633:
        /*0278*/ 	.word	0x00000730


	//   ....[1]....
        /*027c*/ 	.word	0x00001280


	//   ....[2]....
        /*0280*/ 	.word	0x00001300


	//   ....[3]....
        /*0284*/ 	.word	0x000123b0


	//   ....[4]....
        /*0288*/ 	.word	0x000124a0


	//----- nvinfo : EIATTR_CTAIDZ_USED
	.align		4
.L_634:
        /*028c*/ 	.byte	0x01, 0x04
	.zero		2


	//----- nvinfo : EIATTR_CRS_STACK_SIZE
	.align		4
        /*0290*/ 	.byte	0x04, 0x1e
        /*0292*/ 	.short	(.L_636 - .L_635)
.L_635:
        /*0294*/ 	.word	0x00000000
.L_636:


//--------------------- .nv.info._ZN5flash16flash_fwd_kernelI23Flash_fwd_kernel_traitsILi256ELi64ELi64ELi4ELb0ELb0EN7cutlass6half_tE19Flash_kernel_traitsILi256ELi64ELi64ELi4ES3_EELb0ELb0ELb1ELb0ELb0ELb1ELb1ELb0EEEvNS_16Flash_fwd_paramsE --------------------------
	.section	.nv.info._ZN5flash16flash_fwd_kernelI23Flash_fwd_kernel_traitsILi256ELi64ELi64ELi4ELb0ELb0EN7cutlass6half_tE19Flash_kernel_traitsILi256ELi64ELi64ELi4ES3_EELb0ELb0ELb1ELb0ELb0ELb1ELb1ELb0EEEvNS_16Flash_fwd_paramsE,"",@"SHT_CUDA_INFO"
	.sectionflags	@""
	.align	4


	//----- nvinfo : EIATTR_CUDA_API_VERSION
	.align		4
        /*0000*/ 	.byte	0x04, 0x37
        /*0002*/ 	.short	(.L_638 - .L_637)
.L_637:
        /*0004*/ 	.word	0x00000082


	//----- nvinfo : EIATTR_SW2861232_WAR
	.align		4
.L_638:
        /*0008*/ 	.byte	0x01, 0x35
	.zero		2


	//----- nvinfo : EIATTR_PARAM_CBANK
	.align		4
        /*000c*/ 	.byte	0x04, 0x0a
        /*000e*/ 	.short	(.L_640 - .L_639)
	.align		4
.L_639:
        /*0010*/ 	.word	index@(.nv.constant0._ZN5flash16flash_fwd_kernelI23Flash_fwd_kernel_traitsILi256ELi64ELi64ELi4ELb0ELb0EN7cutlass6half_tE19Flash_kernel_traitsILi256ELi64ELi64ELi4ES3_EELb0ELb0ELb1ELb0ELb0ELb1ELb1ELb0EEEvNS_16Flash_fwd_paramsE)
        /*0014*/ 	.short	0x0160
        /*0016*/ 	.short	0x01d0


	//----- nvinfo : EIATTR_CBANK_PARAM_SIZE
	.align		4
.L_640:
        /*0018*/ 	.byte	0x03, 0x19
        /*001a*/ 	.short	0x01d0


	//----- nvinfo : EIATTR_KPARAM_INFO
	.align		4
        /*001c*/ 	.byte	0x04, 0x17
        /*001e*/ 	.short	(.L_642 - .L_641)
.L_641:
        /*0020*/ 	.word	0x00000000
        /*0024*/ 	.short	0x0000
        /*0026*/ 	.short	0x0000
        /*0028*/ 	.byte	0x00, 0xf0, 0x41, 0x07


	//----- nvinfo : EIATTR_MAXREG_COUNT
	.align		4
.L_642:
        /*002c*/ 	.byte	0x03, 0x1b
        /*002e*/ 	.short	0x00ff


	//----- nvinfo : EIATTR_NUM_BARRIERS
	.align		4
        /*0030*/ 	.byte	0x02, 0x4c
        /*0032*/ 	.byte	0x01
	.zero		1


	//----- nvinfo : EIATTR_ANNOTATIONS
	.align		4
        /*0034*/ 	.byte	0x04, 0x55
        /*0036*/ 	.short	(.L_644 - .L_643)


	//   ....[0]....
.L_643:
        /*0038*/ 	.word	0x00000001
        /*003c*/ 	.byte	0x80, 0x58, 0x00, 0x00, 0x01, 0x00, 0x00, 0x00, 0xd0, 0x94, 0x00, 0x00, 0x01, 0x00, 0x00, 0x00
        /*004c*/ 	.byte	0x20, 0xd1, 0x00, 0x00, 0x01, 0x00, 0x00, 0x00, 0x50, 0xd4, 0x00, 0x00, 0x01, 0x00, 0x00, 0x00
        /*005c*/ 	.byte	0x80, 0xd4, 0x00, 0x00


	//----- nvinfo : EIATTR_MERCURY_ISA_VERSION
	.align		4
.L_644:
        /*0060*/ 	.byte	0x03, 0x5f
        /*0062*/ 	.short	0x0000


	//----- nvinfo : EIATTR_INT_WARP_WIDE_INSTR_OFFSETS
	.align		4
        /*0064*/ 	.byte	0x04, 0x31
        /*0066*/ 	.short	(.L_646 - .L_645)


	//   ....[0]....
.L_645:
        /*0068*/ 	.word	0x00001e00


	//   ....[1]....
        /*006c*/ 	.word	0x00002270


	//----- nvinfo : EIATTR_COOP_GROUP_MASK_REGIDS
	.align		4
.L_646:
        /*0070*/ 	.byte	0x04, 0x29
        /*0072*/ 	.short	(.L_648 - .L_647)


	//   ....[0]....
.L_647:
        /*0074*/ 	.word	0xffffffff


	//   ....[1]....
        /*0078*/ 	.word	0xffffffff


	//   ....[2]....
        /*007c*/ 	.word	0xffffffff


	//   ....[3]....
        /*0080*/ 	.word	0xffffffff


	//   ....[4]....
        /*0084*/ 	.word	0xffffffff


	//   ....[5]....
        /*0088*/ 	.word	0xffffffff


	//   ....[6]....
        /*008c*/ 	.word	0xffffffff


	//   ....[7]....
        /*0090*/ 	.word	0xffffffff


	//   ....[8]....
        /*0094*/ 	.word	0xffffffff


	//   ....[9]....
        /*0098*/ 	.word	0xffffffff


	//   ....[10]....
        /*009c*/ 	.word	0xffffffff


	//   ....[11]....
        /*00a0*/ 	.word	0xffffffff


	//   ....[12]....
        /*00a4*/ 	.word	0xffffffff


	//   ....[13]....
        /*00a8*/ 	.word	0xffffffff


	//   ....[14]....
        /*00ac*/ 	.word	0xffffffff


	//   ....[15]....
        /*00b0*/ 	.word	0xffffffff


	//----- nvinfo : EIATTR_COOP_GROUP_INSTR_OFFSETS
	.align		4
.L_648:
        /*00b4*/ 	.byte	0x04, 0x28
        /*00b6*/ 	.short	(.L_650 - .L_649)


	//   ....[0]....
.L_649:
        /*00b8*/ 	.word	0x00004710


	//   ....[1]....
        /*00bc*/ 	.word	0x00004730


	//   ....[2]....
        /*00c0*/ 	.word	0x000047d0


	//   ....[3]....
        /*00c4*/ 	.word	0x000047e0


	//   ....[4]....
        /*00c8*/ 	.word	0x00007af0


	//   ....[5]....
        /*00cc*/ 	.word	0x00007b00


	//   ....[6]....
        /*00d0*/ 	.word	0x00007b30


	//   ....[7]....
        /*00d4*/ 	.word	0x00007b40


	//   ....[8]....
        /*00d8*/ 	.word	0x0000b7a0


	//   ....[9]....
        /*00dc*/ 	.word	0x0000b7c0


	//   ....[10]....
        /*00e0*/ 	.word	0x0000b7f0


	//   ....[11]....
        /*00e4*/ 	.word	0x0000b810


	//   ....[12]....
        /*00e8*/ 	.word	0x0000d4c0


	//   ....[13]....
        /*00ec*/ 	.word	0x0000d5e0


	//   ....[14]....
        /*00f0*/ 	.word	0x0000ddf0


	//   ....[15]....
        /*00f4*/ 	.word	0x0000de20


	//----- nvinfo : EIATTR_EXIT_INSTR_OFFSETS
	.align		4
.L_650:
        /*00f8*/ 	.byte	0x04, 0x1c
        /*00fa*/ 	.short	(.L_652 - .L_651)


	//   ....[0]....
.L_651:
        /*00fc*/ 	.word	0x000004e0


	//   ....[1]....
        /*0100*/ 	.word	0x00001020


	//   ....[2]....
        /*0104*/ 	.word	0x000010a0


	//   ....[3]....
        /*0108*/ 	.word	0x0000f1c0


	//   ....[4]....
        /*010c*/ 	.word	0x0000f2a0


	//----- nvinfo : EIATTR_CTAIDZ_USED
	.align		4
.L_652:
        /*0110*/ 	.byte	0x01, 0x04
	.zero		2


	//----- nvinfo : EIATTR_CRS_STACK_SIZE
	.align		4
        /*0114*/ 	.byte	0x04, 0x1e
        /*0116*/ 	.short	(.L_654 - .L_653)
.L_653:
        /*0118*/ 	.word	0x00000000
.L_654:


//--------------------- .nv.info._ZN5flash16flash_fwd_kernelI23Flash_fwd_kernel_traitsILi256ELi64ELi64ELi4ELb0ELb0EN7cutlass6half_tE19Flash_kernel_traitsILi256ELi64ELi64ELi4ES3_EELb1ELb0ELb1ELb1ELb0ELb0ELb0ELb0EEEvNS_16Flash_fwd_paramsE --------------------------
	.section	.nv.info._ZN5flash16flash_fwd_kernelI23Flash_fwd_kernel_traitsILi256ELi64ELi64ELi4ELb0ELb0EN7cutlass6half_tE19Flash_kernel_traitsILi256ELi64ELi64ELi4ES3_EELb1ELb0ELb1ELb1ELb0ELb0ELb0ELb0EEEvNS_16Flash_fwd_paramsE,"",@"SHT_CUDA_INFO"
	.sectionflags	@""
	.align	4


	//----- nvinfo : EIATTR_CUDA_API_VERSION
	.align		4
        /*0000*/ 	.byte	0x04, 0x37
        /*0002*/ 	.short	(.L_656 - .L_655)
.L_655:
        /*0004*/ 	.word	0x00000082


	//----- nvinfo : EIATTR_SW2861232_WAR
	.align		4
.L_656:
        /*0008*/ 	.byte	0x01, 0x35
	.zero		2


	//----- nvinfo : EIATTR_PARAM_CBANK
	.align		4
        /*000c*/ 	.byte	0x04, 0x0a
        /*000e*/ 	.short	(.L_658 - .L_657)
	.align		4
.L_657:
        /*0010*/ 	.word	index@(.nv.constant0._ZN5flash16flash_fwd_kernelI23Flash_fwd_kernel_traitsILi256ELi64ELi64ELi4ELb0ELb0EN7cutlass6half_tE19Flash_kernel_traitsILi256ELi64ELi64ELi4ES3_EELb1ELb0ELb1ELb1ELb0ELb0ELb0ELb0EEEvNS_16Flash_fwd_paramsE)
        /*0014*/ 	.short	0x0160
        /*0016*/ 	.short	0x01d0


	//----- nvinfo : EIATTR_CBANK_PARAM_SIZE
	.align		4
.L_658:
        /*0018*/ 	.byte	0x03, 0x19
        /*001a*/ 	.short	0x01d0


	//----- nvinfo : EIATTR_KPARAM_INFO
	.align		4
        /*001c*/ 	.byte	0x04, 0x17
        /*001e*/ 	.short	(.L_660 - .L_659)
.L_659:
        /*0020*/ 	.word	0x00000000
        /*0024*/ 	.short	0x0000
        /*0026*/ 	.short	0x0000
        /*0028*/ 	.byte	0x00, 0xf0, 0x41, 0x07


	//----- nvinfo : EIATTR_MAXREG_COUNT
	.align		4
.L_660:
        /*002c*/ 	.byte	0x03, 0x1b
        /*002e*/ 	.short	0x00ff


	//----- nvinfo : EIATTR_NUM_BARRIERS
	.align		4
        /*0030*/ 	.byte	0x02, 0x4c
        /*0032*/ 	.byte	0x01
	.zero		1


	//----- nvinfo : EIATTR_ANNOTATIONS
	.align		4
        /*0034*/ 	.byte	0x04, 0x55
        /*0036*/ 	.short	(.L_662 - .L_661)


	//   ....[0]....
.L_661:
        /* <DEDUP_REMOVED lines=14> */


	//----- nvinfo : EIATTR_MERCURY_ISA_VERSION
	.align		4
.L_662:
        /*0108*/ 	.byte	0x03, 0x5f
        /*010a*/ 	.short	0x0000


	//----- nvinfo : EIATTR_COOP_GROUP_MASK_REGIDS
	.align		4
        /*010c*/ 	.byte	0x04, 0x29
        /*010e*/ 	.short	(.L_664 - .L_663)


	//   ....[0]....
.L_663:
        /*0110*/ 	.word	0xffffffff


	//   ....[1]....
        /*0114*/ 	.word	0xffffffff


	//   ....[2]....
        /*0118*/ 	.word	0xffffffff


	//   ....[3]....
        /*011c*/ 	.word	0xffffffff


	//   ....[4]....
        /*0120*/ 	.word	0xffffffff


	//   ....[5]....
        /*0124*/ 	.word	0xffffffff


	//   ....[6]....
        /*0128*/ 	.word	0xffffffff


	//   ....[7]....
        /*012c*/ 	.word	0xffffffff


	//   ....[8]....
        /*0130*/ 	.word	0xffffffff


	//   ....[9]....
        /*0134*/ 	.word	0xffffffff


	//   ....[10]....
        /*0138*/ 	.word	0xffffffff


	//   ....[11]....
        /*013c*/ 	.word	0xffffffff


	//   ....[12]....
        /*0140*/ 	.word	0xffffffff


	//   ....[13]....
        /*0144*/ 	.word	0xffffffff


	//   ....[14]....
        /*0148*/ 	.word	0xffffffff


	//   ....[15]....
        /*014c*/ 	.word	0xffffffff


	//----- nvinfo : EIATTR_COOP_GROUP_INSTR_OFFSETS
	.align		4
.L_664:
        /*0150*/ 	.byte	0x04, 0x28
        /*0152*/ 	.short	(.L_666 - .L_665)


	//   ....[0]....
.L_665:
        /*0154*/ 	.word	0x00006e00


	//   ....[1]....
        /*0158*/ 	.word	0x00006e40


	//   ....[2]....
        /*015c*/ 	.word	0x00006f30


	//   ....[3]....
        /*0160*/ 	.word	0x00006f80


	//   ....[4]....
        /*0164*/ 	.word	0x0000bad0


	//   ....[5]....
        /*0168*/ 	.word	0x0000bba0


	//   ....[6]....
        /*016c*/ 	.word	0x0000bbc0


	//   ....[7]....
        /*0170*/ 	.word	0x0000bc30


	//   ....[8]....
        /*0174*/ 	.word	0x00011790


	//   ....[9]....
        /*0178*/ 	.word	0x000117a0


	//   ....[10]....
        /*017c*/ 	.word	0x000117c0


	//   ....[11]....
        /*0180*/ 	.word	0x000117e0


	//   ....[12]....
        /*0184*/ 	.word	0x00013e20


	//   ....[13]....
        /*0188*/ 	.word	0x00013e60


	//   ....[14]....
        /*018c*/ 	.word	0x00013f90


	//   ....[15]....
        /*0190*/ 	.word	0x00013fc0


	//----- nvinfo : EIATTR_EXIT_INSTR_OFFSETS
	.align		4
.L_666:
        /*0194*/ 	.byte	0x04, 0x1c
        /*0196*/ 	.short	(.L_668 - .L_667)


	//   ....[0]....
.L_667:
        /*0198*/ 	.word	0x000006e0


	//   ....[1]....
        /*019c*/ 	.word	0x00001350


	//   ....[2]....
        /*01a0*/ 	.word	0x000013d0


	//   ....[3]....
        /*01a4*/ 	.word	0x00015d10


	//   ....[4]....
        /*01a8*/ 	.word	0x00015e30


	//   ....[5]....
        /*01ac*/ 	.word	0x00015e50


	//----- nvinfo : EIATTR_CTAIDZ_USED
	.align		4
.L_668:
        /*01b0*/ 	.byte	0x01, 0x04
	.zero		2


	//----- nvinfo : EIATTR_CRS_STACK_SIZE
	.align		4
        /*01b4*/ 	.byte	0x04, 0x1e
        /*01b6*/ 	.short	(.L_670 - .L_669)
.L_669:
        /*01b8*/ 	.word	0x00000000
.L_670:


//--------------------- .nv.info._ZN5flash16flash_fwd_kernelI23Flash_fwd_kernel_traitsILi256ELi64ELi64ELi4ELb0ELb0EN7cutlass6half_tE19Flash_kernel_traitsILi256ELi64ELi64ELi4ES3_EELb1ELb0ELb1ELb0ELb0ELb0ELb0ELb1EEEvNS_16Flash_fwd_paramsE --------------------------
	.section	.nv.info._ZN5flash16flash_fwd_kernelI23Flash_fwd_kernel_traitsILi256ELi64ELi64ELi4ELb0ELb0EN7cutlass6half_tE19Flash_kernel_traitsILi256ELi64ELi64ELi4ES3_EELb1ELb0ELb1ELb0ELb0ELb0ELb0ELb1EEEvNS_16Flash_fwd_paramsE,"",@"SHT_CUDA_INFO"
	.sectionflags	@""
	.align	4


	//----- nvinfo : EIATTR_CUDA_API_VERSION
	.align		4
        /*0000*/ 	.byte	0x04, 0x37
        /*0002*/ 	.short	(.L_672 - .L_671)
.L_671:
        /*0004*/ 	.word	0x00000082


	//----- nvinfo : EIATTR_SW2861232_WAR
	.align		4
.L_672:
        /*0008*/ 	.byte	0x01, 0x35
	.zero		2


	//----- nvinfo : EIATTR_PARAM_CBANK
	.align		4
        /*000c*/ 	.byte	0x04, 0x0a
        /*000e*/ 	.short	(.L_674 - .L_673)
	.align		4
.L_673:
        /*0010*/ 	.word	index@(.nv.constant0._ZN5flash16flash_fwd_kernelI23Flash_fwd_kernel_traitsILi256ELi64ELi64ELi4ELb0ELb0EN7cutlass6half_tE19Flash_kernel_traitsILi256ELi64ELi64ELi4ES3_EELb1ELb0ELb1ELb0ELb0ELb0ELb0ELb1EEEvNS_16Flash_fwd_paramsE)
        /*0014*/ 	.short	0x0160
        /*0016*/ 	.short	0x01d0


	//----- nvinfo : EIATTR_CBANK_PARAM_SIZE
	.align		4
.L_674:
        /*0018*/ 	.byte	0x03, 0x19
        /*001a*/ 	.short	0x01d0


	//----- nvinfo : EIATTR_KPARAM_INFO
	.align		4
        /*001c*/ 	.byte	0x04, 0x17
        /*001e*/ 	.short	(.L_676 - .L_675)
.L_675:
        /*0020*/ 	.word	0x00000000
        /*0024*/ 	.short	0x0000
        /*0026*/ 	.short	0x0000
        /*0028*/ 	.byte	0x00, 0xf0, 0x41, 0x07


	//----- nvinfo : EIATTR_MAXREG_COUNT
	.align		4
.L_676:
        /*002c*/ 	.byte	0x03, 0x1b
        /*002e*/ 	.short	0x00ff


	//----- nvinfo : EIATTR_NUM_BARRIERS
	.align		4
        /*0030*/ 	.byte	0x02, 0x4c
        /*0032*/ 	.byte	0x01
	.zero		1


	//----- nvinfo : EIATTR_ANNOTATIONS
	.align		4
        /*0034*/ 	.byte	0x04, 0x55
        /*0036*/ 	.short	(.L_678 - .L_677)


	//   ....[0]....
.L_677:
        /* <DEDUP_REMOVED lines=115> */


	//----- nvinfo : EIATTR_MERCURY_ISA_VERSION
	.align		4
.L_678:
        /*0750*/ 	.byte	0x03, 0x5f
        /*0752*/ 	.short	0x0000


	//----- nvinfo : EIATTR_COOP_GROUP_MASK_REGIDS
	.align		4
        /*0754*/ 	.byte	0x04, 0x29
        /*0756*/ 	.short	(.L_680 - .L_679)


	//   ....[0]....
.L_679:
        /*0758*/ 	.word	0xffffffff


	//   ....[1]....
        /*075c*/ 	.word	0xffffffff


	//   ....[2]....
        /*0760*/ 	.word	0xffffffff


	//   ....[3]....
        /*0764*/ 	.word	0xffffffff


	//   ....[4]....
        /*0768*/ 	.word	0xffffffff


	//   ....[5]....
        /*076c*/ 	.word	0xffffffff


	//   ....[6]....
        /*0770*/ 	.word	0xffffffff


	//   ....[7]....
        /*0774*/ 	.word	0xffffffff


	//   ....[8]....
        /*0778*/ 	.word	0xffffffff


	//   ....[9]....
        /*077c*/ 	.word	0xffffffff


	//   ....[10]....
        /*0780*/ 	.word	0xffffffff


	//   ....[11]....
        /*0784*/ 	.word	0xffffffff


	//   ....[12]....
        /*0788*/ 	.word	0xffffffff


	//   ....[13]....
        /*078c*/ 	.word	0xffffffff


	//   ....[14]....
        /*0790*/ 	.word	0xffffffff


	//   ....[15]....
        /*0794*/ 	.word	0xffffffff


	//----- nvinfo : EIATTR_COOP_GROUP_INSTR_OFFSETS
	.align		4
.L_680:
        /*0798*/ 	.byte	0x04, 0x28
        /*079a*/ 	.short	(.L_682 - .L_681)


	//   ....[0]....
.L_681:
        /*079c*/ 	.word	0x00006710


	//   ....[1]....
        /*07a0*/ 	.word	0x00006730


	//   ....[2]....
        /*07a4*/ 	.word	0x000067c0


	//   ....[3]....
        /*07a8*/ 	.word	0x000067f0


	//   ....[4]....
        /*07ac*/ 	.word	0x0000c930


	//   ....[5]....
        /*07b0*/ 	.word	0x0000c940


	//   ....[6]....
        /*07b4*/ 	.word	0x0000c9d0


	//   ....[7]....
        /*07b8*/ 	.word	0x0000c9e0


	//   ....[8]....
        /*07bc*/ 	.word	0x00014b00


	//   ....[9]....
        /*07c0*/ 	.word	0x00014ba0


	//   ....[10]....
        /*07c4*/ 	.word	0x00014c60


	//   ....[11]....
        /*07c8*/ 	.word	0x00014d50


	//   ....[12]....
        /*07cc*/ 	.word	0x00018990


	//   ....[13]....
        /*07d0*/ 	.word	0x000189a0


	//   ....[14]....
        /*07d4*/ 	.word	0x000189c0


	//   ....[15]....
        /*07d8*/ 	.word	0x000189f0


	//----- nvinfo : EIATTR_EXIT_INSTR_OFFSETS
	.align		4
.L_682:
        /*07dc*/ 	.byte	0x04, 0x1c
        /*07de*/ 	.short	(.L_684 - .L_683)


	//   ....[0]....
.L_683:
        /*07e0*/ 	.word	0x000006a0


	//   ....[1]....
        /*07e4*/ 	.word	0x00001330


	//   ....[2]....
        /*07e8*/ 	.word	0x000013b0


	//   ....[3]....
        /*07ec*/ 	.word	0x0001a5d0


	//   ....[4]....
        /*07f0*/ 	.word	0x0001a6f0


	//   ....[5]....
        /*07f4*/ 	.word	0x0001a710


	//----- nvinfo : EIATTR_CTAIDZ_USED
	.align		4
.L_684:
        /*07f8*/ 	.byte	0x01, 0x04
	.zero		2


	//----- nvinfo : EIATTR_CRS_STACK_SIZE
	.align		4
        /*07fc*/ 	.byte	0x04, 0x1e
        /*07fe*/ 	.short	(.L_686 - .L_685)
.L_685:
        /*0800*/ 	.word	0x00000000
.L_686:


//--------------------- .nv.info._ZN5flash16flash_fwd_kernelI23Flash_fwd_kernel_traitsILi256ELi64ELi64ELi4ELb0ELb0EN7cutlass6half_tE19Flash_kernel_traitsILi256ELi64ELi64ELi4ES3_EELb0ELb0ELb1ELb0ELb0ELb0ELb1ELb0EEEvNS_16Flash_fwd_paramsE --------------------------
	.section	.nv.info._ZN5flash16flash_fwd_kernelI23Flash_fwd_kernel_traitsILi256ELi64ELi64ELi4ELb0ELb0EN7cutlass6half_tE19Flash_kernel_traitsILi256ELi64ELi64ELi4ES3_EELb0ELb0ELb1ELb0ELb0ELb0ELb1ELb0EEEvNS_16Flash_fwd_paramsE,"",@"SHT_CUDA_INFO"
	.sectionflags	@""
	.align	4


	//----- nvinfo : EIATTR_CUDA_API_VERSION
	.align		4
        /*0000*/ 	.byte	0x04, 0x37
        /*0002*/ 	.short	(.L_688 - .L_687)
.L_687:
        /*0004*/ 	.word	0x00000082


	//----- nvinfo : EIATTR_SW2861232_WAR
	.align		4
.L_688:
        /*0008*/ 	.byte	0x01, 0x35
	.zero		2


	//----- nvinfo : EIATTR_PARAM_CBANK
	.align		4
        /*000c*/ 	.byte	0x04, 0x0a
        /*000e*/ 	.short	(.L_690 - .L_689)
	.align		4
.L_689:
        /*0010*/ 	.word	index@(.nv.constant0._ZN5flash16flash_fwd_kernelI23Flash_fwd_kernel_traitsILi256ELi64ELi64ELi4ELb0ELb0EN7cutlass6half_tE19Flash_kernel_traitsILi256ELi64ELi64ELi4ES3_EELb0ELb0ELb1ELb0ELb0ELb0ELb1ELb0EEEvNS_16Flash_fwd_paramsE)
        /*0014*/ 	.short	0x0160
        /*0016*/ 	.short	0x01d0


	//----- nvinfo : EIATTR_CBANK_PARAM_SIZE
	.align		4
.L_690:
        /*0018*/ 	.byte	0x03, 0x19
        /*001a*/ 	.short	0x01d0


	//----- nvinfo : EIATTR_KPARAM_INFO
	.align		4
        /*001c*/ 	.byte	0x04, 0x17
        /*001e*/ 	.short	(.L_692 - .L_691)
.L_691:
        /*0020*/ 	.word	0x00000000
        /*0024*/ 	.short	0x0000
        /*0026*/ 	.short	0x0000
        /*0028*/ 	.byte	0x00, 0xf0, 0x41, 0x07


	//----- nvinfo : EIATTR_MAXREG_COUNT
	.align		4
.L_692:
        /*002c*/ 	.byte	0x03, 0x1b
        /*002e*/ 	.short	0x00ff


	//----- nvinfo : EIATTR_NUM_BARRIERS
	.align		4
        /*0030*/ 	.byte	0x02, 0x4c
        /*0032*/ 	.byte	0x01
	.zero		1


	//----- nvinfo : EIATTR_ANNOTATIONS
	.align		4
        /*0034*/ 	.byte	0x04, 0x55
        /*0036*/ 	.short	(.L_694 - .L_693)


	//   ....[0]....
.L_693:
        /* <DEDUP_REMOVED lines=8> */


	//----- nvinfo : EIATTR_MERCURY_ISA_VERSION
	.align		4
.L_694:
        /*00a8*/ 	.byte	0x03, 0x5f
        /*00aa*/ 	.short	0x0000


	//----- nvinfo : EIATTR_COOP_GROUP_MASK_REGIDS
	.align		4
        /*00ac*/ 	.byte	0x04, 0x29
        /*00ae*/ 	.short	(.L_696 - .L_695)


	//   ....[0]....
.L_695:
        /*00b0*/ 	.word	0xffffffff


	//   ....[1]....
        /*00b4*/ 	.word	0xffffffff


	//   ....[2]....
        /*00b8*/ 	.word	0xffffffff


	//   ....[3]....
        /*00bc*/ 	.word	0xffffffff


	//   ....[4]....
        /*00c0*/ 	.word	0xffffffff


	//   ....[5]....
        /*00c4*/ 	.word	0xffffffff


	//   ....[6]....
        /*00c8*/ 	.word	0xffffffff


	//   ....[7]....
        /*00cc*/ 	.word	0xffffffff


	//   ....[8]....
        /*00d0*/ 	.word	0xffffffff


	//   ....[9]....
        /*00d4*/ 	.word	0xffffffff


	//   ....[10]....
        /*00d8*/ 	.word	0xffffffff


	//   ....[11]....
        /*00dc*/ 	.word	0xffffffff


	//   ....[12]....
        /*00e0*/ 	.word	0xffffffff


	//   ....[13]....
        /*00e4*/ 	.word	0xffffffff


	//   ....[14]....
        /*00e8*/ 	.word	0xffffffff


	//   ....[15]....
        /*00ec*/ 	.word	0xffffffff


	//----- nvinfo : EIATTR_COOP_GROUP_INSTR_OFFSETS
	.align		4
.L_696:
        /*00f0*/ 	.byte	0x04, 0x28
        /*00f2*/ 	.short	(.L_698 - .L_697)


	//   ....[0]....
.L_697:
        /*00f4*/ 	.word	0x00006470


	//   ....[1]....
        /*00f8*/ 	.word	0x00006490


	//   ....[2]....
        /*00fc*/ 	.word	0x00006530


	//   ....[3]....
        /*0100*/ 	.word	0x00006540


	//   ....[4]....
        /*0104*/ 	.word	0x0000a370


	//   ....[5]....
        /*0108*/ 	.word	0x0000a380


	//   ....[6]....
        /*010c*/ 	.word	0x0000a3b0


	//   ....[7]....
        /*0110*/ 	.word	0x0000a3c0


	//   ....[8]....
        /*0114*/ 	.word	0x0000eee0


	//   ....[9]....
        /*0118*/ 	.word	0x0000f010


	//   ....[10]....
        /*011c*/ 	.word	0x0000f020


	//   ....[11]....
        /*0120*/ 	.word	0x0000f040


	//   ....[12]....
        /*0124*/ 	.word	0x00010da0


	//   ....[13]....
        /*0128*/ 	.word	0x00010de0


	//   ....[14]....
        /*012c*/ 	.word	0x00010ef0


	//   ....[15]....
        /*0130*/ 	.word	0x00010f20


	//----- nvinfo : EIATTR_EXIT_INSTR_OFFSETS
	.align		4
.L_698:
        /*0134*/ 	.byte	0x04, 0x1c
        /*0136*/ 	.short	(.L_700 - .L_699)


	//   ....[0]....
.L_699:
        /*0138*/ 	.word	0x000004e0


	//   ....[1]....
        /*013c*/ 	.word	0x00001150


	//   ....[2]....
        /*0140*/ 	.word	0x000011d0


	//   ....[3]....
        /*0144*/ 	.word	0x00012c60


	//   ....[4]....
        /*0148*/ 	.word	0x00012d80


	//   ....[5]....
        /*014c*/ 	.word	0x00012da0


	//----- nvinfo : EIATTR_CTAIDZ_USED
	.align		4
.L_700:
        /*0150*/ 	.byte	0x01, 0x04
	.zero		2


	//----- nvinfo : EIATTR_CRS_STACK_SIZE
	.align		4
        /*0154*/ 	.byte	0x04, 0x1e
        /*0156*/ 	.short	(.L_702 - .L_701)
.L_701:
        /*0158*/ 	.word	0x00000000
.L_702:


//--------------------- .nv.info._ZN5flash16flash_fwd_kernelI23Flash_fwd_kernel_traitsILi256ELi64ELi64ELi4ELb0ELb0EN7cutlass6half_tE19Flash_kernel_traitsILi256ELi64ELi64ELi4ES3_EELb1ELb0ELb1ELb1ELb0ELb0ELb0ELb1EEEvNS_16Flash_fwd_paramsE --------------------------
	.section	.nv.info._ZN5flash16flash_fwd_kernelI23Flash_fwd_kernel_traitsILi256ELi64ELi64ELi4ELb0ELb0EN7cutlass6half_tE19Flash_kernel_traitsILi256ELi64ELi64ELi4ES3_EELb1ELb0ELb1ELb1ELb0ELb0ELb0ELb1EEEvNS_16Flash_fwd_paramsE,"",@"SHT_CUDA_INFO"
	.sectionflags	@""
	.align	4


	//----- nvinfo : EIATTR_CUDA_API_VERSION
	.align		4
        /*0000*/ 	.byte	0x04, 0x37
        /*0002*/ 	.short	(.L_704 - .L_703)
.L_703:
        /*0004*/ 	.word	0x00000082


	//----- nvinfo : EIATTR_SW2861232_WAR
	.align		4
.L_704:
        /*0008*/ 	.byte	0x01, 0x35
	.zero		2


	//----- nvinfo : EIATTR_PARAM_CBANK
	.align		4
        /*000c*/ 	.byte	0x04, 0x0a
        /*000e*/ 	.short	(.L_706 - .L_705)
	.align		4
.L_705:
        /*0010*/ 	.word	index@(.nv.constant0._ZN5flash16flash_fwd_kernelI23Flash_fwd_kernel_traitsILi256ELi64ELi64ELi4ELb0ELb0EN7cutlass6half_tE19Flash_kernel_traitsILi256ELi64ELi64ELi4ES3_EELb1ELb0ELb1ELb1ELb0ELb0ELb0ELb1EEEvNS_16Flash_fwd_paramsE)
        /*0014*/ 	.short	0x0160
        /*0016*/ 	.short	0x01d0


	//----- nvinfo : EIATTR_CBANK_PARAM_SIZE
	.align		4
.L_706:
        /*0018*/ 	.byte	0x03, 0x19
        /*001a*/ 	.short	0x01d0


	//----- nvinfo : EIATTR_KPARAM_INFO
	.align		4
        /*001c*/ 	.byte	0x04, 0x17
        /*001e*/ 	.short	(.L_708 - .L_707)
.L_707:
        /*0020*/ 	.word	0x00000000
        /*0024*/ 	.short	0x0000
        /*0026*/ 	.short	0x0000
        /*0028*/ 	.byte	0x00, 0xf0, 0x41, 0x07


	//----- nvinfo : EIATTR_MAXREG_COUNT
	.align		4
.L_708:
        /*002c*/ 	.byte	0x03, 0x1b
        /*002e*/ 	.short	0x00ff


	//----- nvinfo : EIATTR_NUM_BARRIERS
	.align		4
        /*0030*/ 	.byte	0x02, 0x4c
        /*0032*/ 	.byte	0x01
	.zero		1


	//----- nvinfo : EIATTR_ANNOTATIONS
	.align		4
        /*0034*/ 	.byte	0x04, 0x55
        /*0036*/ 	.short	(.L_710 - .L_709)


	//   ....[0]....
.L_709:
        /* <DEDUP_REMOVED lines=106> */


	//----- nvinfo : EIATTR_MERCURY_ISA_VERSION
	.align		4
.L_710:
        /*06c0*/ 	.byte	0x03, 0x5f
        /*06c2*/ 	.short	0x0000


	//----- nvinfo : EIATTR_COOP_GROUP_MASK_REGIDS
	.align		4
        /*06c4*/ 	.byte	0x04, 0x29
        /*06c6*/ 	.short	(.L_712 - .L_711)


	//   ....[0]....
.L_711:
        /*06c8*/ 	.word	0xffffffff


	//   ....[1]....
        /*06cc*/ 	.word	0xffffffff


	//   ....[2]....
        /*06d0*/ 	.word	0xffffffff


	//   ....[3]....
        /*06d4*/ 	.word	0xffffffff


	//   ....[4]....
        /*06d8*/ 	.word	0xffffffff


	//   ....[5]....
        /*06dc*/ 	.word	0xffffffff


	//   ....[6]....
        /*06e0*/ 	.word	0xffffffff


	//   ....[7]....
        /*06e4*/ 	.word	0xffffffff


	//   ....[8]....
        /*06e8*/ 	.word	0xffffffff


	//   ....[9]....
        /*06ec*/ 	.word	0xffffffff


	//   ....[10]....
        /*06f0*/ 	.word	0xffffffff


	//   ....[11]....
        /*06f4*/ 	.word	0xffffffff


	//   ....[12]....
        /*06f8*/ 	.word	0xffffffff


	//   ....[13]....
        /*06fc*/ 	.word	0xffffffff


	//   ....[14]....
        /*0700*/ 	.word	0xffffffff


	//   ....[15]....
        /*0704*/ 	.word	0xffffffff


	//----- nvinfo : EIATTR_COOP_GROUP_INSTR_OFFSETS
	.align		4
.L_712:
        /*0708*/ 	.byte	0x04, 0x28
        /*070a*/ 	.short	(.L_714 - .L_713)


	//   ....[0]....
.L_713:
        /*070c*/ 	.word	0x00007170


	//   ....[1]....
        /*0710*/ 	.word	0x00007190


	//   ....[2]....
        /*0714*/ 	.word	0x00007200


	//   ....[3]....
        /*0718*/ 	.word	0x00007220


	//   ....[4]....
        /*071c*/ 	.word	0x0000dc90


	//   ....[5]....
        /*0720*/ 	.word	0x0000dca0


	//   ....[6]....
        /*0724*/ 	.word	0x0000dd20


	//   ....[7]....
        /*0728*/ 	.word	0x0000dd30


	//   ....[8]....
        /*072c*/ 	.word	0x00016150


	//   ....[9]....
        /*0730*/ 	.word	0x00016170


	//   ....[10]....
        /*0734*/ 	.word	0x00016190


	//   ....[11]....
        /*0738*/ 	.word	0x000161b0


	//   ....[12]....
        /*073c*/ 	.word	0x00019f00


	//   ....[13]....
        /*0740*/ 	.word	0x00019f10


	//   ....[14]....
        /*0744*/ 	.word	0x00019f30


	//   ....[15]....
        /*0748*/ 	.word	0x00019f60


	//----- nvinfo : EIATTR_EXIT_INSTR_OFFSETS
	.align		4
.L_714:
        /*074c*/ 	.byte	0x04, 0x1c
        /*074e*/ 	.short	(.L_716 - .L_715)


	//   ....[0]....
.L_715:
        /*0750*/ 	.word	0x000006a0


	//   ....[1]....
        /*0754*/ 	.word	0x00001330


	//   ....[2]....
        /*0758*/ 	.word	0x000013b0


	//   ....[3]....
        /*075c*/ 	.word	0x0001ba70


	//   ....[4]....
        /*0760*/ 	.word	0x0001bb90


	//   ....[5]....
        /*0764*/ 	.word	0x0001bbb0


	//----- nvinfo : EIATTR_CTAIDZ_USED
	.align		4
.L_716:
        /*0768*/ 	.byte	0x01, 0x04
	.zero		2


	//----- nvinfo : EIATTR_CRS_STACK_SIZE
	.align		4
        /*076c*/ 	.byte	0x04, 0x1e
        /*076e*/ 	.short	(.L_718 - .L_717)
.L_717:
        /*0770*/ 	.word	0x00000000
.L_718:


//--------------------- .nv.info._ZN5flash16flash_fwd_kernelI23Flash_fwd_kernel_traitsILi256ELi64ELi64ELi4ELb0ELb0EN7cutlass6half_tE19Flash_kernel_traitsILi256ELi64ELi64ELi4ES3_EELb0ELb0ELb1ELb1ELb0ELb0ELb1ELb0EEEvNS_16Flash_fwd_paramsE --------------------------
	.section	.nv.info._ZN5flash16flash_fwd_kernelI23Flash_fwd_kernel_traitsILi256ELi64ELi64ELi4ELb0ELb0EN7cutlass6half_tE19Flash_kernel_traitsILi256ELi64ELi64ELi4ES3_EELb0ELb0ELb1ELb1ELb0ELb0ELb1ELb0EEEvNS_16Flash_fwd_paramsE,"",@"SHT_CUDA_INFO"
	.sectionflags	@""
	.align	4


	//----- nvinfo : EIATTR_CUDA_API_VERSION
	.align		4
        /*0000*/ 	.byte	0x04, 0x37
        /*0002*/ 	.short	(.L_720 - .L_719)
.L_719:
        /*0004*/ 	.word	0x00000082


	//----- nvinfo : EIATTR_SW2861232_WAR
	.align		4
.L_720:
        /*0008*/ 	.byte	0x01, 0x35
	.zero		2


	//----- nvinfo : EIATTR_PARAM_CBANK
	.align		4
        /*000c*/ 	.byte	0x04, 0x0a
        /*000e*/ 	.short	(.L_722 - .L_721)
	.align		4
.L_721:
        /*0010*/ 	.word	index@(.nv.constant0._ZN5flash16flash_fwd_kernelI23Flash_fwd_kernel_traitsILi256ELi64ELi64ELi4ELb0ELb0EN7cutlass6half_tE19Flash_kernel_traitsILi256ELi64ELi64ELi4ES3_EELb0ELb0ELb1ELb1ELb0ELb0ELb1ELb0EEEvNS_16Flash_fwd_paramsE)
        /*0014*/ 	.short	0x0160
        /*0016*/ 	.short	0x01d0


	//----- nvinfo : EIATTR_CBANK_PARAM_SIZE
	.align		4
.L_722:
        /*0018*/ 	.byte	0x03, 0x19
        /*001a*/ 	.short	0x01d0


	//----- nvinfo : EIATTR_KPARAM_INFO
	.align		4
        /*001c*/ 	.byte	0x04, 0x17
        /*001e*/ 	.short	(.L_724 - .L_723)
.L_723:
        /*0020*/ 	.word	0x00000000
        /*0024*/ 	.short	0x0000
        /*0026*/ 	.short	0x0000
        /*0028*/ 	.byte	0x00, 0xf0, 0x41, 0x07


	//----- nvinfo : EIATTR_MAXREG_COUNT
	.align		4
.L_724:
        /*002c*/ 	.byte	0x03, 0x1b
        /*002e*/ 	.short	0x00ff


	//----- nvinfo : EIATTR_NUM_BARRIERS
	.align		4
        /*0030*/ 	.byte	0x02, 0x4c
        /*0032*/ 	.byte	0x01
	.zero		1


	//----- nvinfo : EIATTR_ANNOTATIONS
	.align		4
        /*0034*/ 	.byte	0x04, 0x55
        /*0036*/ 	.short	(.L_726 - .L_725)


	//   ....[0]....
.L_725:
        /*0038*/ 	.word	0x00000001
        /*003c*/ 	.byte	0x00, 0xd6, 0x00, 0x00, 0x01, 0x00, 0x00, 0x00, 0x10, 0xd6, 0x00, 0x00, 0x01, 0x00, 0x00, 0x00
        /*004c*/ 	.byte	0x20, 0xd6, 0x00, 0x00, 0x01, 0x00, 0x00, 0x00, 0x00, 0xdd, 0x00, 0x00, 0x01, 0x00, 0x00, 0x00
        /*005c*/ 	.byte	0x30, 0xdd, 0x00, 0x00, 0x01, 0x00, 0x00, 0x00, 0x80, 0xde, 0x00, 0x00, 0x01, 0x00, 0x00, 0x00
        /*006c*/ 	.byte	0xc0, 0xde, 0x00, 0x00, 0x01, 0x00, 0x00, 0x00, 0x20, 0xe0, 0x00, 0x00, 0x01, 0x00, 0x00, 0x00
        /*007c*/ 	.byte	0x30, 0xf4, 0x00, 0x00, 0x01, 0x00, 0x00, 0x00, 0x60, 0xf5, 0x00, 0x00


	//----- nvinfo : EIATTR_MERCURY_ISA_VERSION
	.align		4
.L_726:
        /*0088*/ 	.byte	0x03, 0x5f
        /*008a*/ 	.short	0x0000


	//----- nvinfo : EIATTR_COOP_GROUP_MASK_REGIDS
	.align		4
        /*008c*/ 	.byte	0x04, 0x29
        /*008e*/ 	.short	(.L_728 - .L_727)


	//   ....[0]....
.L_727:
        /*0090*/ 	.word	0xffffffff


	//   ....[1]....
        /*0094*/ 	.word	0xffffffff


	//   ....[2]....
        /*0098*/ 	.word	0xffffffff


	//   ....[3]....
        /*009c*/ 	.word	0xffffffff


	//   ....[4]....
        /*00a0*/ 	.word	0xffffffff


	//   ....[5]....
        /*00a4*/ 	.word	0xffffffff


	//   ....[6]....
        /*00a8*/ 	.word	0xffffffff


	//   ....[7]....
        /*00ac*/ 	.word	0xffffffff


	//   ....[8]....
        /*00b0*/ 	.word	0xffffffff


	//   ....[9]....
        /*00b4*/ 	.word	0xffffffff


	//   ....[10]....
        /*00b8*/ 	.word	0xffffffff


	//   ....[11]....
        /*00bc*/ 	.word	0xffffffff


	//   ....[12]....
        /*00c0*/ 	.word	0xffffffff


	//   ....[13]....
        /*00c4*/ 	.word	0xffffffff


	//   ....[14]....
        /*00c8*/ 	.word	0xffffffff


	//   ....[15]....
        /*00cc*/ 	.word	0xffffffff


	//----- nvinfo : EIATTR_COOP_GROUP_INSTR_OFFSETS
	.align		4
.L_728:
        /*00d0*/ 	.byte	0x04, 0x28
        /*00d2*/ 	.short	(.L_730 - .L_729)


	//   ....[0]....
.L_729:
        /*00d4*/ 	.word	0x00006f80


	//   ....[1]....
        /*00d8*/ 	.word	0x00006fa0


	//   ....[2]....
        /*00dc*/ 	.word	0x00007040


	//   ....[3]....
        /*00e0*/ 	.word	0x00007050


	//   ....[4]....
        /*00e4*/ 	.word	0x0000b730


	//   ....[5]....
        /*00e8*/ 	.word	0x0000b740


	//   ....[6]....
        /*00ec*/ 	.word	0x0000b770


	//   ....[7]....
        /*00f0*/ 	.word	0x0000b780


	//   ....[8]....
        /*00f4*/ 	.word	0x00010a40


	//   ....[9]....
        /*00f8*/ 	.word	0x00010bd0


	//   ....[10]....
        /*00fc*/ 	.word	0x00010be0


	//   ....[11]....
        /*0100*/ 	.word	0x00010c00


	//   ....[12]....
        /*0104*/ 	.word	0x00012970


	//   ....[13]....
        /*0108*/ 	.word	0x000129b0


	//   ....[14]....
        /*010c*/ 	.word	0x00012ac0


	//   ....[15]....
        /*0110*/ 	.word	0x00012af0


	//----- nvinfo : EIATTR_EXIT_INSTR_OFFSETS
	.align		4
.L_730:
        /*0114*/ 	.byte	0x04, 0x1c
        /*0116*/ 	.short	(.L_732 - .L_731)


	//   ....[0]....
.L_731:
        /*0118*/ 	.word	0x000004e0


	//   ....[1]....
        /*011c*/ 	.word	0x00001150


	//   ....[2]....
        /*0120*/ 	.word	0x000011d0


	//   ....[3]....
        /*0124*/ 	.word	0x00014830


	//   ....[4]....
        /*0128*/ 	.word	0x00014950


	//   ....[5]....
        /*012c*/ 	.word	0x00014970


	//----- nvinfo : EIATTR_CTAIDZ_USED
	.align		4
.L_732:
        /*0130*/ 	.byte	0x01, 0x04
	.zero		2


	//----- nvinfo : EIATTR_CRS_STACK_SIZE
	.align		4
        /*0134*/ 	.byte	0x04, 0x1e
        /*0136*/ 	.short	(.L_734 - .L_733)
.L_733:
        /*0138*/ 	.word	0x00000000
.L_734:


//--------------------- .nv.info._ZN5flash16flash_fwd_kernelI23Flash_fwd_kernel_traitsILi256ELi128ELi64ELi8ELb0ELb0EN7cutlass6half_tE19Flash_kernel_traitsILi256ELi128ELi64ELi8ES3_EELb1ELb0ELb0ELb0ELb0ELb0ELb0ELb0EEEvNS_16Flash_fwd_paramsE --------------------------
	.section	.nv.info._ZN5flash16flash_fwd_kernelI23Flash_fwd_kernel_traitsILi256ELi128ELi64ELi8ELb0ELb0EN7cutlass6half_tE19Flash_kernel_traitsILi256ELi128ELi64ELi8ES3_EELb1ELb0ELb0ELb0ELb0ELb0ELb0ELb0EEEvNS_16Flash_fwd_paramsE,"",@"SHT_CUDA_INFO"
	.sectionflags	@""
	.align	4


	//----- nvinfo : EIATTR_CUDA_API_VERSION
	.align		4
        /*0000*/ 	.byte	0x04, 0x37
        /*0002*/ 	.short	(.L_736 - .L_735)
.L_735:
        /*0004*/ 	.word	0x00000082


	//----- nvinfo : EIATTR_SW2861232_WAR
	.align		4
.L_736:
        /*0008*/ 	.byte	0x01, 0x35
	.zero		2


	//----- nvinfo : EIATTR_PARAM_CBANK
	.align		4
        /*000c*/ 	.byte	0x04, 0x0a
        /*000e*/ 	.short	(.L_738 - .L_737)
	.align		4
.L_737:
        /*0010*/ 	.word	index@(.nv.constant0._ZN5flash16flash_fwd_kernelI23Flash_fwd_kernel_traitsILi256ELi128ELi64ELi8ELb0ELb0EN7cutlass6half_tE19Flash_kernel_traitsILi256ELi128ELi64ELi8ES3_EELb1ELb0ELb0ELb0ELb0ELb0ELb0ELb0EEEvNS_16Flash_fwd_paramsE)
        /*0014*/ 	.short	0x0160
        /*0016*/ 	.short	0x01d0


	//----- nvinfo : EIATTR_CBANK_PARAM_SIZE
	.align		4
.L_738:
        /*0018*/ 	.byte	0x03, 0x19
        /*001a*/ 	.short	0x01d0


	//----- nvinfo : EIATTR_KPARAM_INFO
	.align		4
        /*001c*/ 	.byte	0x04, 0x17
        /*001e*/ 	.short	(.L_740 - .L_739)
.L_739:
        /*0020*/ 	.word	0x00000000
        /*0024*/ 	.short	0x0000
        /*0026*/ 	.short	0x0000
        /*0028*/ 	.byte	0x00, 0xf0, 0x41, 0x07


	//----- nvinfo : EIATTR_MAXREG_COUNT
	.align		4
.L_740:
        /*002c*/ 	.byte	0x03, 0x1b
        /*002e*/ 	.short	0x00ff


	//----- nvinfo : EIATTR_NUM_BARRIERS
	.align		4
        /*0030*/ 	.byte	0x02, 0x4c
        /*0032*/ 	.byte	0x01
	.zero		1


	//----- nvinfo : EIATTR_ANNOTATIONS
	.align		4
        /*0034*/ 	.byte	0x04, 0x55
        /*0036*/ 	.short	(.L_742 - .L_741)


	//   ....[0]....
.L_741:
        /* <DEDUP_REMOVED lines=29> */


	//----- nvinfo : EIATTR_MERCURY_ISA_VERSION
	.align		4
.L_742:
        /*01f8*/ 	.byte	0x03, 0x5f
        /*01fa*/ 	.short	0x0000


	//----- nvinfo : EIATTR_INT_WARP_WIDE_INSTR_OFFSETS
	.align		4
        /*01fc*/ 	.byte	0x04, 0x31
        /*01fe*/ 	.short	(.L_744 - .L_743)


	//   ....[0]....
.L_743:
        /*0200*/ 	.word	0x000079b0


	//----- nvinfo : EIATTR_COOP_GROUP_MASK_REGIDS
	.align		4
.L_744:
        /*0204*/ 	.byte	0x04, 0x29
        /*0206*/ 	.short	(.L_746 - .L_745)


	//   ....[0]....
.L_745:
        /*0208*/ 	.word	0xffffffff


	//   ....[1]....
        /*020c*/ 	.word	0xffffffff


	//   ....[2]....
        /*0210*/ 	.word	0xffffffff


	//   ....[3]....
        /*0214*/ 	.word	0xffffffff


	//   ....[4]....
        /*0218*/ 	.word	0xffffffff


	//   ....[5]....
        /*021c*/ 	.word	0xffffffff


	//   ....[6]....
        /*0220*/ 	.word	0xffffffff


	//   ....[7]....
        /*0224*/ 	.word	0xffffffff


	//   ....[8]....
        /*0228*/ 	.word	0xffffffff


	//   ....[9]....
        /*022c*/ 	.word	0xffffffff


	//   ....[10]....
        /*0230*/ 	.word	0xffffffff


	//   ....[11]....
        /*0234*/ 	.word	0xffffffff


	//----- nvinfo : EIATTR_COOP_GROUP_INSTR_OFFSETS
	.align		4
.L_746:
        /*0238*/ 	.byte	0x04, 0x28
        /*023a*/ 	.short	(.L_748 - .L_747)


	//   ....[0]....
.L_747:
        /*023c*/ 	.word	0x00004660


	//   ....[1]....
        /*0240*/ 	.word	0x00004690


	//   ....[2]....
        /*0244*/ 	.word	0x000046c0


	//   ....[3]....
        /*0248*/ 	.word	0x00004730


	//   ....[4]....
        /*024c*/ 	.word	0x00009380


	//   ....[5]....
        /*0250*/ 	.word	0x000093d0


	//   ....[6]....
        /*0254*/ 	.word	0x00009400


	//   ....[7]....
        /*0258*/ 	.word	0x00009410


	//   ....[8]....
        /*025c*/ 	.word	0x0000b920


	//   ....[9]....
        /*0260*/ 	.word	0x0000b960


	//   ....[10]....
        /*0264*/ 	.word	0x0000ba40


	//   ....[11]....
        /*0268*/ 	.word	0x0000ba70


	//----- nvinfo : EIATTR_EXIT_INSTR_OFFSETS
	.align		4
.L_748:
        /*026c*/ 	.byte	0x04, 0x1c
        /*026e*/ 	.short	(.L_750 - .L_749)


	//   ....[0]....
.L_749:
        /*0270*/ 	.word	0x00000730


	//   ....[1]....
        /*0274*/ 	.word	0x0000d7f0


	//   ....[2]....
        /*0278*/ 	.word	0x0000d910


	//   ....[3]....
        /*027c*/ 	.word	0x0000d930


	//   ....[4]....
        /*0280*/ 	.word	0x0000e440


	//   ....[5]....
        /*0284*/ 	.word	0x0000e4c0


	//----- nvinfo : EIATTR_CTAIDZ_USED
	.align		4
.L_750:
        /*0288*/ 	.byte	0x01, 0x04
	.zero		2


	//----- nvinfo : EIATTR_CRS_STACK_SIZE
	.align		4
        /*028c*/ 	.byte	0x04, 0x1e
        /*028e*/ 	.short	(.L_752 - .L_751)
.L_751:
        /*0290*/ 	.word	0x00000000
.L_752:


//--------------------- .nv.info._ZN5flash16flash_fwd_kernelI23Flash_fwd_kernel_traitsILi256ELi128ELi64ELi8ELb0ELb0EN7cutlass6half_tE19Flash_kernel_traitsILi256ELi128ELi64ELi8ES3_EELb1ELb0ELb1ELb0ELb0ELb0ELb0ELb0EEEvNS_16Flash_fwd_paramsE --------------------------
	.section	.nv.info._ZN5flash16flash_fwd_kernelI23Flash_fwd_kernel_traitsILi256ELi128ELi64ELi8ELb0ELb0EN7cutlass6half_tE19Flash_kernel_traitsILi256ELi128ELi64ELi8ES3_EELb1ELb0ELb1ELb0ELb0ELb0ELb0ELb0EEEvNS_16Flash_fwd_paramsE,"",@"SHT_CUDA_INFO"
	.sectionflags	@""
	.align	4


	//----- nvinfo : EIATTR_CUDA_API_VERSION
	.align		4
        /*0000*/ 	.byte	0x04, 0x37
        /*0002*/ 	.short	(.L_754 - .L_753)
.L_753:
        /*0004*/ 	.word	0x00000082


	//----- nvinfo : EIATTR_SW2861232_WAR
	.align		4
.L_754:
        /*0008*/ 	.byte	0x01, 0x35
	.zero		2


	//----- nvinfo : EIATTR_PARAM_CBANK
	.align		4
        /*000c*/ 	.byte	0x04, 0x0a
        /*000e*/ 	.short	(.L_756 - .L_755)
	.align		4
.L_755:
        /*0010*/ 	.word	index@(.nv.constant0._ZN5flash16flash_fwd_kernelI23Flash_fwd_kernel_traitsILi256ELi128ELi64ELi8ELb0ELb0EN7cutlass6half_tE19Flash_kernel_traitsILi256ELi128ELi64ELi8ES3_EELb1ELb0ELb1ELb0ELb0ELb0ELb0ELb0EEEvNS_16Flash_fwd_paramsE)
        /*0014*/ 	.short	0x0160
        /*0016*/ 	.short	0x01d0


	//----- nvinfo : EIATTR_CBANK_PARAM_SIZE
	.align		4
.L_756:
        /*0018*/ 	.byte	0x03, 0x19
        /*001a*/ 	.short	0x01d0


	//----- nvinfo : EIATTR_KPARAM_INFO
	.align		4
        /*001c*/ 	.byte	0x04, 0x17
        /*001e*/ 	.short	(.L_758 - .L_757)
.L_757:
        /*0020*/ 	.word	0x00000000
        /*0024*/ 	.short	0x0000
        /*0026*/ 	.short	0x0000
        /*0028*/ 	.byte	0x00, 0xf0, 0x41, 0x07


	//----- nvinfo : EIATTR_MAXREG_COUNT
	.align		4
.L_758:
        /*002c*/ 	.byte	0x03, 0x1b
        /*002e*/ 	.short	0x00ff


	//----- nvinfo : EIATTR_NUM_BARRIERS
	.align		4
        /*0030*/ 	.byte	0x02, 0x4c
        /*0032*/ 	.byte	0x01
	.zero		1


	//----- nvinfo : EIATTR_ANNOTATIONS
	.align		4
        /*0034*/ 	.byte	0x04, 0x55
        /*0036*/ 	.short	(.L_760 - .L_759)


	//   ....[0]....
.L_759:
        /* <DEDUP_REMOVED lines=15> */


	//----- nvinfo : EIATTR_MERCURY_ISA_VERSION
	.align		4
.L_760:
        /*0118*/ 	.byte	0x03, 0x5f
        /*011a*/ 	.short	0x0000


	//----- nvinfo : EIATTR_COOP_GROUP_MASK_REGIDS
	.align		4
        /*011c*/ 	.byte	0x04, 0x29
        /*011e*/ 	.short	(.L_762 - .L_761)


	//   ....[0]....
.L_761:
        /*0120*/ 	.word	0xffffffff


	//   ....[1]....
        /*0124*/ 	.word	0xffffffff


	//   ....[2]....
        /*0128*/ 	.word	0xffffffff


	//   ....[3]....
        /*012c*/ 	.word	0xffffffff


	//   ....[4]....
        /*0130*/ 	.word	0xffffffff


	//   ....[5]....
        /*0134*/ 	.word	0xffffffff


	//   ....[6]....
        /*0138*/ 	.word	0xffffffff


	//   ....[7]....
        /*013c*/ 	.word	0xffffffff


	//   ....[8]....
        /*0140*/ 	.word	0xffffffff


	//   ....[9]....
        /*0144*/ 	.word	0xffffffff


	//   ....[10]....
        /*0148*/ 	.word	0xffffffff


	//   ....[11]....
        /*014c*/ 	.word	0xffffffff


	//   ....[12]....
        /*0150*/ 	.word	0xffffffff


	//   ....[13]....
        /*0154*/ 	.word	0xffffffff


	//   ....[14]....
        /*0158*/ 	.word	0xffffffff


	//   ....[15]....
        /*015c*/ 	.word	0xffffffff


	//   ....[16]....
        /*0160*/ 	.word	0xffffffff


	//   ....[17]....
        /*0164*/ 	.word	0xffffffff


	//   ....[18]....
        /*0168*/ 	.word	0xffffffff


	//   ....[19]....
        /*016c*/ 	.word	0xffffffff


	//----- nvinfo : EIATTR_COOP_GROUP_INSTR_OFFSETS
	.align		4
.L_762:
        /*0170*/ 	.byte	0x04, 0x28
        /*0172*/ 	.short	(.L_764 - .L_763)


	//   ....[0]....
.L_763:
        /*0174*/ 	.word	0x00005350


	//   ....[1]....
        /*0178*/ 	.word	0x00005540


	//   ....[2]....
        /*017c*/ 	.word	0x000056a0


	//   ....[3]....
        /*0180*/ 	.word	0x000057d0


	//   ....[4]....
        /*0184*/ 	.word	0x000093d0


	//   ....[5]....
        /*0188*/ 	.word	0x00009490


	//   ....[6]....
        /*018c*/ 	.word	0x000094c0


	//   ....[7]....
        /*0190*/ 	.word	0x00009540


	//   ....[8]....
        /*0194*/ 	.word	0x0000dac0


	//   ....[9]....
        /*0198*/ 	.word	0x0000daf0


	//   ....[10]....
        /*019c*/ 	.word	0x0000dbc0


	//   ....[11]....
        /*01a0*/ 	.word	0x0000dbf0


	//   ....[12]....
        /*01a4*/ 	.word	0x00012400


	//   ....[13]....
        /*01a8*/ 	.word	0x00012460


	//   ....[14]....
        /*01ac*/ 	.word	0x00012480


	//   ....[15]....
        /*01b0*/ 	.word	0x000124a0


	//   ....[16]....
        /*01b4*/ 	.word	0x00014b60


	//   ....[17]....
        /*01b8*/ 	.word	0x00014ba0


	//   ....[18]....
        /*01bc*/ 	.word	0x00014cc0


	//   ....[19]....
        /*01c0*/ 	.word	0x00014d00


	//----- nvinfo : EIATTR_EXIT_INSTR_OFFSETS
	.align		4
.L_764:
        /*01c4*/ 	.byte	0x04, 0x1c
        /*01c6*/ 	.short	(.L_766 - .L_765)


	//   ....[0]....
.L_765:
        /*01c8*/ 	.word	0x000006e0


	//   ....[1]....
        /*01cc*/ 	.word	0x00001350


	//   ....[2]....
        /*01d0*/ 	.word	0x000013d0


	//   ....[3]....
        /*01d4*/ 	.word	0x00016a50


	//   ....[4]....
        /*01d8*/ 	.word	0x00016b70


	//   ....[5]....
        /*01dc*/ 	.word	0x00016b90


	//----- nvinfo : EIATTR_CTAIDZ_USED
	.align		4
.L_766:
        /*01e0*/ 	.byte	0x01, 0x04
	.zero		2


	//----- nvinfo : EIATTR_CRS_STACK_SIZE
	.align		4
        /*01e4*/ 	.byte	0x04, 0x1e
        /*01e6*/ 	.short	(.L_768 - .L_767)
.L_767:
        /*01e8*/ 	.word	0x00000000
.L_768:


//--------------------- .nv.info._ZN5flash16flash_fwd_kernelI23Flash_fwd_kernel_traitsILi256ELi128ELi64ELi8ELb0ELb0EN7cutlass6half_tE19Flash_kernel_traitsILi256ELi128ELi64ELi8ES3_EELb1ELb0ELb0ELb0ELb0ELb1ELb0ELb0EEEvNS_16Flash_fwd_paramsE --------------------------
	.section	.nv.info._ZN5flash16flash_fwd_kernelI23Flash_fwd_kernel_traitsILi256ELi128ELi64ELi8ELb0ELb0EN7cutlass6half_tE19Flash_kernel_traitsILi256ELi128ELi64ELi8ES3_EELb1ELb0ELb0ELb0ELb0ELb1ELb0ELb0EEEvNS_16Flash_fwd_paramsE,"",@"SHT_CUDA_INFO"
	.sectionflags	@""
	.align	4


	//----- nvinfo : EIATTR_CUDA_API_VERSION
	.align		4
        /*0000*/ 	.byte	0x04, 0x37
        /*0002*/ 	.short	(.L_770 - .L_769)
.L_769:
        /*0004*/ 	.word	0x00000082


	//----- nvinfo : EIATTR_SW2861232_WAR
	.align		4
.L_770:
        /*0008*/ 	.byte	0x01, 0x35
	.zero		2


	//----- nvinfo : EIATTR_PARAM_CBANK
	.align		4
        /*000c*/ 	.byte	0x04, 0x0a
        /*000e*/ 	.short	(.L_772 - .L_771)
	.align		4
.L_771:
        /*0010*/ 	.word	index@(.nv.constant0._ZN5flash16flash_fwd_kernelI23Flash_fwd_kernel_traitsILi256ELi128ELi64ELi8ELb0ELb0EN7cutlass6half_tE19Flash_kernel_traitsILi256ELi128ELi64ELi8ES3_EELb1ELb0ELb0ELb0ELb0ELb1ELb0ELb0EEEvNS_16Flash_fwd_paramsE)
        /*0014*/ 	.short	0x0160
        /*0016*/ 	.short	0x01d0


	//----- nvinfo : EIATTR_CBANK_PARAM_SIZE
	.align		4
.L_772:
        /*0018*/ 	.byte	0x03, 0x19
        /*001a*/ 	.short	0x01d0


	//----- nvinfo : EIATTR_KPARAM_INFO
	.align		4
        /*001c*/ 	.byte	0x04, 0x17
        /*001e*/ 	.short	(.L_774 - .L_773)
.L_773:
        /*0020*/ 	.word	0x00000000
        /*0024*/ 	.short	0x0000
        /*0026*/ 	.short	0x0000
        /*0028*/ 	.byte	0x00, 0xf0, 0x41, 0x07


	//----- nvinfo : EIATTR_MAXREG_COUNT
	.align		4
.L_774:
        /*002c*/ 	.byte	0x03, 0x1b
        /*002e*/ 	.short	0x00ff


	//----- nvinfo : EIATTR_NUM_BARRIERS
	.align		4
        /*0030*/ 	.byte	0x02, 0x4c
        /*0032*/ 	.byte	0x01
	.zero		1


	//----- nvinfo : EIATTR_ANNOTATIONS
	.align		4
        /*0034*/ 	.byte	0x04, 0x55
        /*0036*/ 	.short	(.L_776 - .L_775)


	//   ....[0]....
.L_775:
        /*0038*/ 	.word	0x00000001
        /*003c*/ 	.byte	0xa0, 0x4f, 0x00, 0x00, 0x01, 0x00, 0x00, 0x00, 0x00, 0x61, 0x00, 0x00, 0x01, 0x00, 0x00, 0x00
        /*004c*/ 	.byte	0x20, 0x62, 0x00, 0x00, 0x01, 0x00, 0x00, 0x00, 0xe0, 0x7f, 0x00, 0x00


	//----- nvinfo : EIATTR_MERCURY_ISA_VERSION
	.align		4
.L_776:
        /*0058*/ 	.byte	0x03, 0x5f
        /*005a*/ 	.short	0x0000


	//----- nvinfo : EIATTR_COOP_GROUP_MASK_REGIDS
	.align		4
        /*005c*/ 	.byte	0x04, 0x29
        /*005e*/ 	.short	(.L_778 - .L_777)


	//   ....[0]....
.L_777:
        /*0060*/ 	.word	0xffffffff


	//   ....[1]....
        /*0064*/ 	.word	0xffffffff


	//   ....[2]....
        /*0068*/ 	.word	0xffffffff


	//   ....[3]....
        /*006c*/ 	.word	0xffffffff


	//   ....[4]....
        /*0070*/ 	.word	0xffffffff


	//   ....[5]....
        /*0074*/ 	.word	0xffffffff


	//   ....[6]....
        /*0078*/ 	.word	0xffffffff


	//   ....[7]....
        /*007c*/ 	.word	0xffffffff


	//   ....[8]....
        /*0080*/ 	.word	0xffffffff


	//   ....[9]....
        /*0084*/ 	.word	0xffffffff


	//   ....[10]....
        /*0088*/ 	.word	0xffffffff


	//   ....[11]....
        /*008c*/ 	.word	0xffffffff


	//----- nvinfo : EIATTR_COOP_GROUP_INSTR_OFFSETS
	.align		4
.L_778:
        /*0090*/ 	.byte	0x04, 0x28
        /*0092*/ 	.short	(.L_780 - .L_779)


	//   ....[0]....
.L_779:
        /*0094*/ 	.word	0x000032b0


	//   ....[1]....
        /*0098*/ 	.word	0x000033c0


	//   ....[2]....
        /*009c*/ 	.word	0x000033e0


	//   ....[3]....
        /*00a0*/ 	.word	0x00003480


	//   ....[4]....
        /*00a4*/ 	.word	0x00006360


	//   ....[5]....
        /*00a8*/ 	.word	0x00006370


	//   ....[6]....
        /*00ac*/ 	.word	0x000063c0


	//   ....[7]....
        /*00b0*/ 	.word	0x000063d0


	//   ....[8]....
        /*00b4*/ 	.word	0x00008910


	//   ....[9]....
        /*00b8*/ 	.word	0x00008950


	//   ....[10]....
        /*00bc*/ 	.word	0x00008a60


	//   ....[11]....
        /*00c0*/ 	.word	0x00008a80


	//----- nvinfo : EIATTR_EXIT_INSTR_OFFSETS
	.align		4
.L_780:
        /*00c4*/ 	.byte	0x04, 0x1c
        /*00c6*/ 	.short	(.L_782 - .L_781)


	//   ....[0]....
.L_781:
        /*00c8*/ 	.word	0x00000720


	//   ....[1]....
        /*00cc*/ 	.word	0x0000a690


	//   ....[2]....
        /*00d0*/ 	.word	0x0000a780


	//   ....[3]....
        /*00d4*/ 	.word	0x0000b160


	//   ....[4]....
        /*00d8*/ 	.word	0x0000b1e0


	//----- nvinfo : EIATTR_CTAIDZ_USED
	.align		4
.L_782:
        /*00dc*/ 	.byte	0x01, 0x04
	.zero		2


	//----- nvinfo : EIATTR_CRS_STACK_SIZE
	.align		4
        /*00e0*/ 	.byte	0x04, 0x1e
        /*00e2*/ 	.short	(.L_784 - .L_783)
.L_783:
        /*00e4*/ 	.word	0x00000000
.L_784:


//--------------------- .nv.info._ZN5flash16flash_fwd_kernelI23Flash_fwd_kernel_traitsILi256ELi128ELi64ELi8ELb0ELb0EN7cutlass6half_tE19Flash_kernel_traitsILi256ELi128ELi64ELi8ES3_EELb0ELb0ELb0ELb0ELb0ELb1ELb1ELb0EEEvNS_16Flash_fwd_paramsE --------------------------
	.section	.nv.info._ZN5flash16flash_fwd_kernelI23Flash_fwd_kernel_traitsILi256ELi128ELi64ELi8ELb0ELb0EN7cutlass6half_tE19Flash_kernel_traitsILi256ELi128ELi64ELi8ES3_EELb0ELb0ELb0ELb0ELb0ELb1ELb1ELb0EEEvNS_16Flash_fwd_paramsE,"",@"SHT_CUDA_INFO"
	.sectionflags	@""
	.align	4


	//----- nvinfo : EIATTR_CUDA_API_VERSION
	.align		4
        /*0000*/ 	.byte	0x04, 0x37
        /*0002*/ 	.short	(.L_786 - .L_785)
.L_785:
        /*0004*/ 	.word	0x00000082


	//----- nvinfo : EIATTR_SW2861232_WAR
	.align		4
.L_786:
        /*0008*/ 	.byte	0x01, 0x35
	.zero		2


	//----- nvinfo : EIATTR_PARAM_CBANK
	.align		4
        /*000c*/ 	.byte	0x04, 0x0a
        /*000e*/ 	.short	(.L_788 - .L_787)
	.align		4
.L_787:
        /*0010*/ 	.word	index@(.nv.constant0._ZN5flash16flash_fwd_kernelI23Flash_fwd_kernel_traitsILi256ELi128ELi64ELi8ELb0ELb0EN7cutlass6half_tE19Flash_kernel_traitsILi256ELi128ELi64ELi8ES3_EELb0ELb0ELb0ELb0ELb0ELb1ELb1ELb0EEEvNS_16Flash_fwd_paramsE)
        /*0014*/ 	.short	0x0160
        /*0016*/ 	.short	0x01d0


	//----- nvinfo : EIATTR_CBANK_PARAM_SIZE
	.align		4
.L_788:
        /*0018*/ 	.byte	0x03, 0x19
        /*001a*/ 	.short	0x01d0


	//----- nvinfo : EIATTR_KPARAM_INFO
	.align		4
        /*001c*/ 	.byte	0x04, 0x17
        /*001e*/ 	.short	(.L_790 - .L_789)
.L_789:
        /*0020*/ 	.word	0x00000000
        /*0024*/ 	.short	0x0000
        /*0026*/ 	.short	0x0000
        /*0028*/ 	.byte	0x00, 0xf0, 0x41, 0x07


	//----- nvinfo : EIATTR_MAXREG_COUNT
	.align		4
.L_790:
        /*002c*/ 	.byte	0x03, 0x1b
        /*002e*/ 	.short	0x00ff


	//----- nvinfo : EIATTR_NUM_BARRIERS
	.align		4
        /*0030*/ 	.byte	0x02, 0x4c
        /*0032*/ 	.byte	0x01
	.zero		1


	//----- nvinfo : EIATTR_ANNOTATIONS
	.align		4
        /*0034*/ 	.byte	0x04, 0x55
        /*0036*/ 	.short	(.L_792 - .L_791)


	//   ....[0]....
.L_791:
        /*0038*/ 	.word	0x00000001
        /*003c*/ 	.byte	0x40, 0x41, 0x00, 0x00, 0x01, 0x00, 0x00, 0x00, 0x30, 0x5d, 0x00, 0x00, 0x01, 0x00, 0x00, 0x00
        /*004c*/ 	.byte	0x50, 0x75, 0x00, 0x00, 0x01, 0x00, 0x00, 0x00, 0xc0, 0x7a, 0x00, 0x00


	//----- nvinfo : EIATTR_MERCURY_ISA_VERSION
	.align		4
.L_792:
        /*0058*/ 	.byte	0x03, 0x5f
        /*005a*/ 	.short	0x0000


	//----- nvinfo : EIATTR_COOP_GROUP_MASK_REGIDS
	.align		4
        /*005c*/ 	.byte	0x04, 0x29
        /*005e*/ 	.short	(.L_794 - .L_793)


	//   ....[0]....
.L_793:
        /*0060*/ 	.word	0xffffffff


	//   ....[1]....
        /*0064*/ 	.word	0xffffffff


	//   ....[2]....
        /*0068*/ 	.word	0xffffffff


	//   ....[3]....
        /*006c*/ 	.word	0xffffffff


	//   ....[4]....
        /*0070*/ 	.word	0xffffffff


	//   ....[5]....
        /*0074*/ 	.word	0xffffffff


	//   ....[6]....
        /*0078*/ 	.word	0xffffffff


	//   ....[7]....
        /*007c*/ 	.word	0xffffffff


	//   ....[8]....
        /*0080*/ 	.word	0xffffffff


	//   ....[9]....
        /*0084*/ 	.word	0xffffffff


	//   ....[10]....
        /*0088*/ 	.word	0xffffffff


	//   ....[11]....
        /*008c*/ 	.word	0xffffffff


	//----- nvinfo : EIATTR_COOP_GROUP_INSTR_OFFSETS
	.align		4
.L_794:
        /*0090*/ 	.byte	0x04, 0x28
        /*0092*/ 	.short	(.L_796 - .L_795)


	//   ....[0]....
.L_795:
        /*0094*/ 	.word	0x000032c0


	//   ....[1]....
        /*0098*/ 	.word	0x000032e0


	//   ....[2]....
        /*009c*/ 	.word	0x00003380


	//   ....[3]....
        /*00a0*/ 	.word	0x00003390


	//   ....[4]....
        /*00a4*/ 	.word	0x00005e70


	//   ....[5]....
        /*00a8*/ 	.word	0x00005e80


	//   ....[6]....
        /*00ac*/ 	.word	0x00005ea0


	//   ....[7]....
        /*00b0*/ 	.word	0x00005ec0


	//   ....[8]....
        /*00b4*/ 	.word	0x00007b00


	//   ....[9]....
        /*00b8*/ 	.word	0x00007c00


	//   ....[10]....
        /*00bc*/ 	.word	0x00007f90


	//   ....[11]....
        /*00c0*/ 	.word	0x00007fc0


	//----- nvinfo : EIATTR_EXIT_INSTR_OFFSETS
	.align		4
.L_796:
        /*00c4*/ 	.byte	0x04, 0x1c
        /*00c6*/ 	.short	(.L_798 - .L_797)


	//   ....[0]....
.L_797:
        /*00c8*/ 	.word	0x000004e0


	//   ....[1]....
        /*00cc*/ 	.word	0x00009820


	//   ....[2]....
        /*00d0*/ 	.word	0x00009910


	//   ....[3]....
        /*00d4*/ 	.word	0x0000a2e0


	//   ....[4]....
        /*00d8*/ 	.word	0x0000a360


	//----- nvinfo : EIATTR_CTAIDZ_USED
	.align		4
.L_798:
        /*00dc*/ 	.byte	0x01, 0x04
	.zero		2


	//----- nvinfo : EIATTR_CRS_STACK_SIZE
	.align		4
        /*00e0*/ 	.byte	0x04, 0x1e
        /*00e2*/ 	.short	(.L_800 - .L_799)
.L_799:
        /*00e4*/ 	.word	0x00000000
.L_800:


//--------------------- .nv.info._ZN5flash16flash_fwd_kernelI23Flash_fwd_kernel_traitsILi256ELi128ELi64ELi8ELb0ELb0EN7cutlass6half_tE19Flash_kernel_traitsILi256ELi128ELi64ELi8ES3_EELb1ELb0ELb0ELb1ELb0ELb0ELb0ELb0EEEvNS_16Flash_fwd_paramsE --------------------------
	.section	.nv.info._ZN5flash16flash_fwd_kernelI23Flash_fwd_kernel_traitsILi256ELi128ELi64ELi8ELb0ELb0EN7cutlass6half_tE19Flash_kernel_traitsILi256ELi128ELi64ELi8ES3_EELb1ELb0ELb0ELb1ELb0ELb0ELb0ELb0EEEvNS_16Flash_fwd_paramsE,"",@"SHT_CUDA_INFO"
	.sectionflags	@""
	.align	4


	//----- nvinfo : EIATTR_CUDA_API_VERSION
	.align		4
        /*0000*/ 	.byte	0x04, 0x37
        /*0002*/ 	.short	(.L_802 - .L_801)
.L_801:
        /*0004*/ 	.word	0x00000082


	//----- nvinfo : EIATTR_SW2861232_WAR
	.align		4
.L_802:
        /*0008*/ 	.byte	0x01, 0x35
	.zero		2


	//----- nvinfo : EIATTR_PARAM_CBANK
	.align		4
        /*000c*/ 	.byte	0x04, 0x0a
        /*000e*/ 	.short	(.L_804 - .L_803)
	.align		4
.L_803:
        /*0010*/ 	.word	index@(.nv.constant0._ZN5flash16flash_fwd_kernelI23Flash_fwd_kernel_traitsILi256ELi128ELi64ELi8ELb0ELb0EN7cutlass6half_tE19Flash_kernel_traitsILi256ELi128ELi64ELi8ES3_EELb1ELb0ELb0ELb1ELb0ELb0ELb0ELb0EEEvNS_16Flash_fwd_paramsE)
        /*0014*/ 	.short	0x0160
        /*0016*/ 	.short	0x01d0


	//----- nvinfo : EIATTR_CBANK_PARAM_SIZE
	.align		4
.L_804:
        /*0018*/ 	.byte	0x03, 0x19
        /*001a*/ 	.short	0x01d0


	//----- nvinfo : EIATTR_KPARAM_INFO
	.align		4
        /*001c*/ 	.byte	0x04, 0x17
        /*001e*/ 	.short	(.L_806 - .L_805)
.L_805:
        /*0020*/ 	.word	0x00000000
        /*0024*/ 	.short	0x0000
        /*0026*/ 	.short	0x0000
        /*0028*/ 	.byte	0x00, 0xf0, 0x41, 0x07


	//----- nvinfo : EIATTR_MAXREG_COUNT
	.align		4
.L_806:
        /*002c*/ 	.byte	0x03, 0x1b
        /*002e*/ 	.short	0x00ff


	//----- nvinfo : EIATTR_NUM_BARRIERS
	.align		4
        /*0030*/ 	.byte	0x02, 0x4c
        /*0032*/ 	.byte	0x01
	.zero		1


	//----- nvinfo : EIATTR_ANNOTATIONS
	.align		4
        /*0034*/ 	.byte	0x04, 0x55
        /*0036*/ 	.short	(.L_808 - .L_807)


	//   ....[0]....
.L_807:
        /* <DEDUP_REMOVED lines=12> */


	//----- nvinfo : EIATTR_MERCURY_ISA_VERSION
	.align		4
.L_808:
        /*00e8*/ 	.byte	0x03, 0x5f
        /*00ea*/ 	.short	0x0000


	//----- nvinfo : EIATTR_INT_WARP_WIDE_INSTR_OFFSETS
	.align		4
        /*00ec*/ 	.byte	0x04, 0x31
        /*00ee*/ 	.short	(.L_810 - .L_809)


	//   ....[0]....
.L_809:
        /*00f0*/ 	.word	0x00007ec0


	//----- nvinfo : EIATTR_COOP_GROUP_MASK_REGIDS
	.align		4
.L_810:
        /*00f4*/ 	.byte	0x04, 0x29
        /*00f6*/ 	.short	(.L_812 - .L_811)


	//   ....[0]....
.L_811:
        /*00f8*/ 	.word	0xffffffff


	//   ....[1]....
        /*00fc*/ 	.word	0xffffffff


	//   ....[2]....
        /*0100*/ 	.word	0xffffffff


	//   ....[3]....
        /*0104*/ 	.word	0xffffffff


	//   ....[4]....
        /*0108*/ 	.word	0xffffffff


	//   ....[5]....
        /*010c*/ 	.word	0xffffffff


	//   ....[6]....
        /*0110*/ 	.word	0xffffffff


	//   ....[7]....
        /*0114*/ 	.word	0xffffffff


	//   ....[8]....
        /*0118*/ 	.word	0xffffffff


	//   ....[9]....
        /*011c*/ 	.word	0xffffffff


	//   ....[10]....
        /*0120*/ 	.word	0xffffffff


	//   ....[11]....
        /*0124*/ 	.word	0xffffffff


	//----- nvinfo : EIATTR_COOP_GROUP_INSTR_OFFSETS
	.align		4
.L_812:
        /*0128*/ 	.byte	0x04, 0x28
        /*012a*/ 	.short	(.L_814 - .L_813)


	//   ....[0]....
.L_813:
        /*012c*/ 	.word	0x00005050


	//   ....[1]....
        /*0130*/ 	.word	0x00005100


	//   ....[2]....
        /*0134*/ 	.word	0x00005120


	//   ....[3]....
        /*0138*/ 	.word	0x000051c0


	//   ....[4]....
        /*013c*/ 	.word	0x00009ee0


	//   ....[5]....
        /*0140*/ 	.word	0x00009f70


	//   ....[6]....
        /*0144*/ 	.word	0x00009f90


	//   ....[7]....
        /*0148*/ 	.word	0x0000a040


	//   ....[8]....
        /*014c*/ 	.word	0x0000c4c0


	//   ....[9]....
        /*0150*/ 	.word	0x0000c500


	//   ....[10]....
        /*0154*/ 	.word	0x0000c5e0


	//   ....[11]....
        /*0158*/ 	.word	0x0000c610


	//----- nvinfo : EIATTR_EXIT_INSTR_OFFSETS
	.align		4
.L_814:
        /*015c*/ 	.byte	0x04, 0x1c
        /*015e*/ 	.short	(.L_816 - .L_815)


	//   ....[0]....
.L_815:
        /*0160*/ 	.word	0x00000730


	//   ....[1]....
        /*0164*/ 	.word	0x0000e3c0


	//   ....[2]....
        /*0168*/ 	.word	0x0000e4e0


	//   ....[3]....
        /*016c*/ 	.word	0x0000e500


	//   ....[4]....
        /*0170*/ 	.word	0x0000f020


	//   ....[5]....
        /*0174*/ 	.word	0x0000f0a0


	//----- nvinfo : EIATTR_CTAIDZ_USED
	.align		4
.L_816:
        /*0178*/ 	.byte	0x01, 0x04
	.zero		2


	//----- nvinfo : EIATTR_CRS_STACK_SIZE
	.align		4
        /*017c*/ 	.byte	0x04, 0x1e
        /*017e*/ 	.short	(.L_818 - .L_817)
.L_817:
        /*0180*/ 	.word	0x00000000
.L_818:


//--------------------- .nv.info._ZN5flash16flash_fwd_kernelI23Flash_fwd_kernel_traitsILi256ELi128ELi64ELi8ELb0ELb0EN7cutlass6half_tE19Flash_kernel_traitsILi256ELi128ELi64ELi8ES3_EELb1ELb0ELb0ELb0ELb0ELb0ELb0ELb1EEEvNS_16Flash_fwd_paramsE --------------------------
	.section	.nv.info._ZN5flash16flash_fwd_kernelI23Flash_fwd_kernel_traitsILi256ELi128ELi64ELi8ELb0ELb0EN7cutlass6half_tE19Flash_kernel_traitsILi256ELi128ELi64ELi8ES3_EELb1ELb0ELb0ELb0ELb0ELb0ELb0ELb1EEEvNS_16Flash_fwd_paramsE,"",@"SHT_CUDA_INFO"
	.sectionflags	@""
	.align	4


	//----- nvinfo : EIATTR_CUDA_API_VERSION
	.align		4
        /*0000*/ 	.byte	0x04, 0x37
        /*0002*/ 	.short	(.L_820 - .L_819)
.L_819:
        /*0004*/ 	.word	0x00000082


	//----- nvinfo : EIATTR_SW2861232_WAR
	.align		4
.L_820:
        /*0008*/ 	.byte	0x01, 0x35
	.zero		2


	//----- nvinfo : EIATTR_PARAM_CBANK
	.align		4
        /*000c*/ 	.byte	0x04, 0x0a
        /*000e*/ 	.short	(.L_822 - .L_821)
	.align		4
.L_821:
        /*0010*/ 	.word	index@(.nv.constant0._ZN5flash16flash_fwd_kernelI23Flash_fwd_kernel_traitsILi256ELi128ELi64ELi8ELb0ELb0EN7cutlass6half_tE19Flash_kernel_traitsILi256ELi128ELi64ELi8ES3_EELb1ELb0ELb0ELb0ELb0ELb0ELb0ELb1EEEvNS_16Flash_fwd_paramsE)
        /*0014*/ 	.short	0x0160
        /*0016*/ 	.short	0x01d0


	//----- nvinfo : EIATTR_CBANK_PARAM_SIZE
	.align		4
.L_822:
        /*0018*/ 	.byte	0x03, 0x19
        /*001a*/ 	.short	0x01d0


	//----- nvinfo : EIATTR_KPARAM_INFO
	.align		4
        /*001c*/ 	.byte	0x04, 0x17
        /*001e*/ 	.short	(.L_824 - .L_823)
.L_823:
        /*0020*/ 	.word	0x00000000
        /*0024*/ 	.short	0x0000
        /*0026*/ 	.short	0x0000
        /*0028*/ 	.byte	0x00, 0xf0, 0x41, 0x07


	//----- nvinfo : EIATTR_MAXREG_COUNT
	.align		4
.L_824:
        /*002c*/ 	.byte	0x03, 0x1b
        /*002e*/ 	.short	0x00ff


	//----- nvinfo : EIATTR_NUM_BARRIERS
	.align		4
        /*0030*/ 	.byte	0x02, 0x4c
        /*0032*/ 	.byte	0x01
	.zero		1


	//----- nvinfo : EIATTR_ANNOTATIONS
	.align		4
        /*0034*/ 	.byte	0x04, 0x55
        /*0036*/ 	.short	(.L_826 - .L_825)


	//   ....[0]....
.L_825:
        /* <DEDUP_REMOVED lines=23> */


	//----- nvinfo : EIATTR_MERCURY_ISA_VERSION
	.align		4
.L_826:
        /*0190*/ 	.byte	0x03, 0x5f
        /*0192*/ 	.short	0x0000


	//----- nvinfo : EIATTR_COOP_GROUP_MASK_REGIDS
	.align		4
        /*0194*/ 	.byte	0x04, 0x29
        /*0196*/ 	.short	(.L_828 - .L_827)


	//   ....[0]....
.L_827:
        /*0198*/ 	.word	0xffffffff


	//   ....[1]....
        /*019c*/ 	.word	0xffffffff


	//   ....[2]....
        /*01a0*/ 	.word	0xffffffff


	//   ....[3]....
        /*01a4*/ 	.word	0xffffffff


	//   ....[4]....
        /*01a8*/ 	.word	0xffffffff


	//   ....[5]....
        /*01ac*/ 	.word	0xffffffff


	//   ....[6]....
        /*01b0*/ 	.word	0xffffffff


	//   ....[7]....
        /*01b4*/ 	.word	0xffffffff


	//   ....[8]....
        /*01b8*/ 	.word	0xffffffff


	//   ....[9]....
        /*01bc*/ 	.word	0xffffffff


	//   ....[10]....
        /*01c0*/ 	.word	0xffffffff


	//   ....[11]....
        /*01c4*/ 	.word	0xffffffff


	//----- nvinfo : EIATTR_COOP_GROUP_INSTR_OFFSETS
	.align		4
.L_828:
        /*01c8*/ 	.byte	0x04, 0x28
        /*01ca*/ 	.short	(.L_830 - .L_829)


	//   ....[0]....
.L_829:
        /*01cc*/ 	.word	0x000046b0


	//   ....[1]....
        /*01d0*/ 	.word	0x00004700


	//   ....[2]....
        /*01d4*/ 	.word	0x000047e0


	//   ....[3]....
        /*01d8*/ 	.word	0x00004840


	//   ....[4]....
        /*01dc*/ 	.word	0x00009230


	//   ....[5]....
        /*01e0*/ 	.word	0x00009240


	//   ....[6]....
        /*01e4*/ 	.word	0x000092b0


	//   ....[7]....
        /*01e8*/ 	.word	0x000092e0


	//   ....[8]....
        /*01ec*/ 	.word	0x0000cbb0


	//   ....[9]....
        /*01f0*/ 	.word	0x0000cce0


	//   ....[10]....
        /*01f4*/ 	.word	0x0000d510


	//   ....[11]....
        /*01f8*/ 	.word	0x0000d540


	//----- nvinfo : EIATTR_EXIT_INSTR_OFFSETS
	.align		4
.L_830:
        /*01fc*/ 	.byte	0x04, 0x1c
        /*01fe*/ 	.short	(.L_832 - .L_831)


	//   ....[0]....
.L_831:
        /*0200*/ 	.word	0x00000660


	//   ....[1]....
        /*0204*/ 	.word	0x0000e9d0


	//   ....[2]....
        /*0208*/ 	.word	0x0000eae0


	//   ....[3]....
        /*020c*/ 	.word	0x0000eb00


	//   ....[4]....
        /*0210*/ 	.word	0x0000f610


	//   ....[5]....
        /*0214*/ 	.word	0x0000f690


	//----- nvinfo : EIATTR_CTAIDZ_USED
	.align		4
.L_832:
        /*0218*/ 	.byte	0x01, 0x04
	.zero		2


	//----- nvinfo : EIATTR_CRS_STACK_SIZE
	.align		4
        /*021c*/ 	.byte	0x04, 0x1e
        /*021e*/ 	.short	(.L_834 - .L_833)
.L_833:
        /*0220*/ 	.word	0x00000000
.L_834:


//--------------------- .nv.info._ZN5flash16flash_fwd_kernelI23Flash_fwd_kernel_traitsILi256ELi128ELi64ELi8ELb0ELb0EN7cutlass6half_tE19Flash_kernel_traitsILi256ELi128ELi64ELi8ES3_EELb0ELb0ELb0ELb0ELb0ELb0ELb1ELb0EEEvNS_16Flash_fwd_paramsE --------------------------
	.section	.nv.info._ZN5flash16flash_fwd_kernelI23Flash_fwd_kernel_traitsILi256ELi128ELi64ELi8ELb0ELb0EN7cutlass6half_tE19Flash_kernel_traitsILi256ELi128ELi64ELi8ES3_EELb0ELb0ELb0ELb0ELb0ELb0ELb1ELb0EEEvNS_16Flash_fwd_paramsE,"",@"SHT_CUDA_INFO"
	.sectionflags	@""
	.align	4


	//----- nvinfo : EIATTR_CUDA_API_VERSION
	.align		4
        /*0000*/ 	.byte	0x04, 0x37
        /*0002*/ 	.short	(.L_836 - .L_835)
.L_835:
        /*0004*/ 	.word	0x00000082


	//----- nvinfo : EIATTR_SW2861232_WAR
	.align		4
.L_836:
        /*0008*/ 	.byte	0x01, 0x35
	.zero		2


	//----- nvinfo : EIATTR_PARAM_CBANK
	.align		4
        /*000c*/ 	.byte	0x04, 0x0a
        /*000e*/ 	.short	(.L_838 - .L_837)
	.align		4
.L_837:
        /*0010*/ 	.word	index@(.nv.constant0._ZN5flash16flash_fwd_kernelI23Flash_fwd_kernel_traitsILi256ELi128ELi64ELi8ELb0ELb0EN7cutlass6half_tE19Flash_kernel_traitsILi256ELi128ELi64ELi8ES3_EELb0ELb0ELb0ELb0ELb0ELb0ELb1ELb0EEEvNS_16Flash_fwd_paramsE)
        /*0014*/ 	.short	0x0160
        /*0016*/ 	.short	0x01d0


	//----- nvinfo : EIATTR_CBANK_PARAM_SIZE
	.align		4
.L_838:
        /*0018*/ 	.byte	0x03, 0x19
        /*001a*/ 	.short	0x01d0


	//----- nvinfo : EIATTR_KPARAM_INFO
	.align		4
        /*001c*/ 	.byte	0x04, 0x17
        /*001e*/ 	.short	(.L_840 - .L_839)
.L_839:
        /*0020*/ 	.word	0x00000000
        /*0024*/ 	.short	0x0000
        /*0026*/ 	.short	0x0000
        /*0028*/ 	.byte	0x00, 0xf0, 0x41, 0x07


	//----- nvinfo : EIATTR_MAXREG_COUNT
	.align		4
.L_840:
        /*002c*/ 	.byte	0x03, 0x1b
        /*002e*/ 	.short	0x00ff


	//----- nvinfo : EIATTR_NUM_BARRIERS
	.align		4
        /*0030*/ 	.byte	0x02, 0x4c
        /*0032*/ 	.byte	0x01
	.zero		1


	//----- nvinfo : EIATTR_ANNOTATIONS
	.align		4
        /*0034*/ 	.byte	0x04, 0x55
        /*0036*/ 	.short	(.L_842 - .L_841)


	//   ....[0]....
.L_841:
        /* <DEDUP_REMOVED lines=8> */


	//----- nvinfo : EIATTR_MERCURY_ISA_VERSION
	.align		4
.L_842:
        /*00a8*/ 	.byte	0x03, 0x5f
        /*00aa*/ 	.short	0x0000


	//----- nvinfo : EIATTR_INT_WARP_WIDE_INSTR_OFFSETS
	.align		4
        /*00ac*/ 	.byte	0x04, 0x31
        /*00ae*/ 	.short	(.L_844 - .L_843)


	//   ....[0]....
.L_843:
        /*00b0*/ 	.word	0x00005bb0


	//----- nvinfo : EIATTR_COOP_GROUP_MASK_REGIDS
	.align		4
.L_844:
        /*00b4*/ 	.byte	0x04, 0x29
        /*00b6*/ 	.short	(.L_846 - .L_845)


	//   ....[0]....
.L_845:
        /*00b8*/ 	.word	0xffffffff


	//   ....[1]....
        /*00bc*/ 	.word	0xffffffff


	//   ....[2]....
        /*00c0*/ 	.word	0xffffffff


	//   ....[3]....
        /*00c4*/ 	.word	0xffffffff


	//   ....[4]....
        /*00c8*/ 	.word	0xffffffff


	//   ....[5]....
        /*00cc*/ 	.word	0xffffffff


	//   ....[6]....
        /*00d0*/ 	.word	0xffffffff


	//   ....[7]....
        /*00d4*/ 	.word	0xffffffff


	//   ....[8]....
        /*00d8*/ 	.word	0xffffffff


	//   ....[9]....
        /*00dc*/ 	.word	0xffffffff


	//   ....[10]....
        /*00e0*/ 	.word	0xffffffff


	//   ....[11]....
        /*00e4*/ 	.word	0xffffffff


	//----- nvinfo : EIATTR_COOP_GROUP_INSTR_OFFSETS
	.align		4
.L_846:
        /*00e8*/ 	.byte	0x04, 0x28
        /*00ea*/ 	.short	(.L_848 - .L_847)


	//   ....[0]....
.L_847:
        /*00ec*/ 	.word	0x000044f0


	//   ....[1]....
        /*00f0*/ 	.word	0x00004510


	//   ....[2]....
        /*00f4*/ 	.word	0x000045b0


	//   ....[3]....
        /*00f8*/ 	.word	0x000045c0


	//   ....[4]....
        /*00fc*/ 	.word	0x00007a90


	//   ....[5]....
        /*0100*/ 	.word	0x00007ab0


	//   ....[6]....
        /*0104*/ 	.word	0x00007ae0


	//   ....[7]....
        /*0108*/ 	.word	0x00007af0


	//   ....[8]....
        /*010c*/ 	.word	0x00009af0


	//   ....[9]....
        /*0110*/ 	.word	0x00009b00


	//   ....[10]....
        /*0114*/ 	.word	0x00009b30


	//   ....[11]....
        /*0118*/ 	.word	0x00009b50


	//----- nvinfo : EIATTR_EXIT_INSTR_OFFSETS
	.align		4
.L_848:
        /*011c*/ 	.byte	0x04, 0x1c
        /*011e*/ 	.short	(.L_850 - .L_849)


	//   ....[0]....
.L_849:
        /*0120*/ 	.word	0x000004e0


	//   ....[1]....
        /*0124*/ 	.word	0x0000b670


	//   ....[2]....
        /*0128*/ 	.word	0x0000b790


	//   ....[3]....
        /*012c*/ 	.word	0x0000b7b0


	//   ....[4]....
        /*0130*/ 	.word	0x0000c2b0


	//   ....[5]....
        /*0134*/ 	.word	0x0000c330


	//----- nvinfo : EIATTR_CTAIDZ_USED
	.align		4
.L_850:
        /*0138*/ 	.byte	0x01, 0x04
	.zero		2


	//----- nvinfo : EIATTR_CRS_STACK_SIZE
	.align		4
        /*013c*/ 	.byte	0x04, 0x1e
        /*013e*/ 	.short	(.L_852 - .L_851)
.L_851:
        /*0140*/ 	.word	0x00000000
.L_852:


//--------------------- .nv.info._ZN5flash16flash_fwd_kernelI23Flash_fwd_kernel_traitsILi256ELi128ELi64ELi8ELb0ELb0EN7cutlass6half_tE19Flash_kernel_traitsILi256ELi128ELi64ELi8ES3_EELb1ELb0ELb0ELb1ELb0ELb0ELb0ELb1EEEvNS_16Flash_fwd_paramsE --------------------------
	.section	.nv.info._ZN5flash16flash_fwd_kernelI23Flash_fwd_kernel_traitsILi256ELi128ELi64ELi8ELb0ELb0EN7cutlass6half_tE19Flash_kernel_traitsILi256ELi128ELi64ELi8ES3_EELb1ELb0ELb0ELb1ELb0ELb0ELb0ELb1EEEvNS_16Flash_fwd_paramsE,"",@"SHT_CUDA_INFO"
	.sectionflags	@""
	.align	4


	//----- nvinfo : EIATTR_CUDA_API_VERSION
	.align		4
        /*0000*/ 	.byte	0x04, 0x37
        /*0002*/ 	.short	(.L_854 - .L_853)
.L_853:
        /*0004*/ 	.word	0x00000082


	//----- nvinfo : EIATTR_SW2861232_WAR
	.align		4
.L_854:
        /*0008*/ 	.byte	0x01, 0x35
	.zero		2


	//----- nvinfo : EIATTR_PARAM_CBANK
	.align		4
        /*000c*/ 	.byte	0x04, 0x0a
        /*000e*/ 	.short	(.L_856 - .L_855)
	.align		4
.L_855:
        /*0010*/ 	.word	index@(.nv.constant0._ZN5flash16flash_fwd_kernelI23Flash_fwd_kernel_traitsILi256ELi128ELi64ELi8ELb0ELb0EN7cutlass6half_tE19Flash_kernel_traitsILi256ELi128ELi64ELi8ES3_EELb1ELb0ELb0ELb1ELb0ELb0ELb0ELb1EEEvNS_16Flash_fwd_paramsE)
        /*0014*/ 	.short	0x0160
        /*0016*/ 	.short	0x01d0


	//----- nvinfo : EIATTR_CBANK_PARAM_SIZE
	.align		4
.L_856:
        /*0018*/ 	.byte	0x03, 0x19
        /*001a*/ 	.short	0x01d0


	//----- nvinfo : EIATTR_KPARAM_INFO
	.align		4
        /*001c*/ 	.byte	0x04, 0x17
        /*001e*/ 	.short	(.L_858 - .L_857)
.L_857:
        /*0020*/ 	.word	0x00000000
        /*0024*/ 	.short	0x0000
        /*0026*/ 	.short	0x0000
        /*0028*/ 	.byte	0x00, 0xf0, 0x41, 0x07


	//----- nvinfo : EIATTR_MAXREG_COUNT
	.align		4
.L_858:
        /*002c*/ 	.byte	0x03, 0x1b
        /*002e*/ 	.short	0x00ff


	//----- nvinfo : EIATTR_NUM_BARRIERS
	.align		4
        /*0030*/ 	.byte	0x02, 0x4c
        /*0032*/ 	.byte	0x01
	.zero		1


	//----- nvinfo : EIATTR_ANNOTATIONS
	.align		4
        /*0034*/ 	.byte	0x04, 0x55
        /*0036*/ 	.short	(.L_860 - .L_859)


	//   ....[0]....
.L_859:
        /* <DEDUP_REMOVED lines=24> */


	//----- nvinfo : EIATTR_MERCURY_ISA_VERSION
	.align		4
.L_860:
        /*01a0*/ 	.byte	0x03, 0x5f
        /*01a2*/ 	.short	0x0000


	//----- nvinfo : EIATTR_COOP_GROUP_MASK_REGIDS
	.align		4
        /*01a4*/ 	.byte	0x04, 0x29
        /*01a6*/ 	.short	(.L_862 - .L_861)


	//   ....[0]....
.L_861:
        /*01a8*/ 	.word	0xffffffff


	//   ....[1]....
        /*01ac*/ 	.word	0xffffffff


	//   ....[2]....
        /*01b0*/ 	.word	0xffffffff


	//   ....[3]....
        /*01b4*/ 	.word	0xffffffff


	//   ....[4]....
        /*01b8*/ 	.word	0xffffffff


	//   ....[5]....
        /*01bc*/ 	.word	0xffffffff


	//   ....[6]....
        /*01c0*/ 	.word	0xffffffff


	//   ....[7]....
        /*01c4*/ 	.word	0xffffffff


	//   ....[8]....
        /*01c8*/ 	.word	0xffffffff


	//   ....[9]....
        /*01cc*/ 	.word	0xffffffff


	//   ....[10]....
        /*01d0*/ 	.word	0xffffffff


	//   ....[11]....
        /*01d4*/ 	.word	0xffffffff


	//----- nvinfo : EIATTR_COOP_GROUP_INSTR_OFFSETS
	.align		4
.L_862:
        /*01d8*/ 	.byte	0x04, 0x28
        /*01da*/ 	.short	(.L_864 - .L_863)


	//   ....[0]....
.L_863:
        /*01dc*/ 	.word	0x00005100


	//   ....[1]....
        /*01e0*/ 	.word	0x00005260


	//   ....[2]....
        /*01e4*/ 	.word	0x00005280


	//   ....[3]....
        /*01e8*/ 	.word	0x00005300


	//   ....[4]....
        /*01ec*/ 	.word	0x0000a340


	//   ....[5]....
        /*01f0*/ 	.word	0x0000a360


	//   ....[6]....
        /*01f4*/ 	.word	0x0000a3b0


	//   ....[7]....
        /*01f8*/ 	.word	0x0000a400


	//   ....[8]....
        /*01fc*/ 	.word	0x0000e0d0


	//   ....[9]....
        /*0200*/ 	.word	0x0000e0e0


	//   ....[10]....
        /*0204*/ 	.word	0x0000e120


	//   ....[11]....
        /*0208*/ 	.word	0x0000e130


	//----- nvinfo : EIATTR_EXIT_INSTR_OFFSETS
	.align		4
.L_864:
        /*020c*/ 	.byte	0x04, 0x1c
        /*020e*/ 	.short	(.L_866 - .L_865)


	//   ....[0]....
.L_865:
        /*0210*/ 	.word	0x00000660


	//   ....[1]....
        /*0214*/ 	.word	0x0000fc30


	//   ....[2]....
        /*0218*/ 	.word	0x0000fd40


	//   ....[3]....
        /*021c*/ 	.word	0x0000fd60


	//   ....[4]....
        /*0220*/ 	.word	0x00010880


	//   ....[5]....
        /*0224*/ 	.word	0x00010900


	//----- nvinfo : EIATTR_CTAIDZ_USED
	.align		4
.L_866:
        /*0228*/ 	.byte	0x01, 0x04
	.zero		2


	//----- nvinfo : EIATTR_CRS_STACK_SIZE
	.align		4
        /*022c*/ 	.byte	0x04, 0x1e
        /*022e*/ 	.short	(.L_868 - .L_867)
.L_867:
        /*0230*/ 	.word	0x00000000
.L_868:


//--------------------- .nv.info._ZN5flash16flash_fwd_kernelI23Flash_fwd_kernel_traitsILi256ELi128ELi64ELi8ELb0ELb0EN7cutlass6half_tE19Flash_kernel_traitsILi256ELi128ELi64ELi8ES3_EELb0ELb0ELb0ELb1ELb0ELb0ELb1ELb0EEEvNS_16Flash_fwd_paramsE --------------------------
	.section	.nv.info._ZN5flash16flash_fwd_kernelI23Flash_fwd_kernel_traitsILi256ELi128ELi64ELi8ELb0ELb0EN7cutlass6half_tE19Flash_kernel_traitsILi256ELi128ELi64ELi8ES3_EELb0ELb0ELb0ELb1ELb0ELb0ELb1ELb0EEEvNS_16Flash_fwd_paramsE,"",@"SHT_CUDA_INFO"
	.sectionflags	@""
	.align	4


	//----- nvinfo : EIATTR_CUDA_API_VERSION
	.align		4
        /*0000*/ 	.byte	0x04, 0x37
        /*0002*/ 	.short	(.L_870 - .L_869)
.L_869:
        /*0004*/ 	.word	0x00000082


	//----- nvinfo : EIATTR_SW2861232_WAR
	.align		4
.L_870:
        /*0008*/ 	.byte	0x01, 0x35
	.zero		2


	//----- nvinfo : EIATTR_PARAM_CBANK
	.align		4
        /*000c*/ 	.byte	0x04, 0x0a
        /*000e*/ 	.short	(.L_872 - .L_871)
	.align		4
.L_871:
        /*0010*/ 	.word	index@(.nv.constant0._ZN5flash16flash_fwd_kernelI23Flash_fwd_kernel_traitsILi256ELi128ELi64ELi8ELb0ELb0EN7cutlass6half_tE19Flash_kernel_traitsILi256ELi128ELi64ELi8ES3_EELb0ELb0ELb0ELb1ELb0ELb0ELb1ELb0EEEvNS_16Flash_fwd_paramsE)
        /*0014*/ 	.short	0x0160
        /*0016*/ 	.short	0x01d0


	//----- nvinfo : EIATTR_CBANK_PARAM_SIZE
	.align		4
.L_872:
        /*0018*/ 	.byte	0x03, 0x19
        /*001a*/ 	.short	0x01d0


	//----- nvinfo : EIATTR_KPARAM_INFO
	.align		4
        /*001c*/ 	.byte	0x04, 0x17
        /*001e*/ 	.short	(.L_874 - .L_873)
.L_873:
        /*0020*/ 	.word	0x00000000
        /*0024*/ 	.short	0x0000
        /*0026*/ 	.short	0x0000
        /*0028*/ 	.byte	0x00, 0xf0, 0x41, 0x07


	//----- nvinfo : EIATTR_MAXREG_COUNT
	.align		4
.L_874:
        /*002c*/ 	.byte	0x03, 0x1b
        /*002e*/ 	.short	0x00ff


	//----- nvinfo : EIATTR_NUM_BARRIERS
	.align		4
        /*0030*/ 	.byte	0x02, 0x4c
        /*0032*/ 	.byte	0x01
	.zero		1


	//----- nvinfo : EIATTR_ANNOTATIONS
	.align		4
        /*0034*/ 	.byte	0x04, 0x55
        /*0036*/ 	.short	(.L_876 - .L_875)


	//   ....[0]....
.L_875:
        /* <DEDUP_REMOVED lines=20> */


	//----- nvinfo : EIATTR_MERCURY_ISA_VERSION
	.align		4
.L_876:
        /*0160*/ 	.byte	0x03, 0x5f
        /*0162*/ 	.short	0x0000


	//----- nvinfo : EIATTR_INT_WARP_WIDE_INSTR_OFFSETS
	.align		4
        /*0164*/ 	.byte	0x04, 0x31
        /*0166*/ 	.short	(.L_878 - .L_877)


	//   ....[0]....
.L_877:
        /*0168*/ 	.word	0x00007420


	//----- nvinfo : EIATTR_COOP_GROUP_MASK_REGIDS
	.align		4
.L_878:
        /*016c*/ 	.byte	0x04, 0x29
        /*016e*/ 	.short	(.L_880 - .L_879)


	//   ....[0]....
.L_879:
        /*0170*/ 	.word	0xffffffff


	//   ....[1]....
        /*0174*/ 	.word	0xffffffff


	//   ....[2]....
        /*0178*/ 	.word	0xffffffff


	//   ....[3]....
        /*017c*/ 	.word	0xffffffff


	//   ....[4]....
        /*0180*/ 	.word	0xffffffff


	//   ....[5]....
        /*0184*/ 	.word	0xffffffff


	//   ....[6]....
        /*0188*/ 	.word	0xffffffff


	//   ....[7]....
        /*018c*/ 	.word	0xffffffff


	//   ....[8]....
        /*0190*/ 	.word	0xffffffff


	//   ....[9]....
        /*0194*/ 	.word	0xffffffff


	//   ....[10]....
        /*0198*/ 	.word	0xffffffff


	//   ....[11]....
        /*019c*/ 	.word	0xffffffff


	//----- nvinfo : EIATTR_COOP_GROUP_INSTR_OFFSETS
	.align		4
.L_880:
        /*01a0*/ 	.byte	0x04, 0x28
        /*01a2*/ 	.short	(.L_882 - .L_881)


	//   ....[0]....
.L_881:
        /*01a4*/ 	.word	0x00005190


	//   ....[1]....
        /*01a8*/ 	.word	0x000051e0


	//   ....[2]....
        /*01ac*/ 	.word	0x00005200


	//   ....[3]....
        /*01b0*/ 	.word	0x00005220


	//   ....[4]....
        /*01b4*/ 	.word	0x00009890


	//   ....[5]....
        /*01b8*/ 	.word	0x00009920


	//   ....[6]....
        /*01bc*/ 	.word	0x00009930


	//   ....[7]....
        /*01c0*/ 	.word	0x00009990


	//   ....[8]....
        /*01c4*/ 	.word	0x0000b550


	//   ....[9]....
        /*01c8*/ 	.word	0x0000b590


	//   ....[10]....
        /*01cc*/ 	.word	0x0000b680


	//   ....[11]....
        /*01d0*/ 	.word	0x0000b6b0


	//----- nvinfo : EIATTR_EXIT_INSTR_OFFSETS
	.align		4
.L_882:
        /*01d4*/ 	.byte	0x04, 0x1c
        /*01d6*/ 	.short	(.L_884 - .L_883)


	//   ....[0]....
.L_883:
        /*01d8*/ 	.word	0x000004e0


	//   ....[1]....
        /*01dc*/ 	.word	0x0000d420


	//   ....[2]....
        /*01e0*/ 	.word	0x0000d540


	//   ....[3]....
        /*01e4*/ 	.word	0x0000d560


	//   ....[4]....
        /*01e8*/ 	.word	0x0000e070


	//   ....[5]....
        /*01ec*/ 	.word	0x0000e0f0


	//----- nvinfo : EIATTR_CTAIDZ_USED
	.align		4
.L_884:
        /*01f0*/ 	.byte	0x01, 0x04
	.zero		2


	//----- nvinfo : EIATTR_CRS_STACK_SIZE
	.align		4
        /*01f4*/ 	.byte	0x04, 0x1e
        /*01f6*/ 	.short	(.L_886 - .L_885)
.L_885:
        /*01f8*/ 	.word	0x00000000
.L_886:


//--------------------- .nv.info._ZN5flash16flash_fwd_kernelI23Flash_fwd_kernel_traitsILi256ELi128ELi64ELi8ELb0ELb0EN7cutlass6half_tE19Flash_kernel_traitsILi256ELi128ELi64ELi8ES3_EELb1ELb0ELb1ELb0ELb0ELb1ELb0ELb0EEEvNS_16Flash_fwd_paramsE --------------------------
	.section	.nv.info._ZN5flash16flash_fwd_kernelI23Flash_fwd_kernel_traitsILi256ELi128ELi64ELi8ELb0ELb0EN7cutlass6half_tE19Flash_kernel_traitsILi256ELi128ELi64ELi8ES3_EELb1ELb0ELb1ELb0ELb0ELb1ELb0ELb0EEEvNS_16Flash_fwd_paramsE,"",@"SHT_CUDA_INFO"
	.sectionflags	@""
	.align	4


	//----- nvinfo : EIATTR_CUDA_API_VERSION
	.align		4
        /*0000*/ 	.byte	0x04, 0x37
        /*0002*/ 	.short	(.L_888 - .L_887)
.L_887:
        /*0004*/ 	.word	0x00000082


	//----- nvinfo : EIATTR_SW2861232_WAR
	.align		4
.L_888:
        /*0008*/ 	.byte	0x01, 0x35
	.zero		2


	//----- nvinfo : EIATTR_PARAM_CBANK
	.align		4
        /*000c*/ 	.byte	0x04, 0x0a
        /*000e*/ 	.short	(.L_890 - .L_889)
	.align		4
.L_889:
        /*0010*/ 	.word	index@(.nv.constant0._ZN5flash16flash_fwd_kernelI23Flash_fwd_kernel_traitsILi256ELi128ELi64ELi8ELb0ELb0EN7cutlass6half_tE19Flash_kernel_traitsILi256ELi128ELi64ELi8ES3_EELb1ELb0ELb1ELb0ELb0ELb1ELb0ELb0EEEvNS_16Flash_fwd_paramsE)
        /*0014*/ 	.short	0x0160
        /*0016*/ 	.short	0x01d0


	//----- nvinfo : EIATTR_CBANK_PARAM_SIZE
	.align		4
.L_890:
        /*0018*/ 	.byte	0x03, 0x19
        /*001a*/ 	.short	0x01d0


	//----- nvinfo : EIATTR_KPARAM_INFO
	.align		4
        /*001c*/ 	.byte	0x04, 0x17
        /*001e*/ 	.short	(.L_892 - .L_891)
.L_891:
        /*0020*/ 	.word	0x00000000
        /*0024*/ 	.short	0x0000
        /*0026*/ 	.short	0x0000
        /*0028*/ 	.byte	0x00, 0xf0, 0x41, 0x07


	//----- nvinfo : EIATTR_MAXREG_COUNT
	.align		4
.L_892:
        /*002c*/ 	.byte	0x03, 0x1b
        /*002e*/ 	.short	0x00ff


	//----- nvinfo : EIATTR_NUM_BARRIERS
	.align		4
        /*0030*/ 	.byte	0x02, 0x4c
        /*0032*/ 	.byte	0x01
	.zero		1


	//----- nvinfo : EIATTR_ANNOTATIONS
	.align		4
        /*0034*/ 	.byte	0x04, 0x55
        /*0036*/ 	.short	(.L_894 - .L_893)


	//   ....[0]....
.L_893:
        /* <DEDUP_REMOVED lines=30> */


	//----- nvinfo : EIATTR_MERCURY_ISA_VERSION
	.align		4
.L_894:
        /*0208*/ 	.byte	0x03, 0x5f
        /*020a*/ 	.short	0x0000


	//----- nvinfo : EIATTR_COOP_GROUP_MASK_REGIDS
	.align		4
        /*020c*/ 	.byte	0x04, 0x29
        /*020e*/ 	.short	(.L_896 - .L_895)


	//   ....[0]....
.L_895:
        /*0210*/ 	.word	0xffffffff


	//   ....[1]....
        /*0214*/ 	.word	0xffffffff


	//   ....[2]....
        /*0218*/ 	.word	0xffffffff


	//   ....[3]....
        /*021c*/ 	.word	0xffffffff


	//   ....[4]....
        /*0220*/ 	.word	0xffffffff


	//   ....[5]....
        /*0224*/ 	.word	0xffffffff


	//   ....[6]....
        /*0228*/ 	.word	0xffffffff


	//   ....[7]....
        /*022c*/ 	.word	0xffffffff


	//   ....[8]....
        /*0230*/ 	.word	0xffffffff


	//   ....[9]....
        /*0234*/ 	.word	0xffffffff


	//   ....[10]....
        /*0238*/ 	.word	0xffffffff


	//   ....[11]....
        /*023c*/ 	.word	0xffffffff


	//   ....[12]....
        /*0240*/ 	.word	0xffffffff


	//   ....[13]....
        /*0244*/ 	.word	0xffffffff


	//   ....[14]....
        /*0248*/ 	.word	0xffffffff


	//   ....[15]....
        /*024c*/ 	.word	0xffffffff


	//   ....[16]....
        /*0250*/ 	.word	0xffffffff


	//   ....[17]....
        /*0254*/ 	.word	0xffffffff


	//   ....[18]....
        /*0258*/ 	.word	0xffffffff


	//   ....[19]....
        /*025c*/ 	.word	0xffffffff


	//----- nvinfo : EIATTR_COOP_GROUP_INSTR_OFFSETS
	.align		4
.L_896:
        /*0260*/ 	.byte	0x04, 0x28
        /*0262*/ 	.short	(.L_898 - .L_897)


	//   ....[0]....
.L_897:
        /*0264*/ 	.word	0x000042d0


	//   ....[1]....
        /*0268*/ 	.word	0x000043b0


	//   ....[2]....
        /*026c*/ 	.word	0x00004400


	//   ....[3]....
        /*0270*/ 	.word	0x000044d0


	//   ....[4]....
        /*0274*/ 	.word	0x00008680


	//   ....[5]....
        /*0278*/ 	.word	0x000086f0


	//   ....[6]....
        /*027c*/ 	.word	0x00008710


	//   ....[7]....
        /*0280*/ 	.word	0x00008730


	//   ....[8]....
        /*0284*/ 	.word	0x0000d800


	//   ....[9]....
        /*0288*/ 	.word	0x0000d950


	//   ....[10]....
        /*028c*/ 	.word	0x0000d990


	//   ....[11]....
        /*0290*/ 	.word	0x0000da60


	//   ....[12]....
        /*0294*/ 	.word	0x00012360


	//   ....[13]....
        /*0298*/ 	.word	0x00012470


	//   ....[14]....
        /*029c*/ 	.word	0x00012490


	//   ....[15]....
        /*02a0*/ 	.word	0x000124f0


	//   ....[16]....
        /*02a4*/ 	.word	0x00014d80


	//   ....[17]....
        /*02a8*/ 	.word	0x00014d90


	//   ....[18]....
        /*02ac*/ 	.word	0x00014db0


	//   ....[19]....
        /*02b0*/ 	.word	0x00014dd0


	//----- nvinfo : EIATTR_EXIT_INSTR_OFFSETS
	.align		4
.L_898:
        /*02b4*/ 	.byte	0x04, 0x1c
        /*02b6*/ 	.short	(.L_900 - .L_899)


	//   ....[0]....
.L_899:
        /*02b8*/ 	.word	0x00000730


	//   ....[1]....
        /*02bc*/ 	.word	0x00001280


	//   ....[2]....
        /*02c0*/ 	.word	0x00001300


	//   ....[3]....
        /*02c4*/ 	.word	0x000168b0


	//   ....[4]....
        /*02c8*/ 	.word	0x000169a0


	//----- nvinfo : EIATTR_CTAIDZ_USED
	.align		4
.L_900:
        /*02cc*/ 	.byte	0x01, 0x04
	.zero		2


	//----- nvinfo : EIATTR_CRS_STACK_SIZE
	.align		4
        /*02d0*/ 	.byte	0x04, 0x1e
        /*02d2*/ 	.short	(.L_902 - .L_901)
.L_901:
        /*02d4*/ 	.word	0x00000000
.L_902:


//--------------------- .nv.info._ZN5flash16flash_fwd_kernelI23Flash_fwd_kernel_traitsILi256ELi128ELi64ELi8ELb0ELb0EN7cutlass6half_tE19Flash_kernel_traitsILi256ELi128ELi64ELi8ES3_EELb0ELb0ELb1ELb0ELb0ELb1ELb1ELb0EEEvNS_16Flash_fwd_paramsE --------------------------
	.section	.nv.info._ZN5flash16flash_fwd_kernelI23Flash_fwd_kernel_traitsILi256ELi128ELi64ELi8ELb0ELb0EN7cutlass6half_tE19Flash_kernel_traitsILi256ELi128ELi64ELi8ES3_EELb0ELb0ELb1ELb0ELb0ELb1ELb1ELb0EEEvNS_16Flash_fwd_paramsE,"",@"SHT_CUDA_INFO"
	.sectionflags	@""
	.align	4


	//----- nvinfo : EIATTR_CUDA_API_VERSION
	.align		4
        /*0000*/ 	.byte	0x04, 0x37
        /*0002*/ 	.short	(.L_904 - .L_903)
.L_903:
        /*0004*/ 	.word	0x00000082


	//----- nvinfo : EIATTR_SW2861232_WAR
	.align		4
.L_904:
        /*0008*/ 	.byte	0x01, 0x35
	.zero		2


	//----- nvinfo : EIATTR_PARAM_CBANK
	.align		4
        /*000c*/ 	.byte	0x04, 0x0a
        /*000e*/ 	.short	(.L_906 - .L_905)
	.align		4
.L_905:
        /*0010*/ 	.word	index@(.nv.constant0._ZN5flash16flash_fwd_kernelI23Flash_fwd_kernel_traitsILi256ELi128ELi64ELi8ELb0ELb0EN7cutlass6half_tE19Flash_kernel_traitsILi256ELi128ELi64ELi8ES3_EELb0ELb0ELb1ELb0ELb0ELb1ELb1ELb0EEEvNS_16Flash_fwd_paramsE)
        /*0014*/ 	.short	0x0160
        /*0016*/ 	.short	0x01d0


	//----- nvinfo : EIATTR_CBANK_PARAM_SIZE
	.align		4
.L_906:
        /*0018*/ 	.byte	0x03, 0x19
        /*001a*/ 	.short	0x01d0


	//----- nvinfo : EIATTR_KPARAM_INFO
	.align		4
        /*001c*/ 	.byte	0x04, 0x17
        /*001e*/ 	.short	(.L_908 - .L_907)
.L_907:
        /*0020*/ 	.word	0x00000000
        /*0024*/ 	.short	0x0000
        /*0026*/ 	.short	0x0000
        /*0028*/ 	.byte	0x00, 0xf0, 0x41, 0x07


	//----- nvinfo : EIATTR_MAXREG_COUNT
	.align		4
.L_908:
        /*002c*/ 	.byte	0x03, 0x1b
        /*002e*/ 	.short	0x00ff


	//----- nvinfo : EIATTR_NUM_BARRIERS
	.align		4
        /*0030*/ 	.byte	0x02, 0x4c
        /*0032*/ 	.byte	0x01
	.zero		1


	//----- nvinfo : EIATTR_ANNOTATIONS
	.align		4
        /*0034*/ 	.byte	0x04, 0x55
        /*0036*/ 	.short	(.L_910 - .L_909)


	//   ....[0]....
.L_909:
        /*0038*/ 	.word	0x00000001
        /*003c*/ 	.byte	0xc0, 0x53, 0x00, 0x00, 0x01, 0x00, 0x00, 0x00, 0x70, 0x8e, 0x00, 0x00, 0x01, 0x00, 0x00, 0x00
        /*004c*/ 	.byte	0x00, 0xc9, 0x00, 0x00, 0x01, 0x00, 0x00, 0x00, 0xf0, 0x03, 0x01, 0x00, 0x01, 0x00, 0x00, 0x00
        /*005c*/ 	.byte	0x20, 0x07, 0x01, 0x00, 0x01, 0x00, 0x00, 0x00, 0x50, 0x07, 0x01, 0x00


	//----- nvinfo : EIATTR_MERCURY_ISA_VERSION
	.align		4
.L_910:
        /*0068*/ 	.byte	0x03, 0x5f
        /*006a*/ 	.short	0x0000


	//----- nvinfo : EIATTR_COOP_GROUP_MASK_REGIDS
	.align		4
        /*006c*/ 	.byte	0x04, 0x29
        /*006e*/ 	.short	(.L_912 - .L_911)


	//   ....[0]....
.L_911:
        /*0070*/ 	.word	0xffffffff


	//   ....[1]....
        /*0074*/ 	.word	0xffffffff


	//   ....[2]....
        /*0078*/ 	.word	0xffffffff


	//   ....[3]....
        /*007c*/ 	.word	0xffffffff


	//   ....[4]....
        /*0080*/ 	.word	0xffffffff


	//   ....[5]....
        /*0084*/ 	.word	0xffffffff


	//   ....[6]....
        /*0088*/ 	.word	0xffffffff


	//   ....[7]....
        /*008c*/ 	.word	0xffffffff


	//   ....[8]....
        /*0090*/ 	.word	0xffffffff


	//   ....[9]....
        /*0094*/ 	.word	0xffffffff


	//   ....[10]....
        /*0098*/ 	.word	0xffffffff


	//   ....[11]....
        /*009c*/ 	.word	0xffffffff


	//   ....[12]....
        /*00a0*/ 	.word	0xffffffff


	//   ....[13]....
        /*00a4*/ 	.word	0xffffffff


	//   ....[14]....
        /*00a8*/ 	.word	0xffffffff


	//   ....[15]....
        /*00ac*/ 	.word	0xffffffff


	//   ....[16]....
        /*00b0*/ 	.word	0xffffffff


	//   ....[17]....
        /*00b4*/ 	.word	0xffffffff


	//   ....[18]....
        /*00b8*/ 	.word	0xffffffff


	//   ....[19]....
        /*00bc*/ 	.word	0xffffffff


	//----- nvinfo : EIATTR_COOP_GROUP_INSTR_OFFSETS
	.align		4
.L_912:
        /*00c0*/ 	.byte	0x04, 0x28
        /*00c2*/ 	.short	(.L_914 - .L_913)


	//   ....[0]....
.L_913:
        /*00c4*/ 	.word	0x00004250


	//   ....[1]....
        /*00c8*/ 	.word	0x00004270


	//   ....[2]....
        /*00cc*/ 	.word	0x00004310


	//   ....[3]....
        /*00d0*/ 	.word	0x00004320


	//   ....[4]....
        /*00d4*/ 	.word	0x00007490


	//   ....[5]....
        /*00d8*/ 	.word	0x000074a0


	//   ....[6]....
        /*00dc*/ 	.word	0x000074d0


	//   ....[7]....
        /*00e0*/ 	.word	0x000074e0


	//   ....[8]....
        /*00e4*/ 	.word	0x0000aea0


	//   ....[9]....
        /*00e8*/ 	.word	0x0000af60


	//   ....[10]....
        /*00ec*/ 	.word	0x0000af70


	//   ....[11]....
        /*00f0*/ 	.word	0x0000afa0


	//   ....[12]....
        /*00f4*/ 	.word	0x0000ea70


	//   ....[13]....
        /*00f8*/ 	.word	0x0000ea90


	//   ....[14]....
        /*00fc*/ 	.word	0x0000eac0


	//   ....[15]....
        /*0100*/ 	.word	0x0000eae0


	//   ....[16]....
        /*0104*/ 	.word	0x00010790


	//   ....[17]....
        /*0108*/ 	.word	0x000108b0


	//   ....[18]....
        /*010c*/ 	.word	0x000110c0


	//   ....[19]....
        /*0110*/ 	.word	0x000110f0


	//----- nvinfo : EIATTR_EXIT_INSTR_OFFSETS
	.align		4
.L_914:
        /*0114*/ 	.byte	0x04, 0x1c
        /*0116*/ 	.short	(.L_916 - .L_915)


	//   ....[0]....
.L_915:
        /*0118*/ 	.word	0x000004e0


	//   ....[1]....
        /*011c*/ 	.word	0x00001020


	//   ....[2]....
        /*0120*/ 	.word	0x000010a0


	//   ....[3]....
        /*0124*/ 	.word	0x00012490


	//   ....[4]....
        /*0128*/ 	.word	0x00012570


	//----- nvinfo : EIATTR_CTAIDZ_USED
	.align		4
.L_916:
        /*012c*/ 	.byte	0x01, 0x04
	.zero		2


	//----- nvinfo : EIATTR_CRS_STACK_SIZE
	.align		4
        /*0130*/ 	.byte	0x04, 0x1e
        /*0132*/ 	.short	(.L_918 - .L_917)
.L_917:
        /*0134*/ 	.word	0x00000000
.L_918:


//--------------------- .nv.info._ZN5flash16flash_fwd_kernelI23Flash_fwd_kernel_traitsILi256ELi128ELi64ELi8ELb0ELb0EN7cutlass6half_tE19Flash_kernel_traitsILi256ELi128ELi64ELi8ES3_EELb1ELb0ELb1ELb1ELb0ELb0ELb0ELb0EEEvNS_16Flash_fwd_paramsE --------------------------
	.section	.nv.info._ZN5flash16flash_fwd_kernelI23Flash_fwd_kernel_traitsILi256ELi128ELi64ELi8ELb0ELb0EN7cutlass6half_tE19Flash_kernel_traitsILi256ELi128ELi64ELi8ES3_EELb1ELb0ELb1ELb1ELb0ELb0ELb0ELb0EEEvNS_16Flash_fwd_paramsE,"",@"SHT_CUDA_INFO"
	.sectionflags	@""
	.align	4


	//----- nvinfo : EIATTR_CUDA_API_VERSION
	.align		4
        /*0000*/ 	.byte	0x04, 0x37
        /*0002*/ 	.short	(.L_920 - .L_919)
.L_919:
        /*0004*/ 	.word	0x00000082


	//----- nvinfo : EIATTR_SW2861232_WAR
	.align		4
.L_920:
        /*0008*/ 	.byte	0x01, 0x35
	.zero		2


	//----- nvinfo : EIATTR_PARAM_CBANK
	.align		4
        /*000c*/ 	.byte	0x04, 0x0a
        /*000e*/ 	.short	(.L_922 - .L_921)
	.align		4
.L_921:
        /*0010*/ 	.word	index@(.nv.constant0._ZN5flash16flash_fwd_kernelI23Flash_fwd_kernel_traitsILi256ELi128ELi64ELi8ELb0ELb0EN7cutlass6half_tE19Flash_kernel_traitsILi256ELi128ELi64ELi8ES3_EELb1ELb0ELb1ELb1ELb0ELb0ELb0ELb0EEEvNS_16Flash_fwd_paramsE)
        /*0014*/ 	.short	0x0160
        /*0016*/ 	.short	0x01d0


	//----- nvinfo : EIATTR_CBANK_PARAM_SIZE
	.align		4
.L_922:
        /*0018*/ 	.byte	0x03, 0x19
        /*001a*/ 	.short	0x01d0


	//----- nvinfo : EIATTR_KPARAM_INFO
	.align		4
        /*001c*/ 	.byte	0x04, 0x17
        /*001e*/ 	.short	(.L_924 - .L_923)
.L_923:
        /*0020*/ 	.word	0x00000000
        /*0024*/ 	.short	0x0000
        /*0026*/ 	.short	0x0000
        /*0028*/ 	.byte	0x00, 0xf0, 0x41, 0x07


	//----- nvinfo : EIATTR_MAXREG_COUNT
	.align		4
.L_924:
        /*002c*/ 	.byte	0x03, 0x1b
        /*002e*/ 	.short	0x00ff


	//----- nvinfo : EIATTR_NUM_BARRIERS
	.align		4
        /*0030*/ 	.byte	0x02, 0x4c
        /*0032*/ 	.byte	0x01
	.zero		1


	//----- nvinfo : EIATTR_ANNOTATIONS
	.align		4
        /*0034*/ 	.byte	0x04, 0x55
        /*0036*/ 	.short	(.L_926 - .L_925)


	//   ....[0]....
.L_925:
        /* <DEDUP_REMOVED lines=12> */


	//----- nvinfo : EIATTR_MERCURY_ISA_VERSION
	.align		4
.L_926:
        /*00e8*/ 	.byte	0x03, 0x5f
        /*00ea*/ 	.short	0x0000


	//----- nvinfo : EIATTR_COOP_GROUP_MASK_REGIDS
	.align		4
        /*00ec*/ 	.byte	0x04, 0x29
        /*00ee*/ 	.short	(.L_928 - .L_927)


	//   ....[0]....
.L_927:
        /*00f0*/ 	.word	0xffffffff


	//   ....[1]....
        /*00f4*/ 	.word	0xffffffff


	//   ....[2]....
        /*00f8*/ 	.word	0xffffffff


	//   ....[3]....
        /*00fc*/ 	.word	0xffffffff


	//   ....[4]....
        /*0100*/ 	.word	0xffffffff


	//   ....[5]....
        /*0104*/ 	.word	0xffffffff


	//   ....[6]....
        /*0108*/ 	.word	0xffffffff


	//   ....[7]....
        /*010c*/ 	.word	0xffffffff


	//   ....[8]....
        /*0110*/ 	.word	0xffffffff


	//   ....[9]....
        /*0114*/ 	.word	0xffffffff


	//   ....[10]....
        /*0118*/ 	.word	0xffffffff


	//   ....[11]....
        /*011c*/ 	.word	0xffffffff


	//   ....[12]....
        /*0120*/ 	.word	0xffffffff


	//   ....[13]....
        /*0124*/ 	.word	0xffffffff


	//   ....[14]....
        /*0128*/ 	.word	0xffffffff


	//   ....[15]....
        /*012c*/ 	.word	0xffffffff


	//   ....[16]....
        /*0130*/ 	.word	0xffffffff


	//   ....[17]....
        /*0134*/ 	.word	0xffffffff


	//   ....[18]....
        /*0138*/ 	.word	0xffffffff


	//   ....[19]....
        /*013c*/ 	.word	0xffffffff


	//----- nvinfo : EIATTR_COOP_GROUP_INSTR_OFFSETS
	.align		4
.L_928:
        /*0140*/ 	.byte	0x04, 0x28
        /*0142*/ 	.short	(.L_930 - .L_929)


	//   ....[0]....
.L_929:
        /*0144*/ 	.word	0x00005f10


	//   ....[1]....
        /*0148*/ 	.word	0x00006050


	//   ....[2]....
        /*014c*/ 	.word	0x00006080


	//   ....[3]....
        /*0150*/ 	.word	0x00006140


	//   ....[4]....
        /*0154*/ 	.word	0x0000a550


	//   ....[5]....
        /*0158*/ 	.word	0x0000a5b0


	//   ....[6]....
        /*015c*/ 	.word	0x0000a650


	//   ....[7]....
        /*0160*/ 	.word	0x0000a6b0


	//   ....[8]....
        /*0164*/ 	.word	0x0000f460


	//   ....[9]....
        /*0168*/ 	.word	0x0000f480


	//   ....[10]....
        /*016c*/ 	.word	0x0000f540


	//   ....[11]....
        /*0170*/ 	.word	0x0000f560


	//   ....[12]....
        /*0174*/ 	.word	0x00014880


	//   ....[13]....
        /*0178*/ 	.word	0x00014890


	//   ....[14]....
        /*017c*/ 	.word	0x000148b0


	//   ....[15]....
        /*0180*/ 	.word	0x000148d0


	//   ....[16]....
        /*0184*/ 	.word	0x00016f90


	//   ....[17]....
        /*0188*/ 	.word	0x00016fd0


	//   ....[18]....
        /*018c*/ 	.word	0x00017100


	//   ....[19]....
        /*0190*/ 	.word	0x00017130


	//----- nvinfo : EIATTR_EXIT_INSTR_OFFSETS
	.align		4
.L_930:
        /*0194*/ 	.byte	0x04, 0x1c
        /*0196*/ 	.short	(.L_932 - .L_931)


	//   ....[0]....
.L_931:
        /*0198*/ 	.word	0x000006e0


	//   ....[1]....
        /*019c*/ 	.word	0x00001350


	//   ....[2]....
        /*01a0*/ 	.word	0x000013d0


	//   ....[3]....
        /*01a4*/ 	.word	0x00018e80


	//   ....[4]....
        /*01a8*/ 	.word	0x00018fa0


	//   ....[5]....
        /*01ac*/ 	.word	0x00018fc0


	//----- nvinfo : EIATTR_CTAIDZ_USED
	.align		4
.L_932:
        /*01b0*/ 	.byte	0x01, 0x04
	.zero		2


	//----- nvinfo : EIATTR_CRS_STACK_SIZE
	.align		4
        /*01b4*/ 	.byte	0x04, 0x1e
        /*01b6*/ 	.short	(.L_934 - .L_933)
.L_933:
        /*01b8*/ 	.word	0x00000000
.L_934:


//--------------------- .nv.info._ZN5flash16flash_fwd_kernelI23Flash_fwd_kernel_traitsILi256ELi128ELi64ELi8ELb0ELb0EN7cutlass6half_tE19Flash_kernel_traitsILi256ELi128ELi64ELi8ES3_EELb1ELb0ELb1ELb0ELb0ELb0ELb0ELb1EEEvNS_16Flash_fwd_paramsE --------------------------
	.section	.nv.info._ZN5flash16flash_fwd_kernelI23Flash_fwd_kernel_traitsILi256ELi128ELi64ELi8ELb0ELb0EN7cutlass6half_tE19Flash_kernel_traitsILi256ELi128ELi64ELi8ES3_EELb1ELb0ELb1ELb0ELb0ELb0ELb0ELb1EEEvNS_16Flash_fwd_paramsE,"",@"SHT_CUDA_INFO"
	.sectionflags	@""
	.align	4


	//----- nvinfo : EIATTR_CUDA_API_VERSION
	.align		4
        /*0000*/ 	.byte	0x04, 0x37
        /*0002*/ 	.short	(.L_936 - .L_935)
.L_935:
        /*0004*/ 	.word	0x00000082


	//----- nvinfo : EIATTR_SW2861232_WAR
	.align		4
.L_936:
        /*0008*/ 	.byte	0x01, 0x35
	.zero		2


	//----- nvinfo : EIATTR_PARAM_CBANK
	.align		4
        /*000c*/ 	.byte	0x04, 0x0a
        /*000e*/ 	.short	(.L_938 - .L_937)
	.align		4
.L_937:
        /*0010*/ 	.word	index@(.nv.constant0._ZN5flash16flash_fwd_kernelI23Flash_fwd_kernel_traitsILi256ELi128ELi64ELi8ELb0ELb0EN7cutlass6half_tE19Flash_kernel_traitsILi256ELi128ELi64ELi8ES3_EELb1ELb0ELb1ELb0ELb0ELb0ELb0ELb1EEEvNS_16Flash_fwd_paramsE)
        /*0014*/ 	.short	0x0160
        /*0016*/ 	.short	0x01d0


	//----- nvinfo : EIATTR_CBANK_PARAM_SIZE
	.align		4
.L_938:
        /*0018*/ 	.byte	0x03, 0x19
        /*001a*/ 	.short	0x01d0


	//----- nvinfo : EIATTR_KPARAM_INFO
	.align		4
        /*001c*/ 	.byte	0x04, 0x17
        /*001e*/ 	.short	(.L_940 - .L_939)
.L_939:
        /*0020*/ 	.word	0x00000000
        /*0024*/ 	.short	0x0000
        /*0026*/ 	.short	0x0000
        /*0028*/ 	.byte	0x00, 0xf0, 0x41, 0x07


	//----- nvinfo : EIATTR_MAXREG_COUNT
	.align		4
.L_940:
        /*002c*/ 	.byte	0x03, 0x1b
        /*002e*/ 	.short	0x00ff


	//----- nvinfo : EIATTR_NUM_BARRIERS
	.align		4
        /*0030*/ 	.byte	0x02, 0x4c
        /*0032*/ 	.byte	0x01
	.zero		1


	//----- nvinfo : EIATTR_ANNOTATIONS
	.align		4
        /*0034*/ 	.byte	0x04, 0x55
        /*0036*/ 	.short	(.L_942 - .L_941)


	//   ....[0]....
.L_941:
        /* <DEDUP_REMOVED lines=148> */


	//----- nvinfo : EIATTR_MERCURY_ISA_VERSION
	.align		4
.L_942:
        /*0960*/ 	.byte	0x03, 0x5f
        /*0962*/ 	.short	0x0000


	//----- nvinfo : EIATTR_COOP_GROUP_MASK_REGIDS
	.align		4
        /*0964*/ 	.byte	0x04, 0x29
        /*0966*/ 	.short	(.L_944 - .L_943)


	//   ....[0]....
.L_943:
        /*0968*/ 	.word	0xffffffff


	//   ....[1]....
        /*096c*/ 	.word	0xffffffff


	//   ....[2]....
        /*0970*/ 	.word	0xffffffff


	//   ....[3]....
        /*0974*/ 	.word	0xffffffff


	//   ....[4]....
        /*0978*/ 	.word	0xffffffff


	//   ....[5]....
        /*097c*/ 	.word	0xffffffff


	//   ....[6]....
        /*0980*/ 	.word	0xffffffff


	//   ....[7]....
        /*0984*/ 	.word	0xffffffff


	//   ....[8]....
        /*0988*/ 	.word	0xffffffff


	//   ....[9]....
        /*098c*/ 	.word	0xffffffff


	//   ....[10]....
        /*0990*/ 	.word	0xffffffff


	//   ....[11]....
        /*0994*/ 	.word	0xffffffff


	//   ....[12]....
        /*0998*/ 	.word	0xffffffff


	//   ....[13]....
        /*099c*/ 	.word	0xffffffff


	//   ....[14]....
        /*09a0*/ 	.word	0xffffffff


	//   ....[15]....
        /*09a4*/ 	.word	0xffffffff


	//   ....[16]....
        /*09a8*/ 	.word	0xffffffff


	//   ....[17]....
        /*09ac*/ 	.word	0xffffffff


	//   ....[18]....
        /*09b0*/ 	.word	0xffffffff


	//   ....[19]....
        /*09b4*/ 	.word	0xffffffff


	//----- nvinfo : EIATTR_COOP_GROUP_INSTR_OFFSETS
	.align		4
.L_944:
        /*09b8*/ 	.byte	0x04, 0x28
        /*09ba*/ 	.short	(.L_946 - .L_945)


	//   ....[0]....
.L_945:
        /*09bc*/ 	.word	0x000057f0


	//   ....[1]....
        /*09c0*/ 	.word	0x00005800


	//   ....[2]....
        /*09c4*/ 	.word	0x00005850


	//   ....[3]....
        /*09c8*/ 	.word	0x00005870


	//   ....[4]....
        /*09cc*/ 	.word	0x0000aea0


	//   ....[5]....
        /*09d0*/ 	.word	0x0000afb0


	//   ....[6]....
        /*09d4*/ 	.word	0x0000b0a0


	//   ....[7]....
        /*09d8*/ 	.word	0x0000b0e0


	//   ....[8]....
        /*09dc*/ 	.word	0x00012e20


	//   ....[9]....
        /*09e0*/ 	.word	0x00012e80


	//   ....[10]....
        /*09e4*/ 	.word	0x00012ea0


	//   ....[11]....
        /*09e8*/ 	.word	0x00012ec0


	//   ....[12]....
        /*09ec*/ 	.word	0x0001ad70


	//   ....[13]....
        /*09f0*/ 	.word	0x0001ad90


	//   ....[14]....
        /*09f4*/ 	.word	0x0001adb0


	//   ....[15]....
        /*09f8*/ 	.word	0x0001add0


	//   ....[16]....
        /*09fc*/ 	.word	0x0001e700


	//   ....[17]....
        /*0a00*/ 	.word	0x0001e740


	//   ....[18]....
        /*0a04*/ 	.word	0x0001e850


	//   ....[19]....
        /*0a08*/ 	.word	0x0001e890


	//----- nvinfo : EIATTR_EXIT_INSTR_OFFSETS
	.align		4
.L_946:
        /*0a0c*/ 	.byte	0x04, 0x1c
        /*0a0e*/ 	.short	(.L_948 - .L_947)


	//   ....[0]....
.L_947:
        /*0a10*/ 	.word	0x000006a0


	//   ....[1]....
        /*0a14*/ 	.word	0x00001330


	//   ....[2]....
        /*0a18*/ 	.word	0x000013b0


	//   ....[3]....
        /*0a1c*/ 	.word	0x00020650


	//   ....[4]....
        /*0a20*/ 	.word	0x00020770


	//   ....[5]....
        /*0a24*/ 	.word	0x00020790


	//----- nvinfo : EIATTR_CTAIDZ_USED
	.align		4
.L_948:
        /*0a28*/ 	.byte	0x01, 0x04
	.zero		2


	//----- nvinfo : EIATTR_CRS_STACK_SIZE
	.align		4
        /*0a2c*/ 	.byte	0x04, 0x1e
        /*0a2e*/ 	.short	(.L_950 - .L_949)
.L_949:
        /*0a30*/ 	.word	0x00000000
.L_950:


//--------------------- .nv.info._ZN5flash16flash_fwd_kernelI23Flash_fwd_kernel_traitsILi256ELi128ELi64ELi8ELb0ELb0EN7cutlass6half_tE19Flash_kernel_traitsILi256ELi128ELi64ELi8ES3_EELb0ELb0ELb1ELb0ELb0ELb0ELb1ELb0EEEvNS_16Flash_fwd_paramsE --------------------------
	.section	.nv.info._ZN5flash16flash_fwd_kernelI23Flash_fwd_kernel_traitsILi256ELi128ELi64ELi8ELb0ELb0EN7cutlass6half_tE19Flash_kernel_traitsILi256ELi128ELi64ELi8ES3_EELb0ELb0ELb1ELb0ELb0ELb0ELb1ELb0EEEvNS_16Flash_fwd_paramsE,"",@"SHT_CUDA_INFO"
	.sectionflags	@""
	.align	4


	//----- nvinfo : EIATTR_CUDA_API_VERSION
	.align		4
        /*0000*/ 	.byte	0x04, 0x37
        /*0002*/ 	.short	(.L_952 - .L_951)
.L_951:
        /*0004*/ 	.word	0x00000082


	//----- nvinfo : EIATTR_SW2861232_WAR
	.align		4
.L_952:
        /*0008*/ 	.byte	0x01, 0x35
	.zero		2


	//----- nvinfo : EIATTR_PARAM_CBANK
	.align		4
        /*000c*/ 	.byte	0x04, 0x0a
        /*000e*/ 	.short	(.L_954 - .L_953)
	.align		4
.L_953:
        /*0010*/ 	.word	index@(.nv.constant0._ZN5flash16flash_fwd_kernelI23Flash_fwd_kernel_traitsILi256ELi128ELi64ELi8ELb0ELb0EN7cutlass6half_tE19Flash_kernel_traitsILi256ELi128ELi64ELi8ES3_EELb0ELb0ELb1ELb0ELb0ELb0ELb1ELb0EEEvNS_16Flash_fwd_paramsE)
        /*0014*/ 	.short	0x0160
        /*0016*/ 	.short	0x01d0


	//----- nvinfo : EIATTR_CBANK_PARAM_SIZE
	.align		4
.L_954:
        /*0018*/ 	.byte	0x03, 0x19
        /*001a*/ 	.short	0x01d0


	//----- nvinfo : EIATTR_KPARAM_INFO
	.align		4
        /*001c*/ 	.byte	0x04, 0x17
        /*001e*/ 	.short	(.L_956 - .L_955)
.L_955:
        /*0020*/ 	.word	0x00000000
        /*0024*/ 	.short	0x0000
        /*0026*/ 	.short	0x0000
        /*0028*/ 	.byte	0x00, 0xf0, 0x41, 0x07


	//----- nvinfo : EIATTR_MAXREG_COUNT
	.align		4
.L_956:
        /*002c*/ 	.byte	0x03, 0x1b
        /*002e*/ 	.short	0x00ff


	//----- nvinfo : EIATTR_NUM_BARRIERS
	.align		4
        /*0030*/ 	.byte	0x02, 0x4c
        /*0032*/ 	.byte	0x01
	.zero		1


	//----- nvinfo : EIATTR_ANNOTATIONS
	.align		4
        /*0034*/ 	.byte	0x04, 0x55
        /*0036*/ 	.short	(.L_958 - .L_957)


	//   ....[0]....
.L_957:
        /* <DEDUP_REMOVED lines=31> */


	//----- nvinfo : EIATTR_MERCURY_ISA_VERSION
	.align		4
.L_958:
        /*0218*/ 	.byte	0x03, 0x5f
        /*021a*/ 	.short	0x0000


	//----- nvinfo : EIATTR_COOP_GROUP_MASK_REGIDS
	.align		4
        /*021c*/ 	.byte	0x04, 0x29
        /*021e*/ 	.short	(.L_960 - .L_959)


	//   ....[0]....
.L_959:
        /*0220*/ 	.word	0xffffffff


	//   ....[1]....
        /*0224*/ 	.word	0xffffffff


	//   ....[2]....
        /*0228*/ 	.word	0xffffffff


	//   ....[3]....
        /*022c*/ 	.word	0xffffffff


	//   ....[4]....
        /*0230*/ 	.word	0xffffffff


	//   ....[5]....
        /*0234*/ 	.word	0xffffffff


	//   ....[6]....
        /*0238*/ 	.word	0xffffffff


	//   ....[7]....
        /*023c*/ 	.word	0xffffffff


	//   ....[8]....
        /*0240*/ 	.word	0xffffffff


	//   ....[9]....
        /*0244*/ 	.word	0xffffffff


	//   ....[10]....
        /*0248*/ 	.word	0xffffffff


	//   ....[11]....
        /*024c*/ 	.word	0xffffffff


	//   ....[12]....
        /*0250*/ 	.word	0xffffffff


	//   ....[13]....
        /*0254*/ 	.word	0xffffffff


	//   ....[14]....
        /*0258*/ 	.word	0xffffffff


	//   ....[15]....
        /*025c*/ 	.word	0xffffffff


	//   ....[16]....
        /*0260*/ 	.word	0xffffffff


	//   ....[17]....
        /*0264*/ 	.word	0xffffffff


	//   ....[18]....
        /*0268*/ 	.word	0xffffffff


	//   ....[19]....
        /*026c*/ 	.word	0xffffffff


	//----- nvinfo : EIATTR_COOP_GROUP_INSTR_OFFSETS
	.align		4
.L_960:
        /*0270*/ 	.byte	0x04, 0x28
        /*0272*/ 	.short	(.L_962 - .L_961)


	//   ....[0]....
.L_961:
        /*0274*/ 	.word	0x00005700


	//   ....[1]....
        /*0278*/ 	.word	0x00005750


	//   ....[2]....
        /*027c*/ 	.word	0x00005770


	//   ....[3]....
        /*0280*/ 	.word	0x00005790


	//   ....[4]....
        /*0284*/ 	.word	0x00009be0


	//   ....[5]....
        /*0288*/ 	.word	0x00009c30


	//   ....[6]....
        /*028c*/ 	.word	0x00009c50


	//   ....[7]....
        /*0290*/ 	.word	0x00009c70


	//   ....[8]....
        /*0294*/ 	.word	0x0000e4c0


	//   ....[9]....
        /*0298*/ 	.word	0x0000e500


	//   ....[10]....
        /*029c*/ 	.word	0x0000e520


	//   ....[11]....
        /*02a0*/ 	.word	0x0000e540


	//   ....[12]....
        /*02a4*/ 	.word	0x00013650


	//   ....[13]....
        /*02a8*/ 	.word	0x00013660


	//   ....[14]....
        /*02ac*/ 	.word	0x00013680


	//   ....[15]....
        /*02b0*/ 	.word	0x000136a0


	//   ....[16]....
        /*02b4*/ 	.word	0x00015610


	//   ....[17]....
        /*02b8*/ 	.word	0x00015620


	//   ....[18]....
        /*02bc*/ 	.word	0x00015650


	//   ....[19]....
        /*02c0*/ 	.word	0x00015660


	//----- nvinfo : EIATTR_EXIT_INSTR_OFFSETS
	.align		4
.L_962:
        /*02c4*/ 	.byte	0x04, 0x1c
        /*02c6*/ 	.short	(.L_964 - .L_963)


	//   ....[0]....
.L_963:
        /*02c8*/ 	.word	0x000004d0


	//   ....[1]....
        /*02cc*/ 	.word	0x00001150


	//   ....[2]....
        /*02d0*/ 	.word	0x000011d0


	//   ....[3]....
        /*02d4*/ 	.word	0x00017240


	//   ....[4]....
        /*02d8*/ 	.word	0x00017360


	//   ....[5]....
        /*02dc*/ 	.word	0x00017380


	//----- nvinfo : EIATTR_CTAIDZ_USED
	.align		4
.L_964:
        /*02e0*/ 	.byte	0x01, 0x04
	.zero		2


	//----- nvinfo : EIATTR_CRS_STACK_SIZE
	.align		4
        /*02e4*/ 	.byte	0x04, 0x1e
        /*02e6*/ 	.short	(.L_966 - .L_965)
.L_965:
        /*02e8*/ 	.word	0x00000000
.L_966:


//--------------------- .nv.info._ZN5flash16flash_fwd_kernelI23Flash_fwd_kernel_traitsILi256ELi128ELi64ELi8ELb0ELb0EN7cutlass6half_tE19Flash_kernel_traitsILi256ELi128ELi64ELi8ES3_EELb1ELb0ELb1ELb1ELb0ELb0ELb0ELb1EEEvNS_16Flash_fwd_paramsE --------------------------
	.section	.nv.info._ZN5flash16flash_fwd_kernelI23Flash_fwd_kernel_traitsILi256ELi128ELi64ELi8ELb0ELb0EN7cutlass6half_tE19Flash_kernel_traitsILi256ELi128ELi64ELi8ES3_EELb1ELb0ELb1ELb1ELb0ELb0ELb0ELb1EEEvNS_16Flash_fwd_paramsE,"",@"SHT_CUDA_INFO"
	.sectionflags	@""
	.align	4


	//----- nvinfo : EIATTR_CUDA_API_VERSION
	.align		4
        /*0000*/ 	.byte	0x04, 0x37
        /*0002*/ 	.short	(.L_968 - .L_967)
.L_967:
        /*0004*/ 	.word	0x00000082


	//----- nvinfo : EIATTR_SW2861232_WAR
	.align		4
.L_968:
        /*0008*/ 	.byte	0x01, 0x35
	.zero		2


	//----- nvinfo : EIATTR_PARAM_CBANK
	.align		4
        /*000c*/ 	.byte	0x04, 0x0a
        /*000e*/ 	.short	(.L_970 - .L_969)
	.align		4
.L_969:
        /*0010*/ 	.word	index@(.nv.constant0._ZN5flash16flash_fwd_kernelI23Flash_fwd_kernel_traitsILi256ELi128ELi64ELi8ELb0ELb0EN7cutlass6half_tE19Flash_kernel_traitsILi256ELi128ELi64ELi8ES3_EELb1ELb0ELb1ELb1ELb0ELb0ELb0ELb1EEEvNS_16Flash_fwd_paramsE)
        /*0014*/ 	.short	0x0160
        /*0016*/ 	.short	0x01d0


	//----- nvinfo : EIATTR_CBANK_PARAM_SIZE
	.align		4
.L_970:
        /*0018*/ 	.byte	0x03, 0x19
        /*001a*/ 	.short	0x01d0


	//----- nvinfo : EIATTR_KPARAM_INFO
	.align		4
        /*001c*/ 	.byte	0x04, 0x17
        /*001e*/ 	.short	(.L_972 - .L_971)
.L_971:
        /*0020*/ 	.word	0x00000000
        /*0024*/ 	.short	0x0000
        /*0026*/ 	.short	0x0000
        /*0028*/ 	.byte	0x00, 0xf0, 0x41, 0x07


	//----- nvinfo : EIATTR_MAXREG_COUNT
	.align		4
.L_972:
        /*002c*/ 	.byte	0x03, 0x1b
        /*002e*/ 	.short	0x00ff


	//----- nvinfo : EIATTR_NUM_BARRIERS
	.align		4
        /*0030*/ 	.byte	0x02, 0x4c
        /*0032*/ 	.byte	0x01
	.zero		1


	//----- nvinfo : EIATTR_ANNOTATIONS
	.align		4
        /*0034*/ 	.byte	0x04, 0x55
        /*0036*/ 	.short	(.L_974 - .L_973)


	//   ....[0]....
.L_973:
        /* <DEDUP_REMOVED lines=197> */


	//----- nvinfo : EIATTR_MERCURY_ISA_VERSION
	.align		4
.L_974:
        /*0c70*/ 	.byte	0x03, 0x5f
        /*0c72*/ 	.short	0x0000


	//----- nvinfo : EIATTR_COOP_GROUP_MASK_REGIDS
	.align		4
        /*0c74*/ 	.byte	0x04, 0x29
        /*0c76*/ 	.short	(.L_976 - .L_975)


	//   ....[0]....
.L_975:
        /*0c78*/ 	.word	0xffffffff


	//   ....[1]....
        /*0c7c*/ 	.word	0xffffffff


	//   ....[2]....
        /*0c80*/ 	.word	0xffffffff


	//   ....[3]....
        /*0c84*/ 	.word	0xffffffff


	//   ....[4]....
        /*0c88*/ 	.word	0xffffffff


	//   ....[5]....
        /*0c8c*/ 	.word	0xffffffff


	//   ....[6]....
        /*0c90*/ 	.word	0xffffffff


	//   ....[7]....
        /*0c94*/ 	.word	0xffffffff


	//   ....[8]....
        /*0c98*/ 	.word	0xffffffff


	//   ....[9]....
        /*0c9c*/ 	.word	0xffffffff


	//   ....[10]....
        /*0ca0*/ 	.word	0xffffffff


	//   ....[11]....
        /*0ca4*/ 	.word	0xffffffff


	//   ....[12]....
        /*0ca8*/ 	.word	0xffffffff


	//   ....[13]....
        /*0cac*/ 	.word	0xffffffff


	//   ....[14]....
        /*0cb0*/ 	.word	0xffffffff


	//   ....[15]....
        /*0cb4*/ 	.word	0xffffffff


	//   ....[16]....
        /*0cb8*/ 	.word	0xffffffff


	//   ....[17]....
        /*0cbc*/ 	.word	0xffffffff


	//   ....[18]....
        /*0cc0*/ 	.word	0xffffffff


	//   ....[19]....
        /*0cc4*/ 	.word	0xffffffff


	//   ....[20]....
        /*0cc8*/ 	.word	0xffffffff


	//   ....[21]....
        /*0ccc*/ 	.word	0xffffffff


	//   ....[22]....
        /*0cd0*/ 	.word	0xffffffff


	//   ....[23]....
        /*0cd4*/ 	.word	0xffffffff


	//----- nvinfo : EIATTR_COOP_GROUP_INSTR_OFFSETS
	.align		4
.L_976:
        /*0cd8*/ 	.byte	0x04, 0x28
        /*0cda*/ 	.short	(.L_978 - .L_977)


	//   ....[0]....
.L_977:
        /*0cdc*/ 	.word	0x00006170


	//   ....[1]....
        /*0ce0*/ 	.word	0x00006270


	//   ....[2]....
        /*0ce4*/ 	.word	0x00006340


	//   ....[3]....
        /*0ce8*/ 	.word	0x00006480


	//   ....[4]....
        /*0cec*/ 	.word	0x0000bdd0


	//   ....[5]....
        /*0cf0*/ 	.word	0x0000be50


	//   ....[6]....
        /*0cf4*/ 	.word	0x0000be60


	//   ....[7]....
        /*0cf8*/ 	.word	0x0000c1d0


	//   ....[8]....
        /*0cfc*/ 	.word	0x00014040


	//   ....[9]....
        /*0d00*/ 	.word	0x00014060


	//   ....[10]....
        /*0d04*/ 	.word	0x00014080


	//   ....[11]....
        /*0d08*/ 	.word	0x000140a0


	//   ....[12]....
        /*0d0c*/ 	.word	0x0001bd40


	//   ....[13]....
        /*0d10*/ 	.word	0x0001bd70


	//   ....[14]....
        /*0d14*/ 	.word	0x0001c040


	//   ....[15]....
        /*0d18*/ 	.word	0x0001c090


	//   ....[16]....
        /*0d1c*/ 	.word	0x0001fad0


	//   ....[17]....
        /*0d20*/ 	.word	0x0001fb20


	//   ....[18]....
        /*0d24*/ 	.word	0x0001fb40


	//   ....[19]....
        /*0d28*/ 	.word	0x0001fb60


	//   ....[20]....
        /*0d2c*/ 	.word	0x00021d50


	//   ....[21]....
        /*0d30*/ 	.word	0x00021da0


	//   ....[22]....
        /*0d34*/ 	.word	0x00021df0


	//   ....[23]....
        /*0d38*/ 	.word	0x00021e50


	//----- nvinfo : EIATTR_EXIT_INSTR_OFFSETS
	.align		4
.L_978:
        /*0d3c*/ 	.byte	0x04, 0x1c
        /*0d3e*/ 	.short	(.L_980 - .L_979)


	//   ....[0]....
.L_979:
        /*0d40*/ 	.word	0x00000080


	//----- nvinfo : EIATTR_CTAIDZ_USED
	.align		4
.L_980:
        /*0d44*/ 	.byte	0x01, 0x04
	.zero		2


	//----- nvinfo : EIATTR_CRS_STACK_SIZE
	.align		4
        /*0d48*/ 	.byte	0x04, 0x1e
        /*0d4a*/ 	.short	(.L_982 - .L_981)
.L_981:
        /*0d4c*/ 	.word	0x00000000
.L_982:


//--------------------- .nv.info._ZN5flash16flash_fwd_kernelI23Flash_fwd_kernel_traitsILi256ELi128ELi64ELi8ELb0ELb0EN7cutlass6half_tE19Flash_kernel_traitsILi256ELi128ELi64ELi8ES3_EELb0ELb0ELb1ELb1ELb0ELb0ELb1ELb0EEEvNS_16Flash_fwd_paramsE --------------------------
	.section	.nv.info._ZN5flash16flash_fwd_kernelI23Flash_fwd_kernel_traitsILi256ELi128ELi64ELi8ELb0ELb0EN7cutlass6half_tE19Flash_kernel_traitsILi256ELi128ELi64ELi8ES3_EELb0ELb0ELb1ELb1ELb0ELb0ELb1ELb0EEEvNS_16Flash_fwd_paramsE,"",@"SHT_CUDA_INFO"
	.sectionflags	@""
	.align	4


	//----- nvinfo : EIATTR_CUDA_API_VERSION
	.align		4
        /*0000*/ 	.byte	0x04, 0x37
        /*0002*/ 	.short	(.L_984 - .L_983)
.L_983:
        /*0004*/ 	.word	0x00000082


	//----- nvinfo : EIATTR_SW2861232_WAR
	.align		4
.L_984:
        /*0008*/ 	.byte	0x01, 0x35
	.zero		2


	//----- nvinfo : EIATTR_PARAM_CBANK
	.align		4
        /*000c*/ 	.byte	0x04, 0x0a
        /*000e*/ 	.short	(.L_986 - .L_985)
	.align		4
.L_985:
        /*0010*/ 	.word	index@(.nv.constant0._ZN5flash16flash_fwd_kernelI23Flash_fwd_kernel_traitsILi256ELi128ELi64ELi8ELb0ELb0EN7cutlass6half_tE19Flash_kernel_traitsILi256ELi128ELi64ELi8ES3_EELb0ELb0ELb1ELb1ELb0ELb0ELb1ELb0EEEvNS_16Flash_fwd_paramsE)
        /*0014*/ 	.short	0x0160
        /*0016*/ 	.short	0x01d0


	//----- nvinfo : EIATTR_CBANK_PARAM_SIZE
	.align		4
.L_986:
        /*0018*/ 	.byte	0x03, 0x19
        /*001a*/ 	.short	0x01d0


	//----- nvinfo : EIATTR_KPARAM_INFO
	.align		4
        /*001c*/ 	.byte	0x04, 0x17
        /*001e*/ 	.short	(.L_988 - .L_987)
.L_987:
        /*0020*/ 	.word	0x00000000
        /*0024*/ 	.short	0x0000
        /*0026*/ 	.short	0x0000
        /*0028*/ 	.byte	0x00, 0xf0, 0x41, 0x07


	//----- nvinfo : EIATTR_MAXREG_COUNT
	.align		4
.L_988:
        /*002c*/ 	.byte	0x03, 0x1b
        /*002e*/ 	.short	0x00ff


	//----- nvinfo : EIATTR_NUM_BARRIERS
	.align		4
        /*0030*/ 	.byte	0x02, 0x4c
        /*0032*/ 	.byte	0x01
	.zero		1


	//----- nvinfo : EIATTR_ANNOTATIONS
	.align		4
        /*0034*/ 	.byte	0x04, 0x55
        /*0036*/ 	.short	(.L_990 - .L_989)


	//   ....[0]....
.L_989:
        /* <DEDUP_REMOVED lines=51> */


	//----- nvinfo : EIATTR_MERCURY_ISA_VERSION
	.align		4
.L_990:
        /*0358*/ 	.byte	0x03, 0x5f
        /*035a*/ 	.short	0x0000


	//----- nvinfo : EIATTR_COOP_GROUP_MASK_REGIDS
	.align		4
        /*035c*/ 	.byte	0x04, 0x29
        /*035e*/ 	.short	(.L_992 - .L_991)


	//   ....[0]....
.L_991:
        /*0360*/ 	.word	0xffffffff


	//   ....[1]....
        /*0364*/ 	.word	0xffffffff


	//   ....[2]....
        /*0368*/ 	.word	0xffffffff


	//   ....[3]....
        /*036c*/ 	.word	0xffffffff


	//   ....[4]....
        /*0370*/ 	.word	0xffffffff


	//   ....[5]....
        /*0374*/ 	.word	0xffffffff


	//   ....[6]....
        /*0378*/ 	.word	0xffffffff


	//   ....[7]....
        /*037c*/ 	.word	0xffffffff


	//   ....[8]....
        /*0380*/ 	.word	0xffffffff


	//   ....[9]....
        /*0384*/ 	.word	0xffffffff


	//   ....[10]....
        /*0388*/ 	.word	0xffffffff


	//   ....[11]....
        /*038c*/ 	.word	0xffffffff


	//   ....[12]....
        /*0390*/ 	.word	0xffffffff


	//   ....[13]....
        /*0394*/ 	.word	0xffffffff


	//   ....[14]....
        /*0398*/ 	.word	0xffffffff


	//   ....[15]....
        /*039c*/ 	.word	0xffffffff


	//   ....[16]....
        /*03a0*/ 	.word	0xffffffff


	//   ....[17]....
        /*03a4*/ 	.word	0xffffffff


	//   ....[18]....
        /*03a8*/ 	.word	0xffffffff


	//   ....[19]....
        /*03ac*/ 	.word	0xffffffff


	//----- nvinfo : EIATTR_COOP_GROUP_INSTR_OFFSETS
	.align		4
.L_992:
        /*03b0*/ 	.byte	0x04, 0x28
        /*03b2*/ 	.short	(.L_994 - .L_993)


	//   ....[0]....
.L_993:
        /*03b4*/ 	.word	0x00006360


	//   ....[1]....
        /*03b8*/ 	.word	0x00006390


	//   ....[2]....
        /*03bc*/ 	.word	0x000064a0


	//   ....[3]....
        /*03c0*/ 	.word	0x000064f0


	//   ....[4]....
        /*03c4*/ 	.word	0x0000b2f0


	//   ....[5]....
        /*03c8*/ 	.word	0x0000b340


	//   ....[6]....
        /*03cc*/ 	.word	0x0000b360


	//   ....[7]....
        /*03d0*/ 	.word	0x0000b380


	//   ....[8]....
        /*03d4*/ 	.word	0x000106c0


	//   ....[9]....
        /*03d8*/ 	.word	0x00010710


	//   ....[10]....
        /*03dc*/ 	.word	0x00010730


	//   ....[11]....
        /*03e0*/ 	.word	0x00010750


	//   ....[12]....
        /*03e4*/ 	.word	0x00015c70


	//   ....[13]....
        /*03e8*/ 	.word	0x00015da0


	//   ....[14]....
        /*03ec*/ 	.word	0x00015db0


	//   ....[15]....
        /*03f0*/ 	.word	0x00015e10


	//   ....[16]....
        /*03f4*/ 	.word	0x00017d40


	//   ....[17]....
        /*03f8*/ 	.word	0x00017d50


	//   ....[18]....
        /*03fc*/ 	.word	0x00017d80


	//   ....[19]....
        /*0400*/ 	.word	0x00017d90


	//----- nvinfo : EIATTR_EXIT_INSTR_OFFSETS
	.align		4
.L_994:
        /*0404*/ 	.byte	0x04, 0x1c
        /*0406*/ 	.short	(.L_996 - .L_995)


	//   ....[0]....
.L_995:
        /*0408*/ 	.word	0x000004d0


	//   ....[1]....
        /*040c*/ 	.word	0x00001150


	//   ....[2]....
        /*0410*/ 	.word	0x000011d0


	//   ....[3]....
        /*0414*/ 	.word	0x00019970


	//   ....[4]....
        /*0418*/ 	.word	0x00019a90


	//   ....[5]....
        /*041c*/ 	.word	0x00019ab0


	//----- nvinfo : EIATTR_CTAIDZ_USED
	.align		4
.L_996:
        /*0420*/ 	.byte	0x01, 0x04
	.zero		2


	//----- nvinfo : EIATTR_CRS_STACK_SIZE
	.align		4
        /*0424*/ 	.byte	0x04, 0x1e
        /*0426*/ 	.short	(.L_998 - .L_997)
.L_997:
        /*0428*/ 	.word	0x00000000
.L_998:


//--------------------- .nv.callgraph             --------------------------
	.section	.nv.callgraph,"",@"SHT_CUDA_CALLGRAPH"
	.align	4
	.sectionentsize	8
	.align		4
        /*0000*/ 	.word	0x00000000
	.align		4
        /*0004*/ 	.word	0xffffffff
	.align		4
        /*0008*/ 	.word	0x00000000
	.align		4
        /*000c*/ 	.word	0xfffffffe
	.align		4
        /*0010*/ 	.word	0x00000000
	.align		4
        /*0014*/ 	.word	0xfffffffd
	.align		4
        /*0018*/ 	.word	0x00000000
	.align		4
        /*001c*/ 	.word	0xfffffffc


//--------------------- .nv.rel.action            --------------------------
	.section	.nv.rel.action,"",@"SHT_CUDA_RELOCINFO"
	.align	8
	.sectionentsize	8
        /*0000*/ 	.byte	0x73, 0x00, 0x00, 0x00, 0x00, 0x00, 0x00, 0x00, 0x00, 0x00, 0x00, 0x11, 0x25, 0x00, 0x05, 0x36


//--------------------- .nv.constant4             --------------------------
	.section	.nv.constant4,"a",@progbits
	.align	8
	.align		8
.nv.constant4:
        /*0000*/ 	.dword	_ZN66_INTERNAL_a1905241_30_flash_fwd_hdim256_fp16_sm80_cu_0106449f_28974cuda3std3__45__cpo5beginE
	.align		8
        /*0008*/ 	.dword	_ZN66_INTERNAL_a1905241_30_flash_fwd_hdim256_fp16_sm80_cu_0106449f_28974cuda3std3__45__cpo3endE
	.align		8
        /*0010*/ 	.dword	_ZN66_INTERNAL_a1905241_30_flash_fwd_hdim256_fp16_sm80_cu_0106449f_28974cuda3std3__45__cpo6cbeginE
	.align		8
        /*0018*/ 	.dword	_ZN66_INTERNAL_a1905241_30_flash_fwd_hdim256_fp16_sm80_cu_0106449f_28974cuda3std3__45__cpo4cendE
	.align		8
        /*0020*/ 	.dword	_ZN66_INTERNAL_a1905241_30_flash_fwd_hdim256_fp16_sm80_cu_0106449f_28974cuda3std3__468_GLOBAL__N__a1905241_30_flash_fwd_hdim256_fp16_sm80_cu_0106449f_28976ignoreE
	.align		8
        /*0028*/ 	.dword	_ZN66_INTERNAL_a1905241_30_flash_fwd_hdim256_fp16_sm80_cu_0106449f_28974cuda3std3__419piecewise_constructE
	.align		8
        /*0030*/ 	.dword	_ZN66_INTERNAL_a1905241_30_flash_fwd_hdim256_fp16_sm80_cu_0106449f_28974cuda3std3__48in_placeE
	.align		8
        /*0038*/ 	.dword	_ZN66_INTERNAL_a1905241_30_flash_fwd_hdim256_fp16_sm80_cu_0106449f_28974cuda3std6ranges3__45__cpo4swapE
	.align		8
        /*0040*/ 	.dword	_ZN66_INTERNAL_a1905241_30_flash_fwd_hdim256_fp16_sm80_cu_0106449f_28974cuda3std6ranges3__45__cpo9iter_moveE
	.align		8
        /*0048*/ 	.dword	_ZN66_INTERNAL_a1905241_30_flash_fwd_hdim256_fp16_sm80_cu_0106449f_28974cute7productE
	.align		8
        /*0050*/ 	.dword	_ZN66_INTERNAL_a1905241_30_flash_fwd_hdim256_fp16_sm80_cu_0106449f_28974cute1_E


//--------------------- .nv.constant0._ZN5flash16flash_fwd_kernelI23Flash_fwd_kernel_traitsILi256ELi64ELi64ELi4ELb0ELb0EN7cutlass6half_tE19Flash_kernel_traitsILi256ELi64ELi64ELi4ES3_EELb0ELb0ELb0ELb0ELb0ELb1ELb0ELb0EEEvNS_16Flash_fwd_paramsE --------------------------
	.section	.nv.constant0._ZN5flash16flash_fwd_kernelI23Flash_fwd_kernel_traitsILi256ELi64ELi64ELi4ELb0ELb0EN7cutlass6half_tE19Flash_kernel_traitsILi256ELi64ELi64ELi4ES3_EELb0ELb0ELb0ELb0ELb0ELb1ELb0ELb0EEEvNS_16Flash_fwd_paramsE,"a",@progbits
	.sectionflags	@""
	.align	4
.nv.constant0._ZN5flash16flash_fwd_kernelI23Flash_fwd_kernel_traitsILi256ELi64ELi64ELi4ELb0ELb0EN7cutlass6half_tE19Flash_kernel_traitsILi256ELi64ELi64ELi4ES3_EELb0ELb0ELb0ELb0ELb0ELb1ELb0ELb0EEEvNS_16Flash_fwd_paramsE:
	.zero		816


//--------------------- .nv.constant0._ZN5flash16flash_fwd_kernelI23Flash_fwd_kernel_traitsILi256ELi64ELi64ELi4ELb0ELb0EN7cutlass6half_tE19Flash_kernel_traitsILi256ELi64ELi64ELi4ES3_EELb0ELb0ELb0ELb0ELb0ELb0ELb0ELb0EEEvNS_16Flash_fwd_paramsE --------------------------
	.section	.nv.constant0._ZN5flash16flash_fwd_kernelI23Flash_fwd_kernel_traitsILi256ELi64ELi64ELi4ELb0ELb0EN7cutlass6half_tE19Flash_kernel_traitsILi256ELi64ELi64ELi4ES3_EELb0ELb0ELb0ELb0ELb0ELb0ELb0ELb0EEEvNS_16Flash_fwd_paramsE,"a",@progbits
	.sectionflags	@""
	.align	4
.nv.constant0._ZN5flash16flash_fwd_kernelI23Flash_fwd_kernel_traitsILi256ELi64ELi64ELi4ELb0ELb0EN7cutlass6half_tE19Flash_kernel_traitsILi256ELi64ELi64ELi4ES3_EELb0ELb0ELb0ELb0ELb0ELb0ELb0ELb0EEEvNS_16Flash_fwd_paramsE:
	.zero		816


//--------------------- .nv.constant0._ZN5flash16flash_fwd_kernelI23Flash_fwd_kernel_traitsILi256ELi64ELi64ELi4ELb0ELb0EN7cutlass6half_tE19Flash_kernel_traitsILi256ELi64ELi64ELi4ES3_EELb0ELb0ELb0ELb1ELb0ELb0ELb0ELb0EEEvNS_16Flash_fwd_paramsE --------------------------
	.section	.nv.constant0._ZN5flash16flash_fwd_kernelI23Flash_fwd_kernel_traitsILi256ELi64ELi64ELi4ELb0ELb0EN7cutlass6half_tE19Flash_kernel_traitsILi256ELi64ELi64ELi4ES3_EELb0ELb0ELb0ELb1ELb0ELb0ELb0ELb0EEEvNS_16Flash_fwd_paramsE,"a",@progbits
	.sectionflags	@""
	.align	4
.nv.constant0._ZN5flash16flash_fwd_kernelI23Flash_fwd_kernel_traitsILi256ELi64ELi64ELi4ELb0ELb0EN7cutlass6half_tE19Flash_kernel_traitsILi256ELi64ELi64ELi4ES3_EELb0ELb0ELb0ELb1ELb0ELb0ELb0ELb0EEEvNS_16Flash_fwd_paramsE:
	.zero		816


//--------------------- .nv.constant0._ZN5flash16flash_fwd_kernelI23Flash_fwd_kernel_traitsILi256ELi64ELi64ELi4ELb0ELb0EN7cutlass6half_tE19Flash_kernel_traitsILi256ELi64ELi64ELi4ES3_EELb0ELb0ELb1ELb0ELb0ELb1ELb0ELb0EEEvNS_16Flash_fwd_paramsE --------------------------
	.section	.nv.constant0._ZN5flash16flash_fwd_kernelI23Flash_fwd_kernel_traitsILi256ELi64ELi64ELi4ELb0ELb0EN7cutlass6half_tE19Flash_kernel_traitsILi256ELi64ELi64ELi4ES3_EELb0ELb0ELb1ELb0ELb0ELb1ELb0ELb0EEEvNS_16Flash_fwd_paramsE,"a",@progbits
	.sectionflags	@""
	.align	4
.nv.constant0._ZN5flash16flash_fwd_kernelI23Flash_fwd_kernel_traitsILi256ELi64ELi64ELi4ELb0ELb0EN7cutlass6half_tE19Flash_kernel_traitsILi256ELi64ELi64ELi4ES3_EELb0ELb0ELb1ELb0ELb0ELb1ELb0ELb0EEEvNS_16Flash_fwd_paramsE:
	.zero		816


//--------------------- .nv.constant0._ZN5flash16flash_fwd_kernelI23Flash_fwd_kernel_traitsILi256ELi64ELi64ELi4ELb0ELb0EN7cutlass6half_tE19Flash_kernel_traitsILi256ELi64ELi64ELi4ES3_EELb0ELb0ELb1ELb0ELb0ELb0ELb0ELb0EEEvNS_16Flash_fwd_paramsE --------------------------
	.section	.nv.constant0._ZN5flash16flash_fwd_kernelI23Flash_fwd_kernel_traitsILi256ELi64ELi64ELi4ELb0ELb0EN7cutlass6half_tE19Flash_kernel_traitsILi256ELi64ELi64ELi4ES3_EELb0ELb0ELb1ELb0ELb0ELb0ELb0ELb0EEEvNS_16Flash_fwd_paramsE,"a",@progbits
	.sectionflags	@""
	.align	4
.nv.constant0._ZN5flash16flash_fwd_kernelI23Flash_fwd_kernel_traitsILi256ELi64ELi64ELi4ELb0ELb0EN7cutlass6half_tE19Flash_kernel_traitsILi256ELi64ELi64ELi4ES3_EELb0ELb0ELb1ELb0ELb0ELb0ELb0ELb0EEEvNS_16Flash_fwd_paramsE:
	.zero		816


//--------------------- .nv.constant0._ZN5flash16flash_fwd_kernelI23Flash_fwd_kernel_traitsILi256ELi64ELi64ELi4ELb0ELb0EN7cutlass6half_tE19Flash_kernel_traitsILi256ELi64ELi64ELi4ES3_EELb0ELb0ELb1ELb1ELb0ELb0ELb0ELb0EEEvNS_16Flash_fwd_paramsE --------------------------
	.section	.nv.constant0._ZN5flash16flash_fwd_kernelI23Flash_fwd_kernel_traitsILi256ELi64ELi64ELi4ELb0ELb0EN7cutlass6half_tE19Flash_kernel_traitsILi256ELi64ELi64ELi4ES3_EELb0ELb0ELb1ELb1ELb0ELb0ELb0ELb0EEEvNS_16Flash_fwd_paramsE,"a",@progbits
	.sectionflags	@""
	.align	4
.nv.constant0._ZN5flash16flash_fwd_kernelI23Flash_fwd_kernel_traitsILi256ELi64ELi64ELi4ELb0ELb0EN7cutlass6half_tE19Flash_kernel_traitsILi256ELi64ELi64ELi4ES3_EELb0ELb0ELb1ELb1ELb0ELb0ELb0ELb0EEEvNS_16Flash_fwd_paramsE:
	.zero		816


//--------------------- .nv.constant0._ZN5flash16flash_fwd_kernelI23Flash_fwd_kernel_traitsILi256ELi128ELi64ELi8ELb0ELb0EN7cutlass6half_tE19Flash_kernel_traitsILi256ELi128ELi64ELi8ES3_EELb0ELb0ELb0ELb0ELb0ELb1ELb0ELb0EEEvNS_16Flash_fwd_paramsE --------------------------
	.section	.nv.constant0._ZN5flash16flash_fwd_kernelI23Flash_fwd_kernel_traitsILi256ELi128ELi64ELi8ELb0ELb0EN7cutlass6half_tE19Flash_kernel_traitsILi256ELi128ELi64ELi8ES3_EELb0ELb0ELb0ELb0ELb0ELb1ELb0ELb0EEEvNS_16Flash_fwd_paramsE,"a",@progbits
	.sectionflags	@""
	.align	4
.nv.constant0._ZN5flash16flash_fwd_kernelI23Flash_fwd_kernel_traitsILi256ELi128ELi64ELi8ELb0ELb0EN7cutlass6half_tE19Flash_kernel_traitsILi256ELi128ELi64ELi8ES3_EELb0ELb0ELb0ELb0ELb0ELb1ELb0ELb0EEEvNS_16Flash_fwd_paramsE:
	.zero		816


//--------------------- .nv.constant0._ZN5flash16flash_fwd_kernelI23Flash_fwd_kernel_traitsILi256ELi128ELi64ELi8ELb0ELb0EN7cutlass6half_tE19Flash_kernel_traitsILi256ELi128ELi64ELi8ES3_EELb0ELb0ELb0ELb0ELb0ELb0ELb0ELb0EEEvNS_16Flash_fwd_paramsE --------------------------
	.section	.nv.constant0._ZN5flash16flash_fwd_kernelI23Flash_fwd_kernel_traitsILi256ELi128ELi64ELi8ELb0ELb0EN7cutlass6half_tE19Flash_kernel_traitsILi256ELi128ELi64ELi8ES3_EELb0ELb0ELb0ELb0ELb0ELb0ELb0ELb0EEEvNS_16Flash_fwd_paramsE,"a",@progbits
	.sectionflags	@""
	.align	4
.nv.constant0._ZN5flash16flash_fwd_kernelI23Flash_fwd_kernel_traitsILi256ELi128ELi64ELi8ELb0ELb0EN7cutlass6half_tE19Flash_kernel_traitsILi256ELi128ELi64ELi8ES3_EELb0ELb0ELb0ELb0ELb0ELb0ELb0ELb0EEEvNS_16Flash_fwd_paramsE:
	.zero		816


//--------------------- .nv.constant0._ZN5flash16flash_fwd_kernelI23Flash_fwd_kernel_traitsILi256ELi128ELi64ELi8ELb0ELb0EN7cutlass6half_tE19Flash_kernel_traitsILi256ELi128ELi64ELi8ES3_EELb0ELb0ELb0ELb1ELb0ELb0ELb0ELb0EEEvNS_16Flash_fwd_paramsE --------------------------
	.section	.nv.constant0._ZN5flash16flash_fwd_kernelI23Flash_fwd_kernel_traitsILi256ELi128ELi64ELi8ELb0ELb0EN7cutlass6half_tE19Flash_kernel_traitsILi256ELi128ELi64ELi8ES3_EELb0ELb0ELb0ELb1ELb0ELb0ELb0ELb0EEEvNS_16Flash_fwd_paramsE,"a",@progbits
	.sectionflags	@""
	.align	4
.nv.constant0._ZN5flash16flash_fwd_kernelI23Flash_fwd_kernel_traitsILi256ELi128ELi64ELi8ELb0ELb0EN7cutlass6half_tE19Flash_kernel_traitsILi256ELi128ELi64ELi8ES3_EELb0ELb0ELb0ELb1ELb0ELb0ELb0ELb0EEEvNS_16Flash_fwd_paramsE:
	.zero		816


//--------------------- .nv.constant0._ZN5flash16flash_fwd_kernelI23Flash_fwd_kernel_traitsILi256ELi128ELi64ELi8ELb0ELb0EN7cutlass6half_tE19Flash_kernel_traitsILi256ELi128ELi64ELi8ES3_EELb0ELb0ELb1ELb0ELb0ELb1ELb0ELb0EEEvNS_16Flash_fwd_paramsE --------------------------
	.section	.nv.constant0._ZN5flash16flash_fwd_kernelI23Flash_fwd_kernel_traitsILi256ELi128ELi64ELi8ELb0ELb0EN7cutlass6half_tE19Flash_kernel_traitsILi256ELi128ELi64ELi8ES3_EELb0ELb0ELb1ELb0ELb0ELb1ELb0ELb0EEEvNS_16Flash_fwd_paramsE,"a",@progbits
	.sectionflags	@""
	.align	4
.nv.constant0._ZN5flash16flash_fwd_kernelI23Flash_fwd_kernel_traitsILi256ELi128ELi64ELi8ELb0ELb0EN7cutlass6half_tE19Flash_kernel_traitsILi256ELi128ELi64ELi8ES3_EELb0ELb0ELb1ELb0ELb0ELb1ELb0ELb0EEEvNS_16Flash_fwd_paramsE:
	.zero		816


//--------------------- .nv.constant0._ZN5flash16flash_fwd_kernelI23Flash_fwd_kernel_traitsILi256ELi128ELi64ELi8ELb0ELb0EN7cutlass6half_tE19Flash_kernel_traitsILi256ELi128ELi64ELi8ES3_EELb0ELb0ELb1ELb0ELb0ELb0ELb0ELb0EEEvNS_16Flash_fwd_paramsE --------------------------
	.section	.nv.constant0._ZN5flash16flash_fwd_kernelI23Flash_fwd_kernel_traitsILi256ELi128ELi64ELi8ELb0ELb0EN7cutlass6half_tE19Flash_kernel_traitsILi256ELi128ELi64ELi8ES3_EELb0ELb0ELb1ELb0ELb0ELb0ELb0ELb0EEEvNS_16Flash_fwd_paramsE,"a",@progbits
	.sectionflags	@""
	.align	4
.nv.constant0._ZN5flash16flash_fwd_kernelI23Flash_fwd_kernel_traitsILi256ELi128ELi64ELi8ELb0ELb0EN7cutlass6half_tE19Flash_kernel_traitsILi256ELi128ELi64ELi8ES3_EELb0ELb0ELb1ELb0ELb0ELb0ELb0ELb0EEEvNS_16Flash_fwd_paramsE:
	.zero		816


//--------------------- .nv.constant0._ZN5flash16flash_fwd_kernelI23Flash_fwd_kernel_traitsILi256ELi128ELi64ELi8ELb0ELb0EN7cutlass6half_tE19Flash_kernel_traitsILi256ELi128ELi64ELi8ES3_EELb0ELb0ELb1ELb1ELb0ELb0ELb0ELb0EEEvNS_16Flash_fwd_paramsE --------------------------
	.section	.nv.constant0._ZN5flash16flash_fwd_kernelI23Flash_fwd_kernel_traitsILi256ELi128ELi64ELi8ELb0ELb0EN7cutlass6half_tE19Flash_kernel_traitsILi256ELi128ELi64ELi8ES3_EELb0ELb0ELb1ELb1ELb0ELb0ELb0ELb0EEEvNS_16Flash_fwd_paramsE,"a",@progbits
	.sectionflags	@""
	.align	4
.nv.constant0._ZN5flash16flash_fwd_kernelI23Flash_fwd_kernel_traitsILi256ELi128ELi64ELi8ELb0ELb0EN7cutlass6half_tE19Flash_kernel_traitsILi256ELi128ELi64ELi8ES3_EELb0ELb0ELb1ELb1ELb0ELb0ELb0ELb0EEEvNS_16Flash_fwd_paramsE:
	.zero		816


//--------------------- .nv.constant0._ZN5flash16flash_fwd_kernelI23Flash_fwd_kernel_traitsILi256ELi64ELi64ELi4ELb0ELb0EN7cutlass6half_tE19Flash_kernel_traitsILi256ELi64ELi64ELi4ES3_EELb1ELb0ELb0ELb0ELb0ELb0ELb0ELb0EEEvNS_16Flash_fwd_paramsE --------------------------
	.section	.nv.constant0._ZN5flash16flash_fwd_kernelI23Flash_fwd_kernel_traitsILi256ELi64ELi64ELi4ELb0ELb0EN7cutlass6half_tE19Flash_kernel_traitsILi256ELi64ELi64ELi4ES3_EELb1ELb0ELb0ELb0ELb0ELb0ELb0ELb0EEEvNS_16Flash_fwd_paramsE,"a",@progbits
	.sectionflags	@""
	.align	4
.nv.constant0._ZN5flash16flash_fwd_kernelI23Flash_fwd_kernel_traitsILi256ELi64ELi64ELi4ELb0ELb0EN7cutlass6half_tE19Flash_kernel_traitsILi256ELi64ELi64ELi4ES3_EELb1ELb0ELb0ELb0ELb0ELb0ELb0ELb0EEEvNS_16Flash_fwd_paramsE:
	.zero		816


//--------------------- .nv.constant0._ZN5flash16flash_fwd_kernelI23Flash_fwd_kernel_traitsILi256ELi64ELi64ELi4ELb0ELb0EN7cutlass6half_tE19Flash_kernel_traitsILi256ELi64ELi64ELi4ES3_EELb1ELb0ELb1ELb0ELb0ELb0ELb0ELb0EEEvNS_16Flash_fwd_paramsE --------------------------
	.section	.nv.constant0._ZN5flash16flash_fwd_kernelI23Flash_fwd_kernel_traitsILi256ELi64ELi64ELi4ELb0ELb0EN7cutlass6half_tE19Flash_kernel_traitsILi256ELi64ELi64ELi4ES3_EELb1ELb0ELb1ELb0ELb0ELb0ELb0ELb0EEEvNS_16Flash_fwd_paramsE,"a",@progbits
	.sectionflags	@""
	.align	4
.nv.constant0._ZN5flash16flash_fwd_kernelI23Flash_fwd_kernel_traitsILi256ELi64ELi64ELi4ELb0ELb0EN7cutlass6half_tE19Flash_kernel_traitsILi256ELi64ELi64ELi4ES3_EELb1ELb0ELb1ELb0ELb0ELb0ELb0ELb0EEEvNS_16Flash_fwd_paramsE:
	.zero		816


//--------------------- .nv.constant0._ZN5flash16flash_fwd_kernelI23Flash_fwd_kernel_traitsILi256ELi64ELi64ELi4ELb0ELb0EN7cutlass6half_tE19Flash_kernel_traitsILi256ELi64ELi64ELi4ES3_EELb1ELb0ELb0ELb0ELb0ELb1ELb0ELb0EEEvNS_16Flash_fwd_paramsE --------------------------
	.section	.nv.constant0._ZN5flash16flash_fwd_kernelI23Flash_fwd_kernel_traitsILi256ELi64ELi64ELi4ELb0ELb0EN7cutlass6half_tE19Flash_kernel_traitsILi256ELi64ELi64ELi4ES3_EELb1ELb0ELb0ELb0ELb0ELb1ELb0ELb0EEEvNS_16Flash_fwd_paramsE,"a",@progbits
	.sectionflags	@""
	.align	4
.nv.constant0._ZN5flash16flash_fwd_kernelI23Flash_fwd_kernel_traitsILi256ELi64ELi64ELi4ELb0ELb0EN7cutlass6half_tE19Flash_kernel_traitsILi256ELi64ELi64ELi4ES3_EELb1ELb0ELb0ELb0ELb0ELb1ELb0ELb0EEEvNS_16Flash_fwd_paramsE:
	.zero		816


//--------------------- .nv.constant0._ZN5flash16flash_fwd_kernelI23Flash_fwd_kernel_traitsILi256ELi64ELi64ELi4ELb0ELb0EN7cutlass6half_tE19Flash_kernel_traitsILi256ELi64ELi64ELi4ES3_EELb0ELb0ELb0ELb0ELb0ELb1ELb1ELb0EEEvNS_16Flash_fwd_paramsE --------------------------
	.section	.nv.constant0._ZN5flash16flash_fwd_kernelI23Flash_fwd_kernel_traitsILi256ELi64ELi64ELi4ELb0ELb0EN7cutlass6half_tE19Flash_kernel_traitsILi256ELi64ELi64ELi4ES3_EELb0ELb0ELb0ELb0ELb0ELb1ELb1ELb0EEEvNS_16Flash_fwd_paramsE,"a",@progbits
	.sectionflags	@""
	.align	4
.nv.constant0._ZN5flash16flash_fwd_kernelI23Flash_fwd_kernel_traitsILi256ELi64ELi64ELi4ELb0ELb0EN7cutlass6half_tE19Flash_kernel_traitsILi256ELi64ELi64ELi4ES3_EELb0ELb0ELb0ELb0ELb0ELb1ELb1ELb0EEEvNS_16Flash_fwd_paramsE:
	.zero		816


//--------------------- .nv.constant0._ZN5flash16flash_fwd_kernelI23Flash_fwd_kernel_traitsILi256ELi64ELi64ELi4ELb0ELb0EN7cutlass6half_tE19Flash_kernel_traitsILi256ELi64ELi64ELi4ES3_EELb1ELb0ELb0ELb1ELb0ELb0ELb0ELb0EEEvNS_16Flash_fwd_paramsE --------------------------
	.section	.nv.constant0._ZN5flash16flash_fwd_kernelI23Flash_fwd_kernel_traitsILi256ELi64ELi64ELi4ELb0ELb0EN7cutlass6half_tE19Flash_kernel_traitsILi256ELi64ELi64ELi4ES3_EELb1ELb0ELb0ELb1ELb0ELb0ELb0ELb0EEEvNS_16Flash_fwd_paramsE,"a",@progbits
	.sectionflags	@""
	.align	4
.nv.constant0._ZN5flash16flash_fwd_kernelI23Flash_fwd_kernel_traitsILi256ELi64ELi64ELi4ELb0ELb0EN7cutlass6half_tE19Flash_kernel_traitsILi256ELi64ELi64ELi4ES3_EELb1ELb0ELb0ELb1ELb0ELb0ELb0ELb0EEEvNS_16Flash_fwd_paramsE:
	.zero		816


//--------------------- .nv.constant0._ZN5flash16flash_fwd_kernelI23Flash_fwd_kernel_traitsILi256ELi64ELi64ELi4ELb0ELb0EN7cutlass6half_tE19Flash_kernel_traitsILi256ELi64ELi64ELi4ES3_EELb1ELb0ELb0ELb0ELb0ELb0ELb0ELb1EEEvNS_16Flash_fwd_paramsE --------------------------
	.section	.nv.constant0._ZN5flash16flash_fwd_kernelI23Flash_fwd_kernel_traitsILi256ELi64ELi64ELi4ELb0ELb0EN7cutlass6half_tE19Flash_kernel_traitsILi256ELi64ELi64ELi4ES3_EELb1ELb0ELb0ELb0ELb0ELb0ELb0ELb1EEEvNS_16Flash_fwd_paramsE,"a",@progbits
	.sectionflags	@""
	.align	4
.nv.constant0._ZN5flash16flash_fwd_kernelI23Flash_fwd_kernel_traitsILi256ELi64ELi64ELi4ELb0ELb0EN7cutlass6half_tE19Flash_kernel_traitsILi256ELi64ELi64ELi4ES3_EELb1ELb0ELb0ELb0ELb0ELb0ELb0ELb1EEEvNS_16Flash_fwd_paramsE:
	.zero		816


//--------------------- .nv.constant0._ZN5flash16flash_fwd_kernelI23Flash_fwd_kernel_traitsILi256ELi64ELi64ELi4ELb0ELb0EN7cutlass6half_tE19Flash_kernel_traitsILi256ELi64ELi64ELi4ES3_EELb0ELb0ELb0ELb0ELb0ELb0ELb1ELb0EEEvNS_16Flash_fwd_paramsE --------------------------
	.section	.nv.constant0._ZN5flash16flash_fwd_kernelI23Flash_fwd_kernel_traitsILi256ELi64ELi64ELi4ELb0ELb0EN7cutlass6half_tE19Flash_kernel_traitsILi256ELi64ELi64ELi4ES3_EELb0ELb0ELb0ELb0ELb0ELb0ELb1ELb0EEEvNS_16Flash_fwd_paramsE,"a",@progbits
	.sectionflags	@""
	.align	4
.nv.constant0._ZN5flash16flash_fwd_kernelI23Flash_fwd_kernel_traitsILi256ELi64ELi64ELi4ELb0ELb0EN7cutlass6half_tE19Flash_kernel_traitsILi256ELi64ELi64ELi4ES3_EELb0ELb0ELb0ELb0ELb0ELb0ELb1ELb0EEEvNS_16Flash_fwd_paramsE:
	.zero		816


//--------------------- .nv.constant0._ZN5flash16flash_fwd_kernelI23Flash_fwd_kernel_traitsILi256ELi64ELi64ELi4ELb0ELb0EN7cutlass6half_tE19Flash_kernel_traitsILi256ELi64ELi64ELi4ES3_EELb1ELb0ELb0ELb1ELb0ELb0ELb0ELb1EEEvNS_16Flash_fwd_paramsE --------------------------
	.section	.nv.constant0._ZN5flash16flash_fwd_kernelI23Flash_fwd_kernel_traitsILi256ELi64ELi64ELi4ELb0ELb0EN7cutlass6half_tE19Flash_kernel_traitsILi256ELi64ELi64ELi4ES3_EELb1ELb0ELb0ELb1ELb0ELb0ELb0ELb1EEEvNS_16Flash_fwd_paramsE,"a",@progbits
	.sectionflags	@""
	.align	4
.nv.constant0._ZN5flash16flash_fwd_kernelI23Flash_fwd_kernel_traitsILi256ELi64ELi64ELi4ELb0ELb0EN7cutlass6half_tE19Flash_kernel_traitsILi256ELi64ELi64ELi4ES3_EELb1ELb0ELb0ELb1ELb0ELb0ELb0ELb1EEEvNS_16Flash_fwd_paramsE:
	.zero		816


//--------------------- .nv.constant0._ZN5flash16flash_fwd_kernelI23Flash_fwd_kernel_traitsILi256ELi64ELi64ELi4ELb0ELb0EN7cutlass6half_tE19Flash_kernel_traitsILi256ELi64ELi64ELi4ES3_EELb0ELb0ELb0ELb1ELb0ELb0ELb1ELb0EEEvNS_16Flash_fwd_paramsE --------------------------
	.section	.nv.constant0._ZN5flash16flash_fwd_kernelI23Flash_fwd_kernel_traitsILi256ELi64ELi64ELi4ELb0ELb0EN7cutlass6half_tE19Flash_kernel_traitsILi256ELi64ELi64ELi4ES3_EELb0ELb0ELb0ELb1ELb0ELb0ELb1ELb0EEEvNS_16Flash_fwd_paramsE,"a",@progbits
	.sectionflags	@""
	.align	4
.nv.constant0._ZN5flash16flash_fwd_kernelI23Flash_fwd_kernel_traitsILi256ELi64ELi64ELi4ELb0ELb0EN7cutlass6half_tE19Flash_kernel_traitsILi256ELi64ELi64ELi4ES3_EELb0ELb0ELb0ELb1ELb0ELb0ELb1ELb0EEEvNS_16Flash_fwd_paramsE:
	.zero		816


//--------------------- .nv.constant0._ZN5flash16flash_fwd_kernelI23Flash_fwd_kernel_traitsILi256ELi64ELi64ELi4ELb0ELb0EN7cutlass6half_tE19Flash_kernel_traitsILi256ELi64ELi64ELi4ES3_EELb1ELb0ELb1ELb0ELb0ELb1ELb0ELb0EEEvNS_16Flash_fwd_paramsE --------------------------
	.section	.nv.constant0._ZN5flash16flash_fwd_kernelI23Flash_fwd_kernel_traitsILi256ELi64ELi64ELi4ELb0ELb0EN7cutlass6half_tE19Flash_kernel_traitsILi256ELi64ELi64ELi4ES3_EELb1ELb0ELb1ELb0ELb0ELb1ELb0ELb0EEEvNS_16Flash_fwd_paramsE,"a",@progbits
	.sectionflags	@""
	.align	4
.nv.constant0._ZN5flash16flash_fwd_kernelI23Flash_fwd_kernel_traitsILi256ELi64ELi64ELi4ELb0ELb0EN7cutlass6half_tE19Flash_kernel_traitsILi256ELi64ELi64ELi4ES3_EELb1ELb0ELb1ELb0ELb0ELb1ELb0ELb0EEEvNS_16Flash_fwd_paramsE:
	.zero		816


//--------------------- .nv.constant0._ZN5flash16flash_fwd_kernelI23Flash_fwd_kernel_traitsILi256ELi64ELi64ELi4ELb0ELb0EN7cutlass6half_tE19Flash_kernel_traitsILi256ELi64ELi64ELi4ES3_EELb0ELb0ELb1ELb0ELb0ELb1ELb1ELb0EEEvNS_16Flash_fwd_paramsE --------------------------
	.section	.nv.constant0._ZN5flash16flash_fwd_kernelI23Flash_fwd_kernel_traitsILi256ELi64ELi64ELi4ELb0ELb0EN7cutlass6half_tE19Flash_kernel_traitsILi256ELi64ELi64ELi4ES3_EELb0ELb0ELb1ELb0ELb0ELb1ELb1ELb0EEEvNS_16Flash_fwd_paramsE,"a",@progbits
	.sectionflags	@""
	.align	4
.nv.constant0._ZN5flash16flash_fwd_kernelI23Flash_fwd_kernel_traitsILi256ELi64ELi64ELi4ELb0ELb0EN7cutlass6half_tE19Flash_kernel_traitsILi256ELi64ELi64ELi4ES3_EELb0ELb0ELb1ELb0ELb0ELb1ELb1ELb0EEEvNS_16Flash_fwd_paramsE:
	.zero		816


//--------------------- .nv.constant0._ZN5flash16flash_fwd_kernelI23Flash_fwd_kernel_traitsILi256ELi64ELi64ELi4ELb0ELb0EN7cutlass6half_tE19Flash_kernel_traitsILi256ELi64ELi64ELi4ES3_EELb1ELb0ELb1ELb1ELb0ELb0ELb0ELb0EEEvNS_16Flash_fwd_paramsE --------------------------
	.section	.nv.constant0._ZN5flash16flash_fwd_kernelI23Flash_fwd_kernel_traitsILi256ELi64ELi64ELi4ELb0ELb0EN7cutlass6half_tE19Flash_kernel_traitsILi256ELi64ELi64ELi4ES3_EELb1ELb0ELb1ELb1ELb0ELb0ELb0ELb0EEEvNS_16Flash_fwd_paramsE,"a",@progbits
	.sectionflags	@""
	.align	4
.nv.constant0._ZN5flash16flash_fwd_kernelI23Flash_fwd_kernel_traitsILi256ELi64ELi64ELi4ELb0ELb0EN7cutlass6half_tE19Flash_kernel_traitsILi256ELi64ELi64ELi4ES3_EELb1ELb0ELb1ELb1ELb0ELb0ELb0ELb0EEEvNS_16Flash_fwd_paramsE:
	.zero		816


//--------------------- .nv.constant0._ZN5flash16flash_fwd_kernelI23Flash_fwd_kernel_traitsILi256ELi64ELi64ELi4ELb0ELb0EN7cutlass6half_tE19Flash_kernel_traitsILi256ELi64ELi64ELi4ES3_EELb1ELb0ELb1ELb0ELb0ELb0ELb0ELb1EEEvNS_16Flash_fwd_paramsE --------------------------
	.section	.nv.constant0._ZN5flash16flash_fwd_kernelI23Flash_fwd_kernel_traitsILi256ELi64ELi64ELi4ELb0ELb0EN7cutlass6half_tE19Flash_kernel_traitsILi256ELi64ELi64ELi4ES3_EELb1ELb0ELb1ELb0ELb0ELb0ELb0ELb1EEEvNS_16Flash_fwd_paramsE,"a",@progbits
	.sectionflags	@""
	.align	4
.nv.constant0._ZN5flash16flash_fwd_kernelI23Flash_fwd_kernel_traitsILi256ELi64ELi64ELi4ELb0ELb0EN7cutlass6half_tE19Flash_kernel_traitsILi256ELi64ELi64ELi4ES3_EELb1ELb0ELb1ELb0ELb0ELb0ELb0ELb1EEEvNS_16Flash_fwd_paramsE:
	.zero		816


//--------------------- .nv.constant0._ZN5flash16flash_fwd_kernelI23Flash_fwd_kernel_traitsILi256ELi64ELi64ELi4ELb0ELb0EN7cutlass6half_tE19Flash_kernel_traitsILi256ELi64ELi64ELi4ES3_EELb0ELb0ELb1ELb0ELb0ELb0ELb1ELb0EEEvNS_16Flash_fwd_paramsE --------------------------
	.section	.nv.constant0._ZN5flash16flash_fwd_kernelI23Flash_fwd_kernel_traitsILi256ELi64ELi64ELi4ELb0ELb0EN7cutlass6half_tE19Flash_kernel_traitsILi256ELi64ELi64ELi4ES3_EELb0ELb0ELb1ELb0ELb0ELb0ELb1ELb0EEEvNS_16Flash_fwd_paramsE,"a",@progbits
	.sectionflags	@""
	.align	4
.nv.constant0._ZN5flash16flash_fwd_kernelI23Flash_fwd_kernel_traitsILi256ELi64ELi64ELi4ELb0ELb0EN7cutlass6half_tE19Flash_kernel_traitsILi256ELi64ELi64ELi4ES3_EELb0ELb0ELb1ELb0ELb0ELb0ELb1ELb0EEEvNS_16Flash_fwd_paramsE:
	.zero		816


//--------------------- .nv.constant0._ZN5flash16flash_fwd_kernelI23Flash_fwd_kernel_traitsILi256ELi64ELi64ELi4ELb0ELb0EN7cutlass6half_tE19Flash_kernel_traitsILi256ELi64ELi64ELi4ES3_EELb1ELb0ELb1ELb1ELb0ELb0ELb0ELb1EEEvNS_16Flash_fwd_paramsE --------------------------
	.section	.nv.constant0._ZN5flash16flash_fwd_kernelI23Flash_fwd_kernel_traitsILi256ELi64ELi64ELi4ELb0ELb0EN7cutlass6half_tE19Flash_kernel_traitsILi256ELi64ELi64ELi4ES3_EELb1ELb0ELb1ELb1ELb0ELb0ELb0ELb1EEEvNS_16Flash_fwd_paramsE,"a",@progbits
	.sectionflags	@""
	.align	4
.nv.constant0._ZN5flash16flash_fwd_kernelI23Flash_fwd_kernel_traitsILi256ELi64ELi64ELi4ELb0ELb0EN7cutlass6half_tE19Flash_kernel_traitsILi256ELi64ELi64ELi4ES3_EELb1ELb0ELb1ELb1ELb0ELb0ELb0ELb1EEEvNS_16Flash_fwd_paramsE:
	.zero		816


//--------------------- .nv.constant0._ZN5flash16flash_fwd_kernelI23Flash_fwd_kernel_traitsILi256ELi64ELi64ELi4ELb0ELb0EN7cutlass6half_tE19Flash_kernel_traitsILi256ELi64ELi64ELi4ES3_EELb0ELb0ELb1ELb1ELb0ELb0ELb1ELb0EEEvNS_16Flash_fwd_paramsE --------------------------
	.section	.nv.constant0._ZN5flash16flash_fwd_kernelI23Flash_fwd_kernel_traitsILi256ELi64ELi64ELi4ELb0ELb0EN7cutlass6half_tE19Flash_kernel_traitsILi256ELi64ELi64ELi4ES3_EELb0ELb0ELb1ELb1ELb0ELb0ELb1ELb0EEEvNS_16Flash_fwd_paramsE,"a",@progbits
	.sectionflags	@""
	.align	4
.nv.constant0._ZN5flash16flash_fwd_kernelI23Flash_fwd_kernel_traitsILi256ELi64ELi64ELi4ELb0ELb0EN7cutlass6half_tE19Flash_kernel_traitsILi256ELi64ELi64ELi4ES3_EELb0ELb0ELb1ELb1ELb0ELb0ELb1ELb0EEEvNS_16Flash_fwd_paramsE:
	.zero		816


//--------------------- .nv.constant0._ZN5flash16flash_fwd_kernelI23Flash_fwd_kernel_traitsILi256ELi128ELi64ELi8ELb0ELb0EN7cutlass6half_tE19Flash_kernel_traitsILi256ELi128ELi64ELi8ES3_EELb1ELb0ELb0ELb0ELb0ELb0ELb0ELb0EEEvNS_16Flash_fwd_paramsE --------------------------
	.section	.nv.constant0._ZN5flash16flash_fwd_kernelI23Flash_fwd_kernel_traitsILi256ELi128ELi64ELi8ELb0ELb0EN7cutlass6half_tE19Flash_kernel_traitsILi256ELi128ELi64ELi8ES3_EELb1ELb0ELb0ELb0ELb0ELb0ELb0ELb0EEEvNS_16Flash_fwd_paramsE,"a",@progbits
	.sectionflags	@""
	.align	4
.nv.constant0._ZN5flash16flash_fwd_kernelI23Flash_fwd_kernel_traitsILi256ELi128ELi64ELi8ELb0ELb0EN7cutlass6half_tE19Flash_kernel_traitsILi256ELi128ELi64ELi8ES3_EELb1ELb0ELb0ELb0ELb0ELb0ELb0ELb0EEEvNS_16Flash_fwd_paramsE:
	.zero		816


//--------------------- .nv.constant0._ZN5flash16flash_fwd_kernelI23Flash_fwd_kernel_traitsILi256ELi128ELi64ELi8ELb0ELb0EN7cutlass6half_tE19Flash_kernel_traitsILi256ELi128ELi64ELi8ES3_EELb1ELb0ELb1ELb0ELb0ELb0ELb0ELb0EEEvNS_16Flash_fwd_paramsE --------------------------
	.section	.nv.constant0._ZN5flash16flash_fwd_kernelI23Flash_fwd_kernel_traitsILi256ELi128ELi64ELi8ELb0ELb0EN7cutlass6half_tE19Flash_kernel_traitsILi256ELi128ELi64ELi8ES3_EELb1ELb0ELb1ELb0ELb0ELb0ELb0ELb0EEEvNS_16Flash_fwd_paramsE,"a",@progbits
	.sectionflags	@""
	.align	4
.nv.constant0._ZN5flash16flash_fwd_kernelI23Flash_fwd_kernel_traitsILi256ELi128ELi64ELi8ELb0ELb0EN7cutlass6half_tE19Flash_kernel_traitsILi256ELi128ELi64ELi8ES3_EELb1ELb0ELb1ELb0ELb0ELb0ELb0ELb0EEEvNS_16Flash_fwd_paramsE:
	.zero		816


//--------------------- .nv.constant0._ZN5flash16flash_fwd_kernelI23Flash_fwd_kernel_traitsILi256ELi128ELi64ELi8ELb0ELb0EN7cutlass6half_tE19Flash_kernel_traitsILi256ELi128ELi64ELi8ES3_EELb1ELb0ELb0ELb0ELb0ELb1ELb0ELb0EEEvNS_16Flash_fwd_paramsE --------------------------
	.section	.nv.constant0._ZN5flash16flash_fwd_kernelI23Flash_fwd_kernel_traitsILi256ELi128ELi64ELi8ELb0ELb0EN7cutlass6half_tE19Flash_kernel_traitsILi256ELi128ELi64ELi8ES3_EELb1ELb0ELb0ELb0ELb0ELb1ELb0ELb0EEEvNS_16Flash_fwd_paramsE,"a",@progbits
	.sectionflags	@""
	.align	4
.nv.constant0._ZN5flash16flash_fwd_kernelI23Flash_fwd_kernel_traitsILi256ELi128ELi64ELi8ELb0ELb0EN7cutlass6half_tE19Flash_kernel_traitsILi256ELi128ELi64ELi8ES3_EELb1ELb0ELb0ELb0ELb0ELb1ELb0ELb0EEEvNS_16Flash_fwd_paramsE:
	.zero		816


//--------------------- .nv.constant0._ZN5flash16flash_fwd_kernelI23Flash_fwd_kernel_traitsILi256ELi128ELi64ELi8ELb0ELb0EN7cutlass6half_tE19Flash_kernel_traitsILi256ELi128ELi64ELi8ES3_EELb0ELb0ELb0ELb0ELb0ELb1ELb1ELb0EEEvNS_16Flash_fwd_paramsE --------------------------
	.section	.nv.constant0._ZN5flash16flash_fwd_kernelI23Flash_fwd_kernel_traitsILi256ELi128ELi64ELi8ELb0ELb0EN7cutlass6half_tE19Flash_kernel_traitsILi256ELi128ELi64ELi8ES3_EELb0ELb0ELb0ELb0ELb0ELb1ELb1ELb0EEEvNS_16Flash_fwd_paramsE,"a",@progbits
	.sectionflags	@""
	.align	4
.nv.constant0._ZN5flash16flash_fwd_kernelI23Flash_fwd_kernel_traitsILi256ELi128ELi64ELi8ELb0ELb0EN7cutlass6half_tE19Flash_kernel_traitsILi256ELi128ELi64ELi8ES3_EELb0ELb0ELb0ELb0ELb0ELb1ELb1ELb0EEEvNS_16Flash_fwd_paramsE:
	.zero		816


//--------------------- .nv.constant0._ZN5flash16flash_fwd_kernelI23Flash_fwd_kernel_traitsILi256ELi128ELi64ELi8ELb0ELb0EN7cutlass6half_tE19Flash_kernel_traitsILi256ELi128ELi64ELi8ES3_EELb1ELb0ELb0ELb1ELb0ELb0ELb0ELb0EEEvNS_16Flash_fwd_paramsE --------------------------
	.section	.nv.constant0._ZN5flash16flash_fwd_kernelI23Flash_fwd_kernel_traitsILi256ELi128ELi64ELi8ELb0ELb0EN7cutlass6half_tE19Flash_kernel_traitsILi256ELi128ELi64ELi8ES3_EELb1ELb0ELb0ELb1ELb0ELb0ELb0ELb0EEEvNS_16Flash_fwd_paramsE,"a",@progbits
	.sectionflags	@""
	.align	4
.nv.constant0._ZN5flash16flash_fwd_kernelI23Flash_fwd_kernel_traitsILi256ELi128ELi64ELi8ELb0ELb0EN7cutlass6half_tE19Flash_kernel_traitsILi256ELi128ELi64ELi8ES3_EELb1ELb0ELb0ELb1ELb0ELb0ELb0ELb0EEEvNS_16Flash_fwd_paramsE:
	.zero		816


//--------------------- .nv.constant0._ZN5flash16flash_fwd_kernelI23Flash_fwd_kernel_traitsILi256ELi128ELi64ELi8ELb0ELb0EN7cutlass6half_tE19Flash_kernel_traitsILi256ELi128ELi64ELi8ES3_EELb1ELb0ELb0ELb0ELb0ELb0ELb0ELb1EEEvNS_16Flash_fwd_paramsE --------------------------
	.section	.nv.constant0._ZN5flash16flash_fwd_kernelI23Flash_fwd_kernel_traitsILi256ELi128ELi64ELi8ELb0ELb0EN7cutlass6half_tE19Flash_kernel_traitsILi256ELi128ELi64ELi8ES3_EELb1ELb0ELb0ELb0ELb0ELb0ELb0ELb1EEEvNS_16Flash_fwd_paramsE,"a",@progbits
	.sectionflags	@""
	.align	4
.nv.constant0._ZN5flash16flash_fwd_kernelI23Flash_fwd_kernel_traitsILi256ELi128ELi64ELi8ELb0ELb0EN7cutlass6half_tE19Flash_kernel_traitsILi256ELi128ELi64ELi8ES3_EELb1ELb0ELb0ELb0ELb0ELb0ELb0ELb1EEEvNS_16Flash_fwd_paramsE:
	.zero		816


//--------------------- .nv.constant0._ZN5flash16flash_fwd_kernelI23Flash_fwd_kernel_traitsILi256ELi128ELi64ELi8ELb0ELb0EN7cutlass6half_tE19Flash_kernel_traitsILi256ELi128ELi64ELi8ES3_EELb0ELb0ELb0ELb0ELb0ELb0ELb1ELb0EEEvNS_16Flash_fwd_paramsE --------------------------
	.section	.nv.constant0._ZN5flash16flash_fwd_kernelI23Flash_fwd_kernel_traitsILi256ELi128ELi64ELi8ELb0ELb0EN7cutlass6half_tE19Flash_kernel_traitsILi256ELi128ELi64ELi8ES3_EELb0ELb0ELb0ELb0ELb0ELb0ELb1ELb0EEEvNS_16Flash_fwd_paramsE,"a",@progbits
	.sectionflags	@""
	.align	4
.nv.constant0._ZN5flash16flash_fwd_kernelI23Flash_fwd_kernel_traitsILi256ELi128ELi64ELi8ELb0ELb0EN7cutlass6half_tE19Flash_kernel_traitsILi256ELi128ELi64ELi8ES3_EELb0ELb0ELb0ELb0ELb0ELb0ELb1ELb0EEEvNS_16Flash_fwd_paramsE:
	.zero		816


//--------------------- .nv.constant0._ZN5flash16flash_fwd_kernelI23Flash_fwd_kernel_traitsILi256ELi128ELi64ELi8ELb0ELb0EN7cutlass6half_tE19Flash_kernel_traitsILi256ELi128ELi64ELi8ES3_EELb1ELb0ELb0ELb1ELb0ELb0ELb0ELb1EEEvNS_16Flash_fwd_paramsE --------------------------
	.section	.nv.constant0._ZN5flash16flash_fwd_kernelI23Flash_fwd_kernel_traitsILi256ELi128ELi64ELi8ELb0ELb0EN7cutlass6half_tE19Flash_kernel_traitsILi256ELi128ELi64ELi8ES3_EELb1ELb0ELb0ELb1ELb0ELb0ELb0ELb1EEEvNS_16Flash_fwd_paramsE,"a",@progbits
	.sectionflags	@""
	.align	4
.nv.constant0._ZN5flash16flash_fwd_kernelI23Flash_fwd_kernel_traitsILi256ELi128ELi64ELi8ELb0ELb0EN7cutlass6half_tE19Flash_kernel_traitsILi256ELi128ELi64ELi8ES3_EELb1ELb0ELb0ELb1ELb0ELb0ELb0ELb1EEEvNS_16Flash_fwd_paramsE:
	.zero		816


//--------------------- .nv.constant0._ZN5flash16flash_fwd_kernelI23Flash_fwd_kernel_traitsILi256ELi128ELi64ELi8ELb0ELb0EN7cutlass6half_tE19Flash_kernel_traitsILi256ELi128ELi64ELi8ES3_EELb0ELb0ELb0ELb1ELb0ELb0ELb1ELb0EEEvNS_16Flash_fwd_paramsE --------------------------
	.section	.nv.constant0._ZN5flash16flash_fwd_kernelI23Flash_fwd_kernel_traitsILi256ELi128ELi64ELi8ELb0ELb0EN7cutlass6half_tE19Flash_kernel_traitsILi256ELi128ELi64ELi8ES3_EELb0ELb0ELb0ELb1ELb0ELb0ELb1ELb0EEEvNS_16Flash_fwd_paramsE,"a",@progbits
	.sectionflags	@""
	.align	4
.nv.constant0._ZN5flash16flash_fwd_kernelI23Flash_fwd_kernel_traitsILi256ELi128ELi64ELi8ELb0ELb0EN7cutlass6half_tE19Flash_kernel_traitsILi256ELi128ELi64ELi8ES3_EELb0ELb0ELb0ELb1ELb0ELb0ELb1ELb0EEEvNS_16Flash_fwd_paramsE:
	.zero		816


//--------------------- .nv.constant0._ZN5flash16flash_fwd_kernelI23Flash_fwd_kernel_traitsILi256ELi128ELi64ELi8ELb0ELb0EN7cutlass6half_tE19Flash_kernel_traitsILi256ELi128ELi64ELi8ES3_EELb1ELb0ELb1ELb0ELb0ELb1ELb0ELb0EEEvNS_16Flash_fwd_paramsE --------------------------
	.section	.nv.constant0._ZN5flash16flash_fwd_kernelI23Flash_fwd_kernel_traitsILi256ELi128ELi64ELi8ELb0ELb0EN7cutlass6half_tE19Flash_kernel_traitsILi256ELi128ELi64ELi8ES3_EELb1ELb0ELb1ELb0ELb0ELb1ELb0ELb0EEEvNS_16Flash_fwd_paramsE,"a",@progbits
	.sectionflags	@""
	.align	4
.nv.constant0._ZN5flash16flash_fwd_kernelI23Flash_fwd_kernel_traitsILi256ELi128ELi64ELi8ELb0ELb0EN7cutlass6half_tE19Flash_kernel_traitsILi256ELi128ELi64ELi8ES3_EELb1ELb0ELb1ELb0ELb0ELb1ELb0ELb0EEEvNS_16Flash_fwd_paramsE:
	.zero		816


//--------------------- .nv.constant0._ZN5flash16flash_fwd_kernelI23Flash_fwd_kernel_traitsILi256ELi128ELi64ELi8ELb0ELb0EN7cutlass6half_tE19Flash_kernel_traitsILi256ELi128ELi64ELi8ES3_EELb0ELb0ELb1ELb0ELb0ELb1ELb1ELb0EEEvNS_16Flash_fwd_paramsE --------------------------
	.section	.nv.constant0._ZN5flash16flash_fwd_kernelI23Flash_fwd_kernel_traitsILi256ELi128ELi64ELi8ELb0ELb0EN7cutlass6half_tE19Flash_kernel_traitsILi256ELi128ELi64ELi8ES3_EELb0ELb0ELb1ELb0ELb0ELb1ELb1ELb0EEEvNS_16Flash_fwd_paramsE,"a",@progbits
	.sectionflags	@""
	.align	4
.nv.constant0._ZN5flash16flash_fwd_kernelI23Flash_fwd_kernel_traitsILi256ELi128ELi64ELi8ELb0ELb0EN7cutlass6half_tE19Flash_kernel_traitsILi256ELi128ELi64ELi8ES3_EELb0ELb0ELb1ELb0ELb0ELb1ELb1ELb0EEEvNS_16Flash_fwd_paramsE:
	.zero		816


//--------------------- .nv.constant0._ZN5flash16flash_fwd_kernelI23Flash_fwd_kernel_traitsILi256ELi128ELi64ELi8ELb0ELb0EN7cutlass6half_tE19Flash_kernel_traitsILi256ELi128ELi64ELi8ES3_EELb1ELb0ELb1ELb1ELb0ELb0ELb0ELb0EEEvNS_16Flash_fwd_paramsE --------------------------
	.section	.nv.constant0._ZN5flash16flash_fwd_kernelI23Flash_fwd_kernel_traitsILi256ELi128ELi64ELi8ELb0ELb0EN7cutlass6half_tE19Flash_kernel_traitsILi256ELi128ELi64ELi8ES3_EELb1ELb0ELb1ELb1ELb0ELb0ELb0ELb0EEEvNS_16Flash_fwd_paramsE,"a",@progbits
	.sectionflags	@""
	.align	4
.nv.constant0._ZN5flash16flash_fwd_kernelI23Flash_fwd_kernel_traitsILi256ELi128ELi64ELi8ELb0ELb0EN7cutlass6half_tE19Flash_kernel_traitsILi256ELi128ELi64ELi8ES3_EELb1ELb0ELb1ELb1ELb0ELb0ELb0ELb0EEEvNS_16Flash_fwd_paramsE:
	.zero		816


//--------------------- .nv.constant0._ZN5flash16flash_fwd_kernelI23Flash_fwd_kernel_traitsILi256ELi128ELi64ELi8ELb0ELb0EN7cutlass6half_tE19Flash_kernel_traitsILi256ELi128ELi64ELi8ES3_EELb1ELb0ELb1ELb0ELb0ELb0ELb0ELb1EEEvNS_16Flash_fwd_paramsE --------------------------
	.section	.nv.constant0._ZN5flash16flash_fwd_kernelI23Flash_fwd_kernel_traitsILi256ELi128ELi64ELi8ELb0ELb0EN7cutlass6half_tE19Flash_kernel_traitsILi256ELi128ELi64ELi8ES3_EELb1ELb0ELb1ELb0ELb0ELb0ELb0ELb1EEEvNS_16Flash_fwd_paramsE,"a",@progbits
	.sectionflags	@""
	.align	4
.nv.constant0._ZN5flash16flash_fwd_kernelI23Flash_fwd_kernel_traitsILi256ELi128ELi64ELi8ELb0ELb0EN7cutlass6half_tE19Flash_kernel_traitsILi256ELi128ELi64ELi8ES3_EELb1ELb0ELb1ELb0ELb0ELb0ELb0ELb1EEEvNS_16Flash_fwd_paramsE:
	.zero		816


//--------------------- .nv.constant0._ZN5flash16flash_fwd_kernelI23Flash_fwd_kernel_traitsILi256ELi128ELi64ELi8ELb0ELb0EN7cutlass6half_tE19Flash_kernel_traitsILi256ELi128ELi64ELi8ES3_EELb0ELb0ELb1ELb0ELb0ELb0ELb1ELb0EEEvNS_16Flash_fwd_paramsE --------------------------
	.section	.nv.constant0._ZN5flash16flash_fwd_kernelI23Flash_fwd_kernel_traitsILi256ELi128ELi64ELi8ELb0ELb0EN7cutlass6half_tE19Flash_kernel_traitsILi256ELi128ELi64ELi8ES3_EELb0ELb0ELb1ELb0ELb0ELb0ELb1ELb0EEEvNS_16Flash_fwd_paramsE,"a",@progbits
	.sectionflags	@""
	.align	4
.nv.constant0._ZN5flash16flash_fwd_kernelI23Flash_fwd_kernel_traitsILi256ELi128ELi64ELi8ELb0ELb0EN7cutlass6half_tE19Flash_kernel_traitsILi256ELi128ELi64ELi8ES3_EELb0ELb0ELb1ELb0ELb0ELb0ELb1ELb0EEEvNS_16Flash_fwd_paramsE:
	.zero		816


//--------------------- .nv.constant0._ZN5flash16flash_fwd_kernelI23Flash_fwd_kernel_traitsILi256ELi128ELi64ELi8ELb0ELb0EN7cutlass6half_tE19Flash_kernel_traitsILi256ELi128ELi64ELi8ES3_EELb1ELb0ELb1ELb1ELb0ELb0ELb0ELb1EEEvNS_16Flash_fwd_paramsE --------------------------
	.section	.nv.constant0._ZN5flash16flash_fwd_kernelI23Flash_fwd_kernel_traitsILi256ELi128ELi64ELi8ELb0ELb0EN7cutlass6half_tE19Flash_kernel_traitsILi256ELi128ELi64ELi8ES3_EELb1ELb0ELb1ELb1ELb0ELb0ELb0ELb1EEEvNS_16Flash_fwd_paramsE,"a",@progbits
	.sectionflags	@""
	.align	4
.nv.constant0._ZN5flash16flash_fwd_kernelI23Flash_fwd_kernel_traitsILi256ELi128ELi64ELi8ELb0ELb0EN7cutlass6half_tE19Flash_kernel_traitsILi256ELi128ELi64ELi8ES3_EELb1ELb0ELb1ELb1ELb0ELb0ELb0ELb1EEEvNS_16Flash_fwd_paramsE:
	.zero		816


//--------------------- .nv.constant0._ZN5flash16flash_fwd_kernelI23Flash_fwd_kernel_traitsILi256ELi128ELi64ELi8ELb0ELb0EN7cutlass6half_tE19Flash_kernel_traitsILi256ELi128ELi64ELi8ES3_EELb0ELb0ELb1ELb1ELb0ELb0ELb1ELb0EEEvNS_16Flash_fwd_paramsE --------------------------
	.section	.nv.constant0._ZN5flash16flash_fwd_kernelI23Flash_fwd_kernel_traitsILi256ELi128ELi64ELi8ELb0ELb0EN7cutlass6half_tE19Flash_kernel_traitsILi256ELi128ELi64ELi8ES3_EELb0ELb0ELb1ELb1ELb0ELb0ELb1ELb0EEEvNS_16Flash_fwd_paramsE,"a",@progbits
	.sectionflags	@""
	.align	4
.nv.constant0._ZN5flash16flash_fwd_kernelI23Flash_fwd_kernel_traitsILi256ELi128ELi64ELi8ELb0ELb0EN7cutlass6half_tE19Flash_kernel_traitsILi256ELi128ELi64ELi8ES3_EELb0ELb0ELb1ELb1ELb0ELb0ELb1ELb0EEEvNS_16Flash_fwd_paramsE:
	.zero		816


//--------------------- .text._ZN5flash16flash_fwd_kernelI23Flash_fwd_kernel_traitsILi256ELi64ELi64ELi4ELb0ELb0EN7cutlass6half_tE19Flash_kernel_traitsILi256ELi64ELi64ELi4ES3_EELb0ELb0ELb0ELb0ELb0ELb1ELb0ELb0EEEvNS_16Flash_fwd_paramsE --------------------------
	.section	.text._ZN5flash16flash_fwd_kernelI23Flash_fwd_kernel_traitsILi256ELi64ELi64ELi4ELb0ELb0EN7cutlass6half_tE19Flash_kernel_traitsILi256ELi64ELi64ELi4ES3_EELb0ELb0ELb0ELb0ELb0ELb1ELb0ELb0EEEvNS_16Flash_fwd_paramsE,"ax",@progbits
	.sectioninfo	@"SHI_REGISTERS=254"
	.align	128
        .global         _ZN5flash16flash_fwd_kernelI23Flash_fwd_kernel_traitsILi256ELi64ELi64ELi4ELb0ELb0EN7cutlass6half_tE19Flash_kernel_traitsILi256ELi64ELi64ELi4ES3_EELb0ELb0ELb0ELb0ELb0ELb1ELb0ELb0EEEvNS_16Flash_fwd_paramsE
        .type           _ZN5flash16flash_fwd_kernelI23Flash_fwd_kernel_traitsILi256ELi64ELi64ELi4ELb0ELb0EN7cutlass6half_tE19Flash_kernel_traitsILi256ELi64ELi64ELi4ES3_EELb0ELb0ELb0ELb0ELb0ELb1ELb0ELb0EEEvNS_16Flash_fwd_paramsE,@function
        .size           _ZN5flash16flash_fwd_kernelI23Flash_fwd_kernel_traitsILi256ELi64ELi64ELi4ELb0ELb0EN7cutlass6half_tE19Flash_kernel_traitsILi256ELi64ELi64ELi4ES3_EELb0ELb0ELb0ELb0ELb0ELb1ELb0ELb0EEEvNS_16Flash_fwd_paramsE,(.L_x_2022 - _ZN5flash16flash_fwd_kernelI23Flash_fwd_kernel_traitsILi256ELi64ELi64ELi4ELb0ELb0EN7cutlass6half_tE19Flash_kernel_traitsILi256ELi64ELi64ELi4ES3_EELb0ELb0ELb0ELb0ELb0ELb1ELb0ELb0EEEvNS_16Flash_fwd_paramsE)
        .other          _ZN5flash16flash_fwd_kernelI23Flash_fwd_kernel_traitsILi256ELi64ELi64ELi4ELb0ELb0EN7cutlass6half_tE19Flash_kernel_traitsILi256ELi64ELi64ELi4ES3_EELb0ELb0ELb0ELb0ELb0ELb1ELb0ELb0EEEvNS_16Flash_fwd_paramsE,@"STO_CUDA_ENTRY STV_DEFAULT"
_ZN5flash16flash_fwd_kernelI23Flash_fwd_kernel_traitsILi256ELi64ELi64ELi4ELb0ELb0EN7cutlass6half_tE19Flash_kernel_traitsILi256ELi64ELi64ELi4ES3_EELb0ELb0ELb0ELb0ELb0ELb1ELb0ELb0EEEvNS_16Flash_fwd_paramsE:
.text._ZN5flash16flash_fwd_kernelI23Flash_fwd_kernel_traitsILi256ELi64ELi64ELi4ELb0ELb0EN7cutlass6half_tE19Flash_kernel_traitsILi256ELi64ELi64ELi4ES3_EELb0ELb0ELb0ELb0ELb0ELb1ELb0ELb0EEEvNS_16Flash_fwd_paramsE:
[----:B------:R-:W-:Y:S02]  /*0000*/  MOV R1, c[0x0][0x28] ;  /* 0x00000a0000017a02 */ /* 0x000fe40000000f00 */
[----:B------:R-:W1:Y:S01]  /*0010*/  S2UR UR10, SR_CTAID.Y ;  /* 0x00000000000a79c3 */ /* 0x000e620000002600 */
[----:B------:R-:W-:Y:S02]  /*0020*/  ULDC.64 UR4, c[0x0][0x240] ;  /* 0x0000900000047ab9 */ /* 0x000fe40000000a00 */
[----:B------:R-:W-:Y:S02]  /*0030*/  UISETP.NE.U32.AND UP2, UPT, URZ, UR4, UPT ;  /* 0x000000043f00728c */ /* 0x000fe4000bf45070 */
[----:B------:R-:W-:Y:S02]  /*0040*/  UMOV UR7, 0x4 ;  /* 0x0000000400077882 */ /* 0x000fe40000000000 */
[----:B------:R-:W-:Y:S02]  /*0050*/  UISETP.NE.AND.EX UP2, UPT, URZ, UR5, UPT, UP2 ;  /* 0x000000053f00728c */ /* 0x000fe4000bf45320 */
[----:B------:R-:W-:Y:S02]  /*0060*/  ULDC.64 UR12, c[0x0][0x240] ;  /* 0x00009000000c7ab9 */ /* 0x000fe40000000a00 */
[----:B------:R-:W-:-:S02]  /*0070*/  ULDC.64 UR4, c[0x0][0x250] ;  /* 0x0000940000047ab9 */ /* 0x000fc40000000a00 */
[----:B------:R-:W-:Y:S01]  /*0080*/  PLOP3.LUT P2, PT, PT, PT, UP2, 0x80, 0x0 ;  /* 0x000000000000781c */ /* 0x000fe20003f4f028 */
[----:B------:R-:W-:Y:S02]  /*0090*/  UISETP.NE.U32.AND UP0, UPT, URZ, UR4, UPT ;  /* 0x000000043f00728c */ /* 0x000fe4000bf05070 */
[----:B------:R-:W-:Y:S02]  /*00a0*/  ULDC.64 UR16, c[0x0][0x118] ;  /* 0x0000460000107ab9 */ /* 0x000fe40000000a00 */
[----:B------:R-:W-:Y:S02]  /*00b0*/  UISETP.NE.AND.EX UP0, UPT, URZ, UR5, UPT, UP0 ;  /* 0x000000053f00728c */ /* 0x000fe4000bf05300 */
[----:B------:R-:W-:Y:S02]  /*00c0*/  ULDC.U8 UR6, c[0x0][0x312] ;  /* 0x0000c48000067ab9 */ /* 0x000fe40000000000 */
[----:B------:R-:W-:Y:S02]  /*00d0*/  ULDC.64 UR8, c[0x0][0x248] ;  /* 0x0000920000087ab9 */ /* 0x000fe40000000a00 */
[----:B-1----:R-:W-:Y:S01]  /*00e0*/  UIMAD.WIDE UR12, UR10, UR7, UR12 ;  /* 0x000000070a0c72a5 */ /* 0x002fe2000f8e020c */
[----:B------:R-:W-:Y:S01]  /*00f0*/  PLOP3.LUT P0, PT, PT, PT, UP0, 0x80, 0x0 ;  /* 0x000000000000781c */ /* 0x000fe20003f0f008 */
[----:B------:R-:W-:-:S02]  /*0100*/  ULDC.64 UR4, c[0x0][0x250] ;  /* 0x0000940000047ab9 */ /* 0x000fc40000000a00 */
[----:B------:R-:W-:Y:S02]  /*0110*/  UISETP.NE.AND UP3, UPT, UR6, URZ, UPT ;  /* 0x0000003f0600728c */ /* 0x000fe4000bf65270 */
[----:B------:R-:W-:Y:S01]  /*0120*/  IMAD.U32 R10, RZ, RZ, UR12 ;  /* 0x0000000cff0a7e24 */ /* 0x000fe2000f8e00ff */
[----:B------:R-:W-:Y:S01]  /*0130*/  UISETP.EQ.U32.AND UP1, UPT, URZ, UR8, UPT ;  /* 0x000000083f00728c */ /* 0x000fe2000bf22070 */
[----:B------:R-:W-:Y:S01]  /*0140*/  IMAD.U32 R11, RZ, RZ, UR13 ;  /* 0x0000000dff0b7e24 */ /* 0x000fe2000f8e00ff */
[----:B------:R-:W-:Y:S02]  /*0150*/  @UP0 UIMAD.WIDE UR4, UR10, UR7, UR4 ;  /* 0x000000070a0402a5 */ /* 0x000fe4000f8e0204 */
[----:B------:R-:W-:Y:S02]  /*0160*/  UISETP.EQ.OR.EX UP1, UPT, URZ, UR9, !UP3, UP1 ;  /* 0x000000093f00728c */ /* 0x000fe4000df22710 */
[----:B------:R-:W2:Y:S01]  /*0170*/  @P2 LDG.E R6, [R10.64] ;  /* 0x000000100a062981 */ /* 0x000ea2000c1e1900 */
[----:B------:R-:W-:-:S03]  /*0180*/  ULDC.64 UR8, c[0x0][0x248] ;  /* 0x0000920000087ab9 */ /* 0x000fc60000000a00 */
[----:B------:R-:W3:Y:S01]  /*0190*/  @P2 LDG.E R0, [R10.64+0x4] ;  /* 0x000004100a002981 */ /* 0x000ee2000c1e1900 */
[----:B------:R-:W-:Y:S01]  /*01a0*/  IMAD.U32 R8, RZ, RZ, UR4 ;  /* 0x00000004ff087e24 */ /* 0x000fe2000f8e00ff */
[----:B------:R-:W-:-:S05]  /*01b0*/  MOV R9, UR5 ;  /* 0x0000000500097c02 */ /* 0x000fca0008000f00 */
[----:B------:R-:W4:Y:S01]  /*01c0*/  @P0 LDG.E R4, [R8.64] ;  /* 0x0000001008040981 */ /* 0x000f22000c1e1900 */
[----:B------:R-:W-:Y:S01]  /*01d0*/  PLOP3.LUT P1, PT, PT, PT, UP1, 0x80, 0x0 ;  /* 0x000000000000781c */ /* 0x000fe20003f2f018 */
[----:B------:R-:W-:-:S06]  /*01e0*/  UIMAD.WIDE UR8, UR10, UR7, UR8 ;  /* 0x000000070a0872a5 */ /* 0x000fcc000f8e0208 */
[----:B------:R-:W-:Y:S01]  /*01f0*/  IMAD.U32 R2, RZ, RZ, UR8 ;  /* 0x00000008ff027e24 */ /* 0x000fe2000f8e00ff */
[----:B------:R-:W-:-:S05]  /*0200*/  MOV R3, UR9 ;  /* 0x0000000900037c02 */ /* 0x000fca0008000f00 */
[----:B------:R-:W5:Y:S01]  /*0210*/  @!P1 LDG.E R5, [R2.64] ;  /* 0x0000001002059981 */ /* 0x000f62000c1e1900 */
[----:B------:R-:W-:Y:S02]  /*0220*/  UMOV UR9, 0xffffffff ;  /* 0xffffffff00097882 */ /* 0x000fe40000000000 */
[----:B------:R-:W-:Y:S01]  /*0230*/  UMOV UR14, URZ ;  /* 0x0000003f000e7c82 */ /* 0x000fe20008000000 */
[----:B------:R-:W1:Y:S01]  /*0240*/  S2R R84, SR_TID.X ;  /* 0x0000000000547919 */ /* 0x000e620000002100 */
[----:B------:R-:W-:Y:S01]  /*0250*/  UMOV UR19, 0xffffffff ;  /* 0xffffffff00137882 */ /* 0x000fe20000000000 */
[----:B------:R-:W1:Y:S08]  /*0260*/  S2UR UR12, SR_CTAID.X ;  /* 0x00000000000c79c3 */ /* 0x000e700000002500 */
[----:B------:R-:W1:Y:S08]  /*0270*/  S2UR UR11, SR_CTAID.Z ;  /* 0x00000000000b79c3 */ /* 0x000e700000002700 */
[----:B--2---:R-:W2:Y:S08]  /*0280*/  @P2 R2UR UR9, R6 ;  /* 0x00000000060923c2 */ /* 0x004eb000000e0000 */
[----:B---3--:R-:W2:Y:S08]  /*0290*/  @P2 R2UR UR15, R0 ;  /* 0x00000000000f23c2 */ /* 0x008eb000000e0000 */
[----:B----4-:R3:W4:Y:S01]  /*02a0*/  @P0 R2UR UR14, R4 ;  /* 0x00000000040e03c2 */ /* 0x01072200000e0000 */
[----:B------:R-:W-:-:S04]  /*02b0*/  ISETP.NE.U32.AND P0, PT, RZ, c[0x0][0x248], PT ;  /* 0x00009200ff007a0c */ /* 0x000fc80003f05070 */
[----:B------:R-:W-:-:S03]  /*02c0*/  ISETP.NE.AND.EX P0, PT, RZ, c[0x0][0x24c], PT, P0 ;  /* 0x00009300ff007a0c */ /* 0x000fc60003f05300 */
[----:B-----5:R3:W1:Y:S01]  /*02d0*/  @!P1 R2UR UR19, R5 ;  /* 0x00000000051393c2 */ /* 0x02066200000e0000 */
[----:B--2---:R-:W-:-:S07]  /*02e0*/  @UP2 UIADD3 UR15, UR15, -UR9, URZ ;  /* 0x800000090f0f2290 */ /* 0x004fce000fffe03f */
[----:B------:R-:W-:Y:S02]  /*02f0*/  @!UP2 ULDC UR15, c[0x0][0x214] ;  /* 0x00008500000faab9 */ /* 0x000fe40000000800 */
[----:B-1-34-:R-:W-:Y:S05]  /*0300*/  @!P0 BRA `(.L_x_0) ;  /* 0x0000007000008947 */ /* 0x01afea0003800000 */
[----:B------:R-:W-:-:S13]  /*0310*/  PLOP3.LUT P0, PT, PT, PT, UP3, 0x80, 0x0 ;  /* 0x000000000000781c */ /* 0x000fda0003f0f038 */
[----:B------:R-:W2:Y:S04]  /*0320*/  @P0 LDG.E R0, [R2.64+0x4] ;  /* 0x0000041002000981 */ /* 0x000ea8000c1e1900 */
[----:B------:R-:W3:Y:S01]  /*0330*/  @!P0 LDG.E R4, [R2.64] ;  /* 0x0000001002048981 */ /* 0x000ee2000c1e1900 */
[----:B--2---:R-:W1:Y:S02]  /*0340*/  @P0 R2UR UR6, R0 ;  /* 0x00000000000603c2 */ /* 0x004e6400000e0000 */
[----:B-1----:R-:W-:-:S11]  /*0350*/  @UP3 UIADD3 UR6, UR6, -UR19, URZ ;  /* 0x8000001306063290 */ /* 0x002fd6000fffe03f */
[----:B---3--:R1:W2:Y:S02]  /*0360*/  @!P0 R2UR UR6, R4 ;  /* 0x00000000040683c2 */ /* 0x0082a400000e0000 */
[----:B-12---:R-:W-:Y:S05]  /*0370*/  BRA `(.L_x_1) ;  /* 0x0000001000007947 */ /* 0x006fea0003800000 */
.L_x_0:
[----:B------:R-:W-:Y:S02]  /*0380*/  ULDC UR6, c[0x0][0x218] ;  /* 0x0000860000067ab9 */ /* 0x000fe40000000800 */
.L_x_1:
[----:B------:R-:W-:Y:S02]  /*0390*/  ULDC.64 UR4, c[0x0][0x258] ;  /* 0x0000960000047ab9 */ /* 0x000fe40000000a00 */
[----:B------:R-:W-:-:S04]  /*03a0*/  UISETP.NE.U32.AND UP2, UPT, URZ, UR4, UPT ;  /* 0x000000043f00728c */ /* 0x000fc8000bf45070 */
[----:B------:R-:W-:-:S03]  /*03b0*/  UISETP.NE.AND.EX UP2, UPT, URZ, UR5, UPT, UP2 ;  /* 0x000000053f00728c */ /* 0x000fc6000bf45320 */
[----:B------:R-:W-:-:S03]  /*03c0*/  ULDC.64 UR4, c[0x0][0x258] ;  /* 0x0000960000047ab9 */ /* 0x000fc60000000a00 */
[----:B------:R-:W-:-:S05]  /*03d0*/  PLOP3.LUT P0, PT, PT, PT, UP2, 0x80, 0x0 ;  /* 0x000000000000781c */ /* 0x000fca0003f0f028 */
[----:B------:R-:W-:-:S06]  /*03e0*/  @UP2 UIMAD.WIDE UR4, UR10, UR7, UR4 ;  /* 0x000000070a0422a5 */ /* 0x000fcc000f8e0204 */
[----:B------:R-:W-:Y:S02]  /*03f0*/  IMAD.U32 R2, RZ, RZ, UR4 ;  /* 0x00000004ff027e24 */ /* 0x000fe4000f8e00ff */
[----:B------:R-:W-:Y:S01]  /*0400*/  IMAD.U32 R3, RZ, RZ, UR5 ;  /* 0x00000005ff037e24 */ /* 0x000fe2000f8e00ff */
[----:B------:R-:W-:Y:S02]  /*0410*/  USHF.L.U32 UR12, UR12, 0x6, URZ ;  /* 0x000000060c0c7899 */ /* 0x000fe4000800063f */
[----:B------:R-:W-:Y:S02]  /*0420*/  ULDC.64 UR4, c[0x0][0x268] ;  /* 0x00009a0000047ab9 */ /* 0x000fe40000000a00 */
[----:B------:R-:W2:Y:S01]  /*0430*/  @P0 LDG.E R0, [R2.64] ;  /* 0x0000001002000981 */ /* 0x000ea2000c1e1900 */
[----:B------:R-:W-:Y:S02]  /*0440*/  UISETP.GT.AND UP0, UPT, UR15, UR12, UPT ;  /* 0x0000000c0f00728c */ /* 0x000fe4000bf04270 */
[----:B------:R-:W-:-:S03]  /*0450*/  @!UP2 UISETP.NE.U32.AND UP1, UPT, URZ, UR4, UPT ;  /* 0x000000043f00a28c */ /* 0x000fc6000bf25070 */
[----:B------:R-:W-:Y:S02]  /*0460*/  ULDC UR4, c[0x0][0x21c] ;  /* 0x0000870000047ab9 */ /* 0x000fe40000000800 */
[----:B------:R-:W-:-:S04]  /*0470*/  @!UP2 UISETP.NE.AND.EX UP1, UPT, URZ, UR5, UPT, UP1 ;  /* 0x000000053f00a28c */ /* 0x000fc8000bf25310 */
[----:B------:R-:W-:Y:S01]  /*0480*/  @!UP2 USEL UR4, URZ, UR4, !UP1 ;  /* 0x000000043f04a287 */ /* 0x000fe2000c800000 */
[----:B--2---:R-:W1:Y:S01]  /*0490*/  @P0 R2UR UR13, R0 ;  /* 0x00000000000d03c2 */ /* 0x004e6200000e0000 */
[----:B------:R-:W-:Y:S01]  /*04a0*/  PLOP3.LUT P0, PT, PT, PT, UP0, 0x80, 0x0 ;  /* 0x000000000000781c */ /* 0x000fe20003f0f008 */
[----:B-1----:R-:W-:Y:S02]  /*04b0*/  @UP2 UIADD3 UR13, UR13, -UR14, URZ ;  /* 0x8000000e0d0d2290 */ /* 0x002fe4000fffe03f */
[----:B------:R-:W-:-:S10]  /*04c0*/  @!UP2 UIADD3 UR13, UR4, UR6, -UR14 ;  /* 0x00000006040da290 */ /* 0x000fd4000fffe80e */
[----:B------:R-:W-:Y:S05]  /*04d0*/  @!P0 EXIT ;  /* 0x000000000000894d */ /* 0x000fea0003800000 */
[----:B------:R-:W-:Y:S02]  /*04e0*/  UISETP.GE.AND UP0, UPT, UR13, 0x1, UPT ;  /* 0x000000010d00788c */ /* 0x000fe4000bf06270 */
[----:B------:R-:W-:-:S04]  /*04f0*/  UIADD3 UR4, UR13, 0x3f, URZ ;  /* 0x0000003f0d047890 */ /* 0x000fc8000fffe03f */
[----:B------:R-:W-:Y:S01]  /*0500*/  PLOP3.LUT P0, PT, PT, PT, UP0, 0x80, 0x0 ;  /* 0x000000000000781c */ /* 0x000fe20003f0f008 */
[----:B------:R-:W-:-:S04]  /*0510*/  USHF.R.S32.HI UR8, URZ, 0x1f, UR4 ;  /* 0x0000001f3f087899 */ /* 0x000fc80008011404 */
[----:B------:R-:W-:-:S08]  /*0520*/  ULEA.HI UR8, UR8, UR4, URZ, 0x6 ;  /* 0x0000000408087291 */ /* 0x000fd0000f8f303f */
[----:B------:R-:W-:Y:S05]  /*0530*/  @!P0 BRA `(.L_x_2) ;  /* 0x0000916000008947 */ /* 0x000fea0003800000 */
[----:B------:R-:W-:Y:S02]  /*0540*/  UISETP.NE.AND UP1, UPT, UR9, -0x1, UPT ;  /* 0xffffffff0900788c */ /* 0x000fe4000bf25270 */
[----:B------:R-:W-:Y:S02]  /*0550*/  UISETP.NE.AND UP0, UPT, UR19, -0x1, UPT ;  /* 0xffffffff1300788c */ /* 0x000fe4000bf05270 */
[----:B------:R-:W-:Y:S02]  /*0560*/  ULDC.64 UR4, c[0x0][0x190] ;  /* 0x0000640000047ab9 */ /* 0x000fe40000000a00 */
[----:B------:R-:W-:Y:S02]  /*0570*/  ULDC.64 UR6, c[0x0][0x178] ;  /* 0x00005e0000067ab9 */ /* 0x000fe40000000a00 */
[----:B------:R-:W-:-:S03]  /*0580*/  PLOP3.LUT P0, PT, PT, PT, UP0, 0x80, 0x0 ;  /* 0x000000000000781c */ /* 0x000fc60003f0f008 */
[----:B------:R-:W-:Y:S02]  /*0590*/  @UP1 UIMAD.WIDE.U32 UR24, UR9, UR4, URZ ;  /* 0x00000004091812a5 */ /* 0x000fe4000f8e003f */
[----:B------:R-:W-:Y:S02]  /*05a0*/  @!UP1 USHF.R.S32.HI UR22, URZ, 0x1f, UR10 ;  /* 0x0000001f3f169899 */ /* 0x000fe4000801140a */
[----:B------:R-:W-:Y:S02]  /*05b0*/  @UP0 UIADD3 UR23, UR14, UR19, URZ ;  /* 0x000000130e170290 */ /* 0x000fe4000fffe03f */
[----:B------:R-:W-:Y:S02]  /*05c0*/  @UP1 UIMAD UR18, UR9, UR5, UR25 ;  /* 0x00000005091212a4 */ /* 0x000fe4000f8e0219 */
[----:B------:R-:W-:Y:S02]  /*05d0*/  @!UP1 UIMAD.WIDE.U32 UR20, UR10, UR6, URZ ;  /* 0x000000060a1492a5 */ /* 0x000fe4000f8e003f */
[----:B------:R-:W-:-:S02]  /*05e0*/  ULDC.64 UR4, c[0x0][0x198] ;  /* 0x0000660000047ab9 */ /* 0x000fc40000000a00 */
[----:B------:R-:W-:Y:S02]  /*05f0*/  @!UP1 UIMAD UR22, UR22, UR6, URZ ;  /* 0x00000006161692a4 */ /* 0x000fe4000f8e023f */
[----:B------:R-:W-:Y:S02]  /*0600*/  @UP0 UIMAD.WIDE.U32 UR26, UR23, UR4, URZ ;  /* 0x00000004171a02a5 */ /* 0x000fe4000f8e003f */
[----:B------:R-:W-:Y:S02]  /*0610*/  @!UP1 UIMAD UR22, UR10, UR7, UR22 ;  /* 0x000000070a1692a4 */ /* 0x000fe4000f8e0216 */
[----:B------:R-:W-:Y:S02]  /*0620*/  @UP1 UMOV UR6, UR24 ;  /* 0x0000001800061c82 */ /* 0x000fe40008000000 */
[----:B------:R-:W-:Y:S02]  /*0630*/  @!UP1 UMOV UR6, UR20 ;  /* 0x0000001400069c82 */ /* 0x000fe40008000000 */
[----:B------:R-:W-:-:S02]  /*0640*/  @UP0 UIMAD UR7, UR23, UR5, UR27 ;  /* 0x00000005170702a4 */ /* 0x000fc4000f8e021b */
[----:B------:R-:W-:Y:S02]  /*0650*/  @!UP1 UIADD3 UR18, UR21, UR22, URZ ;  /* 0x0000001615129290 */ /* 0x000fe4000fffe03f */
[----:B------:R-:W-:Y:S01]  /*0660*/  @UP0 UMOV UR20, UR26 ;  /* 0x0000001a00140c82 */ /* 0x000fe20008000000 */
[----:B------:R-:W-:Y:S05]  /*0670*/  @P0 BRA `(.L_x_3) ;  /* 0x000000d000000947 */ /* 0x000fea0003800000 */
[----:B------:R-:W-:Y:S02]  /*0680*/  USHF.R.S32.HI UR20, URZ, 0x1f, UR14 ;  /* 0x0000001f3f147899 */ /* 0x000fe4000801140e */
[----:B------:R-:W-:Y:S02]  /*0690*/  ULDC.64 UR4, c[0x0][0x198] ;  /* 0x0000660000047ab9 */ /* 0x000fe40000000a00 */
[----:B------:R-:W-:Y:S02]  /*06a0*/  UIMAD UR20, UR20, UR4, URZ ;  /* 0x00000004141472a4 */ /* 0x000fe4000f8e023f */
[----:B------:R-:W-:Y:S02]  /*06b0*/  UIMAD.WIDE.U32 UR22, UR14, UR4, URZ ;  /* 0x000000040e1672a5 */ /* 0x000fe4000f8e003f */
[----:B------:R-:W-:-:S02]  /*06c0*/  UIMAD UR20, UR14, UR5, UR20 ;  /* 0x000000050e1472a4 */ /* 0x000fc4000f8e0214 */
[----:B------:R-:W-:Y:S02]  /*06d0*/  USHF.R.S32.HI UR7, URZ, 0x1f, UR10 ;  /* 0x0000001f3f077899 */ /* 0x000fe4000801140a */
[----:B------:R-:W-:Y:S02]  /*06e0*/  ULDC.64 UR4, c[0x0][0x180] ;  /* 0x0000600000047ab9 */ /* 0x000fe40000000a00 */
[----:B------:R-:W-:Y:S02]  /*06f0*/  UIADD3 UR21, UR23, UR20, URZ ;  /* 0x0000001417157290 */ /* 0x000fe4000fffe03f */
[----:B------:R-:W-:Y:S02]  /*0700*/  UIMAD UR7, UR7, UR4, URZ ;  /* 0x00000004070772a4 */ /* 0x000fe4000f8e023f */
[----:B------:R-:W-:Y:S02]  /*0710*/  UMOV UR20, UR22 ;  /* 0x0000001600147c82 */ /* 0x000fe40008000000 */
[----:B------:R-:W-:-:S02]  /*0720*/  UIMAD UR7, UR10, UR5, UR7 ;  /* 0x000000050a0772a4 */ /* 0x000fc4000f8e0207 */
[----:B------:R-:W-:-:S04]  /*0730*/  UIMAD.WIDE.U32 UR20, UR10, UR4, UR20 ;  /* 0x000000040a1472a5 */ /* 0x000fc8000f8e0014 */
[----:B------:R-:W-:Y:S02]  /*0740*/  UIADD3 UR7, UR21, UR7, URZ ;  /* 0x0000000715077290 */ /* 0x000fe4000fffe03f */
.L_x_3:
[----:B------:R-:W-:Y:S01]  /*0750*/  IABS R3, c[0x0][0x1c8] ;  /* 0x0000720000037a13 */ /* 0x000fe20000000000 */
[----:B------:R-:W1:Y:S01]  /*0760*/  S2R R0, SR_CTAID.Z ;  /* 0x0000000000007919 */ /* 0x000e620000002700 */
[----:B------:R-:W-:Y:S02]  /*0770*/  ULDC UR4, c[0x0][0x1c8] ;  /* 0x0000720000047ab9 */ /* 0x000fe40000000800 */
[----:B------:R-:W2:Y:S01]  /*0780*/  I2F.RP R6, R3 ;  /* 0x0000000300067306 */ /* 0x000ea20000209400 */
[----:B------:R-:W-:Y:S02]  /*0790*/  ULOP3.LUT UR4, UR11, UR4, URZ, 0x3c, !UPT ;  /* 0x000000040b047292 */ /* 0x000fe4000f8e3c3f */
[----:B------:R-:W-:-:S04]  /*07a0*/  @UP0 UIADD3 UR19, UR14, UR19, URZ ;  /* 0x000000130e130290 */ /* 0x000fc8000fffe03f */
[----:B------:R-:W-:Y:S01]  /*07b0*/  ISETP.LE.AND P1, PT, RZ, UR4, PT ;  /* 0x00000004ff007c0c */ /* 0x000fe2000bf23270 */
[----:B------:R-:W-:Y:S02]  /*07c0*/  ULDC.64 UR4, c[0x0][0x1a0] ;  /* 0x0000680000047ab9 */ /* 0x000fe40000000a00 */
[----:B------:R-:W-:-:S04]  /*07d0*/  @UP0 UIMAD.WIDE.U32 UR22, UR19, UR4, URZ ;  /* 0x00000004131602a5 */ /* 0x000fc8000f8e003f */
[----:B------:R-:W-:Y:S01]  /*07e0*/  @UP0 UIMAD UR21, UR19, UR5, UR23 ;  /* 0x00000005131502a4 */ /* 0x000fe2000f8e0217 */
[----:B--2---:R-:W2:Y:S01]  /*07f0*/  MUFU.RCP R4, R6 ;  /* 0x0000000600047308 */ /* 0x004ea20000001000 */
[----:B------:R-:W-:Y:S01]  /*0800*/  USHF.R.S32.HI UR19, URZ, 0x1f, UR11 ;  /* 0x0000001f3f137899 */ /* 0x000fe2000801140b */
[----:B-1----:R-:W-:Y:S02]  /*0810*/  IABS R0, R0 ;  /* 0x0000000000007213 */ /* 0x002fe40000000000 */
[----:B--2---:R-:W-:-:S04]  /*0820*/  IADD3 R4, R4, 0xffffffe, RZ ;  /* 0x0ffffffe04047810 */ /* 0x004fc80007ffe0ff */
[----:B------:R-:W1:Y:S02]  /*0830*/  F2I.FTZ.U32.TRUNC.NTZ R5, R4 ;  /* 0x0000000400057305 */ /* 0x000e64000021f000 */
[----:B-1----:R-:W-:Y:S02]  /*0840*/  IMAD.MOV R2, RZ, RZ, -R5 ;  /* 0x000000ffff027224 */ /* 0x002fe400078e0a05 */
[----:B------:R-:W-:Y:S02]  /*0850*/  IMAD.MOV.U32 R4, RZ, RZ, RZ ;  /* 0x000000ffff047224 */ /* 0x000fe400078e00ff */
[----:B------:R-:W-:-:S04]  /*0860*/  IMAD R2, R2, R3, RZ ;  /* 0x0000000302027224 */ /* 0x000fc800078e02ff */
[----:B------:R-:W-:-:S04]  /*0870*/  IMAD.HI.U32 R5, R5, R2, R4 ;  /* 0x0000000205057227 */ /* 0x000fc800078e0004 */
[----:B------:R-:W-:-:S04]  /*0880*/  IMAD.MOV.U32 R2, RZ, RZ, R0 ;  /* 0x000000ffff027224 */ /* 0x000fc800078e0000 */
[----:B------:R-:W-:-:S04]  /*0890*/  IMAD.HI.U32 R238, R5, R2, RZ ;  /* 0x0000000205ee7227 */ /* 0x000fc800078e00ff */
[----:B------:R-:W-:-:S04]  /*08a0*/  IMAD.MOV R0, RZ, RZ, -R238 ;  /* 0x000000ffff007224 */ /* 0x000fc800078e0aee */
[----:B------:R-:W-:-:S05]  /*08b0*/  IMAD R0, R3, R0, R2 ;  /* 0x0000000003007224 */ /* 0x000fca00078e0202 */
[----:B------:R-:W-:-:S13]  /*08c0*/  ISETP.GT.U32.AND P2, PT, R3, R0, PT ;  /* 0x000000000300720c */ /* 0x000fda0003f44070 */
[----:B------:R-:W-:Y:S01]  /*08d0*/  @!P2 IMAD.IADD R0, R0, 0x1, -R3 ;  /* 0x000000010000a824 */ /* 0x000fe200078e0a03 */
[----:B------:R-:W-:Y:S02]  /*08e0*/  @!P2 IADD3 R238, R238, 0x1, RZ ;  /* 0x00000001eeeea810 */ /* 0x000fe40007ffe0ff */
[----:B------:R-:W-:Y:S02]  /*08f0*/  ISETP.NE.AND P2, PT, RZ, c[0x0][0x1c8], PT ;  /* 0x00007200ff007a0c */ /* 0x000fe40003f45270 */
[----:B------:R-:W-:-:S13]  /*0900*/  ISETP.GE.U32.AND P3, PT, R0, R3, PT ;  /* 0x000000030000720c */ /* 0x000fda0003f66070 */
[----:B------:R-:W-:-:S05]  /*0910*/  @P3 IADD3 R238, R238, 0x1, RZ ;  /* 0x00000001eeee3810 */ /* 0x000fca0007ffe0ff */
[----:B------:R-:W-:Y:S01]  /*0920*/  @!P1 IMAD.MOV R238, RZ, RZ, -R238 ;  /* 0x000000ffffee9224 */ /* 0x000fe200078e0aee */
[----:B------:R-:W-:Y:S01]  /*0930*/  @!P2 LOP3.LUT R238, RZ, c[0x0][0x1c8], RZ, 0x33, !PT ;  /* 0x00007200ffeeaa12 */ /* 0x000fe200078e33ff */
        /* <DEDUP_REMOVED lines=10> */
[----:B------:R-:W-:Y:S02]  /*09e0*/  UIMAD.WIDE.U32 UR22, UR10, UR4, UR22 ;  /* 0x000000040a1672a5 */ /* 0x000fe4000f8e0016 */
[----:B------:R-:W-:-:S04]  /*09f0*/  UIMAD UR5, UR10, UR5, UR14 ;  /* 0x000000050a0572a4 */ /* 0x000fc8000f8e020e */
[----:B------:R-:W-:Y:S02]  /*0a00*/  UIADD3 UR21, UR23, UR5, URZ ;  /* 0x0000000517157290 */ /* 0x000fe4000fffe03f */
.L_x_4:
[----:B------:R-:W-:Y:S01]  /*0a10*/  SHF.R.S32.HI R9, RZ, 0x1f, R84 ;  /* 0x0000001fff097819 */ /* 0x000fe20000011454 */
[----:B------:R-:W1:Y:S01]  /*0a20*/  S2R R247, SR_CTAID.X ;  /* 0x0000000000f77919 */ /* 0x000e620000002500 */
[----:B------:R-:W-:Y:S01]  /*0a30*/  UIADD3 UR12, -UR12, UR15, URZ ;  /* 0x0000000f0c0c7290 */ /* 0x000fe2000fffe13f */
[----:B------:R-:W-:Y:S01]  /*0a40*/  SHF.R.S32.HI R8, RZ, 0x1f, R238 ;  /* 0x0000001fff087819 */ /* 0x000fe200000114ee */
[----:B------:R-:W-:Y:S01]  /*0a50*/  ULDC.64 UR4, c[0x0][0x1a8] ;  /* 0x00006a0000047ab9 */ /* 0x000fe20000000a00 */
[CC--:B------:R-:W-:Y:S01]  /*0a60*/  LEA.HI R5, R9.reuse, R84.reuse, RZ, 0x3 ;  /* 0x0000005409057211 */ /* 0x0c0fe200078f18ff */
[----:B------:R-:W2:Y:S01]  /*0a70*/  S2R R24, SR_CTAID.Z ;  /* 0x0000000000187919 */ /* 0x000ea20000002700 */
[----:B------:R-:W-:Y:S01]  /*0a80*/  UIMAD UR4, UR19, UR4, URZ ;  /* 0x00000004130472a4 */ /* 0x000fe2000f8e023f */
[----:B------:R-:W-:Y:S01]  /*0a90*/  LEA.HI R4, R9, R84, RZ, 0x6 ;  /* 0x0000005409047211 */ /* 0x000fe200078f30ff */
[----:B------:R-:W-:Y:S01]  /*0aa0*/  ULEA.HI.SX32 UR10, UR8, 0xffffffff, 0x1a ;  /* 0xffffffff080a7891 */ /* 0x000fe2000f8fd23f */
[----:B------:R-:W-:Y:S01]  /*0ab0*/  SHF.R.S32.HI R10, RZ, 0x3, R5 ;  /* 0x00000003ff0a7819 */ /* 0x000fe20000011405 */
[----:B------:R-:W-:Y:S01]  /*0ac0*/  UIMAD UR4, UR11, UR5, UR4 ;  /* 0x000000050b0472a4 */ /* 0x000fe2000f8e0204 */
[----:B------:R-:W-:Y:S01]  /*0ad0*/  LOP3.LUT R5, R5, 0xfffffff8, RZ, 0xc0, !PT ;  /* 0xfffffff805057812 */ /* 0x000fe200078ec0ff */
[----:B------:R-:W-:Y:S01]  /*0ae0*/  IMAD.SHL.U32 R4, R4, 0x8, RZ ;  /* 0x0000000804047824 */ /* 0x000fe200078e00ff */
[C---:B------:R-:W-:Y:S01]  /*0af0*/  IADD3 R16, R10.reuse, 0x10, RZ ;  /* 0x000000100a107810 */ /* 0x040fe20007ffe0ff */
[----:B------:R-:W-:Y:S01]  /*0b00*/  IMAD.SHL.U32 R3, R10, 0x40, RZ ;  /* 0x000000400a037824 */ /* 0x000fe200078e00ff */
[--C-:B------:R-:W-:Y:S01]  /*0b10*/  SHF.R.S32.HI R11, RZ, 0x1f, R10.reuse ;  /* 0x0000001fff0b7819 */ /* 0x100fe2000001140a */
[----:B------:R-:W-:Y:S01]  /*0b20*/  IMAD.IADD R0, R84, 0x1, -R5 ;  /* 0x0000000154007824 */ /* 0x000fe200078e0a05 */
[----:B------:R-:W-:Y:S01]  /*0b30*/  IADD3 R7, R10, 0x20, RZ ;  /* 0x000000200a077810 */ /* 0x000fe20007ffe0ff */
[----:B------:R-:W-:Y:S01]  /*0b40*/  IMAD R243, R8, c[0x0][0x1b0], RZ ;  /* 0x00006c0008f37a24 */ /* 0x000fe200078e02ff */
[----:B------:R-:W-:Y:S01]  /*0b50*/  LOP3.LUT R3, R3, 0x1c0, RZ, 0xc0, !PT ;  /* 0x000001c003037812 */ /* 0x000fe200078ec0ff */
[----:B------:R-:W-:Y:S01]  /*0b60*/  IMAD.SHL.U32 R244, R0, 0x8, RZ ;  /* 0x0000000800f47824 */ /* 0x000fe200078e00ff */
[----:B------:R-:W-:Y:S01]  /*0b70*/  ISETP.GE.AND P3, PT, R16, UR12, PT ;  /* 0x0000000c10007c0c */ /* 0x000fe2000bf66270 */
[----:B------:R-:W-:Y:S01]  /*0b80*/  IMAD R243, R238, c[0x0][0x1b4], R243 ;  /* 0x00006d00eef37a24 */ /* 0x000fe200078e02f3 */
[----:B------:R-:W-:Y:S01]  /*0b90*/  SHF.R.U32.HI R237, RZ, 0x3, R3 ;  /* 0x00000003ffed7819 */ /* 0x000fe20000011603 */
[----:B-1----:R-:W-:Y:S01]  /*0ba0*/  IMAD.WIDE R246, R247, 0x40, R10 ;  /* 0x00000040f7f67825 */ /* 0x002fe200078e020a */
[----:B------:R-:W-:-:S02]  /*0bb0*/  SHF.R.S32.HI R245, RZ, 0x1f, R244 ;  /* 0x0000001ffff57819 */ /* 0x000fc400000114f4 */
[--C-:B------:R-:W-:Y:S01]  /*0bc0*/  LOP3.LUT R2, R3, 0x38, R244.reuse, 0xf8, !PT ;  /* 0x0000003803027812 */ /* 0x100fe200078ef8f4 */
[----:B------:R-:W-:Y:S01]  /*0bd0*/  IMAD R3, R11, c[0x0][0x198], RZ ;  /* 0x000066000b037a24 */ /* 0x000fe200078e02ff */
[----:B------:R-:W-:Y:S01]  /*0be0*/  ISETP.GE.AND P1, PT, R7, UR12, PT ;  /* 0x0000000c07007c0c */ /* 0x000fe2000bf26270 */
[----:B------:R-:W-:Y:S01]  /*0bf0*/  IMAD.WIDE.U32 R12, R10, c[0x0][0x198], R244 ;  /* 0x000066000a0c7a25 */ /* 0x000fe200078e00f4 */
[----:B------:R-:W-:Y:S01]  /*0c00*/  IADD3 R14, P0, R244, UR6, RZ ;  /* 0x00000006f40e7c10 */ /* 0x000fe2000ff1e0ff */
[----:B------:R-:W-:Y:S01]  /*0c10*/  UIMAD UR6, UR10, -0x40, UR13 ;  /* 0xffffffc00a0678a4 */ /* 0x000fe2000f8e020d */
[----:B------:R-:W-:Y:S01]  /*0c20*/  LOP3.LUT R237, R2, R237, RZ, 0x3c, !PT ;  /* 0x000000ed02ed7212 */ /* 0x000fe200078e3cff */
[----:B------:R-:W-:Y:S01]  /*0c30*/  IMAD R2, R10, c[0x0][0x19c], R3 ;  /* 0x000067000a027a24 */ /* 0x000fe200078e0203 */
[----:B------:R-:W-:Y:S01]  /*0c40*/  IADD3.X R15, R245, UR18, RZ, P0, !PT ;  /* 0x00000012f50f7c10 */ /* 0x000fe200087fe4ff */
[----:B------:R-:W-:Y:S01]  /*0c50*/  IMAD R11, R11, c[0x0][0x1a0], RZ ;  /* 0x000068000b0b7a24 */ /* 0x000fe200078e02ff */
[----:B------:R-:W-:Y:S01]  /*0c60*/  IADD3 R240, P4, R12, UR20, RZ ;  /* 0x000000140cf07c10 */ /* 0x000fe2000ff9e0ff */
[----:B------:R-:W-:Y:S01]  /*0c70*/  IMAD R235, R8, c[0x0][0x1b8], RZ ;  /* 0x00006e0008eb7a24 */ /* 0x000fe200078e02ff */
[----:B------:R-:W-:Y:S01]  /*0c80*/  IADD3 R236, R10, 0x30, RZ ;  /* 0x000000300aec7810 */ /* 0x000fe20007ffe0ff */
[----:B--2---:R-:W-:Y:S01]  /*0c90*/  IMAD.WIDE.U32 R24, R24, c[0x0][0x1a8], R14 ;  /* 0x00006a0018187a25 */ /* 0x004fe200078e000e */
[----:B------:R-:W-:-:S02]  /*0ca0*/  ISETP.GE.AND P2, PT, R10, UR12, PT ;  /* 0x0000000c0a007c0c */ /* 0x000fc4000bf46270 */
[----:B------:R-:W-:Y:S01]  /*0cb0*/  IADD3.X R241, R13, UR7, R2, P4, !PT ;  /* 0x000000070df17c10 */ /* 0x000fe2000a7fe402 */
[--C-:B------:R-:W-:Y:S01]  /*0cc0*/  @!P3 IMAD.MOV.U32 R22, RZ, RZ, R24.reuse ;  /* 0x000000ffff16b224 */ /* 0x100fe200078e0018 */
[----:B------:R-:W-:Y:S01]  /*0cd0*/  ISETP.GE.AND P0, PT, R236, UR12, PT ;  /* 0x0000000cec007c0c */ /* 0x000fe2000bf06270 */
[----:B------:R-:W-:Y:S01]  /*0ce0*/  @!P1 IMAD.MOV.U32 R20, RZ, RZ, R24 ;  /* 0x000000ffff149224 */ /* 0x000fe200078e0018 */
[----:B------:R-:W-:Y:S01]  /*0cf0*/  @!P3 IADD3 R18, P4, R246, 0x10, RZ ;  /* 0x00000010f612b810 */ /* 0x000fe20007f9e0ff */
[----:B------:R-:W-:Y:S01]  /*0d00*/  IMAD.WIDE.U32 R240, R238, c[0x0][0x1b0], R240 ;  /* 0x00006c00eef07a25 */ /* 0x000fe200078e00f0 */
[----:B------:R-:W-:Y:S01]  /*0d10*/  @!P1 IADD3 R14, P5, R246, 0x20, RZ ;  /* 0x00000020f60e9810 */ /* 0x000fe20007fbe0ff */
[----:B------:R-:W-:Y:S01]  /*0d20*/  USHF.R.S32.HI UR7, URZ, 0x1f, UR10 ;  /* 0x0000001f3f077899 */ /* 0x000fe2000801140a */
[----:B------:R-:W-:Y:S01]  /*0d30*/  IADD3 R25, R25, UR4, RZ ;  /* 0x0000000419197c10 */ /* 0x000fe2000fffe0ff */
[--C-:B------:R-:W-:Y:S01]  /*0d40*/  @!P3 IMAD.X R15, RZ, RZ, R247.reuse, P4 ;  /* 0x000000ffff0fb224 */ /* 0x100fe200020e06f7 */
[----:B------:R-:W-:Y:S01]  /*0d50*/  LOP3.LUT R237, R237, 0xfffffe00, R4, 0xf8, !PT ;  /* 0xfffffe00eded7812 */ /* 0x000fe200078ef804 */
[----:B------:R-:W-:Y:S01]  /*0d60*/  @!P1 IMAD.X R13, RZ, RZ, R247, P5 ;  /* 0x000000ffff0d9224 */ /* 0x000fe200028e06f7 */
[----:B------:R-:W-:Y:S01]  /*0d70*/  ISETP.GE.AND P6, PT, R10, UR6, PT ;  /* 0x000000060a007c0c */ /* 0x000fe2000bfc6270 */
[----:B------:R-:W-:Y:S01]  /*0d80*/  @!P3 IMAD R15, R15, c[0x0][0x190], RZ ;  /* 0x000064000f0fba24 */ /* 0x000fe200078e02ff */
[----:B------:R-:W-:Y:S01]  /*0d90*/  ULDC.64 UR4, c[0x0][0x1a0] ;  /* 0x0000680000047ab9 */ /* 0x000fe20000000a00 */
[----:B------:R-:W-:Y:S01]  /*0da0*/  @!P2 IMAD R3, R247, c[0x0][0x190], RZ ;  /* 0x00006400f703aa24 */ /* 0x000fe200078e02ff */
[----:B------:R-:W-:Y:S01]  /*0db0*/  @!P0 IADD3 R12, P4, R246, 0x30, RZ ;  /* 0x00000030f60c8810 */ /* 0x000fe20007f9e0ff */
[--C-:B------:R-:W-:Y:S01]  /*0dc0*/  @!P3 IMAD.MOV.U32 R23, RZ, RZ, R25.reuse ;  /* 0x000000ffff17b224 */ /* 0x100fe200078e0019 */
[----:B------:R-:W-:Y:S01]  /*0dd0*/  UIMAD.WIDE.U32 UR18, UR10, UR4, URZ ;  /* 0x000000040a1272a5 */ /* 0x000fe2000f8e003f */
[----:B------:R-:W-:-:S02]  /*0de0*/  @!P1 IMAD.MOV.U32 R21, RZ, RZ, R25 ;  /* 0x000000ffff159224 */ /* 0x000fc400078e0019 */
[--C-:B------:R-:W-:Y:S02]  /*0df0*/  @!P0 IMAD.MOV.U32 R26, RZ, RZ, R24.reuse ;  /* 0x000000ffff1a8224 */ /* 0x100fe400078e0018 */
[----:B------:R-:W-:Y:S02]  /*0e00*/  @!P0 IMAD.MOV.U32 R27, RZ, RZ, R25 ;  /* 0x000000ffff1b8224 */ /* 0x000fe400078e0019 */
[----:B------:R-:W-:Y:S02]  /*0e10*/  @!P1 IMAD R13, R13, c[0x0][0x190], RZ ;  /* 0x000064000d0d9a24 */ /* 0x000fe400078e02ff */
[----:B------:R-:W-:Y:S02]  /*0e20*/  @!P3 IMAD R4, R18, c[0x0][0x194], R15 ;  /* 0x000065001204ba24 */ /* 0x000fe400078e020f */
[C---:B------:R-:W-:Y:S02]  /*0e30*/  @!P2 IMAD R3, R246.reuse, c[0x0][0x194], R3 ;  /* 0x00006500f603aa24 */ /* 0x040fe400078e0203 */
[----:B------:R-:W-:-:S04]  /*0e40*/  @!P2 IMAD.WIDE.U32 R24, R246, c[0x0][0x190], R24 ;  /* 0x00006400f618aa25 */ /* 0x000fc800078e0018 */
[----:B------:R-:W-:Y:S01]  /*0e50*/  @!P3 IMAD.WIDE.U32 R18, R18, c[0x0][0x190], R22 ;  /* 0x000064001212ba25 */ /* 0x000fe200078e0016 */
[----:B------:R-:W-:-:S03]  /*0e60*/  @!P2 LEA R22, P5, R24, c[0x0][0x160], 0x1 ;  /* 0x000058001816aa11 */ /* 0x000fc600078a08ff */
[C---:B------:R-:W-:Y:S02]  /*0e70*/  @!P1 IMAD R2, R14.reuse, c[0x0][0x194], R13 ;  /* 0x000065000e029a24 */ /* 0x040fe400078e020d */
[----:B------:R-:W-:Y:S02]  /*0e80*/  @!P0 IMAD.X R5, RZ, RZ, R247, P4 ;  /* 0x000000ffff058224 */ /* 0x000fe400020e06f7 */
[----:B------:R-:W-:Y:S01]  /*0e90*/  @!P1 IMAD.WIDE.U32 R14, R14, c[0x0][0x190], R20 ;  /* 0x000064000e0e9a25 */ /* 0x000fe200078e0014 */
[----:B------:R-:W-:-:S03]  /*0ea0*/  @!P3 LEA R20, P4, R18, c[0x0][0x160], 0x1 ;  /* 0x000058001214ba11 */ /* 0x000fc600078808ff */
[----:B------:R-:W-:Y:S02]  /*0eb0*/  @!P2 IMAD.IADD R3, R25, 0x1, R3 ;  /* 0x000000011903a824 */ /* 0x000fe400078e0203 */
[----:B------:R-:W-:Y:S02]  /*0ec0*/  @!P3 IMAD.IADD R4, R19, 0x1, R4 ;  /* 0x000000011304b824 */ /* 0x000fe400078e0204 */
[----:B------:R-:W-:Y:S01]  /*0ed0*/  @!P0 IMAD R5, R5, c[0x0][0x190], RZ ;  /* 0x0000640005058a24 */ /* 0x000fe200078e02ff */
[----:B------:R-:W-:Y:S01]  /*0ee0*/  @!P2 LEA.HI.X R23, R24, c[0x0][0x164], R3, 0x1, P5 ;  /* 0x000059001817aa11 */ /* 0x000fe200028f0c03 */
[----:B------:R-:W-:Y:S01]  /*0ef0*/  IMAD.MOV.U32 R3, RZ, RZ, c[0x0][0x198] ;  /* 0x00006600ff037624 */ /* 0x000fe200078e00ff */
[----:B------:R-:W-:Y:S01]  /*0f00*/  @!P3 LEA.HI.X R21, R18, c[0x0][0x164], R4, 0x1, P4 ;  /* 0x000059001215ba11 */ /* 0x000fe200020f0c04 */
[----:B------:R-:W-:Y:S01]  /*0f10*/  IMAD.MOV.U32 R4, RZ, RZ, 0x6 ;  /* 0x00000006ff047424 */ /* 0x000fe200078e00ff */
[----:B------:R-:W-:Y:S01]  /*0f20*/  @!P1 LEA R18, P4, R14, c[0x0][0x160], 0x1 ;  /* 0x000058000e129a11 */ /* 0x000fe200078808ff */
[----:B------:R-:W-:Y:S01]  /*0f30*/  @!P0 IMAD R5, R12, c[0x0][0x194], R5 ;  /* 0x000065000c058a24 */ /* 0x000fe200078e0205 */
[----:B------:R-:W-:Y:S01]  /*0f40*/  ISETP.GE.AND P5, PT, R16, UR6, PT ;  /* 0x0000000610007c0c */ /* 0x000fe2000bfa6270 */
[----:B------:R-:W-:Y:S01]  /*0f50*/  @!P1 IMAD.IADD R2, R15, 0x1, R2 ;  /* 0x000000010f029824 */ /* 0x000fe200078e0202 */
[----:B------:R-:W-:Y:S01]  /*0f60*/  SHF.L.U64.HI R4, R3, R4, c[0x0][0x19c] ;  /* 0x0000670003047619 */ /* 0x000fe20000010204 */
[----:B------:R-:W-:-:S03]  /*0f70*/  @!P0 IMAD.WIDE.U32 R12, R12, c[0x0][0x190], R26 ;  /* 0x000064000c0c8a25 */ /* 0x000fc600078e001a */
[----:B------:R-:W-:Y:S01]  /*0f80*/  @!P1 LEA.HI.X R19, R14, c[0x0][0x164], R2, 0x1, P4 ;  /* 0x000059000e139a11 */ /* 0x000fe200020f0c02 */
[----:B------:R-:W-:Y:S01]  /*0f90*/  @!P0 IMAD.IADD R5, R13, 0x1, R5 ;  /* 0x000000010d058824 */ /* 0x000fe200078e0205 */
[----:B------:R-:W-:Y:S01]  /*0fa0*/  @!P0 LEA R14, P4, R12, c[0x0][0x160], 0x1 ;  /* 0x000058000c0e8a11 */ /* 0x000fe200078808ff */
[----:B------:R-:W-:Y:S02]  /*0fb0*/  IMAD.SHL.U32 R85, R3, 0x40, RZ ;  /* 0x0000004003557824 */ /* 0x000fe400078e00ff */
[----:B------:R-:W-:Y:S01]  /*0fc0*/  IMAD R2, R4, UR10, RZ ;  /* 0x0000000a04027c24 */ /* 0x000fe2000f8e02ff */
[----:B------:R-:W-:Y:S01]  /*0fd0*/  @!P0 LEA.HI.X R15, R12, c[0x0][0x164], R5, 0x1, P4 ;  /* 0x000059000c0f8a11 */ /* 0x000fe200020f0c05 */
[----:B------:R-:W-:Y:S01]  /*0fe0*/  IMAD.IADD R243, R241, 0x1, R243 ;  /* 0x00000001f1f37824 */ /* 0x000fe200078e02f3 */
[----:B------:R-:W-:Y:S01]  /*0ff0*/  ISETP.GE.AND P4, PT, R7, UR6, PT ;  /* 0x0000000607007c0c */ /* 0x000fe2000bf86270 */
[----:B------:R-:W-:Y:S02]  /*1000*/  IMAD.SHL.U32 R237, R237, 0x2, RZ ;  /* 0x00000002eded7824 */ /* 0x000fe400078e00ff */
[----:B------:R-:W-:-:S02]  /*1010*/  IMAD.MOV.U32 R242, RZ, RZ, R240 ;  /* 0x000000fffff27224 */ /* 0x000fc400078e00f0 */
[C---:B------:R-:W-:Y:S01]  /*1020*/  IMAD R5, R85.reuse, UR7, R2 ;  /* 0x0000000755057c24 */ /* 0x040fe2000f8e0202 */
[----:B------:R-:W-:Y:S01]  /*1030*/  @!PT LDS RZ, [RZ] ;  /* 0x00000000fffff984 */ /* 0x000fe20000000800 */
[----:B------:R-:W-:Y:S01]  /*1040*/  @!PT LDS RZ, [RZ] ;  /* 0x00000000fffff984 */ /* 0x000fe20000000800 */
[----:B------:R-:W-:Y:S01]  /*1050*/  @!PT LDS RZ, [RZ] ;  /* 0x00000000fffff984 */ /* 0x000fe20000000800 */
[----:B------:R1:W-:Y:S01]  /*1060*/  @!P2 LDGSTS.E.BYPASS.LTC128B.128 [R237], [R22.64] ;  /* 0x0000000016edafae */ /* 0x0003e2000b901d50 */
[----:B------:R-:W-:Y:S01]  /*1070*/  IMAD.WIDE.U32 R12, R85, UR10, R242 ;  /* 0x0000000a550c7c25 */ /* 0x000fe2000f8e00f2 */
[----:B------:R-:W-:Y:S02]  /*1080*/  UIMAD UR7, UR7, UR4, URZ ;  /* 0x00000004070772a4 */ /* 0x000fe4000f8e023f */
[----:B------:R1:W-:Y:S01]  /*1090*/  @!P2 LDGSTS.E.BYPASS.LTC128B.128 [R237+0x2000], [R22.64+0x80] ;  /* 0x0200008016edafae */ /* 0x0003e2000b901d50 */
[----:B------:R-:W-:Y:S01]  /*10a0*/  IMAD.MOV.U32 R2, RZ, RZ, c[0x0][0x19c] ;  /* 0x00006700ff027624 */ /* 0x000fe200078e00ff */
[----:B------:R-:W-:Y:S01]  /*10b0*/  UIMAD UR7, UR10, UR5, UR7 ;  /* 0x000000050a0772a4 */ /* 0x000fe2000f8e0207 */
[----:B------:R-:W-:Y:S01]  /*10c0*/  IMAD.IADD R13, R13, 0x1, R5 ;  /* 0x000000010d0d7824 */ /* 0x000fe200078e0205 */
[----:B------:R1:W-:Y:S01]  /*10d0*/  @!P2 LDGSTS.E.BYPASS.LTC128B.128 [R237+0x4000], [R22.64+0x100] ;  /* 0x0400010016edafae */ /* 0x0003e2000b901d50 */
[----:B------:R-:W-:Y:S01]  /*10e0*/  IMAD.WIDE.U32 R24, R3, 0x20, RZ ;  /* 0x0000002003187825 */ /* 0x000fe200078e00ff */
[----:B------:R-:W-:-:S02]  /*10f0*/  UIADD3 UR7, UR19, UR7, URZ ;  /* 0x0000000713077290 */ /* 0x000fc4000fffe03f */
[----:B------:R1:W-:Y:S01]  /*1100*/  @!P2 LDGSTS.E.BYPASS.LTC128B.128 [R237+0x6000], [R22.64+0x180] ;  /* 0x0600018016edafae */ /* 0x0003e2000b901d50 */
[C---:B------:R-:W-:Y:S01]  /*1110*/  @!P5 LEA R6, P2, R3.reuse, R12, 0x4 ;  /* 0x0000000c0306d211 */ /* 0x040fe200078420ff */
[----:B------:R-:W-:Y:S02]  /*1120*/  IMAD R11, R10, c[0x0][0x1a4], R11 ;  /* 0x000069000a0b7a24 */ /* 0x000fe400078e020b */
[----:B------:R2:W-:Y:S01]  /*1130*/  @!P3 LDGSTS.E.BYPASS.LTC128B.128 [R237+0x800], [R20.64] ;  /* 0x0080000014edbfae */ /* 0x0005e2000b901d50 */
[----:B------:R-:W-:Y:S01]  /*1140*/  @!P5 LEA.HI.X R5, R3, R13, R2, 0x4, P2 ;  /* 0x0000000d0305d211 */ /* 0x000fe200010f2402 */
[----:B------:R-:W-:Y:S01]  /*1150*/  IMAD R235, R238, c[0x0][0x1bc], R235 ;  /* 0x00006f00eeeb7a24 */ /* 0x000fe200078e02eb */
[----:B------:R-:W-:Y:S01]  /*1160*/  ISETP.GE.AND P2, PT, R16, UR6, PT ;  /* 0x0000000610007c0c */ /* 0x000fe2000bf46270 */
[----:B------:R2:W-:Y:S01]  /*1170*/  @!P3 LDGSTS.E.BYPASS.LTC128B.128 [R237+0x2800], [R20.64+0x80] ;  /* 0x0280008014edbfae */ /* 0x0005e2000b901d50 */
[----:B------:R-:W-:-:S03]  /*1180*/  IMAD.WIDE.U32 R16, R10, c[0x0][0x1a0], R244 ;  /* 0x000068000a107a25 */ /* 0x000fc600078e00f4 */
[----:B------:R2:W-:Y:S01]  /*1190*/  @!P3 LDGSTS.E.BYPASS.LTC128B.128 [R237+0x4800], [R20.64+0x100] ;  /* 0x0480010014edbfae */ /* 0x0005e2000b901d50 */
[----:B------:R-:W-:Y:S02]  /*11a0*/  IMAD.U32 R26, RZ, RZ, UR18 ;  /* 0x00000012ff1a7e24 */ /* 0x000fe4000f8e00ff */
[----:B------:R-:W-:Y:S01]  /*11b0*/  IMAD.U32 R8, RZ, RZ, UR7 ;  /* 0x00000007ff087e24 */ /* 0x000fe2000f8e00ff */
[----:B------:R2:W-:Y:S01]  /*11c0*/  @!P3 LDGSTS.E.BYPASS.LTC128B.128 [R237+0x6800], [R20.64+0x180] ;  /* 0x0680018014edbfae */ /* 0x0005e2000b901d50 */
[----:B------:R-:W-:Y:S01]  /*11d0*/  IMAD.U32 R27, RZ, RZ, UR19 ;  /* 0x00000013ff1b7e24 */ /* 0x000fe2000f8e00ff */
[----:B------:R-:W-:Y:S02]  /*11e0*/  UIMAD.WIDE.U32 UR18, UR4, 0x20, URZ ;  /* 0x00000020041278a5 */ /* 0x000fe4000f8e003f */
[----:B------:R3:W-:Y:S04]  /*11f0*/  @!P1 LDGSTS.E.BYPASS.LTC128B.128 [R237+0x1000], [R18.64] ;  /* 0x0100000012ed9fae */ /* 0x0007e8000b901d50 */
[----:B------:R3:W-:Y:S01]  /*1200*/  @!P1 LDGSTS.E.BYPASS.LTC128B.128 [R237+0x3000], [R18.64+0x80] ;  /* 0x0300008012ed9fae */ /* 0x0007e2000b901d50 */
[----:B-1----:R-:W-:-:S03]  /*1210*/  @!P5 LEA R22, P3, R6, c[0x0][0x168], 0x1 ;  /* 0x00005a000616da11 */ /* 0x002fc600078608ff */
[----:B------:R3:W-:Y:S01]  /*1220*/  @!P1 LDGSTS.E.BYPASS.LTC128B.128 [R237+0x5000], [R18.64+0x100] ;  /* 0x0500010012ed9fae */ /* 0x0007e2000b901d50 */
[----:B------:R-:W-:-:S03]  /*1230*/  @!P5 LEA.HI.X R23, R6, c[0x0][0x16c], R5, 0x1, P3 ;  /* 0x00005b000617da11 */ /* 0x000fc600018f0c05 */
[----:B------:R3:W-:Y:S01]  /*1240*/  @!P1 LDGSTS.E.BYPASS.LTC128B.128 [R237+0x7000], [R18.64+0x180] ;  /* 0x0700018012ed9fae */ /* 0x0007e2000b901d50 */
[----:B------:R-:W-:Y:S01]  /*1250*/  IMAD.SHL.U32 R5, R2, 0x20, RZ ;  /* 0x0000002002057824 */ /* 0x000fe200078e00ff */
[C---:B------:R-:W-:Y:S02]  /*1260*/  @!P4 IADD3 R6, P1, R12.reuse, R24, RZ ;  /* 0x000000180c06c210 */ /* 0x040fe40007f3e0ff */
[C---:B------:R-:W-:Y:S01]  /*1270*/  @!P6 LEA R24, P3, R12.reuse, c[0x0][0x168], 0x1 ;  /* 0x00005a000c18ea11 */ /* 0x040fe200078608ff */
[----:B------:R1:W-:Y:S01]  /*1280*/  @!P0 LDGSTS.E.BYPASS.LTC128B.128 [R237+0x1800], [R14.64] ;  /* 0x018000000eed8fae */ /* 0x0003e2000b901d50 */
[----:B------:R-:W-:Y:S02]  /*1290*/  @!P4 IADD3.X R5, R13, R25, R5, P1, !PT ;  /* 0x000000190d05c210 */ /* 0x000fe40000ffe405 */
[----:B------:R-:W-:Y:S01]  /*12a0*/  @!P6 LEA.HI.X R25, R12, c[0x0][0x16c], R13, 0x1, P3 ;  /* 0x00005b000c19ea11 */ /* 0x000fe200018f0c0d */
[----:B------:R1:W-:Y:S01]  /*12b0*/  @!P0 LDGSTS.E.BYPASS.LTC128B.128 [R237+0x3800], [R14.64+0x80] ;  /* 0x038000800eed8fae */ /* 0x0003e2000b901d50 */
[----:B------:R-:W-:-:S02]  /*12c0*/  ISETP.GE.AND P3, PT, R236, UR6, PT ;  /* 0x00000006ec007c0c */ /* 0x000fc4000bf66270 */
[----:B------:R-:W-:Y:S01]  /*12d0*/  IADD3 R16, P1, R16, UR22, RZ ;  /* 0x0000001610107c10 */ /* 0x000fe2000ff3e0ff */
[----:B------:R1:W-:Y:S03]  /*12e0*/  @!P0 LDGSTS.E.BYPASS.LTC128B.128 [R237+0x5800], [R14.64+0x100] ;  /* 0x058001000eed8fae */ /* 0x0003e6000b901d50 */
[----:B------:R-:W-:Y:S01]  /*12f0*/  IADD3.X R17, R17, UR21, R11, P1, !PT ;  /* 0x0000001511117c10 */ /* 0x000fe20008ffe40b */
[----:B------:R1:W-:Y:S01]  /*1300*/  @!P0 LDGSTS.E.BYPASS.LTC128B.128 [R237+0x7800], [R14.64+0x180] ;  /* 0x078001800eed8fae */ /* 0x0003e2000b901d50 */
[C---:B--2---:R-:W-:Y:S01]  /*1310*/  @!P4 LEA R20, P1, R6.reuse, c[0x0][0x168], 0x1 ;  /* 0x00005a000614ca11 */ /* 0x044fe200078208ff */
[----:B------:R-:W-:Y:S02]  /*1320*/  IMAD.U32 R11, RZ, RZ, UR4 ;  /* 0x00000004ff0b7e24 */ /* 0x000fe4000f8e00ff */
[----:B------:R2:W-:Y:S01]  /*1330*/  @!P6 LDGSTS.E.BYPASS.LTC128B.128 [R237+0x8000], [R24.64] ;  /* 0x0800000018edefae */ /* 0x0005e2000b901d50 */
[----:B------:R-:W-:Y:S01]  /*1340*/  @!P4 LEA.HI.X R21, R6, c[0x0][0x16c], R5, 0x1, P1 ;  /* 0x00005b000615ca11 */ /* 0x000fe200008f0c05 */
[----:B------:R-:W-:Y:S01]  /*1350*/  @!P3 IMAD R5, R2, 0x30, RZ ;  /* 0x000000300205b824 */ /* 0x000fe200078e02ff */
[-C--:B------:R-:W-:Y:S01]  /*1360*/  LEA.HI R6, R9, R84.reuse, RZ, 0x4 ;  /* 0x0000005409067211 */ /* 0x080fe200078f20ff */
[----:B------:R-:W-:Y:S01]  /*1370*/  @!P3 IMAD.WIDE.U32 R12, R3, 0x30, R12 ;  /* 0x00000030030cb825 */ /* 0x000fe200078e000c */
[----:B------:R2:W-:Y:S01]  /*1380*/  @!P6 LDGSTS.E.BYPASS.LTC128B.128 [R237+0xa000], [R24.64+0x80] ;  /* 0x0a00008018edefae */ /* 0x0005e2000b901d50 */
[----:B------:R-:W-:-:S02]  /*1390*/  LEA.HI R9, R9, R84, RZ, 0x5 ;  /* 0x0000005409097211 */ /* 0x000fc400078f28ff */
[----:B------:R-:W-:Y:S01]  /*13a0*/  @!P3 IMAD.IADD R5, R13, 0x1, R5 ;  /* 0x000000010d05b824 */ /* 0x000fe200078e0205 */
[----:B------:R2:W-:Y:S01]  /*13b0*/  @!P6 LDGSTS.E.BYPASS.LTC128B.128 [R237+0xc000], [R24.64+0x100] ;  /* 0x0c00010018edefae */ /* 0x0005e2000b901d50 */
[----:B---3--:R-:W-:Y:S01]  /*13c0*/  @!P3 LEA R18, P1, R12, c[0x0][0x168], 0x1 ;  /* 0x00005a000c12ba11 */ /* 0x008fe200078208ff */
[----:B------:R-:W-:Y:S02]  /*13d0*/  IMAD.WIDE.U32 R238, R238, c[0x0][0x1b8], R16 ;  /* 0x00006e00eeee7a25 */ /* 0x000fe400078e0010 */
[----:B------:R2:W-:Y:S01]  /*13e0*/  @!P6 LDGSTS.E.BYPASS.LTC128B.128 [R237+0xe000], [R24.64+0x180] ;  /* 0x0e00018018edefae */ /* 0x0005e2000b901d50 */
[----:B------:R-:W-:Y:S01]  /*13f0*/  @!P3 LEA.HI.X R19, R12, c[0x0][0x16c], R5, 0x1, P1 ;  /* 0x00005b000c13ba11 */ /* 0x000fe200008f0c05 */
[----:B------:R-:W-:Y:S01]  /*1400*/  IMAD.IADD R235, R239, 0x1, R235 ;  /* 0x00000001efeb7824 */ /* 0x000fe200078e02eb */
[----:B------:R-:W-:Y:S01]  /*1410*/  LOP3.LUT R5, R6, 0xfffffff0, RZ, 0xc0, !PT ;  /* 0xfffffff006057812 */ /* 0x000fe200078ec0ff */
[----:B------:R3:W-:Y:S01]  /*1420*/  @!P5 LDGSTS.E.BYPASS.LTC128B.128 [R237+0x8800], [R22.64] ;  /* 0x0880000016eddfae */ /* 0x0007e2000b901d50 */
[----:B------:R-:W-:Y:S01]  /*1430*/  ISETP.GE.AND P1, PT, R7, UR6, PT ;  /* 0x0000000607007c0c */ /* 0x000fe2000bf26270 */
[----:B------:R-:W-:Y:S01]  /*1440*/  IMAD.U32 R7, RZ, RZ, UR4 ;  /* 0x00000004ff077e24 */ /* 0x000fe2000f8e00ff */
[----:B------:R-:W-:Y:S01]  /*1450*/  LEA R16, P0, R26, R238, 0x6 ;  /* 0x000000ee1a107211 */ /* 0x000fe200078030ff */
[----:B------:R3:W-:Y:S01]  /*1460*/  @!P5 LDGSTS.E.BYPASS.LTC128B.128 [R237+0xa800], [R22.64+0x80] ;  /* 0x0a80008016eddfae */ /* 0x0007e2000b901d50 */
[----:B------:R-:W-:Y:S01]  /*1470*/  ISETP.GE.AND P6, PT, R10, UR6, PT ;  /* 0x000000060a007c0c */ /* 0x000fe2000bfc6270 */
[----:B-1----:R-:W-:Y:S01]  /*1480*/  IMAD.IADD R14, R84, 0x1, -R5 ;  /* 0x00000001540e7824 */ /* 0x002fe200078e0a05 */
[----:B------:R-:W-:Y:S01]  /*1490*/  LEA.HI.X R17, R26, R235, R8, 0x6, P0 ;  /* 0x000000eb1a117211 */ /* 0x000fe200000f3408 */
[----:B------:R3:W-:Y:S01]  /*14a0*/  @!P5 LDGSTS.E.BYPASS.LTC128B.128 [R237+0xc800], [R22.64+0x100] ;  /* 0x0c80010016eddfae */ /* 0x0007e2000b901d50 */
[----:B------:R-:W-:Y:S01]  /*14b0*/  IMAD.SHL.U32 R12, R0, 0x40, RZ ;  /* 0x00000040000c7824 */ /* 0x000fe200078e00ff */
[----:B------:R-:W-:Y:S01]  /*14c0*/  SHF.R.S32.HI R15, RZ, 0x4, R6 ;  /* 0x00000004ff0f7819 */ /* 0x000fe20000011406 */
[----:B------:R-:W-:Y:S01]  /*14d0*/  IMAD.SHL.U32 R13, R10, 0x8, RZ ;  /* 0x000000080a0d7824 */ /* 0x000fe200078e00ff */
[----:B------:R3:W-:Y:S01]  /*14e0*/  @!P5 LDGSTS.E.BYPASS.LTC128B.128 [R237+0xe800], [R22.64+0x180] ;  /* 0x0e80018016eddfae */ /* 0x0007e2000b901d50 */
[----:B------:R-:W-:Y:S01]  /*14f0*/  SHF.R.S32.HI R5, RZ, 0x1f, R14 ;  /* 0x0000001fff057819 */ /* 0x000fe2000001140e */
[----:B------:R-:W-:Y:S01]  /*1500*/  IMAD.U32 R10, RZ, RZ, UR5 ;  /* 0x00000005ff0a7e24 */ /* 0x000fe2000f8e00ff */
[----:B------:R-:W-:Y:S01]  /*1510*/  @!P2 LEA R7, P0, R7, R16, 0x4 ;  /* 0x000000100707a211 */ /* 0x000fe200078020ff */
[----:B------:R1:W-:Y:S01]  /*1520*/  @!P4 LDGSTS.E.BYPASS.LTC128B.128 [R237+0x9000], [R20.64] ;  /* 0x0900000014edcfae */ /* 0x0003e2000b901d50 */
[----:B------:R-:W-:Y:S01]  /*1530*/  LEA.HI R8, R5, R14, RZ, 0x3 ;  /* 0x0000000e05087211 */ /* 0x000fe200078f18ff */
[----:B------:R-:W-:Y:S01]  /*1540*/  IMAD.SHL.U32 R84, R84, 0x2, RZ ;  /* 0x0000000254547824 */ /* 0x000fe200078e00ff */
[----:B------:R-:W-:Y:S01]  /*1550*/  LOP3.LUT R12, R12, 0x1c0, RZ, 0xc0, !PT ;  /* 0x000001c00c0c7812 */ /* 0x000fe200078ec0ff */
[----:B------:R1:W-:Y:S01]  /*1560*/  @!P4 LDGSTS.E.BYPASS.LTC128B.128 [R237+0xb000], [R20.64+0x80] ;  /* 0x0b00008014edcfae */ /* 0x0003e2000b901d50 */
[----:B------:R-:W-:Y:S01]  /*1570*/  LEA.HI R6, R6, R15, RZ, 0x1 ;  /* 0x0000000f06067211 */ /* 0x000fe200078f08ff */
[C---:B------:R-:W-:Y:S01]  /*1580*/  IMAD.SHL.U32 R87, R8.reuse, 0x40, RZ ;  /* 0x0000004008577824 */ /* 0x040fe200078e00ff */
[----:B------:R-:W-:Y:S01]  /*1590*/  @!P2 LEA.HI.X R10, R11, R17, R10, 0x4, P0 ;  /* 0x000000110b0aa211 */ /* 0x000fe200000f240a */
[----:B------:R1:W-:Y:S01]  /*15a0*/  @!P4 LDGSTS.E.BYPASS.LTC128B.128 [R237+0xd000], [R20.64+0x100] ;  /* 0x0d00010014edcfae */ /* 0x0003e2000b901d50 */
[----:B------:R-:W-:-:S02]  /*15b0*/  LOP3.LUT R5, R8, 0xfffffff8, RZ, 0xc0, !PT ;  /* 0xfffffff808057812 */ /* 0x000fc400078ec0ff */
[----:B------:R-:W-:Y:S01]  /*15c0*/  ISETP.GE.AND P0, PT, R236, UR6, PT ;  /* 0x00000006ec007c0c */ /* 0x000fe2000bf06270 */
[----:B------:R1:W-:Y:S01]  /*15d0*/  @!P4 LDGSTS.E.BYPASS.LTC128B.128 [R237+0xf000], [R20.64+0x180] ;  /* 0x0f00018014edcfae */ /* 0x0003e2000b901d50 */
[----:B------:R-:W-:Y:S01]  /*15e0*/  LOP3.LUT R13, R12, 0x8, R13, 0xf8, !PT ;  /* 0x000000080c0d7812 */ /* 0x000fe200078ef80d */
[----:B------:R-:W-:Y:S01]  /*15f0*/  IMAD.IADD R5, R14, 0x1, -R5 ;  /* 0x000000010e057824 */ /* 0x000fe200078e0a05 */
[----:B------:R-:W-:Y:S01]  /*1600*/  LOP3.LUT R6, R6, 0xfffffffe, RZ, 0xc0, !PT ;  /* 0xfffffffe06067812 */ /* 0x000fe200078ec0ff */
[----:B------:R4:W-:Y:S01]  /*1610*/  @!P3 LDGSTS.E.BYPASS.LTC128B.128 [R237+0x9800], [R18.64] ;  /* 0x0980000012edbfae */ /* 0x0009e2000b901d50 */
[----:B------:R-:W-:Y:S01]  /*1620*/  SHF.R.U32.HI R12, RZ, 0x3, R12 ;  /* 0x00000003ff0c7819 */ /* 0x000fe2000001160c */
[----:B------:R-:W-:Y:S01]  /*1630*/  USHF.L.U32 UR6, UR5, 0x5, URZ ;  /* 0x0000000505067899 */ /* 0x000fe2000800063f */
[----:B------:R-:W-:Y:S01]  /*1640*/  SHF.R.S32.HI R8, RZ, 0x5, R9 ;  /* 0x00000005ff087819 */ /* 0x000fe20000011409 */
[----:B------:R4:W-:Y:S01]  /*1650*/  @!P3 LDGSTS.E.BYPASS.LTC128B.128 [R237+0xb800], [R18.64+0x80] ;  /* 0x0b80008012edbfae */ /* 0x0009e2000b901d50 */
[----:B------:R-:W-:Y:S01]  /*1660*/  LOP3.LUT R13, R13, R12, RZ, 0x3c, !PT ;  /* 0x0000000c0d0d7212 */ /* 0x000fe200078e3cff */
[----:B------:R-:W-:Y:S01]  /*1670*/  IMAD.IADD R6, R15, 0x1, -R6 ;  /* 0x000000010f067824 */ /* 0x000fe200078e0a06 */
[----:B------:R-:W-:Y:S01]  /*1680*/  LOP3.LUT R87, R87, 0xfffffe00, RZ, 0xc0, !PT ;  /* 0xfffffe0057577812 */ /* 0x000fe200078ec0ff */
[----:B------:R4:W-:Y:S01]  /*1690*/  @!P3 LDGSTS.E.BYPASS.LTC128B.128 [R237+0xd800], [R18.64+0x100] ;  /* 0x0d80010012edbfae */ /* 0x0009e2000b901d50 */
[----:B------:R-:W-:Y:S01]  /*16a0*/  IMAD.SHL.U32 R12, R5, 0x40, RZ ;  /* 0x00000040050c7824 */ /* 0x000fe200078e00ff */
[----:B------:R-:W-:Y:S01]  /*16b0*/  VOTEU.ALL UP0, P0 ;  /* 0x00000000003f7886 */ /* 0x000fe20000000000 */
[C---:B------:R-:W-:Y:S01]  /*16c0*/  IMAD R233, R6.reuse, 0x200, R13 ;  /* 0x0000020006e97824 */ /* 0x040fe200078e020d */
[----:B------:R4:W-:Y:S01]  /*16d0*/  @!P3 LDGSTS.E.BYPASS.LTC128B.128 [R237+0xf800], [R18.64+0x180] ;  /* 0x0f80018012edbfae */ /* 0x0009e2000b901d50 */
[----:B------:R-:W-:Y:S01]  /*16e0*/  IMAD.SHL.U32 R13, R6, 0x8, RZ ;  /* 0x00000008060d7824 */ /* 0x000fe200078e00ff */
[----:B------:R-:W-:Y:S01]  /*16f0*/  LOP3.LUT R12, R12, 0x1c0, RZ, 0xc0, !PT ;  /* 0x000001c00c0c7812 */ /* 0x000fe200078ec0ff */
[----:B------:R-:W-:Y:S01]  /*1700*/  IMAD.U32 R15, RZ, RZ, UR4 ;  /* 0x00000004ff0f7e24 */ /* 0x000fe2000f8e00ff */
[----:B------:R-:W0:Y:S01]  /*1710*/  LDGDEPBAR ;  /* 0x00000000000079af */ /* 0x000e220000000000 */
[----:B------:R-:W-:Y:S01]  /*1720*/  IMAD.U32 R11, RZ, RZ, UR6 ;  /* 0x00000006ff0b7e24 */ /* 0x000fe2000f8e00ff */
[----:B------:R-:W-:Y:S01]  /*1730*/  @!UP0 UIMAD UR6, UR5, 0x30, URZ ;  /* 0x00000030050688a4 */ /* 0x000fe2000f8e023f */
[----:B------:R-:W-:Y:S01]  /*1740*/  LOP3.LUT R13, R12, 0x8, R13, 0xf8, !PT ;  /* 0x000000080c0d7812 */ /* 0x000fe200078ef80d */
[----:B------:R-:W-:Y:S01]  /*1750*/  IMAD.SHL.U32 R233, R233, 0x2, RZ ;  /* 0x00000002e9e97824 */ /* 0x000fe200078e00ff */
[----:B------:R-:W-:Y:S01]  /*1760*/  SHF.R.U32.HI R6, RZ, 0x3, R12 ;  /* 0x00000003ff067819 */ /* 0x000fe2000001160c */
[----:B------:R-:W-:Y:S01]  /*1770*/  UISETP.GE.AND UP0, UPT, UR13, 0x41, UPT ;  /* 0x000000410d00788c */ /* 0x000fe2000bf06270 */
[----:B-1----:R-:W-:-:S02]  /*1780*/  @!P6 LEA R20, P4, R16, c[0x0][0x170], 0x1 ;  /* 0x00005c001014ea11 */ /* 0x002fc400078808ff */
[C---:B------:R-:W-:Y:S02]  /*1790*/  @!P1 IADD3 R12, P3, R16.reuse, UR18, RZ ;  /* 0x00000012100c9c10 */ /* 0x040fe4000ff7e0ff */
[----:B------:R-:W-:Y:S02]  /*17a0*/  @!P6 LEA.HI.X R21, R16, c[0x0][0x174], R17, 0x1, P4 ;  /* 0x00005d001015ea11 */ /* 0x000fe400020f0c11 */
[----:B------:R-:W-:Y:S02]  /*17b0*/  @!P2 LEA R14, P4, R7, c[0x0][0x170], 0x1 ;  /* 0x00005c00070eaa11 */ /* 0x000fe400078808ff */
[----:B------:R-:W-:Y:S02]  /*17c0*/  @!P1 IADD3.X R11, R17, UR19, R11, P3, !PT ;  /* 0x00000013110b9c10 */ /* 0x000fe40009ffe40b */
[----:B------:R-:W-:Y:S02]  /*17d0*/  LOP3.LUT R6, R13, R6, RZ, 0x3c, !PT ;  /* 0x000000060d067212 */ /* 0x000fe400078e3cff */
[----:B------:R-:W-:Y:S01]  /*17e0*/  IADD3 R231, R233, 0x8020, RZ ;  /* 0x00008020e9e77810 */ /* 0x000fe20007ffe0ff */
[----:B----4-:R-:W-:Y:S01]  /*17f0*/  @!P0 IMAD.WIDE.U32 R18, R15, 0x30, R16 ;  /* 0x000000300f128825 */ /* 0x010fe200078e0010 */
[----:B------:R-:W-:-:S04]  /*1800*/  DEPBAR.LE SB0, 0x0 ;  /* 0x000080000000791a */ /* 0x000fc80000000000 */
[----:B------:R-:W-:Y:S01]  /*1810*/  BAR.SYNC.DEFER_BLOCKING 0x0 ;  /* 0x0000000000007b1d */ /* 0x000fe20000010000 */
[----:B------:R-:W-:Y:S02]  /*1820*/  @!P2 LEA.HI.X R15, R7, c[0x0][0x174], R10, 0x1, P4 ;  /* 0x00005d00070faa11 */ /* 0x000fe400020f0c0a */
[----:B------:R-:W-:Y:S02]  /*1830*/  @!P1 LEA R16, P4, R12, c[0x0][0x170], 0x1 ;  /* 0x00005c000c109a11 */ /* 0x000fe400078808ff */
[----:B------:R-:W-:Y:S02]  /*1840*/  @!P0 IADD3 R7, R19, UR6, RZ ;  /* 0x0000000613078c10 */ /* 0x000fe4000fffe0ff */
[----:B------:R-:W-:Y:S02]  /*1850*/  @!P0 LEA R10, P3, R18, c[0x0][0x170], 0x1 ;  /* 0x00005c00120a8a11 */ /* 0x000fe400078608ff */
[----:B------:R-:W-:Y:S02]  /*1860*/  @!P1 LEA.HI.X R17, R12, c[0x0][0x174], R11, 0x1, P4 ;  /* 0x00005d000c119a11 */ /* 0x000fe400020f0c0b */
[----:B------:R-:W-:Y:S01]  /*1870*/  @!P0 LEA.HI.X R11, R18, c[0x0][0x174], R7, 0x1, P3 ;  /* 0x00005d00120b8a11 */ /* 0x000fe200018f0c07 */
[----:B------:R-:W-:-:S04]  /*1880*/  IMAD R7, R8, 0x400, R87 ;  /* 0x0000040008077824 */ /* 0x000fc800078e0257 */
[----:B------:R-:W-:Y:S02]  /*1890*/  IMAD.IADD R234, R6, 0x1, R7 ;  /* 0x0000000106ea7824 */ /* 0x000fe400078e0207 */
[----:B------:R-:W-:Y:S02]  /*18a0*/  IMAD.MOV.U32 R7, RZ, RZ, 0x10 ;  /* 0x00000010ff077424 */ /* 0x000fe400078e00ff */
[----:B------:R-:W-:Y:S01]  /*18b0*/  IMAD.SHL.U32 R234, R234, 0x2, RZ ;  /* 0x00000002eaea7824 */ /* 0x000fe200078e00ff */
[----:B------:R-:W-:Y:S04]  /*18c0*/  @P6 STS.128 [R237+0x10000], RZ ;  /* 0x010000ffed006388 */ /* 0x000fe80000000c00 */
[----:B------:R-:W-:Y:S04]  /*18d0*/  @P6 STS.128 [R237+0x12000], RZ ;  /* 0x012000ffed006388 */ /* 0x000fe80000000c00 */
[----:B------:R-:W-:Y:S04]  /*18e0*/  @P6 STS.128 [R237+0x14000], RZ ;  /* 0x014000ffed006388 */ /* 0x000fe80000000c00 */
[----:B------:R-:W-:Y:S04]  /*18f0*/  @P6 STS.128 [R237+0x16000], RZ ;  /* 0x016000ffed006388 */ /* 0x000fe80000000c00 */
[----:B------:R-:W-:Y:S01]  /*1900*/  @!PT LDS RZ, [RZ] ;  /* 0x00000000fffff984 */ /* 0x000fe20000000800 */
[----:B------:R-:W-:Y:S01]  /*1910*/  @!PT LDS RZ, [RZ] ;  /* 0x00000000fffff984 */ /* 0x000fe20000000800 */
[----:B------:R-:W-:Y:S01]  /*1920*/  @!PT LDS RZ, [RZ] ;  /* 0x00000000fffff984 */ /* 0x000fe20000000800 */
[----:B------:R3:W-:Y:S04]  /*1930*/  @!P6 LDGSTS.E.BYPASS.LTC128B.128 [R237+0x10000], [R20.64] ;  /* 0x1000000014edefae */ /* 0x0007e8000b901d50 */
[----:B------:R3:W-:Y:S04]  /*1940*/  @!P6 LDGSTS.E.BYPASS.LTC128B.128 [R237+0x12000], [R20.64+0x80] ;  /* 0x1200008014edefae */ /* 0x0007e8000b901d50 */
[----:B------:R3:W-:Y:S04]  /*1950*/  @!P6 LDGSTS.E.BYPASS.LTC128B.128 [R237+0x14000], [R20.64+0x100] ;  /* 0x1400010014edefae */ /* 0x0007e8000b901d50 */
[----:B------:R3:W-:Y:S04]  /*1960*/  @!P6 LDGSTS.E.BYPASS.LTC128B.128 [R237+0x16000], [R20.64+0x180] ;  /* 0x1600018014edefae */ /* 0x0007e8000b901d50 */
        /* <DEDUP_REMOVED lines=21> */
[----:B------:R4:W-:Y:S01]  /*1ac0*/  @!P1 LDGSTS.E.BYPASS.LTC128B.128 [R237+0x17000], [R16.64+0x180] ;  /* 0x1700018010ed9fae */ /* 0x0009e2000b901d50 */
[----:B------:R-:W-:Y:S01]  /*1ad0*/  R2P PR, R5, 0x6 ;  /* 0x0000000605007804 */ /* 0x000fe20000000000 */
[----:B------:R-:W-:-:S02]  /*1ae0*/  IMAD.MOV.U32 R5, RZ, RZ, 0x20 ;  /* 0x00000020ff057424 */ /* 0x000fc400078e00ff */
[----:B------:R-:W-:Y:S02]  /*1af0*/  @P0 STS.128 [R237+0x11800], RZ ;  /* 0x011800ffed000388 */ /* 0x000fe40000000c00 */
[----:B------:R-:W-:Y:S02]  /*1b00*/  SEL R7, R7, 0xfffffff0, !P1 ;  /* 0xfffffff007077807 */ /* 0x000fe40004800000 */
[----:B------:R-:W-:Y:S01]  /*1b10*/  @P0 STS.128 [R237+0x13800], RZ ;  /* 0x013800ffed000388 */ /* 0x000fe20000000c00 */
[----:B------:R-:W-:Y:S02]  /*1b20*/  SEL R5, R5, 0xffffffe0, !P2 ;  /* 0xffffffe005057807 */ /* 0x000fe40005000000 */
[----:B------:R-:W-:Y:S01]  /*1b30*/  R2P PR, R0, 0x6 ;  /* 0x0000000600007804 */ /* 0x000fe20000000000 */
[----:B------:R-:W-:Y:S01]  /*1b40*/  @P0 STS.128 [R237+0x15800], RZ ;  /* 0x015800ffed000388 */ /* 0x000fe20000000c00 */
[----:B------:R-:W-:Y:S01]  /*1b50*/  IADD3 R0, R233, 0x8000, RZ ;  /* 0x00008000e9007810 */ /* 0x000fe20007ffe0ff */
[----:B------:R-:W-:-:S02]  /*1b60*/  IMAD R232, R7, 0x2, R234 ;  /* 0x0000000207e87824 */ /* 0x000fc400078e02ea */
[----:B------:R-:W-:Y:S01]  /*1b70*/  @P0 STS.128 [R237+0x17800], RZ ;  /* 0x017800ffed000388 */ /* 0x000fe20000000c00 */
[C---:B------:R-:W-:Y:S02]  /*1b80*/  IMAD R230, R5.reuse, 0x2, R234 ;  /* 0x0000000205e67824 */ /* 0x040fe400078e02ea */
[----:B------:R-:W-:Y:S01]  /*1b90*/  IMAD R229, R5, 0x2, R232 ;  /* 0x0000000205e57824 */ /* 0x000fe200078e02e8 */
[----:B------:R-:W-:Y:S01]  /*1ba0*/  @!PT LDS RZ, [RZ] ;  /* 0x00000000fffff984 */ /* 0x000fe20000000800 */
[----:B------:R-:W-:Y:S01]  /*1bb0*/  @!PT LDS RZ, [RZ] ;  /* 0x00000000fffff984 */ /* 0x000fe20000000800 */
[----:B------:R-:W-:Y:S01]  /*1bc0*/  @!PT LDS RZ, [RZ] ;  /* 0x00000000fffff984 */ /* 0x000fe20000000800 */
[----:B------:R5:W-:Y:S04]  /*1bd0*/  @!P0 LDGSTS.E.BYPASS.LTC128B.128 [R237+0x11800], [R10.64] ;  /* 0x118000000aed8fae */ /* 0x000be8000b901d50 */
[----:B------:R5:W-:Y:S01]  /*1be0*/  @!P0 LDGSTS.E.BYPASS.LTC128B.128 [R237+0x13800], [R10.64+0x80] ;  /* 0x138000800aed8fae */ /* 0x000be2000b901d50 */
[----:B------:R-:W-:Y:S01]  /*1bf0*/  @P1 IADD3 R231, R0, -0x20, RZ ;  /* 0xffffffe000e71810 */ /* 0x000fe20007ffe0ff */
[----:B------:R-:W-:-:S02]  /*1c00*/  IMAD.MOV.U32 R0, RZ, RZ, 0x40 ;  /* 0x00000040ff007424 */ /* 0x000fc400078e00ff */
[----:B------:R5:W-:Y:S01]  /*1c10*/  @!P0 LDGSTS.E.BYPASS.LTC128B.128 [R237+0x15800], [R10.64+0x100] ;  /* 0x158001000aed8fae */ /* 0x000be2000b901d50 */
[C---:B------:R-:W-:Y:S02]  /*1c20*/  IADD3 R223, R231.reuse, 0x800, RZ ;  /* 0x00000800e7df7810 */ /* 0x040fe40007ffe0ff */
[----:B------:R-:W-:Y:S01]  /*1c30*/  SEL R0, R0, 0xffffffc0, !P2 ;  /* 0xffffffc000007807 */ /* 0x000fe20005000000 */
[----:B------:R5:W-:Y:S01]  /*1c40*/  @!P0 LDGSTS.E.BYPASS.LTC128B.128 [R237+0x17800], [R10.64+0x180] ;  /* 0x178001800aed8fae */ /* 0x000be2000b901d50 */
[C---:B------:R-:W-:Y:S02]  /*1c50*/  IADD3 R222, R231.reuse, 0x1000, RZ ;  /* 0x00001000e7de7810 */ /* 0x040fe40007ffe0ff */
[----:B------:R-:W-:Y:S01]  /*1c60*/  IADD3 R221, R231, 0x1800, RZ ;  /* 0x00001800e7dd7810 */ /* 0x000fe20007ffe0ff */
[----:B--2---:R-:W-:Y:S01]  /*1c70*/  LDSM.16.M88.4 R24, [R234] ;  /* 0x00000000ea18783b */ /* 0x004fe20000000200 */
[----:B------:R-:W-:Y:S01]  /*1c80*/  IMAD.IADD R227, R233, 0x1, R0 ;  /* 0x00000001e9e37824 */ /* 0x000fe200078e0200 */
[C---:B------:R-:W-:Y:S01]  /*1c90*/  IADD3 R219, R231.reuse, 0x2000, RZ ;  /* 0x00002000e7db7810 */ /* 0x040fe20007ffe0ff */
[----:B------:R-:W-:Y:S01]  /*1ca0*/  IMAD.IADD R220, R0, 0x1, R231 ;  /* 0x0000000100dc7824 */ /* 0x000fe200078e02e7 */
[----:B------:R-:W5:Y:S01]  /*1cb0*/  LDSM.16.M88.4 R72, [R233+0x8000] ;  /* 0x00800000e948783b */ /* 0x000f620000000200 */
[----:B------:R-:W-:Y:S01]  /*1cc0*/  IMAD.U32 R0, RZ, RZ, UR10 ;  /* 0x0000000aff007e24 */ /* 0x000fe2000f8e00ff */
[----:B------:R-:W-:-:S02]  /*1cd0*/  IADD3 R218, R231, 0x2800, RZ ;  /* 0x00002800e7da7810 */ /* 0x000fc40007ffe0ff */
[----:B------:R-:W2:Y:S01]  /*1ce0*/  LDSM.16.M88.4 R32, [R233+0x9000] ;  /* 0x00900000e920783b */ /* 0x000ea20000000200 */
[C---:B------:R-:W-:Y:S02]  /*1cf0*/  IADD3 R217, R231.reuse, 0x3000, RZ ;  /* 0x00003000e7d97810 */ /* 0x040fe40007ffe0ff */
[C---:B------:R-:W-:Y:S01]  /*1d00*/  IADD3 R216, R231.reuse, 0x3800, RZ ;  /* 0x00003800e7d87810 */ /* 0x040fe20007ffe0ff */
[----:B------:R-:W2:Y:S01]  /*1d10*/  LDSM.16.M88.4 R40, [R233+0x8800] ;  /* 0x00880000e928783b */ /* 0x000ea20000000200 */
[C---:B------:R-:W-:Y:S02]  /*1d20*/  IADD3 R215, R231.reuse, 0x4000, RZ ;  /* 0x00004000e7d77810 */ /* 0x040fe40007ffe0ff */
[C---:B------:R-:W-:Y:S01]  /*1d30*/  IADD3 R214, R231.reuse, 0x4800, RZ ;  /* 0x00004800e7d67810 */ /* 0x040fe20007ffe0ff */
[----:B-1----:R-:W1:Y:S01]  /*1d40*/  LDSM.16.M88.4 R12, [R233+0x9800] ;  /* 0x00980000e90c783b */ /* 0x002e620000000200 */
[C---:B------:R-:W-:Y:S02]  /*1d50*/  IADD3 R213, R231.reuse, 0x5000, RZ ;  /* 0x00005000e7d57810 */ /* 0x040fe40007ffe0ff */
[C---:B------:R-:W-:Y:S01]  /*1d60*/  IADD3 R212, R231.reuse, 0x5800, RZ ;  /* 0x00005800e7d47810 */ /* 0x040fe20007ffe0ff */
[----:B------:R-:W-:Y:S01]  /*1d70*/  LDSM.16.M88.4 R60, [R232] ;  /* 0x00000000e83c783b */ /* 0x000fe20000000200 */
[----:B------:R-:W-:-:S02]  /*1d80*/  IADD3 R211, R231, 0x6000, RZ ;  /* 0x00006000e7d37810 */ /* 0x000fc40007ffe0ff */
[C---:B------:R-:W-:Y:S01]  /*1d90*/  IADD3 R210, R231.reuse, 0x6800, RZ ;  /* 0x00006800e7d27810 */ /* 0x040fe20007ffe0ff */
[----:B------:R-:W1:Y:S01]  /*1da0*/  LDSM.16.M88.4 R64, [R231] ;  /* 0x00000000e740783b */ /* 0x000e620000000200 */
[C---:B------:R-:W-:Y:S02]  /*1db0*/  IADD3 R209, R231.reuse, 0x7000, RZ ;  /* 0x00007000e7d17810 */ /* 0x040fe40007ffe0ff */
[----:B------:R-:W-:Y:S01]  /*1dc0*/  IADD3 R208, R231, 0x7800, RZ ;  /* 0x00007800e7d07810 */ /* 0x000fe20007ffe0ff */
[----:B------:R-:W1:Y:S04]  /*1dd0*/  LDSM.16.M88.4 R52, [R231+0x1000] ;  /* 0x00100000e734783b */ /* 0x000e680000000200 */
[----:B------:R-:W1:Y:S04]  /*1de0*/  LDSM.16.M88.4 R56, [R231+0x800] ;  /* 0x00080000e738783b */ /* 0x000e680000000200 */
[----:B------:R-:W1:Y:S04]  /*1df0*/  LDSM.16.M88.4 R48, [R231+0x1800] ;  /* 0x00180000e730783b */ /* 0x000e680000000200 */
[----:B---3--:R-:W-:Y:S01]  /*1e00*/  LDSM.16.M88.4 R20, [R230] ;  /* 0x00000000e614783b */ /* 0x008fe20000000200 */
[C---:B-----5:R-:W-:Y:S03]  /*1e10*/  HMMA.16816.F32 R8, R24.reuse, R72, RZ ;  /* 0x000000481808723c */ /* 0x060fe600000018ff */
[----:B----4-:R-:W3:Y:S04]  /*1e20*/  LDSM.16.M88.4 R16, [R227+0x8000] ;  /* 0x00800000e310783b */ /* 0x010ee80000000200 */
[----:B------:R-:W4:Y:S01]  /*1e30*/  LDSM.16.M88.4 R80, [R227+0x9000] ;  /* 0x00900000e350783b */ /* 0x000f220000000200 */
[C---:B------:R-:W-:Y:S03]  /*1e40*/  HMMA.16816.F32 R72, R24.reuse, R74, RZ ;  /* 0x0000004a1848723c */ /* 0x040fe600000018ff */
[----:B------:R-:W-:Y:S04]  /*1e50*/  LDSM.16.M88.4 R76, [R227+0x9800] ;  /* 0x00980000e34c783b */ /* 0x000fe80000000200 */
[----:B------:R-:W-:Y:S01]  /*1e60*/  LDSM.16.M88.4 R68, [R229] ;  /* 0x00000000e544783b */ /* 0x000fe20000000200 */
[C---:B--2---:R-:W-:Y:S03]  /*1e70*/  HMMA.16816.F32 R36, R24.reuse, R32, RZ ;  /* 0x000000201824723c */ /* 0x044fe600000018ff */
[----:B------:R-:W0:Y:S05]  /*1e80*/  LDGDEPBAR ;  /* 0x00000000000079af */ /* 0x000e2a0000000000 */
[C---:B------:R-:W-:Y:S08]  /*1e90*/  HMMA.16816.F32 R44, R24.reuse, R40, RZ ;  /* 0x00000028182c723c */ /* 0x040ff000000018ff */
[C---:B------:R-:W-:Y:S08]  /*1ea0*/  HMMA.16816.F32 R32, R24.reuse, R34, RZ ;  /* 0x000000221820723c */ /* 0x040ff000000018ff */
[C---:B------:R-:W-:Y:S08]  /*1eb0*/  HMMA.16816.F32 R40, R24.reuse, R42, RZ ;  /* 0x0000002a1828723c */ /* 0x040ff000000018ff */
[C---:B-1----:R-:W-:Y:S08]  /*1ec0*/  HMMA.16816.F32 R28, R24.reuse, R12, RZ ;  /* 0x0000000c181c723c */ /* 0x042ff000000018ff */
[----:B------:R-:W-:Y:S01]  /*1ed0*/  HMMA.16816.F32 R24, R24, R14, RZ ;  /* 0x0000000e1818723c */ /* 0x000fe200000018ff */
[----:B------:R-:W1:Y:S07]  /*1ee0*/  LDSM.16.M88.4 R12, [R227+0x8800] ;  /* 0x00880000e30c783b */ /* 0x000e6e0000000200 */
[C---:B------:R-:W-:Y:S08]  /*1ef0*/  HMMA.16816.F32 R8, R60.reuse, R64, R8 ;  /* 0x000000403c08723c */ /* 0x040ff00000001808 */
[C---:B------:R-:W-:Y:S01]  /*1f00*/  HMMA.16816.F32 R72, R60.reuse, R66, R72 ;  /* 0x000000423c48723c */ /* 0x040fe20000001848 */
[----:B------:R-:W2:Y:S07]  /*1f10*/  LDSM.16.M88.4 R64, [R220] ;  /* 0x00000000dc40783b */ /* 0x000eae0000000200 */
[C---:B------:R-:W-:Y:S08]  /*1f20*/  HMMA.16816.F32 R36, R60.reuse, R52, R36 ;  /* 0x000000343c24723c */ /* 0x040ff00000001824 */
[C---:B------:R-:W-:Y:S01]  /*1f30*/  HMMA.16816.F32 R32, R60.reuse, R54, R32 ;  /* 0x000000363c20723c */ /* 0x040fe20000001820 */
[----:B------:R-:W-:Y:S07]  /*1f40*/  LDSM.16.M88.4 R52, [R220+0x800] ;  /* 0x00080000dc34783b */ /* 0x000fee0000000200 */
[C---:B------:R-:W-:Y:S08]  /*1f50*/  HMMA.16816.F32 R44, R60.reuse, R56, R44 ;  /* 0x000000383c2c723c */ /* 0x040ff0000000182c */
[C---:B------:R-:W-:Y:S01]  /*1f60*/  HMMA.16816.F32 R40, R60.reuse, R58, R40 ;  /* 0x0000003a3c28723c */ /* 0x040fe20000001828 */
[----:B------:R-:W-:Y:S07]  /*1f70*/  LDSM.16.M88.4 R56, [R234+0x2000] ;  /* 0x00200000ea38783b */ /* 0x000fee0000000200 */
[C---:B------:R-:W-:Y:S08]  /*1f80*/  HMMA.16816.F32 R28, R60.reuse, R48, R28 ;  /* 0x000000303c1c723c */ /* 0x040ff0000000181c */
[----:B------:R-:W-:Y:S01]  /*1f90*/  HMMA.16816.F32 R24, R60, R50, R24 ;  /* 0x000000323c18723c */ /* 0x000fe20000001818 */
[----:B------:R-:W5:Y:S04]  /*1fa0*/  LDSM.16.M88.4 R48, [R220+0x1000] ;  /* 0x00100000dc30783b */ /* 0x000f680000000200 */
[----:B------:R-:W2:Y:S03]  /*1fb0*/  LDSM.16.M88.4 R60, [R220+0x1800] ;  /* 0x00180000dc3c783b */ /* 0x000ea60000000200 */
[C---:B---3--:R-:W-:Y:S08]  /*1fc0*/  HMMA.16816.F32 R8, R20.reuse, R16, R8 ;  /* 0x000000101408723c */ /* 0x048ff00000001808 */
[C---:B------:R-:W-:Y:S01]  /*1fd0*/  HMMA.16816.F32 R72, R20.reuse, R18, R72 ;  /* 0x000000121448723c */ /* 0x040fe20000001848 */
[----:B------:R-:W3:Y:S07]  /*1fe0*/  LDSM.16.M88.4 R16, [R233+0xa000] ;  /* 0x00a00000e910783b */ /* 0x000eee0000000200 */
[C---:B----4-:R-:W-:Y:S08]  /*1ff0*/  HMMA.16816.F32 R36, R20.reuse, R80, R36 ;  /* 0x000000501424723c */ /* 0x050ff00000001824 */
[C---:B------:R-:W-:Y:S01]  /*2000*/  HMMA.16816.F32 R32, R20.reuse, R82, R32 ;  /* 0x000000521420723c */ /* 0x040fe20000001820 */
[----:B------:R-:W-:Y:S07]  /*2010*/  LDSM.16.M88.4 R80, [R233+0xb800] ;  /* 0x00b80000e950783b */ /* 0x000fee0000000200 */
[C---:B-1----:R-:W-:Y:S08]  /*2020*/  HMMA.16816.F32 R44, R20.reuse, R12, R44 ;  /* 0x0000000c142c723c */ /* 0x042ff0000000182c */
[C---:B------:R-:W-:Y:S01]  /*2030*/  HMMA.16816.F32 R40, R20.reuse, R14, R40 ;  /* 0x0000000e1428723c */ /* 0x040fe20000001828 */
[----:B------:R-:W1:Y:S07]  /*2040*/  LDSM.16.M88.4 R12, [R233+0xb000] ;  /* 0x00b00000e90c783b */ /* 0x000e6e0000000200 */
[C---:B------:R-:W-:Y:S08]  /*2050*/  HMMA.16816.F32 R28, R20.reuse, R76, R28 ;  /* 0x0000004c141c723c */ /* 0x040ff0000000181c */
[----:B------:R-:W-:Y:S01]  /*2060*/  HMMA.16816.F32 R24, R20, R78, R24 ;  /* 0x0000004e1418723c */ /* 0x000fe20000001818 */
[----:B------:R-:W4:Y:S07]  /*2070*/  LDSM.16.M88.4 R20, [R233+0xa800] ;  /* 0x00a80000e914783b */ /* 0x000f2e0000000200 */
[C---:B--2---:R-:W-:Y:S08]  /*2080*/  HMMA.16816.F32 R8, R68.reuse, R64, R8 ;  /* 0x000000404408723c */ /* 0x044ff00000001808 */
[C---:B------:R-:W-:Y:S01]  /*2090*/  HMMA.16816.F32 R76, R68.reuse, R66, R72 ;  /* 0x00000042444c723c */ /* 0x040fe20000001848 */
[----:B------:R-:W-:Y:S04]  /*20a0*/  LDSM.16.M88.4 R72, [R232+0x2000] ;  /* 0x00200000e848783b */ /* 0x000fe80000000200 */
[----:B------:R-:W2:Y:S03]  /*20b0*/  LDSM.16.M88.4 R64, [R231+0x2000] ;  /* 0x00200000e740783b */ /* 0x000ea60000000200 */
[C---:B-----5:R-:W-:Y:S08]  /*20c0*/  HMMA.16816.F32 R36, R68.reuse, R48, R36 ;  /* 0x000000304424723c */ /* 0x060ff00000001824 */
[C---:B------:R-:W-:Y:S01]  /*20d0*/  HMMA.16816.F32 R32, R68.reuse, R50, R32 ;  /* 0x000000324420723c */ /* 0x040fe20000001820 */
[----:B------:R-:W5:Y:S07]  /*20e0*/  LDSM.16.M88.4 R48, [R231+0x3000] ;  /* 0x00300000e730783b */ /* 0x000f6e0000000200 */
[C---:B------:R-:W-:Y:S08]  /*20f0*/  HMMA.16816.F32 R44, R68.reuse, R52, R44 ;  /* 0x00000034442c723c */ /* 0x040ff0000000182c */
[C---:B------:R-:W-:Y:S01]  /*2100*/  HMMA.16816.F32 R40, R68.reuse, R54, R40 ;  /* 0x000000364428723c */ /* 0x040fe20000001828 */
[----:B------:R-:W2:Y:S07]  /*2110*/  LDSM.16.M88.4 R52, [R231+0x2800] ;  /* 0x00280000e734783b */ /* 0x000eae0000000200 */
[C---:B------:R-:W-:Y:S08]  /*2120*/  HMMA.16816.F32 R28, R68.reuse, R60, R28 ;  /* 0x0000003c441c723c */ /* 0x040ff0000000181c */
[----:B------:R-:W-:Y:S01]  /*2130*/  HMMA.16816.F32 R24, R68, R62, R24 ;  /* 0x0000003e4418723c */ /* 0x000fe20000001818 */
[----:B------:R-:W2:Y:S04]  /*2140*/  LDSM.16.M88.4 R68, [R231+0x3800] ;  /* 0x00380000e744783b */ /* 0x000ea80000000200 */
[----:B------:R-:W-:Y:S03]  /*2150*/  LDSM.16.M88.4 R60, [R230+0x2000] ;  /* 0x00200000e63c783b */ /* 0x000fe60000000200 */
[C---:B---3--:R-:W-:Y:S08]  /*2160*/  HMMA.16816.F32 R8, R56.reuse, R16, R8 ;  /* 0x000000103808723c */ /* 0x048ff00000001808 */
[C---:B------:R-:W-:Y:S01]  /*2170*/  HMMA.16816.F32 R76, R56.reuse, R18, R76 ;  /* 0x00000012384c723c */ /* 0x040fe2000000184c */
[----:B------:R-:W3:Y:S07]  /*2180*/  LDSM.16.M88.4 R16, [R227+0xa000] ;  /* 0x00a00000e310783b */ /* 0x000eee0000000200 */
[C---:B-1----:R-:W-:Y:S08]  /*2190*/  HMMA.16816.F32 R36, R56.reuse, R12, R36 ;  /* 0x0000000c3824723c */ /* 0x042ff00000001824 */
[C---:B------:R-:W-:Y:S01]  /*21a0*/  HMMA.16816.F32 R32, R56.reuse, R14, R32 ;  /* 0x0000000e3820723c */ /* 0x040fe20000001820 */
[----:B------:R-:W1:Y:S07]  /*21b0*/  LDSM.16.M88.4 R12, [R227+0xb000] ;  /* 0x00b00000e30c783b */ /* 0x000e6e0000000200 */
[C---:B----4-:R-:W-:Y:S08]  /*21c0*/  HMMA.16816.F32 R44, R56.reuse, R20, R44 ;  /* 0x00000014382c723c */ /* 0x050ff0000000182c */
[C---:B------:R-:W-:Y:S01]  /*21d0*/  HMMA.16816.F32 R40, R56.reuse, R22, R40 ;  /* 0x000000163828723c */ /* 0x040fe20000001828 */
[----:B------:R-:W4:Y:S07]  /*21e0*/  LDSM.16.M88.4 R20, [R227+0xa800] ;  /* 0x00a80000e314783b */ /* 0x000f2e0000000200 */
[C---:B------:R-:W-:Y:S08]  /*21f0*/  HMMA.16816.F32 R28, R56.reuse, R80, R28 ;  /* 0x00000050381c723c */ /* 0x040ff0000000181c */
[----:B------:R-:W-:Y:S01]  /*2200*/  HMMA.16816.F32 R24, R56, R82, R24 ;  /* 0x000000523818723c */ /* 0x000fe20000001818 */
[----:B------:R-:W1:Y:S04]  /*2210*/  LDSM.16.M88.4 R80, [R227+0xb800] ;  /* 0x00b80000e350783b */ /* 0x000e680000000200 */
[----:B------:R-:W-:Y:S03]  /*2220*/  LDSM.16.M88.4 R56, [R220+0x2000] ;  /* 0x00200000dc38783b */ /* 0x000fe60000000200 */
[C---:B--2---:R-:W-:Y:S08]  /*2230*/  HMMA.16816.F32 R8, R72.reuse, R64, R8 ;  /* 0x000000404808723c */ /* 0x044ff00000001808 */
[C---:B------:R-:W-:Y:S01]  /*2240*/  HMMA.16816.F32 R76, R72.reuse, R66, R76 ;  /* 0x00000042484c723c */ /* 0x040fe2000000184c */
[----:B------:R-:W2:Y:S07]  /*2250*/  LDSM.16.M88.4 R64, [R229+0x2000] ;  /* 0x00200000e540783b */ /* 0x000eae0000000200 */
        /* <DEDUP_REMOVED lines=46> */
[----:B------:R-:W-:Y:S08]  /*2540*/  HMMA.16816.F32 R24, R68, R82, R24 ;  /* 0x000000524418723c */ /* 0x000ff00000001818 */
[C---:B--2---:R-:W-:Y:S08]  /*2550*/  HMMA.16816.F32 R8, R60.reuse, R56, R8 ;  /* 0x000000383c08723c */ /* 0x044ff00000001808 */
[C---:B------:R-:W-:Y:S01]  /*2560*/  HMMA.16816.F32 R76, R60.reuse, R58, R76 ;  /* 0x0000003a3c4c723c */ /* 0x040fe2000000184c */
[----:B------:R-:W-:Y:S07]  /*2570*/  LDSM.16.M88.4 R56, [R229+0x4000] ;  /* 0x00400000e538783b */ /* 0x000fee0000000200 */
[C---:B-----5:R-:W-:Y:S08]  /*2580*/  HMMA.16816.F32 R36, R60.reuse, R48, R36 ;  /* 0x000000303c24723c */ /* 0x060ff00000001824 */
[C---:B------:R-:W-:Y:S01]  /*2590*/  HMMA.16816.F32 R32, R60.reuse, R50, R32 ;  /* 0x000000323c20723c */ /* 0x040fe20000001820 */
[----:B------:R-:W2:Y:S07]  /*25a0*/  LDSM.16.M88.4 R48, [R227+0xd800] ;  /* 0x00d80000e330783b */ /* 0x000eae0000000200 */
[C---:B------:R-:W-:Y:S08]  /*25b0*/  HMMA.16816.F32 R44, R60.reuse, R52, R44 ;  /* 0x000000343c2c723c */ /* 0x040ff0000000182c */
[C---:B------:R-:W-:Y:S01]  /*25c0*/  HMMA.16816.F32 R40, R60.reuse, R54, R40 ;  /* 0x000000363c28723c */ /* 0x040fe20000001828 */
[----:B------:R-:W-:Y:S07]  /*25d0*/  LDSM.16.M88.4 R52, [R220+0x4000] ;  /* 0x00400000dc34783b */ /* 0x000fee0000000200 */
[C---:B------:R-:W-:Y:S08]  /*25e0*/  HMMA.16816.F32 R28, R60.reuse, R72, R28 ;  /* 0x000000483c1c723c */ /* 0x040ff0000000181c */
[----:B------:R-:W-:Y:S01]  /*25f0*/  HMMA.16816.F32 R24, R60, R74, R24 ;  /* 0x0000004a3c18723c */ /* 0x000fe20000001818 */
[----:B------:R-:W-:Y:S07]  /*2600*/  LDSM.16.M88.4 R60, [R220+0x5000] ;  /* 0x00500000dc3c783b */ /* 0x000fee0000000200 */
        /* <DEDUP_REMOVED lines=8> */
[----:B------:R-:W-:Y:S04]  /*2690*/  LDSM.16.M88.4 R32, [R234+0x6000] ;  /* 0x00600000ea20783b */ /* 0x000fe80000000200 */
[----:B------:R-:W-:Y:S03]  /*26a0*/  LDSM.16.M88.4 R20, [R233+0xe000] ;  /* 0x00e00000e914783b */ /* 0x000fe60000000200 */
[C---:B--2---:R-:W-:Y:S08]  /*26b0*/  HMMA.16816.F32 R28, R64.reuse, R48, R28 ;  /* 0x00000030401c723c */ /* 0x044ff0000000181c */
[----:B------:R-:W-:Y:S01]  /*26c0*/  HMMA.16816.F32 R64, R64, R50, R24 ;  /* 0x000000324040723c */ /* 0x000fe20000001818 */
[----:B------:R-:W2:Y:S04]  /*26d0*/  LDSM.16.M88.4 R48, [R233+0xe800] ;  /* 0x00e80000e930783b */ /* 0x000ea80000000200 */
[----:B------:R-:W4:Y:S03]  /*26e0*/  LDSM.16.M88.4 R24, [R233+0xf000] ;  /* 0x00f00000e918783b */ /* 0x000f260000000200 */
[C---:B---3--:R-:W-:Y:S08]  /*26f0*/  HMMA.16816.F32 R44, R56.reuse, R16, R44 ;  /* 0x00000010382c723c */ /* 0x048ff0000000182c */
[C---:B------:R-:W-:Y:S01]  /*2700*/  HMMA.16816.F32 R40, R56.reuse, R18, R40 ;  /* 0x000000123828723c */ /* 0x040fe20000001828 */
[----:B------:R-:W3:Y:S07]  /*2710*/  LDSM.16.M88.4 R16, [R233+0xf800] ;  /* 0x00f80000e910783b */ /* 0x000eee0000000200 */
[C---:B------:R-:W-:Y:S08]  /*2720*/  HMMA.16816.F32 R8, R56.reuse, R52, R8 ;  /* 0x000000343808723c */ /* 0x040ff00000001808 */
[C---:B------:R-:W-:Y:S01]  /*2730*/  HMMA.16816.F32 R76, R56.reuse, R54, R76 ;  /* 0x00000036384c723c */ /* 0x040fe2000000184c */
[----:B------:R-:W-:Y:S07]  /*2740*/  LDSM.16.M88.4 R52, [R231+0x6000] ;  /* 0x00600000e734783b */ /* 0x000fee0000000200 */
[C---:B------:R-:W-:Y:S08]  /*2750*/  HMMA.16816.F32 R36, R56.reuse, R60, R36 ;  /* 0x0000003c3824723c */ /* 0x040ff00000001824 */
[C---:B------:R-:W-:Y:S01]  /*2760*/  HMMA.16816.F32 R68, R56.reuse, R62, R68 ;  /* 0x0000003e3844723c */ /* 0x040fe20000001844 */
[----:B------:R-:W-:Y:S07]  /*2770*/  LDSM.16.M88.4 R60, [R231+0x7000] ;  /* 0x00700000e73c783b */ /* 0x000fee0000000200 */
[C---:B-1----:R-:W-:Y:S08]  /*2780*/  HMMA.16816.F32 R28, R56.reuse, R12, R28 ;  /* 0x0000000c381c723c */ /* 0x042ff0000000181c */
[----:B------:R-:W-:Y:S01]  /*2790*/  HMMA.16816.F32 R64, R56, R14, R64 ;  /* 0x0000000e3840723c */ /* 0x000fe20000001840 */
[----:B------:R-:W-:Y:S04]  /*27a0*/  LDSM.16.M88.4 R56, [R232+0x6000] ;  /* 0x00600000e838783b */ /* 0x000fe80000000200 */
[----:B------:R-:W1:Y:S03]  /*27b0*/  LDSM.16.M88.4 R12, [R231+0x6800] ;  /* 0x00680000e70c783b */ /* 0x000e660000000200 */
[C---:B--2---:R-:W-:Y:S08]  /*27c0*/  HMMA.16816.F32 R44, R32.reuse, R48, R44 ;  /* 0x00000030202c723c */ /* 0x044ff0000000182c */
[C---:B------:R-:W-:Y:S08]  /*27d0*/  HMMA.16816.F32 R40, R32.reuse, R50, R40 ;  /* 0x000000322028723c */ /* 0x040ff00000001828 */
[C---:B------:R-:W-:Y:S08]  /*27e0*/  HMMA.16816.F32 R8, R32.reuse, R20, R8 ;  /* 0x000000142008723c */ /* 0x040ff00000001808 */
[C---:B------:R-:W-:Y:S01]  /*27f0*/  HMMA.16816.F32 R76, R32.reuse, R22, R76 ;  /* 0x00000016204c723c */ /* 0x040fe2000000184c */
[----:B------:R-:W2:Y:S07]  /*2800*/  LDSM.16.M88.4 R20, [R231+0x7800] ;  /* 0x00780000e714783b */ /* 0x000eae0000000200 */
[C---:B----4-:R-:W-:Y:S08]  /*2810*/  HMMA.16816.F32 R36, R32.reuse, R24, R36 ;  /* 0x000000182024723c */ /* 0x050ff00000001824 */
[C---:B------:R-:W-:Y:S01]  /*2820*/  HMMA.16816.F32 R68, R32.reuse, R26, R68 ;  /* 0x0000001a2044723c */ /* 0x040fe20000001844 */
[----:B------:R-:W-:Y:S07]  /*2830*/  LDSM.16.M88.4 R24, [R227+0xe000] ;  /* 0x00e00000e318783b */ /* 0x000fee0000000200 */
[C---:B---3--:R-:W-:Y:S01]  /*2840*/  HMMA.16816.F32 R48, R32.reuse, R16, R28 ;  /* 0x000000102030723c */ /* 0x048fe2000000181c */
[----:B------:R-:W-:Y:S07]  /*2850*/  LDSM.16.M88.4 R28, [R230+0x6000] ;  /* 0x00600000e61c783b */ /* 0x000fee0000000200 */
[----:B------:R-:W-:Y:S01]  /*2860*/  HMMA.16816.F32 R64, R32, R18, R64 ;  /* 0x000000122040723c */ /* 0x000fe20000001840 */
[----:B------:R-:W3:Y:S04]  /*2870*/  LDSM.16.M88.4 R16, [R227+0xe800] ;  /* 0x00e80000e310783b */ /* 0x000ee80000000200 */
[----:B------:R-:W-:Y:S03]  /*2880*/  LDSM.16.M88.4 R32, [R227+0xf800] ;  /* 0x00f80000e320783b */ /* 0x000fe60000000200 */
[C---:B-1----:R-:W-:Y:S08]  /*2890*/  HMMA.16816.F32 R44, R56.reuse, R12, R44 ;  /* 0x0000000c382c723c */ /* 0x042ff0000000182c */
[C---:B------:R-:W-:Y:S01]  /*28a0*/  HMMA.16816.F32 R40, R56.reuse, R14, R40 ;  /* 0x0000000e3828723c */ /* 0x040fe20000001828 */
[----:B------:R-:W1:Y:S07]  /*28b0*/  LDSM.16.M88.4 R12, [R227+0xf000] ;  /* 0x00f00000e30c783b */ /* 0x000e6e0000000200 */
[C---:B------:R-:W-:Y:S08]  /*28c0*/  HMMA.16816.F32 R36, R56.reuse, R60, R36 ;  /* 0x0000003c3824723c */ /* 0x040ff00000001824 */
[C---:B------:R-:W-:Y:S08]  /*28d0*/  HMMA.16816.F32 R68, R56.reuse, R62, R68 ;  /* 0x0000003e3844723c */ /* 0x040ff00000001844 */
[C---:B------:R-:W-:Y:S08]  /*28e0*/  HMMA.16816.F32 R8, R56.reuse, R52, R8 ;  /* 0x000000343808723c */ /* 0x040ff00000001808 */
[C---:B------:R-:W-:Y:S01]  /*28f0*/  HMMA.16816.F32 R76, R56.reuse, R54, R76 ;  /* 0x00000036384c723c */ /* 0x040fe2000000184c */
[----:B------:R-:W-:Y:S07]  /*2900*/  LDSM.16.M88.4 R52, [R229+0x6000] ;  /* 0x00600000e534783b */ /* 0x000fee0000000200 */
[C---:B--2---:R-:W-:Y:S01]  /*2910*/  HMMA.16816.F32 R60, R56.reuse, R20, R48 ;  /* 0x00000014383c723c */ /* 0x044fe20000001830 */
[----:B------:R-:W2:Y:S07]  /*2920*/  LDSM.16.M88.4 R48, [R220+0x6000] ;  /* 0x00600000dc30783b */ /* 0x000eae0000000200 */
[----:B------:R-:W-:Y:S01]  /*2930*/  HMMA.16816.F32 R64, R56, R22, R64 ;  /* 0x000000163840723c */ /* 0x000fe20000001840 */
[----:B------:R-:W4:Y:S07]  /*2940*/  LDSM.16.M88.4 R20, [R220+0x6800] ;  /* 0x00680000dc14783b */ /* 0x000f2e0000000200 */
[C---:B---3--:R-:W-:Y:S07]  /*2950*/  HMMA.16816.F32 R44, R28.reuse, R16, R44 ;  /* 0x000000101c2c723c */ /* 0x048fee000000182c */
[----:B------:R-:W-:Y:S01]  /*2960*/  LOP3.LUT R17, R84, 0x6, RZ, 0xc0, !PT ;  /* 0x0000000654117812 */ /* 0x000fe200078ec0ff */
[----:B-1----:R-:W-:Y:S04]  /*2970*/  HMMA.16816.F32 R36, R28, R12, R36 ;  /* 0x0000000c1c24723c */ /* 0x002fe80000001824 */
[----:B------:R-:W-:-:S04]  /*2980*/  IMAD R0, R0, 0x40, R17 ;  /* 0x0000004000007824 */ /* 0x000fc800078e0211 */
[----:B------:R-:W-:Y:S01]  /*2990*/  HMMA.16816.F32 R68, R28, R14, R68 ;  /* 0x0000000e1c44723c */ /* 0x000fe20000001844 */
[----:B------:R-:W1:Y:S01]  /*29a0*/  LDSM.16.M88.4 R12, [R220+0x7000] ;  /* 0x00700000dc0c783b */ /* 0x000e620000000200 */
[----:B------:R-:W-:-:S06]  /*29b0*/  ISETP.GE.AND P1, PT, R0, UR13, PT ;  /* 0x0000000d00007c0c */ /* 0x000fcc000bf26270 */
[C---:B------:R-:W-:Y:S07]  /*29c0*/  HMMA.16816.F32 R8, R28.reuse, R24, R8 ;  /* 0x000000181c08723c */ /* 0x040fee0000001808 */
[C---:B------:R-:W-:Y:S01]  /*29d0*/  IADD3 R24, R0.reuse, 0x8, RZ ;  /* 0x0000000800187810 */ /* 0x040fe20007ffe0ff */
[----:B------:R-:W-:Y:S01]  /*29e0*/  HMMA.16816.F32 R40, R28, R18, R40 ;  /* 0x000000121c28723c */ /* 0x000fe20000001828 */
[----:B------:R-:W3:Y:S01]  /*29f0*/  LDSM.16.M88.4 R16, [R220+0x7800] ;  /* 0x00780000dc10783b */ /* 0x000ee20000000200 */
[----:B------:R-:W-:Y:S01]  /*2a00*/  IADD3 R25, R0, 0x1, RZ ;  /* 0x0000000100197810 */ /* 0x000fe20007ffe0ff */
[----:B------:R-:W-:-:S04]  /*2a10*/  DEPBAR.LE SB0, 0x0 ;  /* 0x000080000000791a */ /* 0x000fc80000000000 */
[----:B------:R-:W-:Y:S01]  /*2a20*/  ISETP.GE.AND P6, PT, R24, UR13, PT ;  /* 0x0000000d18007c0c */ /* 0x000fe2000bfc6270 */
[----:B------:R-:W-:Y:S01]  /*2a30*/  HMMA.16816.F32 R76, R28, R26, R76 ;  /* 0x0000001a1c4c723c */ /* 0x000fe2000000184c */
[----:B------:R-:W-:-:S07]  /*2a40*/  ISETP.GE.AND P0, PT, R25, UR13, PT ;  /* 0x0000000d19007c0c */ /* 0x000fce000bf06270 */
[----:B------:R-:W-:Y:S08]  /*2a50*/  HMMA.16816.F32 R64, R28, R34, R64 ;  /* 0x000000221c40723c */ /* 0x000ff00000001840 */
[C---:B--2---:R-:W-:Y:S08]  /*2a60*/  HMMA.16816.F32 R8, R52.reuse, R48, R8 ;  /* 0x000000303408723c */ /* 0x044ff00000001808 */
[C---:B------:R-:W-:Y:S08]  /*2a70*/  HMMA.16816.F32 R76, R52.reuse, R50, R76 ;  /* 0x00000032344c723c */ /* 0x040ff0000000184c */
[----:B----4-:R-:W-:Y:S07]  /*2a80*/  HMMA.16816.F32 R44, R52, R20, R44 ;  /* 0x00000014342c723c */ /* 0x010fee000000182c */
[C---:B------:R-:W-:Y:S01]  /*2a90*/  IADD3 R20, R0.reuse, 0x10, RZ ;  /* 0x0000001000147810 */ /* 0x040fe20007ffe0ff */
[----:B------:R-:W-:Y:S01]  /*2aa0*/  HMMA.16816.F32 R60, R28, R32, R60 ;  /* 0x000000201c3c723c */ /* 0x000fe2000000183c */
[----:B------:R-:W-:-:S02]  /*2ab0*/  IADD3 R21, R0, 0x9, RZ ;  /* 0x0000000900157810 */ /* 0x000fc40007ffe0ff */
[----:B------:R-:W-:Y:S02]  /*2ac0*/  ISETP.GE.AND P4, PT, R20, UR13, PT ;  /* 0x0000000d14007c0c */ /* 0x000fe4000bf86270 */
[C---:B------:R-:W-:Y:S02]  /*2ad0*/  IADD3 R20, R0.reuse, 0x11, RZ ;  /* 0x0000001100147810 */ /* 0x040fe40007ffe0ff */
[----:B------:R-:W-:Y:S01]  /*2ae0*/  ISETP.GE.AND P5, PT, R21, UR13, PT ;  /* 0x0000000d15007c0c */ /* 0x000fe2000bfa6270 */
[----:B-1----:R-:W-:Y:S01]  /*2af0*/  HMMA.16816.F32 R36, R52, R12, R36 ;  /* 0x0000000c3424723c */ /* 0x002fe20000001824 */
[----:B------:R-:W-:Y:S02]  /*2b00*/  IADD3 R21, R0, 0x19, RZ ;  /* 0x0000001900157810 */ /* 0x000fe40007ffe0ff */
[----:B------:R-:W-:Y:S02]  /*2b10*/  ISETP.GE.AND P3, PT, R20, UR13, PT ;  /* 0x0000000d14007c0c */ /* 0x000fe4000bf66270 */
[----:B------:R-:W-:-:S02]  /*2b20*/  FSEL R78, R78, -INF , !P6 ;  /* 0xff8000004e4e7808 */ /* 0x000fc40007000000 */
[----:B------:R-:W-:Y:S01]  /*2b30*/  FSEL R25, R76, -INF , !P6 ;  /* 0xff8000004c197808 */ /* 0x000fe20007000000 */
[C---:B---3--:R-:W-:Y:S01]  /*2b40*/  HMMA.16816.F32 R64, R52.reuse, R18, R64 ;  /* 0x000000123440723c */ /* 0x048fe20000001840 */
[----:B------:R-:W-:Y:S02]  /*2b50*/  FSEL R20, R10, -INF , !P1 ;  /* 0xff8000000a147808 */ /* 0x000fe40004800000 */
[----:B------:R-:W-:Y:S02]  /*2b60*/  IADD3 R10, R0, 0x20, RZ ;  /* 0x00000020000a7810 */ /* 0x000fe40007ffe0ff */
[----:B------:R-:W-:Y:S02]  /*2b70*/  FSEL R12, R46, -INF , !P4 ;  /* 0xff8000002e0c7808 */ /* 0x000fe40006000000 */
[----:B------:R-:W-:Y:S01]  /*2b80*/  FSEL R77, R77, -INF , !P5 ;  /* 0xff8000004d4d7808 */ /* 0x000fe20006800000 */
[C---:B------:R-:W-:Y:S07]  /*2b90*/  HMMA.16816.F32 R40, R52.reuse, R22, R40 ;  /* 0x000000163428723c */ /* 0x040fee0000001828 */
[----:B------:R-:W-:Y:S01]  /*2ba0*/  FSEL R23, R8, -INF , !P1 ;  /* 0xff80000008177808 */ /* 0x000fe20004800000 */
[----:B------:R-:W-:Y:S01]  /*2bb0*/  HMMA.16816.F32 R60, R52, R16, R60 ;  /* 0x00000010343c723c */ /* 0x000fe2000000183c */
[----:B------:R-:W-:-:S02]  /*2bc0*/  IADD3 R8, R0, 0x21, RZ ;  /* 0x0000002100087810 */ /* 0x000fc40007ffe0ff */
[----:B------:R-:W-:Y:S01]  /*2bd0*/  IADD3 R22, R0, 0x18, RZ ;  /* 0x0000001800167810 */ /* 0x000fe20007ffe0ff */
[----:B------:R-:W-:Y:S01]  /*2be0*/  BAR.SYNC.DEFER_BLOCKING 0x0 ;  /* 0x0000000000007b1d */ /* 0x000fe20000010000 */
[----:B------:R-:W-:Y:S02]  /*2bf0*/  ISETP.GE.AND P6, PT, R8, UR13, PT ;  /* 0x0000000d08007c0c */ /* 0x000fe4000bfc6270 */
[----:B------:R-:W-:Y:S01]  /*2c00*/  IADD3 R8, R0, 0x29, RZ ;  /* 0x0000002900087810 */ /* 0x000fe20007ffe0ff */
[----:B------:R-:W-:Y:S01]  /*2c10*/  HMMA.16816.F32 R68, R52, R14, R68 ;  /* 0x0000000e3444723c */ /* 0x000fe20000001844 */
[----:B------:R-:W-:Y:S02]  /*2c20*/  ISETP.GE.AND P1, PT, R21, UR13, PT ;  /* 0x0000000d15007c0c */ /* 0x000fe4000bf26270 */
[----:B------:R-:W-:Y:S02]  /*2c30*/  ISETP.GE.AND P2, PT, R22, UR13, PT ;  /* 0x0000000d16007c0c */ /* 0x000fe4000bf46270 */
[----:B------:R-:W-:-:S02]  /*2c40*/  FSEL R21, R11, -INF , !P0 ;  /* 0xff8000000b157808 */ /* 0x000fc40004000000 */
[----:B------:R-:W-:Y:S02]  /*2c50*/  FSEL R22, R9, -INF , !P0 ;  /* 0xff80000009167808 */ /* 0x000fe40004000000 */
[----:B------:R-:W-:Y:S02]  /*2c60*/  FSEL R11, R44, -INF , !P4 ;  /* 0xff8000002c0b7808 */ /* 0x000fe40006000000 */
[----:B------:R-:W-:Y:S02]  /*2c70*/  ISETP.GE.AND P0, PT, R10, UR13, PT ;  /* 0x0000000d0a007c0c */ /* 0x000fe4000bf06270 */
[----:B------:R-:W-:Y:S02]  /*2c80*/  ISETP.GE.AND P4, PT, R8, UR13, PT ;  /* 0x0000000d08007c0c */ /* 0x000fe4000bf86270 */
[C---:B------:R-:W-:Y:S02]  /*2c90*/  IADD3 R9, R0.reuse, 0x28, RZ ;  /* 0x0000002800097810 */ /* 0x040fe40007ffe0ff */
[----:B------:R-:W-:-:S02]  /*2ca0*/  IADD3 R8, R0, 0x30, RZ ;  /* 0x0000003000087810 */ /* 0x000fc40007ffe0ff */
[C---:B------:R-:W-:Y:S02]  /*2cb0*/  IADD3 R10, R0.reuse, 0x31, RZ ;  /* 0x00000031000a7810 */ /* 0x040fe40007ffe0ff */
[C---:B------:R-:W-:Y:S02]  /*2cc0*/  IADD3 R17, R0.reuse, 0x38, RZ ;  /* 0x0000003800117810 */ /* 0x040fe40007ffe0ff */
[----:B------:R-:W-:Y:S02]  /*2cd0*/  IADD3 R0, R0, 0x39, RZ ;  /* 0x0000003900007810 */ /* 0x000fe40007ffe0ff */
[----:B------:R-:W-:Y:S02]  /*2ce0*/  FSEL R186, R38, -INF , !P0 ;  /* 0xff80000026ba7808 */ /* 0x000fe40004000000 */
[----:B------:R-:W-:Y:S02]  /*2cf0*/  FSEL R191, R36, -INF , !P0 ;  /* 0xff80000024bf7808 */ /* 0x000fe40004000000 */
[----:B------:R-:W-:Y:S01]  /*2d00*/  ISETP.GE.AND P0, PT, R0, UR13, PT ;  /* 0x0000000d00007c0c */ /* 0x000fe2000bf06270 */
[----:B------:R-:W-:Y:S01]  /*2d10*/  IMAD.IADD R0, R87, 0x1, R6 ;  /* 0x0000000157007824 */ /* 0x000fe200078e0206 */
[----:B------:R-:W-:-:S02]  /*2d20*/  FSEL R14, R79, -INF , !P5 ;  /* 0xff8000004f0e7808 */ /* 0x000fc40006800000 */
[----:B------:R-:W-:Y:S02]  /*2d30*/  FSEL R168, R67, -INF , !P0 ;  /* 0xff80000043a87808 */ /* 0x000fe40004000000 */
[----:B------:R-:W-:Y:S02]  /*2d40*/  FSEL R171, R65, -INF , !P0 ;  /* 0xff80000041ab7808 */ /* 0x000fe40004000000 */
[----:B------:R-:W-:Y:S02]  /*2d50*/  PLOP3.LUT P0, PT, PT, PT, UP0, 0x80, 0x0 ;  /* 0x000000000000781c */ /* 0x000fe40003f0f008 */
[----:B------:R-:W-:Y:S02]  /*2d60*/  FSEL R16, R47, -INF , !P3 ;  /* 0xff8000002f107808 */ /* 0x000fe40005800000 */
[----:B------:R-:W-:Y:S02]  /*2d70*/  FSEL R15, R45, -INF , !P3 ;  /* 0xff8000002d0f7808 */ /* 0x000fe40005800000 */
[----:B------:R-:W-:-:S02]  /*2d80*/  ISETP.GE.AND P5, PT, R9, UR13, PT ;  /* 0x0000000d09007c0c */ /* 0x000fc4000bfa6270 */
[----:B------:R-:W-:Y:S02]  /*2d90*/  ISETP.GE.AND P3, PT, R8, UR13, PT ;  /* 0x0000000d08007c0c */ /* 0x000fe4000bf66270 */
[----:B------:R-:W-:Y:S02]  /*2da0*/  FSEL R8, R42, -INF , !P2 ;  /* 0xff8000002a087808 */ /* 0x000fe40005000000 */
[----:B------:R-:W-:Y:S02]  /*2db0*/  FSEL R9, R40, -INF , !P2 ;  /* 0xff80000028097808 */ /* 0x000fe40005000000 */
[----:B------:R-:W-:Y:S02]  /*2dc0*/  ISETP.GE.AND P2, PT, R10, UR13, PT ;  /* 0x0000000d0a007c0c */ /* 0x000fe4000bf46270 */
[----:B------:R-:W-:Y:S02]  /*2dd0*/  FSEL R10, R43, -INF , !P1 ;  /* 0xff8000002b0a7808 */ /* 0x000fe40004800000 */
[----:B------:R-:W-:-:S02]  /*2de0*/  FSEL R13, R41, -INF , !P1 ;  /* 0xff800000290d7808 */ /* 0x000fc40004800000 */
[----:B------:R-:W-:Y:S02]  /*2df0*/  ISETP.GE.AND P1, PT, R17, UR13, PT ;  /* 0x0000000d11007c0c */ /* 0x000fe4000bf26270 */
[----:B------:R-:W-:Y:S02]  /*2e00*/  FSEL R198, R39, -INF , !P6 ;  /* 0xff80000027c67808 */ /* 0x000fe40007000000 */
[----:B------:R-:W-:Y:S02]  /*2e10*/  FSEL R185, R37, -INF , !P6 ;  /* 0xff80000025b97808 */ /* 0x000fe40007000000 */
[----:B------:R-:W-:Y:S02]  /*2e20*/  FSEL R190, R70, -INF , !P5 ;  /* 0xff80000046be7808 */ /* 0x000fe40006800000 */
[----:B------:R-:W-:Y:S02]  /*2e30*/  FSEL R189, R68, -INF , !P5 ;  /* 0xff80000044bd7808 */ /* 0x000fe40006800000 */
[----:B------:R-:W-:-:S02]  /*2e40*/  FSEL R196, R71, -INF , !P4 ;  /* 0xff80000047c47808 */ /* 0x000fc40006000000 */
[----:B------:R-:W-:Y:S02]  /*2e50*/  FSEL R187, R69, -INF , !P4 ;  /* 0xff80000045bb7808 */ /* 0x000fe40006000000 */
[----:B------:R-:W-:Y:S02]  /*2e60*/  FSEL R192, R62, -INF , !P3 ;  /* 0xff8000003ec07808 */ /* 0x000fe40005800000 */
[----:B------:R-:W-:Y:S02]  /*2e70*/  FSEL R197, R60, -INF , !P3 ;  /* 0xff8000003cc57808 */ /* 0x000fe40005800000 */
[----:B------:R-:W-:Y:S02]  /*2e80*/  FSEL R188, R63, -INF , !P2 ;  /* 0xff8000003fbc7808 */ /* 0x000fe40005000000 */
[----:B------:R-:W-:Y:S02]  /*2e90*/  FSEL R195, R61, -INF , !P2 ;  /* 0xff8000003dc37808 */ /* 0x000fe40005000000 */
[----:B------:R-:W-:-:S02]  /*2ea0*/  FSEL R170, R66, -INF , !P1 ;  /* 0xff80000042aa7808 */ /* 0x000fc40004800000 */
[----:B------:R-:W-:Y:S01]  /*2eb0*/  FSEL R193, R64, -INF , !P1 ;  /* 0xff80000040c17808 */ /* 0x000fe20004800000 */
[----:B------:R-:W-:Y:S05]  /*2ec0*/  @!P0 BRA `(.L_x_5) ;  /* 0x0000024000008947 */ /* 0x000fea0003800000 */
[----:B------:R-:W-:Y:S01]  /*2ed0*/  ULEA.HI.SX32 UR7, UR8, 0xfffffffe, 0x1a ;  /* 0xfffffffe08077891 */ /* 0x000fe2000f8fd23f */
[C---:B------:R-:W-:Y:S01]  /*2ee0*/  IMAD.SHL.U32 R6, R3.reuse, 0x20, RZ ;  /* 0x0000002003067824 */ /* 0x040fe200078e00ff */
[----:B------:R-:W-:Y:S02]  /*2ef0*/  SHF.L.U64.HI R2, R3, 0x5, R2 ;  /* 0x0000000503027819 */ /* 0x000fe40000010202 */
[----:B------:R-:W-:Y:S02]  /*2f00*/  USHF.R.S32.HI UR6, URZ, 0x1f, UR7 ;  /* 0x0000001f3f067899 */ /* 0x000fe40008011407 */
[----:B------:R-:W-:Y:S02]  /*2f10*/  IMAD R4, R4, UR7, RZ ;  /* 0x0000000704047c24 */ /* 0x000fe4000f8e02ff */
[----:B------:R-:W-:-:S04]  /*2f20*/  IMAD.WIDE.U32 R18, R85, UR7, R242 ;  /* 0x0000000755127c25 */ /* 0x000fc8000f8e00f2 */
[----:B------:R-:W-:Y:S01]  /*2f30*/  IMAD R4, R85, UR6, R4 ;  /* 0x0000000655047c24 */ /* 0x000fe2000f8e0204 */
[----:B------:R-:W-:-:S03]  /*2f40*/  LEA R26, P2, R18, c[0x0][0x168], 0x1 ;  /* 0x00005a00121a7a11 */ /* 0x000fc600078408ff */
[----:B------:R-:W-:Y:S01]  /*2f50*/  IMAD.IADD R4, R19, 0x1, R4 ;  /* 0x0000000113047824 */ /* 0x000fe200078e0204 */
[----:B------:R-:W-:-:S04]  /*2f60*/  IADD3 R28, P1, R6, R26, RZ ;  /* 0x0000001a061c7210 */ /* 0x000fc80007f3e0ff */
[----:B------:R-:W-:Y:S02]  /*2f70*/  LEA.HI.X R27, R18, c[0x0][0x16c], R4, 0x1, P2 ;  /* 0x00005b00121b7a11 */ /* 0x000fe400010f0c04 */
[----:B------:R-:W-:Y:S02]  /*2f80*/  IADD3 R18, P2, R6, R28, RZ ;  /* 0x0000001c06127210 */ /* 0x000fe40007f5e0ff */
[----:B------:R-:W-:Y:S01]  /*2f90*/  IADD3.X R29, R2, R27, RZ, P1, !PT ;  /* 0x0000001b021d7210 */ /* 0x000fe20000ffe4ff */
[----:B------:R-:W-:Y:S01]  /*2fa0*/  @!PT LDS RZ, [RZ] ;  /* 0x00000000fffff984 */ /* 0x000fe20000000800 */
[----:B------:R-:W-:Y:S01]  /*2fb0*/  @!PT LDS RZ, [RZ] ;  /* 0x00000000fffff984 */ /* 0x000fe20000000800 */
[----:B------:R-:W-:Y:S01]  /*2fc0*/  @!PT LDS RZ, [RZ] ;  /* 0x00000000fffff984 */ /* 0x000fe20000000800 */
[----:B------:R1:W-:Y:S01]  /*2fd0*/  LDGSTS.E.BYPASS.LTC128B.128 [R237+0x8000], [R26.64] ;  /* 0x080000001aed7fae */ /* 0x0003e2000b901d50 */
[----:B------:R-:W-:-:S03]  /*2fe0*/  IADD3 R30, P1, R6, R18, RZ ;  /* 0x00000012061e7210 */ /* 0x000fc60007f3e0ff */
[----:B------:R1:W-:Y:S01]  /*2ff0*/  LDGSTS.E.BYPASS.LTC128B.128 [R237+0xa000], [R26.64+0x80] ;  /* 0x0a0000801aed7fae */ /* 0x0003e2000b901d50 */
[----:B------:R-:W-:-:S03]  /*3000*/  IMAD.X R19, R2, 0x1, R29, P2 ;  /* 0x0000000102137824 */ /* 0x000fc600010e061d */
[----:B------:R1:W-:Y:S02]  /*3010*/  LDGSTS.E.BYPASS.LTC128B.128 [R237+0xc000], [R26.64+0x100] ;  /* 0x0c0001001aed7fae */ /* 0x0003e4000b901d50 */
[----:B------:R-:W-:Y:S02]  /*3020*/  IADD3.X R31, R2, R19, RZ, P1, !PT ;  /* 0x00000013021f7210 */ /* 0x000fe40000ffe4ff */
[----:B------:R1:W-:Y:S04]  /*3030*/  LDGSTS.E.BYPASS.LTC128B.128 [R237+0xe000], [R26.64+0x180] ;  /* 0x0e0001801aed7fae */ /* 0x0003e8000b901d50 */
[----:B------:R1:W-:Y:S04]  /*3040*/  LDGSTS.E.BYPASS.LTC128B.128 [R237+0x8800], [R28.64] ;  /* 0x088000001ced7fae */ /* 0x0003e8000b901d50 */
[----:B------:R1:W-:Y:S04]  /*3050*/  LDGSTS.E.BYPASS.LTC128B.128 [R237+0xa800], [R28.64+0x80] ;  /* 0x0a8000801ced7fae */ /* 0x0003e8000b901d50 */
[----:B------:R1:W-:Y:S04]  /*3060*/  LDGSTS.E.BYPASS.LTC128B.128 [R237+0xc800], [R28.64+0x100] ;  /* 0x0c8001001ced7fae */ /* 0x0003e8000b901d50 */
        /* <DEDUP_REMOVED lines=9> */
[----:B------:R-:W0:Y:S02]  /*3100*/  LDGDEPBAR ;  /* 0x00000000000079af */ /* 0x000e240000000000 */
.L_x_5:
[----:B------:R-:W-:Y:S02]  /*3110*/  FMNMX.FTZ R4, R23, R22, !PT ;  /* 0x0000001617047209 */ /* 0x000fe40007810000 */
[----:B-1----:R-:W-:-:S02]  /*3120*/  FMNMX.FTZ R19, R20, R21, !PT ;  /* 0x0000001514137209 */ /* 0x002fc40007810000 */
[----:B------:R-:W-:Y:S02]  /*3130*/  FMNMX.FTZ R4, R25, R4, !PT ;  /* 0x0000000419047209 */ /* 0x000fe40007810000 */
[----:B------:R-:W-:Y:S02]  /*3140*/  FMNMX.FTZ R19, R78, R19, !PT ;  /* 0x000000134e137209 */ /* 0x000fe40007810000 */
[----:B------:R-:W-:Y:S02]  /*3150*/  FMNMX.FTZ R4, R77, R4, !PT ;  /* 0x000000044d047209 */ /* 0x000fe40007810000 */
[----:B------:R-:W-:Y:S02]  /*3160*/  FMNMX.FTZ R19, R14, R19, !PT ;  /* 0x000000130e137209 */ /* 0x000fe40007810000 */
[----:B------:R-:W-:Y:S02]  /*3170*/  FMNMX.FTZ R4, R11, R4, !PT ;  /* 0x000000040b047209 */ /* 0x000fe40007810000 */
[----:B------:R-:W-:-:S02]  /*3180*/  FMNMX.FTZ R19, R12, R19, !PT ;  /* 0x000000130c137209 */ /* 0x000fc40007810000 */
        /* <DEDUP_REMOVED lines=22> */
[----:B------:R-:W-:Y:S01]  /*32f0*/  SHF.L.U32 R228, R0, 0x1, RZ ;  /* 0x0000000100e47819 */ /* 0x000fe200000006ff */
[----:B------:R-:W1:Y:S03]  /*3300*/  SHFL.BFLY PT, R17, R4, 0x2, 0x1f ;  /* 0x0c401f0004117f89 */ /* 0x000e6600000e0000 */
[-C--:B------:R-:W-:Y:S01]  /*3310*/  LEA R226, R7, R228.reuse, 0x1 ;  /* 0x000000e407e27211 */ /* 0x080fe200078e08ff */
[----:B------:R-:W2:Y:S01]  /*3320*/  SHFL.BFLY PT, R2, R19, 0x2, 0x1f ;  /* 0x0c401f0013027f89 */ /* 0x000ea200000e0000 */
[----:B------:R-:W-:-:S02]  /*3330*/  LEA R225, R5, R228, 0x1 ;  /* 0x000000e405e17211 */ /* 0x000fc400078e08ff */
[----:B------:R-:W-:Y:S01]  /*3340*/  LEA R224, R5, R226, 0x1 ;  /* 0x000000e205e07211 */ /* 0x000fe200078e08ff */
[----:B------:R-:W-:Y:S04]  /*3350*/  LDSM.16.MT88.4 R36, [R228+0x10000] ;  /* 0x01000000e424783b */ /* 0x000fe80000004200 */
[----:B------:R-:W-:Y:S04]  /*3360*/  LDSM.16.MT88.4 R60, [R224+0x10000] ;  /* 0x01000000e03c783b */ /* 0x000fe80000004200 */
[----:B------:R-:W-:Y:S04]  /*3370*/  LDSM.16.MT88.4 R44, [R226+0x10000] ;  /* 0x01000000e22c783b */ /* 0x000fe80000004200 */
[----:B------:R-:W-:Y:S01]  /*3380*/  LDSM.16.MT88.4 R52, [R225+0x10000] ;  /* 0x01000000e134783b */ /* 0x000fe20000004200 */
[----:B-1----:R-:W-:-:S03]  /*3390*/  FMNMX.FTZ R17, R4, R17, !PT ;  /* 0x0000001104117209 */ /* 0x002fc60007810000 */
[----:B------:R-:W-:Y:S01]  /*33a0*/  LDSM.16.MT88.4 R68, [R228+0x12000] ;  /* 0x01200000e444783b */ /* 0x000fe20000004200 */
[----:B--2---:R-:W-:-:S03]  /*33b0*/  FMNMX.FTZ R2, R19, R2, !PT ;  /* 0x0000000213027209 */ /* 0x004fc60007810000 */
[----:B------:R-:W1:Y:S04]  /*33c0*/  SHFL.BFLY PT, R164, R17, 0x1, 0x1f ;  /* 0x0c201f0011a47f89 */ /* 0x000e6800000e0000 */
[----:B------:R-:W2:Y:S04]  /*33d0*/  SHFL.BFLY PT, R3, R2, 0x1, 0x1f ;  /* 0x0c201f0002037f89 */ /* 0x000ea800000e0000 */
[----:B------:R-:W-:Y:S04]  /*33e0*/  LDSM.16.MT88.4 R84, [R225+0x12000] ;  /* 0x01200000e154783b */ /* 0x000fe80000004200 */
[----:B------:R-:W-:Y:S04]  /*33f0*/  LDSM.16.MT88.4 R92, [R224+0x12000] ;  /* 0x01200000e05c783b */ /* 0x000fe80000004200 */
[----:B------:R-:W-:Y:S04]  /*3400*/  LDSM.16.MT88.4 R100, [R228+0x14000] ;  /* 0x01400000e464783b */ /* 0x000fe80000004200 */
[----:B------:R-:W-:Y:S01]  /*3410*/  LDSM.16.MT88.4 R108, [R226+0x14000] ;  /* 0x01400000e26c783b */ /* 0x000fe20000004200 */
[----:B-1----:R-:W-:-:S03]  /*3420*/  FMNMX.FTZ R164, R17, R164, !PT ;  /* 0x000000a411a47209 */ /* 0x002fc60007810000 */
[----:B------:R-:W-:Y:S01]  /*3430*/  LDSM.16.MT88.4 R116, [R225+0x14000] ;  /* 0x01400000e174783b */ /* 0x000fe20000004200 */
[----:B--2---:R-:W-:Y:S01]  /*3440*/  FMNMX.FTZ R3, R2, R3, !PT ;  /* 0x0000000302037209 */ /* 0x004fe20007810000 */
[C---:B------:R-:W-:Y:S01]  /*3450*/  FMUL.FTZ R194, R164.reuse, c[0x0][0x23c] ;  /* 0x00008f00a4c27a20 */ /* 0x040fe20000410000 */
[----:B------:R-:W-:Y:S01]  /*3460*/  FSETP.NEU.FTZ.AND P1, PT, R164, -INF , PT ;  /* 0xff800000a400780b */ /* 0x000fe20003f3d000 */
[----:B------:R-:W-:Y:S02]  /*3470*/  LDSM.16.MT88.4 R124, [R224+0x14000] ;  /* 0x01400000e07c783b */ /* 0x000fe40000004200 */
[C---:B------:R-:W-:Y:S01]  /*3480*/  FMUL.FTZ R169, R3.reuse, c[0x0][0x23c] ;  /* 0x00008f0003a97a20 */ /* 0x040fe20000410000 */
[----:B------:R-:W-:Y:S01]  /*3490*/  FSEL R194, R194, RZ, P1 ;  /* 0x000000ffc2c27208 */ /* 0x000fe20000800000 */
[----:B------:R-:W-:Y:S01]  /*34a0*/  LDSM.16.MT88.4 R132, [R228+0x16000] ;  /* 0x01600000e484783b */ /* 0x000fe20000004200 */
[----:B------:R-:W-:-:S03]  /*34b0*/  FSETP.NEU.FTZ.AND P1, PT, R3, -INF , PT ;  /* 0xff8000000300780b */ /* 0x000fc60003f3d000 */
[--C-:B------:R-:W-:Y:S01]  /*34c0*/  FFMA.FTZ R179, R23, c[0x0][0x23c], -R194.reuse ;  /* 0x00008f0017b37a23 */ /* 0x100fe200000108c2 */
[----:B------:R-:W-:Y:S01]  /*34d0*/  FSEL R169, R169, RZ, P1 ;  /* 0x000000ffa9a97208 */ /* 0x000fe20000800000 */
[--C-:B------:R-:W-:Y:S01]  /*34e0*/  FFMA.FTZ R178, R22, c[0x0][0x23c], -R194.reuse ;  /* 0x00008f0016b27a23 */ /* 0x100fe200000108c2 */
[----:B------:R-:W-:Y:S01]  /*34f0*/  LDSM.16.MT88.4 R156, [R226+0x16000] ;  /* 0x01600000e29c783b */ /* 0x000fe20000004200 */
[--C-:B------:R-:W-:Y:S02]  /*3500*/  FFMA.FTZ R176, R25, c[0x0][0x23c], -R194.reuse ;  /* 0x00008f0019b07a23 */ /* 0x100fe400000108c2 */
[----:B------:R-:W-:Y:S01]  /*3510*/  FFMA.FTZ R173, R77, c[0x0][0x23c], -R194 ;  /* 0x00008f004dad7a23 */ /* 0x000fe200000108c2 */
[----:B------:R-:W-:Y:S01]  /*3520*/  LDSM.16.MT88.4 R144, [R225+0x16000] ;  /* 0x01600000e190783b */ /* 0x000fe20000004200 */
[--C-:B------:R-:W-:Y:S01]  /*3530*/  FFMA.FTZ R181, R20, c[0x0][0x23c], -R169.reuse ;  /* 0x00008f0014b57a23 */ /* 0x100fe200000108a9 */
[----:B------:R-:W-:Y:S01]  /*3540*/  MUFU.EX2 R179, R179 ;  /* 0x000000b300b37308 */ /* 0x000fe20000000800 */
[--C-:B------:R-:W-:Y:S01]  /*3550*/  FFMA.FTZ R180, R21, c[0x0][0x23c], -R169.reuse ;  /* 0x00008f0015b47a23 */ /* 0x100fe200000108a9 */
[----:B------:R-:W-:Y:S01]  /*3560*/  LDSM.16.MT88.4 R4, [R224+0x16000] ;  /* 0x01600000e004783b */ /* 0x000fe20000004200 */
[----:B------:R-:W-:-:S02]  /*3570*/  FFMA.FTZ R183, R78, c[0x0][0x23c], -R169 ;  /* 0x00008f004eb77a23 */ /* 0x000fc400000108a9 */
[--C-:B------:R-:W-:Y:S01]  /*3580*/  FFMA.FTZ R174, R14, c[0x0][0x23c], -R169.reuse ;  /* 0x00008f000eae7a23 */ /* 0x100fe200000108a9 */
[----:B------:R-:W1:Y:S01]  /*3590*/  LDSM.16.MT88.4 R76, [R226+0x12000] ;  /* 0x01200000e24c783b */ /* 0x000e620000004200 */
[--C-:B------:R-:W-:Y:S01]  /*35a0*/  FFMA.FTZ R177, R11, c[0x0][0x23c], -R194.reuse ;  /* 0x00008f000bb17a23 */ /* 0x100fe200000108c2 */
[----:B------:R-:W2:Y:S01]  /*35b0*/  MUFU.EX2 R178, R178 ;  /* 0x000000b200b27308 */ /* 0x000ea20000000800 */
        /* <DEDUP_REMOVED lines=8> */
[----:B------:R-:W3:Y:S01]  /*3640*/  LDSM.16.MT88.4 R12, [R228+0x10800] ;  /* 0x01080000e40c783b */ /* 0x000ee20000004200 */
[----:B------:R-:W-:-:S02]  /*3650*/  FFMA.FTZ R0, R10, c[0x0][0x23c], -R169 ;  /* 0x00008f000a007a23 */ /* 0x000fc400000108a9 */
[--C-:B------:R-:W-:Y:S01]  /*3660*/  FFMA.FTZ R166, R16, c[0x0][0x23c], -R169.reuse ;  /* 0x00008f0010a67a23 */ /* 0x100fe200000108a9 */
[----:B------:R-:W4:Y:S01]  /*3670*/  LDSM.16.MT88.4 R8, [R224+0x10800] ;  /* 0x01080000e008783b */ /* 0x000f220000004200 */
[--C-:B------:R-:W-:Y:S01]  /*3680*/  FFMA.FTZ R182, R191, c[0x0][0x23c], -R194.reuse ;  /* 0x00008f00bfb67a23 */ /* 0x100fe200000108c2 */
[----:B------:R-:W5:Y:S01]  /*3690*/  MUFU.EX2 R173, R173 ;  /* 0x000000ad00ad7308 */ /* 0x000f620000000800 */
[----:B--2---:R-:W-:Y:S01]  /*36a0*/  F2FP.PACK_AB R148, R178, R179 ;  /* 0x000000b3b294723e */ /* 0x004fe200000000ff */
[----:B------:R-:W-:Y:S01]  /*36b0*/  LDSM.16.MT88.4 R24, [R225+0x10800] ;  /* 0x01080000e118783b */ /* 0x000fe20000004200 */
[--C-:B------:R-:W-:Y:S02]  /*36c0*/  FFMA.FTZ R184, R189, c[0x0][0x23c], -R194.reuse ;  /* 0x00008f00bdb87a23 */ /* 0x100fe400000108c2 */
[--C-:B------:R-:W-:Y:S01]  /*36d0*/  FFMA.FTZ R185, R185, c[0x0][0x23c], -R194.reuse ;  /* 0x00008f00b9b97a23 */ /* 0x100fe200000108c2 */
[----:B------:R-:W-:Y:S01]  /*36e0*/  LDSM.16.MT88.4 R16, [R226+0x12800] ;  /* 0x01280000e210783b */ /* 0x000fe20000004200 */
[----:B------:R-:W-:Y:S01]  /*36f0*/  FFMA.FTZ R187, R187, c[0x0][0x23c], -R194 ;  /* 0x00008f00bbbb7a23 */ /* 0x000fe200000108c2 */
[----:B------:R-:W-:Y:S01]  /*3700*/  MUFU.EX2 R181, R181 ;  /* 0x000000b500b57308 */ /* 0x000fe20000000800 */
[--C-:B------:R-:W-:Y:S01]  /*3710*/  FFMA.FTZ R186, R186, c[0x0][0x23c], -R169.reuse ;  /* 0x00008f00baba7a23 */ /* 0x100fe200000108a9 */
[----:B------:R-:W-:Y:S01]  /*3720*/  LDSM.16.MT88.4 R32, [R224+0x12800] ;  /* 0x01280000e020783b */ /* 0x000fe20000004200 */
[----:B------:R-:W-:-:S02]  /*3730*/  FFMA.FTZ R189, R198, c[0x0][0x23c], -R169 ;  /* 0x00008f00c6bd7a23 */ /* 0x000fc400000108a9 */
[--C-:B------:R-:W-:Y:S02]  /*3740*/  FFMA.FTZ R190, R190, c[0x0][0x23c], -R169.reuse ;  /* 0x00008f00bebe7a23 */ /* 0x100fe400000108a9 */
[--C-:B------:R-:W-:Y:S01]  /*3750*/  FFMA.FTZ R191, R196, c[0x0][0x23c], -R169.reuse ;  /* 0x00008f00c4bf7a23 */ /* 0x100fe200000108a9 */
[----:B------:R-:W2:Y:S01]  /*3760*/  MUFU.EX2 R180, R180 ;  /* 0x000000b400b47308 */ /* 0x000ea20000000800 */
[----:B-----5:R-:W-:Y:S01]  /*3770*/  F2FP.PACK_AB R150, R173, R176 ;  /* 0x000000b0ad96723e */ /* 0x020fe200000000ff */
[--C-:B------:R-:W-:Y:S02]  /*3780*/  FFMA.FTZ R196, R197, c[0x0][0x23c], -R194.reuse ;  /* 0x00008f00c5c47a23 */ /* 0x100fe400000108c2 */
[--C-:B------:R-:W-:Y:S02]  /*3790*/  FFMA.FTZ R195, R195, c[0x0][0x23c], -R194.reuse ;  /* 0x00008f00c3c37a23 */ /* 0x100fe400000108c2 */
[----:B------:R-:W-:Y:S02]  /*37a0*/  FFMA.FTZ R193, R193, c[0x0][0x23c], -R194 ;  /* 0x00008f00c1c17a23 */ /* 0x000fe400000108c2 */
[----:B------:R-:W-:Y:S01]  /*37b0*/  MUFU.EX2 R183, R183 ;  /* 0x000000b700b77308 */ /* 0x000fe20000000800 */
[----:B------:R-:W-:-:S02]  /*37c0*/  FFMA.FTZ R197, R188, c[0x0][0x23c], -R169 ;  /* 0x00008f00bcc57a23 */ /* 0x000fc400000108a9 */
[----:B------:R-:W-:Y:S02]  /*37d0*/  FFMA.FTZ R194, R171, c[0x0][0x23c], -R194 ;  /* 0x00008f00abc27a23 */ /* 0x000fe400000108c2 */
[--C-:B------:R-:W-:Y:S02]  /*37e0*/  FFMA.FTZ R192, R192, c[0x0][0x23c], -R169.reuse ;  /* 0x00008f00c0c07a23 */ /* 0x100fe400000108a9 */
[--C-:B------:R-:W-:Y:S01]  /*37f0*/  FFMA.FTZ R188, R170, c[0x0][0x23c], -R169.reuse ;  /* 0x00008f00aabc7a23 */ /* 0x100fe200000108a9 */
[----:B------:R-:W5:Y:S01]  /*3800*/  MUFU.EX2 R174, R174 ;  /* 0x000000ae00ae7308 */ /* 0x000f620000000800 */
[----:B--2---:R-:W-:Y:S01]  /*3810*/  F2FP.PACK_AB R149, R180, R181 ;  /* 0x000000b5b495723e */ /* 0x004fe200000000ff */
[----:B------:R-:W-:Y:S02]  /*3820*/  FFMA.FTZ R249, R168, c[0x0][0x23c], -R169 ;  /* 0x00008f00a8f97a23 */ /* 0x000fe400000108a9 */
[----:B------:R-:W-:Y:S01]  /*3830*/  FADD.FTZ R179, R179, R178 ;  /* 0x000000b2b3b37221 */ /* 0x000fe20000010000 */
[----:B------:R-:W-:Y:S01]  /*3840*/  LDSM.16.MT88.4 R168, [R225+0x13800] ;  /* 0x01380000e1a8783b */ /* 0x000fe20000004200 */
[----:B------:R-:W-:-:S02]  /*3850*/  FADD.FTZ R180, R181, R180 ;  /* 0x000000b4b5b47221 */ /* 0x000fc40000010000 */
[----:B------:R-:W-:Y:S01]  /*3860*/  MUFU.EX2 R177, R177 ;  /* 0x000000b100b17308 */ /* 0x000fe20000000800 */
[----:B------:R-:W-:-:S04]  /*3870*/  FADD.FTZ R176, R176, R179 ;  /* 0x000000b3b0b07221 */ /* 0x000fc80000010000 */
[----:B------:R-:W-:Y:S01]  /*3880*/  FADD.FTZ R176, R173, R176 ;  /* 0x000000b0adb07221 */ /* 0x000fe20000010000 */
[----:B-----5:R-:W-:Y:S02]  /*3890*/  F2FP.PACK_AB R151, R174, R183 ;  /* 0x000000b7ae97723e */ /* 0x020fe400000000ff */
[----:B------:R-:W2:Y:S01]  /*38a0*/  MUFU.EX2 R172, R172 ;  /* 0x000000ac00ac7308 */ /* 0x000ea20000000800 */
[----:B------:R-:W-:-:S04]  /*38b0*/  FADD.FTZ R183, R183, R180 ;  /* 0x000000b4b7b77221 */ /* 0x000fc80000010000 */
[----:B------:R-:W-:Y:S01]  /*38c0*/  FADD.FTZ R174, R174, R183 ;  /* 0x000000b7aeae7221 */ /* 0x000fe20000010000 */
[C---:B------:R-:W-:Y:S02]  /*38d0*/  HMMA.16816.F32 R160, R148.reuse, R36, RZ ;  /* 0x0000002494a0723c */ /* 0x040fe400000018ff */
[----:B------:R-:W-:Y:S06]  /*38e0*/  MUFU.EX2 R167, R167 ;  /* 0x000000a700a77308 */ /* 0x000fec0000000800 */
[C---:B------:R-:W-:Y:S02]  /*38f0*/  HMMA.16816.F32 R56, R148.reuse, R60, RZ ;  /* 0x0000003c9438723c */ /* 0x040fe400000018ff */
[----:B------:R-:W-:Y:S06]  /*3900*/  MUFU.EX2 R2, R2 ;  /* 0x0000000200027308 */ /* 0x000fec0000000800 */
[C---:B------:R-:W-:Y:S02]  /*3910*/  HMMA.16816.F32 R36, R148.reuse, R38, RZ ;  /* 0x000000269424723c */ /* 0x040fe400000018ff */
[----:B------:R-:W-:Y:S06]  /*3920*/  MUFU.EX2 R175, R175 ;  /* 0x000000af00af7308 */ /* 0x000fec0000000800 */
[C---:B------:R-:W-:Y:S02]  /*3930*/  HMMA.16816.F32 R60, R148.reuse, R62, RZ ;  /* 0x0000003e943c723c */ /* 0x040fe400000018ff */
[----:B------:R-:W5:Y:S06]  /*3940*/  MUFU.EX2 R166, R166 ;  /* 0x000000a600a67308 */ /* 0x000f6c0000000800 */
[C---:B------:R-:W-:Y:S02]  /*3950*/  HMMA.16816.F32 R40, R148.reuse, R44, RZ ;  /* 0x0000002c9428723c */ /* 0x040fe400000018ff */
[----:B------:R-:W-:Y:S06]  /*3960*/  MUFU.EX2 R165, R165 ;  /* 0x000000a500a57308 */ /* 0x000fec0000000800 */
[C---:B------:R-:W-:Y:S02]  /*3970*/  HMMA.16816.F32 R48, R148.reuse, R52, RZ ;  /* 0x000000349430723c */ /* 0x040fe400000018ff */
[----:B------:R-:W2:Y:S06]  /*3980*/  MUFU.EX2 R0, R0 ;  /* 0x0000000000007308 */ /* 0x000eac0000000800 */
[C---:B------:R-:W-:Y:S02]  /*3990*/  HMMA.16816.F32 R64, R148.reuse, R68, RZ ;  /* 0x000000449440723c */ /* 0x040fe400000018ff */
[----:B------:R-:W-:Y:S06]  /*39a0*/  MUFU.EX2 R182, R182 ;  /* 0x000000b600b67308 */ /* 0x000fec0000000800 */
[C---:B-1----:R-:W-:Y:S02]  /*39b0*/  HMMA.16816.F32 R72, R148.reuse, R76, RZ ;  /* 0x0000004c9448723c */ /* 0x042fe400000018ff */
[----:B------:R-:W1:Y:S06]  /*39c0*/  MUFU.EX2 R185, R185 ;  /* 0x000000b900b97308 */ /* 0x000e6c0000000800 */
[C---:B------:R-:W-:Y:S02]  /*39d0*/  HMMA.16816.F32 R80, R148.reuse, R84, RZ ;  /* 0x000000549450723c */ /* 0x040fe400000018ff */
[----:B------:R-:W-:Y:S06]  /*39e0*/  MUFU.EX2 R184, R184 ;  /* 0x000000b800b87308 */ /* 0x000fec0000000800 */
[C---:B------:R-:W-:Y:S02]  /*39f0*/  HMMA.16816.F32 R88, R148.reuse, R92, RZ ;  /* 0x0000005c9458723c */ /* 0x040fe400000018ff */
[----:B------:R-:W-:Y:S06]  /*3a00*/  MUFU.EX2 R187, R187 ;  /* 0x000000bb00bb7308 */ /* 0x000fec0000000800 */
[C---:B------:R-:W-:Y:S02]  /*3a10*/  HMMA.16816.F32 R96, R148.reuse, R100, RZ ;  /* 0x000000649460723c */ /* 0x040fe400000018ff */
[----:B------:R-:W-:Y:S06]  /*3a20*/  MUFU.EX2 R186, R186 ;  /* 0x000000ba00ba7308 */ /* 0x000fec0000000800 */
[C---:B------:R-:W-:Y:S02]  /*3a30*/  HMMA.16816.F32 R104, R148.reuse, R108, RZ ;  /* 0x0000006c9468723c */ /* 0x040fe400000018ff */
[----:B------:R-:W1:Y:S06]  /*3a40*/  MUFU.EX2 R189, R189 ;  /* 0x000000bd00bd7308 */ /* 0x000e6c0000000800 */
        /* <DEDUP_REMOVED lines=20> */
[C---:B------:R-:W-:Y:S08]  /*3b90*/  HMMA.16816.F32 R92, R148.reuse, R94, RZ ;  /* 0x0000005e945c723c */ /* 0x040ff000000018ff */
[C---:B------:R-:W-:Y:S08]  /*3ba0*/  HMMA.16816.F32 R100, R148.reuse, R102, RZ ;  /* 0x000000669464723c */ /* 0x040ff000000018ff */
[C---:B------:R-:W-:Y:S08]  /*3bb0*/  HMMA.16816.F32 R108, R148.reuse, R110, RZ ;  /* 0x0000006e946c723c */ /* 0x040ff000000018ff */
[C---:B------:R-:W-:Y:S08]  /*3bc0*/  HMMA.16816.F32 R116, R148.reuse, R118, RZ ;  /* 0x000000769474723c */ /* 0x040ff000000018ff */
[C---:B------:R-:W-:Y:S08]  /*3bd0*/  HMMA.16816.F32 R124, R148.reuse, R126, RZ ;  /* 0x0000007e947c723c */ /* 0x040ff000000018ff */
[C---:B------:R-:W-:Y:S08]  /*3be0*/  HMMA.16816.F32 R132, R148.reuse, R134, RZ ;  /* 0x000000869484723c */ /* 0x040ff000000018ff */
[C---:B------:R-:W-:Y:S08]  /*3bf0*/  HMMA.16816.F32 R156, R148.reuse, R158, RZ ;  /* 0x0000009e949c723c */ /* 0x040ff000000018ff */
[C---:B------:R-:W-:Y:S08]  /*3c00*/  HMMA.16816.F32 R144, R148.reuse, R146, RZ ;  /* 0x000000929490723c */ /* 0x040ff000000018ff */
[C---:B------:R-:W-:Y:S07]  /*3c10*/  HMMA.16816.F32 R152, R148.reuse, R4, RZ ;  /* 0x000000049498723c */ /* 0x040fee00000018ff */
[----:B--2---:R-:W-:Y:S01]  /*3c20*/  F2FP.PACK_AB R4, R172, R177 ;  /* 0x000000b1ac04723e */ /* 0x004fe200000000ff */
[----:B------:R-:W-:Y:S01]  /*3c30*/  HMMA.16816.F32 R148, R148, R6, RZ ;  /* 0x000000069494723c */ /* 0x000fe200000018ff */
[----:B-----5:R-:W-:Y:S01]  /*3c40*/  F2FP.PACK_AB R5, R166, R175 ;  /* 0x000000afa605723e */ /* 0x020fe200000000ff */
[----:B------:R-:W-:-:S02]  /*3c50*/  FADD.FTZ R177, R177, R176 ;  /* 0x000000b0b1b17221 */ /* 0x000fc40000010000 */
[----:B------:R-:W-:Y:S02]  /*3c60*/  FADD.FTZ R175, R175, R174 ;  /* 0x000000aeafaf7221 */ /* 0x000fe40000010000 */
[----:B------:R-:W-:Y:S01]  /*3c70*/  FADD.FTZ R172, R172, R177 ;  /* 0x000000b1acac7221 */ /* 0x000fe20000010000 */
[----:B------:R-:W-:Y:S01]  /*3c80*/  F2FP.PACK_AB R6, R2, R167 ;  /* 0x000000a70206723e */ /* 0x000fe200000000ff */
[----:B------:R-:W-:Y:S01]  /*3c90*/  FADD.FTZ R166, R166, R175 ;  /* 0x000000afa6a67221 */ /* 0x000fe20000010000 */
[----:B------:R-:W-:Y:S01]  /*3ca0*/  F2FP.PACK_AB R7, R0, R165 ;  /* 0x000000a50007723e */ /* 0x000fe200000000ff */
[----:B------:R-:W-:Y:S02]  /*3cb0*/  FADD.FTZ R167, R167, R172 ;  /* 0x000000aca7a77221 */ /* 0x000fe40000010000 */
[----:B------:R-:W-:Y:S02]  /*3cc0*/  FADD.FTZ R165, R165, R166 ;  /* 0x000000a6a5a57221 */ /* 0x000fe40000010000 */
[----:B------:R-:W-:-:S02]  /*3cd0*/  FADD.FTZ R167, R2, R167 ;  /* 0x000000a702a77221 */ /* 0x000fc40000010000 */
[----:B---3--:R-:W-:Y:S01]  /*3ce0*/  HMMA.16816.F32 R160, R4, R12, R160 ;  /* 0x0000000c04a0723c */ /* 0x008fe200000018a0 */
[----:B------:R-:W-:-:S07]  /*3cf0*/  FADD.FTZ R165, R0, R165 ;  /* 0x000000a500a57221 */ /* 0x000fce0000010000 */
[C---:B------:R-:W-:Y:S01]  /*3d00*/  HMMA.16816.F32 R36, R4.reuse, R14, R36 ;  /* 0x0000000e0424723c */ /* 0x040fe20000001824 */
[----:B------:R-:W2:Y:S07]  /*3d10*/  LDSM.16.MT88.4 R12, [R225+0x12800] ;  /* 0x01280000e10c783b */ /* 0x000eae0000004200 */
[C---:B----4-:R-:W-:Y:S08]  /*3d20*/  HMMA.16816.F32 R56, R4.reuse, R8, R56 ;  /* 0x000000080438723c */ /* 0x050ff00000001838 */
[C---:B------:R-:W-:Y:S01]  /*3d30*/  HMMA.16816.F32 R60, R4.reuse, R10, R60 ;  /* 0x0000000a043c723c */ /* 0x040fe2000000183c */
[----:B------:R-:W3:Y:S07]  /*3d40*/  LDSM.16.MT88.4 R8, [R225+0x14800] ;  /* 0x01480000e108783b */ /* 0x000eee0000004200 */
[C---:B------:R-:W-:Y:S08]  /*3d50*/  HMMA.16816.F32 R64, R4.reuse, R20, R64 ;  /* 0x000000140440723c */ /* 0x040ff00000001840 */
[C---:B------:R-:W-:Y:S01]  /*3d60*/  HMMA.16816.F32 R68, R4.reuse, R22, R68 ;  /* 0x000000160444723c */ /* 0x040fe20000001844 */
[----:B------:R-:W4:Y:S07]  /*3d70*/  LDSM.16.MT88.4 R20, [R224+0x14800] ;  /* 0x01480000e014783b */ /* 0x000f2e0000004200 */
[C---:B------:R-:W-:Y:S08]  /*3d80*/  HMMA.16816.F32 R40, R4.reuse, R28, R40 ;  /* 0x0000001c0428723c */ /* 0x040ff00000001828 */
[C---:B--2---:R-:W-:Y:S08]  /*3d90*/  HMMA.16816.F32 R80, R4.reuse, R12, R80 ;  /* 0x0000000c0450723c */ /* 0x044ff00000001850 */
[C---:B------:R-:W-:Y:S01]  /*3da0*/  HMMA.16816.F32 R84, R4.reuse, R14, R84 ;  /* 0x0000000e0454723c */ /* 0x040fe20000001854 */
[----:B------:R-:W2:Y:S07]  /*3db0*/  LDSM.16.MT88.4 R12, [R226+0x16800] ;  /* 0x01680000e20c783b */ /* 0x000eae0000004200 */
[C---:B---3--:R-:W-:Y:S08]  /*3dc0*/  HMMA.16816.F32 R112, R4.reuse, R8, R112 ;  /* 0x000000080470723c */ /* 0x048ff00000001870 */
[C---:B------:R-:W-:Y:S01]  /*3dd0*/  HMMA.16816.F32 R116, R4.reuse, R10, R116 ;  /* 0x0000000a0474723c */ /* 0x040fe20000001874 */
[----:B------:R-:W3:Y:S07]  /*3de0*/  LDSM.16.MT88.4 R8, [R225+0x16800] ;  /* 0x01680000e108783b */ /* 0x000eee0000004200 */
[C---:B------:R-:W-:Y:S01]  /*3df0*/  HMMA.16816.F32 R44, R4.reuse, R30, R44 ;  /* 0x0000001e042c723c */ /* 0x040fe2000000182c */
[----:B------:R-:W5:Y:S07]  /*3e00*/  LDSM.16.MT88.4 R28, [R228+0x14800] ;  /* 0x01480000e41c783b */ /* 0x000f6e0000004200 */
[C---:B------:R-:W-:Y:S08]  /*3e10*/  HMMA.16816.F32 R48, R4.reuse, R24, R48 ;  /* 0x000000180430723c */ /* 0x040ff00000001830 */
[C---:B------:R-:W-:Y:S01]  /*3e20*/  HMMA.16816.F32 R52, R4.reuse, R26, R52 ;  /* 0x0000001a0434723c */ /* 0x040fe20000001834 */
[----:B------:R-:W1:Y:S07]  /*3e30*/  LDSM.16.MT88.4 R24, [R226+0x14800] ;  /* 0x01480000e218783b */ /* 0x000e6e0000004200 */
[C---:B------:R-:W-:Y:S08]  /*3e40*/  HMMA.16816.F32 R72, R4.reuse, R16, R72 ;  /* 0x000000100448723c */ /* 0x040ff00000001848 */
[C---:B------:R-:W-:Y:S01]  /*3e50*/  HMMA.16816.F32 R76, R4.reuse, R18, R76 ;  /* 0x00000012044c723c */ /* 0x040fe2000000184c */
[----:B------:R-:W1:Y:S07]  /*3e60*/  LDSM.16.MT88.4 R16, [R228+0x16800] ;  /* 0x01680000e410783b */ /* 0x000e6e0000004200 */
[C---:B----4-:R-:W-:Y:S08]  /*3e70*/  HMMA.16816.F32 R120, R4.reuse, R20, R120 ;  /* 0x000000140478723c */ /* 0x050ff00000001878 */
[C---:B------:R-:W-:Y:S01]  /*3e80*/  HMMA.16816.F32 R124, R4.reuse, R22, R124 ;  /* 0x00000016047c723c */ /* 0x040fe2000000187c */
[----:B------:R-:W4:Y:S07]  /*3e90*/  LDSM.16.MT88.4 R20, [R224+0x16800] ;  /* 0x01680000e014783b */ /* 0x000f2e0000004200 */
[C---:B--2---:R-:W-:Y:S08]  /*3ea0*/  HMMA.16816.F32 R136, R4.reuse, R12, R136 ;  /* 0x0000000c0488723c */ /* 0x044ff00000001888 */
[C---:B------:R-:W-:Y:S01]  /*3eb0*/  HMMA.16816.F32 R156, R4.reuse, R14, R156 ;  /* 0x0000000e049c723c */ /* 0x040fe2000000189c */
[----:B------:R-:W2:Y:S07]  /*3ec0*/  LDSM.16.MT88.4 R12, [R225+0x11000] ;  /* 0x01100000e10c783b */ /* 0x000eae0000004200 */
[C---:B---3--:R-:W-:Y:S08]  /*3ed0*/  HMMA.16816.F32 R140, R4.reuse, R8, R140 ;  /* 0x00000008048c723c */ /* 0x048ff0000000188c */
[C---:B------:R-:W-:Y:S01]  /*3ee0*/  HMMA.16816.F32 R144, R4.reuse, R10, R144 ;  /* 0x0000000a0490723c */ /* 0x040fe20000001890 */
[----:B------:R-:W3:Y:S07]  /*3ef0*/  LDSM.16.MT88.4 R8, [R224+0x11000] ;  /* 0x01100000e008783b */ /* 0x000eee0000004200 */
[C---:B------:R-:W-:Y:S08]  /*3f00*/  HMMA.16816.F32 R88, R4.reuse, R32, R88 ;  /* 0x000000200458723c */ /* 0x040ff00000001858 */
[C---:B------:R-:W-:Y:S01]  /*3f10*/  HMMA.16816.F32 R92, R4.reuse, R34, R92 ;  /* 0x00000022045c723c */ /* 0x040fe2000000185c */
[----:B------:R-:W-:Y:S07]  /*3f20*/  LDSM.16.MT88.4 R32, [R226+0x13000] ;  /* 0x01300000e220783b */ /* 0x000fee0000004200 */
[C---:B-----5:R-:W-:Y:S08]  /*3f30*/  HMMA.16816.F32 R96, R4.reuse, R28, R96 ;  /* 0x0000001c0460723c */ /* 0x060ff00000001860 */
[C---:B------:R-:W-:Y:S01]  /*3f40*/  HMMA.16816.F32 R100, R4.reuse, R30, R100 ;  /* 0x0000001e0464723c */ /* 0x040fe20000001864 */
[----:B------:R-:W-:Y:S07]  /*3f50*/  LDSM.16.MT88.4 R28, [R224+0x13000] ;  /* 0x01300000e01c783b */ /* 0x000fee0000004200 */
[C---:B-1----:R-:W-:Y:S08]  /*3f60*/  HMMA.16816.F32 R104, R4.reuse, R24, R104 ;  /* 0x000000180468723c */ /* 0x042ff00000001868 */
[C---:B------:R-:W-:Y:S01]  /*3f70*/  HMMA.16816.F32 R108, R4.reuse, R26, R108 ;  /* 0x0000001a046c723c */ /* 0x040fe2000000186c */
[----:B------:R-:W-:Y:S07]  /*3f80*/  LDSM.16.MT88.4 R24, [R228+0x11000] ;  /* 0x01100000e418783b */ /* 0x000fee0000004200 */
[C---:B------:R-:W-:Y:S08]  /*3f90*/  HMMA.16816.F32 R128, R4.reuse, R16, R128 ;  /* 0x000000100480723c */ /* 0x040ff00000001880 */
[C---:B------:R-:W-:Y:S01]  /*3fa0*/  HMMA.16816.F32 R132, R4.reuse, R18, R132 ;  /* 0x000000120484723c */ /* 0x040fe20000001884 */
[----:B------:R-:W1:Y:S07]  /*3fb0*/  LDSM.16.MT88.4 R16, [R226+0x11000] ;  /* 0x01100000e210783b */ /* 0x000e6e0000004200 */
[C---:B----4-:R-:W-:Y:S08]  /*3fc0*/  HMMA.16816.F32 R152, R4.reuse, R20, R152 ;  /* 0x000000140498723c */ /* 0x050ff00000001898 */
[----:B------:R-:W-:Y:S01]  /*3fd0*/  HMMA.16816.F32 R148, R4, R22, R148 ;  /* 0x000000160494723c */ /* 0x000fe20000001894 */
[----:B------:R-:W-:Y:S06]  /*3fe0*/  LDSM.16.MT88.4 R20, [R228+0x13000] ;  /* 0x01300000e414783b */ /* 0x000fec0000004200 */
[----:B------:R-:W-:Y:S01]  /*3ff0*/  F2FP.PACK_AB R4, R185, R182 ;  /* 0x000000b6b904723e */ /* 0x000fe200000000ff */
[----:B------:R-:W-:Y:S01]  /*4000*/  FADD.FTZ R182, R182, R167 ;  /* 0x000000a7b6b67221 */ /* 0x000fe20000010000 */
[----:B------:R-:W-:Y:S01]  /*4010*/  F2FP.PACK_AB R5, R189, R186 ;  /* 0x000000babd05723e */ /* 0x000fe200000000ff */
[----:B------:R-:W-:Y:S01]  /*4020*/  FADD.FTZ R186, R186, R165 ;  /* 0x000000a5baba7221 */ /* 0x000fe20000010000 */
[----:B------:R-:W-:Y:S01]  /*4030*/  F2FP.PACK_AB R6, R187, R184 ;  /* 0x000000b8bb06723e */ /* 0x000fe200000000ff */
[----:B------:R-:W-:Y:S01]  /*4040*/  FADD.FTZ R185, R185, R182 ;  /* 0x000000b6b9b97221 */ /* 0x000fe20000010000 */
[----:B------:R-:W-:Y:S01]  /*4050*/  F2FP.PACK_AB R7, R191, R190 ;  /* 0x000000bebf07723e */ /* 0x000fe200000000ff */
[----:B------:R-:W-:-:S02]  /*4060*/  FADD.FTZ R189, R189, R186 ;  /* 0x000000babdbd7221 */ /* 0x000fc40000010000 */
[----:B------:R-:W-:Y:S02]  /*4070*/  FADD.FTZ R184, R184, R185 ;  /* 0x000000b9b8b87221 */ /* 0x000fe40000010000 */
[----:B------:R-:W-:Y:S02]  /*4080*/  FADD.FTZ R190, R190, R189 ;  /* 0x000000bdbebe7221 */ /* 0x000fe40000010000 */
[----:B--2---:R-:W-:Y:S01]  /*4090*/  HMMA.16816.F32 R48, R4, R12, R48 ;  /* 0x0000000c0430723c */ /* 0x004fe20000001830 */
[----:B------:R-:W-:Y:S02]  /*40a0*/  FADD.FTZ R187, R187, R184 ;  /* 0x000000b8bbbb7221 */ /* 0x000fe40000010000 */
[----:B------:R-:W-:-:S05]  /*40b0*/  FADD.FTZ R191, R191, R190 ;  /* 0x000000bebfbf7221 */ /* 0x000fca0000010000 */
[C---:B------:R-:W-:Y:S01]  /*40c0*/  HMMA.16816.F32 R52, R4.reuse, R14, R52 ;  /* 0x0000000e0434723c */ /* 0x040fe20000001834 */
[----:B------:R-:W2:Y:S07]  /*40d0*/  LDSM.16.MT88.4 R12, [R226+0x15000] ;  /* 0x01500000e20c783b */ /* 0x000eae0000004200 */
[C---:B---3--:R-:W-:Y:S08]  /*40e0*/  HMMA.16816.F32 R56, R4.reuse, R8, R56 ;  /* 0x000000080438723c */ /* 0x048ff00000001838 */
[C---:B------:R-:W-:Y:S01]  /*40f0*/  HMMA.16816.F32 R60, R4.reuse, R10, R60 ;  /* 0x0000000a043c723c */ /* 0x040fe2000000183c */
[----:B------:R-:W3:Y:S07]  /*4100*/  LDSM.16.MT88.4 R8, [R225+0x15000] ;  /* 0x01500000e108783b */ /* 0x000eee0000004200 */
[C---:B-1----:R-:W-:Y:S08]  /*4110*/  HMMA.16816.F32 R40, R4.reuse, R16, R40 ;  /* 0x000000100428723c */ /* 0x042ff00000001828 */
[C---:B------:R-:W-:Y:S01]  /*4120*/  HMMA.16816.F32 R44, R4.reuse, R18, R44 ;  /* 0x00000012042c723c */ /* 0x040fe2000000182c */
[----:B------:R-:W1:Y:S07]  /*4130*/  LDSM.16.MT88.4 R16, [R225+0x13000] ;  /* 0x01300000e110783b */ /* 0x000e6e0000004200 */
        /* <DEDUP_REMOVED lines=8> */
[----:B------:R-:W4:Y:S07]  /*41c0*/  LDSM.16.MT88.4 R24, [R228+0x15000] ;  /* 0x01500000e418783b */ /* 0x000f2e0000004200 */
[C---:B------:R-:W-:Y:S08]  /*41d0*/  HMMA.16816.F32 R64, R4.reuse, R20, R64 ;  /* 0x000000140440723c */ /* 0x040ff00000001840 */
[C---:B------:R-:W-:Y:S01]  /*41e0*/  HMMA.16816.F32 R68, R4.reuse, R22, R68 ;  /* 0x000000160444723c */ /* 0x040fe20000001844 */
[----:B------:R-:W5:Y:S07]  /*41f0*/  LDSM.16.MT88.4 R20, [R224+0x15000] ;  /* 0x01500000e014783b */ /* 0x000f6e0000004200 */
[C---:B------:R-:W-:Y:S08]  /*4200*/  HMMA.16816.F32 R72, R4.reuse, R32, R72 ;  /* 0x000000200448723c */ /* 0x040ff00000001848 */
[C---:B------:R-:W-:Y:S01]  /*4210*/  HMMA.16816.F32 R76, R4.reuse, R34, R76 ;  /* 0x00000022044c723c */ /* 0x040fe2000000184c */
[----:B------:R-:W-:Y:S07]  /*4220*/  LDSM.16.MT88.4 R32, [R224+0x17000] ;  /* 0x01700000e020783b */ /* 0x000fee0000004200 */
[C---:B-1----:R-:W-:Y:S08]  /*4230*/  HMMA.16816.F32 R80, R4.reuse, R16, R80 ;  /* 0x000000100450723c */ /* 0x042ff00000001850 */
[C---:B------:R-:W-:Y:S01]  /*4240*/  HMMA.16816.F32 R84, R4.reuse, R18, R84 ;  /* 0x000000120454723c */ /* 0x040fe20000001854 */
[----:B------:R-:W1:Y:S07]  /*4250*/  LDSM.16.MT88.4 R16, [R228+0x17000] ;  /* 0x01700000e410783b */ /* 0x000e6e0000004200 */
        /* <DEDUP_REMOVED lines=8> */
[----:B------:R-:W2:Y:S07]  /*42e0*/  LDSM.16.MT88.4 R28, [R228+0x11800] ;  /* 0x01180000e41c783b */ /* 0x000eae0000004200 */
[C---:B----4-:R-:W-:Y:S08]  /*42f0*/  HMMA.16816.F32 R96, R4.reuse, R24, R96 ;  /* 0x000000180460723c */ /* 0x050ff00000001860 */
[C---:B------:R-:W-:Y:S01]  /*4300*/  HMMA.16816.F32 R100, R4.reuse, R26, R100 ;  /* 0x0000001a0464723c */ /* 0x040fe20000001864 */
[----:B------:R-:W4:Y:S07]  /*4310*/  LDSM.16.MT88.4 R24, [R226+0x11800] ;  /* 0x01180000e218783b */ /* 0x000f2e0000004200 */
[C---:B-----5:R-:W-:Y:S08]  /*4320*/  HMMA.16816.F32 R120, R4.reuse, R20, R120 ;  /* 0x000000140478723c */ /* 0x060ff00000001878 */
[C---:B------:R-:W-:Y:S01]  /*4330*/  HMMA.16816.F32 R124, R4.reuse, R22, R124 ;  /* 0x00000016047c723c */ /* 0x040fe2000000187c */
[----:B------:R-:W5:Y:S07]  /*4340*/  LDSM.16.MT88.4 R20, [R225+0x11800] ;  /* 0x01180000e114783b */ /* 0x000f6e0000004200 */
[C---:B-1----:R-:W-:Y:S08]  /*4350*/  HMMA.16816.F32 R128, R4.reuse, R16, R128 ;  /* 0x000000100480723c */ /* 0x042ff00000001880 */
[C---:B------:R-:W-:Y:S01]  /*4360*/  HMMA.16816.F32 R132, R4.reuse, R18, R132 ;  /* 0x000000120484723c */ /* 0x040fe20000001884 */
[----:B------:R-:W1:Y:S07]  /*4370*/  LDSM.16.MT88.4 R16, [R228+0x13800] ;  /* 0x01380000e410783b */ /* 0x000e6e0000004200 */
[C---:B------:R-:W-:Y:S08]  /*4380*/  HMMA.16816.F32 R152, R4.reuse, R32, R152 ;  /* 0x000000200498723c */ /* 0x040ff00000001898 */
        /* <DEDUP_REMOVED lines=39> */
[C---:B------:R-:W-:Y:S08]  /*4600*/  HMMA.16816.F32 R84, R4.reuse, R170, R84 ;  /* 0x000000aa0454723c */ /* 0x040ff00000001854 */
[C---:B------:R-:W-:Y:S08]  /*4610*/  HMMA.16816.F32 R88, R4.reuse, R32, R88 ;  /* 0x000000200458723c */ /* 0x040ff00000001858 */
[C---:B------:R-:W-:Y:S08]  /*4620*/  HMMA.16816.F32 R92, R4.reuse, R34, R92 ;  /* 0x00000022045c723c */ /* 0x040ff0000000185c */
[C---:B------:R-:W-:Y:S08]  /*4630*/  HMMA.16816.F32 R104, R4.reuse, R28, R104 ;  /* 0x0000001c0468723c */ /* 0x040ff00000001868 */
[C---:B------:R-:W-:Y:S08]  /*4640*/  HMMA.16816.F32 R108, R4.reuse, R30, R108 ;  /* 0x0000001e046c723c */ /* 0x040ff0000000186c */
[C---:B----4-:R-:W-:Y:S08]  /*4650*/  HMMA.16816.F32 R112, R4.reuse, R24, R112 ;  /* 0x000000180470723c */ /* 0x050ff00000001870 */
[C---:B------:R-:W-:Y:S08]  /*4660*/  HMMA.16816.F32 R116, R4.reuse, R26, R116 ;  /* 0x0000001a0474723c */ /* 0x040ff00000001874 */
[C---:B-----5:R-:W-:Y:S08]  /*4670*/  HMMA.16816.F32 R120, R4.reuse, R20, R120 ;  /* 0x000000140478723c */ /* 0x060ff00000001878 */
[C---:B------:R-:W-:Y:S08]  /*4680*/  HMMA.16816.F32 R124, R4.reuse, R22, R124 ;  /* 0x00000016047c723c */ /* 0x040ff0000000187c */
[C---:B-1----:R-:W-:Y:S08]  /*4690*/  HMMA.16816.F32 R136, R4.reuse, R16, R136 ;  /* 0x000000100488723c */ /* 0x042ff00000001888 */
[C---:B------:R-:W-:Y:S08]  /*46a0*/  HMMA.16816.F32 R156, R4.reuse, R18, R156 ;  /* 0x00000012049c723c */ /* 0x040ff0000000189c */
[C---:B--2---:R-:W-:Y:S08]  /*46b0*/  HMMA.16816.F32 R140, R4.reuse, R12, R140 ;  /* 0x0000000c048c723c */ /* 0x044ff0000000188c */
[C---:B------:R-:W-:Y:S08]  /*46c0*/  HMMA.16816.F32 R144, R4.reuse, R14, R144 ;  /* 0x0000000e0490723c */ /* 0x040ff00000001890 */
[C---:B---3--:R-:W-:Y:S08]  /*46d0*/  HMMA.16816.F32 R152, R4.reuse, R8, R152 ;  /* 0x000000080498723c */ /* 0x048ff00000001898 */
[----:B------:R-:W-:Y:S01]  /*46e0*/  HMMA.16816.F32 R148, R4, R10, R148 ;  /* 0x0000000a0494723c */ /* 0x000fe20000001894 */
[----:B------:R-:W-:Y:S07]  /*46f0*/  @!P0 BRA `(.L_x_6) ;  /* 0x0000316000008947 */ /* 0x000fee0003800000 */
[----:B------:R-:W-:Y:S01]  /*4700*/  MOV R0, R3 ;  /* 0x0000000300007202 */ /* 0x000fe20000000f00 */
[----:B------:R-:W-:Y:S01]  /*4710*/  USHF.L.U64.HI UR10, UR4, 0x5, UR5 ;  /* 0x00000005040a7899 */ /* 0x000fe20008010205 */
[----:B------:R-:W-:Y:S01]  /*4720*/  MOV R165, R164 ;  /* 0x000000a400a57202 */ /* 0x000fe20000000f00 */
[----:B------:R-:W-:-:S02]  /*4730*/  USHF.L.U32 UR11, UR4, 0x5, URZ ;  /* 0x00000005040b7899 */ /* 0x000fc4000800063f */
[----:B------:R-:W-:Y:S02]  /*4740*/  ULEA.HI.SX32 UR14, UR8, 0xfffffffe, 0x1a ;  /* 0xfffffffe080e7891 */ /* 0x000fe4000f8fd23f */
[----:B------:R-:W-:Y:S01]  /*4750*/  ULDC.64 UR6, c[0x0][0x1a0] ;  /* 0x0000680000067ab9 */ /* 0x000fe20000000a00 */
[----:B------:R-:W-:Y:S08]  /*4760*/  BRA `(.L_x_7) ;  /* 0x000002b000007947 */ /* 0x000ff00003800000 */
.L_x_9:
[----:B------:R-:W-:Y:S02]  /*4770*/  UIADD3 UR13, UR14, -0x1, URZ ;  /* 0xffffffff0e0d7890 */ /* 0x000fe4000fffe03f */
[----:B------:R-:W-:Y:S02]  /*4780*/  ULDC.64 UR4, c[0x0][0x198] ;  /* 0x0000660000047ab9 */ /* 0x000fe40000000a00 */
[----:B------:R-:W-:Y:S02]  /*4790*/  USHF.R.S32.HI UR8, URZ, 0x1f, UR13 ;  /* 0x0000001f3f087899 */ /* 0x000fe4000801140d */
[----:B------:R-:W-:Y:S02]  /*47a0*/  UIMAD.WIDE.U32 UR18, UR13, UR4, URZ ;  /* 0x000000040d1272a5 */ /* 0x000fe4000f8e003f */
[----:B------:R-:W-:Y:S04]  /*47b0*/  UIMAD UR8, UR8, UR4, URZ ;  /* 0x00000004080872a4 */ /* 0x000fe8000f8e023f */
[----:B------:R-:W-:Y:S01]  /*47c0*/  UIMAD UR8, UR13, UR5, UR8 ;  /* 0x000000050d0872a4 */ /* 0x000fe2000f8e0208 */
[----:B------:R-:W-:Y:S02]  /*47d0*/  IMAD.U32 R168, RZ, RZ, UR18 ;  /* 0x00000012ffa87e24 */ /* 0x000fe4000f8e00ff */
[----:B------:R-:W-:Y:S01]  /*47e0*/  IMAD.U32 R169, RZ, RZ, UR19 ;  /* 0x00000013ffa97e24 */ /* 0x000fe2000f8e00ff */
[----:B------:R-:W-:Y:S02]  /*47f0*/  UIADD3 UR8, UR19, UR8, URZ ;  /* 0x0000000813087290 */ /* 0x000fe4000fffe03f */
[----:B------:R-:W-:Y:S04]  /*4800*/  LEA R2, P1, R168, R240, 0x6 ;  /* 0x000000f0a8027211 */ /* 0x000fe800078230ff */
[----:B------:R-:W-:Y:S01]  /*4810*/  IMAD.U32 R3, RZ, RZ, UR8 ;  /* 0x00000008ff037e24 */ /* 0x000fe2000f8e00ff */
[----:B------:R-:W-:Y:S01]  /*4820*/  LEA R166, P2, R2, c[0x0][0x168], 0x1 ;  /* 0x00005a0002a67a11 */ /* 0x000fe200078408ff */
[----:B------:R-:W-:Y:S02]  /*4830*/  USHF.L.U32 UR8, UR4, 0x5, URZ ;  /* 0x0000000504087899 */ /* 0x000fe4000800063f */
[----:B------:R-:W-:Y:S01]  /*4840*/  USHF.L.U64.HI UR4, UR4, 0x5, UR5 ;  /* 0x0000000504047899 */ /* 0x000fe20008010205 */
[----:B------:R-:W-:Y:S03]  /*4850*/  LEA.HI.X R3, R168, R243, R3, 0x6, P1 ;  /* 0x000000f3a8037211 */ /* 0x000fe600008f3403 */
[----:B------:R-:W-:Y:S02]  /*4860*/  IADD3 R168, P1, R166, UR8, RZ ;  /* 0x00000008a6a87c10 */ /* 0x000fe4000ff3e0ff */
[----:B------:R-:W-:Y:S02]  /*4870*/  LEA.HI.X R167, R2, c[0x0][0x16c], R3, 0x1, P2 ;  /* 0x00005b0002a77a11 */ /* 0x000fe400010f0c03 */
[----:B------:R-:W-:Y:S02]  /*4880*/  IADD3 R170, P2, R168, UR8, RZ ;  /* 0x00000008a8aa7c10 */ /* 0x000fe4000ff5e0ff */
[----:B------:R-:W-:Y:S01]  /*4890*/  IADD3.X R169, R167, UR4, RZ, P1, !PT ;  /* 0x00000004a7a97c10 */ /* 0x000fe20008ffe4ff */
[----:B------:R-:W-:Y:S01]  /*48a0*/  @!PT LDS RZ, [RZ] ;  /* 0x00000000fffff984 */ /* 0x000fe20000000800 */
[----:B------:R-:W-:Y:S01]  /*48b0*/  @!PT LDS RZ, [RZ] ;  /* 0x00000000fffff984 */ /* 0x000fe20000000800 */
[----:B------:R-:W-:Y:S01]  /*48c0*/  @!PT LDS RZ, [RZ] ;  /* 0x00000000fffff984 */ /* 0x000fe20000000800 */
[----:B------:R1:W-:Y:S01]  /*48d0*/  LDGSTS.E.BYPASS.LTC128B.128 [R237+0x8000], [R166.64] ;  /* 0x08000000a6ed7fae */ /* 0x0003e2000b901d50 */
[----:B------:R-:W-:Y:S02]  /*48e0*/  IADD3 R2, P1, R170, UR8, RZ ;  /* 0x00000008aa027c10 */ /* 0x000fe4000ff3e0ff */
[----:B------:R-:W-:Y:S01]  /*48f0*/  IADD3.X R171, R169, UR4, RZ, P2, !PT ;  /* 0x00000004a9ab7c10 */ /* 0x000fe200097fe4ff */
[----:B------:R1:W-:Y:S03]  /*4900*/  LDGSTS.E.BYPASS.LTC128B.128 [R237+0xa000], [R166.64+0x80] ;  /* 0x0a000080a6ed7fae */ /* 0x0003e6000b901d50 */
[----:B------:R-:W-:Y:S01]  /*4910*/  IADD3.X R3, R171, UR4, RZ, P1, !PT ;  /* 0x00000004ab037c10 */ /* 0x000fe20008ffe4ff */
        /* <DEDUP_REMOVED lines=14> */
[----:B------:R-:W0:Y:S01]  /*4a00*/  LDGDEPBAR ;  /* 0x00000000000079af */ /* 0x000e220000000000 */
[----:B------:R-:W-:-:S05]  /*4a10*/  BRA `(.L_x_8) ;  /* 0x00000fc000007947 */ /* 0x000fca0003800000 */
.L_x_7:
[----:B------:R-:W-:Y:S01]  /*4a20*/  USHF.R.S32.HI UR4, URZ, 0x1f, UR14 ;  /* 0x0000001f3f047899 */ /* 0x000fe2000801140e */
[----:B------:R-:W-:Y:S04]  /*4a30*/  DEPBAR.LE SB0, 0x0 ;  /* 0x000080000000791a */ /* 0x000fe80000000000 */
[----:B------:R-:W-:Y:S01]  /*4a40*/  UIMAD UR4, UR4, UR6, URZ ;  /* 0x00000006040472a4 */ /* 0x000fe2000f8e023f */
[----:B------:R-:W-:Y:S01]  /*4a50*/  BAR.SYNC.DEFER_BLOCKING 0x0 ;  /* 0x0000000000007b1d */ /* 0x000fe20000010000 */
[----:B------:R-:W-:Y:S02]  /*4a60*/  UIMAD.WIDE.U32 UR18, UR14, UR6, URZ ;  /* 0x000000060e1272a5 */ /* 0x000fe4000f8e003f */
[----:B------:R-:W-:Y:S04]  /*4a70*/  UIMAD UR4, UR14, UR7, UR4 ;  /* 0x000000070e0472a4 */ /* 0x000fe8000f8e0204 */
[----:B------:R-:W-:Y:S01]  /*4a80*/  UIADD3 UR4, UR19, UR4, URZ ;  /* 0x0000000413047290 */ /* 0x000fe2000fffe03f */
[----:B------:R-:W-:Y:S02]  /*4a90*/  IMAD.U32 R22, RZ, RZ, UR18 ;  /* 0x00000012ff167e24 */ /* 0x000fe4000f8e00ff */
[----:B------:R-:W-:Y:S03]  /*4aa0*/  IMAD.U32 R23, RZ, RZ, UR19 ;  /* 0x00000013ff177e24 */ /* 0x000fe6000f8e00ff */
[----:B------:R-:W-:Y:S01]  /*4ab0*/  IMAD.U32 R2, RZ, RZ, UR4 ;  /* 0x00000004ff027e24 */ /* 0x000fe2000f8e00ff */
[C---:B------:R-:W-:Y:S04]  /*4ac0*/  LEA R3, P0, R22.reuse, R238, 0x6 ;  /* 0x000000ee16037211 */ /* 0x040fe800078030ff */
[C---:B------:R-:W-:Y:S02]  /*4ad0*/  LEA R166, P1, R3.reuse, c[0x0][0x170], 0x1 ;  /* 0x00005c0003a67a11 */ /* 0x040fe400078208ff */
[----:B------:R-:W-:Y:S02]  /*4ae0*/  LEA.HI.X R2, R22, R235, R2, 0x6, P0 ;  /* 0x000000eb16027211 */ /* 0x000fe400000f3402 */
        /* <DEDUP_REMOVED lines=12> */
[----:B------:R1:W-:Y:S01]  /*4bb0*/  LDGSTS.E.BYPASS.LTC128B.128 [R237+0x14000], [R166.64+0x100] ;  /* 0x14000100a6ed7fae */ /* 0x0003e2000b901d50 */
[----:B------:R-:W-:Y:S03]  /*4bc0*/  ISETP.LT.AND P0, PT, RZ, UR14, PT ;  /* 0x0000000eff007c0c */ /* 0x000fe6000bf01270 */
        /* <DEDUP_REMOVED lines=13> */
[----:B------:R-:W-:Y:S04]  /*4ca0*/  LDSM.16.M88.4 R168, [R234] ;  /* 0x00000000eaa8783b */ /* 0x000fe80000000200 */
[----:B------:R-:W4:Y:S04]  /*4cb0*/  LDSM.16.M88.4 R172, [R233+0x8000] ;  /* 0x00800000e9ac783b */ /* 0x000f280000000200 */
[----:B------:R-:W5:Y:S04]  /*4cc0*/  LDSM.16.M88.4 R176, [R233+0x8800] ;  /* 0x00880000e9b0783b */ /* 0x000f680000000200 */
[----:B------:R-:W2:Y:S04]  /*4cd0*/  LDSM.16.M88.4 R180, [R233+0x9000] ;  /* 0x00900000e9b4783b */ /* 0x000ea80000000200 */
[----:B------:R-:W0:Y:S04]  /*4ce0*/  LDGDEPBAR ;  /* 0x00000000000079af */ /* 0x000e280000000000 */
[----:B------:R-:W1:Y:S04]  /*4cf0*/  LDSM.16.M88.4 R184, [R233+0x9800] ;  /* 0x00980000e9b8783b */ /* 0x000e680000000200 */
[----:B------:R-:W-:Y:S04]  /*4d00*/  LDSM.16.M88.4 R188, [R232] ;  /* 0x00000000e8bc783b */ /* 0x000fe80000000200 */
[----:B------:R-:W1:Y:S04]  /*4d10*/  LDSM.16.M88.4 R192, [R231] ;  /* 0x00000000e7c0783b */ /* 0x000e680000000200 */
[----:B------:R-:W1:Y:S04]  /*4d20*/  LDSM.16.M88.4 R196, [R223] ;  /* 0x00000000dfc4783b */ /* 0x000e680000000200 */
[----:B------:R-:W1:Y:S04]  /*4d30*/  LDSM.16.M88.4 R200, [R222] ;  /* 0x00000000dec8783b */ /* 0x000e680000000200 */
[----:B------:R-:W1:Y:S01]  /*4d40*/  LDSM.16.M88.4 R204, [R221] ;  /* 0x00000000ddcc783b */ /* 0x000e620000000200 */
[C---:B----4-:R-:W-:Y:S08]  /*4d50*/  HMMA.16816.F32 R4, R168.reuse, R172, RZ ;  /* 0x000000aca804723c */ /* 0x050ff000000018ff */
[C---:B------:R-:W-:Y:S01]  /*4d60*/  HMMA.16816.F32 R8, R168.reuse, R174, RZ ;  /* 0x000000aea808723c */ /* 0x040fe200000018ff */
[----:B------:R-:W-:Y:S07]  /*4d70*/  LDSM.16.M88.4 R172, [R230] ;  /* 0x00000000e6ac783b */ /* 0x000fee0000000200 */
[C---:B-----5:R-:W-:Y:S08]  /*4d80*/  HMMA.16816.F32 R12, R168.reuse, R176, RZ ;  /* 0x000000b0a80c723c */ /* 0x060ff000000018ff */
[C---:B------:R-:W-:Y:S01]  /*4d90*/  HMMA.16816.F32 R16, R168.reuse, R178, RZ ;  /* 0x000000b2a810723c */ /* 0x040fe200000018ff */
[----:B------:R-:W4:Y:S07]  /*4da0*/  LDSM.16.M88.4 R176, [R227+0x8000] ;  /* 0x00800000e3b0783b */ /* 0x000f2e0000000200 */
[C---:B--2---:R-:W-:Y:S08]  /*4db0*/  HMMA.16816.F32 R20, R168.reuse, R180, RZ ;  /* 0x000000b4a814723c */ /* 0x044ff000000018ff */
[C---:B---3--:R-:W-:Y:S01]  /*4dc0*/  HMMA.16816.F32 R24, R168.reuse, R182, RZ ;  /* 0x000000b6a818723c */ /* 0x048fe200000018ff */
[----:B------:R-:W2:Y:S07]  /*4dd0*/  LDSM.16.M88.4 R180, [R227+0x8800] ;  /* 0x00880000e3b4783b */ /* 0x000eae0000000200 */
[C---:B-1----:R-:W-:Y:S08]  /*4de0*/  HMMA.16816.F32 R28, R168.reuse, R184, RZ ;  /* 0x000000b8a81c723c */ /* 0x042ff000000018ff */
[----:B------:R-:W-:Y:S01]  /*4df0*/  HMMA.16816.F32 R32, R168, R186, RZ ;  /* 0x000000baa820723c */ /* 0x000fe200000018ff */
[----:B------:R-:W1:Y:S04]  /*4e00*/  LDSM.16.M88.4 R168, [R227+0x9000] ;  /* 0x00900000e3a8783b */ /* 0x000e680000000200 */
[----:B------:R-:W3:Y:S03]  /*4e10*/  LDSM.16.M88.4 R184, [R227+0x9800] ;  /* 0x00980000e3b8783b */ /* 0x000ee60000000200 */
[C---:B------:R-:W-:Y:S08]  /*4e20*/  HMMA.16816.F32 R4, R188.reuse, R192, R4 ;  /* 0x000000c0bc04723c */ /* 0x040ff00000001804 */
[C---:B------:R-:W-:Y:S01]  /*4e30*/  HMMA.16816.F32 R8, R188.reuse, R194, R8 ;  /* 0x000000c2bc08723c */ /* 0x040fe20000001808 */
[----:B------:R-:W-:Y:S07]  /*4e40*/  LDSM.16.M88.4 R192, [R229] ;  /* 0x00000000e5c0783b */ /* 0x000fee0000000200 */
[C---:B------:R-:W-:Y:S08]  /*4e50*/  HMMA.16816.F32 R12, R188.reuse, R196, R12 ;  /* 0x000000c4bc0c723c */ /* 0x040ff0000000180c */
[C---:B------:R-:W-:Y:S01]  /*4e60*/  HMMA.16816.F32 R16, R188.reuse, R198, R16 ;  /* 0x000000c6bc10723c */ /* 0x040fe20000001810 */
[----:B------:R-:W5:Y:S07]  /*4e70*/  LDSM.16.M88.4 R196, [R220] ;  /* 0x00000000dcc4783b */ /* 0x000f6e0000000200 */
[C---:B------:R-:W-:Y:S08]  /*4e80*/  HMMA.16816.F32 R20, R188.reuse, R200, R20 ;  /* 0x000000c8bc14723c */ /* 0x040ff00000001814 */
[C---:B------:R-:W-:Y:S01]  /*4e90*/  HMMA.16816.F32 R24, R188.reuse, R202, R24 ;  /* 0x000000cabc18723c */ /* 0x040fe20000001818 */
[----:B------:R-:W1:Y:S07]  /*4ea0*/  LDSM.16.M88.4 R200, [R220+0x800] ;  /* 0x00080000dcc8783b */ /* 0x000e6e0000000200 */
[C---:B------:R-:W-:Y:S08]  /*4eb0*/  HMMA.16816.F32 R28, R188.reuse, R204, R28 ;  /* 0x000000ccbc1c723c */ /* 0x040ff0000000181c */
[----:B------:R-:W-:Y:S01]  /*4ec0*/  HMMA.16816.F32 R32, R188, R206, R32 ;  /* 0x000000cebc20723c */ /* 0x000fe20000001820 */
[----:B------:R-:W3:Y:S04]  /*4ed0*/  LDSM.16.M88.4 R188, [R220+0x1000] ;  /* 0x00100000dcbc783b */ /* 0x000ee80000000200 */
[----:B------:R-:W3:Y:S03]  /*4ee0*/  LDSM.16.M88.4 R204, [R220+0x1800] ;  /* 0x00180000dccc783b */ /* 0x000ee60000000200 */
[C---:B----4-:R-:W-:Y:S08]  /*4ef0*/  HMMA.16816.F32 R4, R172.reuse, R176, R4 ;  /* 0x000000b0ac04723c */ /* 0x050ff00000001804 */
[C---:B------:R-:W-:Y:S01]  /*4f00*/  HMMA.16816.F32 R8, R172.reuse, R178, R8 ;  /* 0x000000b2ac08723c */ /* 0x040fe20000001808 */
[----:B------:R-:W-:Y:S07]  /*4f10*/  LDSM.16.M88.4 R176, [R233+0xa000] ;  /* 0x00a00000e9b0783b */ /* 0x000fee0000000200 */
[C---:B--2---:R-:W-:Y:S08]  /*4f20*/  HMMA.16816.F32 R12, R172.reuse, R180, R12 ;  /* 0x000000b4ac0c723c */ /* 0x044ff0000000180c */
[C---:B------:R-:W-:Y:S01]  /*4f30*/  HMMA.16816.F32 R16, R172.reuse, R182, R16 ;  /* 0x000000b6ac10723c */ /* 0x040fe20000001810 */
[----:B------:R-:W-:Y:S07]  /*4f40*/  LDSM.16.M88.4 R180, [R233+0xa800] ;  /* 0x00a80000e9b4783b */ /* 0x000fee0000000200 */
[C---:B-1----:R-:W-:Y:S08]  /*4f50*/  HMMA.16816.F32 R20, R172.reuse, R168, R20 ;  /* 0x000000a8ac14723c */ /* 0x042ff00000001814 */
[C---:B------:R-:W-:Y:S01]  /*4f60*/  HMMA.16816.F32 R24, R172.reuse, R170, R24 ;  /* 0x000000aaac18723c */ /* 0x040fe20000001818 */
[----:B------:R-:W1:Y:S07]  /*4f70*/  LDSM.16.M88.4 R168, [R234+0x2000] ;  /* 0x00200000eaa8783b */ /* 0x000e6e0000000200 */
[C---:B---3--:R-:W-:Y:S08]  /*4f80*/  HMMA.16816.F32 R28, R172.reuse, R184, R28 ;  /* 0x000000b8ac1c723c */ /* 0x048ff0000000181c */
[----:B------:R-:W-:Y:S01]  /*4f90*/  HMMA.16816.F32 R32, R172, R186, R32 ;  /* 0x000000baac20723c */ /* 0x000fe20000001820 */
[----:B------:R-:W2:Y:S04]  /*4fa0*/  LDSM.16.M88.4 R172, [R233+0xb000] ;  /* 0x00b00000e9ac783b */ /* 0x000ea80000000200 */
[----:B------:R-:W3:Y:S03]  /*4fb0*/  LDSM.16.M88.4 R184, [R233+0xb800] ;  /* 0x00b80000e9b8783b */ /* 0x000ee60000000200 */
[C---:B-----5:R-:W-:Y:S08]  /*4fc0*/  HMMA.16816.F32 R4, R192.reuse, R196, R4 ;  /* 0x000000c4c004723c */ /* 0x060ff00000001804 */
[C---:B------:R-:W-:Y:S01]  /*4fd0*/  HMMA.16816.F32 R8, R192.reuse, R198, R8 ;  /* 0x000000c6c008723c */ /* 0x040fe20000001808 */
[----:B------:R-:W-:Y:S07]  /*4fe0*/  LDSM.16.M88.4 R196, [R219] ;  /* 0x00000000dbc4783b */ /* 0x000fee0000000200 */
[C---:B------:R-:W-:Y:S08]  /*4ff0*/  HMMA.16816.F32 R12, R192.reuse, R200, R12 ;  /* 0x000000c8c00c723c */ /* 0x040ff0000000180c */
[C---:B------:R-:W-:Y:S01]  /*5000*/  HMMA.16816.F32 R16, R192.reuse, R202, R16 ;  /* 0x000000cac010723c */ /* 0x040fe20000001810 */
[----:B------:R-:W-:Y:S07]  /*5010*/  LDSM.16.M88.4 R200, [R218] ;  /* 0x00000000dac8783b */ /* 0x000fee0000000200 */
[C---:B------:R-:W-:Y:S08]  /*5020*/  HMMA.16816.F32 R20, R192.reuse, R188, R20 ;  /* 0x000000bcc014723c */ /* 0x040ff00000001814 */
[C---:B------:R-:W-:Y:S01]  /*5030*/  HMMA.16816.F32 R24, R192.reuse, R190, R24 ;  /* 0x000000bec018723c */ /* 0x040fe20000001818 */
[----:B------:R-:W4:Y:S07]  /*5040*/  LDSM.16.M88.4 R188, [R232+0x2000] ;  /* 0x00200000e8bc783b */ /* 0x000f2e0000000200 */
[C---:B------:R-:W-:Y:S08]  /*5050*/  HMMA.16816.F32 R28, R192.reuse, R204, R28 ;  /* 0x000000ccc01c723c */ /* 0x040ff0000000181c */
[----:B------:R-:W-:Y:S01]  /*5060*/  HMMA.16816.F32 R32, R192, R206, R32 ;  /* 0x000000cec020723c */ /* 0x000fe20000001820 */
[----:B------:R-:W5:Y:S04]  /*5070*/  LDSM.16.M88.4 R192, [R217] ;  /* 0x00000000d9c0783b */ /* 0x000f680000000200 */
[----:B------:R-:W3:Y:S03]  /*5080*/  LDSM.16.M88.4 R204, [R216] ;  /* 0x00000000d8cc783b */ /* 0x000ee60000000200 */
[C---:B-1----:R-:W-:Y:S08]  /*5090*/  HMMA.16816.F32 R4, R168.reuse, R176, R4 ;  /* 0x000000b0a804723c */ /* 0x042ff00000001804 */
[C---:B------:R-:W-:Y:S01]  /*50a0*/  HMMA.16816.F32 R8, R168.reuse, R178, R8 ;  /* 0x000000b2a808723c */ /* 0x040fe20000001808 */
[----:B------:R-:W-:Y:S07]  /*50b0*/  LDSM.16.M88.4 R176, [R227+0xa000] ;  /* 0x00a00000e3b0783b */ /* 0x000fee0000000200 */
[C---:B------:R-:W-:Y:S08]  /*50c0*/  HMMA.16816.F32 R12, R168.reuse, R180, R12 ;  /* 0x000000b4a80c723c */ /* 0x040ff0000000180c */
[C---:B------:R-:W-:Y:S01]  /*50d0*/  HMMA.16816.F32 R16, R168.reuse, R182, R16 ;  /* 0x000000b6a810723c */ /* 0x040fe20000001810 */
[----:B------:R-:W-:Y:S07]  /*50e0*/  LDSM.16.M88.4 R180, [R227+0xa800] ;  /* 0x00a80000e3b4783b */ /* 0x000fee0000000200 */
[C---:B--2---:R-:W-:Y:S08]  /*50f0*/  HMMA.16816.F32 R20, R168.reuse, R172, R20 ;  /* 0x000000aca814723c */ /* 0x044ff00000001814 */
[C---:B------:R-:W-:Y:S01]  /*5100*/  HMMA.16816.F32 R24, R168.reuse, R174, R24 ;  /* 0x000000aea818723c */ /* 0x040fe20000001818 */
[----:B------:R-:W1:Y:S07]  /*5110*/  LDSM.16.M88.4 R172, [R230+0x2000] ;  /* 0x00200000e6ac783b */ /* 0x000e6e0000000200 */
[C---:B---3--:R-:W-:Y:S08]  /*5120*/  HMMA.16816.F32 R28, R168.reuse, R184, R28 ;  /* 0x000000b8a81c723c */ /* 0x048ff0000000181c */
[----:B------:R-:W-:Y:S01]  /*5130*/  HMMA.16816.F32 R32, R168, R186, R32 ;  /* 0x000000baa820723c */ /* 0x000fe20000001820 */
[----:B------:R-:W2:Y:S04]  /*5140*/  LDSM.16.M88.4 R168, [R227+0xb000] ;  /* 0x00b00000e3a8783b */ /* 0x000ea80000000200 */
[----:B------:R-:W3:Y:S03]  /*5150*/  LDSM.16.M88.4 R184, [R227+0xb800] ;  /* 0x00b80000e3b8783b */ /* 0x000ee60000000200 */
[C---:B----4-:R-:W-:Y:S08]  /*5160*/  HMMA.16816.F32 R4, R188.reuse, R196, R4 ;  /* 0x000000c4bc04723c */ /* 0x050ff00000001804 */
[C---:B------:R-:W-:Y:S01]  /*5170*/  HMMA.16816.F32 R8, R188.reuse, R198, R8 ;  /* 0x000000c6bc08723c */ /* 0x040fe20000001808 */
[----:B------:R-:W-:Y:S07]  /*5180*/  LDSM.16.M88.4 R196, [R220+0x2000] ;  /* 0x00200000dcc4783b */ /* 0x000fee0000000200 */
[C---:B------:R-:W-:Y:S08]  /*5190*/  HMMA.16816.F32 R12, R188.reuse, R200, R12 ;  /* 0x000000c8bc0c723c */ /* 0x040ff0000000180c */
[C---:B------:R-:W-:Y:S01]  /*51a0*/  HMMA.16816.F32 R16, R188.reuse, R202, R16 ;  /* 0x000000cabc10723c */ /* 0x040fe20000001810 */
[----:B------:R-:W-:Y:S07]  /*51b0*/  LDSM.16.M88.4 R200, [R220+0x2800] ;  /* 0x00280000dcc8783b */ /* 0x000fee0000000200 */
[C---:B-----5:R-:W-:Y:S08]  /*51c0*/  HMMA.16816.F32 R20, R188.reuse, R192, R20 ;  /* 0x000000c0bc14723c */ /* 0x060ff00000001814 */
[C---:B------:R-:W-:Y:S01]  /*51d0*/  HMMA.16816.F32 R24, R188.reuse, R194, R24 ;  /* 0x000000c2bc18723c */ /* 0x040fe20000001818 */
[----:B------:R-:W4:Y:S07]  /*51e0*/  LDSM.16.M88.4 R192, [R229+0x2000] ;  /* 0x00200000e5c0783b */ /* 0x000f2e0000000200 */
[C---:B------:R-:W-:Y:S08]  /*51f0*/  HMMA.16816.F32 R28, R188.reuse, R204, R28 ;  /* 0x000000ccbc1c723c */ /* 0x040ff0000000181c */
[----:B------:R-:W-:Y:S01]  /*5200*/  HMMA.16816.F32 R32, R188, R206, R32 ;  /* 0x000000cebc20723c */ /* 0x000fe20000001820 */
[----:B------:R-:W5:Y:S04]  /*5210*/  LDSM.16.M88.4 R188, [R220+0x3000] ;  /* 0x00300000dcbc783b */ /* 0x000f680000000200 */
[----:B------:R-:W3:Y:S03]  /*5220*/  LDSM.16.M88.4 R204, [R220+0x3800] ;  /* 0x00380000dccc783b */ /* 0x000ee60000000200 */
        /* <DEDUP_REMOVED lines=15> */
[----:B------:R-:W-:Y:S07]  /*5320*/  LDSM.16.M88.4 R196, [R215] ;  /* 0x00000000d7c4783b */ /* 0x000fee0000000200 */
[C---:B------:R-:W-:Y:S08]  /*5330*/  HMMA.16816.F32 R12, R192.reuse, R200, R12 ;  /* 0x000000c8c00c723c */ /* 0x040ff0000000180c */
[C---:B------:R-:W-:Y:S01]  /*5340*/  HMMA.16816.F32 R16, R192.reuse, R202, R16 ;  /* 0x000000cac010723c */ /* 0x040fe20000001810 */
[----:B------:R-:W-:Y:S07]  /*5350*/  LDSM.16.M88.4 R200, [R214] ;  /* 0x00000000d6c8783b */ /* 0x000fee0000000200 */
[C---:B-----5:R-:W-:Y:S08]  /*5360*/  HMMA.16816.F32 R20, R192.reuse, R188, R20 ;  /* 0x000000bcc014723c */ /* 0x060ff00000001814 */
        /* <DEDUP_REMOVED lines=84> */
[C---:B-1----:R-:W-:Y:S01]  /*58b0*/  HMMA.16816.F32 R4, R172.reuse, R176, R4 ;  /* 0x000000b0ac04723c */ /* 0x042fe20000001804 */
[----:B------:R-:W-:Y:S04]  /*58c0*/  DEPBAR.LE SB0, 0x0 ;  /* 0x000080000000791a */ /* 0x000fe80000000000 */
[----:B------:R-:W-:Y:S03]  /*58d0*/  BAR.SYNC.DEFER_BLOCKING 0x0 ;  /* 0x0000000000007b1d */ /* 0x000fe60000010000 */
[C---:B------:R-:W-:Y:S08]  /*58e0*/  HMMA.16816.F32 R8, R172.reuse, R178, R8 ;  /* 0x000000b2ac08723c */ /* 0x040ff00000001808 */
[C---:B------:R-:W-:Y:S08]  /*58f0*/  HMMA.16816.F32 R12, R172.reuse, R180, R12 ;  /* 0x000000b4ac0c723c */ /* 0x040ff0000000180c */
[C---:B------:R-:W-:Y:S08]  /*5900*/  HMMA.16816.F32 R16, R172.reuse, R182, R16 ;  /* 0x000000b6ac10723c */ /* 0x040ff00000001810 */
[C---:B--2---:R-:W-:Y:S08]  /*5910*/  HMMA.16816.F32 R20, R172.reuse, R168, R20 ;  /* 0x000000a8ac14723c */ /* 0x044ff00000001814 */
[C---:B------:R-:W-:Y:S08]  /*5920*/  HMMA.16816.F32 R24, R172.reuse, R170, R24 ;  /* 0x000000aaac18723c */ /* 0x040ff00000001818 */
[C---:B---3--:R-:W-:Y:S08]  /*5930*/  HMMA.16816.F32 R28, R172.reuse, R184, R28 ;  /* 0x000000b8ac1c723c */ /* 0x048ff0000000181c */
[----:B------:R-:W-:Y:S08]  /*5940*/  HMMA.16816.F32 R32, R172, R186, R32 ;  /* 0x000000baac20723c */ /* 0x000ff00000001820 */
[C---:B----4-:R-:W-:Y:S08]  /*5950*/  HMMA.16816.F32 R4, R192.reuse, R196, R4 ;  /* 0x000000c4c004723c */ /* 0x050ff00000001804 */
[C---:B------:R-:W-:Y:S08]  /*5960*/  HMMA.16816.F32 R8, R192.reuse, R198, R8 ;  /* 0x000000c6c008723c */ /* 0x040ff00000001808 */
[C---:B------:R-:W-:Y:S08]  /*5970*/  HMMA.16816.F32 R12, R192.reuse, R200, R12 ;  /* 0x000000c8c00c723c */ /* 0x040ff0000000180c */
[C---:B------:R-:W-:Y:S08]  /*5980*/  HMMA.16816.F32 R16, R192.reuse, R202, R16 ;  /* 0x000000cac010723c */ /* 0x040ff00000001810 */
[C---:B-----5:R-:W-:Y:S08]  /*5990*/  HMMA.16816.F32 R20, R192.reuse, R188, R20 ;  /* 0x000000bcc014723c */ /* 0x060ff00000001814 */
[C---:B------:R-:W-:Y:S08]  /*59a0*/  HMMA.16816.F32 R24, R192.reuse, R190, R24 ;  /* 0x000000bec018723c */ /* 0x040ff00000001818 */
[C---:B------:R-:W-:Y:S08]  /*59b0*/  HMMA.16816.F32 R28, R192.reuse, R204, R28 ;  /* 0x000000ccc01c723c */ /* 0x040ff0000000181c */
[----:B------:R-:W-:Y:S01]  /*59c0*/  HMMA.16816.F32 R32, R192, R206, R32 ;  /* 0x000000cec020723c */ /* 0x000fe20000001820 */
[----:B------:R-:W-:-:S07]  /*59d0*/  @P0 BRA `(.L_x_9) ;  /* 0xffffed9000000947 */ /* 0x000fce000383ffff */
.L_x_8:
[----:B-1----:R-:W-:Y:S01]  /*59e0*/  FMNMX.FTZ R2, R4, R165, !PT ;  /* 0x000000a504027209 */ /* 0x002fe20007810000 */
[----:B------:R-:W-:Y:S01]  /*59f0*/  LDSM.16.MT88.4 R172, [R226+0x10000] ;  /* 0x01000000e2ac783b */ /* 0x000fe20000004200 */
[----:B------:R-:W-:Y:S01]  /*5a00*/  FMNMX.FTZ R164, R6, R0, !PT ;  /* 0x0000000006a47209 */ /* 0x000fe20007810000 */
[----:B------:R-:W-:Y:S01]  /*5a10*/  UIADD3 UR14, UR14, -0x1, URZ ;  /* 0xffffffff0e0e7890 */ /* 0x000fe2000fffe03f */
[----:B------:R-:W-:Y:S02]  /*5a20*/  FMNMX.FTZ R3, R5, R2, !PT ;  /* 0x0000000205037209 */ /* 0x000fe40007810000 */
[----:B------:R-:W-:Y:S02]  /*5a30*/  FMNMX.FTZ R167, R7, R164, !PT ;  /* 0x000000a407a77209 */ /* 0x000fe40007810000 */
[----:B------:R-:W-:Y:S01]  /*5a40*/  FMNMX.FTZ R2, R8, R3, !PT ;  /* 0x0000000308027209 */ /* 0x000fe20007810000 */
[----:B------:R-:W-:Y:S01]  /*5a50*/  LDSM.16.MT88.4 R176, [R225+0x10000] ;  /* 0x01000000e1b0783b */ /* 0x000fe20000004200 */
[----:B------:R-:W-:Y:S02]  /*5a60*/  FMNMX.FTZ R164, R10, R167, !PT ;  /* 0x000000a70aa47209 */ /* 0x000fe40007810000 */
        /* <DEDUP_REMOVED lines=23> */
[----:B------:R-:W-:Y:S04]  /*5be0*/  FMNMX.FTZ R3, R29, R2, !PT ;  /* 0x000000021d037209 */ /* 0x000fe80007810000 */
[----:B------:R-:W-:Y:S02]  /*5bf0*/  FMNMX.FTZ R2, R32, R3, !PT ;  /* 0x0000000320027209 */ /* 0x000fe40007810000 */
[----:B------:R-:W-:Y:S02]  /*5c00*/  FMNMX.FTZ R3, R31, R164, !PT ;  /* 0x000000a41f037209 */ /* 0x000fe40007810000 */
[----:B------:R-:W-:Y:S02]  /*5c10*/  FMNMX.FTZ R168, R33, R2, !PT ;  /* 0x0000000221a87209 */ /* 0x000fe40007810000 */
[----:B------:R-:W-:Y:S03]  /*5c20*/  FMNMX.FTZ R2, R34, R3, !PT ;  /* 0x0000000322027209 */ /* 0x000fe60007810000 */
[----:B------:R-:W-:Y:S01]  /*5c30*/  SHFL.BFLY PT, R3, R168, 0x2, 0x1f ;  /* 0x0c401f00a8037f89 */ /* 0x000fe200000e0000 */
[----:B------:R-:W-:Y:S07]  /*5c40*/  FMNMX.FTZ R169, R35, R2, !PT ;  /* 0x0000000223a97209 */ /* 0x000fee0007810000 */
[----:B------:R-:W1:Y:S02]  /*5c50*/  SHFL.BFLY PT, R2, R169, 0x2, 0x1f ;  /* 0x0c401f00a9027f89 */ /* 0x000e6400000e0000 */
[----:B-1----:R-:W-:Y:S02]  /*5c60*/  FMNMX.FTZ R166, R169, R2, !PT ;  /* 0x00000002a9a67209 */ /* 0x002fe40007810000 */
[----:B------:R-:W-:Y:S04]  /*5c70*/  FMNMX.FTZ R171, R168, R3, !PT ;  /* 0x00000003a8ab7209 */ /* 0x000fe80007810000 */
[----:B------:R-:W1:Y:S08]  /*5c80*/  SHFL.BFLY PT, R3, R166, 0x1, 0x1f ;  /* 0x0c201f00a6037f89 */ /* 0x000e7000000e0000 */
[----:B------:R-:W2:Y:S01]  /*5c90*/  SHFL.BFLY PT, R164, R171, 0x1, 0x1f ;  /* 0x0c201f00aba47f89 */ /* 0x000ea200000e0000 */
[----:B-1----:R-:W-:Y:S05]  /*5ca0*/  FMNMX.FTZ R3, R166, R3, !PT ;  /* 0x00000003a6037209 */ /* 0x002fea0007810000 */
[----:B------:R-:W-:Y:S01]  /*5cb0*/  FMUL.FTZ R195, R3, c[0x0][0x23c] ;  /* 0x00008f0003c37a20 */ /* 0x000fe20000410000 */
[----:B--2---:R-:W-:Y:S02]  /*5cc0*/  FMNMX.FTZ R164, R171, R164, !PT ;  /* 0x000000a4aba47209 */ /* 0x004fe40007810000 */
[----:B------:R-:W1:Y:S02]  /*5cd0*/  LDSM.16.MT88.4 R168, [R228+0x10000] ;  /* 0x01000000e4a8783b */ /* 0x000e640000004200 */
[C---:B------:R-:W-:Y:S01]  /*5ce0*/  FSETP.NEU.FTZ.AND P1, PT, R164.reuse, -INF , PT ;  /* 0xff800000a400780b */ /* 0x040fe20003f3d000 */
[C---:B------:R-:W-:Y:S02]  /*5cf0*/  FADD.FTZ R2, -R164.reuse, R165 ;  /* 0x000000a5a4027221 */ /* 0x040fe40000010100 */
[----:B------:R-:W-:Y:S02]  /*5d00*/  FMUL.FTZ R196, R164, c[0x0][0x23c] ;  /* 0x00008f00a4c47a20 */ /* 0x000fe40000410000 */
[----:B------:R-:W-:Y:S02]  /*5d10*/  FMUL.FTZ R167, R2, c[0x0][0x23c] ;  /* 0x00008f0002a77a20 */ /* 0x000fe40000410000 */
[C---:B------:R-:W-:Y:S01]  /*5d20*/  FADD.FTZ R165, -R3.reuse, R0 ;  /* 0x0000000003a57221 */ /* 0x040fe20000010100 */
[----:B------:R-:W-:Y:S01]  /*5d30*/  FSEL R196, R196, RZ, P1 ;  /* 0x000000ffc4c47208 */ /* 0x000fe20000800000 */
[----:B------:R2:W3:Y:S01]  /*5d40*/  MUFU.EX2 R2, R167 ;  /* 0x000000a700027308 */ /* 0x0004e20000000800 */
[----:B------:R-:W-:Y:S01]  /*5d50*/  FSETP.NEU.FTZ.AND P1, PT, R3, -INF , PT ;  /* 0xff8000000300780b */ /* 0x000fe20003f3d000 */
[----:B------:R-:W-:Y:S01]  /*5d60*/  FMUL.FTZ R0, R165, c[0x0][0x23c] ;  /* 0x00008f00a5007a20 */ /* 0x000fe20000410000 */
[----:B------:R-:W-:Y:S01]  /*5d70*/  MOV R165, R164 ;  /* 0x000000a400a57202 */ /* 0x000fe20000000f00 */
[--C-:B------:R-:W-:Y:S01]  /*5d80*/  FFMA.FTZ R166, R4, c[0x0][0x23c], -R196.reuse ;  /* 0x00008f0004a67a23 */ /* 0x100fe200000108c4 */
[----:B------:R-:W-:Y:S01]  /*5d90*/  FSEL R195, R195, RZ, P1 ;  /* 0x000000ffc3c37208 */ /* 0x000fe20000800000 */
[--C-:B------:R-:W-:Y:S02]  /*5da0*/  FFMA.FTZ R5, R5, c[0x0][0x23c], -R196.reuse ;  /* 0x00008f0005057a23 */ /* 0x100fe400000108c4 */
[--C-:B------:R-:W-:Y:S02]  /*5db0*/  FFMA.FTZ R192, R9, c[0x0][0x23c], -R196.reuse ;  /* 0x00008f0009c07a23 */ /* 0x100fe400000108c4 */
[--C-:B------:R-:W-:Y:S01]  /*5dc0*/  FFMA.FTZ R6, R6, c[0x0][0x23c], -R195.reuse ;  /* 0x00008f0006067a23 */ /* 0x100fe200000108c3 */
[----:B------:R-:W4:Y:S01]  /*5dd0*/  MUFU.EX2 R0, R0 ;  /* 0x0000000000007308 */ /* 0x000f220000000800 */
[--C-:B------:R-:W-:Y:S02]  /*5de0*/  FFMA.FTZ R7, R7, c[0x0][0x23c], -R195.reuse ;  /* 0x00008f0007077a23 */ /* 0x100fe400000108c3 */
[--C-:B------:R-:W-:Y:S02]  /*5df0*/  FFMA.FTZ R193, R10, c[0x0][0x23c], -R195.reuse ;  /* 0x00008f000ac17a23 */ /* 0x100fe400000108c3 */
[--C-:B------:R-:W-:Y:S02]  /*5e00*/  FFMA.FTZ R194, R11, c[0x0][0x23c], -R195.reuse ;  /* 0x00008f000bc27a23 */ /* 0x100fe400000108c3 */
[--C-:B------:R-:W-:Y:S02]  /*5e10*/  FFMA.FTZ R205, R32, c[0x0][0x23c], -R196.reuse ;  /* 0x00008f0020cd7a23 */ /* 0x100fe400000108c4 */
[--C-:B------:R-:W-:Y:S01]  /*5e20*/  FFMA.FTZ R206, R34, c[0x0][0x23c], -R195.reuse ;  /* 0x00008f0022ce7a23 */ /* 0x100fe200000108c3 */
[----:B------:R-:W-:Y:S01]  /*5e30*/  MUFU.EX2 R166, R166 ;  /* 0x000000a600a67308 */ /* 0x000fe20000000800 */
[--C-:B------:R-:W-:Y:S02]  /*5e40*/  FFMA.FTZ R197, R12, c[0x0][0x23c], -R196.reuse ;  /* 0x00008f000cc57a23 */ /* 0x100fe400000108c4 */
[--C-:B--2---:R-:W-:Y:S02]  /*5e50*/  FFMA.FTZ R167, R8, c[0x0][0x23c], -R196.reuse ;  /* 0x00008f0008a77a23 */ /* 0x104fe400000108c4 */
[C---:B---3--:R-:W-:Y:S02]  /*5e60*/  FMUL.FTZ R8, R2.reuse, R160 ;  /* 0x000000a002087220 */ /* 0x048fe40000410000 */
[C---:B------:R-:W-:Y:S02]  /*5e70*/  FMUL.FTZ R9, R2.reuse, R161 ;  /* 0x000000a102097220 */ /* 0x040fe40000410000 */
[C---:B------:R-:W-:Y:S01]  /*5e80*/  FMUL.FTZ R36, R2.reuse, R36 ;  /* 0x0000002402247220 */ /* 0x040fe20000410000 */
[----:B------:R-:W2:Y:S01]  /*5e90*/  MUFU.EX2 R5, R5 ;  /* 0x0000000500057308 */ /* 0x000ea20000000800 */
[C---:B------:R-:W-:Y:S02]  /*5ea0*/  FMUL.FTZ R37, R2.reuse, R37 ;  /* 0x0000002502257220 */ /* 0x040fe40000410000 */
[----:B------:R-:W-:Y:S02]  /*5eb0*/  FMUL.FTZ R40, R2, R40 ;  /* 0x0000002802287220 */ /* 0x000fe40000410000 */
[C---:B----4-:R-:W-:Y:S02]  /*5ec0*/  FMUL.FTZ R10, R0.reuse, R162 ;  /* 0x000000a2000a7220 */ /* 0x050fe40000410000 */
[C---:B------:R-:W-:Y:S02]  /*5ed0*/  FMUL.FTZ R11, R0.reuse, R163 ;  /* 0x000000a3000b7220 */ /* 0x040fe40000410000 */
[C---:B------:R-:W-:Y:S01]  /*5ee0*/  FMUL.FTZ R38, R0.reuse, R38 ;  /* 0x0000002600267220 */ /* 0x040fe20000410000 */
[----:B------:R-:W-:Y:S01]  /*5ef0*/  MUFU.EX2 R6, R6 ;  /* 0x0000000600067308 */ /* 0x000fe20000000800 */
[----:B------:R-:W-:Y:S02]  /*5f00*/  FMUL.FTZ R39, R0, R39 ;  /* 0x0000002700277220 */ /* 0x000fe40000410000 */
[----:B------:R-:W-:Y:S02]  /*5f10*/  FMUL.FTZ R41, R2, R41 ;  /* 0x0000002902297220 */ /* 0x000fe40000410000 */
[C---:B------:R-:W-:Y:S02]  /*5f20*/  FMUL.FTZ R42, R0.reuse, R42 ;  /* 0x0000002a002a7220 */ /* 0x040fe40000410000 */
[----:B------:R-:W-:Y:S02]  /*5f30*/  FMUL.FTZ R43, R0, R43 ;  /* 0x0000002b002b7220 */ /* 0x000fe40000410000 */
[C---:B------:R-:W-:Y:S01]  /*5f40*/  FMUL.FTZ R44, R2.reuse, R44 ;  /* 0x0000002c022c7220 */ /* 0x040fe20000410000 */
[----:B------:R-:W3:Y:S01]  /*5f50*/  MUFU.EX2 R7, R7 ;  /* 0x0000000700077308 */ /* 0x000ee20000000800 */
[----:B------:R-:W-:Y:S02]  /*5f60*/  FMUL.FTZ R45, R2, R45 ;  /* 0x0000002d022d7220 */ /* 0x000fe40000410000 */
[C---:B------:R-:W-:Y:S01]  /*5f70*/  FMUL.FTZ R46, R0.reuse, R46 ;  /* 0x0000002e002e7220 */ /* 0x040fe20000410000 */
[----:B--2---:R-:W-:Y:S01]  /*5f80*/  F2FP.PACK_AB R160, R5, R166 ;  /* 0x000000a605a0723e */ /* 0x004fe200000000ff */
[----:B------:R-:W-:Y:S02]  /*5f90*/  FMUL.FTZ R47, R0, R47 ;  /* 0x0000002f002f7220 */ /* 0x000fe40000410000 */
[C---:B------:R-:W-:Y:S02]  /*5fa0*/  FMUL.FTZ R12, R2.reuse, R156 ;  /* 0x0000009c020c7220 */ /* 0x040fe40000410000 */
[C---:B------:R-:W-:Y:S01]  /*5fb0*/  FMUL.FTZ R48, R2.reuse, R48 ;  /* 0x0000003002307220 */ /* 0x040fe20000410000 */
[----:B------:R-:W-:Y:S01]  /*5fc0*/  MUFU.EX2 R167, R167 ;  /* 0x000000a700a77308 */ /* 0x000fe20000000800 */
[----:B------:R-:W-:Y:S02]  /*5fd0*/  FMUL.FTZ R49, R2, R49 ;  /* 0x0000003102317220 */ /* 0x000fe40000410000 */
[C---:B------:R-:W-:Y:S02]  /*5fe0*/  FMUL.FTZ R50, R0.reuse, R50 ;  /* 0x0000003200327220 */ /* 0x040fe40000410000 */
[----:B------:R-:W-:Y:S02]  /*5ff0*/  FMUL.FTZ R51, R0, R51 ;  /* 0x0000003300337220 */ /* 0x000fe40000410000 */
[C---:B------:R-:W-:Y:S02]  /*6000*/  FMUL.FTZ R52, R2.reuse, R52 ;  /* 0x0000003402347220 */ /* 0x040fe40000410000 */
[----:B------:R-:W-:Y:S01]  /*6010*/  FMUL.FTZ R53, R2, R53 ;  /* 0x0000003502357220 */ /* 0x000fe20000410000 */
[----:B------:R-:W2:Y:S01]  /*6020*/  MUFU.EX2 R192, R192 ;  /* 0x000000c000c07308 */ /* 0x000ea20000000800 */
[C---:B------:R-:W-:Y:S02]  /*6030*/  FMUL.FTZ R54, R0.reuse, R54 ;  /* 0x0000003600367220 */ /* 0x040fe40000410000 */
[----:B------:R-:W-:Y:S01]  /*6040*/  FMUL.FTZ R55, R0, R55 ;  /* 0x0000003700377220 */ /* 0x000fe20000410000 */
[----:B---3--:R-:W-:Y:S01]  /*6050*/  F2FP.PACK_AB R161, R7, R6 ;  /* 0x0000000607a1723e */ /* 0x008fe200000000ff */
[C---:B------:R-:W-:Y:S02]  /*6060*/  FMUL.FTZ R56, R2.reuse, R56 ;  /* 0x0000003802387220 */ /* 0x040fe40000410000 */
[----:B------:R-:W-:Y:S02]  /*6070*/  FMUL.FTZ R57, R2, R57 ;  /* 0x0000003902397220 */ /* 0x000fe40000410000 */
[C---:B------:R-:W-:Y:S01]  /*6080*/  FMUL.FTZ R58, R0.reuse, R58 ;  /* 0x0000003a003a7220 */ /* 0x040fe20000410000 */
[----:B------:R-:W-:Y:S01]  /*6090*/  MUFU.EX2 R193, R193 ;  /* 0x000000c100c17308 */ /* 0x000fe20000000800 */
[----:B------:R-:W-:Y:S02]  /*60a0*/  FMUL.FTZ R59, R0, R59 ;  /* 0x0000003b003b7220 */ /* 0x000fe40000410000 */
[C---:B------:R-:W-:Y:S02]  /*60b0*/  FMUL.FTZ R60, R2.reuse, R60 ;  /* 0x0000003c023c7220 */ /* 0x040fe40000410000 */
[----:B------:R-:W-:Y:S02]  /*60c0*/  FMUL.FTZ R61, R2, R61 ;  /* 0x0000003d023d7220 */ /* 0x000fe40000410000 */
[C---:B------:R-:W-:Y:S02]  /*60d0*/  FMUL.FTZ R62, R0.reuse, R62 ;  /* 0x0000003e003e7220 */ /* 0x040fe40000410000 */
[----:B------:R-:W-:Y:S01]  /*60e0*/  FMUL.FTZ R63, R0, R63 ;  /* 0x0000003f003f7220 */ /* 0x000fe20000410000 */
[----:B------:R-:W3:Y:S01]  /*60f0*/  MUFU.EX2 R194, R194 ;  /* 0x000000c200c27308 */ /* 0x000ee20000000800 */
[C---:B------:R-:W-:Y:S02]  /*6100*/  FMUL.FTZ R64, R2.reuse, R64 ;  /* 0x0000004002407220 */ /* 0x040fe40000410000 */
[----:B------:R-:W-:Y:S01]  /*6110*/  FMUL.FTZ R65, R2, R65 ;  /* 0x0000004102417220 */ /* 0x000fe20000410000 */
[----:B--2---:R-:W-:Y:S01]  /*6120*/  F2FP.PACK_AB R162, R192, R167 ;  /* 0x000000a7c0a2723e */ /* 0x004fe200000000ff */
        /* <DEDUP_REMOVED lines=9> */
[----:B------:R-:W-:Y:S01]  /*61c0*/  MUFU.EX2 R205, R205 ;  /* 0x000000cd00cd7308 */ /* 0x000fe20000000800 */
[C---:B------:R-:W-:Y:S02]  /*61d0*/  FMUL.FTZ R74, R0.reuse, R74 ;  /* 0x0000004a004a7220 */ /* 0x040fe40000410000 */
[----:B------:R-:W-:Y:S01]  /*61e0*/  FMUL.FTZ R75, R0, R75 ;  /* 0x0000004b004b7220 */ /* 0x000fe20000410000 */
[----:B---3--:R-:W-:Y:S01]  /*61f0*/  F2FP.PACK_AB R163, R194, R193 ;  /* 0x000000c1c2a3723e */ /* 0x008fe200000000ff */
[C---:B------:R-:W-:Y:S02]  /*6200*/  FMUL.FTZ R76, R2.reuse, R76 ;  /* 0x0000004c024c7220 */ /* 0x040fe40000410000 */
[----:B------:R-:W-:Y:S02]  /*6210*/  FMUL.FTZ R77, R2, R77 ;  /* 0x0000004d024d7220 */ /* 0x000fe40000410000 */
[C---:B------:R-:W-:Y:S01]  /*6220*/  FMUL.FTZ R78, R0.reuse, R78 ;  /* 0x0000004e004e7220 */ /* 0x040fe20000410000 */
[----:B------:R-:W-:Y:S01]  /*6230*/  MUFU.EX2 R206, R206 ;  /* 0x000000ce00ce7308 */ /* 0x000fe20000000800 */
[C---:B-1----:R-:W-:Y:S05]  /*6240*/  HMMA.16816.F32 R8, R160.reuse, R168, R8 ;  /* 0x000000a8a008723c */ /* 0x042fea0000001808 */
[----:B------:R-:W-:Y:S02]  /*6250*/  FMUL.FTZ R79, R0, R79 ;  /* 0x0000004f004f7220 */ /* 0x000fe40000410000 */
[C---:B------:R-:W-:Y:S01]  /*6260*/  FMUL.FTZ R80, R2.reuse, R80 ;  /* 0x0000005002507220 */ /* 0x040fe20000410000 */
[C---:B------:R-:W-:Y:S01]  /*6270*/  HMMA.16816.F32 R36, R160.reuse, R170, R36 ;  /* 0x000000aaa024723c */ /* 0x040fe20000001824 */
[----:B------:R-:W1:Y:S03]  /*6280*/  LDSM.16.MT88.4 R168, [R224+0x10000] ;  /* 0x01000000e0a8783b */ /* 0x000e660000004200 */
[----:B------:R-:W-:Y:S02]  /*6290*/  FMUL.FTZ R81, R2, R81 ;  /* 0x0000005102517220 */ /* 0x000fe40000410000 */
[C---:B------:R-:W-:Y:S02]  /*62a0*/  FMUL.FTZ R82, R0.reuse, R82 ;  /* 0x0000005200527220 */ /* 0x040fe40000410000 */
[C---:B------:R-:W-:Y:S04]  /*62b0*/  HMMA.16816.F32 R40, R160.reuse, R172, R40 ;  /* 0x000000aca028723c */ /* 0x040fe80000001828 */
[----:B------:R-:W-:Y:S02]  /*62c0*/  FMUL.FTZ R83, R0, R83 ;  /* 0x0000005300537220 */ /* 0x000fe40000410000 */
[C---:B------:R-:W-:Y:S02]  /*62d0*/  FMUL.FTZ R84, R2.reuse, R84 ;  /* 0x0000005402547220 */ /* 0x040fe40000410000 */
[C---:B------:R-:W-:Y:S01]  /*62e0*/  HMMA.16816.F32 R44, R160.reuse, R174, R44 ;  /* 0x000000aea02c723c */ /* 0x040fe2000000182c */
[----:B------:R-:W2:Y:S03]  /*62f0*/  LDSM.16.MT88.4 R172, [R228+0x12000] ;  /* 0x01200000e4ac783b */ /* 0x000ea60000004200 */
[----:B------:R-:W-:Y:S02]  /*6300*/  FMUL.FTZ R85, R2, R85 ;  /* 0x0000005502557220 */ /* 0x000fe40000410000 */
[C---:B------:R-:W-:Y:S02]  /*6310*/  FMUL.FTZ R86, R0.reuse, R86 ;  /* 0x0000005600567220 */ /* 0x040fe40000410000 */
[C---:B------:R-:W-:Y:S04]  /*6320*/  HMMA.16816.F32 R48, R160.reuse, R176, R48 ;  /* 0x000000b0a030723c */ /* 0x040fe80000001830 */
[----:B------:R-:W-:Y:S02]  /*6330*/  FMUL.FTZ R87, R0, R87 ;  /* 0x0000005700577220 */ /* 0x000fe40000410000 */
[C---:B------:R-:W-:Y:S02]  /*6340*/  FMUL.FTZ R88, R2.reuse, R88 ;  /* 0x0000005802587220 */ /* 0x040fe40000410000 */
[C---:B------:R-:W-:Y:S01]  /*6350*/  HMMA.16816.F32 R52, R160.reuse, R178, R52 ;  /* 0x000000b2a034723c */ /* 0x040fe20000001834 */
[----:B------:R-:W3:Y:S03]  /*6360*/  LDSM.16.MT88.4 R176, [R226+0x12000] ;  /* 0x01200000e2b0783b */ /* 0x000ee60000004200 */
[----:B------:R-:W-:Y:S02]  /*6370*/  FMUL.FTZ R89, R2, R89 ;  /* 0x0000005902597220 */ /* 0x000fe40000410000 */
[C---:B------:R-:W-:Y:S02]  /*6380*/  FMUL.FTZ R90, R0.reuse, R90 ;  /* 0x0000005a005a7220 */ /* 0x040fe40000410000 */
[----:B------:R-:W-:Y:S01]  /*6390*/  FMUL.FTZ R91, R0, R91 ;  /* 0x0000005b005b7220 */ /* 0x000fe20000410000 */
[C---:B-1----:R-:W-:Y:S03]  /*63a0*/  HMMA.16816.F32 R56, R160.reuse, R168, R56 ;  /* 0x000000a8a038723c */ /* 0x042fe60000001838 */
[C---:B------:R-:W-:Y:S02]  /*63b0*/  FMUL.FTZ R92, R2.reuse, R92 ;  /* 0x0000005c025c7220 */ /* 0x040fe40000410000 */
[----:B------:R-:W-:Y:S02]  /*63c0*/  FMUL.FTZ R93, R2, R93 ;  /* 0x0000005d025d7220 */ /* 0x000fe40000410000 */
[C---:B------:R-:W-:Y:S01]  /*63d0*/  FMUL.FTZ R94, R0.reuse, R94 ;  /* 0x0000005e005e7220 */ /* 0x040fe20000410000 */
[C---:B------:R-:W-:Y:S01]  /*63e0*/  HMMA.16816.F32 R60, R160.reuse, R170, R60 ;  /* 0x000000aaa03c723c */ /* 0x040fe2000000183c */
[----:B------:R-:W1:Y:S03]  /*63f0*/  LDSM.16.MT88.4 R168, [R225+0x12000] ;  /* 0x01200000e1a8783b */ /* 0x000e660000004200 */
[----:B------:R-:W-:Y:S02]  /*6400*/  FMUL.FTZ R95, R0, R95 ;  /* 0x0000005f005f7220 */ /* 0x000fe40000410000 */
[C---:B------:R-:W-:Y:S02]  /*6410*/  FMUL.FTZ R96, R2.reuse, R96 ;  /* 0x0000006002607220 */ /* 0x040fe40000410000 */
[C---:B--2---:R-:W-:Y:S04]  /*6420*/  HMMA.16816.F32 R64, R160.reuse, R172, R64 ;  /* 0x000000aca040723c */ /* 0x044fe80000001840 */
[----:B------:R-:W-:Y:S02]  /*6430*/  FMUL.FTZ R97, R2, R97 ;  /* 0x0000006102617220 */ /* 0x000fe40000410000 */
[C---:B------:R-:W-:Y:S02]  /*6440*/  FMUL.FTZ R98, R0.reuse, R98 ;  /* 0x0000006200627220 */ /* 0x040fe40000410000 */
[C---:B------:R-:W-:Y:S01]  /*6450*/  HMMA.16816.F32 R68, R160.reuse, R174, R68 ;  /* 0x000000aea044723c */ /* 0x040fe20000001844 */
[----:B------:R-:W2:Y:S03]  /*6460*/  LDSM.16.MT88.4 R172, [R224+0x12000] ;  /* 0x01200000e0ac783b */ /* 0x000ea60000004200 */
[----:B------:R-:W-:Y:S02]  /*6470*/  FMUL.FTZ R99, R0, R99 ;  /* 0x0000006300637220 */ /* 0x000fe40000410000 */
[C---:B------:R-:W-:Y:S02]  /*6480*/  FMUL.FTZ R100, R2.reuse, R100 ;  /* 0x0000006402647220 */ /* 0x040fe40000410000 */
[C---:B---3--:R-:W-:Y:S04]  /*6490*/  HMMA.16816.F32 R72, R160.reuse, R176, R72 ;  /* 0x000000b0a048723c */ /* 0x048fe80000001848 */
        /* <DEDUP_REMOVED lines=52> */
[----:B------:R-:W-:Y:S03]  /*67e0*/  FMUL.FTZ R133, R2, R133 ;  /* 0x0000008502857220 */ /* 0x000fe60000410000 */
[C---:B-1----:R-:W-:Y:S03]  /*67f0*/  HMMA.16816.F32 R128, R160.reuse, R168, R128 ;  /* 0x000000a8a080723c */ /* 0x042fe60000001880 */
[C---:B------:R-:W-:Y:S02]  /*6800*/  FMUL.FTZ R134, R0.reuse, R134 ;  /* 0x0000008600867220 */ /* 0x040fe40000410000 */
[----:B------:R-:W-:Y:S02]  /*6810*/  FMUL.FTZ R135, R0, R135 ;  /* 0x0000008700877220 */ /* 0x000fe40000410000 */
[--C-:B------:R-:W-:Y:S02]  /*6820*/  FFMA.FTZ R198, R13, c[0x0][0x23c], -R196.reuse ;  /* 0x00008f000dc67a23 */ /* 0x100fe400000108c4 */
[----:B------:R-:W-:Y:S03]  /*6830*/  FMUL.FTZ R13, R2, R157 ;  /* 0x0000009d020d7220 */ /* 0x000fe60000410000 */
[C---:B------:R-:W-:Y:S01]  /*6840*/  HMMA.16816.F32 R132, R160.reuse, R170, R132 ;  /* 0x000000aaa084723c */ /* 0x040fe20000001884 */
[----:B------:R-:W-:Y:S01]  /*6850*/  LDSM.16.MT88.4 R168, [R228+0x10800] ;  /* 0x01080000e4a8783b */ /* 0x000fe20000004200 */
[----:B------:R-:W1:Y:S01]  /*6860*/  MUFU.EX2 R198, R198 ;  /* 0x000000c600c67308 */ /* 0x000e620000000800 */
[--C-:B------:R-:W-:Y:S02]  /*6870*/  FFMA.FTZ R199, R14, c[0x0][0x23c], -R195.reuse ;  /* 0x00008f000ec77a23 */ /* 0x100fe400000108c3 */
[C---:B------:R-:W-:Y:S02]  /*6880*/  FMUL.FTZ R14, R0.reuse, R158 ;  /* 0x0000009e000e7220 */ /* 0x040fe40000410000 */
[--C-:B------:R-:W-:Y:S02]  /*6890*/  FFMA.FTZ R200, R15, c[0x0][0x23c], -R195.reuse ;  /* 0x00008f000fc87a23 */ /* 0x100fe400000108c3 */
[----:B------:R-:W-:Y:S02]  /*68a0*/  FMUL.FTZ R15, R0, R159 ;  /* 0x0000009f000f7220 */ /* 0x000fe40000410000 */
[----:B------:R-:W4:Y:S01]  /*68b0*/  LDSM.16.MT88.4 R156, [R224+0x16000] ;  /* 0x01600000e09c783b */ /* 0x000f220000004200 */
[C---:B------:R-:W-:Y:S01]  /*68c0*/  FMUL.FTZ R136, R2.reuse, R136 ;  /* 0x0000008802887220 */ /* 0x040fe20000410000 */
[----:B------:R-:W-:Y:S01]  /*68d0*/  MUFU.EX2 R199, R199 ;  /* 0x000000c700c77308 */ /* 0x000fe20000000800 */
[----:B------:R-:W-:Y:S02]  /*68e0*/  FMUL.FTZ R137, R2, R137 ;  /* 0x0000008902897220 */ /* 0x000fe40000410000 */
[C---:B------:R-:W-:Y:S02]  /*68f0*/  FMUL.FTZ R138, R0.reuse, R138 ;  /* 0x0000008a008a7220 */ /* 0x040fe40000410000 */
[----:B------:R-:W-:Y:S02]  /*6900*/  FMUL.FTZ R139, R0, R139 ;  /* 0x0000008b008b7220 */ /* 0x000fe40000410000 */
[C---:B------:R-:W-:Y:S02]  /*6910*/  FMUL.FTZ R140, R2.reuse, R140 ;  /* 0x0000008c028c7220 */ /* 0x040fe40000410000 */
[----:B------:R-:W-:Y:S01]  /*6920*/  FMUL.FTZ R141, R2, R141 ;  /* 0x0000008d028d7220 */ /* 0x000fe20000410000 */
[----:B------:R-:W5:Y:S01]  /*6930*/  MUFU.EX2 R200, R200 ;  /* 0x000000c800c87308 */ /* 0x000f620000000800 */
[C---:B------:R-:W-:Y:S01]  /*6940*/  FMUL.FTZ R142, R0.reuse, R142 ;  /* 0x0000008e008e7220 */ /* 0x040fe20000410000 */
[C---:B--2---:R-:W-:Y:S03]  /*6950*/  HMMA.16816.F32 R136, R160.reuse, R172, R136 ;  /* 0x000000aca088723c */ /* 0x044fe60000001888 */
[----:B------:R-:W-:Y:S02]  /*6960*/  FMUL.FTZ R143, R0, R143 ;  /* 0x0000008f008f7220 */ /* 0x000fe40000410000 */
[--C-:B------:R-:W-:Y:S02]  /*6970*/  FFMA.FTZ R201, R16, c[0x0][0x23c], -R196.reuse ;  /* 0x00008f0010c97a23 */ /* 0x100fe400000108c4 */
[----:B------:R-:W-:Y:S01]  /*6980*/  FFMA.FTZ R202, R17, c[0x0][0x23c], -R196 ;  /* 0x00008f0011ca7a23 */ /* 0x000fe200000108c4 */
[C---:B------:R-:W-:Y:S01]  /*6990*/  HMMA.16816.F32 R12, R160.reuse, R174, R12 ;  /* 0x000000aea00c723c */ /* 0x040fe2000000180c */
[----:B------:R-:W2:Y:S02]  /*69a0*/  LDSM.16.MT88.4 R172, [R226+0x10800] ;  /* 0x01080000e2ac783b */ /* 0x000ea40000004200 */
[----:B------:R-:W-:Y:S01]  /*69b0*/  MUFU.EX2 R201, R201 ;  /* 0x000000c900c97308 */ /* 0x000fe20000000800 */
[--C-:B------:R-:W-:Y:S02]  /*69c0*/  FFMA.FTZ R203, R18, c[0x0][0x23c], -R195.reuse ;  /* 0x00008f0012cb7a23 */ /* 0x100fe400000108c3 */
[----:B------:R-:W-:Y:S02]  /*69d0*/  FFMA.FTZ R204, R19, c[0x0][0x23c], -R195 ;  /* 0x00008f0013cc7a23 */ /* 0x000fe400000108c3 */
[C---:B---3--:R-:W-:Y:S04]  /*69e0*/  HMMA.16816.F32 R140, R160.reuse, R176, R140 ;  /* 0x000000b0a08c723c */ /* 0x048fe8000000188c */
[C---:B------:R-:W-:Y:S01]  /*69f0*/  FMUL.FTZ R144, R2.reuse, R144 ;  /* 0x0000009002907220 */ /* 0x040fe20000410000 */
[----:B------:R-:W3:Y:S01]  /*6a00*/  MUFU.EX2 R202, R202 ;  /* 0x000000ca00ca7308 */ /* 0x000ee20000000800 */
[----:B------:R-:W-:Y:S02]  /*6a10*/  FMUL.FTZ R145, R2, R145 ;  /* 0x0000009102917220 */ /* 0x000fe40000410000 */
[C---:B------:R-:W-:Y:S04]  /*6a20*/  FMUL.FTZ R146, R0.reuse, R146 ;  /* 0x0000009200927220 */ /* 0x040fe80000410000 */
[----:B------:R-:W-:Y:S02]  /*6a30*/  FMUL.FTZ R147, R0, R147 ;  /* 0x0000009300937220 */ /* 0x000fe40000410000 */
[----:B------:R-:W-:Y:S01]  /*6a40*/  FMUL.FTZ R16, R2, R152 ;  /* 0x0000009802107220 */ /* 0x000fe20000410000 */
[----:B------:R-:W-:Y:S01]  /*6a50*/  MUFU.EX2 R203, R203 ;  /* 0x000000cb00cb7308 */ /* 0x000fe20000000800 */
[----:B-1----:R-:W-:Y:S01]  /*6a60*/  F2FP.PACK_AB R152, R198, R197 ;  /* 0x000000c5c698723e */ /* 0x002fe200000000ff */
[----:B------:R-:W-:Y:S01]  /*6a70*/  FMUL.FTZ R17, R2, R153 ;  /* 0x0000009902117220 */ /* 0x000fe20000410000 */
[----:B-----5:R-:W-:Y:S01]  /*6a80*/  F2FP.PACK_AB R153, R200, R199 ;  /* 0x000000c7c899723e */ /* 0x020fe200000000ff */
[C---:B------:R-:W-:Y:S01]  /*6a90*/  HMMA.16816.F32 R144, R160.reuse, R178, R144 ;  /* 0x000000b2a090723c */ /* 0x040fe20000001890 */
[----:B------:R-:W1:Y:S02]  /*6aa0*/  LDSM.16.MT88.4 R176, [R225+0x10800] ;  /* 0x01080000e1b0783b */ /* 0x000e640000004200 */
[C---:B------:R-:W-:Y:S02]  /*6ab0*/  FMUL.FTZ R18, R0.reuse, R154 ;  /* 0x0000009a00127220 */ /* 0x040fe40000410000 */
[----:B------:R-:W-:Y:S01]  /*6ac0*/  FMUL.FTZ R19, R0, R155 ;  /* 0x0000009b00137220 */ /* 0x000fe20000410000 */
[----:B------:R-:W5:Y:S01]  /*6ad0*/  MUFU.EX2 R204, R204 ;  /* 0x000000cc00cc7308 */ /* 0x000f620000000800 */
[C---:B------:R-:W-:Y:S02]  /*6ae0*/  FMUL.FTZ R148, R2.reuse, R148 ;  /* 0x0000009402947220 */ /* 0x040fe40000410000 */
[----:B------:R-:W-:Y:S03]  /*6af0*/  FMUL.FTZ R149, R2, R149 ;  /* 0x0000009502957220 */ /* 0x000fe60000410000 */
[C---:B----4-:R-:W-:Y:S03]  /*6b00*/  HMMA.16816.F32 R16, R160.reuse, R156, R16 ;  /* 0x0000009ca010723c */ /* 0x050fe60000001810 */
[----:B------:R-:W-:Y:S01]  /*6b10*/  FMUL.FTZ R150, R0, R150 ;  /* 0x0000009600967220 */ /* 0x000fe20000410000 */
[----:B---3--:R-:W-:Y:S01]  /*6b20*/  F2FP.PACK_AB R154, R202, R201 ;  /* 0x000000c9ca9a723e */ /* 0x008fe200000000ff */
[----:B------:R-:W-:Y:S02]  /*6b30*/  FMUL.FTZ R151, R0, R151 ;  /* 0x0000009700977220 */ /* 0x000fe40000410000 */
[----:B------:R-:W-:Y:S02]  /*6b40*/  FFMA.FTZ R166, R2, R251, R166 ;  /* 0x000000fb02a67223 */ /* 0x000fe400000100a6 */
[----:B------:R-:W-:Y:S03]  /*6b50*/  FFMA.FTZ R6, R0, R249, R6 ;  /* 0x000000f900067223 */ /* 0x000fe60000010006 */
[----:B------:R-:W-:Y:S01]  /*6b60*/  HMMA.16816.F32 R148, R160, R158, R148 ;  /* 0x0000009ea094723c */ /* 0x000fe20000001894 */
[----:B------:R-:W3:Y:S02]  /*6b70*/  LDSM.16.MT88.4 R156, [R224+0x10800] ;  /* 0x01080000e09c783b */ /* 0x000ee40000004200 */
[----:B------:R-:W-:Y:S01]  /*6b80*/  MOV R0, R3 ;  /* 0x0000000300007202 */ /* 0x000fe20000000f00 */
[----:B------:R-:W-:Y:S01]  /*6b90*/  FADD.FTZ R166, R5, R166 ;  /* 0x000000a605a67221 */ /* 0x000fe20000010000 */
[----:B-----5:R-:W-:Y:S01]  /*6ba0*/  F2FP.PACK_AB R155, R204, R203 ;  /* 0x000000cbcc9b723e */ /* 0x020fe200000000ff */
[----:B------:R-:W-:Y:S03]  /*6bb0*/  FADD.FTZ R6, R7, R6 ;  /* 0x0000000607067221 */ /* 0x000fe60000010000 */
[----:B------:R-:W4:Y:S03]  /*6bc0*/  LDSM.16.MT88.4 R160, [R228+0x12800] ;  /* 0x01280000e4a0783b */ /* 0x000f260000004200 */
[----:B------:R-:W-:Y:S01]  /*6bd0*/  FADD.FTZ R167, R167, R166 ;  /* 0x000000a6a7a77221 */ /* 0x000fe20000010000 */
[C---:B------:R-:W-:Y:S05]  /*6be0*/  HMMA.16816.F32 R8, R152.reuse, R168, R8 ;  /* 0x000000a89808723c */ /* 0x040fea0000001808 */
[----:B------:R-:W-:Y:S02]  /*6bf0*/  FADD.FTZ R193, R193, R6 ;  /* 0x00000006c1c17221 */ /* 0x000fe40000010000 */
[----:B------:R-:W-:Y:S01]  /*6c00*/  FADD.FTZ R192, R192, R167 ;  /* 0x000000a7c0c07221 */ /* 0x000fe20000010000 */
[C---:B------:R-:W-:Y:S01]  /*6c10*/  HMMA.16816.F32 R36, R152.reuse, R170, R36 ;  /* 0x000000aa9824723c */ /* 0x040fe20000001824 */
[----:B------:R-:W5:Y:S03]  /*6c20*/  LDSM.16.MT88.4 R168, [R224+0x12800] ;  /* 0x01280000e0a8783b */ /* 0x000f660000004200 */
[----:B------:R-:W-:Y:S02]  /*6c30*/  FADD.FTZ R194, R194, R193 ;  /* 0x000000c1c2c27221 */ /* 0x000fe40000010000 */
[----:B------:R-:W-:Y:S02]  /*6c40*/  FADD.FTZ R197, R197, R192 ;  /* 0x000000c0c5c57221 */ /* 0x000fe40000010000 */
[C---:B--2---:R-:W-:Y:S04]  /*6c50*/  HMMA.16816.F32 R40, R152.reuse, R172, R40 ;  /* 0x000000ac9828723c */ /* 0x044fe80000001828 */
[----:B------:R-:W-:Y:S02]  /*6c60*/  FADD.FTZ R199, R199, R194 ;  /* 0x000000c2c7c77221 */ /* 0x000fe40000010000 */
[----:B------:R-:W-:Y:S02]  /*6c70*/  FADD.FTZ R198, R198, R197 ;  /* 0x000000c5c6c67221 */ /* 0x000fe40000010000 */
[C---:B------:R-:W-:Y:S01]  /*6c80*/  HMMA.16816.F32 R44, R152.reuse, R174, R44 ;  /* 0x000000ae982c723c */ /* 0x040fe2000000182c */
[----:B------:R-:W2:Y:S03]  /*6c90*/  LDSM.16.MT88.4 R172, [R228+0x14800] ;  /* 0x01480000e4ac783b */ /* 0x000ea60000004200 */
[----:B------:R-:W-:Y:S02]  /*6ca0*/  FADD.FTZ R200, R200, R199 ;  /* 0x000000c7c8c87221 */ /* 0x000fe40000010000 */
[----:B------:R-:W-:Y:S02]  /*6cb0*/  FADD.FTZ R5, R201, R198 ;  /* 0x000000c6c9057221 */ /* 0x000fe40000010000 */
[C---:B-1----:R-:W-:Y:S04]  /*6cc0*/  HMMA.16816.F32 R48, R152.reuse, R176, R48 ;  /* 0x000000b09830723c */ /* 0x042fe80000001830 */
[----:B------:R-:W-:Y:S02]  /*6cd0*/  FADD.FTZ R7, R203, R200 ;  /* 0x000000c8cb077221 */ /* 0x000fe40000010000 */
[----:B------:R-:W-:Y:S02]  /*6ce0*/  FADD.FTZ R5, R202, R5 ;  /* 0x00000005ca057221 */ /* 0x000fe40000010000 */
[C---:B------:R-:W-:Y:S01]  /*6cf0*/  HMMA.16816.F32 R52, R152.reuse, R178, R52 ;  /* 0x000000b29834723c */ /* 0x040fe20000001834 */
[----:B------:R-:W-:Y:S03]  /*6d00*/  LDSM.16.MT88.4 R176, [R224+0x15800] ;  /* 0x01580000e0b0783b */ /* 0x000fe60000004200 */
[----:B------:R-:W-:Y:S04]  /*6d10*/  FADD.FTZ R7, R204, R7 ;  /* 0x00000007cc077221 */ /* 0x000fe80000010000 */
[C---:B---3--:R-:W-:Y:S08]  /*6d20*/  HMMA.16816.F32 R56, R152.reuse, R156, R56 ;  /* 0x0000009c9838723c */ /* 0x048ff00000001838 */
[C---:B------:R-:W-:Y:S01]  /*6d30*/  HMMA.16816.F32 R60, R152.reuse, R158, R60 ;  /* 0x0000009e983c723c */ /* 0x040fe2000000183c */
[----:B------:R-:W1:Y:S07]  /*6d40*/  LDSM.16.MT88.4 R156, [R225+0x14800] ;  /* 0x01480000e19c783b */ /* 0x000e6e0000004200 */
[C---:B----4-:R-:W-:Y:S08]  /*6d50*/  HMMA.16816.F32 R64, R152.reuse, R160, R64 ;  /* 0x000000a09840723c */ /* 0x050ff00000001840 */
[C---:B------:R-:W-:Y:S01]  /*6d60*/  HMMA.16816.F32 R68, R152.reuse, R162, R68 ;  /* 0x000000a29844723c */ /* 0x040fe20000001844 */
[----:B------:R-:W3:Y:S07]  /*6d70*/  LDSM.16.MT88.4 R160, [R224+0x14800] ;  /* 0x01480000e0a0783b */ /* 0x000eee0000004200 */
[C---:B------:R-:W-:Y:S07]  /*6d80*/  HMMA.16816.F32 R72, R152.reuse, R180, R72 ;  /* 0x000000b49848723c */ /* 0x040fee0000001848 */
[--C-:B------:R-:W-:Y:S01]  /*6d90*/  FFMA.FTZ R180, R20, c[0x0][0x23c], -R196.reuse ;  /* 0x00008f0014b47a23 */ /* 0x100fe200000108c4 */
[C---:B------:R-:W-:Y:S04]  /*6da0*/  HMMA.16816.F32 R76, R152.reuse, R182, R76 ;  /* 0x000000b6984c723c */ /* 0x040fe8000000184c */
[--C-:B------:R-:W-:Y:S01]  /*6db0*/  FFMA.FTZ R181, R21, c[0x0][0x23c], -R196.reuse ;  /* 0x00008f0015b57a23 */ /* 0x100fe200000108c4 */
[----:B------:R-:W-:Y:S02]  /*6dc0*/  MUFU.EX2 R180, R180 ;  /* 0x000000b400b47308 */ /* 0x000fe40000000800 */
[--C-:B------:R-:W-:Y:S01]  /*6dd0*/  FFMA.FTZ R182, R22, c[0x0][0x23c], -R195.reuse ;  /* 0x00008f0016b67a23 */ /* 0x100fe200000108c3 */
[C---:B------:R-:W-:Y:S04]  /*6de0*/  HMMA.16816.F32 R80, R152.reuse, R184, R80 ;  /* 0x000000b89850723c */ /* 0x040fe80000001850 */
[--C-:B------:R-:W-:Y:S02]  /*6df0*/  FFMA.FTZ R183, R23, c[0x0][0x23c], -R195.reuse ;  /* 0x00008f0017b77a23 */ /* 0x100fe400000108c3 */
[----:B------:R-:W-:Y:S01]  /*6e00*/  LDSM.16.MT88.4 R20, [R225+0x16800] ;  /* 0x01680000e114783b */ /* 0x000fe20000004200 */
[--C-:B------:R-:W-:Y:S01]  /*6e10*/  FFMA.FTZ R184, R24, c[0x0][0x23c], -R196.reuse ;  /* 0x00008f0018b87a23 */ /* 0x100fe200000108c4 */
[C---:B------:R-:W-:Y:S01]  /*6e20*/  HMMA.16816.F32 R84, R152.reuse, R186, R84 ;  /* 0x000000ba9854723c */ /* 0x040fe20000001854 */
[----:B------:R-:W4:Y:S03]  /*6e30*/  MUFU.EX2 R181, R181 ;  /* 0x000000b500b57308 */ /* 0x000f260000000800 */
[--C-:B------:R-:W-:Y:S03]  /*6e40*/  FFMA.FTZ R185, R25, c[0x0][0x23c], -R196.reuse ;  /* 0x00008f0019b97a23 */ /* 0x100fe600000108c4 */
[--C-:B------:R-:W-:Y:S01]  /*6e50*/  FFMA.FTZ R186, R26, c[0x0][0x23c], -R195.reuse ;  /* 0x00008f001aba7a23 */ /* 0x100fe200000108c3 */
[C---:B-----5:R-:W-:Y:S03]  /*6e60*/  HMMA.16816.F32 R88, R152.reuse, R168, R88 ;  /* 0x000000a89858723c */ /* 0x060fe60000001858 */
[----:B------:R-:W-:Y:S01]  /*6e70*/  MUFU.EX2 R182, R182 ;  /* 0x000000b600b67308 */ /* 0x000fe20000000800 */
[--C-:B------:R-:W-:Y:S02]  /*6e80*/  FFMA.FTZ R187, R27, c[0x0][0x23c], -R195.reuse ;  /* 0x00008f001bbb7a23 */ /* 0x100fe400000108c3 */
[----:B------:R-:W-:Y:S02]  /*6e90*/  LDSM.16.MT88.4 R24, [R226+0x11000] ;  /* 0x01100000e218783b */ /* 0x000fe40000004200 */
[C---:B------:R-:W-:Y:S05]  /*6ea0*/  HMMA.16816.F32 R92, R152.reuse, R170, R92 ;  /* 0x000000aa985c723c */ /* 0x040fea000000185c */
[----:B------:R-:W5:Y:S01]  /*6eb0*/  MUFU.EX2 R183, R183 ;  /* 0x000000b700b77308 */ /* 0x000f620000000800 */
[----:B------:R-:W3:Y:S02]  /*6ec0*/  LDSM.16.MT88.4 R168, [R228+0x16800] ;  /* 0x01680000e4a8783b */ /* 0x000ee40000004200 */
[C---:B--2---:R-:W-:Y:S07]  /*6ed0*/  HMMA.16816.F32 R96, R152.reuse, R172, R96 ;  /* 0x000000ac9860723c */ /* 0x044fee0000001860 */
[----:B------:R-:W-:Y:S01]  /*6ee0*/  MUFU.EX2 R184, R184 ;  /* 0x000000b800b87308 */ /* 0x000fe20000000800 */
[C---:B------:R-:W-:Y:S01]  /*6ef0*/  HMMA.16816.F32 R100, R152.reuse, R174, R100 ;  /* 0x000000ae9864723c */ /* 0x040fe20000001864 */
[----:B------:R-:W2:Y:S07]  /*6f00*/  LDSM.16.MT88.4 R172, [R226+0x16800] ;  /* 0x01680000e2ac783b */ /* 0x000eae0000004200 */
[C---:B------:R-:W-:Y:S01]  /*6f10*/  HMMA.16816.F32 R104, R152.reuse, R188, R104 ;  /* 0x000000bc9868723c */ /* 0x040fe20000001868 */
[----:B------:R-:W2:Y:S06]  /*6f20*/  MUFU.EX2 R185, R185 ;  /* 0x000000b900b97308 */ /* 0x000eac0000000800 */
[--C-:B------:R-:W-:Y:S01]  /*6f30*/  FFMA.FTZ R188, R28, c[0x0][0x23c], -R196.reuse ;  /* 0x00008f001cbc7a23 */ /* 0x100fe200000108c4 */
[C---:B------:R-:W-:Y:S03]  /*6f40*/  HMMA.16816.F32 R108, R152.reuse, R190, R108 ;  /* 0x000000be986c723c */ /* 0x040fe6000000186c */
[----:B------:R-:W-:Y:S01]  /*6f50*/  MUFU.EX2 R186, R186 ;  /* 0x000000ba00ba7308 */ /* 0x000fe20000000800 */
[--C-:B------:R-:W-:Y:S02]  /*6f60*/  FFMA.FTZ R189, R29, c[0x0][0x23c], -R196.reuse ;  /* 0x00008f001dbd7a23 */ /* 0x100fe400000108c4 */
[----:B------:R-:W-:Y:S02]  /*6f70*/  FFMA.FTZ R196, R33, c[0x0][0x23c], -R196 ;  /* 0x00008f0021c47a23 */ /* 0x000fe400000108c4 */
[C---:B-1----:R-:W-:Y:S04]  /*6f80*/  HMMA.16816.F32 R112, R152.reuse, R156, R112 ;  /* 0x0000009c9870723c */ /* 0x042fe80000001870 */
[--C-:B------:R-:W-:Y:S01]  /*6f90*/  FFMA.FTZ R190, R30, c[0x0][0x23c], -R195.reuse ;  /* 0x00008f001ebe7a23 */ /* 0x100fe200000108c3 */
[----:B------:R-:W1:Y:S01]  /*6fa0*/  MUFU.EX2 R187, R187 ;  /* 0x000000bb00bb7308 */ /* 0x000e620000000800 */
[--C-:B------:R-:W-:Y:S02]  /*6fb0*/  FFMA.FTZ R191, R31, c[0x0][0x23c], -R195.reuse ;  /* 0x00008f001fbf7a23 */ /* 0x100fe400000108c3 */
[C---:B------:R-:W-:Y:S01]  /*6fc0*/  HMMA.16816.F32 R116, R152.reuse, R158, R116 ;  /* 0x0000009e9874723c */ /* 0x040fe20000001874 */
[----:B------:R-:W1:Y:S03]  /*6fd0*/  LDSM.16.MT88.4 R156, [R224+0x16800] ;  /* 0x01680000e09c783b */ /* 0x000e660000004200 */
[----:B------:R-:W-:Y:S03]  /*6fe0*/  FFMA.FTZ R195, R35, c[0x0][0x23c], -R195 ;  /* 0x00008f0023c37a23 */ /* 0x000fe600000108c3 */
[----:B------:R-:W-:Y:S01]  /*6ff0*/  MUFU.EX2 R188, R188 ;  /* 0x000000bc00bc7308 */ /* 0x000fe20000000800 */
[C---:B---3--:R-:W-:Y:S01]  /*7000*/  HMMA.16816.F32 R120, R152.reuse, R160, R120 ;  /* 0x000000a09878723c */ /* 0x048fe20000001878 */
[----:B------:R-:W-:Y:S07]  /*7010*/  LDSM.16.MT88.4 R28, [R225+0x17000] ;  /* 0x01700000e11c783b */ /* 0x000fee0000004200 */
[C---:B------:R-:W-:Y:S01]  /*7020*/  HMMA.16816.F32 R124, R152.reuse, R162, R124 ;  /* 0x000000a2987c723c */ /* 0x040fe2000000187c */
[----:B------:R-:W3:Y:S01]  /*7030*/  LDSM.16.MT88.4 R160, [R228+0x11000] ;  /* 0x01100000e4a0783b */ /* 0x000ee20000004200 */
[----:B------:R-:W1:Y:S06]  /*7040*/  MUFU.EX2 R189, R189 ;  /* 0x000000bd00bd7308 */ /* 0x000e6c0000000800 */
[C---:B------:R-:W-:Y:S01]  /*7050*/  HMMA.16816.F32 R128, R152.reuse, R168, R128 ;  /* 0x000000a89880723c */ /* 0x040fe20000001880 */
[----:B------:R-:W-:Y:S03]  /*7060*/  LDSM.16.MT88.4 R32, [R226+0x11800] ;  /* 0x01180000e220783b */ /* 0x000fe60000004200 */
[----:B------:R-:W-:Y:S04]  /*7070*/  MUFU.EX2 R190, R190 ;  /* 0x000000be00be7308 */ /* 0x000fe80000000800 */
[C---:B------:R-:W-:Y:S01]  /*7080*/  HMMA.16816.F32 R132, R152.reuse, R170, R132 ;  /* 0x000000aa9884723c */ /* 0x040fe20000001884 */
[----:B------:R-:W3:Y:S05]  /*7090*/  LDSM.16.MT88.4 R168, [R225+0x11000] ;  /* 0x01100000e1a8783b */ /* 0x000eea0000004200 */
[----:B------:R-:W1:Y:S02]  /*70a0*/  MUFU.EX2 R191, R191 ;  /* 0x000000bf00bf7308 */ /* 0x000e640000000800 */
[C---:B--2---:R-:W-:Y:S08]  /*70b0*/  HMMA.16816.F32 R136, R152.reuse, R172, R136 ;  /* 0x000000ac9888723c */ /* 0x044ff00000001888 */
[C---:B------:R-:W-:Y:S01]  /*70c0*/  HMMA.16816.F32 R12, R152.reuse, R174, R12 ;  /* 0x000000ae980c723c */ /* 0x040fe2000000180c */
[----:B------:R-:W2:Y:S01]  /*70d0*/  LDSM.16.MT88.4 R172, [R224+0x11000] ;  /* 0x01100000e0ac783b */ /* 0x000ea20000004200 */
[----:B------:R-:W2:Y:S06]  /*70e0*/  MUFU.EX2 R196, R196 ;  /* 0x000000c400c47308 */ /* 0x000eac0000000800 */
[C---:B------:R-:W-:Y:S04]  /*70f0*/  HMMA.16816.F32 R140, R152.reuse, R20, R140 ;  /* 0x00000014988c723c */ /* 0x040fe8000000188c */
[----:B------:R-:W2:Y:S03]  /*7100*/  MUFU.EX2 R195, R195 ;  /* 0x000000c300c37308 */ /* 0x000ea60000000800 */
[----:B----4-:R-:W-:Y:S01]  /*7110*/  F2FP.PACK_AB R20, R181, R180 ;  /* 0x000000b4b514723e */ /* 0x010fe200000000ff */
[C---:B------:R-:W-:Y:S04]  /*7120*/  HMMA.16816.F32 R144, R152.reuse, R22, R144 ;  /* 0x000000169890723c */ /* 0x040fe80000001890 */
[----:B-----5:R-:W-:Y:S01]  /*7130*/  F2FP.PACK_AB R21, R183, R182 ;  /* 0x000000b6b715723e */ /* 0x020fe200000000ff */
[----:B------:R-:W-:Y:S02]  /*7140*/  FADD.FTZ R180, R180, R5 ;  /* 0x00000005b4b47221 */ /* 0x000fe40000010000 */
[----:B------:R-:W-:Y:S01]  /*7150*/  F2FP.PACK_AB R22, R185, R184 ;  /* 0x000000b8b916723e */ /* 0x000fe200000000ff */
[C---:B-1----:R-:W-:Y:S04]  /*7160*/  HMMA.16816.F32 R16, R152.reuse, R156, R16 ;  /* 0x0000009c9810723c */ /* 0x042fe80000001810 */
[----:B------:R-:W-:Y:S01]  /*7170*/  F2FP.PACK_AB R23, R187, R186 ;  /* 0x000000babb17723e */ /* 0x000fe200000000ff */
[----:B------:R-:W-:Y:S02]  /*7180*/  FADD.FTZ R182, R182, R7 ;  /* 0x00000007b6b67221 */ /* 0x000fe40000010000 */
[----:B------:R-:W-:Y:S01]  /*7190*/  FADD.FTZ R181, R181, R180 ;  /* 0x000000b4b5b57221 */ /* 0x000fe20000010000 */
[----:B------:R-:W-:Y:S01]  /*71a0*/  HMMA.16816.F32 R148, R152, R158, R148 ;  /* 0x0000009e9894723c */ /* 0x000fe20000001894 */
[----:B------:R-:W1:Y:S03]  /*71b0*/  LDSM.16.MT88.4 R152, [R228+0x13000] ;  /* 0x01300000e498783b */ /* 0x000e660000004200 */
[----:B------:R-:W-:Y:S02]  /*71c0*/  FADD.FTZ R183, R183, R182 ;  /* 0x000000b6b7b77221 */ /* 0x000fe40000010000 */
[----:B------:R-:W-:Y:S02]  /*71d0*/  FADD.FTZ R184, R184, R181 ;  /* 0x000000b5b8b87221 */ /* 0x000fe40000010000 */
[C---:B---3--:R-:W-:Y:S01]  /*71e0*/  HMMA.16816.F32 R8, R20.reuse, R160, R8 ;  /* 0x000000a01408723c */ /* 0x048fe20000001808 */
[----:B------:R-:W3:Y:S04]  /*71f0*/  LDSM.16.MT88.4 R156, [R226+0x13000] ;  /* 0x01300000e29c783b */ /* 0x000ee80000004200 */
[----:B------:R-:W-:Y:S02]  /*7200*/  FADD.FTZ R186, R186, R183 ;  /* 0x000000b7baba7221 */ /* 0x000fe40000010000 */
[----:B------:R-:W-:Y:S01]  /*7210*/  FADD.FTZ R185, R185, R184 ;  /* 0x000000b8b9b97221 */ /* 0x000fe20000010000 */
[C---:B------:R-:W-:Y:S01]  /*7220*/  HMMA.16816.F32 R36, R20.reuse, R162, R36 ;  /* 0x000000a21424723c */ /* 0x040fe20000001824 */
[----:B------:R-:W4:Y:S03]  /*7230*/  LDSM.16.MT88.4 R160, [R225+0x13000] ;  /* 0x01300000e1a0783b */ /* 0x000f260000004200 */
[----:B------:R-:W-:Y:S04]  /*7240*/  FADD.FTZ R187, R187, R186 ;  /* 0x000000babbbb7221 */ /* 0x000fe80000010000 */
[C---:B------:R-:W-:Y:S08]  /*7250*/  HMMA.16816.F32 R40, R20.reuse, R24, R40 ;  /* 0x000000181428723c */ /* 0x040ff00000001828 */
[C---:B------:R-:W-:Y:S01]  /*7260*/  HMMA.16816.F32 R44, R20.reuse, R26, R44 ;  /* 0x0000001a142c723c */ /* 0x040fe2000000182c */
[----:B------:R-:W5:Y:S07]  /*7270*/  LDSM.16.MT88.4 R24, [R224+0x13000] ;  /* 0x01300000e018783b */ /* 0x000f6e0000004200 */
[C---:B------:R-:W-:Y:S08]  /*7280*/  HMMA.16816.F32 R48, R20.reuse, R168, R48 ;  /* 0x000000a81430723c */ /* 0x040ff00000001830 */
[C---:B------:R-:W-:Y:S01]  /*7290*/  HMMA.16816.F32 R52, R20.reuse, R170, R52 ;  /* 0x000000aa1434723c */ /* 0x040fe20000001834 */
[----:B------:R-:W4:Y:S07]  /*72a0*/  LDSM.16.MT88.4 R168, [R228+0x15000] ;  /* 0x01500000e4a8783b */ /* 0x000f2e0000004200 */
[C---:B--2---:R-:W-:Y:S08]  /*72b0*/  HMMA.16816.F32 R56, R20.reuse, R172, R56 ;  /* 0x000000ac1438723c */ /* 0x044ff00000001838 */
[C---:B------:R-:W-:Y:S01]  /*72c0*/  HMMA.16816.F32 R60, R20.reuse, R174, R60 ;  /* 0x000000ae143c723c */ /* 0x040fe2000000183c */
[----:B------:R-:W2:Y:S07]  /*72d0*/  LDSM.16.MT88.4 R172, [R226+0x15000] ;  /* 0x01500000e2ac783b */ /* 0x000eae0000004200 */
[C---:B-1----:R-:W-:Y:S08]  /*72e0*/  HMMA.16816.F32 R64, R20.reuse, R152, R64 ;  /* 0x000000981440723c */ /* 0x042ff00000001840 */
[C---:B------:R-:W-:Y:S01]  /*72f0*/  HMMA.16816.F32 R68, R20.reuse, R154, R68 ;  /* 0x0000009a1444723c */ /* 0x040fe20000001844 */
[----:B------:R-:W1:Y:S07]  /*7300*/  LDSM.16.MT88.4 R152, [R225+0x15000] ;  /* 0x01500000e198783b */ /* 0x000e6e0000004200 */
[C---:B---3--:R-:W-:Y:S08]  /*7310*/  HMMA.16816.F32 R72, R20.reuse, R156, R72 ;  /* 0x0000009c1448723c */ /* 0x048ff00000001848 */
[C---:B------:R-:W-:Y:S01]  /*7320*/  HMMA.16816.F32 R76, R20.reuse, R158, R76 ;  /* 0x0000009e144c723c */ /* 0x040fe2000000184c */
[----:B------:R-:W3:Y:S07]  /*7330*/  LDSM.16.MT88.4 R156, [R224+0x15000] ;  /* 0x01500000e09c783b */ /* 0x000eee0000004200 */
[C---:B----4-:R-:W-:Y:S08]  /*7340*/  HMMA.16816.F32 R80, R20.reuse, R160, R80 ;  /* 0x000000a01450723c */ /* 0x050ff00000001850 */
[C---:B------:R-:W-:Y:S01]  /*7350*/  HMMA.16816.F32 R84, R20.reuse, R162, R84 ;  /* 0x000000a21454723c */ /* 0x040fe20000001854 */
[----:B------:R-:W-:Y:S07]  /*7360*/  LDSM.16.MT88.4 R160, [R226+0x17000] ;  /* 0x01700000e2a0783b */ /* 0x000fee0000004200 */
[C---:B-----5:R-:W-:Y:S08]  /*7370*/  HMMA.16816.F32 R88, R20.reuse, R24, R88 ;  /* 0x000000181458723c */ /* 0x060ff00000001858 */
[C---:B------:R-:W-:Y:S01]  /*7380*/  HMMA.16816.F32 R92, R20.reuse, R26, R92 ;  /* 0x0000001a145c723c */ /* 0x040fe2000000185c */
[----:B------:R-:W4:Y:S07]  /*7390*/  LDSM.16.MT88.4 R24, [R228+0x17000] ;  /* 0x01700000e418783b */ /* 0x000f2e0000004200 */
[C---:B------:R-:W-:Y:S08]  /*73a0*/  HMMA.16816.F32 R96, R20.reuse, R168, R96 ;  /* 0x000000a81460723c */ /* 0x040ff00000001860 */
[C---:B------:R-:W-:Y:S01]  /*73b0*/  HMMA.16816.F32 R100, R20.reuse, R170, R100 ;  /* 0x000000aa1464723c */ /* 0x040fe20000001864 */
[----:B------:R-:W-:Y:S07]  /*73c0*/  LDSM.16.MT88.4 R168, [R228+0x15800] ;  /* 0x01580000e4a8783b */ /* 0x000fee0000004200 */
[C---:B--2---:R-:W-:Y:S08]  /*73d0*/  HMMA.16816.F32 R104, R20.reuse, R172, R104 ;  /* 0x000000ac1468723c */ /* 0x044ff00000001868 */
[C---:B------:R-:W-:Y:S01]  /*73e0*/  HMMA.16816.F32 R108, R20.reuse, R174, R108 ;  /* 0x000000ae146c723c */ /* 0x040fe2000000186c */
[----:B------:R-:W-:Y:S07]  /*73f0*/  LDSM.16.MT88.4 R172, [R225+0x15800] ;  /* 0x01580000e1ac783b */ /* 0x000fee0000004200 */
[C---:B-1----:R-:W-:Y:S08]  /*7400*/  HMMA.16816.F32 R112, R20.reuse, R152, R112 ;  /* 0x000000981470723c */ /* 0x042ff00000001870 */
[C---:B------:R-:W-:Y:S01]  /*7410*/  HMMA.16816.F32 R116, R20.reuse, R154, R116 ;  /* 0x0000009a1474723c */ /* 0x040fe20000001874 */
[----:B------:R-:W1:Y:S07]  /*7420*/  LDSM.16.MT88.4 R152, [R224+0x17000] ;  /* 0x01700000e098783b */ /* 0x000e6e0000004200 */
[C---:B---3--:R-:W-:Y:S08]  /*7430*/  HMMA.16816.F32 R120, R20.reuse, R156, R120 ;  /* 0x0000009c1478723c */ /* 0x048ff00000001878 */
[C---:B------:R-:W-:Y:S01]  /*7440*/  HMMA.16816.F32 R124, R20.reuse, R158, R124 ;  /* 0x0000009e147c723c */ /* 0x040fe2000000187c */
[----:B------:R-:W-:Y:S07]  /*7450*/  LDSM.16.MT88.4 R156, [R225+0x11800] ;  /* 0x01180000e19c783b */ /* 0x000fee0000004200 */
[C---:B----4-:R-:W-:Y:S08]  /*7460*/  HMMA.16816.F32 R128, R20.reuse, R24, R128 ;  /* 0x000000181480723c */ /* 0x050ff00000001880 */
[C---:B------:R-:W-:Y:S01]  /*7470*/  HMMA.16816.F32 R132, R20.reuse, R26, R132 ;  /* 0x0000001a1484723c */ /* 0x040fe20000001884 */
[----:B------:R-:W2:Y:S07]  /*7480*/  LDSM.16.MT88.4 R24, [R228+0x11800] ;  /* 0x01180000e418783b */ /* 0x000eae0000004200 */
[C---:B------:R-:W-:Y:S08]  /*7490*/  HMMA.16816.F32 R136, R20.reuse, R160, R136 ;  /* 0x000000a01488723c */ /* 0x040ff00000001888 */
[C---:B------:R-:W-:Y:S08]  /*74a0*/  HMMA.16816.F32 R12, R20.reuse, R162, R12 ;  /* 0x000000a2140c723c */ /* 0x040ff0000000180c */
[C---:B------:R-:W-:Y:S08]  /*74b0*/  HMMA.16816.F32 R140, R20.reuse, R28, R140 ;  /* 0x0000001c148c723c */ /* 0x040ff0000000188c */
[C---:B------:R-:W-:Y:S01]  /*74c0*/  HMMA.16816.F32 R144, R20.reuse, R30, R144 ;  /* 0x0000001e1490723c */ /* 0x040fe20000001890 */
[----:B------:R-:W3:Y:S07]  /*74d0*/  LDSM.16.MT88.4 R28, [R224+0x11800] ;  /* 0x01180000e01c783b */ /* 0x000eee0000004200 */
[C---:B-1----:R-:W-:Y:S08]  /*74e0*/  HMMA.16816.F32 R16, R20.reuse, R152, R16 ;  /* 0x000000981410723c */ /* 0x042ff00000001810 */
[----:B------:R-:W-:Y:S01]  /*74f0*/  HMMA.16816.F32 R148, R20, R154, R148 ;  /* 0x0000009a1494723c */ /* 0x000fe20000001894 */
[----:B------:R-:W-:Y:S06]  /*7500*/  LDSM.16.MT88.4 R152, [R224+0x13800] ;  /* 0x01380000e098783b */ /* 0x000fec0000004200 */
[----:B------:R-:W-:Y:S01]  /*7510*/  F2FP.PACK_AB R20, R189, R188 ;  /* 0x000000bcbd14723e */ /* 0x000fe200000000ff */
[----:B------:R-:W-:Y:S01]  /*7520*/  FADD.FTZ R188, R188, R185 ;  /* 0x000000b9bcbc7221 */ /* 0x000fe20000010000 */
[----:B------:R-:W-:Y:S03]  /*7530*/  F2FP.PACK_AB R21, R191, R190 ;  /* 0x000000bebf15723e */ /* 0x000fe600000000ff */
[----:B------:R-:W-:Y:S01]  /*7540*/  F2FP.PACK_AB R22, R196, R205 ;  /* 0x000000cdc416723e */ /* 0x000fe200000000ff */
[----:B------:R-:W-:Y:S01]  /*7550*/  FADD.FTZ R190, R190, R187 ;  /* 0x000000bbbebe7221 */ /* 0x000fe20000010000 */
[----:B------:R-:W-:Y:S01]  /*7560*/  F2FP.PACK_AB R23, R195, R206 ;  /* 0x000000cec317723e */ /* 0x000fe200000000ff */
[----:B------:R-:W-:Y:S02]  /*7570*/  FADD.FTZ R188, R189, R188 ;  /* 0x000000bcbdbc7221 */ /* 0x000fe40000010000 */
[----:B------:R-:W-:Y:S02]  /*7580*/  FADD.FTZ R191, R191, R190 ;  /* 0x000000bebfbf7221 */ /* 0x000fe40000010000 */
[----:B------:R-:W-:Y:S02]  /*7590*/  FADD.FTZ R205, R205, R188 ;  /* 0x000000bccdcd7221 */ /* 0x000fe40000010000 */
[C---:B--2---:R-:W-:Y:S01]  /*75a0*/  HMMA.16816.F32 R160, R20.reuse, R24, R8 ;  /* 0x0000001814a0723c */ /* 0x044fe20000001808 */
[----:B------:R-:W1:Y:S02]  /*75b0*/  LDSM.16.MT88.4 R8, [R228+0x13800] ;  /* 0x01380000e408783b */ /* 0x000e640000004200 */
[----:B------:R-:W-:Y:S02]  /*75c0*/  FADD.FTZ R206, R206, R191 ;  /* 0x000000bfcece7221 */ /* 0x000fe40000010000 */
[----:B------:R-:W-:Y:S02]  /*75d0*/  FADD.FTZ R251, R196, R205 ;  /* 0x000000cdc4fb7221 */ /* 0x000fe40000010000 */
[----:B------:R-:W-:Y:S01]  /*75e0*/  FADD.FTZ R249, R195, R206 ;  /* 0x000000cec3f97221 */ /* 0x000fe20000010000 */
[C---:B------:R-:W-:Y:S01]  /*75f0*/  HMMA.16816.F32 R36, R20.reuse, R26, R36 ;  /* 0x0000001a1424723c */ /* 0x040fe20000001824 */
[----:B------:R-:W2:Y:S07]  /*7600*/  LDSM.16.MT88.4 R24, [R226+0x13800] ;  /* 0x01380000e218783b */ /* 0x000eae0000004200 */
[C---:B------:R-:W-:Y:S08]  /*7610*/  HMMA.16816.F32 R40, R20.reuse, R32, R40 ;  /* 0x000000201428723c */ /* 0x040ff00000001828 */
[C---:B------:R-:W-:Y:S01]  /*7620*/  HMMA.16816.F32 R44, R20.reuse, R34, R44 ;  /* 0x00000022142c723c */ /* 0x040fe2000000182c */
[----:B------:R-:W4:Y:S07]  /*7630*/  LDSM.16.MT88.4 R32, [R225+0x13800] ;  /* 0x01380000e120783b */ /* 0x000f2e0000004200 */
[C---:B------:R-:W-:Y:S08]  /*7640*/  HMMA.16816.F32 R48, R20.reuse, R156, R48 ;  /* 0x0000009c1430723c */ /* 0x040ff00000001830 */
[C---:B------:R-:W-:Y:S01]  /*7650*/  HMMA.16816.F32 R52, R20.reuse, R158, R52 ;  /* 0x0000009e1434723c */ /* 0x040fe20000001834 */
[----:B------:R-:W5:Y:S07]  /*7660*/  LDSM.16.MT88.4 R156, [R226+0x15800] ;  /* 0x01580000e29c783b */ /* 0x000f6e0000004200 */
[C---:B---3--:R-:W-:Y:S08]  /*7670*/  HMMA.16816.F32 R56, R20.reuse, R28, R56 ;  /* 0x0000001c1438723c */ /* 0x048ff00000001838 */
[C---:B------:R-:W-:Y:S01]  /*7680*/  HMMA.16816.F32 R60, R20.reuse, R30, R60 ;  /* 0x0000001e143c723c */ /* 0x040fe2000000183c */
[----:B------:R-:W3:Y:S07]  /*7690*/  LDSM.16.MT88.4 R28, [R228+0x17800] ;  /* 0x01780000e41c783b */ /* 0x000eee0000004200 */
[C---:B-1----:R-:W-:Y:S08]  /*76a0*/  HMMA.16816.F32 R64, R20.reuse, R8, R64 ;  /* 0x000000081440723c */ /* 0x042ff00000001840 */
[C---:B------:R-:W-:Y:S01]  /*76b0*/  HMMA.16816.F32 R68, R20.reuse, R10, R68 ;  /* 0x0000000a1444723c */ /* 0x040fe20000001844 */
[----:B------:R-:W1:Y:S07]  /*76c0*/  LDSM.16.MT88.4 R8, [R226+0x17800] ;  /* 0x01780000e208783b */ /* 0x000e6e0000004200 */
[C---:B--2---:R-:W-:Y:S08]  /*76d0*/  HMMA.16816.F32 R72, R20.reuse, R24, R72 ;  /* 0x000000181448723c */ /* 0x044ff00000001848 */
[C---:B------:R-:W-:Y:S01]  /*76e0*/  HMMA.16816.F32 R76, R20.reuse, R26, R76 ;  /* 0x0000001a144c723c */ /* 0x040fe2000000184c */
[----:B------:R-:W2:Y:S07]  /*76f0*/  LDSM.16.MT88.4 R24, [R225+0x17800] ;  /* 0x01780000e118783b */ /* 0x000eae0000004200 */
[C---:B----4-:R-:W-:Y:S08]  /*7700*/  HMMA.16816.F32 R80, R20.reuse, R32, R80 ;  /* 0x000000201450723c */ /* 0x050ff00000001850 */
[C---:B------:R-:W-:Y:S08]  /*7710*/  HMMA.16816.F32 R84, R20.reuse, R34, R84 ;  /* 0x000000221454723c */ /* 0x040ff00000001854 */
[C---:B------:R-:W-:Y:S08]  /*7720*/  HMMA.16816.F32 R88, R20.reuse, R152, R88 ;  /* 0x000000981458723c */ /* 0x040ff00000001858 */
[C---:B------:R-:W-:Y:S08]  /*7730*/  HMMA.16816.F32 R92, R20.reuse, R154, R92 ;  /* 0x0000009a145c723c */ /* 0x040ff0000000185c */
[C---:B------:R-:W-:Y:S08]  /*7740*/  HMMA.16816.F32 R96, R20.reuse, R168, R96 ;  /* 0x000000a81460723c */ /* 0x040ff00000001860 */
[C---:B------:R-:W-:Y:S08]  /*7750*/  HMMA.16816.F32 R100, R20.reuse, R170, R100 ;  /* 0x000000aa1464723c */ /* 0x040ff00000001864 */
[C---:B-----5:R-:W-:Y:S08]  /*7760*/  HMMA.16816.F32 R104, R20.reuse, R156, R104 ;  /* 0x0000009c1468723c */ /* 0x060ff00000001868 */
[C---:B------:R-:W-:Y:S08]  /*7770*/  HMMA.16816.F32 R108, R20.reuse, R158, R108 ;  /* 0x0000009e146c723c */ /* 0x040ff0000000186c */
[C---:B------:R-:W-:Y:S08]  /*7780*/  HMMA.16816.F32 R112, R20.reuse, R172, R112 ;  /* 0x000000ac1470723c */ /* 0x040ff00000001870 */
[C---:B------:R-:W-:Y:S08]  /*7790*/  HMMA.16816.F32 R116, R20.reuse, R174, R116 ;  /* 0x000000ae1474723c */ /* 0x040ff00000001874 */
[C---:B------:R-:W-:Y:S08]  /*77a0*/  HMMA.16816.F32 R120, R20.reuse, R176, R120 ;  /* 0x000000b01478723c */ /* 0x040ff00000001878 */
[C---:B------:R-:W-:Y:S08]  /*77b0*/  HMMA.16816.F32 R124, R20.reuse, R178, R124 ;  /* 0x000000b2147c723c */ /* 0x040ff0000000187c */
[C---:B---3--:R-:W-:Y:S08]  /*77c0*/  HMMA.16816.F32 R128, R20.reuse, R28, R128 ;  /* 0x0000001c1480723c */ /* 0x048ff00000001880 */
[C---:B------:R-:W-:Y:S01]  /*77d0*/  HMMA.16816.F32 R132, R20.reuse, R30, R132 ;  /* 0x0000001e1484723c */ /* 0x040fe20000001884 */
[----:B------:R-:W3:Y:S07]  /*77e0*/  LDSM.16.MT88.4 R28, [R224+0x17800] ;  /* 0x01780000e01c783b */ /* 0x000eee0000004200 */
[C---:B-1----:R-:W-:Y:S08]  /*77f0*/  HMMA.16816.F32 R136, R20.reuse, R8, R136 ;  /* 0x000000081488723c */ /* 0x042ff00000001888 */
[C---:B------:R-:W-:Y:S08]  /*7800*/  HMMA.16816.F32 R156, R20.reuse, R10, R12 ;  /* 0x0000000a149c723c */ /* 0x040ff0000000180c */
[C---:B--2---:R-:W-:Y:S08]  /*7810*/  HMMA.16816.F32 R140, R20.reuse, R24, R140 ;  /* 0x00000018148c723c */ /* 0x044ff0000000188c */
[C---:B------:R-:W-:Y:S08]  /*7820*/  HMMA.16816.F32 R144, R20.reuse, R26, R144 ;  /* 0x0000001a1490723c */ /* 0x040ff00000001890 */
[C---:B---3--:R-:W-:Y:S08]  /*7830*/  HMMA.16816.F32 R152, R20.reuse, R28, R16 ;  /* 0x0000001c1498723c */ /* 0x048ff00000001810 */
[----:B------:R-:W-:Y:S01]  /*7840*/  HMMA.16816.F32 R148, R20, R30, R148 ;  /* 0x0000001e1494723c */ /* 0x000fe20000001894 */
[----:B------:R-:W-:-:S07]  /*7850*/  @P0 BRA `(.L_x_7) ;  /* 0xffffd1c000000947 */ /* 0x000fce000383ffff */
.L_x_6:
[----:B------:R-:W1:Y:S01]  /*7860*/  SHFL.BFLY PT, R2, R251, 0x2, 0x1f ;  /* 0x0c401f00fb027f89 */ /* 0x000e6200000e0000 */
[----:B------:R-:W-:Y:S01]  /*7870*/  MOV R4, 0x3f800000 ;  /* 0x3f80000000047802 */ /* 0x000fe20000000f00 */
[----:B------:R-:W2:Y:S01]  /*7880*/  S2UR UR6, SR_CTAID.Y ;  /* 0x00000000000679c3 */ /* 0x000ea20000002600 */
[----:B------:R-:W-:Y:S01]  /*7890*/  MOV R5, 0x3f800000 ;  /* 0x3f80000000057802 */ /* 0x000fe20000000f00 */
[----:B------:R-:W3:Y:S01]  /*78a0*/  SHFL.BFLY PT, R0, R249, 0x2, 0x1f ;  /* 0x0c401f00f9007f89 */ /* 0x000ee200000e0000 */
[----:B------:R-:W-:Y:S01]  /*78b0*/  UISETP.NE.AND UP0, UPT, UR9, -0x1, UPT ;  /* 0xffffffff0900788c */ /* 0x000fe2000bf05270 */
[----:B------:R-:W-:Y:S01]  /*78c0*/  BSSY B0, `(.L_x_10) ;  /* 0x000018b000007945 */ /* 0x000fe20003800000 */
[----:B------:R-:W-:-:S02]  /*78d0*/  ULDC.64 UR4, c[0x0][0x1e8] ;  /* 0x00007a0000047ab9 */ /* 0x000fc40000000a00 */
[----:B------:R-:W-:Y:S01]  /*78e0*/  ULDC UR8, c[0x0][0x214] ;  /* 0x0000850000087ab9 */ /* 0x000fe20000000800 */
[----:B------:R-:W4:Y:S01]  /*78f0*/  S2UR UR10, SR_CTAID.X ;  /* 0x00000000000a79c3 */ /* 0x000f220000002500 */
[----:B------:R-:W-:Y:S02]  /*7900*/  UMOV UR24, URZ ;  /* 0x0000003f00187c82 */ /* 0x000fe40008000000 */
[----:B------:R-:W-:-:S03]  /*7910*/  UMOV UR25, URZ ;  /* 0x0000003f00197c82 */ /* 0x000fc60008000000 */
[----:B------:R-:W-:Y:S02]  /*7920*/  @UP0 UIMAD.WIDE.U32 UR18, UR9, UR4, URZ ;  /* 0x00000004091202a5 */ /* 0x000fe4000f8e003f */
[----:B------:R-:W5:Y:S02]  /*7930*/  S2UR UR11, SR_CTAID.Z ;  /* 0x00000000000b79c3 */ /* 0x000f640000002700 */
[----:B------:R-:W-:-:S03]  /*7940*/  @UP0 UIMAD UR7, UR9, UR5, UR19 ;  /* 0x00000005090702a4 */ /* 0x000fc6000f8e0213 */
[----:B------:R-:W-:Y:S01]  /*7950*/  ULDC.64 UR4, c[0x0][0x1e0] ;  /* 0x0000780000047ab9 */ /* 0x000fe20000000a00 */
[----:B-1----:R-:W-:Y:S01]  /*7960*/  FADD.FTZ R9, R2, R251 ;  /* 0x000000fb02097221 */ /* 0x002fe20000010000 */
[----:B--2---:R-:W-:Y:S01]  /*7970*/  @!UP0 USHF.R.S32.HI UR13, URZ, 0x1f, UR6 ;  /* 0x0000001f3f0d8899 */ /* 0x004fe20008011406 */
[----:B---3--:R-:W-:-:S03]  /*7980*/  FADD.FTZ R7, R0, R249 ;  /* 0x000000f900077221 */ /* 0x008fc60000010000 */
[----:B------:R-:W1:Y:S01]  /*7990*/  SHFL.BFLY PT, R2, R9, 0x1, 0x1f ;  /* 0x0c201f0009027f89 */ /* 0x000e6200000e0000 */
[----:B------:R-:W-:Y:S02]  /*79a0*/  @!UP0 UIMAD UR13, UR13, UR4, URZ ;  /* 0x000000040d0d82a4 */ /* 0x000fe4000f8e023f */
[----:B------:R-:W-:Y:S01]  /*79b0*/  @!UP0 UIMAD.WIDE.U32 UR22, UR6, UR4, URZ ;  /* 0x00000004061682a5 */ /* 0x000fe2000f8e003f */
[----:B------:R-:W2:Y:S01]  /*79c0*/  SHFL.BFLY PT, R0, R7, 0x1, 0x1f ;  /* 0x0c201f0007007f89 */ /* 0x000ea200000e0000 */
[----:B------:R-:W-:Y:S02]  /*79d0*/  @!UP0 UIMAD UR13, UR6, UR5, UR13 ;  /* 0x00000005060d82a4 */ /* 0x000fe4000f8e020d */
[----:B------:R-:W-:Y:S02]  /*79e0*/  ULDC.U8 UR4, c[0x0][0x329] ;  /* 0x0000ca4000047ab9 */ /* 0x000fe40000000000 */
[----:B------:R-:W-:Y:S02]  /*79f0*/  UISETP.NE.AND UP1, UPT, UR4, URZ, UPT ;  /* 0x0000003f0400728c */ /* 0x000fe4000bf25270 */
[----:B------:R-:W-:-:S02]  /*7a00*/  ULDC.U8 UR5, c[0x0][0x328] ;  /* 0x0000ca0000057ab9 */ /* 0x000fc40000000000 */
[----:B------:R-:W-:Y:S02]  /*7a10*/  UISETP.NE.AND UP2, UPT, UR5, URZ, UPT ;  /* 0x0000003f0500728c */ /* 0x000fe4000bf45270 */
[----:B------:R-:W-:Y:S02]  /*7a20*/  @!UP0 UIADD3 UR7, UR23, UR13, URZ ;  /* 0x0000000d17078290 */ /* 0x000fe4000fffe03f */
[----:B------:R-:W-:Y:S02]  /*7a30*/  UISETP.NE.OR UP3, UPT, UR4, URZ, !UP2 ;  /* 0x0000003f0400728c */ /* 0x000fe4000d765670 */
[----:B------:R-:W-:Y:S02]  /*7a40*/  ULDC UR5, c[0x0][0x234] ;  /* 0x00008d0000057ab9 */ /* 0x000fe40000000800 */
[----:B------:R-:W-:Y:S02]  /*7a50*/  @UP1 ULDC UR14, c[0x0][0x210] ;  /* 0x00008400000e1ab9 */ /* 0x000fe40000000800 */
[----:B------:R-:W-:Y:S01]  /*7a60*/  @UP1 UIMAD UR14, UR14, UR8, URZ ;  /* 0x000000080e0e12a4 */ /* 0x000fe2000f8e023f */
[----:B-1----:R-:W-:Y:S01]  /*7a70*/  FADD.FTZ R2, R9, R2 ;  /* 0x0000000209027221 */ /* 0x002fe20000010000 */
[----:B------:R-:W-:-:S02]  /*7a80*/  @!UP1 USEL UR14, UR8, UR5, !UP2 ;  /* 0x00000005080e9287 */ /* 0x000fc4000d000000 */
[----:B------:R-:W-:Y:S01]  /*7a90*/  ULDC UR4, c[0x0][0x1c0] ;  /* 0x0000700000047ab9 */ /* 0x000fe20000000800 */
[----:B--2---:R-:W-:Y:S01]  /*7aa0*/  FADD.FTZ R0, R7, R0 ;  /* 0x0000000007007221 */ /* 0x004fe20000010000 */
[----:B------:R-:W-:Y:S01]  /*7ab0*/  FSETP.NE.FTZ.AND P4, PT, R2, RZ, PT ;  /* 0x000000ff0200720b */ /* 0x000fe20003f95000 */
[----:B------:R-:W-:Y:S02]  /*7ac0*/  @UP1 UMOV UR19, 0x1 ;  /* 0x0000000100131882 */ /* 0x000fe40000000000 */
[----:B------:R-:W-:Y:S01]  /*7ad0*/  @!UP1 UIMAD UR19, UR14, UR4, URZ ;  /* 0x000000040e1392a4 */ /* 0x000fe2000f8e023f */
[----:B------:R-:W-:Y:S01]  /*7ae0*/  FSETP.NE.FTZ.AND P3, PT, R0, RZ, PT ;  /* 0x000000ff0000720b */ /* 0x000fe20003f75000 */
[----:B------:R-:W-:Y:S02]  /*7af0*/  @!UP3 UIMAD UR21, UR6, UR8, URZ ;  /* 0x000000080615b2a4 */ /* 0x000fe4000f8e023f */
[----:B------:R-:W-:Y:S02]  /*7b00*/  @UP1 ULDC UR20, c[0x0][0x210] ;  /* 0x0000840000141ab9 */ /* 0x000fe40000000800 */
[----:B------:R-:W-:-:S02]  /*7b10*/  UIMAD UR4, UR6, UR19, URZ ;  /* 0x00000013060472a4 */ /* 0x000fc4000f8e023f */
[----:B------:R-:W-:Y:S02]  /*7b20*/  @!UP1 UMOV UR20, 0x1 ;  /* 0x0000000100149882 */ /* 0x000fe40000000000 */
[----:B------:R-:W1:Y:S01]  /*7b30*/  @P4 MUFU.RCP R4, R2 ;  /* 0x0000000200044308 */ /* 0x000e620000001000 */
[----:B------:R-:W-:Y:S02]  /*7b40*/  @!UP3 USEL UR21, UR21, UR9, !UP0 ;  /* 0x000000091515b287 */ /* 0x000fe4000c000000 */
[----:B----4-:R-:W-:Y:S02]  /*7b50*/  UIMAD UR5, UR10, UR20, URZ ;  /* 0x000000140a0572a4 */ /* 0x010fe4000f8e023f */
[----:B------:R-:W-:Y:S02]  /*7b60*/  USEL UR4, UR4, URZ, UP3 ;  /* 0x0000003f04047287 */ /* 0x000fe40009800000 */
[----:B------:R-:W-:Y:S01]  /*7b70*/  USHF.L.U32 UR5, UR5, 0x6, URZ ;  /* 0x0000000605057899 */ /* 0x000fe2000800063f */
[----:B------:R-:W2:Y:S01]  /*7b80*/  @P3 MUFU.RCP R5, R0 ;  /* 0x0000000000053308 */ /* 0x000ea20000001000 */
[----:B-----5:R-:W-:-:S02]  /*7b90*/  UIMAD UR14, UR11, UR14, UR4 ;  /* 0x0000000e0b0e72a4 */ /* 0x020fc4000f8e0204 */
[----:B------:R-:W-:Y:S02]  /*7ba0*/  @!UP3 UMOV UR24, UR21 ;  /* 0x000000150018bc82 */ /* 0x000fe40008000000 */
[----:B------:R-:W-:Y:S02]  /*7bb0*/  USHF.R.S32.HI UR4, URZ, 0x1f, UR5 ;  /* 0x0000001f3f047899 */ /* 0x000fe40008011405 */
[----:B------:R-:W-:Y:S01]  /*7bc0*/  @!UP3 USHF.R.S32.HI UR25, URZ, 0x1f, UR21 ;  /* 0x0000001f3f19b899 */ /* 0x000fe20008011415 */
[C---:B-1----:R-:W-:Y:S01]  /*7bd0*/  FMUL.FTZ R160, R4.reuse, R160 ;  /* 0x000000a004a07220 */ /* 0x042fe20000410000 */
[----:B------:R-:W1:Y:S01]  /*7be0*/  @P4 MUFU.LG2 R2, R2 ;  /* 0x0000000200024308 */ /* 0x000e620000000c00 */
[C---:B------:R-:W-:Y:S01]  /*7bf0*/  FMUL.FTZ R161, R4.reuse, R161 ;  /* 0x000000a104a17220 */ /* 0x040fe20000410000 */
[----:B------:R-:W-:Y:S01]  /*7c00*/  USHF.R.S32.HI UR6, URZ, 0x1f, UR14 ;  /* 0x0000001f3f067899 */ /* 0x000fe2000801140e */
[C---:B------:R-:W-:Y:S01]  /*7c10*/  FMUL.FTZ R36, R4.reuse, R36 ;  /* 0x0000002404247220 */ /* 0x040fe20000410000 */
[----:B------:R-:W-:Y:S01]  /*7c20*/  UIADD3 UR5, UP2, UP1, UR5, UR24, UR14 ;  /* 0x0000001805057290 */ /* 0x000fe2000f95e00e */
[C---:B------:R-:W-:Y:S01]  /*7c30*/  FMUL.FTZ R37, R4.reuse, R37 ;  /* 0x0000002504257220 */ /* 0x040fe20000410000 */
[----:B------:R-:W-:Y:S01]  /*7c40*/  F2FP.PACK_AB R160, R161, R160 ;  /* 0x000000a0a1a0723e */ /* 0x000fe200000000ff */
[C---:B------:R-:W-:Y:S01]  /*7c50*/  FMUL.FTZ R40, R4.reuse, R40 ;  /* 0x0000002804287220 */ /* 0x040fe20000410000 */
[----:B------:R-:W3:Y:S01]  /*7c60*/  @P3 MUFU.LG2 R0, R0 ;  /* 0x0000000000003308 */ /* 0x000ee20000000c00 */
[C---:B------:R-:W-:Y:S01]  /*7c70*/  FMUL.FTZ R41, R4.reuse, R41 ;  /* 0x0000002904297220 */ /* 0x040fe20000410000 */
[----:B------:R-:W-:Y:S01]  /*7c80*/  F2FP.PACK_AB R36, R37, R36 ;  /* 0x000000242524723e */ /* 0x000fe200000000ff */
[C---:B------:R-:W-:Y:S01]  /*7c90*/  FMUL.FTZ R44, R4.reuse, R44 ;  /* 0x0000002c042c7220 */ /* 0x040fe20000410000 */
[----:B------:R-:W-:Y:S01]  /*7ca0*/  UIADD3.X UR4, UR4, UR25, UR6, UP2, UP1 ;  /* 0x0000001904047290 */ /* 0x000fe200097e2406 */
[C---:B------:R-:W-:Y:S01]  /*7cb0*/  FMUL.FTZ R45, R4.reuse, R45 ;  /* 0x0000002d042d7220 */ /* 0x040fe20000410000 */
[----:B------:R-:W-:Y:S01]  /*7cc0*/  F2FP.PACK_AB R40, R41, R40 ;  /* 0x000000282928723e */ /* 0x000fe200000000ff */
[C---:B------:R-:W-:Y:S01]  /*7cd0*/  FMUL.FTZ R48, R4.reuse, R48 ;  /* 0x0000003004307220 */ /* 0x040fe20000410000 */
[----:B------:R-:W-:Y:S01]  /*7ce0*/  @!UP0 UMOV UR18, UR22 ;  /* 0x0000001600128c82 */ /* 0x000fe20008000000 */
[C---:B------:R-:W-:Y:S01]  /*7cf0*/  FMUL.FTZ R49, R4.reuse, R49 ;  /* 0x0000003104317220 */ /* 0x040fe20000410000 */
[----:B------:R-:W-:Y:S01]  /*7d00*/  F2FP.PACK_AB R44, R45, R44 ;  /* 0x0000002c2d2c723e */ /* 0x000fe200000000ff */
[----:B------:R-:W-:-:S02]  /*7d10*/  FMUL.FTZ R52, R4, R52 ;  /* 0x0000003404347220 */ /* 0x000fc40000410000 */
[C---:B------:R-:W-:Y:S01]  /*7d20*/  FMUL.FTZ R53, R4.reuse, R53 ;  /* 0x0000003504357220 */ /* 0x040fe20000410000 */
[----:B------:R-:W-:Y:S01]  /*7d30*/  F2FP.PACK_AB R48, R49, R48 ;  /* 0x000000303130723e */ /* 0x000fe200000000ff */
[C---:B------:R-:W-:Y:S02]  /*7d40*/  FMUL.FTZ R56, R4.reuse, R56 ;  /* 0x0000003804387220 */ /* 0x040fe40000410000 */
[C---:B------:R-:W-:Y:S01]  /*7d50*/  FMUL.FTZ R57, R4.reuse, R57 ;  /* 0x0000003904397220 */ /* 0x040fe20000410000 */
[----:B------:R-:W-:Y:S01]  /*7d60*/  F2FP.PACK_AB R52, R53, R52 ;  /* 0x000000343534723e */ /* 0x000fe200000000ff */
[C---:B------:R-:W-:Y:S02]  /*7d70*/  FMUL.FTZ R60, R4.reuse, R60 ;  /* 0x0000003c043c7220 */ /* 0x040fe40000410000 */
        /* <DEDUP_REMOVED lines=72> */
[----:B------:R-:W-:Y:S01]  /*8200*/  FMUL.FTZ R149, R4, R149 ;  /* 0x0000009504957220 */ /* 0x000fe20000410000 */
[----:B------:R-:W-:Y:S01]  /*8210*/  F2FP.PACK_AB R152, R153, R152 ;  /* 0x000000989998723e */ /* 0x000fe200000000ff */
[----:B------:R-:W4:Y:S01]  /*8220*/  S2R R4, SR_TID.X ;  /* 0x0000000000047919 */ /* 0x000f220000002100 */
[----:B--2---:R-:W-:-:S02]  /*8230*/  FMUL.FTZ R163, R5, R163 ;  /* 0x000000a305a37220 */ /* 0x004fc40000410000 */
[----:B------:R-:W-:Y:S01]  /*8240*/  FMUL.FTZ R162, R5, R162 ;  /* 0x000000a205a27220 */ /* 0x000fe20000410000 */
[----:B------:R-:W-:Y:S01]  /*8250*/  F2FP.PACK_AB R148, R149, R148 ;  /* 0x000000949594723e */ /* 0x000fe200000000ff */
[C---:B------:R-:W-:Y:S02]  /*8260*/  FMUL.FTZ R39, R5.reuse, R39 ;  /* 0x0000002705277220 */ /* 0x040fe40000410000 */
[----:B------:R-:W-:Y:S01]  /*8270*/  FMUL.FTZ R38, R5, R38 ;  /* 0x0000002605267220 */ /* 0x000fe20000410000 */
[----:B------:R-:W-:Y:S01]  /*8280*/  F2FP.PACK_AB R162, R163, R162 ;  /* 0x000000a2a3a2723e */ /* 0x000fe200000000ff */
[C---:B------:R-:W-:Y:S02]  /*8290*/  FMUL.FTZ R43, R5.reuse, R43 ;  /* 0x0000002b052b7220 */ /* 0x040fe40000410000 */
[----:B------:R-:W-:Y:S01]  /*82a0*/  FMUL.FTZ R42, R5, R42 ;  /* 0x0000002a052a7220 */ /* 0x000fe20000410000 */
[----:B------:R-:W-:Y:S01]  /*82b0*/  F2FP.PACK_AB R38, R39, R38 ;  /* 0x000000262726723e */ /* 0x000fe200000000ff */
[----:B------:R-:W-:-:S02]  /*82c0*/  FMUL.FTZ R47, R5, R47 ;  /* 0x0000002f052f7220 */ /* 0x000fc40000410000 */
[----:B------:R-:W-:Y:S01]  /*82d0*/  FMUL.FTZ R46, R5, R46 ;  /* 0x0000002e052e7220 */ /* 0x000fe20000410000 */
[----:B------:R-:W-:Y:S01]  /*82e0*/  F2FP.PACK_AB R42, R43, R42 ;  /* 0x0000002a2b2a723e */ /* 0x000fe200000000ff */
[C---:B------:R-:W-:Y:S02]  /*82f0*/  FMUL.FTZ R51, R5.reuse, R51 ;  /* 0x0000003305337220 */ /* 0x040fe40000410000 */
[----:B------:R-:W-:Y:S01]  /*8300*/  FMUL.FTZ R50, R5, R50 ;  /* 0x0000003205327220 */ /* 0x000fe20000410000 */
[----:B------:R-:W-:Y:S01]  /*8310*/  F2FP.PACK_AB R46, R47, R46 ;  /* 0x0000002e2f2e723e */ /* 0x000fe200000000ff */
[C---:B------:R-:W-:Y:S02]  /*8320*/  FMUL.FTZ R55, R5.reuse, R55 ;  /* 0x0000003705377220 */ /* 0x040fe40000410000 */
[C---:B------:R-:W-:Y:S01]  /*8330*/  FMUL.FTZ R54, R5.reuse, R54 ;  /* 0x0000003605367220 */ /* 0x040fe20000410000 */
[----:B----4-:R-:W-:Y:S01]  /*8340*/  SHF.R.S32.HI R7, RZ, 0x1f, R4 ;  /* 0x0000001fff077819 */ /* 0x010fe20000011404 */
[----:B------:R-:W-:Y:S01]  /*8350*/  FMUL.FTZ R59, R5, R59 ;  /* 0x0000003b053b7220 */ /* 0x000fe20000410000 */
[----:B------:R-:W-:Y:S01]  /*8360*/  F2FP.PACK_AB R50, R51, R50 ;  /* 0x000000323332723e */ /* 0x000fe200000000ff */
[----:B------:R-:W-:Y:S01]  /*8370*/  FMUL.FTZ R58, R5, R58 ;  /* 0x0000003a053a7220 */ /* 0x000fe20000410000 */
[-C--:B------:R-:W-:Y:S01]  /*8380*/  LEA.HI R6, R7, R4.reuse, RZ, 0x2 ;  /* 0x0000000407067211 */ /* 0x080fe200078f10ff */
[----:B------:R-:W-:Y:S01]  /*8390*/  FMUL.FTZ R63, R5, R63 ;  /* 0x0000003f053f7220 */ /* 0x000fe20000410000 */
[----:B------:R-:W-:Y:S01]  /*83a0*/  LEA.HI R7, R7, R4, RZ, 0x5 ;  /* 0x0000000407077211 */ /* 0x000fe200078f28ff */
[C---:B------:R-:W-:Y:S01]  /*83b0*/  FMUL.FTZ R62, R5.reuse, R62 ;  /* 0x0000003e053e7220 */ /* 0x040fe20000410000 */
[--C-:B------:R-:W-:Y:S01]  /*83c0*/  SHF.R.S32.HI R9, RZ, 0x2, R6.reuse ;  /* 0x00000002ff097819 */ /* 0x100fe20000011406 */
[C---:B------:R-:W-:Y:S01]  /*83d0*/  FMUL.FTZ R67, R5.reuse, R67 ;  /* 0x0000004305437220 */ /* 0x040fe20000410000 */
[----:B------:R-:W-:Y:S01]  /*83e0*/  SHF.R.S32.HI R8, RZ, 0x1f, R6 ;  /* 0x0000001fff087819 */ /* 0x000fe20000011406 */
[----:B------:R-:W-:Y:S01]  /*83f0*/  FMUL.FTZ R66, R5, R66 ;  /* 0x0000004205427220 */ /* 0x000fe20000410000 */
[----:B------:R-:W-:Y:S01]  /*8400*/  F2FP.PACK_AB R54, R55, R54 ;  /* 0x000000363736723e */ /* 0x000fe200000000ff */
[C---:B------:R-:W-:Y:S01]  /*8410*/  FMUL.FTZ R71, R5.reuse, R71 ;  /* 0x0000004705477220 */ /* 0x040fe20000410000 */
[----:B------:R-:W-:Y:S01]  /*8420*/  LEA.HI R8, R8, R9, RZ, 0x3 ;  /* 0x0000000908087211 */ /* 0x000fe200078f18ff */
[----:B------:R-:W-:Y:S01]  /*8430*/  FMUL.FTZ R70, R5, R70 ;  /* 0x0000004605467220 */ /* 0x000fe20000410000 */
[----:B------:R-:W-:Y:S01]  /*8440*/  F2FP.PACK_AB R58, R59, R58 ;  /* 0x0000003a3b3a723e */ /* 0x000fe200000000ff */
[C---:B------:R-:W-:Y:S01]  /*8450*/  FMUL.FTZ R75, R5.reuse, R75 ;  /* 0x0000004b054b7220 */ /* 0x040fe20000410000 */
[----:B------:R-:W-:Y:S01]  /*8460*/  LOP3.LUT R8, R8, 0xfffffff8, RZ, 0xc0, !PT ;  /* 0xfffffff808087812 */ /* 0x000fe200078ec0ff */
[----:B------:R-:W-:Y:S01]  /*8470*/  FMUL.FTZ R74, R5, R74 ;  /* 0x0000004a054a7220 */ /* 0x000fe20000410000 */
[----:B------:R-:W-:Y:S01]  /*8480*/  F2FP.PACK_AB R62, R63, R62 ;  /* 0x0000003e3f3e723e */ /* 0x000fe200000000ff */
[----:B------:R-:W-:Y:S01]  /*8490*/  FMUL.FTZ R79, R5, R79 ;  /* 0x0000004f054f7220 */ /* 0x000fe20000410000 */
[----:B------:R-:W-:Y:S01]  /*84a0*/  IADD3 R8, R9, -R8, RZ ;  /* 0x8000000809087210 */ /* 0x000fe20007ffe0ff */
[----:B------:R-:W-:Y:S01]  /*84b0*/  FMUL.FTZ R78, R5, R78 ;  /* 0x0000004e054e7220 */ /* 0x000fe20000410000 */
[----:B------:R-:W-:Y:S01]  /*84c0*/  F2FP.PACK_AB R66, R67, R66 ;  /* 0x000000424342723e */ /* 0x000fe200000000ff */
[C---:B------:R-:W-:Y:S01]  /*84d0*/  FMUL.FTZ R83, R5.reuse, R83 ;  /* 0x0000005305537220 */ /* 0x040fe20000410000 */
[C---:B------:R-:W-:Y:S01]  /*84e0*/  SHF.L.U32 R9, R8.reuse, 0x6, RZ ;  /* 0x0000000608097819 */ /* 0x040fe200000006ff */
[C---:B------:R-:W-:Y:S01]  /*84f0*/  FMUL.FTZ R82, R5.reuse, R82 ;  /* 0x0000005205527220 */ /* 0x040fe20000410000 */
[----:B------:R-:W-:Y:S01]  /*8500*/  LOP3.LUT R10, R8, 0x1, RZ, 0xc0, !PT ;  /* 0x00000001080a7812 */ /* 0x000fe200078ec0ff */
[----:B------:R-:W-:Y:S01]  /*8510*/  FMUL.FTZ R87, R5, R87 ;  /* 0x0000005705577220 */ /* 0x000fe20000410000 */
[----:B------:R-:W-:Y:S01]  /*8520*/  LOP3.LUT R9, R9, 0x1c0, RZ, 0xc0, !PT ;  /* 0x000001c009097812 */ /* 0x000fe200078ec0ff */
[C---:B------:R-:W-:Y:S01]  /*8530*/  FMUL.FTZ R86, R5.reuse, R86 ;  /* 0x0000005605567220 */ /* 0x040fe20000410000 */
[----:B------:R-:W-:Y:S01]  /*8540*/  ISETP.NE.U32.AND P0, PT, R10, 0x1, PT ;  /* 0x000000010a00780c */ /* 0x000fe20003f05070 */
[----:B------:R-:W-:Y:S01]  /*8550*/  FMUL.FTZ R91, R5, R91 ;  /* 0x0000005b055b7220 */ /* 0x000fe20000410000 */
[----:B------:R-:W-:Y:S01]  /*8560*/  LEA.HI R12, R9, R9, RZ, 0x1d ;  /* 0x00000009090c7211 */ /* 0x000fe200078fe8ff */
[C---:B------:R-:W-:Y:S01]  /*8570*/  FMUL.FTZ R90, R5.reuse, R90 ;  /* 0x0000005a055a7220 */ /* 0x040fe20000410000 */
[----:B------:R-:W-:Y:S01]  /*8580*/  R2P PR, R8, 0x6 ;  /* 0x0000000608007804 */ /* 0x000fe20000000000 */
[C---:B------:R-:W-:Y:S01]  /*8590*/  FMUL.FTZ R95, R5.reuse, R95 ;  /* 0x0000005f055f7220 */ /* 0x040fe20000410000 */
[----:B------:R-:W-:Y:S01]  /*85a0*/  MOV R8, 0x20 ;  /* 0x0000002000087802 */ /* 0x000fe20000000f00 */
[C---:B------:R-:W-:Y:S01]  /*85b0*/  FMUL.FTZ R94, R5.reuse, R94 ;  /* 0x0000005e055e7220 */ /* 0x040fe20000410000 */
[----:B------:R-:W-:Y:S01]  /*85c0*/  MOV R10, 0x40 ;  /* 0x00000040000a7802 */ /* 0x000fe20000000f00 */
[C---:B------:R-:W-:Y:S01]  /*85d0*/  FMUL.FTZ R99, R5.reuse, R99 ;  /* 0x0000006305637220 */ /* 0x040fe20000410000 */
[----:B------:R-:W-:Y:S01]  /*85e0*/  SEL R8, R8, 0xffffffe0, !P1 ;  /* 0xffffffe008087807 */ /* 0x000fe20004800000 */
[C---:B------:R-:W-:Y:S01]  /*85f0*/  FMUL.FTZ R98, R5.reuse, R98 ;  /* 0x0000006205627220 */ /* 0x040fe20000410000 */
[----:B------:R-:W-:Y:S01]  /*8600*/  SEL R10, R10, 0xffffffc0, !P2 ;  /* 0xffffffc00a0a7807 */ /* 0x000fe20005000000 */
[----:B------:R-:W-:Y:S01]  /*8610*/  FMUL.FTZ R103, R5, R103 ;  /* 0x0000006705677220 */ /* 0x000fe20000410000 */
[----:B------:R-:W-:Y:S01]  /*8620*/  F2FP.PACK_AB R70, R71, R70 ;  /* 0x000000464746723e */ /* 0x000fe200000000ff */
        /* <DEDUP_REMOVED lines=49> */
[----:B------:R-:W-:Y:S01]  /*8940*/  LOP3.LUT R5, R6, 0x3ffffffc, RZ, 0xc0, !PT ;  /* 0x3ffffffc06057812 */ /* 0x000fe200078ec0ff */
[----:B-1----:R-:W-:Y:S01]  /*8950*/  @P4 FMUL.FTZ R73, R2, 0.69314718246459960938 ;  /* 0x3f31721802494820 */ /* 0x002fe20000410000 */
[----:B------:R-:W-:Y:S01]  /*8960*/  SHF.R.S32.HI R6, RZ, 0x5, R7 ;  /* 0x00000005ff067819 */ /* 0x000fe20000011407 */
[----:B---3--:R-:W-:Y:S01]  /*8970*/  @P3 FMUL.FTZ R0, R0, 0.69314718246459960938 ;  /* 0x3f31721800003820 */ /* 0x008fe20000410000 */
[----:B------:R-:W-:Y:S02]  /*8980*/  IADD3 R5, -R5, R4, RZ ;  /* 0x0000000405057210 */ /* 0x000fe40007ffe1ff */
[----:B------:R-:W-:-:S02]  /*8990*/  F2FP.PACK_AB R154, R155, R154 ;  /* 0x0000009a9b9a723e */ /* 0x000fc400000000ff */
[----:B------:R-:W-:Y:S02]  /*89a0*/  LEA R5, R6, R5, 0x9 ;  /* 0x0000000506057211 */ /* 0x000fe400078e48ff */
[----:B------:R-:W-:Y:S02]  /*89b0*/  F2FP.PACK_AB R150, R151, R150 ;  /* 0x000000969796723e */ /* 0x000fe400000000ff */
[----:B------:R-:W-:Y:S02]  /*89c0*/  LEA R5, R5, R12, 0x1 ;  /* 0x0000000c05057211 */ /* 0x000fe400078e08ff */
[----:B------:R-:W-:Y:S02]  /*89d0*/  LOP3.LUT R7, R7, 0xffffffe0, RZ, 0xc0, !PT ;  /* 0xffffffe007077812 */ /* 0x000fe400078ec0ff */
[----:B------:R-:W-:Y:S02]  /*89e0*/  SHF.L.U32 R5, R5, 0x1, RZ ;  /* 0x0000000105057819 */ /* 0x000fe400000006ff */
[----:B------:R-:W-:-:S02]  /*89f0*/  IADD3 R4, -R7, R4, RZ ;  /* 0x0000000407047210 */ /* 0x000fc40007ffe1ff */
[C---:B------:R-:W-:Y:S01]  /*8a00*/  IADD3 R9, R5.reuse, -0x10, RZ ;  /* 0xfffffff005097810 */ /* 0x040fe20007ffe0ff */
[----:B------:R-:W-:Y:S01]  /*8a10*/  STS [R5], R160 ;  /* 0x000000a005007388 */ /* 0x000fe20000000800 */
[C---:B------:R-:W-:Y:S02]  /*8a20*/  @P0 IADD3 R9, R5.reuse, 0x10, RZ ;  /* 0x0000001005090810 */ /* 0x040fe40007ffe0ff */
[C---:B------:R-:W-:Y:S01]  /*8a30*/  IADD3 R11, R5.reuse, R8, RZ ;  /* 0x00000008050b7210 */ /* 0x040fe20007ffe0ff */
[----:B------:R-:W-:Y:S01]  /*8a40*/  STS [R5+0x400], R162 ;  /* 0x000400a205007388 */ /* 0x000fe20000000800 */
[-C--:B------:R-:W-:Y:S02]  /*8a50*/  IADD3 R13, R8, R9.reuse, RZ ;  /* 0x00000009080d7210 */ /* 0x080fe40007ffe0ff */
[----:B------:R-:W-:Y:S01]  /*8a60*/  IADD3 R15, R5, R10, RZ ;  /* 0x0000000a050f7210 */ /* 0x000fe20007ffe0ff */
[----:B------:R-:W-:Y:S01]  /*8a70*/  STS [R9], R36 ;  /* 0x0000002409007388 */ /* 0x000fe20000000800 */
[----:B------:R-:W-:-:S02]  /*8a80*/  IADD3 R17, R10, R9, RZ ;  /* 0x000000090a117210 */ /* 0x000fc40007ffe0ff */
[-C--:B------:R-:W-:Y:S01]  /*8a90*/  IADD3 R19, R11, R10.reuse, RZ ;  /* 0x0000000a0b137210 */ /* 0x080fe20007ffe0ff */
[----:B------:R-:W-:Y:S01]  /*8aa0*/  STS [R9+0x400], R38 ;  /* 0x0004002609007388 */ /* 0x000fe20000000800 */
[----:B------:R-:W-:Y:S02]  /*8ab0*/  IADD3 R21, R13, R10, RZ ;  /* 0x0000000a0d157210 */ /* 0x000fe40007ffe0ff */
[----:B------:R-:W-:Y:S01]  /*8ac0*/  LOP3.LUT P0, RZ, R4, 0x3, RZ, 0xc0, !PT ;  /* 0x0000000304ff7812 */ /* 0x000fe2000780c0ff */
[----:B------:R-:W-:Y:S01]  /*8ad0*/  STS [R11], R40 ;  /* 0x000000280b007388 */ /* 0x000fe20000000800 */
[----:B------:R-:W-:-:S03]  /*8ae0*/  SHF.R.S32.HI R7, RZ, 0x1f, R4 ;  /* 0x0000001fff077819 */ /* 0x000fc60000011404 */
[----:B------:R-:W-:Y:S01]  /*8af0*/  STS [R11+0x400], R42 ;  /* 0x0004002a0b007388 */ /* 0x000fe20000000800 */
[----:B------:R-:W-:Y:S02]  /*8b00*/  LEA.HI R4, R7, R4, RZ, 0x2 ;  /* 0x0000000407047211 */ /* 0x000fe400078f10ff */
[----:B------:R-:W-:Y:S01]  /*8b10*/  MOV R7, 0x7f800000 ;  /* 0x7f80000000077802 */ /* 0x000fe20000000f00 */
[----:B------:R-:W-:Y:S01]  /*8b20*/  STS [R13], R44 ;  /* 0x0000002c0d007388 */ /* 0x000fe20000000800 */
[----:B------:R-:W-:Y:S01]  /*8b30*/  SHF.R.S32.HI R75, RZ, 0x2, R4 ;  /* 0x00000002ff4b7819 */ /* 0x000fe20000011404 */
[----:B------:R-:W-:Y:S02]  /*8b40*/  @P3 FFMA.FTZ R7, R3, c[0x0][0x238], R0 ;  /* 0x00008e0003073a23 */ /* 0x000fe40000010000 */
[----:B------:R-:W-:Y:S04]  /*8b50*/  STS [R13+0x400], R46 ;  /* 0x0004002e0d007388 */ /* 0x000fe80000000800 */
[----:B------:R-:W-:Y:S04]  /*8b60*/  STS [R15], R48 ;  /* 0x000000300f007388 */ /* 0x000fe80000000800 */
[----:B------:R-:W-:Y:S04]  /*8b70*/  STS [R15+0x400], R50 ;  /* 0x000400320f007388 */ /* 0x000fe80000000800 */
[----:B------:R-:W-:Y:S04]  /*8b80*/  STS [R17], R52 ;  /* 0x0000003411007388 */ /* 0x000fe80000000800 */
[----:B------:R-:W-:Y:S04]  /*8b90*/  STS [R17+0x400], R54 ;  /* 0x0004003611007388 */ /* 0x000fe80000000800 */
[----:B------:R-:W-:Y:S04]  /*8ba0*/  STS [R19], R56 ;  /* 0x0000003813007388 */ /* 0x000fe80000000800 */
[----:B------:R-:W-:Y:S04]  /*8bb0*/  STS [R19+0x400], R58 ;  /* 0x0004003a13007388 */ /* 0x000fe80000000800 */
[----:B------:R-:W-:Y:S04]  /*8bc0*/  STS [R21], R60 ;  /* 0x0000003c15007388 */ /* 0x000fe80000000800 */
[----:B------:R-:W-:Y:S04]  /*8bd0*/  STS [R21+0x400], R62 ;  /* 0x0004003e15007388 */ /* 0x000fe80000000800 */
        /* <DEDUP_REMOVED lines=33> */
[----:B------:R1:W-:Y:S04]  /*8df0*/  STS [R5+0x6400], R130 ;  /* 0x0064008205007388 */ /* 0x0003e80000000800 */
[----:B------:R2:W-:Y:S04]  /*8e00*/  STS [R9+0x6000], R132 ;  /* 0x0060008409007388 */ /* 0x0005e80000000800 */
[----:B------:R2:W-:Y:S04]  /*8e10*/  STS [R9+0x6400], R134 ;  /* 0x0064008609007388 */ /* 0x0005e80000000800 */
[----:B------:R2:W-:Y:S04]  /*8e20*/  STS [R11+0x6000], R136 ;  /* 0x006000880b007388 */ /* 0x0005e80000000800 */
[----:B------:R2:W-:Y:S04]  /*8e30*/  STS [R11+0x6400], R138 ;  /* 0x0064008a0b007388 */ /* 0x0005e80000000800 */
[----:B------:R2:W-:Y:S04]  /*8e40*/  STS [R13+0x6000], R156 ;  /* 0x0060009c0d007388 */ /* 0x0005e80000000800 */
[----:B------:R2:W-:Y:S01]  /*8e50*/  STS [R13+0x6400], R158 ;  /* 0x0064009e0d007388 */ /* 0x0005e20000000800 */
[----:B-1----:R-:W-:-:S03]  /*8e60*/  SHF.R.S32.HI R5, RZ, 0x1f, R6 ;  /* 0x0000001fff057819 */ /* 0x002fc60000011406 */
[----:B------:R2:W-:Y:S01]  /*8e70*/  STS [R15+0x6000], R140 ;  /* 0x0060008c0f007388 */ /* 0x0005e20000000800 */
[----:B------:R-:W-:-:S03]  /*8e80*/  LEA.HI R5, R5, R6, RZ, 0x2 ;  /* 0x0000000605057211 */ /* 0x000fc600078f10ff */
[----:B------:R2:W-:Y:S01]  /*8e90*/  STS [R15+0x6400], R142 ;  /* 0x0064008e0f007388 */ /* 0x0005e20000000800 */
[----:B------:R-:W-:-:S03]  /*8ea0*/  LOP3.LUT R5, R5, 0xffffffc, RZ, 0xc0, !PT ;  /* 0x0ffffffc05057812 */ /* 0x000fc600078ec0ff */
[----:B------:R2:W-:Y:S01]  /*8eb0*/  STS [R17+0x6000], R144 ;  /* 0x0060009011007388 */ /* 0x0005e20000000800 */
[----:B------:R-:W-:Y:S02]  /*8ec0*/  IADD3 R6, -R5, R6, RZ ;  /* 0x0000000605067210 */ /* 0x000fe40007ffe1ff */
[----:B------:R-:W-:Y:S01]  /*8ed0*/  MOV R5, 0x7f800000 ;  /* 0x7f80000000057802 */ /* 0x000fe20000000f00 */
[----:B------:R2:W-:Y:S01]  /*8ee0*/  STS [R17+0x6400], R146 ;  /* 0x0064009211007388 */ /* 0x0005e20000000800 */
[----:B------:R-:W-:Y:S01]  /*8ef0*/  @P4 FFMA.FTZ R5, R164, c[0x0][0x238], R73 ;  /* 0x00008e00a4054a23 */ /* 0x000fe20000010049 */
[----:B------:R-:W-:Y:S02]  /*8f00*/  LEA R6, R6, R75, 0x4 ;  /* 0x0000004b06067211 */ /* 0x000fe400078e20ff */
[----:B------:R2:W-:Y:S04]  /*8f10*/  STS [R19+0x6000], R152 ;  /* 0x0060009813007388 */ /* 0x0005e80000000800 */
[----:B------:R2:W-:Y:S04]  /*8f20*/  STS [R19+0x6400], R154 ;  /* 0x0064009a13007388 */ /* 0x0005e80000000800 */
[----:B------:R2:W-:Y:S04]  /*8f30*/  STS [R21+0x6000], R148 ;  /* 0x0060009415007388 */ /* 0x0005e80000000800 */
[----:B------:R2:W-:Y:S04]  /*8f40*/  STS [R21+0x6400], R150 ;  /* 0x0064009615007388 */ /* 0x0005e80000000800 */
[----:B------:R-:W-:Y:S06]  /*8f50*/  BAR.SYNC.DEFER_BLOCKING 0x0 ;  /* 0x0000000000007b1d */ /* 0x000fec0000010000 */
[----:B------:R2:W1:Y:S04]  /*8f60*/  LDS.128 R64, [R237] ;  /* 0x00000000ed407984 */ /* 0x0004680000000c00 */
[----:B------:R2:W3:Y:S04]  /*8f70*/  LDS.128 R60, [R237+0x800] ;  /* 0x00080000ed3c7984 */ /* 0x0004e80000000c00 */
[----:B------:R2:W4:Y:S04]  /*8f80*/  LDS.128 R56, [R237+0x1000] ;  /* 0x00100000ed387984 */ /* 0x0005280000000c00 */
[----:B------:R2:W1:Y:S04]  /*8f90*/  LDS.128 R52, [R237+0x1800] ;  /* 0x00180000ed347984 */ /* 0x0004680000000c00 */
        /* <DEDUP_REMOVED lines=11> */
[----:B------:R2:W1:Y:S01]  /*9050*/  LDS.128 R68, [R237+0x7800] ;  /* 0x00780000ed447984 */ /* 0x0004620000000c00 */
[----:B------:R-:W-:Y:S05]  /*9060*/  @P0 BRA `(.L_x_11) ;  /* 0x0000010000000947 */ /* 0x000fea0003800000 */
[----:B---34-:R-:W-:Y:S01]  /*9070*/  UIMAD UR6, UR10, -0x40, UR15 ;  /* 0xffffffc00a0678a4 */ /* 0x018fe2000f8e020f */
[----:B------:R-:W-:-:S05]  /*9080*/  IADD3 R2, R6, 0x8, RZ ;  /* 0x0000000806027810 */ /* 0x000fca0007ffe0ff */
[----:B------:R-:W-:Y:S02]  /*9090*/  ISETP.GE.AND P3, PT, R6, UR6, PT ;  /* 0x0000000606007c0c */ /* 0x000fe4000bf66270 */
[----:B------:R-:W-:-:S11]  /*90a0*/  ISETP.GE.AND P2, PT, R2, UR6, PT ;  /* 0x0000000602007c0c */ /* 0x000fd6000bf46270 */
[----:B------:R-:W-:Y:S02]  /*90b0*/  @!P3 IMAD R0, R6, UR20, RZ ;  /* 0x000000140600bc24 */ /* 0x000fe4000f8e02ff */
[----:B------:R-:W-:-:S03]  /*90c0*/  @!P2 IMAD R2, R2, UR20, RZ ;  /* 0x000000140202ac24 */ /* 0x000fc6000f8e02ff */
[----:B------:R-:W-:Y:S02]  /*90d0*/  @!P3 IADD3 R3, P1, R0, UR5, RZ ;  /* 0x000000050003bc10 */ /* 0x000fe4000ff3e0ff */
[----:B------:R-:W-:Y:S02]  /*90e0*/  @!P2 IADD3 R73, P0, R2, UR5, RZ ;  /* 0x000000050249ac10 */ /* 0x000fe4000ff1e0ff */
[----:B------:R-:W-:Y:S02]  /*90f0*/  @!P3 LEA.HI.X.SX32 R0, R0, UR4, 0x1, P1 ;  /* 0x000000040000bc11 */ /* 0x000fe400088f0eff */
[----:B------:R-:W-:Y:S02]  /*9100*/  @!P2 LEA.HI.X.SX32 R2, R2, UR4, 0x1, P0 ;  /* 0x000000040202ac11 */ /* 0x000fe400080f0eff */
[----:B------:R-:W-:Y:S02]  /*9110*/  @!P3 LEA R74, P1, R3, c[0x0][0x200], 0x2 ;  /* 0x00008000034aba11 */ /* 0x000fe400078210ff */
[----:B------:R-:W-:-:S02]  /*9120*/  @!P2 LEA R72, P0, R73, c[0x0][0x200], 0x2 ;  /* 0x000080004948aa11 */ /* 0x000fc400078010ff */
[----:B------:R-:W-:Y:S02]  /*9130*/  @!P3 LEA.HI.X R75, R3, c[0x0][0x204], R0, 0x2, P1 ;  /* 0x00008100034bba11 */ /* 0x000fe400008f1400 */
[----:B------:R-:W-:-:S03]  /*9140*/  @!P2 LEA.HI.X R73, R73, c[0x0][0x204], R2, 0x2, P0 ;  /* 0x000081004949aa11 */ /* 0x000fc600000f1402 */
[----:B------:R3:W-:Y:S04]  /*9150*/  @!P3 STG.E [R74.64], R5 ;  /* 0x000000054a00b986 */ /* 0x0007e8000c101910 */
[----:B------:R3:W-:Y:S02]  /*9160*/  @!P2 STG.E [R72.64], R7 ;  /* 0x000000074800a986 */ /* 0x0007e4000c101910 */
.L_x_11:
[----:B---34-:R-:W-:Y:S05]  /*9170*/  BSYNC B0 ;  /* 0x0000000000007941 */ /* 0x018fea0003800000 */
.L_x_10:
[----:B------:R-:W3:Y:S01]  /*9180*/  S2R R3, SR_TID.X ;  /* 0x0000000000037919 */ /* 0x000ee20000002100 */
[----:B------:R-:W-:Y:S01]  /*9190*/  IADD3 R4, P0, R244, UR18, RZ ;  /* 0x00000012f4047c10 */ /* 0x000fe2000ff1e0ff */
[----:B------:R-:W-:Y:S01]  /*91a0*/  USHF.R.S32.HI UR6, URZ, 0x1f, UR11 ;  /* 0x0000001f3f067899 */ /* 0x000fe2000801140b */
[----:B------:R-:W-:Y:S01]  /*91b0*/  BSSY B0, `(.L_x_12) ;  /* 0x0000018000007945 */ /* 0x000fe20003800000 */
[----:B------:R-:W4:Y:S01]  /*91c0*/  S2R R0, SR_CTAID.Z ;  /* 0x0000000000007919 */ /* 0x000f220000002700 */
[----:B------:R-:W-:Y:S01]  /*91d0*/  IADD3.X R5, R245, UR7, RZ, P0, !PT ;  /* 0x00000007f5057c10 */ /* 0x000fe200087fe4ff */
[----:B------:R-:W-:-:S02]  /*91e0*/  ULDC.64 UR4, c[0x0][0x1f0] ;  /* 0x00007c0000047ab9 */ /* 0x000fc40000000a00 */
[----:B------:R-:W-:-:S04]  /*91f0*/  UIMAD UR4, UR6, UR4, URZ ;  /* 0x00000004060472a4 */ /* 0x000fc8000f8e023f */
[----:B------:R-:W-:Y:S01]  /*9200*/  UIMAD UR4, UR11, UR5, UR4 ;  /* 0x000000050b0472a4 */ /* 0x000fe2000f8e0204 */
[----:B---3--:R-:W-:-:S04]  /*9210*/  SHF.R.S32.HI R2, RZ, 0x1f, R3 ;  /* 0x0000001fff027819 */ /* 0x008fc80000011403 */
[----:B------:R-:W-:Y:S01]  /*9220*/  LEA.HI R2, R2, R3, RZ, 0x3 ;  /* 0x0000000302027211 */ /* 0x000fe200078f18ff */
[----:B----4-:R-:W-:-:S03]  /*9230*/  IMAD.WIDE.U32 R4, R0, c[0x0][0x1f0], R4 ;  /* 0x00007c0000047a25 */ /* 0x010fc600078e0004 */
[----:B------:R-:W-:Y:S02]  /*9240*/  SHF.R.S32.HI R2, RZ, 0x3, R2 ;  /* 0x00000003ff027819 */ /* 0x000fe40000011402 */
[----:B------:R-:W-:Y:S02]  /*9250*/  IADD3 R7, R5, UR4, RZ ;  /* 0x0000000405077c10 */ /* 0x000fe4000fffe0ff */
[----:B------:R-:W-:-:S13]  /*9260*/  ISETP.GE.AND P0, PT, R2, UR12, PT ;  /* 0x0000000c02007c0c */ /* 0x000fda000bf06270 */
[----:B------:R-:W-:Y:S05]  /*9270*/  @P0 BRA `(.L_x_13) ;  /* 0x000000b000000947 */ /* 0x000fea0003800000 */
[----:B------:R-:W-:Y:S01]  /*9280*/  MOV R6, R4 ;  /* 0x0000000400067202 */ /* 0x000fe20000000f00 */
[----:B------:R-:W-:-:S04]  /*9290*/  IMAD R3, R247, c[0x0][0x1e8], RZ ;  /* 0x00007a00f7037a24 */ /* 0x000fc800078e02ff */
[----:B------:R-:W-:-:S04]  /*92a0*/  IMAD.WIDE.U32 R72, R246, c[0x0][0x1e8], R6 ;  /* 0x00007a00f6487a25 */ /* 0x000fc800078e0006 */
[----:B------:R-:W-:Y:S01]  /*92b0*/  IMAD R0, R246, c[0x0][0x1ec], R3 ;  /* 0x00007b00f6007a24 */ /* 0x000fe200078e0203 */
[----:B------:R-:W-:-:S04]  /*92c0*/  LEA R74, P0, R72, c[0x0][0x1d0], 0x1 ;  /* 0x00007400484a7a11 */ /* 0x000fc800078008ff */
[----:B------:R-:W-:-:S04]  /*92d0*/  IADD3 R0, R73, R0, RZ ;  /* 0x0000000049007210 */ /* 0x000fc80007ffe0ff */
[----:B------:R-:W-:-:S05]  /*92e0*/  LEA.HI.X R75, R72, c[0x0][0x1d4], R0, 0x1, P0 ;  /* 0x00007500484b7a11 */ /* 0x000fca00000f0c00 */
[----:B-1----:R1:W-:Y:S04]  /*92f0*/  STG.E.128 [R74.64], R64 ;  /* 0x000000404a007986 */ /* 0x0023e8000c101d10 */
[----:B------:R1:W-:Y:S04]  /*9300*/  STG.E.128 [R74.64+0x80], R48 ;  /* 0x000080304a007986 */ /* 0x0003e8000c101d10 */
[----:B------:R1:W-:Y:S04]  /*9310*/  STG.E.128 [R74.64+0x100], R32 ;  /* 0x000100204a007986 */ /* 0x0003e8000c101d10 */
[----:B------:R1:W-:Y:S02]  /*9320*/  STG.E.128 [R74.64+0x180], R16 ;  /* 0x000180104a007986 */ /* 0x0003e4000c101d10 */
.L_x_13:
[----:B------:R-:W-:Y:S05]  /*9330*/  BSYNC B0 ;  /* 0x0000000000007941 */ /* 0x000fea0003800000 */
.L_x_12:
[----:B------:R-:W-:Y:S01]  /*9340*/  IADD3 R0, R2, 0x10, RZ ;  /* 0x0000001002007810 */ /* 0x000fe20007ffe0ff */
[----:B------:R-:W-:Y:S03]  /*9350*/  BSSY B0, `(.L_x_14) ;  /* 0x0000011000007945 */ /* 0x000fe60003800000 */
[----:B------:R-:W-:-:S13]  /*9360*/  ISETP.GE.AND P0, PT, R0, UR12, PT ;  /* 0x0000000c00007c0c */ /* 0x000fda000bf06270 */
[----:B------:R-:W-:Y:S05]  /*9370*/  @P0 BRA `(.L_x_15) ;  /* 0x000000e000000947 */ /* 0x000fea0003800000 */
[----:B------:R-:W-:Y:S01]  /*9380*/  IADD3 R3, P0, R246, 0x10, RZ ;  /* 0x00000010f6037810 */ /* 0x000fe20007f1e0ff */
[----:B-1----:R-:W-:Y:S01]  /*9390*/  IMAD.MOV.U32 R16, RZ, RZ, R4 ;  /* 0x000000ffff107224 */ /* 0x002fe200078e0004 */
[----:B--2---:R-:W-:-:S03]  /*93a0*/  MOV R17, R7 ;  /* 0x0000000700117202 */ /* 0x004fc60000000f00 */
[----:B------:R-:W-:Y:S02]  /*93b0*/  IMAD.X R0, RZ, RZ, R247, P0 ;  /* 0x000000ffff007224 */ /* 0x000fe400000e06f7 */
[----:B------:R-:W-:-:S04]  /*93c0*/  IMAD.WIDE.U32 R16, R3, c[0x0][0x1e8], R16 ;  /* 0x00007a0003107a25 */ /* 0x000fc800078e0010 */
[----:B------:R-:W-:Y:S01]  /*93d0*/  IMAD R0, R0, c[0x0][0x1e8], RZ ;  /* 0x00007a0000007a24 */ /* 0x000fe200078e02ff */
[----:B------:R-:W-:-:S03]  /*93e0*/  LEA R18, P0, R16, c[0x0][0x1d0], 0x1 ;  /* 0x0000740010127a11 */ /* 0x000fc600078008ff */
[----:B------:R-:W-:-:S05]  /*93f0*/  IMAD R0, R3, c[0x0][0x1ec], R0 ;  /* 0x00007b0003007a24 */ /* 0x000fca00078e0200 */
[----:B------:R-:W-:-:S04]  /*9400*/  IADD3 R0, R17, R0, RZ ;  /* 0x0000000011007210 */ /* 0x000fc80007ffe0ff */
[----:B------:R-:W-:-:S05]  /*9410*/  LEA.HI.X R19, R16, c[0x0][0x1d4], R0, 0x1, P0 ;  /* 0x0000750010137a11 */ /* 0x000fca00000f0c00 */
[----:B------:R1:W-:Y:S04]  /*9420*/  STG.E.128 [R18.64], R60 ;  /* 0x0000003c12007986 */ /* 0x0003e8000c101d10 */
[----:B------:R1:W-:Y:S04]  /*9430*/  STG.E.128 [R18.64+0x80], R44 ;  /* 0x0000802c12007986 */ /* 0x0003e8000c101d10 */
[----:B------:R1:W-:Y:S04]  /*9440*/  STG.E.128 [R18.64+0x100], R28 ;  /* 0x0001001c12007986 */ /* 0x0003e8000c101d10 */
[----:B------:R1:W-:Y:S02]  /*9450*/  STG.E.128 [R18.64+0x180], R12 ;  /* 0x0001800c12007986 */ /* 0x0003e4000c101d10 */
.L_x_15:
[----:B------:R-:W-:Y:S05]  /*9460*/  BSYNC B0 ;  /* 0x0000000000007941 */ /* 0x000fea0003800000 */
.L_x_14:
        /* <DEDUP_REMOVED lines=9> */
[----:B------:R-:W-:-:S04]  /*9500*/  IMAD R3, R0, c[0x0][0x1e8], RZ ;  /* 0x00007a0000037a24 */ /* 0x000fc800078e02ff */
[----:B------:R-:W-:Y:S01]  /*9510*/  IMAD R3, R2, c[0x0][0x1ec], R3 ;  /* 0x00007b0002037a24 */ /* 0x000fe200078e0203 */
[----:B------:R-:W-:-:S04]  /*9520*/  LEA R2, P0, R12, c[0x0][0x1d0], 0x1 ;  /* 0x000074000c027a11 */ /* 0x000fc800078008ff */
[----:B------:R-:W-:-:S04]  /*9530*/  IADD3 R3, R13, R3, RZ ;  /* 0x000000030d037210 */ /* 0x000fc80007ffe0ff */
[----:B------:R-:W-:-:S05]  /*9540*/  LEA.HI.X R3, R12, c[0x0][0x1d4], R3, 0x1, P0 ;  /* 0x000075000c037a11 */ /* 0x000fca00000f0c03 */
[----:B------:R1:W-:Y:S04]  /*9550*/  STG.E.128 [R2.64], R56 ;  /* 0x0000003802007986 */ /* 0x0003e8000c101d10 */
[----:B------:R1:W-:Y:S04]  /*9560*/  STG.E.128 [R2.64+0x80], R40 ;  /* 0x0000802802007986 */ /* 0x0003e8000c101d10 */
[----:B------:R1:W-:Y:S04]  /*9570*/  STG.E.128 [R2.64+0x100], R24 ;  /* 0x0001001802007986 */ /* 0x0003e8000c101d10 */
[----:B------:R1:W-:Y:S02]  /*9580*/  STG.E.128 [R2.64+0x180], R8 ;  /* 0x0001800802007986 */ /* 0x0003e4000c101d10 */
.L_x_17:
[----:B------:R-:W-:Y:S05]  /*9590*/  BSYNC B0 ;  /* 0x0000000000007941 */ /* 0x000fea0003800000 */
.L_x_16:
[----:B------:R-:W-:-:S13]  /*95a0*/  ISETP.GE.AND P0, PT, R236, UR12, PT ;  /* 0x0000000cec007c0c */ /* 0x000fda000bf06270 */
[----:B------:R-:W-:Y:S05]  /*95b0*/  @P0 EXIT ;  /* 0x000000000000094d */ /* 0x000fea0003800000 */
[----:B------:R-:W-:Y:S02]  /*95c0*/  IADD3 R0, P0, R246, 0x30, RZ ;  /* 0x00000030f6007810 */ /* 0x000fe40007f1e0ff */
[----:B------:R-:W-:Y:S02]  /*95d0*/  MOV R5, R7 ;  /* 0x0000000700057202 */ /* 0x000fe40000000f00 */
[----:B------:R-:W-:-:S03]  /*95e0*/  IADD3.X R246, RZ, R247, RZ, P0, !PT ;  /* 0x000000f7fff67210 */ /* 0x000fc600007fe4ff */
[----:B------:R-:W-:-:S04]  /*95f0*/  IMAD.WIDE.U32 R4, R0, c[0x0][0x1e8], R4 ;  /* 0x00007a0000047a25 */ /* 0x000fc800078e0004 */
[----:B-1----:R-:W-:Y:S01]  /*9600*/  IMAD R3, R246, c[0x0][0x1e8], RZ ;  /* 0x00007a00f6037a24 */ /* 0x002fe200078e02ff */
[----:B------:R-:W-:-:S03]  /*9610*/  LEA R2, P0, R4, c[0x0][0x1d0], 0x1 ;  /* 0x0000740004027a11 */ /* 0x000fc600078008ff */
[----:B------:R-:W-:-:S05]  /*9620*/  IMAD R3, R0, c[0x0][0x1ec], R3 ;  /* 0x00007b0000037a24 */ /* 0x000fca00078e0203 */
[----:B------:R-:W-:-:S04]  /*9630*/  IADD3 R3, R5, R3, RZ ;  /* 0x0000000305037210 */ /* 0x000fc80007ffe0ff */
[----:B------:R-:W-:-:S05]  /*9640*/  LEA.HI.X R3, R4, c[0x0][0x1d4], R3, 0x1, P0 ;  /* 0x0000750004037a11 */ /* 0x000fca00000f0c03 */
[----:B------:R-:W-:Y:S04]  /*9650*/  STG.E.128 [R2.64], R52 ;  /* 0x0000003402007986 */ /* 0x000fe8000c101d10 */
[----:B------:R-:W-:Y:S04]  /*9660*/  STG.E.128 [R2.64+0x80], R36 ;  /* 0x0000802402007986 */ /* 0x000fe8000c101d10 */
[----:B------:R-:W-:Y:S04]  /*9670*/  STG.E.128 [R2.64+0x100], R20 ;  /* 0x0001001402007986 */ /* 0x000fe8000c101d10 */
[----:B------:R-:W-:Y:S01]  /*9680*/  STG.E.128 [R2.64+0x180], R68 ;  /* 0x0001804402007986 */ /* 0x000fe2000c101d10 */
[----:B------:R-:W-:Y:S05]  /*9690*/  EXIT ;  /* 0x000000000000794d */ /* 0x000fea0003800000 */
.L_x_2:
[----:B------:R-:W-:Y:S01]  /*96a0*/  UISETP.NE.AND UP4, UPT, UR9, -0x1, UPT ;  /* 0xffffffff0900788c */ /* 0x000fe2000bf85270 */
[----:B------:R-:W-:Y:S01]  /*96b0*/  SHF.R.S32.HI R3, RZ, 0x1f, R84 ;  /* 0x0000001fff037819 */ /* 0x000fe20000011454 */
[----:B------:R-:W-:Y:S01]  /*96c0*/  ULDC.64 UR6, c[0x0][0x1e8] ;  /* 0x00007a0000067ab9 */ /* 0x000fe20000000a00 */
[----:B------:R-:W1:Y:S01]  /*96d0*/  S2R R8, SR_CTAID.Z ;  /* 0x0000000000087919 */ /* 0x000e620000002700 */
[----:B------:R-:W-:Y:S01]  /*96e0*/  ULDC.64 UR4, c[0x0][0x1e0] ;  /* 0x0000780000047ab9 */ /* 0x000fe20000000a00 */
[----:B------:R-:W-:Y:S01]  /*96f0*/  LEA.HI R6, R3, R84, RZ, 0x3 ;  /* 0x0000005403067211 */ /* 0x000fe200078f18ff */
[----:B------:R-:W-:Y:S01]  /*9700*/  ULDC.U8 UR20, c[0x0][0x328] ;  /* 0x0000ca0000147ab9 */ /* 0x000fe20000000000 */
[----:B------:R-:W2:Y:S01]  /*9710*/  S2R R13, SR_CTAID.X ;  /* 0x00000000000d7919 */ /* 0x000ea20000002500 */
[----:B------:R-:W-:Y:S01]  /*9720*/  USHF.R.S32.HI UR14, URZ, 0x1f, UR11 ;  /* 0x0000001f3f0e7899 */ /* 0x000fe2000801140b */
[----:B------:R-:W-:Y:S01]  /*9730*/  LOP3.LUT R3, R6, 0x1ffffff8, RZ, 0xc0, !PT ;  /* 0x1ffffff806037812 */ /* 0x000fe200078ec0ff */
[----:B------:R-:W-:Y:S01]  /*9740*/  UISETP.NE.AND UP3, UPT, UR20, URZ, UPT ;  /* 0x0000003f1400728c */ /* 0x000fe2000bf65270 */
[----:B------:R-:W-:Y:S01]  /*9750*/  SHF.R.S32.HI R6, RZ, 0x3, R6 ;  /* 0x00000003ff067819 */ /* 0x000fe20000011406 */
[----:B------:R-:W-:Y:S01]  /*9760*/  @UP4 UIMAD.WIDE.U32 UR18, UR9, UR6, URZ ;  /* 0x00000006091242a5 */ /* 0x000fe2000f8e003f */
[----:B------:R-:W-:Y:S01]  /*9770*/  BSSY B0, `(.L_x_18) ;  /* 0x000003c000007945 */ /* 0x000fe20003800000 */
[----:B------:R-:W-:Y:S01]  /*9780*/  @!UP4 USHF.R.S32.HI UR21, URZ, 0x1f, UR10 ;  /* 0x0000001f3f15c899 */ /* 0x000fe2000801140a */
[----:B------:R-:W-:Y:S01]  /*9790*/  IMAD.IADD R0, R84, 0x1, -R3 ;  /* 0x0000000154007824 */ /* 0x000fe200078e0a03 */
[----:B------:R-:W-:Y:S01]  /*97a0*/  @UP4 UIMAD UR7, UR9, UR7, UR19 ;  /* 0x00000007090742a4 */ /* 0x000fe2000f8e0213 */
[----:B------:R-:W-:Y:S01]  /*97b0*/  SHF.R.S32.HI R7, RZ, 0x1f, R6 ;  /* 0x0000001fff077819 */ /* 0x000fe20000011406 */
[----:B------:R-:W-:Y:S01]  /*97c0*/  @!UP4 UIMAD UR21, UR21, UR4, URZ ;  /* 0x000000041515c2a4 */ /* 0x000fe2000f8e023f */
[----:B------:R-:W-:Y:S01]  /*97d0*/  IMAD.SHL.U32 R0, R0, 0x8, RZ ;  /* 0x0000000800007824 */ /* 0x000fe200078e00ff */
[----:B------:R-:W-:-:S02]  /*97e0*/  ULDC.U8 UR19, c[0x0][0x329] ;  /* 0x0000ca4000137ab9 */ /* 0x000fc40000000000 */
[----:B------:R-:W-:Y:S02]  /*97f0*/  UISETP.NE.AND UP1, UPT, UR19, URZ, UPT ;  /* 0x0000003f1300728c */ /* 0x000fe4000bf25270 */
[----:B------:R-:W-:Y:S02]  /*9800*/  @!UP4 UIMAD.WIDE.U32 UR22, UR10, UR4, URZ ;  /* 0x000000040a16c2a5 */ /* 0x000fe4000f8e003f */
[----:B------:R-:W-:Y:S02]  /*9810*/  @!UP4 UIMAD UR21, UR10, UR5, UR21 ;  /* 0x000000050a15c2a4 */ /* 0x000fe4000f8e0215 */
[----:B------:R-:W-:Y:S02]  /*9820*/  UISETP.NE.OR UP2, UPT, UR19, URZ, !UP3 ;  /* 0x0000003f1300728c */ /* 0x000fe4000df45670 */
[----:B------:R-:W-:Y:S01]  /*9830*/  ULDC.64 UR4, c[0x0][0x1f0] ;  /* 0x00007c0000047ab9 */ /* 0x000fe20000000a00 */
[----:B--2---:R-:W-:Y:S01]  /*9840*/  IMAD.WIDE R12, R13, 0x40, R6 ;  /* 0x000000400d0c7825 */ /* 0x004fe200078e0206 */
[----:B------:R-:W-:-:S02]  /*9850*/  UIMAD UR4, UR14, UR4, URZ ;  /* 0x000000040e0472a4 */ /* 0x000fc4000f8e023f */
[----:B------:R-:W-:Y:S02]  /*9860*/  ULDC UR13, c[0x0][0x214] ;  /* 0x00008500000d7ab9 */ /* 0x000fe40000000800 */
[----:B------:R-:W-:Y:S02]  /*9870*/  @UP1 ULDC UR14, c[0x0][0x210] ;  /* 0x00008400000e1ab9 */ /* 0x000fe40000000800 */
[----:B------:R-:W-:Y:S02]  /*9880*/  ULDC UR8, c[0x0][0x234] ;  /* 0x00008d0000087ab9 */ /* 0x000fe40000000800 */
[----:B------:R-:W-:Y:S02]  /*9890*/  @UP1 UIMAD UR14, UR14, UR13, URZ ;  /* 0x0000000d0e0e12a4 */ /* 0x000fe4000f8e023f */
[----:B------:R-:W-:Y:S02]  /*98a0*/  UISETP.NE.OR UP0, UPT, UR9, -0x1, UP2 ;  /* 0xffffffff0900788c */ /* 0x000fe40009705670 */
[----:B------:R-:W-:-:S02]  /*98b0*/  @!UP1 USEL UR14, UR13, UR8, !UP3 ;  /* 0x000000080d0e9287 */ /* 0x000fc4000d800000 */
[----:B------:R-:W-:Y:S02]  /*98c0*/  ULDC UR6, c[0x0][0x1c0] ;  /* 0x0000700000067ab9 */ /* 0x000fe40000000800 */
[----:B------:R-:W-:Y:S02]  /*98d0*/  @UP1 UMOV UR19, 0x1 ;  /* 0x0000000100131882 */ /* 0x000fe40000000000 */
[----:B------:R-:W-:Y:S02]  /*98e0*/  @!UP1 UIMAD UR19, UR14, UR6, URZ ;  /* 0x000000060e1392a4 */ /* 0x000fe4000f8e023f */
[----:B------:R-:W-:Y:S02]  /*98f0*/  @!UP4 UMOV UR18, UR22 ;  /* 0x000000160012cc82 */ /* 0x000fe40008000000 */
[----:B------:R-:W-:Y:S01]  /*9900*/  @!UP4 UIADD3 UR7, UR23, UR21, URZ ;  /* 0x000000151707c290 */ /* 0x000fe2000fffe03f */
[----:B------:R-:W-:Y:S01]  /*9910*/  IADD3 R2, P0, R0, UR18, RZ ;  /* 0x0000001200027c10 */ /* 0x000fe2000ff1e0ff */
[----:B------:R-:W-:-:S02]  /*9920*/  UIADD3 UR15, -UR12, UR15, URZ ;  /* 0x0000000f0c0f7290 */ /* 0x000fc4000fffe13f */
[----:B------:R-:W-:Y:S02]  /*9930*/  UIMAD UR19, UR10, UR19, URZ ;  /* 0x000000130a1372a4 */ /* 0x000fe4000f8e023f */
[----:B------:R-:W-:Y:S01]  /*9940*/  @!UP0 UIMAD UR9, UR10, UR13, URZ ;  /* 0x0000000d0a0982a4 */ /* 0x000fe2000f8e023f */
[----:B------:R-:W-:Y:S01]  /*9950*/  LEA.HI.X.SX32 R3, R0, UR7, 0x1, P0 ;  /* 0x0000000700037c11 */ /* 0x000fe200080f0eff */
[----:B------:R-:W-:Y:S01]  /*9960*/  @UP1 ULDC UR20, c[0x0][0x210] ;  /* 0x0000840000141ab9 */ /* 0x000fe20000000800 */
[----:B------:R-:W-:Y:S01]  /*9970*/  ISETP.GE.AND P0, PT, R6, UR15, PT ;  /* 0x0000000f06007c0c */ /* 0x000fe2000bf06270 */
[----:B------:R-:W-:Y:S02]  /*9980*/  USEL UR19, UR19, URZ, UP2 ;  /* 0x0000003f13137287 */ /* 0x000fe40009000000 */
[----:B------:R-:W-:Y:S01]  /*9990*/  @!UP1 UMOV UR20, 0x1 ;  /* 0x0000000100149882 */ /* 0x000fe20000000000 */
[----:B-1----:R-:W-:Y:S01]  /*99a0*/  IMAD.WIDE.U32 R8, R8, c[0x0][0x1f0], R2 ;  /* 0x00007c0008087a25 */ /* 0x002fe200078e0002 */
[----:B------:R-:W-:-:S02]  /*99b0*/  UIMAD UR12, UR12, UR20, URZ ;  /* 0x000000140c0c72a4 */ /* 0x000fc4000f8e023f */
[----:B------:R-:W-:Y:S02]  /*99c0*/  UIMAD UR19, UR11, UR14, UR19 ;  /* 0x0000000e0b1372a4 */ /* 0x000fe4000f8e0213 */
[----:B------:R-:W-:Y:S02]  /*99d0*/  UMOV UR24, URZ ;  /* 0x0000003f00187c82 */ /* 0x000fe40008000000 */
[----:B------:R-:W-:Y:S02]  /*99e0*/  @!UP2 UMOV UR24, UR9 ;  /* 0x000000090018ac82 */ /* 0x000fe40008000000 */
[----:B------:R-:W-:Y:S02]  /*99f0*/  UIMAD UR4, UR11, UR5, UR4 ;  /* 0x000000050b0472a4 */ /* 0x000fe4000f8e0204 */
[----:B------:R-:W-:Y:S02]  /*9a00*/  UMOV UR25, URZ ;  /* 0x0000003f00197c82 */ /* 0x000fe40008000000 */
[----:B------:R-:W-:-:S02]  /*9a10*/  USHF.R.S32.HI UR6, URZ, 0x1f, UR12 ;  /* 0x0000001f3f067899 */ /* 0x000fc4000801140c */
[----:B------:R-:W-:Y:S01]  /*9a20*/  @!UP2 USHF.R.S32.HI UR25, URZ, 0x1f, UR9 ;  /* 0x0000001f3f19a899 */ /* 0x000fe20008011409 */
[----:B------:R-:W-:Y:S01]  /*9a30*/  IADD3 R11, R9, UR4, RZ ;  /* 0x00000004090b7c10 */ /* 0x000fe2000fffe0ff */
[----:B------:R-:W-:Y:S02]  /*9a40*/  USHF.R.S32.HI UR7, URZ, 0x1f, UR19 ;  /* 0x0000001f3f077899 */ /* 0x000fe40008011413 */
[----:B------:R-:W-:-:S04]  /*9a50*/  UIADD3 UR12, UP1, UP0, UR12, UR24, UR19 ;  /* 0x000000180c0c7290 */ /* 0x000fc8000f83e013 */
[----:B------:R-:W-:Y:S01]  /*9a60*/  UIADD3.X UR6, UR6, UR25, UR7, UP1, UP0 ;  /* 0x0000001906067290 */ /* 0x000fe20008fe0407 */
[----:B------:R-:W-:Y:S06]  /*9a70*/  @P0 BRA `(.L_x_19) ;  /* 0x000000b000000947 */ /* 0x000fec0003800000 */
[----:B------:R-:W-:Y:S01]  /*9a80*/  MOV R10, R8 ;  /* 0x00000008000a7202 */ /* 0x000fe20000000f00 */
[----:B------:R-:W-:-:S04]  /*9a90*/  IMAD R3, R13, c[0x0][0x1e8], RZ ;  /* 0x00007a000d037a24 */ /* 0x000fc800078e02ff */
[----:B------:R-:W-:-:S04]  /*9aa0*/  IMAD.WIDE.U32 R4, R12, c[0x0][0x1e8], R10 ;  /* 0x00007a000c047a25 */ /* 0x000fc800078e000a */
[----:B------:R-:W-:Y:S01]  /*9ab0*/  IMAD R0, R12, c[0x0][0x1ec], R3 ;  /* 0x00007b000c007a24 */ /* 0x000fe200078e0203 */
[----:B------:R-:W-:-:S04]  /*9ac0*/  LEA R2, P0, R4, c[0x0][0x1d0], 0x1 ;  /* 0x0000740004027a11 */ /* 0x000fc800078008ff */
[----:B------:R-:W-:-:S04]  /*9ad0*/  IADD3 R0, R0, R5, RZ ;  /* 0x0000000500007210 */ /* 0x000fc80007ffe0ff */
[----:B------:R-:W-:-:S05]  /*9ae0*/  LEA.HI.X R3, R4, c[0x0][0x1d4], R0, 0x1, P0 ;  /* 0x0000750004037a11 */ /* 0x000fca00000f0c00 */
[----:B------:R1:W-:Y:S04]  /*9af0*/  STG.E.128 [R2.64], RZ ;  /* 0x000000ff02007986 */ /* 0x0003e8000c101d10 */
[----:B------:R1:W-:Y:S04]  /*9b00*/  STG.E.128 [R2.64+0x80], RZ ;  /* 0x000080ff02007986 */ /* 0x0003e8000c101d10 */
[----:B------:R1:W-:Y:S04]  /*9b10*/  STG.E.128 [R2.64+0x100], RZ ;  /* 0x000100ff02007986 */ /* 0x0003e8000c101d10 */
[----:B------:R1:W-:Y:S02]  /*9b20*/  STG.E.128 [R2.64+0x180], RZ ;  /* 0x000180ff02007986 */ /* 0x0003e4000c101d10 */
.L_x_19:
[----:B------:R-:W-:Y:S05]  /*9b30*/  BSYNC B0 ;  /* 0x0000000000007941 */ /* 0x000fea0003800000 */
.L_x_18:
[----:B------:R-:W-:Y:S01]  /*9b40*/  IADD3 R5, R6, 0x10, RZ ;  /* 0x0000001006057810 */ /* 0x000fe20007ffe0ff */
[----:B------:R-:W-:Y:S03]  /*9b50*/  BSSY B0, `(.L_x_20) ;  /* 0x0000011000007945 */ /* 0x000fe60003800000 */
[----:B------:R-:W-:-:S13]  /*9b60*/  ISETP.GE.AND P0, PT, R5, UR15, PT ;  /* 0x0000000f05007c0c */ /* 0x000fda000bf06270 */
[----:B------:R-:W-:Y:S05]  /*9b70*/  @P0 BRA `(.L_x_21) ;  /* 0x000000e000000947 */ /* 0x000fea0003800000 */
[----:B-1----:R-:W-:Y:S01]  /*9b80*/  IADD3 R3, P0, R12, 0x10, RZ ;  /* 0x000000100c037810 */ /* 0x002fe20007f1e0ff */
[----:B------:R-:W-:Y:S01]  /*9b90*/  IMAD.MOV.U32 R14, RZ, RZ, R8 ;  /* 0x000000ffff0e7224 */ /* 0x000fe200078e0008 */
[----:B------:R-:W-:-:S03]  /*9ba0*/  MOV R15, R11 ;  /* 0x0000000b000f7202 */ /* 0x000fc60000000f00 */
[----:B------:R-:W-:Y:S02]  /*9bb0*/  IMAD.X R0, RZ, RZ, R13, P0 ;  /* 0x000000ffff007224 */ /* 0x000fe400000e060d */
[----:B------:R-:W-:-:S04]  /*9bc0*/  IMAD.WIDE.U32 R14, R3, c[0x0][0x1e8], R14 ;  /* 0x00007a00030e7a25 */ /* 0x000fc800078e000e */
[----:B------:R-:W-:Y:S01]  /*9bd0*/  IMAD R0, R0, c[0x0][0x1e8], RZ ;  /* 0x00007a0000007a24 */ /* 0x000fe200078e02ff */
[----:B------:R-:W-:-:S03]  /*9be0*/  LEA R2, P0, R14, c[0x0][0x1d0], 0x1 ;  /* 0x000074000e027a11 */ /* 0x000fc600078008ff */
[----:B------:R-:W-:-:S05]  /*9bf0*/  IMAD R0, R3, c[0x0][0x1ec], R0 ;  /* 0x00007b0003007a24 */ /* 0x000fca00078e0200 */
[----:B------:R-:W-:-:S04]  /*9c00*/  IADD3 R0, R0, R15, RZ ;  /* 0x0000000f00007210 */ /* 0x000fc80007ffe0ff */
[----:B------:R-:W-:-:S05]  /*9c10*/  LEA.HI.X R3, R14, c[0x0][0x1d4], R0, 0x1, P0 ;  /* 0x000075000e037a11 */ /* 0x000fca00000f0c00 */
[----:B------:R1:W-:Y:S04]  /*9c20*/  STG.E.128 [R2.64], RZ ;  /* 0x000000ff02007986 */ /* 0x0003e8000c101d10 */
[----:B------:R1:W-:Y:S04]  /*9c30*/  STG.E.128 [R2.64+0x80], RZ ;  /* 0x000080ff02007986 */ /* 0x0003e8000c101d10 */
[----:B------:R1:W-:Y:S04]  /*9c40*/  STG.E.128 [R2.64+0x100], RZ ;  /* 0x000100ff02007986 */ /* 0x0003e8000c101d10 */
[----:B------:R1:W-:Y:S02]  /*9c50*/  STG.E.128 [R2.64+0x180], RZ ;  /* 0x000180ff02007986 */ /* 0x0003e4000c101d10 */
.L_x_21:
[----:B------:R-:W-:Y:S05]  /*9c60*/  BSYNC B0 ;  /* 0x0000000000007941 */ /* 0x000fea0003800000 */
.L_x_20:
        /* <DEDUP_REMOVED lines=18> */
.L_x_23:
[----:B------:R-:W-:Y:S05]  /*9d90*/  BSYNC B0 ;  /* 0x0000000000007941 */ /* 0x000fea0003800000 */
.L_x_22:
[----:B-1----:R-:W-:Y:S01]  /*9da0*/  IADD3 R2, R6, 0x30, RZ ;  /* 0x0000003006027810 */ /* 0x002fe20007ffe0ff */
[----:B------:R-:W-:Y:S03]  /*9db0*/  BSSY B0, `(.L_x_24) ;  /* 0x0000010000007945 */ /* 0x000fe60003800000 */
[----:B------:R-:W-:-:S13]  /*9dc0*/  ISETP.GE.AND P0, PT, R2, UR15, PT ;  /* 0x0000000f02007c0c */ /* 0x000fda000bf06270 */
[----:B------:R-:W-:Y:S05]  /*9dd0*/  @P0 BRA `(.L_x_25) ;  /* 0x000000d000000947 */ /* 0x000fea0003800000 */
[----:B------:R-:W-:Y:S02]  /*9de0*/  IADD3 R3, P0, R12, 0x30, RZ ;  /* 0x000000300c037810 */ /* 0x000fe40007f1e0ff */
[----:B------:R-:W-:Y:S02]  /*9df0*/  MOV R9, R11 ;  /* 0x0000000b00097202 */ /* 0x000fe40000000f00 */
[----:B------:R-:W-:-:S03]  /*9e00*/  IADD3.X R0, RZ, R13, RZ, P0, !PT ;  /* 0x0000000dff007210 */ /* 0x000fc600007fe4ff */
        /* <DEDUP_REMOVED lines=10> */
.L_x_25:
[----:B------:R-:W-:Y:S05]  /*9eb0*/  BSYNC B0 ;  /* 0x0000000000007941 */ /* 0x000fea0003800000 */
.L_x_24:
[----:B------:R-:W-:-:S04]  /*9ec0*/  LOP3.LUT P6, RZ, R84, 0x7, RZ, 0xc0, !PT ;  /* 0x0000000754ff7812 */ /* 0x000fc800078cc0ff */
[----:B------:R-:W-:Y:S02]  /*9ed0*/  ISETP.GE.OR P5, PT, R6, UR15, P6 ;  /* 0x0000000f06007c0c */ /* 0x000fe4000b7a6670 */
[----:B------:R-:W-:Y:S02]  /*9ee0*/  ISETP.GE.OR P4, PT, R5, UR15, P6 ;  /* 0x0000000f05007c0c */ /* 0x000fe4000b786670 */
[----:B------:R-:W-:Y:S02]  /*9ef0*/  ISETP.GE.OR P3, PT, R4, UR15, P6 ;  /* 0x0000000f04007c0c */ /* 0x000fe4000b766670 */
[----:B------:R-:W-:-:S07]  /*9f00*/  ISETP.GE.OR P6, PT, R2, UR15, P6 ;  /* 0x0000000f02007c0c */ /* 0x000fce000b7c6670 */
[----:B------:R-:W-:Y:S02]  /*9f10*/  @!P5 IMAD R7, R6, UR20, RZ ;  /* 0x000000140607dc24 */ /* 0x000fe4000f8e02ff */
[----:B------:R-:W-:Y:S02]  /*9f20*/  @!P4 IMAD R0, R5, UR20, RZ ;  /* 0x000000140500cc24 */ /* 0x000fe4000f8e02ff */
[----:B------:R-:W-:Y:S01]  /*9f30*/  @!P3 IMAD R4, R4, UR20, RZ ;  /* 0x000000140404bc24 */ /* 0x000fe2000f8e02ff */
[C---:B------:R-:W-:Y:S02]  /*9f40*/  @!P5 IADD3 R6, P0, R7.reuse, UR12, RZ ;  /* 0x0000000c0706dc10 */ /* 0x040fe4000ff1e0ff */
[----:B------:R-:W-:Y:S02]  /*9f50*/  @!P4 IADD3 R3, P1, R0, UR12, RZ ;  /* 0x0000000c0003cc10 */ /* 0x000fe4000ff3e0ff */
[----:B------:R-:W-:Y:S02]  /*9f60*/  @!P5 LEA.HI.X.SX32 R7, R7, UR6, 0x1, P0 ;  /* 0x000000060707dc11 */ /* 0x000fe400080f0eff */
[----:B-1----:R-:W-:-:S02]  /*9f70*/  @!P5 LEA R10, P2, R6, c[0x0][0x200], 0x2 ;  /* 0x00008000060ada11 */ /* 0x002fc400078410ff */
[----:B------:R-:W-:Y:S02]  /*9f80*/  @!P3 IADD3 R5, P0, R4, UR12, RZ ;  /* 0x0000000c0405bc10 */ /* 0x000fe4000ff1e0ff */
[----:B------:R-:W-:Y:S02]  /*9f90*/  @!P4 LEA.HI.X.SX32 R0, R0, UR6, 0x1, P1 ;  /* 0x000000060000cc11 */ /* 0x000fe400088f0eff */
[----:B------:R-:W-:Y:S02]  /*9fa0*/  @!P5 LEA.HI.X R11, R6, c[0x0][0x204], R7, 0x2, P2 ;  /* 0x00008100060bda11 */ /* 0x000fe400010f1407 */
[----:B------:R-:W-:Y:S02]  /*9fb0*/  @!P4 LEA R8, P1, R3, c[0x0][0x200], 0x2 ;  /* 0x000080000308ca11 */ /* 0x000fe400078210ff */
[----:B------:R-:W-:Y:S02]  /*9fc0*/  @!P3 LEA.HI.X.SX32 R4, R4, UR6, 0x1, P0 ;  /* 0x000000060404bc11 */ /* 0x000fe400080f0eff */
[----:B------:R-:W-:-:S02]  /*9fd0*/  @!P3 LEA R6, P0, R5, c[0x0][0x200], 0x2 ;  /* 0x000080000506ba11 */ /* 0x000fc400078010ff */
[----:B------:R-:W-:Y:S01]  /*9fe0*/  @!P4 LEA.HI.X R9, R3, c[0x0][0x204], R0, 0x2, P1 ;  /* 0x000081000309ca11 */ /* 0x000fe200008f1400 */
[----:B------:R-:W-:Y:S01]  /*9ff0*/  @!P5 IMAD.MOV.U32 R0, RZ, RZ, 0x7f800000 ;  /* 0x7f800000ff00d424 */ /* 0x000fe200078e00ff */
[----:B------:R-:W-:Y:S01]  /*a000*/  @!P3 LEA.HI.X R7, R5, c[0x0][0x204], R4, 0x2, P0 ;  /* 0x000081000507ba11 */ /* 0x000fe200000f1404 */
[----:B------:R-:W-:Y:S02]  /*a010*/  @!P4 IMAD.MOV.U32 R5, RZ, RZ, 0x7f800000 ;  /* 0x7f800000ff05c424 */ /* 0x000fe400078e00ff */
[----:B------:R-:W-:Y:S01]  /*a020*/  @!P3 IMAD.MOV.U32 R3, RZ, RZ, 0x7f800000 ;  /* 0x7f800000ff03b424 */ /* 0x000fe200078e00ff */
[----:B------:R1:W-:Y:S04]  /*a030*/  @!P5 STG.E [R10.64], R0 ;  /* 0x000000000a00d986 */ /* 0x0003e8000c101910 */
[----:B------:R1:W-:Y:S04]  /*a040*/  @!P4 STG.E [R8.64], R5 ;  /* 0x000000050800c986 */ /* 0x0003e8000c101910 */
[----:B------:R1:W-:Y:S01]  /*a050*/  @!P3 STG.E [R6.64], R3 ;  /* 0x000000030600b986 */ /* 0x0003e2000c101910 */
[----:B------:R-:W-:Y:S05]  /*a060*/  @P6 EXIT ;  /* 0x000000000000694d */ /* 0x000fea0003800000 */
[----:B-1----:R-:W-:Y:S02]  /*a070*/  IMAD R0, R2, UR20, RZ ;  /* 0x0000001402007c24 */ /* 0x002fe4000f8e02ff */
[----:B------:R-:W-:-:S03]  /*a080*/  IMAD.MOV.U32 R5, RZ, RZ, 0x7f800000 ;  /* 0x7f800000ff057424 */ /* 0x000fc600078e00ff */
[----:B------:R-:W-:-:S04]  /*a090*/  IADD3 R3, P0, R0, UR12, RZ ;  /* 0x0000000c00037c10 */ /* 0x000fc8000ff1e0ff */
[----:B------:R-:W-:Y:S02]  /*a0a0*/  LEA.HI.X.SX32 R0, R0, UR6, 0x1, P0 ;  /* 0x0000000600007c11 */ /* 0x000fe400080f0eff */
[----:B------:R-:W-:-:S04]  /*a0b0*/  LEA R2, P0, R3, c[0x0][0x200], 0x2 ;  /* 0x0000800003027a11 */ /* 0x000fc800078010ff */
[----:B------:R-:W-:-:S05]  /*a0c0*/  LEA.HI.X R3, R3, c[0x0][0x204], R0, 0x2, P0 ;  /* 0x0000810003037a11 */ /* 0x000fca00000f1400 */
[----:B------:R-:W-:Y:S01]  /*a0d0*/  STG.E [R2.64], R5 ;  /* 0x0000000502007986 */ /* 0x000fe2000c101910 */
[----:B------:R-:W-:Y:S05]  /*a0e0*/  EXIT ;  /* 0x000000000000794d */ /* 0x000fea0003800000 */
.L_x_26:
[----:B------:R-:W-:-:S00]  /*a0f0*/  BRA `(.L_x_26) ;  /* 0xfffffff000007947 */ /* 0x000fc0000383ffff */
[----:B------:R-:W-:-:S00]  /*a100*/  NOP ;  /* 0x0000000000007918 */ /* 0x000fc00000000000 */
[----:B------:R-:W-:-:S00]  /*a110*/  NOP ;  /* 0x0000000000007918 */ /* 0x000fc00000000000 */
[----:B------:R-:W-:-:S00]  /*a120*/  NOP ;  /* 0x0000000000007918 */ /* 0x000fc00000000000 */
[----:B------:R-:W-:-:S00]  /*a130*/  NOP ;  /* 0x0000000000007918 */ /* 0x000fc00000000000 */
[----:B------:R-:W-:-:S00]  /*a140*/  NOP ;  /* 0x0000000000007918 */ /* 0x000fc00000000000 */
[----:B------:R-:W-:-:S00]  /*a150*/  NOP ;  /* 0x0000000000007918 */ /* 0x000fc00000000000 */
[----:B------:R-:W-:-:S00]  /*a160*/  NOP ;  /* 0x0000000000007918 */ /* 0x000fc00000000000 */
[----:B------:R-:W-:-:S00]  /*a170*/  NOP ;  /* 0x0000000000007918 */ /* 0x000fc00000000000 */
.L_x_2022:


//--------------------- .text._ZN5flash16flash_fwd_kernelI23Flash_fwd_kernel_traitsILi256ELi64ELi64ELi4ELb0ELb0EN7cutlass6half_tE19Flash_kernel_traitsILi256ELi64ELi64ELi4ES3_EELb0ELb0ELb0ELb0ELb0ELb0ELb0ELb0EEEvNS_16Flash_fwd_paramsE --------------------------
	.section	.text._ZN5flash16flash_fwd_kernelI23Flash_fwd_kernel_traitsILi256ELi64ELi64ELi4ELb0ELb0EN7cutlass6half_tE19Flash_kernel_traitsILi256ELi64ELi64ELi4ES3_EELb0ELb0ELb0ELb0ELb0ELb0ELb0ELb0EEEvNS_16Flash_fwd_paramsE,"ax",@progbits
	.sectioninfo	@"SHI_REGISTERS=255"
	.align	128
        .global         _ZN5flash16flash_fwd_kernelI23Flash_fwd_kernel_traitsILi256ELi64ELi64ELi4ELb0ELb0EN7cutlass6half_tE19Flash_kernel_traitsILi256ELi64ELi64ELi4ES3_EELb0ELb0ELb0ELb0ELb0ELb0ELb0ELb0EEEvNS_16Flash_fwd_paramsE
        .type           _ZN5flash16flash_fwd_kernelI23Flash_fwd_kernel_traitsILi256ELi64ELi64ELi4ELb0ELb0EN7cutlass6half_tE19Flash_kernel_traitsILi256ELi64ELi64ELi4ES3_EELb0ELb0ELb0ELb0ELb0ELb0ELb0ELb0EEEvNS_16Flash_fwd_paramsE,@function
        .size           _ZN5flash16flash_fwd_kernelI23Flash_fwd_kernel_traitsILi256ELi64ELi64ELi4ELb0ELb0EN7cutlass6half_tE19Flash_kernel_traitsILi256ELi64ELi64ELi4ES3_EELb0ELb0ELb0ELb0ELb0ELb0ELb0ELb0EEEvNS_16Flash_fwd_paramsE,(.L_x_2023 - _ZN5flash16flash_fwd_kernelI23Flash_fwd_kernel_traitsILi256ELi64ELi64ELi4ELb0ELb0EN7cutlass6half_tE19Flash_kernel_traitsILi256ELi64ELi64ELi4ES3_EELb0ELb0ELb0ELb0ELb0ELb0ELb0ELb0EEEvNS_16Flash_fwd_paramsE)
        .other          _ZN5flash16flash_fwd_kernelI23Flash_fwd_kernel_traitsILi256ELi64ELi64ELi4ELb0ELb0EN7cutlass6half_tE19Flash_kernel_traitsILi256ELi64ELi64ELi4ES3_EELb0ELb0ELb0ELb0ELb0ELb0ELb0ELb0EEEvNS_16Flash_fwd_paramsE,@"STO_CUDA_ENTRY STV_DEFAULT"
_ZN5flash16flash_fwd_kernelI23Flash_fwd_kernel_traitsILi256ELi64ELi64ELi4ELb0ELb0EN7cutlass6half_tE19Flash_kernel_traitsILi256ELi64ELi64ELi4ES3_EELb0ELb0ELb0ELb0ELb0ELb0ELb0ELb0EEEvNS_16Flash_fwd_paramsE:
.text._ZN5flash16flash_fwd_kernelI23Flash_fwd_kernel_traitsILi256ELi64ELi64ELi4ELb0ELb0EN7cutlass6half_tE19Flash_kernel_traitsILi256ELi64ELi64ELi4ES3_EELb0ELb0ELb0ELb0ELb0ELb0ELb0ELb0EEEvNS_16Flash_fwd_paramsE:
[----:B------:R-:W-:Y:S02]  /*0000*/  MOV R1, c[0x0][0x28] ;  /* 0x00000a0000017a02 */ /* 0x000fe40000000f00 */
[----:B------:R-:W1:Y:S01]  /*0010*/  S2UR UR11, SR_CTAID.Y ;  /* 0x00000000000b79c3 */ /* 0x000e620000002600 */
[----:B------:R-:W-:Y:S01]  /*0020*/  ULDC.64 UR4, c[0x0][0x240] ;  /* 0x0000900000047ab9 */ /* 0x000fe20000000a00 */
[----:B------:R-:W-:Y:S01]  /*0030*/  IADD3 R1, R1, -0x50, RZ ;  /* 0xffffffb001017810 */ /* 0x000fe20007ffe0ff */
        /* <DEDUP_REMOVED lines=20> */
[----:B------:R1:W2:Y:S01]  /*0180*/  @P2 LDG.E R7, [R2.64] ;  /* 0x0000001202072981 */ /* 0x0002a2000c1e1900 */
[----:B------:R-:W-:-:S03]  /*0190*/  ULDC.64 UR6, c[0x0][0x248] ;  /* 0x0000920000067ab9 */ /* 0x000fc60000000a00 */
[----:B------:R1:W3:Y:S01]  /*01a0*/  @P2 LDG.E R6, [R2.64+0x4] ;  /* 0x0000041202062981 */ /* 0x0002e2000c1e1900 */
[----:B------:R-:W-:Y:S02]  /*01b0*/  IMAD.U32 R4, RZ, RZ, UR4 ;  /* 0x00000004ff047e24 */ /* 0x000fe4000f8e00ff */
[----:B------:R-:W-:Y:S01]  /*01c0*/  IMAD.U32 R5, RZ, RZ, UR5 ;  /* 0x00000005ff057e24 */ /* 0x000fe2000f8e00ff */
[----:B------:R-:W-:-:S04]  /*01d0*/  PLOP3.LUT P1, PT, PT, PT, UP1, 0x80, 0x0 ;  /* 0x000000000000781c */ /* 0x000fc80003f2f018 */
[----:B------:R-:W4:Y:S01]  /*01e0*/  @P0 LDG.E R4, [R4.64] ;  /* 0x0000001204040981 */ /* 0x000f22000c1e1900 */
[----:B------:R-:W-:-:S06]  /*01f0*/  UIMAD.WIDE UR6, UR11, UR9, UR6 ;  /* 0x000000090b0672a5 */ /* 0x000fcc000f8e0206 */
[----:B-1----:R-:W-:Y:S02]  /*0200*/  IMAD.U32 R2, RZ, RZ, UR6 ;  /* 0x00000006ff027e24 */ /* 0x002fe4000f8e00ff */
[----:B------:R-:W-:-:S05]  /*0210*/  IMAD.U32 R3, RZ, RZ, UR7 ;  /* 0x00000007ff037e24 */ /* 0x000fca000f8e00ff */
        /* <DEDUP_REMOVED lines=11> */
[----:B------:R-:W-:Y:S01]  /*02d0*/  ISETP.NE.AND.EX P0, PT, RZ, c[0x0][0x24c], PT, P0 ;  /* 0x00009300ff007a0c */ /* 0x000fe20003f05300 */
[----:B--2---:R-:W-:Y:S02]  /*02e0*/  @UP2 UIADD3 UR16, UR16, -UR10, URZ ;  /* 0x8000000a10102290 */ /* 0x004fe4000fffe03f */
[----:B-----5:R3:W2:Y:S05]  /*02f0*/  @!P1 R2UR UR21, R0 ;  /* 0x00000000001593c2 */ /* 0x0206aa00000e0000 */
[----:B------:R-:W-:-:S05]  /*0300*/  @!UP2 ULDC UR16, c[0x0][0x214] ;  /* 0x000085000010aab9 */ /* 0x000fca0000000800 */
[----:B-1234-:R-:W-:Y:S05]  /*0310*/  @!P0 BRA `(.L_x_27) ;  /* 0x0000007000008947 */ /* 0x01efea0003800000 */
[----:B------:R-:W-:-:S13]  /*0320*/  PLOP3.LUT P0, PT, PT, PT, UP3, 0x80, 0x0 ;  /* 0x000000000000781c */ /* 0x000fda0003f0f038 */
[----:B------:R-:W2:Y:S04]  /*0330*/  @P0 LDG.E R0, [R2.64+0x4] ;  /* 0x0000041202000981 */ /* 0x000ea8000c1e1900 */
[----:B------:R-:W3:Y:S01]  /*0340*/  @!P0 LDG.E R2, [R2.64] ;  /* 0x0000001202028981 */ /* 0x000ee2000c1e1900 */
[----:B--2---:R-:W1:Y:S02]  /*0350*/  @P0 R2UR UR6, R0 ;  /* 0x00000000000603c2 */ /* 0x004e6400000e0000 */
[----:B-1----:R-:W-:-:S11]  /*0360*/  @UP3 UIADD3 UR6, UR6, -UR21, URZ ;  /* 0x8000001506063290 */ /* 0x002fd6000fffe03f */
[----:B---3--:R1:W2:Y:S02]  /*0370*/  @!P0 R2UR UR6, R2 ;  /* 0x00000000020683c2 */ /* 0x0082a400000e0000 */
[----:B-12---:R-:W-:Y:S05]  /*0380*/  BRA `(.L_x_28) ;  /* 0x0000001000007947 */ /* 0x006fea0003800000 */
.L_x_27:
[----:B------:R-:W-:Y:S02]  /*0390*/  ULDC UR6, c[0x0][0x218] ;  /* 0x0000860000067ab9 */ /* 0x000fe40000000800 */
.L_x_28:
        /* <DEDUP_REMOVED lines=60> */
.L_x_30:
[----:B------:R-:W-:Y:S01]  /*0760*/  IABS R0, c[0x0][0x1c8] ;  /* 0x0000720000007a13 */ /* 0x000fe20000000000 */
[----:B------:R-:W1:Y:S01]  /*0770*/  S2R R2, SR_CTAID.Z ;  /* 0x0000000000027919 */ /* 0x000e620000002700 */
[----:B------:R-:W-:Y:S02]  /*0780*/  UMOV UR26, URZ ;  /* 0x0000003f001a7c82 */ /* 0x000fe40008000000 */
[----:B------:R-:W2:Y:S02]  /*0790*/  R2UR UR7, R0 ;  /* 0x00000000000773c2 */ /* 0x000ea400000e0000 */
[----:B--2---:R-:W2:Y:S08]  /*07a0*/  I2F.RP R0, UR7 ;  /* 0x0000000700007d06 */ /* 0x004eb00008209400 */
[----:B--2---:R-:W2:Y:S02]  /*07b0*/  MUFU.RCP R0, R0 ;  /* 0x0000000000007308 */ /* 0x004ea40000001000 */
[----:B--2---:R-:W-:-:S06]  /*07c0*/  IADD3 R0, R0, 0xffffffe, RZ ;  /* 0x0ffffffe00007810 */ /* 0x004fcc0007ffe0ff */
[----:B------:R-:W2:Y:S02]  /*07d0*/  F2I.FTZ.U32.TRUNC.NTZ R0, R0 ;  /* 0x0000000000007305 */ /* 0x000ea4000021f000 */
[----:B--2---:R1:W2:Y:S02]  /*07e0*/  R2UR UR27, R0 ;  /* 0x00000000001b73c2 */ /* 0x0042a400000e0000 */
[----:B-1----:R-:W-:Y:S01]  /*07f0*/  IABS R0, R2 ;  /* 0x0000000200007213 */ /* 0x002fe20000000000 */
[----:B--2---:R-:W-:-:S05]  /*0800*/  UIADD3 UR4, URZ, -UR27, URZ ;  /* 0x8000001b3f047290 */ /* 0x004fca000fffe03f */
[----:B------:R-:W1:Y:S01]  /*0810*/  R2UR UR5, R0 ;  /* 0x00000000000573c2 */ /* 0x000e6200000e0000 */
[----:B------:R-:W-:-:S04]  /*0820*/  UIMAD UR4, UR4, UR7, URZ ;  /* 0x00000007040472a4 */ /* 0x000fc8000f8e023f */
[----:B------:R-:W-:-:S07]  /*0830*/  UIMAD.WIDE.U32 UR26, UR27, UR4, UR26 ;  /* 0x000000041b1a72a5 */ /* 0x000fce000f8e001a */
[----:B------:R-:W-:Y:S02]  /*0840*/  UMOV UR23, UR27 ;  /* 0x0000001b00177c82 */ /* 0x000fe40008000000 */
[----:B-1----:R-:W-:Y:S02]  /*0850*/  UIMAD.WIDE.U32 UR26, UR23, UR5, URZ ;  /* 0x00000005171a72a5 */ /* 0x002fe4000f8e003f */
[----:B------:R-:W-:-:S05]  /*0860*/  @UP0 UIADD3 UR26, UR20, UR21, URZ ;  /* 0x00000015141a0290 */ /* 0x000fca000fffe03f */
[----:B------:R-:W-:Y:S02]  /*0870*/  UMOV UR23, UR27 ;  /* 0x0000001b00177c82 */ /* 0x000fe40008000000 */
[----:B------:R-:W-:-:S04]  /*0880*/  UIADD3 UR4, -UR23, URZ, URZ ;  /* 0x0000003f17047290 */ /* 0x000fc8000fffe13f */
[----:B------:R-:W-:-:S04]  /*0890*/  UIMAD UR4, UR7, UR4, UR5 ;  /* 0x00000004070472a4 */ /* 0x000fc8000f8e0205 */
[----:B------:R-:W-:-:S11]  /*08a0*/  UISETP.GT.U32.AND UP1, UPT, UR7, UR4, UPT ;  /* 0x000000040700728c */ /* 0x000fd6000bf24070 */
[----:B------:R-:W-:Y:S02]  /*08b0*/  @!UP1 UIADD3 UR4, UR4, -UR7, URZ ;  /* 0x8000000704049290 */ /* 0x000fe4000fffe03f */
[----:B------:R-:W-:Y:S02]  /*08c0*/  @!UP1 UIADD3 UR23, UR23, 0x1, URZ ;  /* 0x0000000117179890 */ /* 0x000fe4000fffe03f */
[----:B------:R-:W-:-:S03]  /*08d0*/  UISETP.GE.U32.AND UP2, UPT, UR4, UR7, UPT ;  /* 0x000000070400728c */ /* 0x000fc6000bf46070 */
[----:B------:R-:W-:Y:S02]  /*08e0*/  ULDC UR7, c[0x0][0x1c8] ;  /* 0x0000720000077ab9 */ /* 0x000fe40000000800 */
[----:B------:R-:W-:-:S04]  /*08f0*/  ULOP3.LUT UR4, UR12, UR7, URZ, 0x3c, !UPT ;  /* 0x000000070c047292 */ /* 0x000fc8000f8e3c3f */
[----:B------:R-:W-:Y:S02]  /*0900*/  UISETP.GE.AND UP1, UPT, UR4, URZ, UPT ;  /* 0x0000003f0400728c */ /* 0x000fe4000bf26270 */
[----:B------:R-:W-:Y:S02]  /*0910*/  @UP2 UIADD3 UR23, UR23, 0x1, URZ ;  /* 0x0000000117172890 */ /* 0x000fe4000fffe03f */
[----:B------:R-:W-:Y:S02]  /*0920*/  UISETP.NE.AND UP2, UPT, URZ, UR7, UPT ;  /* 0x000000073f00728c */ /* 0x000fe4000bf45270 */
[----:B------:R-:W-:Y:S02]  /*0930*/  ULDC.64 UR4, c[0x0][0x1a0] ;  /* 0x0000680000047ab9 */ /* 0x000fe40000000a00 */
[----:B------:R-:W-:Y:S02]  /*0940*/  @UP0 UIMAD.WIDE.U32 UR28, UR26, UR4, URZ ;  /* 0x000000041a1c02a5 */ /* 0x000fe4000f8e003f */
[----:B------:R-:W-:-:S02]  /*0950*/  UMOV UR21, UR23 ;  /* 0x0000001700157c82 */ /* 0x000fc40008000000 */
[----:B------:R-:W-:Y:S02]  /*0960*/  @!UP1 UIADD3 UR21, -UR21, URZ, URZ ;  /* 0x0000003f15159290 */ /* 0x000fe4000fffe13f */
[----:B------:R-:W-:Y:S02]  /*0970*/  USHF.R.S32.HI UR23, URZ, 0x1f, UR12 ;  /* 0x0000001f3f177899 */ /* 0x000fe4000801140c */
[----:B------:R-:W-:Y:S02]  /*0980*/  @!UP2 ULOP3.LUT UR21, URZ, UR7, URZ, 0x33, !UPT ;  /* 0x000000073f15a292 */ /* 0x000fe4000f8e333f */
[----:B------:R-:W-:Y:S02]  /*0990*/  @UP0 UIMAD UR26, UR26, UR5, UR29 ;  /* 0x000000051a1a02a4 */ /* 0x000fe4000f8e021d */
[----:B------:R-:W-:Y:S01]  /*09a0*/  USHF.R.S32.HI UR25, URZ, 0x1f, UR21 ;  /* 0x0000001f3f197899 */ /* 0x000fe20008011415 */
[----:B------:R-:W-:Y:S05]  /*09b0*/  @P0 BRA `(.L_x_31) ;  /* 0x000000c000000947 */ /* 0x000fea0003800000 */
[----:B------:R-:W-:Y:S02]  /*09c0*/  USHF.R.S32.HI UR7, URZ, 0x1f, UR20 ;  /* 0x0000001f3f077899 */ /* 0x000fe40008011414 */
[----:B------:R-:W-:-:S02]  /*09d0*/  ULDC.64 UR4, c[0x0][0x1a0] ;  /* 0x0000680000047ab9 */ /* 0x000fc40000000a00 */
[----:B------:R-:W-:Y:S02]  /*09e0*/  UIMAD UR7, UR7, UR4, URZ ;  /* 0x00000004070772a4 */ /* 0x000fe4000f8e023f */
[----:B------:R-:W-:Y:S02]  /*09f0*/  UIMAD.WIDE.U32 UR26, UR20, UR4, URZ ;  /* 0x00000004141a72a5 */ /* 0x000fe4000f8e003f */
[----:B------:R-:W-:Y:S02]  /*0a00*/  UIMAD UR20, UR20, UR5, UR7 ;  /* 0x00000005141472a4 */ /* 0x000fe4000f8e0207 */
[----:B------:R-:W-:Y:S02]  /*0a10*/  USHF.R.S32.HI UR7, URZ, 0x1f, UR11 ;  /* 0x0000001f3f077899 */ /* 0x000fe4000801140b */
[----:B------:R-:W-:Y:S02]  /*0a20*/  ULDC.64 UR4, c[0x0][0x188] ;  /* 0x0000620000047ab9 */ /* 0x000fe40000000a00 */
[----:B------:R-:W-:-:S02]  /*0a30*/  UIADD3 UR27, UR27, UR20, URZ ;  /* 0x000000141b1b7290 */ /* 0x000fc4000fffe03f */
[----:B------:R-:W-:Y:S02]  /*0a40*/  UIMAD UR7, UR7, UR4, URZ ;  /* 0x00000004070772a4 */ /* 0x000fe4000f8e023f */
[----:B------:R-:W-:Y:S02]  /*0a50*/  UIMAD.WIDE.U32 UR28, UR11, UR4, UR26 ;  /* 0x000000040b1c72a5 */ /* 0x000fe4000f8e001a */
[----:B------:R-:W-:-:S04]  /*0a60*/  UIMAD UR5, UR11, UR5, UR7 ;  /* 0x000000050b0572a4 */ /* 0x000fc8000f8e0207 */
[----:B------:R-:W-:Y:S02]  /*0a70*/  UIADD3 UR26, UR29, UR5, URZ ;  /* 0x000000051d1a7290 */ /* 0x000fe4000fffe03f */
.L_x_31:
[----:B------:R-:W-:Y:S01]  /*0a80*/  SHF.R.S32.HI R23, RZ, 0x1f, R96 ;  /* 0x0000001fff177819 */ /* 0x000fe20000011460 */
[----:B------:R-:W1:Y:S01]  /*0a90*/  S2R R18, SR_CTAID.Z ;  /* 0x0000000000127919 */ /* 0x000e620000002700 */
[----:B------:R-:W-:Y:S01]  /*0aa0*/  ULDC.64 UR4, c[0x0][0x1b0] ;  /* 0x00006c0000047ab9 */ /* 0x000fe20000000a00 */
[----:B------:R-:W-:Y:S01]  /*0ab0*/  IMAD.MOV.U32 R24, RZ, RZ, 0x10 ;  /* 0x00000010ff187424 */ /* 0x000fe200078e00ff */
[CC--:B------:R-:W-:Y:S01]  /*0ac0*/  LEA.HI R4, R23.reuse, R96.reuse, RZ, 0x4 ;  /* 0x0000006017047211 */ /* 0x0c0fe200078f20ff */
[----:B------:R-:W-:Y:S01]  /*0ad0*/  UIMAD UR4, UR25, UR4, URZ ;  /* 0x00000004190472a4 */ /* 0x000fe2000f8e023f */
[-C--:B------:R-:W-:Y:S01]  /*0ae0*/  LEA.HI R0, R23, R96.reuse, RZ, 0x3 ;  /* 0x0000006017007211 */ /* 0x080fe200078f18ff */
[----:B------:R-:W-:Y:S01]  /*0af0*/  UIADD3 UR14, -UR14, UR16, URZ ;  /* 0x000000100e0e7290 */ /* 0x000fe2000fffe13f */
[----:B------:R-:W-:Y:S01]  /*0b00*/  SHF.R.S32.HI R5, RZ, 0x4, R4 ;  /* 0x00000004ff057819 */ /* 0x000fe20000011404 */
[----:B------:R-:W-:Y:S01]  /*0b10*/  UIMAD UR11, UR21, UR5, UR4 ;  /* 0x00000005150b72a4 */ /* 0x000fe2000f8e0204 */
[----:B------:R-:W-:Y:S01]  /*0b20*/  LOP3.LUT R2, R0, 0xfffffff8, RZ, 0xc0, !PT ;  /* 0xfffffff800027812 */ /* 0x000fe200078ec0ff */
[----:B------:R-:W-:Y:S01]  /*0b30*/  IMAD.U32 R8, RZ, RZ, UR13 ;  /* 0x0000000dff087e24 */ /* 0x000fe2000f8e00ff */
[----:B------:R-:W-:Y:S01]  /*0b40*/  LEA.HI R3, R4, R5, RZ, 0x1 ;  /* 0x0000000504037211 */ /* 0x000fe200078f08ff */
[----:B------:R-:W-:Y:S01]  /*0b50*/  ULDC.64 UR4, c[0x0][0x1a8] ;  /* 0x00006a0000047ab9 */ /* 0x000fe20000000a00 */
[----:B------:R-:W-:Y:S01]  /*0b60*/  SHF.R.S32.HI R168, RZ, 0x3, R0 ;  /* 0x00000003ffa87819 */ /* 0x000fe20000011400 */
[----:B------:R-:W-:Y:S01]  /*0b70*/  IMAD.IADD R21, R96, 0x1, -R2 ;  /* 0x0000000160157824 */ /* 0x000fe200078e0a02 */
[----:B------:R-:W-:Y:S01]  /*0b80*/  LOP3.LUT R2, R4, 0xfffffff0, RZ, 0xc0, !PT ;  /* 0xfffffff004027812 */ /* 0x000fe200078ec0ff */
[----:B------:R-:W-:Y:S01]  /*0b90*/  UIMAD UR4, UR23, UR4, URZ ;  /* 0x00000004170472a4 */ /* 0x000fe2000f8e023f */
[----:B------:R-:W-:Y:S01]  /*0ba0*/  LOP3.LUT R0, R3, 0xfffffffe, RZ, 0xc0, !PT ;  /* 0xfffffffe03007812 */ /* 0x000fe200078ec0ff */
[----:B------:R-:W-:Y:S01]  /*0bb0*/  IMAD.SHL.U32 R3, R168, 0x40, RZ ;  /* 0x00000040a8037824 */ /* 0x000fe200078e00ff */
[----:B------:R-:W-:Y:S01]  /*0bc0*/  SHF.R.S32.HI R169, RZ, 0x1f, R168 ;  /* 0x0000001fffa97819 */ /* 0x000fe200000114a8 */
[----:B------:R-:W-:Y:S01]  /*0bd0*/  IMAD.IADD R6, R96, 0x1, -R2 ;  /* 0x0000000160067824 */ /* 0x000fe200078e0a02 */
[----:B------:R-:W-:Y:S01]  /*0be0*/  LEA.HI R10, R23, R96, RZ, 0x6 ;  /* 0x00000060170a7211 */ /* 0x000fe200078f30ff */
[----:B------:R-:W-:Y:S01]  /*0bf0*/  IMAD.IADD R22, R5, 0x1, -R0 ;  /* 0x0000000105167824 */ /* 0x000fe200078e0a00 */
[----:B------:R-:W-:Y:S01]  /*0c00*/  LOP3.LUT R0, R3, 0x1c0, RZ, 0xc0, !PT ;  /* 0x000001c003007812 */ /* 0x000fe200078ec0ff */
[----:B------:R-:W-:Y:S01]  /*0c10*/  IMAD.SHL.U32 R246, R21, 0x8, RZ ;  /* 0x0000000815f67824 */ /* 0x000fe200078e00ff */
[----:B------:R-:W-:Y:S01]  /*0c20*/  SHF.R.S32.HI R3, RZ, 0x1f, R6 ;  /* 0x0000001fff037819 */ /* 0x000fe20000011406 */
[----:B------:R-:W-:Y:S01]  /*0c30*/  IMAD R7, R169, c[0x0][0x198], RZ ;  /* 0x00006600a9077a24 */ /* 0x000fe200078e02ff */
[----:B------:R-:W-:Y:S01]  /*0c40*/  UIMAD UR4, UR12, UR5, UR4 ;  /* 0x000000050c0472a4 */ /* 0x000fe2000f8e0204 */
[----:B------:R-:W-:Y:S01]  /*0c50*/  IMAD.SHL.U32 R10, R10, 0x8, RZ ;  /* 0x000000080a0a7824 */ /* 0x000fe200078e00ff */
[----:B------:R-:W-:Y:S01]  /*0c60*/  LOP3.LUT R2, R0, 0x38, R246, 0xf8, !PT ;  /* 0x0000003800027812 */ /* 0x000fe200078ef8f6 */
[----:B------:R-:W-:Y:S01]  /*0c70*/  BSSY B0, `(.L_x_32) ;  /* 0x000005a000007945 */ /* 0x000fe20003800000 */
[----:B------:R-:W-:Y:S01]  /*0c80*/  SHF.R.U32.HI R0, RZ, 0x3, R0 ;  /* 0x00000003ff007819 */ /* 0x000fe20000011600 */
[----:B------:R-:W-:Y:S01]  /*0c90*/  IMAD.WIDE R8, R8, 0x40, R168 ;  /* 0x0000004008087825 */ /* 0x000fe200078e02a8 */
[----:B------:R-:W-:-:S02]  /*0ca0*/  LEA.HI R12, R3, R6, RZ, 0x3 ;  /* 0x00000006030c7211 */ /* 0x000fc400078f18ff */
[--C-:B------:R-:W-:Y:S02]  /*0cb0*/  SHF.R.S32.HI R247, RZ, 0x1f, R246.reuse ;  /* 0x0000001ffff77819 */ /* 0x100fe400000114f6 */
[----:B------:R-:W-:Y:S02]  /*0cc0*/  LOP3.LUT R11, R2, R0, RZ, 0x3c, !PT ;  /* 0x00000000020b7212 */ /* 0x000fe400078e3cff */
[----:B------:R-:W-:Y:S01]  /*0cd0*/  LOP3.LUT R0, R12, 0xfffffff8, RZ, 0xc0, !PT ;  /* 0xfffffff80c007812 */ /* 0x000fe200078ec0ff */
[----:B------:R-:W-:Y:S01]  /*0ce0*/  IMAD.WIDE.U32 R4, R168, c[0x0][0x198], R246 ;  /* 0x00006600a8047a25 */ /* 0x000fe200078e00f6 */
[----:B------:R-:W-:Y:S01]  /*0cf0*/  IADD3 R2, P0, R246, UR6, RZ ;  /* 0x00000006f6027c10 */ /* 0x000fe2000ff1e0ff */
[----:B------:R-:W-:Y:S01]  /*0d00*/  ULDC.64 UR6, c[0x0][0x1b8] ;  /* 0x00006e0000067ab9 */ /* 0x000fe20000000a00 */
[----:B------:R-:W-:Y:S01]  /*0d10*/  LOP3.LUT R10, R11, 0xfffffe00, R10, 0xf8, !PT ;  /* 0xfffffe000b0a7812 */ /* 0x000fe200078ef80a */
[----:B------:R-:W-:Y:S01]  /*0d20*/  IMAD.IADD R6, R6, 0x1, -R0 ;  /* 0x0000000106067824 */ /* 0x000fe200078e0a00 */
[----:B------:R-:W-:Y:S01]  /*0d30*/  IADD3.X R3, R247, UR17, RZ, P0, !PT ;  /* 0x00000011f7037c10 */ /* 0x000fe200087fe4ff */
[----:B------:R-:W-:Y:S01]  /*0d40*/  IMAD R0, R168, c[0x0][0x19c], R7 ;  /* 0x00006700a8007a24 */ /* 0x000fe200078e0207 */
[----:B------:R-:W-:Y:S01]  /*0d50*/  IADD3 R4, P0, R4, UR24, RZ ;  /* 0x0000001804047c10 */ /* 0x000fe2000ff1e0ff */
[----:B------:R-:W-:Y:S01]  /*0d60*/  IMAD.SHL.U32 R7, R22, 0x8, RZ ;  /* 0x0000000816077824 */ /* 0x000fe200078e00ff */
[----:B------:R-:W-:Y:S01]  /*0d70*/  LOP3.LUT P2, RZ, R6, 0x4, RZ, 0xc0, !PT ;  /* 0x0000000406ff7812 */ /* 0x000fe2000784c0ff */
[----:B-1----:R-:W-:Y:S01]  /*0d80*/  IMAD.WIDE.U32 R18, R18, c[0x0][0x1a8], R2 ;  /* 0x00006a0012127a25 */ /* 0x002fe200078e0002 */
[----:B------:R-:W-:Y:S01]  /*0d90*/  IADD3.X R5, R5, UR22, R0, P0, !PT ;  /* 0x0000001605057c10 */ /* 0x000fe200087fe400 */
[----:B------:R-:W-:Y:S01]  /*0da0*/  UIMAD UR6, UR25, UR6, URZ ;  /* 0x00000006190672a4 */ /* 0x000fe2000f8e023f */
[C---:B------:R-:W-:Y:S01]  /*0db0*/  LOP3.LUT P1, RZ, R6.reuse, 0x2, RZ, 0xc0, !PT ;  /* 0x0000000206ff7812 */ /* 0x040fe2000782c0ff */
[----:B------:R-:W-:Y:S01]  /*0dc0*/  IMAD.SHL.U32 R0, R6, 0x40, RZ ;  /* 0x0000004006007824 */ /* 0x000fe200078e00ff */
[----:B------:R-:W-:Y:S01]  /*0dd0*/  IADD3 R250, R246, 0x40, RZ ;  /* 0x00000040f6fa7810 */ /* 0x000fe20007ffe0ff */
[----:B------:R-:W-:Y:S01]  /*0de0*/  IMAD R6, R169, c[0x0][0x1a0], RZ ;  /* 0x00006800a9067a24 */ /* 0x000fe200078e02ff */
[----:B------:R-:W-:Y:S01]  /*0df0*/  UIMAD UR7, UR21, UR7, UR6 ;  /* 0x00000007150772a4 */ /* 0x000fe2000f8e0206 */
[----:B------:R-:W-:Y:S01]  /*0e00*/  IMAD.WIDE.U32 R2, R168, c[0x0][0x1a0], R246 ;  /* 0x00006800a8027a25 */ /* 0x000fe200078e00f6 */
[----:B------:R-:W-:-:S02]  /*0e10*/  LOP3.LUT R0, R0, 0x1c0, RZ, 0xc0, !PT ;  /* 0x000001c000007812 */ /* 0x000fc400078ec0ff */
[----:B------:R-:W-:Y:S01]  /*0e20*/  IADD3 R245, R246, 0x80, RZ ;  /* 0x00000080f6f57810 */ /* 0x000fe20007ffe0ff */
[----:B------:R-:W-:Y:S01]  /*0e30*/  IMAD R6, R168, c[0x0][0x1a4], R6 ;  /* 0x00006900a8067a24 */ /* 0x000fe200078e0206 */
[----:B------:R-:W-:Y:S01]  /*0e40*/  LOP3.LUT R7, R0, 0x8, R7, 0xf8, !PT ;  /* 0x0000000800077812 */ /* 0x000fe200078ef807 */
[----:B------:R-:W-:Y:S01]  /*0e50*/  IMAD.SHL.U32 R230, R10, 0x2, RZ ;  /* 0x000000020ae67824 */ /* 0x000fe200078e00ff */
[----:B------:R-:W-:Y:S02]  /*0e60*/  SHF.R.U32.HI R0, RZ, 0x3, R0 ;  /* 0x00000003ff007819 */ /* 0x000fe40000011600 */
[----:B------:R-:W-:Y:S02]  /*0e70*/  IADD3 R2, P0, R2, UR28, RZ ;  /* 0x0000001c02027c10 */ /* 0x000fe4000ff1e0ff */
[----:B------:R-:W-:Y:S01]  /*0e80*/  LOP3.LUT R7, R7, R0, RZ, 0x3c, !PT ;  /* 0x0000000007077212 */ /* 0x000fe200078e3cff */
[----:B------:R-:W-:Y:S01]  /*0e90*/  IMAD.U32 R0, RZ, RZ, UR21 ;  /* 0x00000015ff007e24 */ /* 0x000fe2000f8e00ff */
[----:B------:R-:W-:Y:S01]  /*0ea0*/  IADD3.X R3, R3, UR26, R6, P0, !PT ;  /* 0x0000001a03037c10 */ /* 0x000fe200087fe406 */
[----:B------:R-:W-:Y:S01]  /*0eb0*/  IMAD.U32 R6, RZ, RZ, UR21 ;  /* 0x00000015ff067e24 */ /* 0x000fe2000f8e00ff */
[----:B------:R-:W-:Y:S01]  /*0ec0*/  ISETP.GE.AND P0, PT, R168, UR14, PT ;  /* 0x0000000ea8007c0c */ /* 0x000fe2000bf06270 */
[----:B------:R-:W-:Y:S01]  /*0ed0*/  IMAD.WIDE.U32 R28, R0, c[0x0][0x1b0], R4 ;  /* 0x00006c00001c7a25 */ /* 0x000fe200078e0004 */
[----:B------:R-:W-:-:S02]  /*0ee0*/  IADD3 R251, R246, 0xc0, RZ ;  /* 0x000000c0f6fb7810 */ /* 0x000fc40007ffe0ff */
[----:B------:R-:W-:Y:S01]  /*0ef0*/  SEL R4, R24, 0xfffffff0, !P1 ;  /* 0xfffffff018047807 */ /* 0x000fe20004800000 */
[----:B------:R-:W-:Y:S01]  /*0f00*/  IMAD.WIDE.U32 R26, R6, c[0x0][0x1b8], R2 ;  /* 0x00006e00061a7a25 */ /* 0x000fe200078e0002 */
[----:B------:R1:W-:Y:S01]  /*0f10*/  STL.64 [R1+0x8], R28 ;  /* 0x0000081c01007387 */ /* 0x0003e20000100a00 */
[----:B------:R-:W-:Y:S02]  /*0f20*/  IADD3 R249, R29, UR11, RZ ;  /* 0x0000000b1df97c10 */ /* 0x000fe4000fffe0ff */
[----:B------:R-:W-:Y:S01]  /*0f30*/  IMAD.SHL.U32 R5, R12, 0x40, RZ ;  /* 0x000000400c057824 */ /* 0x000fe200078e00ff */
[----:B------:R1:W-:Y:S01]  /*0f40*/  STL.64 [R1], R26 ;  /* 0x0000001a01007387 */ /* 0x0003e20000100a00 */
[----:B------:R-:W-:Y:S01]  /*0f50*/  IMAD.MOV.U32 R0, RZ, RZ, 0x20 ;  /* 0x00000020ff007424 */ /* 0x000fe200078e00ff */
[----:B------:R-:W-:Y:S02]  /*0f60*/  IADD3 R252, R27, UR7, RZ ;  /* 0x000000071bfc7c10 */ /* 0x000fe4000fffe0ff */
[----:B------:R-:W-:-:S02]  /*0f70*/  LOP3.LUT R5, R7, 0xfffffe00, R5, 0xf8, !PT ;  /* 0xfffffe0007057812 */ /* 0x000fc400078ef805 */
[----:B------:R-:W-:Y:S02]  /*0f80*/  IADD3 R7, R19, UR4, RZ ;  /* 0x0000000413077c10 */ /* 0x000fe4000fffe0ff */
[----:B------:R-:W-:Y:S01]  /*0f90*/  SEL R0, R0, 0xffffffe0, !P2 ;  /* 0xffffffe000007807 */ /* 0x000fe20005000000 */
[----:B------:R-:W-:Y:S05]  /*0fa0*/  @P0 BRA `(.L_x_33) ;  /* 0x0000026000000947 */ /* 0x000fea0003800000 */
[----:B------:R-:W-:Y:S01]  /*0fb0*/  ISETP.GE.AND P6, PT, R246, c[0x0][0x220], PT ;  /* 0x00008800f6007a0c */ /* 0x000fe20003fc6270 */
[----:B------:R-:W-:Y:S01]  /*0fc0*/  IMAD R2, R9, c[0x0][0x190], RZ ;  /* 0x0000640009027a24 */ /* 0x000fe200078e02ff */
[----:B------:R-:W-:Y:S01]  /*0fd0*/  ISETP.GE.AND P5, PT, R250, c[0x0][0x220], PT ;  /* 0x00008800fa007a0c */ /* 0x000fe20003fa6270 */
[----:B------:R-:W-:Y:S01]  /*0fe0*/  IMAD.MOV.U32 R6, RZ, RZ, R18 ;  /* 0x000000ffff067224 */ /* 0x000fe200078e0012 */
[----:B------:R-:W-:Y:S01]  /*0ff0*/  ISETP.GE.AND P4, PT, R245, c[0x0][0x220], PT ;  /* 0x00008800f5007a0c */ /* 0x000fe20003f86270 */
[C---:B------:R-:W-:Y:S01]  /*1000*/  IMAD R2, R8.reuse, c[0x0][0x194], R2 ;  /* 0x0000650008027a24 */ /* 0x040fe200078e0202 */
[----:B------:R-:W-:Y:S01]  /*1010*/  ISETP.GE.AND P3, PT, R251, c[0x0][0x220], PT ;  /* 0x00008800fb007a0c */ /* 0x000fe20003f66270 */
[----:B------:R-:W-:-:S04]  /*1020*/  IMAD.WIDE.U32 R14, R8, c[0x0][0x190], R6 ;  /* 0x00006400080e7a25 */ /* 0x000fc800078e0006 */
[----:B------:R-:W-:Y:S02]  /*1030*/  IMAD.IADD R16, R15, 0x1, R2 ;  /* 0x000000010f107824 */ /* 0x000fe400078e0202 */
[C---:B------:R-:W-:Y:S01]  /*1040*/  @!P6 LEA R12, P2, R14.reuse, c[0x0][0x160], 0x1 ;  /* 0x000058000e0cea11 */ /* 0x040fe200078408ff */
[----:B------:R2:W-:Y:S01]  /*1050*/  @P6 STS.128 [R230], RZ ;  /* 0x000000ffe6006388 */ /* 0x0005e20000000c00 */
[C---:B------:R-:W-:Y:S02]  /*1060*/  @!P5 LEA R10, P1, R14.reuse, c[0x0][0x160], 0x1 ;  /* 0x000058000e0ada11 */ /* 0x040fe400078208ff */
[C---:B------:R-:W-:Y:S02]  /*1070*/  @!P4 LEA R2, P0, R14.reuse, c[0x0][0x160], 0x1 ;  /* 0x000058000e02ca11 */ /* 0x040fe400078008ff */
[C-C-:B------:R-:W-:Y:S02]  /*1080*/  @!P6 LEA.HI.X R13, R14.reuse, c[0x0][0x164], R16.reuse, 0x1, P2 ;  /* 0x000059000e0dea11 */ /* 0x140fe400010f0c10 */
[----:B------:R-:W-:-:S02]  /*1090*/  @!P5 LEA.HI.X R11, R14, c[0x0][0x164], R16, 0x1, P1 ;  /* 0x000059000e0bda11 */ /* 0x000fc400008f0c10 */
[----:B------:R-:W-:Y:S01]  /*10a0*/  @!P4 LEA.HI.X R3, R14, c[0x0][0x164], R16, 0x1, P0 ;  /* 0x000059000e03ca11 */ /* 0x000fe200000f0c10 */
[----:B------:R-:W-:Y:S01]  /*10b0*/  @!PT LDS RZ, [RZ] ;  /* 0x00000000fffff984 */ /* 0x000fe20000000800 */
[----:B------:R-:W-:Y:S01]  /*10c0*/  @!PT LDS RZ, [RZ] ;  /* 0x00000000fffff984 */ /* 0x000fe20000000800 */
[----:B------:R-:W-:Y:S01]  /*10d0*/  @!PT LDS RZ, [RZ] ;  /* 0x00000000fffff984 */ /* 0x000fe20000000800 */
[----:B------:R2:W-:Y:S04]  /*10e0*/  @!P6 LDGSTS.E.BYPASS.LTC128B.128 [R230], [R12.64] ;  /* 0x000000000ce6efae */ /* 0x0005e8000b901d52 */
[----:B------:R2:W-:Y:S04]  /*10f0*/  @P5 STS.128 [R230+0x2000], RZ ;  /* 0x002000ffe6005388 */ /* 0x0005e80000000c00 */
[----:B------:R-:W-:Y:S01]  /*1100*/  @!PT LDS RZ, [RZ] ;  /* 0x00000000fffff984 */ /* 0x000fe20000000800 */
[----:B------:R-:W-:Y:S01]  /*1110*/  @!PT LDS RZ, [RZ] ;  /* 0x00000000fffff984 */ /* 0x000fe20000000800 */
[----:B------:R-:W-:Y:S01]  /*1120*/  @!PT LDS RZ, [RZ] ;  /* 0x00000000fffff984 */ /* 0x000fe20000000800 */
[----:B------:R2:W-:Y:S04]  /*1130*/  @!P5 LDGSTS.E.BYPASS.LTC128B.128 [R230+0x2000], [R10.64+0x80] ;  /* 0x020000800ae6dfae */ /* 0x0005e8000b901d52 */
[----:B------:R2:W-:Y:S04]  /*1140*/  @P4 STS.128 [R230+0x4000], RZ ;  /* 0x004000ffe6004388 */ /* 0x0005e80000000c00 */
[----:B------:R-:W-:Y:S01]  /*1150*/  @!PT LDS RZ, [RZ] ;  /* 0x00000000fffff984 */ /* 0x000fe20000000800 */
[----:B------:R-:W-:Y:S01]  /*1160*/  @!PT LDS RZ, [RZ] ;  /* 0x00000000fffff984 */ /* 0x000fe20000000800 */
[----:B------:R-:W-:Y:S01]  /*1170*/  @!PT LDS RZ, [RZ] ;  /* 0x00000000fffff984 */ /* 0x000fe20000000800 */
[----:B------:R2:W-:Y:S04]  /*1180*/  @!P4 LDGSTS.E.BYPASS.LTC128B.128 [R230+0x4000], [R2.64+0x100] ;  /* 0x0400010002e6cfae */ /* 0x0005e8000b901d52 */
[----:B------:R2:W-:Y:S01]  /*1190*/  @P3 STS.128 [R230+0x6000], RZ ;  /* 0x006000ffe6003388 */ /* 0x0005e20000000c00 */
[----:B------:R-:W-:Y:S05]  /*11a0*/  @P3 BRA `(.L_x_33) ;  /* 0x0000006000003947 */ /* 0x000fea0003800000 */
[----:B--2---:R-:W-:-:S04]  /*11b0*/  LEA R2, P0, R14, c[0x0][0x160], 0x1 ;  /* 0x000058000e027a11 */ /* 0x004fc800078008ff */
[----:B------:R-:W-:-:S05]  /*11c0*/  LEA.HI.X R3, R14, c[0x0][0x164], R16, 0x1, P0 ;  /* 0x000059000e037a11 */ /* 0x000fca00000f0c10 */
[----:B------:R-:W-:Y:S01]  /*11d0*/  @!PT LDS RZ, [RZ] ;  /* 0x00000000fffff984 */ /* 0x000fe20000000800 */
[----:B------:R-:W-:Y:S01]  /*11e0*/  @!PT LDS RZ, [RZ] ;  /* 0x00000000fffff984 */ /* 0x000fe20000000800 */
[----:B------:R-:W-:Y:S01]  /*11f0*/  @!PT LDS RZ, [RZ] ;  /* 0x00000000fffff984 */ /* 0x000fe20000000800 */
[----:B------:R2:W-:Y:S04]  /*1200*/  LDGSTS.E.BYPASS.LTC128B.128 [R230+0x6000], [R2.64+0x180] ;  /* 0x0600018002e67fae */ /* 0x0005e8000b901d52 */
.L_x_33:
[----:B------:R-:W-:Y:S05]  /*1210*/  BSYNC B0 ;  /* 0x0000000000007941 */ /* 0x000fea0003800000 */
.L_x_32:
[----:B------:R-:W-:Y:S01]  /*1220*/  IADD3 R20, R168, 0x10, RZ ;  /* 0x00000010a8147810 */ /* 0x000fe20007ffe0ff */
[----:B------:R-:W-:Y:S03]  /*1230*/  BSSY B0, `(.L_x_34) ;  /* 0x000002c000007945 */ /* 0x000fe60003800000 */
[----:B------:R-:W-:-:S13]  /*1240*/  ISETP.GE.AND P0, PT, R20, UR14, PT ;  /* 0x0000000e14007c0c */ /* 0x000fda000bf06270 */
[----:B------:R-:W-:Y:S05]  /*1250*/  @P0 BRA `(.L_x_35) ;  /* 0x0000029000000947 */ /* 0x000fea0003800000 */
[----:B--2---:R-:W-:Y:S01]  /*1260*/  IADD3 R10, P0, R8, 0x10, RZ ;  /* 0x00000010080a7810 */ /* 0x004fe20007f1e0ff */
[----:B------:R-:W-:Y:S01]  /*1270*/  IMAD.MOV.U32 R3, RZ, RZ, R7 ;  /* 0x000000ffff037224 */ /* 0x000fe200078e0007 */
[----:B------:R-:W-:Y:S02]  /*1280*/  ISETP.GE.AND P5, PT, R246, c[0x0][0x220], PT ;  /* 0x00008800f6007a0c */ /* 0x000fe40003fa6270 */
[----:B------:R-:W-:Y:S01]  /*1290*/  ISETP.GE.AND P4, PT, R250, c[0x0][0x220], PT ;  /* 0x00008800fa007a0c */ /* 0x000fe20003f86270 */
[----:B------:R-:W-:Y:S01]  /*12a0*/  IMAD.X R2, RZ, RZ, R9, P0 ;  /* 0x000000ffff027224 */ /* 0x000fe200000e0609 */
[----:B------:R-:W-:Y:S02]  /*12b0*/  ISETP.GE.AND P2, PT, R245, c[0x0][0x220], PT ;  /* 0x00008800f5007a0c */ /* 0x000fe40003f46270 */
[----:B------:R-:W-:Y:S01]  /*12c0*/  ISETP.GE.AND P0, PT, R251, c[0x0][0x220], PT ;  /* 0x00008800fb007a0c */ /* 0x000fe20003f06270 */
[----:B------:R-:W-:Y:S02]  /*12d0*/  IMAD R16, R2, c[0x0][0x190], RZ ;  /* 0x0000640002107a24 */ /* 0x000fe400078e02ff */
[----:B------:R-:W-:-:S02]  /*12e0*/  IMAD.MOV.U32 R2, RZ, RZ, R18 ;  /* 0x000000ffff027224 */ /* 0x000fc400078e0012 */
[C---:B------:R-:W-:Y:S02]  /*12f0*/  IMAD R16, R10.reuse, c[0x0][0x194], R16 ;  /* 0x000065000a107a24 */ /* 0x040fe400078e0210 */
[----:B------:R-:W-:Y:S01]  /*1300*/  IMAD.WIDE.U32 R2, R10, c[0x0][0x190], R2 ;  /* 0x000064000a027a25 */ /* 0x000fe200078e0002 */
[----:B------:R2:W-:Y:S03]  /*1310*/  @P5 STS.128 [R230+0x800], RZ ;  /* 0x000800ffe6005388 */ /* 0x0005e60000000c00 */
[----:B------:R-:W-:Y:S01]  /*1320*/  IMAD.IADD R16, R3, 0x1, R16 ;  /* 0x0000000103107824 */ /* 0x000fe200078e0210 */
[C---:B------:R-:W-:Y:S02]  /*1330*/  @!P5 LEA R14, P6, R2.reuse, c[0x0][0x160], 0x1 ;  /* 0x00005800020eda11 */ /* 0x040fe400078c08ff */
[C---:B------:R-:W-:Y:S02]  /*1340*/  @!P4 LEA R12, P3, R2.reuse, c[0x0][0x160], 0x1 ;  /* 0x00005800020cca11 */ /* 0x040fe400078608ff */
[----:B------:R-:W-:-:S02]  /*1350*/  @!P2 LEA R10, P1, R2, c[0x0][0x160], 0x1 ;  /* 0x00005800020aaa11 */ /* 0x000fc400078208ff */
[C-C-:B------:R-:W-:Y:S02]  /*1360*/  @!P5 LEA.HI.X R15, R2.reuse, c[0x0][0x164], R16.reuse, 0x1, P6 ;  /* 0x00005900020fda11 */ /* 0x140fe400030f0c10 */
[C-C-:B------:R-:W-:Y:S02]  /*1370*/  @!P4 LEA.HI.X R13, R2.reuse, c[0x0][0x164], R16.reuse, 0x1, P3 ;  /* 0x00005900020dca11 */ /* 0x140fe400018f0c10 */
[----:B------:R-:W-:Y:S01]  /*1380*/  @!P2 LEA.HI.X R11, R2, c[0x0][0x164], R16, 0x1, P1 ;  /* 0x00005900020baa11 */ /* 0x000fe200008f0c10 */
[----:B------:R-:W-:Y:S01]  /*1390*/  @!PT LDS RZ, [RZ] ;  /* 0x00000000fffff984 */ /* 0x000fe20000000800 */
[----:B------:R-:W-:Y:S01]  /*13a0*/  @!PT LDS RZ, [RZ] ;  /* 0x00000000fffff984 */ /* 0x000fe20000000800 */
[----:B------:R-:W-:Y:S01]  /*13b0*/  @!PT LDS RZ, [RZ] ;  /* 0x00000000fffff984 */ /* 0x000fe20000000800 */
[----:B------:R2:W-:Y:S04]  /*13c0*/  @!P5 LDGSTS.E.BYPASS.LTC128B.128 [R230+0x800], [R14.64] ;  /* 0x008000000ee6dfae */ /* 0x0005e8000b901d52 */
        /* <DEDUP_REMOVED lines=18> */
.L_x_35:
[----:B------:R-:W-:Y:S05]  /*14f0*/  BSYNC B0 ;  /* 0x0000000000007941 */ /* 0x000fea0003800000 */
.L_x_34:
        /* <DEDUP_REMOVED lines=45> */
.L_x_37:
[----:B------:R-:W-:Y:S05]  /*17d0*/  BSYNC B0 ;  /* 0x0000000000007941 */ /* 0x000fea0003800000 */
.L_x_36:
[----:B------:R-:W-:Y:S01]  /*17e0*/  IADD3 R16, R168, 0x30, RZ ;  /* 0x00000030a8107810 */ /* 0x000fe20007ffe0ff */
[----:B------:R-:W-:Y:S01]  /*17f0*/  UMOV UR6, 0x6 ;  /* 0x0000000600067882 */ /* 0x000fe20000000000 */
[----:B------:R-:W-:Y:S01]  /*1800*/  BSSY B0, `(.L_x_38) ;  /* 0x000002e000007945 */ /* 0x000fe20003800000 */
[----:B------:R-:W-:Y:S01]  /*1810*/  ULDC.64 UR4, c[0x0][0x198] ;  /* 0x0000660000047ab9 */ /* 0x000fe20000000a00 */
[----:B------:R-:W-:Y:S01]  /*1820*/  ISETP.GE.AND P0, PT, R16, UR14, PT ;  /* 0x0000000e10007c0c */ /* 0x000fe2000bf06270 */
[----:B------:R-:W-:Y:S02]  /*1830*/  USHF.L.U64.HI UR6, UR4, UR6, UR5 ;  /* 0x0000000604067299 */ /* 0x000fe40008010205 */
[----:B------:R-:W-:-:S10]  /*1840*/  USHF.L.U32 UR20, UR4, 0x6, URZ ;  /* 0x0000000604147899 */ /* 0x000fd4000800063f */
[----:B------:R-:W-:Y:S05]  /*1850*/  @P0 BRA `(.L_x_39) ;  /* 0x0000028000000947 */ /* 0x000fea0003800000 */
[----:B--2---:R-:W-:Y:S01]  /*1860*/  IADD3 R2, P0, R8, 0x30, RZ ;  /* 0x0000003008027810 */ /* 0x004fe20007f1e0ff */
[----:B------:R-:W-:Y:S01]  /*1870*/  IMAD.MOV.U32 R6, RZ, RZ, R18 ;  /* 0x000000ffff067224 */ /* 0x000fe200078e0012 */
[----:B------:R-:W-:Y:S02]  /*1880*/  ISETP.GE.AND P5, PT, R246, c[0x0][0x220], PT ;  /* 0x00008800f6007a0c */ /* 0x000fe40003fa6270 */
[----:B------:R-:W-:Y:S01]  /*1890*/  ISETP.GE.AND P4, PT, R250, c[0x0][0x220], PT ;  /* 0x00008800fa007a0c */ /* 0x000fe20003f86270 */
[----:B------:R-:W-:Y:S01]  /*18a0*/  IMAD.X R8, RZ, RZ, R9, P0 ;  /* 0x000000ffff087224 */ /* 0x000fe200000e0609 */
[----:B------:R-:W-:Y:S01]  /*18b0*/  ISETP.GE.AND P2, PT, R245, c[0x0][0x220], PT ;  /* 0x00008800f5007a0c */ /* 0x000fe20003f46270 */
[----:B------:R-:W-:Y:S01]  /*18c0*/  IMAD.WIDE.U32 R10, R2, c[0x0][0x190], R6 ;  /* 0x00006400020a7a25 */ /* 0x000fe200078e0006 */
[----:B------:R-:W-:-:S03]  /*18d0*/  ISETP.GE.AND P0, PT, R251, c[0x0][0x220], PT ;  /* 0x00008800fb007a0c */ /* 0x000fc60003f06270 */
[----:B------:R-:W-:-:S04]  /*18e0*/  IMAD R8, R8, c[0x0][0x190], RZ ;  /* 0x0000640008087a24 */ /* 0x000fc800078e02ff */
[----:B------:R-:W-:Y:S01]  /*18f0*/  IMAD R12, R2, c[0x0][0x194], R8 ;  /* 0x00006500020c7a24 */ /* 0x000fe200078e0208 */
[C---:B------:R-:W-:Y:S01]  /*1900*/  @!P5 LEA R8, P6, R10.reuse, c[0x0][0x160], 0x1 ;  /* 0x000058000a08da11 */ /* 0x040fe200078c08ff */
[----:B------:R2:W-:Y:S01]  /*1910*/  @P5 STS.128 [R230+0x1800], RZ ;  /* 0x001800ffe6005388 */ /* 0x0005e20000000c00 */
[C---:B------:R-:W-:Y:S01]  /*1920*/  @!P4 LEA R6, P3, R10.reuse, c[0x0][0x160], 0x1 ;  /* 0x000058000a06ca11 */ /* 0x040fe200078608ff */
[----:B------:R-:W-:Y:S01]  /*1930*/  IMAD.IADD R12, R11, 0x1, R12 ;  /* 0x000000010b0c7824 */ /* 0x000fe200078e020c */
[----:B------:R-:W-:-:S04]  /*1940*/  @!P2 LEA R2, P1, R10, c[0x0][0x160], 0x1 ;  /* 0x000058000a02aa11 */ /* 0x000fc800078208ff */
        /* <DEDUP_REMOVED lines=25> */
.L_x_39:
[----:B------:R-:W-:Y:S05]  /*1ae0*/  BSYNC B0 ;  /* 0x0000000000007941 */ /* 0x000fea0003800000 */
.L_x_38:
[----:B------:R-:W-:Y:S01]  /*1af0*/  ULEA.HI.SX32 UR17, UR8, 0xffffffff, 0x1a ;  /* 0xffffffff08117891 */ /* 0x000fe2000f8fd23f */
[----:B------:R-:W-:Y:S01]  /*1b00*/  MOV R248, R28 ;  /* 0x0000001c00f87202 */ /* 0x000fe20000000f00 */
[----:B------:R-:W-:Y:S01]  /*1b10*/  IMAD.U32 R97, RZ, RZ, UR20 ;  /* 0x00000014ff617e24 */ /* 0x000fe2000f8e00ff */
[----:B------:R-:W-:Y:S01]  /*1b20*/  BSSY B0, `(.L_x_40) ;  /* 0x000002a000007945 */ /* 0x000fe20003800000 */
[----:B------:R-:W-:Y:S02]  /*1b30*/  UIMAD UR12, UR17, -0x40, UR15 ;  /* 0xffffffc0110c78a4 */ /* 0x000fe4000f8e020f */
[----:B------:R-:W-:Y:S01]  /*1b40*/  USHF.R.S32.HI UR14, URZ, 0x1f, UR17 ;  /* 0x0000001f3f0e7899 */ /* 0x000fe20008011411 */
[----:B--2---:R-:W-:Y:S01]  /*1b50*/  IMAD.WIDE.U32 R2, R97, UR17, R248 ;  /* 0x0000001161027c25 */ /* 0x004fe2000f8e00f8 */
[----:B------:R-:W-:Y:S02]  /*1b60*/  UIMAD UR5, UR6, UR17, URZ ;  /* 0x00000011060572a4 */ /* 0x000fe4000f8e023f */
[----:B------:R-:W-:-:S02]  /*1b70*/  ISETP.GE.AND P0, PT, R168, UR12, PT ;  /* 0x0000000ca8007c0c */ /* 0x000fc4000bf06270 */
[----:B------:R-:W-:-:S06]  /*1b80*/  UIMAD UR5, UR14, UR20, UR5 ;  /* 0x000000140e0572a4 */ /* 0x000fcc000f8e0205 */
[----:B------:R-:W-:-:S05]  /*1b90*/  IADD3 R7, R3, UR5, RZ ;  /* 0x0000000503077c10 */ /* 0x000fca000fffe0ff */
[----:B------:R-:W-:Y:S05]  /*1ba0*/  @P0 BRA `(.L_x_41) ;  /* 0x0000021000000947 */ /* 0x000fea0003800000 */
[----:B------:R-:W-:Y:S02]  /*1bb0*/  ISETP.GE.AND P5, PT, R246, c[0x0][0x220], PT ;  /* 0x00008800f6007a0c */ /* 0x000fe40003fa6270 */
[----:B------:R-:W-:Y:S02]  /*1bc0*/  ISETP.GE.AND P4, PT, R250, c[0x0][0x220], PT ;  /* 0x00008800fa007a0c */ /* 0x000fe40003f86270 */
[----:B------:R-:W-:Y:S02]  /*1bd0*/  ISETP.GE.AND P2, PT, R245, c[0x0][0x220], PT ;  /* 0x00008800f5007a0c */ /* 0x000fe40003f46270 */
[----:B------:R-:W-:-:S07]  /*1be0*/  ISETP.GE.AND P0, PT, R251, c[0x0][0x220], PT ;  /* 0x00008800fb007a0c */ /* 0x000fce0003f06270 */
[C---:B------:R-:W-:Y:S01]  /*1bf0*/  @!P5 LEA R12, P6, R2.reuse, c[0x0][0x168], 0x1 ;  /* 0x00005a00020cda11 */ /* 0x040fe200078c08ff */
[----:B------:R2:W-:Y:S01]  /*1c00*/  @P5 STS.128 [R230+0x8000], RZ ;  /* 0x008000ffe6005388 */ /* 0x0005e20000000c00 */
[C---:B------:R-:W-:Y:S02]  /*1c10*/  @!P4 LEA R10, P3, R2.reuse, c[0x0][0x168], 0x1 ;  /* 0x00005a00020aca11 */ /* 0x040fe400078608ff */
[C---:B------:R-:W-:Y:S02]  /*1c20*/  @!P2 LEA R8, P1, R2.reuse, c[0x0][0x168], 0x1 ;  /* 0x00005a000208aa11 */ /* 0x040fe400078208ff */
        /* <DEDUP_REMOVED lines=25> */
.L_x_41:
[----:B------:R-:W-:Y:S05]  /*1dc0*/  BSYNC B0 ;  /* 0x0000000000007941 */ /* 0x000fea0003800000 */
.L_x_40:
[----:B------:R-:W-:Y:S01]  /*1dd0*/  ISETP.GE.AND P0, PT, R20, UR12, PT ;  /* 0x0000000c14007c0c */ /* 0x000fe2000bf06270 */
[----:B------:R-:W-:Y:S01]  /*1de0*/  ULDC UR5, c[0x0][0x19c] ;  /* 0x0000670000057ab9 */ /* 0x000fe20000000800 */
[----:B------:R-:W-:Y:S01]  /*1df0*/  BSSY B0, `(.L_x_42) ;  /* 0x0000027000007945 */ /* 0x000fe20003800000 */
[----:B------:R-:W-:Y:S02]  /*1e00*/  USHF.L.U32 UR23, UR4, 0x4, URZ ;  /* 0x0000000404177899 */ /* 0x000fe4000800063f */
[----:B------:R-:W-:-:S08]  /*1e10*/  USHF.L.U64.HI UR9, UR4, UR9, UR5 ;  /* 0x0000000904097299 */ /* 0x000fd00008010205 */
[----:B------:R-:W-:Y:S05]  /*1e20*/  @P0 BRA `(.L_x_43) ;  /* 0x0000023000000947 */ /* 0x000fea0003800000 */
[----:B------:R-:W-:Y:S02]  /*1e30*/  ISETP.GE.AND P5, PT, R246, c[0x0][0x220], PT ;  /* 0x00008800f6007a0c */ /* 0x000fe40003fa6270 */
[----:B------:R-:W-:Y:S02]  /*1e40*/  ISETP.GE.AND P4, PT, R250, c[0x0][0x220], PT ;  /* 0x00008800fa007a0c */ /* 0x000fe40003f86270 */
[----:B------:R-:W-:Y:S02]  /*1e50*/  ISETP.GE.AND P2, PT, R245, c[0x0][0x220], PT ;  /* 0x00008800f5007a0c */ /* 0x000fe40003f46270 */
[----:B--2---:R-:W-:-:S04]  /*1e60*/  IADD3 R8, P0, R2, UR23, RZ ;  /* 0x0000001702087c10 */ /* 0x004fc8000ff1e0ff */
[----:B------:R-:W-:Y:S02]  /*1e70*/  IADD3.X R9, R7, UR9, RZ, P0, !PT ;  /* 0x0000000907097c10 */ /* 0x000fe400087fe4ff */
[----:B------:R-:W-:Y:S01]  /*1e80*/  ISETP.GE.AND P0, PT, R251, c[0x0][0x220], PT ;  /* 0x00008800fb007a0c */ /* 0x000fe20003f06270 */
[----:B------:R2:W-:Y:S01]  /*1e90*/  @P5 STS.128 [R230+0x8800], RZ ;  /* 0x008800ffe6005388 */ /* 0x0005e20000000c00 */
[C---:B------:R-:W-:Y:S02]  /*1ea0*/  @!P5 LEA R14, P6, R8.reuse, c[0x0][0x168], 0x1 ;  /* 0x00005a00080eda11 */ /* 0x040fe400078c08ff */
[C---:B------:R-:W-:Y:S02]  /*1eb0*/  @!P4 LEA R12, P3, R8.reuse, c[0x0][0x168], 0x1 ;  /* 0x00005a00080cca11 */ /* 0x040fe400078608ff */
[C---:B------:R-:W-:Y:S02]  /*1ec0*/  @!P2 LEA R10, P1, R8.reuse, c[0x0][0x168], 0x1 ;  /* 0x00005a00080aaa11 */ /* 0x040fe400078208ff */
[----:B------:R-:W-:-:S02]  /*1ed0*/  @!P5 LEA.HI.X R15, R8, c[0x0][0x16c], R9, 0x1, P6 ;  /* 0x00005b00080fda11 */ /* 0x000fc400030f0c09 */
        /* <DEDUP_REMOVED lines=24> */
.L_x_43:
[----:B------:R-:W-:Y:S05]  /*2060*/  BSYNC B0 ;  /* 0x0000000000007941 */ /* 0x000fea0003800000 */
.L_x_42:
[----:B------:R-:W-:Y:S01]  /*2070*/  ISETP.GE.AND P0, PT, R17, UR12, PT ;  /* 0x0000000c11007c0c */ /* 0x000fe2000bf06270 */
[----:B------:R-:W-:-:S12]  /*2080*/  BSSY B0, `(.L_x_44) ;  /* 0x0000027000007945 */ /* 0x000fd80003800000 */
[----:B------:R-:W-:Y:S05]  /*2090*/  @P0 BRA `(.L_x_45) ;  /* 0x0000025000000947 */ /* 0x000fea0003800000 */
[----:B------:R-:W-:Y:S01]  /*20a0*/  ISETP.GE.AND P5, PT, R246, c[0x0][0x220], PT ;  /* 0x00008800f6007a0c */ /* 0x000fe20003fa6270 */
[----:B--2---:R-:W-:Y:S01]  /*20b0*/  IMAD.MOV.U32 R9, RZ, RZ, c[0x0][0x198] ;  /* 0x00006600ff097624 */ /* 0x004fe200078e00ff */
[----:B------:R-:W-:Y:S01]  /*20c0*/  ISETP.GE.AND P4, PT, R250, c[0x0][0x220], PT ;  /* 0x00008800fa007a0c */ /* 0x000fe20003f86270 */
[----:B------:R-:W-:Y:S01]  /*20d0*/  IMAD.MOV.U32 R10, RZ, RZ, c[0x0][0x19c] ;  /* 0x00006700ff0a7624 */ /* 0x000fe200078e00ff */
[----:B------:R-:W-:Y:S02]  /*20e0*/  ISETP.GE.AND P2, PT, R245, c[0x0][0x220], PT ;  /* 0x00008800f5007a0c */ /* 0x000fe40003f46270 */
[----:B------:R-:W-:-:S04]  /*20f0*/  LEA R8, P0, R9, R2, 0x5 ;  /* 0x0000000209087211 */ /* 0x000fc800078028ff */
[----:B------:R-:W-:Y:S02]  /*2100*/  LEA.HI.X R9, R9, R7, R10, 0x5, P0 ;  /* 0x0000000709097211 */ /* 0x000fe400000f2c0a */
        /* <DEDUP_REMOVED lines=30> */
.L_x_45:
[----:B------:R-:W-:Y:S05]  /*22f0*/  BSYNC B0 ;  /* 0x0000000000007941 */ /* 0x000fea0003800000 */
.L_x_44:
[----:B------:R-:W-:Y:S01]  /*2300*/  ISETP.GE.AND P0, PT, R16, UR12, PT ;  /* 0x0000000c10007c0c */ /* 0x000fe2000bf06270 */
[----:B------:R-:W-:-:S12]  /*2310*/  BSSY B0, `(.L_x_46) ;  /* 0x0000029000007945 */ /* 0x000fd80003800000 */
[----:B------:R-:W-:Y:S05]  /*2320*/  @P0 BRA `(.L_x_47) ;  /* 0x0000027000000947 */ /* 0x000fea0003800000 */
[----:B------:R-:W-:Y:S01]  /*2330*/  ISETP.GE.AND P5, PT, R246, c[0x0][0x220], PT ;  /* 0x00008800f6007a0c */ /* 0x000fe20003fa6270 */
[----:B--2---:R-:W-:Y:S01]  /*2340*/  IMAD.MOV.U32 R10, RZ, RZ, c[0x0][0x198] ;  /* 0x00006600ff0a7624 */ /* 0x004fe200078e00ff */
[----:B------:R-:W-:Y:S01]  /*2350*/  ISETP.GE.AND P4, PT, R250, c[0x0][0x220], PT ;  /* 0x00008800fa007a0c */ /* 0x000fe20003f86270 */
[----:B------:R-:W-:Y:S01]  /*2360*/  IMAD.MOV.U32 R6, RZ, RZ, R2 ;  /* 0x000000ffff067224 */ /* 0x000fe200078e0002 */
[----:B------:R-:W-:Y:S01]  /*2370*/  ISETP.GE.AND P2, PT, R245, c[0x0][0x220], PT ;  /* 0x00008800f5007a0c */ /* 0x000fe20003f46270 */
[----:B------:R-:W-:Y:S01]  /*2380*/  ULDC UR4, c[0x0][0x19c] ;  /* 0x0000670000047ab9 */ /* 0x000fe20000000800 */
[----:B------:R-:W-:Y:S01]  /*2390*/  ISETP.GE.AND P0, PT, R251, c[0x0][0x220], PT ;  /* 0x00008800fb007a0c */ /* 0x000fe20003f06270 */
[----:B------:R-:W-:Y:S01]  /*23a0*/  UIMAD UR4, UR4, 0x30, URZ ;  /* 0x00000030040478a4 */ /* 0x000fe2000f8e023f */
[----:B------:R-:W-:-:S05]  /*23b0*/  IMAD.WIDE.U32 R10, R10, 0x30, R6 ;  /* 0x000000300a0a7825 */ /* 0x000fca00078e0006 */
[----:B------:R-:W-:Y:S01]  /*23c0*/  IADD3 R12, R11, UR4, RZ ;  /* 0x000000040b0c7c10 */ /* 0x000fe2000fffe0ff */
[----:B------:R2:W-:Y:S01]  /*23d0*/  @P5 STS.128 [R230+0x9800], RZ ;  /* 0x009800ffe6005388 */ /* 0x0005e20000000c00 */
[C---:B------:R-:W-:Y:S02]  /*23e0*/  @!P5 LEA R8, P6, R10.reuse, c[0x0][0x168], 0x1 ;  /* 0x00005a000a08da11 */ /* 0x040fe400078c08ff */
        /* <DEDUP_REMOVED lines=27> */
.L_x_47:
[----:B------:R-:W-:Y:S05]  /*25a0*/  BSYNC B0 ;  /* 0x0000000000007941 */ /* 0x000fea0003800000 */
.L_x_46:
[----:B------:R-:W0:Y:S01]  /*25b0*/  LDGDEPBAR ;  /* 0x00000000000079af */ /* 0x000e220000000000 */
[----:B------:R-:W-:Y:S01]  /*25c0*/  ISETP.GE.AND P1, PT, R168, UR12, PT ;  /* 0x0000000ca8007c0c */ /* 0x000fe2000bf26270 */
[----:B------:R-:W-:Y:S01]  /*25d0*/  ULDC.64 UR4, c[0x0][0x1a0] ;  /* 0x0000680000047ab9 */ /* 0x000fe20000000a00 */
[----:B------:R-:W-:Y:S01]  /*25e0*/  BSSY B0, `(.L_x_48) ;  /* 0x0000032000007945 */ /* 0x000fe20003800000 */
[----:B------:R-:W-:Y:S02]  /*25f0*/  UIMAD.WIDE.U32 UR30, UR17, UR4, URZ ;  /* 0x00000004111e72a5 */ /* 0x000fe4000f8e003f */
[----:B------:R-:W-:-:S04]  /*2600*/  UIMAD UR4, UR14, UR4, URZ ;  /* 0x000000040e0472a4 */ /* 0x000fc8000f8e023f */
[----:B------:R-:W-:Y:S01]  /*2610*/  UIMAD UR4, UR17, UR5, UR4 ;  /* 0x00000005110472a4 */ /* 0x000fe2000f8e0204 */
[----:B--2---:R-:W-:Y:S02]  /*2620*/  IMAD.U32 R6, RZ, RZ, UR30 ;  /* 0x0000001eff067e24 */ /* 0x004fe4000f8e00ff */
[----:B------:R-:W-:Y:S01]  /*2630*/  IMAD.U32 R7, RZ, RZ, UR31 ;  /* 0x0000001fff077e24 */ /* 0x000fe2000f8e00ff */
[----:B------:R-:W-:Y:S02]  /*2640*/  UIADD3 UR4, UR31, UR4, URZ ;  /* 0x000000041f047290 */ /* 0x000fe4000fffe03f */
[----:B------:R-:W-:-:S04]  /*2650*/  LEA R2, P0, R6, R26, 0x6 ;  /* 0x0000001a06027211 */ /* 0x000fc800078030ff */
[----:B------:R-:W-:Y:S01]  /*2660*/  IMAD.U32 R3, RZ, RZ, UR4 ;  /* 0x00000004ff037e24 */ /* 0x000fe2000f8e00ff */
[----:B------:R-:W-:-:S04]  /*2670*/  DEPBAR.LE SB0, 0x0 ;  /* 0x000080000000791a */ /* 0x000fc80000000000 */
[----:B------:R-:W-:Y:S01]  /*2680*/  BAR.SYNC.DEFER_BLOCKING 0x0 ;  /* 0x0000000000007b1d */ /* 0x000fe20000010000 */
[----:B------:R-:W-:-:S05]  /*2690*/  LEA.HI.X R3, R6, R252, R3, 0x6, P0 ;  /* 0x000000fc06037211 */ /* 0x000fca00000f3403 */
[----:B------:R2:W-:Y:S04]  /*26a0*/  @P1 STS.128 [R230+0x10000], RZ ;  /* 0x010000ffe6001388 */ /* 0x0005e80000000c00 */
[----:B------:R2:W-:Y:S04]  /*26b0*/  @P1 STS.128 [R230+0x12000], RZ ;  /* 0x012000ffe6001388 */ /* 0x0005e80000000c00 */
[----:B------:R2:W-:Y:S04]  /*26c0*/  @P1 STS.128 [R230+0x14000], RZ ;  /* 0x014000ffe6001388 */ /* 0x0005e80000000c00 */
[----:B------:R2:W-:Y:S01]  /*26d0*/  @P1 STS.128 [R230+0x16000], RZ ;  /* 0x016000ffe6001388 */ /* 0x0005e20000000c00 */
[----:B------:R-:W-:Y:S05]  /*26e0*/  @P1 BRA `(.L_x_49) ;  /* 0x0000021000001947 */ /* 0x000fea0003800000 */
[----:B------:R-:W-:Y:S02]  /*26f0*/  ISETP.GE.AND P5, PT, R246, c[0x0][0x220], PT ;  /* 0x00008800f6007a0c */ /* 0x000fe40003fa6270 */
[----:B------:R-:W-:-:S02]  /*2700*/  ISETP.GE.AND P4, PT, R250, c[0x0][0x220], PT ;  /* 0x00008800fa007a0c */ /* 0x000fc40003f86270 */
        /* <DEDUP_REMOVED lines=25> */
[----:B---3--:R-:W-:-:S04]  /*28a0*/  LEA R6, P0, R2, c[0x0][0x170], 0x1 ;  /* 0x00005c0002067a11 */ /* 0x008fc800078008ff */
[----:B------:R-:W-:-:S05]  /*28b0*/  LEA.HI.X R7, R2, c[0x0][0x174], R3, 0x1, P0 ;  /* 0x00005d0002077a11 */ /* 0x000fca00000f0c03 */
[----:B------:R-:W-:Y:S01]  /*28c0*/  @!PT LDS RZ, [RZ] ;  /* 0x00000000fffff984 */ /* 0x000fe20000000800 */
[----:B------:R-:W-:Y:S01]  /*28d0*/  @!PT LDS RZ, [RZ] ;  /* 0x00000000fffff984 */ /* 0x000fe20000000800 */
[----:B------:R-:W-:Y:S01]  /*28e0*/  @!PT LDS RZ, [RZ] ;  /* 0x00000000fffff984 */ /* 0x000fe20000000800 */
[----:B------:R3:W-:Y:S04]  /*28f0*/  LDGSTS.E.BYPASS.LTC128B.128 [R230+0x16000], [R6.64+0x180] ;  /* 0x1600018006e67fae */ /* 0x0007e8000b901d52 */
.L_x_49:
[----:B------:R-:W-:Y:S05]  /*2900*/  BSYNC B0 ;  /* 0x0000000000007941 */ /* 0x000fea0003800000 */
.L_x_48:
[----:B------:R-:W-:Y:S01]  /*2910*/  ISETP.GE.AND P0, PT, R20, UR12, PT ;  /* 0x0000000c14007c0c */ /* 0x000fe2000bf06270 */
[----:B------:R-:W-:-:S12]  /*2920*/  BSSY B0, `(.L_x_50) ;  /* 0x000002b000007945 */ /* 0x000fd80003800000 */
[----:B------:R4:W-:Y:S04]  /*2930*/  @P0 STS.128 [R230+0x10800], RZ ;  /* 0x010800ffe6000388 */ /* 0x0009e80000000c00 */
[----:B------:R4:W-:Y:S04]  /*2940*/  @P0 STS.128 [R230+0x12800], RZ ;  /* 0x012800ffe6000388 */ /* 0x0009e80000000c00 */
[----:B------:R4:W-:Y:S04]  /*2950*/  @P0 STS.128 [R230+0x14800], RZ ;  /* 0x014800ffe6000388 */ /* 0x0009e80000000c00 */
[----:B------:R4:W-:Y:S01]  /*2960*/  @P0 STS.128 [R230+0x16800], RZ ;  /* 0x016800ffe6000388 */ /* 0x0009e20000000c00 */
[----:B------:R-:W-:Y:S05]  /*2970*/  @P0 BRA `(.L_x_51) ;  /* 0x0000025000000947 */ /* 0x000fea0003800000 */
[----:B------:R-:W-:Y:S01]  /*2980*/  ISETP.GE.AND P5, PT, R246, c[0x0][0x220], PT ;  /* 0x00008800f6007a0c */ /* 0x000fe20003fa6270 */
[----:B---3--:R-:W-:Y:S01]  /*2990*/  IMAD.WIDE.U32 R6, R24, c[0x0][0x1a0], RZ ;  /* 0x0000680018067a25 */ /* 0x008fe200078e00ff */
[----:B------:R-:W-:-:S02]  /*29a0*/  ISETP.GE.AND P4, PT, R250, c[0x0][0x220], PT ;  /* 0x00008800fa007a0c */ /* 0x000fc40003f86270 */
[----:B------:R-:W-:Y:S01]  /*29b0*/  ISETP.GE.AND P2, PT, R245, c[0x0][0x220], PT ;  /* 0x00008800f5007a0c */ /* 0x000fe20003f46270 */
[----:B------:R-:W-:Y:S01]  /*29c0*/  IMAD R8, R24, c[0x0][0x1a4], RZ ;  /* 0x0000690018087a24 */ /* 0x000fe200078e02ff */
[----:B------:R-:W-:-:S04]  /*29d0*/  IADD3 R6, P0, R2, R6, RZ ;  /* 0x0000000602067210 */ /* 0x000fc80007f1e0ff */
[----:B------:R-:W-:Y:S02]  /*29e0*/  IADD3.X R7, R3, R7, R8, P0, !PT ;  /* 0x0000000703077210 */ /* 0x000fe400007fe408 */
        /* <DEDUP_REMOVED lines=30> */
.L_x_51:
[----:B------:R-:W-:Y:S05]  /*2bd0*/  BSYNC B0 ;  /* 0x0000000000007941 */ /* 0x000fea0003800000 */
.L_x_50:
        /* <DEDUP_REMOVED lines=8> */
[----:B---3--:R-:W-:Y:S01]  /*2c60*/  IMAD.MOV.U32 R7, RZ, RZ, c[0x0][0x1a0] ;  /* 0x00006800ff077624 */ /* 0x008fe200078e00ff */
[----:B------:R-:W-:Y:S01]  /*2c70*/  ISETP.GE.AND P4, PT, R250, c[0x0][0x220], PT ;  /* 0x00008800fa007a0c */ /* 0x000fe20003f86270 */
[----:B------:R-:W-:Y:S01]  /*2c80*/  IMAD.MOV.U32 R8, RZ, RZ, c[0x0][0x1a4] ;  /* 0x00006900ff087624 */ /* 0x000fe200078e00ff */
[----:B------:R-:W-:-:S02]  /*2c90*/  ISETP.GE.AND P2, PT, R245, c[0x0][0x220], PT ;  /* 0x00008800f5007a0c */ /* 0x000fc40003f46270 */
        /* <DEDUP_REMOVED lines=32> */
.L_x_53:
[----:B------:R-:W-:Y:S05]  /*2ea0*/  BSYNC B0 ;  /* 0x0000000000007941 */ /* 0x000fea0003800000 */
.L_x_52:
[----:B------:R-:W-:Y:S01]  /*2eb0*/  ISETP.GE.AND P0, PT, R16, UR12, PT ;  /* 0x0000000c10007c0c */ /* 0x000fe2000bf06270 */
[----:B------:R-:W-:Y:S01]  /*2ec0*/  BSSY B0, `(.L_x_54) ;  /* 0x000002e000007945 */ /* 0x000fe20003800000 */
[----:B---3--:R-:W-:-:S04]  /*2ed0*/  LEA.HI R6, R23, R96, RZ, 0x5 ;  /* 0x0000006017067211 */ /* 0x008fc800078f28ff */
[----:B------:R-:W-:-:S07]  /*2ee0*/  SHF.R.S32.HI R13, RZ, 0x5, R6 ;  /* 0x00000005ff0d7819 */ /* 0x000fce0000011406 */
[----:B------:R3:W-:Y:S04]  /*2ef0*/  @P0 STS.128 [R230+0x11800], RZ ;  /* 0x011800ffe6000388 */ /* 0x0007e80000000c00 */
[----:B------:R3:W-:Y:S04]  /*2f00*/  @P0 STS.128 [R230+0x13800], RZ ;  /* 0x013800ffe6000388 */ /* 0x0007e80000000c00 */
[----:B------:R3:W-:Y:S04]  /*2f10*/  @P0 STS.128 [R230+0x15800], RZ ;  /* 0x015800ffe6000388 */ /* 0x0007e80000000c00 */
[----:B------:R3:W-:Y:S01]  /*2f20*/  @P0 STS.128 [R230+0x17800], RZ ;  /* 0x017800ffe6000388 */ /* 0x0007e20000000c00 */
[----:B------:R-:W-:Y:S05]  /*2f30*/  @P0 BRA `(.L_x_55) ;  /* 0x0000026000000947 */ /* 0x000fea0003800000 */
[----:B------:R-:W-:Y:S01]  /*2f40*/  ISETP.GE.AND P5, PT, R246, c[0x0][0x220], PT ;  /* 0x00008800f6007a0c */ /* 0x000fe20003fa6270 */
[----:B------:R-:W-:Y:S01]  /*2f50*/  IMAD.MOV.U32 R10, RZ, RZ, c[0x0][0x1a0] ;  /* 0x00006800ff0a7624 */ /* 0x000fe200078e00ff */
[----:B------:R-:W-:Y:S01]  /*2f60*/  ISETP.GE.AND P4, PT, R250, c[0x0][0x220], PT ;  /* 0x00008800fa007a0c */ /* 0x000fe20003f86270 */
[----:B------:R-:W-:Y:S01]  /*2f70*/  ULDC UR4, c[0x0][0x1a4] ;  /* 0x0000690000047ab9 */ /* 0x000fe20000000800 */
[----:B------:R-:W-:Y:S01]  /*2f80*/  ISETP.GE.AND P2, PT, R245, c[0x0][0x220], PT ;  /* 0x00008800f5007a0c */ /* 0x000fe20003f46270 */
[----:B------:R-:W-:Y:S01]  /*2f90*/  UIMAD UR4, UR4, 0x30, URZ ;  /* 0x00000030040478a4 */ /* 0x000fe2000f8e023f */
[----:B------:R-:W-:Y:S01]  /*2fa0*/  IMAD.WIDE.U32 R10, R10, 0x30, R2 ;  /* 0x000000300a0a7825 */ /* 0x000fe200078e0002 */
[----:B------:R-:W-:-:S04]  /*2fb0*/  ISETP.GE.AND P0, PT, R251, c[0x0][0x220], PT ;  /* 0x00008800fb007a0c */ /* 0x000fc80003f06270 */
[----:B------:R-:W-:Y:S02]  /*2fc0*/  IADD3 R12, R11, UR4, RZ ;  /* 0x000000040b0c7c10 */ /* 0x000fe4000fffe0ff */
[C---:B------:R-:W-:Y:S01]  /*2fd0*/  @!P5 LEA R8, P6, R10.reuse, c[0x0][0x170], 0x1 ;  /* 0x00005c000a08da11 */ /* 0x040fe200078c08ff */
[----:B------:R1:W-:Y:S01]  /*2fe0*/  @P5 STS.128 [R230+0x11800], RZ ;  /* 0x011800ffe6005388 */ /* 0x0003e20000000c00 */
        /* <DEDUP_REMOVED lines=21> */
[----:B-1----:R-:W-:-:S04]  /*3140*/  LEA R2, P0, R10, c[0x0][0x170], 0x1 ;  /* 0x00005c000a027a11 */ /* 0x002fc800078008ff */
[----:B------:R-:W-:-:S05]  /*3150*/  LEA.HI.X R3, R10, c[0x0][0x174], R12, 0x1, P0 ;  /* 0x00005d000a037a11 */ /* 0x000fca00000f0c0c */
[----:B------:R-:W-:Y:S01]  /*3160*/  @!PT LDS RZ, [RZ] ;  /* 0x00000000fffff984 */ /* 0x000fe20000000800 */
[----:B------:R-:W-:Y:S01]  /*3170*/  @!PT LDS RZ, [RZ] ;  /* 0x00000000fffff984 */ /* 0x000fe20000000800 */
[----:B------:R-:W-:Y:S01]  /*3180*/  @!PT LDS RZ, [RZ] ;  /* 0x00000000fffff984 */ /* 0x000fe20000000800 */
[----:B------:R1:W-:Y:S04]  /*3190*/  LDGSTS.E.BYPASS.LTC128B.128 [R230+0x17800], [R2.64+0x180] ;  /* 0x1780018002e67fae */ /* 0x0003e8000b901d52 */
.L_x_55:
[----:B------:R-:W-:Y:S05]  /*31a0*/  BSYNC B0 ;  /* 0x0000000000007941 */ /* 0x000fea0003800000 */
.L_x_54:
[C---:B-1----:R-:W-:Y:S01]  /*31b0*/  IMAD.SHL.U32 R2, R21.reuse, 0x40, RZ ;  /* 0x0000004015027824 */ /* 0x042fe200078e00ff */
[----:B------:R-:W-:Y:S01]  /*31c0*/  R2P PR, R21, 0x6 ;  /* 0x0000000615007804 */ /* 0x000fe20000000000 */
[----:B------:R-:W-:Y:S01]  /*31d0*/  IMAD.SHL.U32 R3, R168, 0x8, RZ ;  /* 0x00000008a8037824 */ /* 0x000fe200078e00ff */
[----:B------:R-:W0:Y:S01]  /*31e0*/  LDGDEPBAR ;  /* 0x00000000000079af */ /* 0x000e220000000000 */
[----:B------:R-:W-:Y:S01]  /*31f0*/  UISETP.GE.AND UP0, UPT, UR15, 0x41, UPT ;  /* 0x000000410f00788c */ /* 0x000fe2000bf06270 */
[----:B------:R-:W-:-:S04]  /*3200*/  LOP3.LUT R2, R2, 0x1c0, RZ, 0xc0, !PT ;  /* 0x000001c002027812 */ /* 0x000fc800078ec0ff */
[----:B------:R-:W-:Y:S02]  /*3210*/  LOP3.LUT R3, R2, 0x8, R3, 0xf8, !PT ;  /* 0x0000000802037812 */ /* 0x000fe400078ef803 */
[----:B------:R-:W-:-:S04]  /*3220*/  SHF.R.U32.HI R2, RZ, 0x3, R2 ;  /* 0x00000003ff027819 */ /* 0x000fc80000011602 */
[----:B------:R-:W-:Y:S01]  /*3230*/  LOP3.LUT R2, R3, R2, RZ, 0x3c, !PT ;  /* 0x0000000203027212 */ /* 0x000fe200078e3cff */
[----:B------:R-:W-:-:S04]  /*3240*/  IMAD R3, R13, 0x400, R5 ;  /* 0x000004000d037824 */ /* 0x000fc800078e0205 */
[----:B------:R-:W-:Y:S02]  /*3250*/  IMAD R2, R22, 0x200, R2 ;  /* 0x0000020016027824 */ /* 0x000fe400078e0202 */
[----:B------:R-:W-:Y:S02]  /*3260*/  IMAD.SHL.U32 R210, R3, 0x2, RZ ;  /* 0x0000000203d27824 */ /* 0x000fe400078e00ff */
[----:B------:R-:W-:Y:S02]  /*3270*/  IMAD.SHL.U32 R151, R2, 0x2, RZ ;  /* 0x0000000202977824 */ /* 0x000fe400078e00ff */
[--C-:B------:R-:W-:Y:S01]  /*3280*/  IMAD R211, R4, 0x2, R210.reuse ;  /* 0x0000000204d37824 */ /* 0x100fe200078e02d2 */
[----:B------:R-:W-:Y:S01]  /*3290*/  LDSM.16.M88.4 R8, [R210] ;  /* 0x00000000d208783b */ /* 0x000fe20000000200 */
[C---:B------:R-:W-:Y:S01]  /*32a0*/  IMAD R213, R0.reuse, 0x2, R210 ;  /* 0x0000000200d57824 */ /* 0x040fe200078e02d2 */
[C---:B------:R-:W-:Y:S01]  /*32b0*/  IADD3 R2, R151.reuse, 0x8000, RZ ;  /* 0x0000800097027810 */ /* 0x040fe20007ffe0ff */
[----:B------:R-:W-:Y:S01]  /*32c0*/  IMAD R212, R0, 0x2, R211 ;  /* 0x0000000200d47824 */ /* 0x000fe200078e02d3 */
[----:B------:R-:W1:Y:S01]  /*32d0*/  LDSM.16.M88.4 R12, [R151+0x8000] ;  /* 0x00800000970c783b */ /* 0x000e620000000200 */
[----:B------:R-:W-:Y:S01]  /*32e0*/  IADD3 R214, R151, 0x8020, RZ ;  /* 0x0000802097d67810 */ /* 0x000fe20007ffe0ff */
[----:B------:R-:W-:Y:S01]  /*32f0*/  IMAD.SHL.U32 R3, R96, 0x2, RZ ;  /* 0x0000000260037824 */ /* 0x000fe200078e00ff */
[----:B------:R-:W-:Y:S01]  /*3300*/  @P1 IADD3 R214, R2, -0x20, RZ ;  /* 0xffffffe002d61810 */ /* 0x000fe20007ffe0ff */
[----:B------:R-:W5:Y:S01]  /*3310*/  LDSM.16.M88.4 R20, [R151+0x8800] ;  /* 0x008800009714783b */ /* 0x000f620000000200 */
[----:B------:R-:W-:-:S02]  /*3320*/  IMAD.MOV.U32 R2, RZ, RZ, 0x40 ;  /* 0x00000040ff027424 */ /* 0x000fc400078e00ff */
[----:B------:R-:W-:Y:S01]  /*3330*/  LOP3.LUT R3, R3, 0x6, RZ, 0xc0, !PT ;  /* 0x0000000603037812 */ /* 0x000fe200078ec0ff */
[----:B------:R-:W2:Y:S01]  /*3340*/  LDSM.16.M88.4 R32, [R151+0x9000] ;  /* 0x009000009720783b */ /* 0x000ea20000000200 */
[----:B------:R-:W-:Y:S02]  /*3350*/  IADD3 R229, R214, 0x800, RZ ;  /* 0x00000800d6e57810 */ /* 0x000fe40007ffe0ff */
[----:B------:R-:W-:Y:S01]  /*3360*/  SEL R2, R2, 0xffffffc0, !P2 ;  /* 0xffffffc002027807 */ /* 0x000fe20005000000 */
[----:B------:R-:W3:Y:S01]  /*3370*/  LDSM.16.M88.4 R28, [R151+0x9800] ;  /* 0x00980000971c783b */ /* 0x000ee20000000200 */
[C---:B------:R-:W-:Y:S02]  /*3380*/  IADD3 R228, R214.reuse, 0x1000, RZ ;  /* 0x00001000d6e47810 */ /* 0x040fe40007ffe0ff */
[C---:B------:R-:W-:Y:S01]  /*3390*/  IADD3 R227, R214.reuse, 0x1800, RZ ;  /* 0x00001800d6e37810 */ /* 0x040fe20007ffe0ff */
[----:B------:R-:W-:Y:S01]  /*33a0*/  LDSM.16.M88.4 R16, [R211] ;  /* 0x00000000d310783b */ /* 0x000fe20000000200 */
[----:B------:R-:W-:Y:S01]  /*33b0*/  IMAD.IADD R209, R151, 0x1, R2 ;  /* 0x0000000197d17824 */ /* 0x000fe200078e0202 */
[----:B------:R-:W-:Y:S01]  /*33c0*/  IADD3 R226, R214, 0x2000, RZ ;  /* 0x00002000d6e27810 */ /* 0x000fe20007ffe0ff */
[----:B------:R-:W-:Y:S01]  /*33d0*/  IMAD.IADD R208, R2, 0x1, R214 ;  /* 0x0000000102d07824 */ /* 0x000fe200078e02d6 */
[----:B------:R-:W4:Y:S01]  /*33e0*/  LDSM.16.M88.4 R40, [R214] ;  /* 0x00000000d628783b */ /* 0x000f220000000200 */
[----:B------:R-:W-:Y:S01]  /*33f0*/  IMAD.U32 R2, RZ, RZ, UR17 ;  /* 0x00000011ff027e24 */ /* 0x000fe2000f8e00ff */
[----:B------:R-:W-:-:S02]  /*3400*/  IADD3 R225, R214, 0x2800, RZ ;  /* 0x00002800d6e17810 */ /* 0x000fc40007ffe0ff */
[----:B------:R-:W2:Y:S01]  /*3410*/  LDSM.16.M88.4 R48, [R214+0x800] ;  /* 0x00080000d630783b */ /* 0x000ea20000000200 */
[----:B------:R-:W-:Y:S01]  /*3420*/  IMAD R2, R2, 0x40, R3 ;  /* 0x0000004002027824 */ /* 0x000fe200078e0203 */
[C---:B------:R-:W-:Y:S02]  /*3430*/  IADD3 R224, R214.reuse, 0x3000, RZ ;  /* 0x00003000d6e07810 */ /* 0x040fe40007ffe0ff */
[----:B------:R-:W-:Y:S01]  /*3440*/  LDSM.16.M88.4 R44, [R209+0x8000] ;  /* 0x00800000d12c783b */ /* 0x000fe20000000200 */
[----:B------:R-:W-:Y:S02]  /*3450*/  IADD3 R223, R214, 0x3800, RZ ;  /* 0x00003800d6df7810 */ /* 0x000fe40007ffe0ff */
[C---:B------:R-:W-:Y:S01]  /*3460*/  IADD3 R3, R2.reuse, 0x10, RZ ;  /* 0x0000001002037810 */ /* 0x040fe20007ffe0ff */
[----:B------:R-:W-:Y:S01]  /*3470*/  LDSM.16.M88.4 R84, [R208] ;  /* 0x00000000d054783b */ /* 0x000fe20000000200 */
[C---:B------:R-:W-:Y:S02]  /*3480*/  IADD3 R7, R2.reuse, 0x8, RZ ;  /* 0x0000000802077810 */ /* 0x040fe40007ffe0ff */
[----:B------:R-:W-:Y:S01]  /*3490*/  IADD3 R6, R2, 0x9, RZ ;  /* 0x0000000902067810 */ /* 0x000fe20007ffe0ff */
[----:B------:R-:W-:Y:S01]  /*34a0*/  LDSM.16.M88.4 R88, [R151+0xa000] ;  /* 0x00a000009758783b */ /* 0x000fe20000000200 */
[----:B------:R-:W-:-:S02]  /*34b0*/  ISETP.GE.AND P4, PT, R3, UR15, PT ;  /* 0x0000000f03007c0c */ /* 0x000fc4000bf86270 */
[C---:B------:R-:W-:Y:S01]  /*34c0*/  IADD3 R3, R2.reuse, 0x11, RZ ;  /* 0x0000001102037810 */ /* 0x040fe20007ffe0ff */
[C---:B-1----:R-:W-:Y:S01]  /*34d0*/  HMMA.16816.F32 R36, R8.reuse, R12, RZ ;  /* 0x0000000c0824723c */ /* 0x042fe200000018ff */
[----:B------:R-:W-:Y:S01]  /*34e0*/  LDSM.16.M88.4 R92, [R151+0xa800] ;  /* 0x00a80000975c783b */ /* 0x000fe20000000200 */
[----:B------:R-:W-:Y:S02]  /*34f0*/  ISETP.GE.AND P1, PT, R2, UR15, PT ;  /* 0x0000000f02007c0c */ /* 0x000fe4000bf26270 */
[----:B------:R-:W-:Y:S02]  /*3500*/  ISETP.GE.AND P6, PT, R7, UR15, PT ;  /* 0x0000000f07007c0c */ /* 0x000fe4000bfc6270 */
[----:B------:R-:W-:Y:S02]  /*3510*/  ISETP.GE.AND P5, PT, R6, UR15, PT ;  /* 0x0000000f06007c0c */ /* 0x000fe4000bfa6270 */
[----:B------:R-:W-:Y:S01]  /*3520*/  HMMA.16816.F32 R12, R8, R14, RZ ;  /* 0x0000000e080c723c */ /* 0x000fe200000018ff */
[----:B------:R-:W-:-:S02]  /*3530*/  ISETP.GE.AND P3, PT, R3, UR15, PT ;  /* 0x0000000f03007c0c */ /* 0x000fc4000bf66270 */
[C---:B------:R-:W-:Y:S02]  /*3540*/  IADD3 R3, R2.reuse, 0x19, RZ ;  /* 0x0000001902037810 */ /* 0x040fe40007ffe0ff */
[----:B------:R-:W-:Y:S02]  /*3550*/  IADD3 R6, R2, 0x18, RZ ;  /* 0x0000001802067810 */ /* 0x000fe40007ffe0ff */
[----:B------:R-:W-:Y:S01]  /*3560*/  IADD3 R222, R214, 0x4000, RZ ;  /* 0x00004000d6de7810 */ /* 0x000fe20007ffe0ff */
[----:B-----5:R-:W-:Y:S01]  /*3570*/  HMMA.16816.F32 R24, R8, R20, RZ ;  /* 0x000000140818723c */ /* 0x020fe200000018ff */
[----:B------:R-:W-:Y:S02]  /*3580*/  ISETP.GE.AND P2, PT, R6, UR15, PT ;  /* 0x0000000f06007c0c */ /* 0x000fe4000bf46270 */
[----:B------:R-:W-:Y:S02]  /*3590*/  IADD3 R6, R2, 0x20, RZ ;  /* 0x0000002002067810 */ /* 0x000fe40007ffe0ff */
[----:B------:R-:W-:-:S02]  /*35a0*/  IADD3 R221, R214, 0x4800, RZ ;  /* 0x00004800d6dd7810 */ /* 0x000fc40007ffe0ff */
[C---:B------:R-:W-:Y:S01]  /*35b0*/  IADD3 R220, R214.reuse, 0x5000, RZ ;  /* 0x00005000d6dc7810 */ /* 0x040fe20007ffe0ff */
[C---:B------:R-:W-:Y:S01]  /*35c0*/  HMMA.16816.F32 R20, R8.reuse, R22, RZ ;  /* 0x000000160814723c */ /* 0x040fe200000018ff */
[C---:B------:R-:W-:Y:S02]  /*35d0*/  IADD3 R219, R214.reuse, 0x5800, RZ ;  /* 0x00005800d6db7810 */ /* 0x040fe40007ffe0ff */
[C---:B------:R-:W-:Y:S02]  /*35e0*/  IADD3 R218, R214.reuse, 0x6000, RZ ;  /* 0x00006000d6da7810 */ /* 0x040fe40007ffe0ff */
[C---:B------:R-:W-:Y:S02]  /*35f0*/  IADD3 R217, R214.reuse, 0x6800, RZ ;  /* 0x00006800d6d97810 */ /* 0x040fe40007ffe0ff */
[C---:B------:R-:W-:Y:S01]  /*3600*/  IADD3 R216, R214.reuse, 0x7000, RZ ;  /* 0x00007000d6d87810 */ /* 0x040fe20007ffe0ff */
[----:B--2---:R-:W-:Y:S01]  /*3610*/  HMMA.16816.F32 R56, R8, R32, RZ ;  /* 0x000000200838723c */ /* 0x004fe200000018ff */
[----:B------:R-:W-:-:S07]  /*3620*/  IADD3 R215, R214, 0x7800, RZ ;  /* 0x00007800d6d77810 */ /* 0x000fce0007ffe0ff */
[C---:B------:R-:W-:Y:S01]  /*3630*/  HMMA.16816.F32 R52, R8.reuse, R34, RZ ;  /* 0x000000220834723c */ /* 0x040fe200000018ff */
[----:B------:R-:W-:Y:S07]  /*3640*/  LDSM.16.M88.4 R32, [R209+0x8800] ;  /* 0x00880000d120783b */ /* 0x000fee0000000200 */
[C---:B---3--:R-:W-:Y:S08]  /*3650*/  HMMA.16816.F32 R60, R8.reuse, R28, RZ ;  /* 0x0000001c083c723c */ /* 0x048ff000000018ff */
[----:B------:R-:W-:Y:S01]  /*3660*/  HMMA.16816.F32 R80, R8, R30, RZ ;  /* 0x0000001e0850723c */ /* 0x000fe200000018ff */
[----:B------:R-:W1:Y:S04]  /*3670*/  LDSM.16.M88.4 R8, [R214+0x1000] ;  /* 0x00100000d608783b */ /* 0x000e680000000200 */
[----:B------:R-:W-:Y:S03]  /*3680*/  LDSM.16.M88.4 R28, [R209+0x9000] ;  /* 0x00900000d11c783b */ /* 0x000fe60000000200 */
[C---:B----4-:R-:W-:Y:S01]  /*3690*/  HMMA.16816.F32 R76, R16.reuse, R40, R36 ;  /* 0x00000028104c723c */ /* 0x050fe20000001824 */
[----:B------:R-:W2:Y:S07]  /*36a0*/  LDSM.16.M88.4 R36, [R214+0x1800] ;  /* 0x00180000d624783b */ /* 0x000eae0000000200 */
[C---:B------:R-:W-:Y:S01]  /*36b0*/  HMMA.16816.F32 R72, R16.reuse, R42, R12 ;  /* 0x0000002a1048723c */ /* 0x040fe2000000180c */
[----:B------:R-:W3:Y:S07]  /*36c0*/  LDSM.16.M88.4 R12, [R213] ;  /* 0x00000000d50c783b */ /* 0x000eee0000000200 */
[C---:B------:R-:W-:Y:S08]  /*36d0*/  HMMA.16816.F32 R64, R16.reuse, R48, R24 ;  /* 0x000000301040723c */ /* 0x040ff00000001818 */
[C---:B------:R-:W-:Y:S08]  /*36e0*/  HMMA.16816.F32 R24, R16.reuse, R50, R20 ;  /* 0x000000321018723c */ /* 0x040ff00000001814 */
[C---:B-1----:R-:W-:Y:S01]  /*36f0*/  HMMA.16816.F32 R68, R16.reuse, R8, R56 ;  /* 0x000000081044723c */ /* 0x042fe20000001838 */
[----:B------:R-:W1:Y:S07]  /*3700*/  LDSM.16.M88.4 R56, [R209+0x9800] ;  /* 0x00980000d138783b */ /* 0x000e6e0000000200 */
[C---:B------:R-:W-:Y:S01]  /*3710*/  HMMA.16816.F32 R20, R16.reuse, R10, R52 ;  /* 0x0000000a1014723c */ /* 0x040fe20000001834 */
[----:B------:R-:W4:Y:S07]  /*3720*/  LDSM.16.M88.4 R8, [R212] ;  /* 0x00000000d408783b */ /* 0x000f2e0000000200 */
[C---:B--2---:R-:W-:Y:S08]  /*3730*/  HMMA.16816.F32 R40, R16.reuse, R36, R60 ;  /* 0x000000241028723c */ /* 0x044ff0000000183c */
[----:B------:R-:W-:Y:S01]  /*3740*/  HMMA.16816.F32 R36, R16, R38, R80 ;  /* 0x000000261024723c */ /* 0x000fe20000001850 */
[----:B------:R-:W2:Y:S04]  /*3750*/  LDSM.16.M88.4 R80, [R208+0x800] ;  /* 0x00080000d050783b */ /* 0x000ea80000000200 */
[----:B------:R-:W-:Y:S03]  /*3760*/  LDSM.16.M88.4 R16, [R210+0x2000] ;  /* 0x00200000d210783b */ /* 0x000fe60000000200 */
[C---:B---3--:R-:W-:Y:S01]  /*3770*/  HMMA.16816.F32 R48, R12.reuse, R44, R76 ;  /* 0x0000002c0c30723c */ /* 0x048fe2000000184c */
[----:B------:R-:W3:Y:S07]  /*3780*/  LDSM.16.M88.4 R76, [R208+0x1000] ;  /* 0x00100000d04c783b */ /* 0x000eee0000000200 */
[C---:B------:R-:W-:Y:S08]  /*3790*/  HMMA.16816.F32 R64, R12.reuse, R32, R64 ;  /* 0x000000200c40723c */ /* 0x040ff00000001840 */
[C---:B------:R-:W-:Y:S01]  /*37a0*/  HMMA.16816.F32 R52, R12.reuse, R46, R72 ;  /* 0x0000002e0c34723c */ /* 0x040fe20000001848 */
[----:B------:R-:W5:Y:S07]  /*37b0*/  LDSM.16.M88.4 R72, [R208+0x1800] ;  /* 0x00180000d048783b */ /* 0x000f6e0000000200 */
[C---:B------:R-:W-:Y:S08]  /*37c0*/  HMMA.16816.F32 R44, R12.reuse, R34, R24 ;  /* 0x000000220c2c723c */ /* 0x040ff00000001818 */
[C---:B------:R-:W-:Y:S01]  /*37d0*/  HMMA.16816.F32 R60, R12.reuse, R28, R68 ;  /* 0x0000001c0c3c723c */ /* 0x040fe20000001844 */
[----:B------:R-:W3:Y:S07]  /*37e0*/  LDSM.16.M88.4 R68, [R151+0xb000] ;  /* 0x00b000009744783b */ /* 0x000eee0000000200 */
[C---:B------:R-:W-:Y:S08]  /*37f0*/  HMMA.16816.F32 R32, R12.reuse, R30, R20 ;  /* 0x0000001e0c20723c */ /* 0x040ff00000001814 */
[C---:B-1----:R-:W-:Y:S08]  /*3800*/  HMMA.16816.F32 R28, R12.reuse, R56, R40 ;  /* 0x000000380c1c723c */ /* 0x042ff00000001828 */
[----:B------:R-:W-:Y:S08]  /*3810*/  HMMA.16816.F32 R24, R12, R58, R36 ;  /* 0x0000003a0c18723c */ /* 0x000ff00000001824 */
[C---:B----4-:R-:W-:Y:S08]  /*3820*/  HMMA.16816.F32 R20, R8.reuse, R84, R48 ;  /* 0x000000540814723c */ /* 0x050ff00000001830 */
[C---:B--2---:R-:W-:Y:S01]  /*3830*/  HMMA.16816.F32 R36, R8.reuse, R80, R64 ;  /* 0x000000500824723c */ /* 0x044fe20000001840 */
[----:B------:R-:W-:Y:S07]  /*3840*/  LDSM.16.M88.4 R64, [R214+0x3800] ;  /* 0x00380000d640783b */ /* 0x000fee0000000200 */
[C---:B------:R-:W-:Y:S01]  /*3850*/  HMMA.16816.F32 R44, R8.reuse, R82, R44 ;  /* 0x00000052082c723c */ /* 0x040fe2000000182c */
[----:B------:R-:W1:Y:S07]  /*3860*/  LDSM.16.M88.4 R80, [R151+0xb800] ;  /* 0x00b800009750783b */ /* 0x000e6e0000000200 */
[C---:B------:R-:W-:Y:S01]  /*3870*/  HMMA.16816.F32 R12, R8.reuse, R86, R52 ;  /* 0x00000056080c723c */ /* 0x040fe20000001834 */
[----:B------:R-:W-:Y:S07]  /*3880*/  LDSM.16.M88.4 R84, [R209+0xa800] ;  /* 0x00a80000d154783b */ /* 0x000fee0000000200 */
[C---:B---3--:R-:W-:Y:S01]  /*3890*/  HMMA.16816.F32 R56, R8.reuse, R76, R60 ;  /* 0x0000004c0838723c */ /* 0x048fe2000000183c */
[----:B------:R-:W-:Y:S07]  /*38a0*/  LDSM.16.M88.4 R60, [R214+0x3000] ;  /* 0x00300000d63c783b */ /* 0x000fee0000000200 */
[C---:B------:R-:W-:Y:S01]  /*38b0*/  HMMA.16816.F32 R52, R8.reuse, R78, R32 ;  /* 0x0000004e0834723c */ /* 0x040fe20000001820 */
[----:B------:R-:W-:Y:S07]  /*38c0*/  LDSM.16.M88.4 R76, [R208+0x3000] ;  /* 0x00300000d04c783b */ /* 0x000fee0000000200 */
[C---:B-----5:R-:W-:Y:S01]  /*38d0*/  HMMA.16816.F32 R48, R8.reuse, R72, R28 ;  /* 0x000000480830723c */ /* 0x060fe2000000181c */
[----:B------:R-:W-:Y:S07]  /*38e0*/  LDSM.16.M88.4 R28, [R214+0x2000] ;  /* 0x00200000d61c783b */ /* 0x000fee0000000200 */
[----:B------:R-:W-:Y:S01]  /*38f0*/  HMMA.16816.F32 R40, R8, R74, R24 ;  /* 0x0000004a0828723c */ /* 0x000fe20000001818 */
[----:B------:R-:W2:Y:S04]  /*3900*/  LDSM.16.M88.4 R8, [R211+0x2000] ;  /* 0x00200000d308783b */ /* 0x000ea80000000200 */
[----:B------:R-:W-:Y:S03]  /*3910*/  LDSM.16.M88.4 R72, [R209+0xb000] ;  /* 0x00b00000d148783b */ /* 0x000fe60000000200 */
[C---:B------:R-:W-:Y:S08]  /*3920*/  HMMA.16816.F32 R32, R16.reuse, R88, R20 ;  /* 0x000000581020723c */ /* 0x040ff00000001814 */
[C---:B------:R-:W-:Y:S01]  /*3930*/  HMMA.16816.F32 R20, R16.reuse, R92, R36 ;  /* 0x0000005c1014723c */ /* 0x040fe20000001824 */
[----:B------:R-:W3:Y:S07]  /*3940*/  LDSM.16.M88.4 R36, [R214+0x2800] ;  /* 0x00280000d624783b */ /* 0x000eee0000000200 */
[C---:B------:R-:W-:Y:S01]  /*3950*/  HMMA.16816.F32 R24, R16.reuse, R90, R12 ;  /* 0x0000005a1018723c */ /* 0x040fe2000000180c */
[----:B------:R-:W-:Y:S04]  /*3960*/  LDSM.16.M88.4 R12, [R213+0x2000] ;  /* 0x00200000d50c783b */ /* 0x000fe80000000200 */
[----:B------:R-:W-:Y:S03]  /*3970*/  LDSM.16.M88.4 R88, [R209+0xb800] ;  /* 0x00b80000d158783b */ /* 0x000fe60000000200 */
[C---:B------:R-:W-:Y:S01]  /*3980*/  HMMA.16816.F32 R44, R16.reuse, R94, R44 ;  /* 0x0000005e102c723c */ /* 0x040fe2000000182c */
[----:B------:R-:W-:Y:S07]  /*3990*/  LDSM.16.M88.4 R92, [R151+0xe800] ;  /* 0x00e80000975c783b */ /* 0x000fee0000000200 */
[C---:B------:R-:W-:Y:S08]  /*39a0*/  HMMA.16816.F32 R56, R16.reuse, R68, R56 ;  /* 0x000000441038723c */ /* 0x040ff00000001838 */
[C---:B------:R-:W-:Y:S01]  /*39b0*/  HMMA.16816.F32 R52, R16.reuse, R70, R52 ;  /* 0x000000461034723c */ /* 0x040fe20000001834 */
[----:B------:R-:W4:Y:S07]  /*39c0*/  LDSM.16.M88.4 R68, [R209+0xa000] ;  /* 0x00a00000d144783b */ /* 0x000f2e0000000200 */
[C---:B-1----:R-:W-:Y:S08]  /*39d0*/  HMMA.16816.F32 R48, R16.reuse, R80, R48 ;  /* 0x000000501030723c */ /* 0x042ff00000001830 */
[----:B------:R-:W-:Y:S01]  /*39e0*/  HMMA.16816.F32 R40, R16, R82, R40 ;  /* 0x000000521028723c */ /* 0x000fe20000001828 */
[----:B------:R-:W-:Y:S07]  /*39f0*/  LDSM.16.M88.4 R80, [R208+0x3800] ;  /* 0x00380000d050783b */ /* 0x000fee0000000200 */
[C---:B--2---:R-:W-:Y:S08]  /*3a00*/  HMMA.16816.F32 R32, R8.reuse, R28, R32 ;  /* 0x0000001c0820723c */ /* 0x044ff00000001820 */
[C---:B------:R-:W-:Y:S08]  /*3a10*/  HMMA.16816.F32 R28, R8.reuse, R30, R24 ;  /* 0x0000001e081c723c */ /* 0x040ff00000001818 */
[C---:B---3--:R-:W-:Y:S08]  /*3a20*/  HMMA.16816.F32 R24, R8.reuse, R36, R20 ;  /* 0x000000240818723c */ /* 0x048ff00000001814 */
[C---:B------:R-:W-:Y:S01]  /*3a30*/  HMMA.16816.F32 R20, R8.reuse, R38, R44 ;  /* 0x000000260814723c */ /* 0x040fe2000000182c */
[----:B------:R-:W-:Y:S07]  /*3a40*/  LDSM.16.M88.4 R44, [R208+0x2800] ;  /* 0x00280000d02c783b */ /* 0x000fee0000000200 */
[C---:B------:R-:W-:Y:S08]  /*3a50*/  HMMA.16816.F32 R16, R8.reuse, R60, R56 ;  /* 0x0000003c0810723c */ /* 0x040ff00000001838 */
[C---:B------:R-:W-:Y:S08]  /*3a60*/  HMMA.16816.F32 R60, R8.reuse, R62, R52 ;  /* 0x0000003e083c723c */ /* 0x040ff00000001834 */
[C---:B------:R-:W-:Y:S08]  /*3a70*/  HMMA.16816.F32 R56, R8.reuse, R64, R48 ;  /* 0x000000400838723c */ /* 0x040ff00000001830 */
[----:B------:R-:W-:Y:S01]  /*3a80*/  HMMA.16816.F32 R52, R8, R66, R40 ;  /* 0x000000420834723c */ /* 0x000fe20000001828 */
[----:B------:R-:W-:Y:S04]  /*3a90*/  LDSM.16.M88.4 R8, [R212+0x2000] ;  /* 0x00200000d408783b */ /* 0x000fe80000000200 */
[----:B------:R-:W1:Y:S03]  /*3aa0*/  LDSM.16.M88.4 R64, [R208+0x2000] ;  /* 0x00200000d040783b */ /* 0x000e660000000200 */
[C---:B----4-:R-:W-:Y:S08]  /*3ab0*/  HMMA.16816.F32 R48, R12.reuse, R68, R32 ;  /* 0x000000440c30723c */ /* 0x050ff00000001820 */
[C---:B------:R-:W-:Y:S08]  /*3ac0*/  HMMA.16816.F32 R40, R12.reuse, R70, R28 ;  /* 0x000000460c28723c */ /* 0x040ff0000000181c */
[C---:B------:R-:W-:Y:S08]  /*3ad0*/  HMMA.16816.F32 R36, R12.reuse, R84, R24 ;  /* 0x000000540c24723c */ /* 0x040ff00000001818 */
[C---:B------:R-:W-:Y:S01]  /*3ae0*/  HMMA.16816.F32 R32, R12.reuse, R86, R20 ;  /* 0x000000560c20723c */ /* 0x040fe20000001814 */
[----:B------:R-:W-:Y:S07]  /*3af0*/  LDSM.16.M88.4 R84, [R151+0xc000] ;  /* 0x00c000009754783b */ /* 0x000fee0000000200 */
[C---:B------:R-:W-:Y:S01]  /*3b00*/  HMMA.16816.F32 R28, R12.reuse, R72, R16 ;  /* 0x000000480c1c723c */ /* 0x040fe20000001810 */
[----:B------:R-:W2:Y:S07]  /*3b10*/  LDSM.16.M88.4 R16, [R210+0x4000] ;  /* 0x00400000d210783b */ /* 0x000eae0000000200 */
[C---:B------:R-:W-:Y:S01]  /*3b20*/  HMMA.16816.F32 R24, R12.reuse, R74, R60 ;  /* 0x0000004a0c18723c */ /* 0x040fe2000000183c */
[----:B------:R-:W3:Y:S07]  /*3b30*/  LDSM.16.M88.4 R72, [R151+0xc800] ;  /* 0x00c800009748783b */ /* 0x000eee0000000200 */
[C---:B------:R-:W-:Y:S08]  /*3b40*/  HMMA.16816.F32 R20, R12.reuse, R88, R56 ;  /* 0x000000580c14723c */ /* 0x040ff00000001838 */
[----:B------:R-:W-:Y:S01]  /*3b50*/  HMMA.16816.F32 R12, R12, R90, R52 ;  /* 0x0000005a0c0c723c */ /* 0x000fe20000001834 */
[----:B------:R-:W-:Y:S07]  /*3b60*/  LDSM.16.M88.4 R88, [R209+0xd800] ;  /* 0x00d80000d158783b */ /* 0x000fee0000000200 */
[C---:B-1----:R-:W-:Y:S08]  /*3b70*/  HMMA.16816.F32 R68, R8.reuse, R64, R48 ;  /* 0x000000400844723c */ /* 0x042ff00000001830 */
[C---:B------:R-:W-:Y:S08]  /*3b80*/  HMMA.16816.F32 R64, R8.reuse, R66, R40 ;  /* 0x000000420840723c */ /* 0x040ff00000001828 */
[C---:B------:R-:W-:Y:S08]  /*3b90*/  HMMA.16816.F32 R60, R8.reuse, R44, R36 ;  /* 0x0000002c083c723c */ /* 0x040ff00000001824 */
[C---:B------:R-:W-:Y:S01]  /*3ba0*/  HMMA.16816.F32 R56, R8.reuse, R46, R32 ;  /* 0x0000002e0838723c */ /* 0x040fe20000001820 */
[----:B------:R-:W1:Y:S04]  /*3bb0*/  LDSM.16.M88.4 R44, [R151+0xd000] ;  /* 0x00d00000972c783b */ /* 0x000e680000000200 */
[----:B------:R-:W-:Y:S03]  /*3bc0*/  LDSM.16.M88.4 R32, [R214+0x4000] ;  /* 0x00400000d620783b */ /* 0x000fe60000000200 */
[C---:B------:R-:W-:Y:S01]  /*3bd0*/  HMMA.16816.F32 R48, R8.reuse, R78, R24 ;  /* 0x0000004e0830723c */ /* 0x040fe20000001818 */
[----:B------:R-:W4:Y:S07]  /*3be0*/  LDSM.16.M88.4 R24, [R151+0xd800] ;  /* 0x00d800009718783b */ /* 0x000f2e0000000200 */
[C---:B------:R-:W-:Y:S08]  /*3bf0*/  HMMA.16816.F32 R40, R8.reuse, R80, R20 ;  /* 0x000000500828723c */ /* 0x040ff00000001814 */
[C---:B------:R-:W-:Y:S01]  /*3c00*/  HMMA.16816.F32 R52, R8.reuse, R76, R28 ;  /* 0x0000004c0834723c */ /* 0x040fe2000000181c */
[----:B------:R-:W-:Y:S07]  /*3c10*/  LDSM.16.M88.4 R76, [R214+0x5800] ;  /* 0x00580000d64c783b */ /* 0x000fee0000000200 */
[----:B------:R-:W-:Y:S01]  /*3c20*/  HMMA.16816.F32 R20, R8, R82, R12 ;  /* 0x000000520814723c */ /* 0x000fe2000000180c */
[----:B------:R-:W5:Y:S04]  /*3c30*/  LDSM.16.M88.4 R8, [R211+0x4000] ;  /* 0x00400000d308783b */ /* 0x000f680000000200 */
[----:B------:R-:W-:Y:S03]  /*3c40*/  LDSM.16.M88.4 R12, [R213+0x4000] ;  /* 0x00400000d50c783b */ /* 0x000fe60000000200 */
[C---:B--2---:R-:W-:Y:S01]  /*3c50*/  HMMA.16816.F32 R28, R16.reuse, R84, R68 ;  /* 0x00000054101c723c */ /* 0x044fe20000001844 */
[----:B------:R-:W2:Y:S04]  /*3c60*/  LDSM.16.M88.4 R68, [R214+0x4800] ;  /* 0x00480000d644783b */ /* 0x000ea80000000200 */
[----:B------:R-:W-:Y:S03]  /*3c70*/  LDSM.16.M88.4 R80, [R209+0xc000] ;  /* 0x00c00000d150783b */ /* 0x000fe60000000200 */
[C---:B------:R-:W-:Y:S01]  /*3c80*/  HMMA.16816.F32 R36, R16.reuse, R86, R64 ;  /* 0x000000561024723c */ /* 0x040fe20000001840 */
[----:B------:R-:W2:Y:S04]  /*3c90*/  LDSM.16.M88.4 R64, [R214+0x5000] ;  /* 0x00500000d640783b */ /* 0x000ea80000000200 */
[----:B------:R-:W-:Y:S03]  /*3ca0*/  LDSM.16.M88.4 R84, [R208+0x5800] ;  /* 0x00580000d054783b */ /* 0x000fe60000000200 */
[C---:B---3--:R-:W-:Y:S08]  /*3cb0*/  HMMA.16816.F32 R60, R16.reuse, R72, R60 ;  /* 0x00000048103c723c */ /* 0x048ff0000000183c */
[C---:B------:R-:W-:Y:S01]  /*3cc0*/  HMMA.16816.F32 R56, R16.reuse, R74, R56 ;  /* 0x0000004a1038723c */ /* 0x040fe20000001838 */
[----:B------:R-:W-:Y:S07]  /*3cd0*/  LDSM.16.M88.4 R72, [R209+0xd000] ;  /* 0x00d00000d148783b */ /* 0x000fee0000000200 */
[C---:B-1----:R-:W-:Y:S08]  /*3ce0*/  HMMA.16816.F32 R52, R16.reuse, R44, R52 ;  /* 0x0000002c1034723c */ /* 0x042ff00000001834 */
[C---:B------:R-:W-:Y:S08]  /*3cf0*/  HMMA.16816.F32 R48, R16.reuse, R46, R48 ;  /* 0x0000002e1030723c */ /* 0x040ff00000001830 */
[C---:B----4-:R-:W-:Y:S08]  /*3d00*/  HMMA.16816.F32 R44, R16.reuse, R24, R40 ;  /* 0x00000018102c723c */ /* 0x050ff00000001828 */
[----:B------:R-:W-:Y:S08]  /*3d10*/  HMMA.16816.F32 R20, R16, R26, R20 ;  /* 0x0000001a1014723c */ /* 0x000ff00000001814 */
[C---:B-----5:R-:W-:Y:S08]  /*3d20*/  HMMA.16816.F32 R16, R8.reuse, R32, R28 ;  /* 0x000000200810723c */ /* 0x060ff0000000181c */
[C---:B------:R-:W-:Y:S01]  /*3d30*/  HMMA.16816.F32 R28, R8.reuse, R34, R36 ;  /* 0x00000022081c723c */ /* 0x040fe20000001824 */
[----:B------:R-:W1:Y:S07]  /*3d40*/  LDSM.16.M88.4 R36, [R209+0xc800] ;  /* 0x00c80000d124783b */ /* 0x000e6e0000000200 */
[C---:B--2---:R-:W-:Y:S08]  /*3d50*/  HMMA.16816.F32 R32, R8.reuse, R68, R60 ;  /* 0x000000440820723c */ /* 0x044ff0000000183c */
[C---:B------:R-:W-:Y:S01]  /*3d60*/  HMMA.16816.F32 R40, R8.reuse, R70, R56 ;  /* 0x000000460828723c */ /* 0x040fe20000001838 */
[----:B------:R-:W-:Y:S07]  /*3d70*/  LDSM.16.M88.4 R68, [R208+0x4800] ;  /* 0x00480000d044783b */ /* 0x000fee0000000200 */
[C---:B------:R-:W-:Y:S08]  /*3d80*/  HMMA.16816.F32 R60, R8.reuse, R64, R52 ;  /* 0x00000040083c723c */ /* 0x040ff00000001834 */
[C---:B------:R-:W-:Y:S01]  /*3d90*/  HMMA.16816.F32 R56, R8.reuse, R66, R48 ;  /* 0x000000420838723c */ /* 0x040fe20000001830 */
[----:B------:R-:W-:Y:S07]  /*3da0*/  LDSM.16.M88.4 R64, [R208+0x4000] ;  /* 0x00400000d040783b */ /* 0x000fee0000000200 */
[C---:B------:R-:W-:Y:S08]  /*3db0*/  HMMA.16816.F32 R52, R8.reuse, R76, R44 ;  /* 0x0000004c0834723c */ /* 0x040ff0000000182c */
[----:B------:R-:W-:Y:S01]  /*3dc0*/  HMMA.16816.F32 R48, R8, R78, R20 ;  /* 0x0000004e0830723c */ /* 0x000fe20000001814 */
[----:B------:R-:W2:Y:S04]  /*3dd0*/  LDSM.16.M88.4 R8, [R212+0x4000] ;  /* 0x00400000d408783b */ /* 0x000ea80000000200 */
[----:B------:R-:W3:Y:S03]  /*3de0*/  LDSM.16.M88.4 R76, [R208+0x5000] ;  /* 0x00500000d04c783b */ /* 0x000ee60000000200 */
[C---:B------:R-:W-:Y:S01]  /*3df0*/  HMMA.16816.F32 R24, R12.reuse, R80, R16 ;  /* 0x000000500c18723c */ /* 0x040fe20000001810 */
[----:B------:R-:W-:Y:S07]  /*3e00*/  LDSM.16.M88.4 R20, [R210+0x6000] ;  /* 0x00600000d214783b */ /* 0x000fee0000000200 */
[C---:B-1----:R-:W-:Y:S08]  /*3e10*/  HMMA.16816.F32 R32, R12.reuse, R36, R32 ;  /* 0x000000240c20723c */ /* 0x042ff00000001820 */
[C---:B------:R-:W-:Y:S01]  /*3e20*/  HMMA.16816.F32 R16, R12.reuse, R82, R28 ;  /* 0x000000520c10723c */ /* 0x040fe2000000181c */
[----:B------:R-:W1:Y:S07]  /*3e30*/  LDSM.16.M88.4 R80, [R151+0xe000] ;  /* 0x00e000009750783b */ /* 0x000e6e0000000200 */
[C---:B------:R-:W-:Y:S08]  /*3e40*/  HMMA.16816.F32 R36, R12.reuse, R38, R40 ;  /* 0x000000260c24723c */ /* 0x040ff00000001828 */
[C---:B------:R-:W-:Y:S01]  /*3e50*/  HMMA.16816.F32 R44, R12.reuse, R72, R60 ;  /* 0x000000480c2c723c */ /* 0x040fe2000000183c */
[----:B------:R-:W-:Y:S07]  /*3e60*/  LDSM.16.M88.4 R60, [R151+0xf800] ;  /* 0x00f80000973c783b */ /* 0x000fee0000000200 */
[C---:B------:R-:W-:Y:S01]  /*3e70*/  HMMA.16816.F32 R56, R12.reuse, R74, R56 ;  /* 0x0000004a0c38723c */ /* 0x040fe20000001838 */
[----:B------:R-:W-:Y:S07]  /*3e80*/  LDSM.16.M88.4 R72, [R214+0x6800] ;  /* 0x00680000d648783b */ /* 0x000fee0000000200 */
[C---:B------:R-:W-:Y:S08]  /*3e90*/  HMMA.16816.F32 R52, R12.reuse, R88, R52 ;  /* 0x000000580c34723c */ /* 0x040ff00000001834 */
[----:B------:R-:W-:Y:S01]  /*3ea0*/  HMMA.16816.F32 R48, R12, R90, R48 ;  /* 0x0000005a0c30723c */ /* 0x000fe20000001830 */
[----:B------:R-:W4:Y:S07]  /*3eb0*/  LDSM.16.M88.4 R88, [R151+0xf000] ;  /* 0x00f000009758783b */ /* 0x000f2e0000000200 */
[C---:B--2---:R-:W-:Y:S08]  /*3ec0*/  HMMA.16816.F32 R40, R8.reuse, R64, R24 ;  /* 0x000000400828723c */ /* 0x044ff00000001818 */
[C---:B------:R-:W-:Y:S08]  /*3ed0*/  HMMA.16816.F32 R24, R8.reuse, R68, R32 ;  /* 0x000000440818723c */ /* 0x040ff00000001820 */
[C---:B------:R-:W-:Y:S01]  /*3ee0*/  HMMA.16816.F32 R28, R8.reuse, R66, R16 ;  /* 0x00000042081c723c */ /* 0x040fe20000001810 */
[----:B------:R-:W-:Y:S07]  /*3ef0*/  LDSM.16.M88.4 R16, [R211+0x6000] ;  /* 0x00600000d310783b */ /* 0x000fee0000000200 */
[C---:B------:R-:W-:Y:S01]  /*3f00*/  HMMA.16816.F32 R12, R8.reuse, R70, R36 ;  /* 0x00000046080c723c */ /* 0x040fe20000001824 */
[----:B------:R-:W2:Y:S07]  /*3f10*/  LDSM.16.M88.4 R68, [R214+0x6000] ;  /* 0x00600000d644783b */ /* 0x000eae0000000200 */
[C---:B---3--:R-:W-:Y:S08]  /*3f20*/  HMMA.16816.F32 R36, R8.reuse, R76, R44 ;  /* 0x0000004c0824723c */ /* 0x048ff0000000182c */
[C---:B------:R-:W-:Y:S01]  /*3f30*/  HMMA.16816.F32 R56, R8.reuse, R78, R56 ;  /* 0x0000004e0838723c */ /* 0x040fe20000001838 */
[----:B------:R-:W-:Y:S07]  /*3f40*/  LDSM.16.M88.4 R76, [R214+0x7800] ;  /* 0x00780000d64c783b */ /* 0x000fee0000000200 */
[C---:B------:R-:W-:Y:S08]  /*3f50*/  HMMA.16816.F32 R52, R8.reuse, R84, R52 ;  /* 0x000000540834723c */ /* 0x040ff00000001834 */
[----:B------:R-:W-:Y:S01]  /*3f60*/  HMMA.16816.F32 R48, R8, R86, R48 ;  /* 0x000000560830723c */ /* 0x000fe20000001830 */
[----:B------:R-:W3:Y:S07]  /*3f70*/  LDSM.16.M88.4 R84, [R214+0x7000] ;  /* 0x00700000d654783b */ /* 0x000eee0000000200 */
[C---:B-1----:R-:W-:Y:S08]  /*3f80*/  HMMA.16816.F32 R44, R20.reuse, R80, R40 ;  /* 0x00000050142c723c */ /* 0x042ff00000001828 */
[C---:B------:R-:W-:Y:S08]  /*3f90*/  HMMA.16816.F32 R32, R20.reuse, R92, R24 ;  /* 0x0000005c1420723c */ /* 0x040ff00000001818 */
[C---:B------:R-:W-:Y:S01]  /*3fa0*/  HMMA.16816.F32 R40, R20.reuse, R82, R28 ;  /* 0x000000521428723c */ /* 0x040fe2000000181c */
[----:B------:R-:W-:Y:S07]  /*3fb0*/  LDSM.16.M88.4 R80, [R209+0xe000] ;  /* 0x00e00000d150783b */ /* 0x000fee0000000200 */
[C---:B------:R-:W-:Y:S01]  /*3fc0*/  HMMA.16816.F32 R28, R20.reuse, R94, R12 ;  /* 0x0000005e141c723c */ /* 0x040fe2000000180c */
[----:B------:R-:W1:Y:S07]  /*3fd0*/  LDSM.16.M88.4 R12, [R213+0x6000] ;  /* 0x00600000d50c783b */ /* 0x000e6e0000000200 */
[C---:B----4-:R-:W-:Y:S08]  /*3fe0*/  HMMA.16816.F32 R24, R20.reuse, R88, R36 ;  /* 0x000000581418723c */ /* 0x050ff00000001824 */
[C---:B------:R-:W-:Y:S08]  /*3ff0*/  HMMA.16816.F32 R8, R20.reuse, R90, R56 ;  /* 0x0000005a1408723c */ /* 0x040ff00000001838 */
[C---:B------:R-:W-:Y:S08]  /*4000*/  HMMA.16816.F32 R64, R20.reuse, R60, R52 ;  /* 0x0000003c1440723c */ /* 0x040ff00000001834 */
[----:B------:R-:W-:Y:S01]  /*4010*/  HMMA.16816.F32 R20, R20, R62, R48 ;  /* 0x0000003e1414723c */ /* 0x000fe20000001830 */
[----:B------:R-:W4:Y:S07]  /*4020*/  LDSM.16.M88.4 R48, [R209+0xe800] ;  /* 0x00e80000d130783b */ /* 0x000f2e0000000200 */
[C---:B--2---:R-:W-:Y:S01]  /*4030*/  HMMA.16816.F32 R60, R16.reuse, R68, R44 ;  /* 0x00000044103c723c */ /* 0x044fe2000000182c */
[----:B------:R-:W2:Y:S07]  /*4040*/  LDSM.16.M88.4 R44, [R209+0xf000] ;  /* 0x00f00000d12c783b */ /* 0x000eae0000000200 */
[C---:B------:R-:W-:Y:S01]  /*4050*/  HMMA.16816.F32 R56, R16.reuse, R72, R32 ;  /* 0x000000481038723c */ /* 0x040fe20000001820 */
[----:B------:R-:W5:Y:S07]  /*4060*/  LDSM.16.M88.4 R32, [R209+0xf800] ;  /* 0x00f80000d120783b */ /* 0x000f6e0000000200 */
[C---:B------:R-:W-:Y:S01]  /*4070*/  HMMA.16816.F32 R36, R16.reuse, R70, R40 ;  /* 0x000000461024723c */ /* 0x040fe20000001828 */
[----:B------:R-:W-:Y:S07]  /*4080*/  LDSM.16.M88.4 R68, [R208+0x6800] ;  /* 0x00680000d044783b */ /* 0x000fee0000000200 */
[C---:B------:R-:W-:Y:S08]  /*4090*/  HMMA.16816.F32 R52, R16.reuse, R74, R28 ;  /* 0x0000004a1034723c */ /* 0x040ff0000000181c */
[C---:B---3--:R-:W-:Y:S08]  /*40a0*/  HMMA.16816.F32 R40, R16.reuse, R84, R24 ;  /* 0x000000541028723c */ /* 0x048ff00000001818 */
[C---:B------:R-:W-:Y:S08]  /*40b0*/  HMMA.16816.F32 R20, R16.reuse, R78, R20 ;  /* 0x0000004e1014723c */ /* 0x040ff00000001814 */
[C---:B------:R-:W-:Y:S01]  /*40c0*/  HMMA.16816.F32 R28, R16.reuse, R86, R8 ;  /* 0x00000056101c723c */ /* 0x040fe20000001808 */
[----:B------:R-:W-:Y:S07]  /*40d0*/  LDSM.16.M88.4 R8, [R212+0x6000] ;  /* 0x00600000d408783b */ /* 0x000fee0000000200 */
[----:B------:R-:W-:Y:S01]  /*40e0*/  HMMA.16816.F32 R24, R16, R76, R64 ;  /* 0x0000004c1018723c */ /* 0x000fe20000001840 */
[----:B------:R-:W3:Y:S07]  /*40f0*/  LDSM.16.M88.4 R64, [R208+0x6000] ;  /* 0x00600000d040783b */ /* 0x000eee0000000200 */
[C---:B-1----:R-:W-:Y:S08]  /*4100*/  HMMA.16816.F32 R16, R12.reuse, R80, R60 ;  /* 0x000000500c10723c */ /* 0x042ff0000000183c */
[C---:B------:R-:W-:Y:S08]  /*4110*/  HMMA.16816.F32 R36, R12.reuse, R82, R36 ;  /* 0x000000520c24723c */ /* 0x040ff00000001824 */
[C---:B----4-:R-:W-:Y:S08]  /*4120*/  HMMA.16816.F32 R60, R12.reuse, R50, R52 ;  /* 0x000000320c3c723c */ /* 0x050ff00000001834 */
[C---:B--2---:R-:W-:Y:S08]  /*4130*/  HMMA.16816.F32 R52, R12.reuse, R44, R40 ;  /* 0x0000002c0c34723c */ /* 0x044ff00000001828 */
[C---:B-----5:R-:W-:Y:S01]  /*4140*/  HMMA.16816.F32 R40, R12.reuse, R34, R20 ;  /* 0x000000220c28723c */ /* 0x060fe20000001814 */
[----:B------:R-:W1:Y:S07]  /*4150*/  LDSM.16.M88.4 R20, [R208+0x7000] ;  /* 0x00700000d014783b */ /* 0x000e6e0000000200 */
[C---:B------:R-:W-:Y:S08]  /*4160*/  HMMA.16816.F32 R56, R12.reuse, R48, R56 ;  /* 0x000000300c38723c */ /* 0x040ff00000001838 */
[C---:B------:R-:W-:Y:S08]  /*4170*/  HMMA.16816.F32 R48, R12.reuse, R46, R28 ;  /* 0x0000002e0c30723c */ /* 0x040ff0000000181c */
[----:B------:R-:W-:Y:S01]  /*4180*/  HMMA.16816.F32 R44, R12, R32, R24 ;  /* 0x000000200c2c723c */ /* 0x000fe20000001818 */
[----:B------:R-:W2:Y:S01]  /*4190*/  LDSM.16.M88.4 R32, [R208+0x7800] ;  /* 0x00780000d020783b */ /* 0x000ea20000000200 */
[----:B------:R-:W-:-:S05]  /*41a0*/  DEPBAR.LE SB0, 0x0 ;  /* 0x000080000000791a */ /* 0x000fca0000000000 */
[----:B------:R-:W-:Y:S01]  /*41b0*/  IADD3 R24, R2, 0x1, RZ ;  /* 0x0000000102187810 */ /* 0x000fe20007ffe0ff */
[----:B---3--:R-:W-:Y:S01]  /*41c0*/  HMMA.16816.F32 R16, R8, R64, R16 ;  /* 0x000000400810723c */ /* 0x008fe20000001810 */
[----:B------:R-:W-:Y:S02]  /*41d0*/  BAR.SYNC.DEFER_BLOCKING 0x0 ;  /* 0x0000000000007b1d */ /* 0x000fe40000010000 */
[----:B------:R-:W-:-:S05]  /*41e0*/  ISETP.GE.AND P0, PT, R24, UR15, PT ;  /* 0x0000000f18007c0c */ /* 0x000fca000bf06270 */
[C---:B------:R-:W-:Y:S08]  /*41f0*/  HMMA.16816.F32 R12, R8.reuse, R66, R36 ;  /* 0x00000042080c723c */ /* 0x040ff00000001824 */
[C---:B------:R-:W-:Y:S08]  /*4200*/  HMMA.16816.F32 R28, R8.reuse, R68, R56 ;  /* 0x00000044081c723c */ /* 0x040ff00000001838 */
[----:B------:R-:W-:Y:S01]  /*4210*/  HMMA.16816.F32 R36, R8, R70, R60 ;  /* 0x000000460824723c */ /* 0x000fe2000000183c */
[----:B------:R-:W-:-:S02]  /*4220*/  FSEL R57, R18, -INF , !P1 ;  /* 0xff80000012397808 */ /* 0x000fc40004800000 */
[----:B------:R-:W-:Y:S02]  /*4230*/  FSEL R56, R16, -INF , !P1 ;  /* 0xff80000010387808 */ /* 0x000fe40004800000 */
[----:B------:R-:W-:Y:S02]  /*4240*/  ISETP.GE.AND P1, PT, R3, UR15, PT ;  /* 0x0000000f03007c0c */ /* 0x000fe4000bf26270 */
[----:B------:R-:W-:Y:S01]  /*4250*/  IADD3 R3, R2, 0x21, RZ ;  /* 0x0000002102037810 */ /* 0x000fe20007ffe0ff */
[----:B-1----:R-:W-:Y:S07]  /*4260*/  HMMA.16816.F32 R24, R8, R20, R52 ;  /* 0x000000140818723c */ /* 0x002fee0000001834 */
[----:B------:R-:W-:-:S02]  /*4270*/  FSEL R53, R19, -INF , !P0 ;  /* 0xff80000013357808 */ /* 0x000fc40004000000 */
[----:B------:R-:W-:Y:S02]  /*4280*/  FSEL R21, R17, -INF , !P0 ;  /* 0xff80000011157808 */ /* 0x000fe40004000000 */
[C---:B------:R-:W-:Y:S01]  /*4290*/  HMMA.16816.F32 R16, R8.reuse, R22, R48 ;  /* 0x000000160810723c */ /* 0x040fe20000001830 */
[----:B------:R-:W-:Y:S02]  /*42a0*/  FSEL R54, R14, -INF , !P6 ;  /* 0xff8000000e367808 */ /* 0x000fe40007000000 */
[----:B------:R-:W-:Y:S02]  /*42b0*/  FSEL R52, R12, -INF , !P6 ;  /* 0xff8000000c347808 */ /* 0x000fe40007000000 */
[----:B------:R-:W-:Y:S02]  /*42c0*/  FSEL R20, R13, -INF , !P5 ;  /* 0xff8000000d147808 */ /* 0x000fe40006800000 */
[----:B------:R-:W-:Y:S02]  /*42d0*/  FSEL R48, R15, -INF , !P5 ;  /* 0xff8000000f307808 */ /* 0x000fe40006800000 */
[----:B--2---:R-:W-:Y:S01]  /*42e0*/  HMMA.16816.F32 R12, R8, R32, R44 ;  /* 0x00000020080c723c */ /* 0x004fe2000000182c */
[----:B------:R-:W-:-:S02]  /*42f0*/  ISETP.GE.AND P6, PT, R3, UR15, PT ;  /* 0x0000000f03007c0c */ /* 0x000fc4000bfc6270 */
[----:B------:R-:W-:Y:S02]  /*4300*/  IADD3 R3, R2, 0x29, RZ ;  /* 0x0000002902037810 */ /* 0x000fe40007ffe0ff */
[----:B------:R-:W-:Y:S02]  /*4310*/  FSEL R119, R30, -INF , !P4 ;  /* 0xff8000001e777808 */ /* 0x000fe40006000000 */
[----:B------:R-:W-:Y:S01]  /*4320*/  FSEL R116, R28, -INF , !P4 ;  /* 0xff8000001c747808 */ /* 0x000fe20006000000 */
[----:B------:R-:W-:Y:S01]  /*4330*/  HMMA.16816.F32 R8, R8, R34, R40 ;  /* 0x000000220808723c */ /* 0x000fe20000001828 */
[----:B------:R-:W-:Y:S02]  /*4340*/  ISETP.GE.AND P0, PT, R6, UR15, PT ;  /* 0x0000000f06007c0c */ /* 0x000fe4000bf06270 */
[----:B------:R-:W-:Y:S02]  /*4350*/  ISETP.GE.AND P4, PT, R3, UR15, PT ;  /* 0x0000000f03007c0c */ /* 0x000fe4000bf86270 */
[----:B------:R-:W-:-:S02]  /*4360*/  IADD3 R6, R2, 0x28, RZ ;  /* 0x0000002802067810 */ /* 0x000fc40007ffe0ff */
[----:B------:R-:W-:Y:S02]  /*4370*/  IADD3 R3, R2, 0x31, RZ ;  /* 0x0000003102037810 */ /* 0x000fe40007ffe0ff */
[----:B------:R-:W-:Y:S02]  /*4380*/  FSEL R117, R38, -INF , !P2 ;  /* 0xff80000026757808 */ /* 0x000fe40005000000 */
[----:B------:R-:W-:Y:S02]  /*4390*/  FSEL R90, R36, -INF , !P2 ;  /* 0xff800000245a7808 */ /* 0x000fe40005000000 */
[----:B------:R-:W-:Y:S02]  /*43a0*/  ISETP.GE.AND P5, PT, R6, UR15, PT ;  /* 0x0000000f06007c0c */ /* 0x000fe4000bfa6270 */
[----:B------:R-:W-:Y:S02]  /*43b0*/  ISETP.GE.AND P2, PT, R3, UR15, PT ;  /* 0x0000000f03007c0c */ /* 0x000fe4000bf46270 */
[----:B------:R-:W-:-:S02]  /*43c0*/  IADD3 R6, R2, 0x30, RZ ;  /* 0x0000003002067810 */ /* 0x000fc40007ffe0ff */
[C---:B------:R-:W-:Y:S02]  /*43d0*/  IADD3 R3, R2.reuse, 0x38, RZ ;  /* 0x0000003802037810 */ /* 0x040fe40007ffe0ff */
[----:B------:R-:W-:Y:S02]  /*43e0*/  IADD3 R2, R2, 0x39, RZ ;  /* 0x0000003902027810 */ /* 0x000fe40007ffe0ff */
[----:B------:R-:W-:Y:S02]  /*43f0*/  FSEL R91, R39, -INF , !P1 ;  /* 0xff800000275b7808 */ /* 0x000fe40004800000 */
[----:B------:R-:W-:Y:S02]  /*4400*/  FSEL R88, R37, -INF , !P1 ;  /* 0xff80000025587808 */ /* 0x000fe40004800000 */
[----:B------:R-:W-:Y:S02]  /*4410*/  ISETP.GE.AND P1, PT, R3, UR15, PT ;  /* 0x0000000f03007c0c */ /* 0x000fe4000bf26270 */
[----:B------:R-:W-:-:S02]  /*4420*/  FSEL R180, R26, -INF , !P0 ;  /* 0xff8000001ab47808 */ /* 0x000fc40004000000 */
[----:B------:R-:W-:Y:S02]  /*4430*/  FSEL R149, R24, -INF , !P0 ;  /* 0xff80000018957808 */ /* 0x000fe40004000000 */
[----:B------:R-:W-:Y:S02]  /*4440*/  ISETP.GE.AND P0, PT, R2, UR15, PT ;  /* 0x0000000f02007c0c */ /* 0x000fe4000bf06270 */
[----:B------:R-:W-:Y:S02]  /*4450*/  FSEL R3, R8, -INF , !P1 ;  /* 0xff80000008037808 */ /* 0x000fe40004800000 */
[----:B------:R-:W-:Y:S02]  /*4460*/  FSEL R2, R9, -INF , !P0 ;  /* 0xff80000009027808 */ /* 0x000fe40004000000 */
[----:B------:R-:W-:Y:S01]  /*4470*/  FSEL R7, R11, -INF , !P0 ;  /* 0xff8000000b077808 */ /* 0x000fe20004000000 */
[----:B------:R1:W-:Y:S01]  /*4480*/  STL [R1+0x10], R3 ;  /* 0x0000100301007387 */ /* 0x0003e20000100800 */
[----:B------:R-:W-:-:S02]  /*4490*/  PLOP3.LUT P0, PT, PT, PT, UP0, 0x80, 0x0 ;  /* 0x000000000000781c */ /* 0x000fc40003f0f008 */
[----:B------:R-:W-:Y:S01]  /*44a0*/  FSEL R118, R31, -INF , !P3 ;  /* 0xff8000001f767808 */ /* 0x000fe20005800000 */
[----:B------:R1:W-:Y:S01]  /*44b0*/  STL [R1+0x14], R2 ;  /* 0x0000140201007387 */ /* 0x0003e20000100800 */
[----:B------:R-:W-:Y:S02]  /*44c0*/  FSEL R89, R29, -INF , !P3 ;  /* 0xff8000001d597808 */ /* 0x000fe40005800000 */
[----:B------:R-:W-:Y:S02]  /*44d0*/  ISETP.GE.AND P3, PT, R6, UR15, PT ;  /* 0x0000000f06007c0c */ /* 0x000fe4000bf66270 */
        /* <DEDUP_REMOVED lines=9> */
[----:B------:R-:W-:Y:S02]  /*4570*/  FSEL R244, R13, -INF , !P2 ;  /* 0xff8000000df47808 */ /* 0x000fe40005000000 */
[----:B------:R-:W-:Y:S01]  /*4580*/  FSEL R98, R10, -INF , !P1 ;  /* 0xff8000000a627808 */ /* 0x000fe20004800000 */
[----:B------:R-:W-:Y:S05]  /*4590*/  @!P0 BRA `(.L_x_56) ;  /* 0x0000084000008947 */ /* 0x000fea0003800000 */
[----:B-1----:R-:W-:Y:S01]  /*45a0*/  ULEA.HI.SX32 UR5, UR8, 0xfffffffe, 0x1a ;  /* 0xfffffffe08057891 */ /* 0x002fe2000f8fd23f */
[----:B------:R-:W-:Y:S01]  /*45b0*/  ISETP.GE.AND P6, PT, R246, c[0x0][0x220], PT ;  /* 0x00008800f6007a0c */ /* 0x000fe20003fc6270 */
[----:B------:R-:W-:Y:S01]  /*45c0*/  BSSY B0, `(.L_x_57) ;  /* 0x0000080000007945 */ /* 0x000fe20003800000 */
[----:B------:R-:W-:Y:S01]  /*45d0*/  ISETP.GE.AND P5, PT, R250, c[0x0][0x220], PT ;  /* 0x00008800fa007a0c */ /* 0x000fe20003fa6270 */
[----:B------:R-:W-:Y:S01]  /*45e0*/  USHF.R.S32.HI UR4, URZ, 0x1f, UR5 ;  /* 0x0000001f3f047899 */ /* 0x000fe20008011405 */
[----:B------:R-:W-:Y:S01]  /*45f0*/  ISETP.GE.AND P4, PT, R245, c[0x0][0x220], PT ;  /* 0x00008800f5007a0c */ /* 0x000fe20003f86270 */
[----:B------:R-:W-:Y:S01]  /*4600*/  UIMAD UR6, UR6, UR5, URZ ;  /* 0x00000005060672a4 */ /* 0x000fe2000f8e023f */
[----:B------:R-:W-:Y:S01]  /*4610*/  IMAD.WIDE.U32 R2, R97, UR5, R248 ;  /* 0x0000000561027c25 */ /* 0x000fe2000f8e00f8 */
[----:B------:R-:W-:-:S02]  /*4620*/  ISETP.GE.AND P3, PT, R251, c[0x0][0x220], PT ;  /* 0x00008800fb007a0c */ /* 0x000fc40003f66270 */
[----:B------:R-:W-:-:S04]  /*4630*/  UIMAD UR4, UR4, UR20, UR6 ;  /* 0x00000014040472a4 */ /* 0x000fc8000f8e0206 */
[C---:B------:R-:W-:Y:S01]  /*4640*/  @!P6 LEA R10, P2, R2.reuse, c[0x0][0x168], 0x1 ;  /* 0x00005a00020aea11 */ /* 0x040fe200078408ff */
[----:B------:R1:W-:Y:S01]  /*4650*/  @P6 STS.128 [R230+0x8000], RZ ;  /* 0x008000ffe6006388 */ /* 0x0003e20000000c00 */
[----:B------:R-:W-:Y:S02]  /*4660*/  IADD3 R6, R3, UR4, RZ ;  /* 0x0000000403067c10 */ /* 0x000fe4000fffe0ff */
[C---:B------:R-:W-:Y:S02]  /*4670*/  @!P5 LEA R8, P1, R2.reuse, c[0x0][0x168], 0x1 ;  /* 0x00005a000208da11 */ /* 0x040fe400078208ff */
[C-C-:B------:R-:W-:Y:S02]  /*4680*/  @!P6 LEA.HI.X R11, R2.reuse, c[0x0][0x16c], R6.reuse, 0x1, P2 ;  /* 0x00005b00020bea11 */ /* 0x140fe400010f0c06 */
[C---:B------:R-:W-:Y:S02]  /*4690*/  @!P4 LEA R12, P2, R2.reuse, c[0x0][0x168], 0x1 ;  /* 0x00005a00020cca11 */ /* 0x040fe400078408ff */
[C---:B------:R-:W-:Y:S01]  /*46a0*/  @!P5 LEA.HI.X R9, R2.reuse, c[0x0][0x16c], R6, 0x1, P1 ;  /* 0x00005b000209da11 */ /* 0x040fe200008f0c06 */
[----:B------:R-:W-:Y:S01]  /*46b0*/  @!PT LDS RZ, [RZ] ;  /* 0x00000000fffff984 */ /* 0x000fe20000000800 */
[----:B------:R-:W-:Y:S01]  /*46c0*/  @!PT LDS RZ, [RZ] ;  /* 0x00000000fffff984 */ /* 0x000fe20000000800 */
[----:B------:R-:W-:Y:S01]  /*46d0*/  @!PT LDS RZ, [RZ] ;  /* 0x00000000fffff984 */ /* 0x000fe20000000800 */
[----:B------:R2:W-:Y:S01]  /*46e0*/  @!P6 LDGSTS.E.BYPASS.LTC128B.128 [R230+0x8000], [R10.64] ;  /* 0x080000000ae6efae */ /* 0x0005e2000b901d52 */
[----:B------:R-:W-:-:S02]  /*46f0*/  @!P3 LEA R14, P1, R2, c[0x0][0x168], 0x1 ;  /* 0x00005a00020eba11 */ /* 0x000fc400078208ff */
[C-C-:B------:R-:W-:Y:S01]  /*4700*/  @!P4 LEA.HI.X R13, R2.reuse, c[0x0][0x16c], R6.reuse, 0x1, P2 ;  /* 0x00005b00020dca11 */ /* 0x140fe200010f0c06 */
[----:B------:R1:W-:Y:S01]  /*4710*/  @P5 STS.128 [R230+0xa000], RZ ;  /* 0x00a000ffe6005388 */ /* 0x0003e20000000c00 */
[C---:B------:R-:W-:Y:S02]  /*4720*/  IADD3 R3, P2, R2.reuse, UR23, RZ ;  /* 0x0000001702037c10 */ /* 0x040fe4000ff5e0ff */
[----:B------:R-:W-:Y:S01]  /*4730*/  @!P3 LEA.HI.X R15, R2, c[0x0][0x16c], R6, 0x1, P1 ;  /* 0x00005b00020fba11 */ /* 0x000fe200008f0c06 */
[----:B------:R-:W-:Y:S01]  /*4740*/  @!PT LDS RZ, [RZ] ;  /* 0x00000000fffff984 */ /* 0x000fe20000000800 */
[----:B------:R-:W-:Y:S01]  /*4750*/  @!PT LDS RZ, [RZ] ;  /* 0x00000000fffff984 */ /* 0x000fe20000000800 */
[----:B------:R-:W-:Y:S01]  /*4760*/  @!PT LDS RZ, [RZ] ;  /* 0x00000000fffff984 */ /* 0x000fe20000000800 */
[----:B------:R3:W-:Y:S01]  /*4770*/  @!P5 LDGSTS.E.BYPASS.LTC128B.128 [R230+0xa000], [R8.64+0x80] ;  /* 0x0a00008008e6dfae */ /* 0x0007e2000b901d52 */
[----:B------:R-:W-:-:S03]  /*4780*/  IADD3.X R6, R6, UR9, RZ, P2, !PT ;  /* 0x0000000906067c10 */ /* 0x000fc600097fe4ff */
        /* <DEDUP_REMOVED lines=9> */
[----:B------:R5:W-:Y:S01]  /*4820*/  @!P3 LDGSTS.E.BYPASS.LTC128B.128 [R230+0xe000], [R14.64+0x180] ;  /* 0x0e0001800ee6bfae */ /* 0x000be2000b901d52 */
[----:B--2---:R-:W-:-:S03]  /*4830*/  @!P6 LEA R10, P1, R3, c[0x0][0x168], 0x1 ;  /* 0x00005a00030aea11 */ /* 0x004fc600078208ff */
[----:B------:R1:W-:Y:S01]  /*4840*/  @P6 STS.128 [R230+0x8800], RZ ;  /* 0x008800ffe6006388 */ /* 0x0003e20000000c00 */
[C---:B------:R-:W-:Y:S02]  /*4850*/  @!P6 LEA.HI.X R11, R3.reuse, c[0x0][0x16c], R6, 0x1, P1 ;  /* 0x00005b00030bea11 */ /* 0x040fe400008f0c06 */
[----:B---3--:R-:W-:-:S03]  /*4860*/  @!P5 LEA R8, P2, R3, c[0x0][0x168], 0x1 ;  /* 0x00005a000308da11 */ /* 0x008fc600078408ff */
[----:B------:R-:W-:Y:S01]  /*4870*/  @!PT LDS RZ, [RZ] ;  /* 0x00000000fffff984 */ /* 0x000fe20000000800 */
[----:B------:R-:W-:Y:S01]  /*4880*/  @!PT LDS RZ, [RZ] ;  /* 0x00000000fffff984 */ /* 0x000fe20000000800 */
[----:B------:R-:W-:Y:S01]  /*4890*/  @!PT LDS RZ, [RZ] ;  /* 0x00000000fffff984 */ /* 0x000fe20000000800 */
[----:B------:R2:W-:Y:S01]  /*48a0*/  @!P6 LDGSTS.E.BYPASS.LTC128B.128 [R230+0x8800], [R10.64] ;  /* 0x088000000ae6efae */ /* 0x0005e2000b901d52 */
[----:B------:R-:W-:-:S03]  /*48b0*/  @!P5 LEA.HI.X R9, R3, c[0x0][0x16c], R6, 0x1, P2 ;  /* 0x00005b000309da11 */ /* 0x000fc600010f0c06 */
[----:B------:R1:W-:Y:S01]  /*48c0*/  @P5 STS.128 [R230+0xa800], RZ ;  /* 0x00a800ffe6005388 */ /* 0x0003e20000000c00 */
[----:B----4-:R-:W-:-:S03]  /*48d0*/  @!P3 LEA R12, P2, R3, c[0x0][0x168], 0x1 ;  /* 0x00005a00030cba11 */ /* 0x010fc600078408ff */
[----:B------:R-:W-:Y:S01]  /*48e0*/  @!PT LDS RZ, [RZ] ;  /* 0x00000000fffff984 */ /* 0x000fe20000000800 */
[----:B------:R-:W-:Y:S01]  /*48f0*/  @!PT LDS RZ, [RZ] ;  /* 0x00000000fffff984 */ /* 0x000fe20000000800 */
[----:B------:R-:W-:Y:S01]  /*4900*/  @!PT LDS RZ, [RZ] ;  /* 0x00000000fffff984 */ /* 0x000fe20000000800 */
[----:B------:R3:W-:Y:S01]  /*4910*/  @!P5 LDGSTS.E.BYPASS.LTC128B.128 [R230+0xa800], [R8.64+0x80] ;  /* 0x0a80008008e6dfae */ /* 0x0007e2000b901d52 */
[----:B------:R-:W-:-:S03]  /*4920*/  @!P3 LEA.HI.X R13, R3, c[0x0][0x16c], R6, 0x1, P2 ;  /* 0x00005b00030dba11 */ /* 0x000fc600010f0c06 */
[----:B------:R1:W-:Y:S01]  /*4930*/  @P4 STS.128 [R230+0xc800], RZ ;  /* 0x00c800ffe6004388 */ /* 0x0003e20000000c00 */
[----:B-----5:R-:W-:-:S04]  /*4940*/  @!P4 LEA R14, P1, R3, c[0x0][0x168], 0x1 ;  /* 0x00005a00030eca11 */ /* 0x020fc800078208ff */
[C---:B------:R-:W-:Y:S02]  /*4950*/  @!P4 LEA.HI.X R15, R3.reuse, c[0x0][0x16c], R6, 0x1, P1 ;  /* 0x00005b00030fca11 */ /* 0x040fe400008f0c06 */
[----:B------:R-:W-:-:S03]  /*4960*/  IADD3 R2, P1, R3, UR23, RZ ;  /* 0x0000001703027c10 */ /* 0x000fc6000ff3e0ff */
[----:B------:R-:W-:Y:S01]  /*4970*/  @!PT LDS RZ, [RZ] ;  /* 0x00000000fffff984 */ /* 0x000fe20000000800 */
[----:B------:R-:W-:Y:S01]  /*4980*/  @!PT LDS RZ, [RZ] ;  /* 0x00000000fffff984 */ /* 0x000fe20000000800 */
[----:B------:R-:W-:Y:S01]  /*4990*/  @!PT LDS RZ, [RZ] ;  /* 0x00000000fffff984 */ /* 0x000fe20000000800 */
[----:B------:R4:W-:Y:S01]  /*49a0*/  @!P4 LDGSTS.E.BYPASS.LTC128B.128 [R230+0xc800], [R14.64+0x100] ;  /* 0x0c8001000ee6cfae */ /* 0x0009e2000b901d52 */
[----:B------:R-:W-:Y:S02]  /*49b0*/  IADD3.X R6, R6, UR9, RZ, P1, !PT ;  /* 0x0000000906067c10 */ /* 0x000fe40008ffe4ff */
[C---:B--2---:R-:W-:Y:S01]  /*49c0*/  @!P6 LEA R10, P2, R2.reuse, c[0x0][0x168], 0x1 ;  /* 0x00005a00020aea11 */ /* 0x044fe200078408ff */
[----:B------:R1:W-:Y:S03]  /*49d0*/  @P3 STS.128 [R230+0xe800], RZ ;  /* 0x00e800ffe6003388 */ /* 0x0003e60000000c00 */
[C-C-:B------:R-:W-:Y:S01]  /*49e0*/  @!P6 LEA.HI.X R11, R2.reuse, c[0x0][0x16c], R6.reuse, 0x1, P2 ;  /* 0x00005b00020bea11 */ /* 0x140fe200010f0c06 */
[----:B------:R-:W-:Y:S01]  /*49f0*/  @!PT LDS RZ, [RZ] ;  /* 0x00000000fffff984 */ /* 0x000fe20000000800 */
[----:B------:R-:W-:Y:S01]  /*4a00*/  @!PT LDS RZ, [RZ] ;  /* 0x00000000fffff984 */ /* 0x000fe20000000800 */
[----:B------:R-:W-:Y:S01]  /*4a10*/  @!PT LDS RZ, [RZ] ;  /* 0x00000000fffff984 */ /* 0x000fe20000000800 */
[----:B------:R2:W-:Y:S01]  /*4a20*/  @!P3 LDGSTS.E.BYPASS.LTC128B.128 [R230+0xe800], [R12.64+0x180] ;  /* 0x0e8001800ce6bfae */ /* 0x0005e2000b901d52 */
[C---:B------:R-:W-:Y:S02]  /*4a30*/  @!P4 LEA R16, P2, R2.reuse, c[0x0][0x168], 0x1 ;  /* 0x00005a000210ca11 */ /* 0x040fe400078408ff */
[C---:B---3--:R-:W-:Y:S01]  /*4a40*/  @!P5 LEA R8, P1, R2.reuse, c[0x0][0x168], 0x1 ;  /* 0x00005a000208da11 */ /* 0x048fe200078208ff */
[----:B------:R1:W-:Y:S01]  /*4a50*/  @P6 STS.128 [R230+0x9000], RZ ;  /* 0x009000ffe6006388 */ /* 0x0003e20000000c00 */
[----:B------:R-:W-:-:S02]  /*4a60*/  @!P4 LEA.HI.X R17, R2, c[0x0][0x16c], R6, 0x1, P2 ;  /* 0x00005b000211ca11 */ /* 0x000fc400010f0c06 */
[C---:B------:R-:W-:Y:S01]  /*4a70*/  @!P5 LEA.HI.X R9, R2.reuse, c[0x0][0x16c], R6, 0x1, P1 ;  /* 0x00005b000209da11 */ /* 0x040fe200008f0c06 */
[----:B------:R-:W-:Y:S01]  /*4a80*/  @!PT LDS RZ, [RZ] ;  /* 0x00000000fffff984 */ /* 0x000fe20000000800 */
[----:B------:R-:W-:Y:S01]  /*4a90*/  @!PT LDS RZ, [RZ] ;  /* 0x00000000fffff984 */ /* 0x000fe20000000800 */
[----:B------:R-:W-:Y:S01]  /*4aa0*/  @!PT LDS RZ, [RZ] ;  /* 0x00000000fffff984 */ /* 0x000fe20000000800 */
[----:B------:R3:W-:Y:S01]  /*4ab0*/  @!P6 LDGSTS.E.BYPASS.LTC128B.128 [R230+0x9000], [R10.64] ;  /* 0x090000000ae6efae */ /* 0x0007e2000b901d52 */
[----:B------:R-:W-:-:S03]  /*4ac0*/  IADD3 R3, P2, R2, UR23, RZ ;  /* 0x0000001702037c10 */ /* 0x000fc6000ff5e0ff */
[----:B------:R1:W-:Y:S04]  /*4ad0*/  @P5 STS.128 [R230+0xb000], RZ ;  /* 0x00b000ffe6005388 */ /* 0x0003e80000000c00 */
[----:B------:R-:W-:Y:S01]  /*4ae0*/  @!PT LDS RZ, [RZ] ;  /* 0x00000000fffff984 */ /* 0x000fe20000000800 */
[----:B------:R-:W-:Y:S01]  /*4af0*/  @!PT LDS RZ, [RZ] ;  /* 0x00000000fffff984 */ /* 0x000fe20000000800 */
[----:B------:R-:W-:Y:S01]  /*4b00*/  @!PT LDS RZ, [RZ] ;  /* 0x00000000fffff984 */ /* 0x000fe20000000800 */
[----:B------:R5:W-:Y:S01]  /*4b10*/  @!P5 LDGSTS.E.BYPASS.LTC128B.128 [R230+0xb000], [R8.64+0x80] ;  /* 0x0b00008008e6dfae */ /* 0x000be2000b901d52 */
[----:B----4-:R-:W-:-:S03]  /*4b20*/  @!P3 LEA R14, P1, R2, c[0x0][0x168], 0x1 ;  /* 0x00005a00020eba11 */ /* 0x010fc600078208ff */
[----:B------:R1:W-:Y:S01]  /*4b30*/  @P4 STS.128 [R230+0xd000], RZ ;  /* 0x00d000ffe6004388 */ /* 0x0003e20000000c00 */
[----:B------:R-:W-:-:S03]  /*4b40*/  @!P3 LEA.HI.X R15, R2, c[0x0][0x16c], R6, 0x1, P1 ;  /* 0x00005b00020fba11 */ /* 0x000fc600008f0c06 */
[----:B------:R-:W-:Y:S01]  /*4b50*/  @!PT LDS RZ, [RZ] ;  /* 0x00000000fffff984 */ /* 0x000fe20000000800 */
[----:B------:R-:W-:Y:S01]  /*4b60*/  @!PT LDS RZ, [RZ] ;  /* 0x00000000fffff984 */ /* 0x000fe20000000800 */
[----:B------:R-:W-:Y:S01]  /*4b70*/  @!PT LDS RZ, [RZ] ;  /* 0x00000000fffff984 */ /* 0x000fe20000000800 */
[----:B------:R1:W-:Y:S01]  /*4b80*/  @!P4 LDGSTS.E.BYPASS.LTC128B.128 [R230+0xd000], [R16.64+0x100] ;  /* 0x0d00010010e6cfae */ /* 0x0003e2000b901d52 */
[----:B------:R-:W-:Y:S02]  /*4b90*/  IADD3.X R6, R6, UR9, RZ, P2, !PT ;  /* 0x0000000906067c10 */ /* 0x000fe400097fe4ff */
[C---:B--2---:R-:W-:Y:S01]  /*4ba0*/  @!P6 LEA R12, P1, R3.reuse, c[0x0][0x168], 0x1 ;  /* 0x00005a00030cea11 */ /* 0x044fe200078208ff */
[----:B------:R1:W-:Y:S03]  /*4bb0*/  @P3 STS.128 [R230+0xf000], RZ ;  /* 0x00f000ffe6003388 */ /* 0x0003e60000000c00 */
[C---:B------:R-:W-:Y:S01]  /*4bc0*/  @!P6 LEA.HI.X R13, R3.reuse, c[0x0][0x16c], R6, 0x1, P1 ;  /* 0x00005b00030dea11 */ /* 0x040fe200008f0c06 */
[----:B------:R-:W-:Y:S01]  /*4bd0*/  @!PT LDS RZ, [RZ] ;  /* 0x00000000fffff984 */ /* 0x000fe20000000800 */
[----:B------:R-:W-:Y:S01]  /*4be0*/  @!PT LDS RZ, [RZ] ;  /* 0x00000000fffff984 */ /* 0x000fe20000000800 */
[----:B------:R-:W-:Y:S01]  /*4bf0*/  @!PT LDS RZ, [RZ] ;  /* 0x00000000fffff984 */ /* 0x000fe20000000800 */
[----:B------:R1:W-:Y:S01]  /*4c00*/  @!P3 LDGSTS.E.BYPASS.LTC128B.128 [R230+0xf000], [R14.64+0x180] ;  /* 0x0f0001800ee6bfae */ /* 0x0003e2000b901d52 */
[----:B---3--:R-:W-:-:S03]  /*4c10*/  @!P5 LEA R10, P2, R3, c[0x0][0x168], 0x1 ;  /* 0x00005a00030ada11 */ /* 0x008fc600078408ff */
[----:B------:R1:W-:Y:S01]  /*4c20*/  @P6 STS.128 [R230+0x9800], RZ ;  /* 0x009800ffe6006388 */ /* 0x0003e20000000c00 */
[----:B------:R-:W-:-:S03]  /*4c30*/  @!P5 LEA.HI.X R11, R3, c[0x0][0x16c], R6, 0x1, P2 ;  /* 0x00005b00030bda11 */ /* 0x000fc600010f0c06 */
[----:B------:R-:W-:Y:S01]  /*4c40*/  @!PT LDS RZ, [RZ] ;  /* 0x00000000fffff984 */ /* 0x000fe20000000800 */
[----:B------:R-:W-:Y:S01]  /*4c50*/  @!PT LDS RZ, [RZ] ;  /* 0x00000000fffff984 */ /* 0x000fe20000000800 */
[----:B------:R-:W-:Y:S01]  /*4c60*/  @!PT LDS RZ, [RZ] ;  /* 0x00000000fffff984 */ /* 0x000fe20000000800 */
[----:B------:R1:W-:Y:S01]  /*4c70*/  @!P6 LDGSTS.E.BYPASS.LTC128B.128 [R230+0x9800], [R12.64] ;  /* 0x098000000ce6efae */ /* 0x0003e2000b901d52 */
[----:B-----5:R-:W-:-:S03]  /*4c80*/  @!P4 LEA R8, P1, R3, c[0x0][0x168], 0x1 ;  /* 0x00005a000308ca11 */ /* 0x020fc600078208ff */
[----:B------:R1:W-:Y:S01]  /*4c90*/  @P5 STS.128 [R230+0xb800], RZ ;  /* 0x00b800ffe6005388 */ /* 0x0003e20000000c00 */
[----:B------:R-:W-:-:S03]  /*4ca0*/  @!P4 LEA.HI.X R9, R3, c[0x0][0x16c], R6, 0x1, P1 ;  /* 0x00005b000309ca11 */ /* 0x000fc600008f0c06 */
        /* <DEDUP_REMOVED lines=11> */
[----:B------:R-:W-:-:S04]  /*4d60*/  LEA R2, P1, R3, c[0x0][0x168], 0x1 ;  /* 0x00005a0003027a11 */ /* 0x000fc800078208ff */
[----:B------:R-:W-:-:S05]  /*4d70*/  LEA.HI.X R3, R3, c[0x0][0x16c], R6, 0x1, P1 ;  /* 0x00005b0003037a11 */ /* 0x000fca00008f0c06 */
[----:B------:R-:W-:Y:S01]  /*4d80*/  @!PT LDS RZ, [RZ] ;  /* 0x00000000fffff984 */ /* 0x000fe20000000800 */
[----:B------:R-:W-:Y:S01]  /*4d90*/  @!PT LDS RZ, [RZ] ;  /* 0x00000000fffff984 */ /* 0x000fe20000000800 */
[----:B------:R-:W-:Y:S01]  /*4da0*/  @!PT LDS RZ, [RZ] ;  /* 0x00000000fffff984 */ /* 0x000fe20000000800 */
[----:B------:R2:W-:Y:S04]  /*4db0*/  LDGSTS.E.BYPASS.LTC128B.128 [R230+0xf800], [R2.64+0x180] ;  /* 0x0f80018002e67fae */ /* 0x0005e8000b901d52 */
.L_x_58:
[----:B------:R-:W-:Y:S05]  /*4dc0*/  BSYNC B0 ;  /* 0x0000000000007941 */ /* 0x000fea0003800000 */
.L_x_57:
[----:B------:R-:W0:Y:S02]  /*4dd0*/  LDGDEPBAR ;  /* 0x00000000000079af */ /* 0x000e240000000000 */
.L_x_56:
[----:B-1----:R1:W-:Y:S04]  /*4de0*/  STL [R1+0x48], R217 ;  /* 0x000048d901007387 */ /* 0x0023e80000100800 */
[----:B-1----:R-:W3:Y:S04]  /*4df0*/  LDL.LU R217, [R1+0x14] ;  /* 0x0000140001d97983 */ /* 0x002ee80000300800 */
[----:B------:R1:W-:Y:S04]  /*4e00*/  STL [R1+0x44], R216 ;  /* 0x000044d801007387 */ /* 0x0003e80000100800 */
[----:B-1----:R-:W4:Y:S01]  /*4e10*/  LDL.LU R216, [R1+0x10] ;  /* 0x0000100001d87983 */ /* 0x002f220000300800 */
[----:B--2---:R-:W-:Y:S01]  /*4e20*/  FMNMX.FTZ R2, R56, R21, !PT ;  /* 0x0000001538027209 */ /* 0x004fe20007810000 */
[----:B------:R-:W-:Y:S01]  /*4e30*/  IMAD.MOV.U32 R9, RZ, RZ, R98 ;  /* 0x000000ffff097224 */ /* 0x000fe200078e0062 */
[----:B------:R-:W-:Y:S01]  /*4e40*/  MOV R11, R99 ;  /* 0x00000063000b7202 */ /* 0x000fe20000000f00 */
[----:B------:R-:W-:Y:S01]  /*4e50*/  STL [R1+0x40], R215 ;  /* 0x000040d701007387 */ /* 0x000fe20000100800 */
[----:B------:R-:W-:Y:S01]  /*4e60*/  FMNMX.FTZ R2, R52, R2, !PT ;  /* 0x0000000234027209 */ /* 0x000fe20007810000 */
[----:B------:R-:W-:Y:S01]  /*4e70*/  IMAD.SHL.U32 R204, R5, 0x2, RZ ;  /* 0x0000000205cc7824 */ /* 0x000fe200078e00ff */
[----:B------:R-:W-:Y:S01]  /*4e80*/  MOV R10, R7 ;  /* 0x00000007000a7202 */ /* 0x000fe20000000f00 */
[----:B------:R-:W-:Y:S01]  /*4e90*/  STL [R1+0x3c], R214 ;  /* 0x00003cd601007387 */ /* 0x000fe20000100800 */
[----:B------:R-:W-:Y:S01]  /*4ea0*/  FMNMX.FTZ R2, R20, R2, !PT ;  /* 0x0000000214027209 */ /* 0x000fe20007810000 */
[----:B------:R-:W-:Y:S01]  /*4eb0*/  IMAD R207, R0, 0x2, R204 ;  /* 0x0000000200cf7824 */ /* 0x000fe200078e02cc */
[----:B------:R-:W-:Y:S01]  /*4ec0*/  LEA R205, R4, R204, 0x1 ;  /* 0x000000cc04cd7211 */ /* 0x000fe200078e08ff */
[----:B------:R-:W-:Y:S01]  /*4ed0*/  STL [R1+0x38], R213 ;  /* 0x000038d501007387 */ /* 0x000fe20000100800 */
[----:B------:R-:W-:-:S02]  /*4ee0*/  FMNMX.FTZ R2, R116, R2, !PT ;  /* 0x0000000274027209 */ /* 0x000fc40007810000 */
[----:B------:R-:W-:Y:S01]  /*4ef0*/  LEA R206, R0, R205, 0x1 ;  /* 0x000000cd00ce7211 */ /* 0x000fe200078e08ff */
[----:B------:R-:W-:Y:S01]  /*4f00*/  STL [R1+0x34], R212 ;  /* 0x000034d401007387 */ /* 0x000fe20000100800 */
[----:B------:R-:W-:Y:S02]  /*4f10*/  FMNMX.FTZ R3, R89, R2, !PT ;  /* 0x0000000259037209 */ /* 0x000fe40007810000 */
[----:B------:R-:W-:Y:S01]  /*4f20*/  FMNMX.FTZ R2, R57, R53, !PT ;  /* 0x0000003539027209 */ /* 0x000fe20007810000 */
[----:B------:R-:W-:Y:S01]  /*4f30*/  STL [R1+0x30], R211 ;  /* 0x000030d301007387 */ /* 0x000fe20000100800 */
[----:B------:R-:W-:Y:S02]  /*4f40*/  FMNMX.FTZ R3, R90, R3, !PT ;  /* 0x000000035a037209 */ /* 0x000fe40007810000 */
[----:B------:R-:W-:Y:S01]  /*4f50*/  FMNMX.FTZ R2, R54, R2, !PT ;  /* 0x0000000236027209 */ /* 0x000fe20007810000 */
[----:B------:R-:W-:Y:S01]  /*4f60*/  STL [R1+0x2c], R210 ;  /* 0x00002cd201007387 */ /* 0x000fe20000100800 */
[----:B------:R-:W-:-:S02]  /*4f70*/  FMNMX.FTZ R148, R88, R3, !PT ;  /* 0x0000000358947209 */ /* 0x000fc40007810000 */
[----:B------:R-:W-:Y:S01]  /*4f80*/  FMNMX.FTZ R2, R48, R2, !PT ;  /* 0x0000000230027209 */ /* 0x000fe20007810000 */
        /* <DEDUP_REMOVED lines=15> */
[----:B------:R-:W-:Y:S01]  /*5080*/  LDSM.16.MT88.4 R28, [R206+0x10000] ;  /* 0x01000000ce1c783b */ /* 0x000fe20000004200 */
[----:B------:R-:W-:-:S02]  /*5090*/  FMNMX.FTZ R148, R244, R148, !PT ;  /* 0x00000094f4947209 */ /* 0x000fc40007810000 */
[----:B------:R-:W-:Y:S01]  /*50a0*/  FMNMX.FTZ R2, R181, R2, !PT ;  /* 0x00000002b5027209 */ /* 0x000fe20007810000 */
[----:B------:R-:W-:Y:S03]  /*50b0*/  LDSM.16.MT88.4 R16, [R205+0x10000] ;  /* 0x01000000cd10783b */ /* 0x000fe60000004200 */
        /* <DEDUP_REMOVED lines=10> */
[----:B------:R-:W-:-:S05]  /*5160*/  FMNMX.FTZ R2, R10, R2, !PT ;  /* 0x000000020a027209 */ /* 0x000fca0007810000 */
[----:B------:R-:W1:Y:S02]  /*5170*/  SHFL.BFLY PT, R3, R2, 0x2, 0x1f ;  /* 0x0c401f0002037f89 */ /* 0x000e6400000e0000 */
[----:B-1----:R-:W-:-:S05]  /*5180*/  FMNMX.FTZ R2, R2, R3, !PT ;  /* 0x0000000302027209 */ /* 0x002fca0007810000 */
[----:B------:R-:W-:Y:S01]  /*5190*/  SHFL.BFLY PT, R7, R2, 0x1, 0x1f ;  /* 0x0c201f0002077f89 */ /* 0x000fe200000e0000 */
[----:B----4-:R-:W-:-:S04]  /*51a0*/  FMNMX.FTZ R148, R216, R148, !PT ;  /* 0x00000094d8947209 */ /* 0x010fc80007810000 */
[----:B---3--:R-:W-:-:S05]  /*51b0*/  FMNMX.FTZ R148, R217, R148, !PT ;  /* 0x00000094d9947209 */ /* 0x008fca0007810000 */
[----:B------:R-:W1:Y:S02]  /*51c0*/  SHFL.BFLY PT, R6, R148, 0x2, 0x1f ;  /* 0x0c401f0094067f89 */ /* 0x000e6400000e0000 */
[----:B-1----:R-:W-:-:S05]  /*51d0*/  FMNMX.FTZ R148, R148, R6, !PT ;  /* 0x0000000694947209 */ /* 0x002fca0007810000 */
[----:B------:R-:W1:Y:S02]  /*51e0*/  SHFL.BFLY PT, R6, R148, 0x1, 0x1f ;  /* 0x0c201f0094067f89 */ /* 0x000e6400000e0000 */
[----:B-1----:R-:W-:-:S04]  /*51f0*/  FMNMX.FTZ R148, R148, R6, !PT ;  /* 0x0000000694947209 */ /* 0x002fc80007810000 */
[C---:B------:R-:W-:Y:S01]  /*5200*/  FSETP.NEU.FTZ.AND P1, PT, R148.reuse, -INF , PT ;  /* 0xff8000009400780b */ /* 0x040fe20003f3d000 */
[----:B------:R-:W-:-:S05]  /*5210*/  FMUL.FTZ R8, R148, c[0x0][0x23c] ;  /* 0x00008f0094087a20 */ /* 0x000fca0000410000 */
[----:B------:R-:W-:-:S05]  /*5220*/  FSEL R8, R8, RZ, P1 ;  /* 0x000000ff08087208 */ /* 0x000fca0000800000 */
[--C-:B------:R-:W-:Y:S02]  /*5230*/  FFMA.FTZ R3, R56, c[0x0][0x23c], -R8.reuse ;  /* 0x00008f0038037a23 */ /* 0x100fe40000010808 */
[--C-:B------:R-:W-:Y:S02]  /*5240*/  FFMA.FTZ R6, R52, c[0x0][0x23c], -R8.reuse ;  /* 0x00008f0034067a23 */ /* 0x100fe40000010808 */
[----:B------:R1:W-:Y:S01]  /*5250*/  MUFU.EX2 R174, R3 ;  /* 0x0000000300ae7308 */ /* 0x0003e20000000800 */
[----:B------:R-:W-:-:S07]  /*5260*/  FFMA.FTZ R0, R116, c[0x0][0x23c], -R8 ;  /* 0x00008f0074007a23 */ /* 0x000fce0000010808 */
[----:B------:R2:W-:Y:S01]  /*5270*/  MUFU.EX2 R151, R6 ;  /* 0x0000000600977308 */ /* 0x0005e20000000800 */
[----:B-1----:R-:W-:Y:S01]  /*5280*/  FMNMX.FTZ R3, R2, R7, !PT ;  /* 0x0000000702037209 */ /* 0x002fe20007810000 */
[----:B------:R-:W-:-:S06]  /*5290*/  FFMA.FTZ R2, R21, c[0x0][0x23c], -R8 ;  /* 0x00008f0015027a23 */ /* 0x000fcc0000010808 */
[----:B------:R1:W-:Y:S01]  /*52a0*/  MUFU.EX2 R215, R0 ;  /* 0x0000000000d77308 */ /* 0x0003e20000000800 */
[----:B------:R-:W-:Y:S01]  /*52b0*/  FSETP.NEU.FTZ.AND P1, PT, R3, -INF , PT ;  /* 0xff8000000300780b */ /* 0x000fe20003f3d000 */
[----:B--2---:R-:W-:-:S06]  /*52c0*/  FFMA.FTZ R6, R20, c[0x0][0x23c], -R8 ;  /* 0x00008f0014067a23 */ /* 0x004fcc0000010808 */
[----:B------:R2:W-:Y:S01]  /*52d0*/  MUFU.EX2 R172, R2 ;  /* 0x0000000200ac7308 */ /* 0x0005e20000000800 */
[----:B------:R-:W3:Y:S07]  /*52e0*/  LDSM.16.MT88.4 R20, [R204+0x10000] ;  /* 0x01000000cc14783b */ /* 0x000eee0000004200 */
[----:B------:R4:W3:Y:S01]  /*52f0*/  MUFU.EX2 R173, R6 ;  /* 0x0000000600ad7308 */ /* 0x0008e20000000800 */
[----:B-1----:R-:W-:Y:S02]  /*5300*/  FFMA.FTZ R0, R89, c[0x0][0x23c], -R8 ;  /* 0x00008f0059007a23 */ /* 0x002fe40000010808 */
[----:B--2---:R-:W-:-:S05]  /*5310*/  FMUL.FTZ R2, R3, c[0x0][0x23c] ;  /* 0x00008f0003027a20 */ /* 0x004fca0000410000 */
[----:B------:R1:W-:Y:S01]  /*5320*/  MUFU.EX2 R209, R0 ;  /* 0x0000000000d17308 */ /* 0x0003e20000000800 */
[----:B------:R-:W-:-:S05]  /*5330*/  FSEL R2, R2, RZ, P1 ;  /* 0x000000ff02027208 */ /* 0x000fca0000800000 */
[--C-:B------:R-:W-:Y:S02]  /*5340*/  FFMA.FTZ R4, R53, c[0x0][0x23c], -R2.reuse ;  /* 0x00008f0035047a23 */ /* 0x100fe40000010802 */
[----:B----4-:R-:W-:Y:S02]  /*5350*/  FFMA.FTZ R6, R57, c[0x0][0x23c], -R2 ;  /* 0x00008f0039067a23 */ /* 0x010fe40000010802 */
[----:B------:R2:W-:Y:S01]  /*5360*/  MUFU.EX2 R177, R4 ;  /* 0x0000000400b17308 */ /* 0x0005e20000000800 */
[----:B-1----:R-:W-:-:S07]  /*5370*/  FFMA.FTZ R0, R90, c[0x0][0x23c], -R8 ;  /* 0x00008f005a007a23 */ /* 0x002fce0000010808 */
[----:B------:R3:W1:Y:S01]  /*5380*/  MUFU.EX2 R168, R6 ;  /* 0x0000000600a87308 */ /* 0x0006620000000800 */
[----:B--2---:R-:W-:-:S07]  /*5390*/  FFMA.FTZ R4, R54, c[0x0][0x23c], -R2 ;  /* 0x00008f0036047a23 */ /* 0x004fce0000010802 */
[----:B------:R2:W-:Y:S01]  /*53a0*/  MUFU.EX2 R166, R0 ;  /* 0x0000000000a67308 */ /* 0x0005e20000000800 */
[----:B---3--:R-:W-:-:S07]  /*53b0*/  F2FP.PACK_AB R6, R173, R151 ;  /* 0x00000097ad06723e */ /* 0x008fce00000000ff */
[----:B------:R3:W-:Y:S01]  /*53c0*/  MUFU.EX2 R208, R4 ;  /* 0x0000000400d07308 */ /* 0x0007e20000000800 */
[----:B-1----:R-:W-:Y:S01]  /*53d0*/  F2FP.PACK_AB R5, R177, R168 ;  /* 0x000000a8b105723e */ /* 0x002fe200000000ff */
[----:B--2---:R-:W-:-:S06]  /*53e0*/  FFMA.FTZ R0, R88, c[0x0][0x23c], -R8 ;  /* 0x00008f0058007a23 */ /* 0x004fcc0000010808 */
[----:B------:R1:W-:Y:S01]  /*53f0*/  MUFU.EX2 R164, R0 ;  /* 0x0000000000a47308 */ /* 0x0003e20000000800 */
[----:B---3--:R-:W-:-:S07]  /*5400*/  FFMA.FTZ R4, R48, c[0x0][0x23c], -R2 ;  /* 0x00008f0030047a23 */ /* 0x008fce0000010802 */
[----:B------:R2:W3:Y:S01]  /*5410*/  MUFU.EX2 R169, R4 ;  /* 0x0000000400a97308 */ /* 0x0004e20000000800 */
[----:B-1----:R-:W-:-:S07]  /*5420*/  FFMA.FTZ R0, R119, c[0x0][0x23c], -R2 ;  /* 0x00008f0077007a23 */ /* 0x002fce0000010802 */
[----:B------:R1:W-:Y:S01]  /*5430*/  MUFU.EX2 R214, R0 ;  /* 0x0000000000d67308 */ /* 0x0003e20000000800 */
[----:B--2---:R-:W-:Y:S02]  /*5440*/  F2FP.PACK_AB R4, R172, R174 ;  /* 0x000000aeac04723e */ /* 0x004fe400000000ff */
[----:B---3--:R-:W-:-:S07]  /*5450*/  F2FP.PACK_AB R7, R169, R208 ;  /* 0x000000d0a907723e */ /* 0x008fce00000000ff */
[----:B------:R-:W-:Y:S01]  /*5460*/  HMMA.16816.F32 R96, R4, R20, RZ ;  /* 0x000000140460723c */ /* 0x000fe200000018ff */
[----:B-1----:R-:W-:-:S04]  /*5470*/  FFMA.FTZ R0, R118, c[0x0][0x23c], -R2 ;  /* 0x00008f0076007a23 */ /* 0x002fc80000010802 */
[----:B------:R1:W2:Y:S03]  /*5480*/  MUFU.EX2 R167, R0 ;  /* 0x0000000000a77308 */ /* 0x0002a60000000800 */
[C---:B------:R-:W-:Y:S01]  /*5490*/  HMMA.16816.F32 R112, R4.reuse, R22, RZ ;  /* 0x000000160470723c */ /* 0x040fe200000018ff */
[----:B------:R-:W3:Y:S07]  /*54a0*/  LDSM.16.MT88.4 R20, [R204+0x14000] ;  /* 0x01400000cc14783b */ /* 0x000eee0000004200 */
[----:B------:R-:W-:Y:S01]  /*54b0*/  HMMA.16816.F32 R84, R4, R28, RZ ;  /* 0x0000001c0454723c */ /* 0x000fe200000018ff */
[----:B-1----:R-:W-:-:S07]  /*54c0*/  FFMA.FTZ R0, R117, c[0x0][0x23c], -R2 ;  /* 0x00008f0075007a23 */ /* 0x002fce0000010802 */
[C---:B------:R-:W-:Y:S01]  /*54d0*/  HMMA.16816.F32 R64, R4.reuse, R30, RZ ;  /* 0x0000001e0440723c */ /* 0x040fe200000018ff */
[----:B------:R-:W1:Y:S01]  /*54e0*/  LDSM.16.MT88.4 R28, [R204+0x16000] ;  /* 0x01600000cc1c783b */ /* 0x000e620000004200 */
[----:B------:R4:W-:Y:S06]  /*54f0*/  MUFU.EX2 R165, R0 ;  /* 0x0000000000a57308 */ /* 0x0009ec0000000800 */
[C---:B------:R-:W-:Y:S08]  /*5500*/  HMMA.16816.F32 R92, R4.reuse, R16, RZ ;  /* 0x00000010045c723c */ /* 0x040ff000000018ff */
[----:B------:R-:W-:Y:S01]  /*5510*/  HMMA.16816.F32 R72, R4, R18, RZ ;  /* 0x000000120448723c */ /* 0x000fe200000018ff */
[----:B------:R-:W1:Y:S01]  /*5520*/  LDSM.16.MT88.4 R16, [R205+0x14000] ;  /* 0x01400000cd10783b */ /* 0x000e620000004200 */
[----:B----4-:R-:W-:-:S04]  /*5530*/  FFMA.FTZ R0, R91, c[0x0][0x23c], -R2 ;  /* 0x00008f005b007a23 */ /* 0x010fc80000010802 */
[----:B------:R-:W4:Y:S02]  /*5540*/  MUFU.EX2 R176, R0 ;  /* 0x0000000000b07308 */ /* 0x000f240000000800 */
[C---:B------:R-:W-:Y:S08]  /*5550*/  HMMA.16816.F32 R128, R4.reuse, R40, RZ ;  /* 0x000000280480723c */ /* 0x040ff000000018ff */
[C---:B------:R-:W-:Y:S01]  /*5560*/  HMMA.16816.F32 R136, R4.reuse, R42, RZ ;  /* 0x0000002a0488723c */ /* 0x040fe200000018ff */
[----:B------:R-:W1:Y:S07]  /*5570*/  LDSM.16.MT88.4 R40, [R206+0x14000] ;  /* 0x01400000ce28783b */ /* 0x000e6e0000004200 */
[C---:B------:R-:W-:Y:S08]  /*5580*/  HMMA.16816.F32 R56, R4.reuse, R12, RZ ;  /* 0x0000000c0438723c */ /* 0x040ff000000018ff */
[C---:B------:R-:W-:Y:S01]  /*5590*/  HMMA.16816.F32 R68, R4.reuse, R14, RZ ;  /* 0x0000000e0444723c */ /* 0x040fe200000018ff */
[----:B------:R-:W1:Y:S07]  /*55a0*/  LDSM.16.MT88.4 R12, [R207+0x14000] ;  /* 0x01400000cf0c783b */ /* 0x000e6e0000004200 */
[C---:B------:R-:W-:Y:S08]  /*55b0*/  HMMA.16816.F32 R120, R4.reuse, R32, RZ ;  /* 0x000000200478723c */ /* 0x040ff000000018ff */
[C---:B------:R-:W-:Y:S01]  /*55c0*/  HMMA.16816.F32 R104, R4.reuse, R34, RZ ;  /* 0x000000220468723c */ /* 0x040fe200000018ff */
[----:B------:R-:W-:Y:S07]  /*55d0*/  LDSM.16.MT88.4 R32, [R206+0x16000] ;  /* 0x01600000ce20783b */ /* 0x000fee0000004200 */
[C---:B------:R-:W-:Y:S08]  /*55e0*/  HMMA.16816.F32 R80, R4.reuse, R24, RZ ;  /* 0x000000180450723c */ /* 0x040ff000000018ff */
[C---:B------:R-:W-:Y:S01]  /*55f0*/  HMMA.16816.F32 R100, R4.reuse, R26, RZ ;  /* 0x0000001a0464723c */ /* 0x040fe200000018ff */
[----:B------:R-:W2:Y:S07]  /*5600*/  LDSM.16.MT88.4 R24, [R205+0x16000] ;  /* 0x01600000cd18783b */ /* 0x000eae0000004200 */
[C---:B---3--:R-:W-:Y:S08]  /*5610*/  HMMA.16816.F32 R76, R4.reuse, R20, RZ ;  /* 0x00000014044c723c */ /* 0x048ff000000018ff */
[C---:B------:R-:W-:Y:S01]  /*5620*/  HMMA.16816.F32 R60, R4.reuse, R22, RZ ;  /* 0x00000016043c723c */ /* 0x040fe200000018ff */
[----:B------:R-:W3:Y:S07]  /*5630*/  LDSM.16.MT88.4 R20, [R207+0x16000] ;  /* 0x01600000cf14783b */ /* 0x000eee0000004200 */
[C---:B-1----:R-:W-:Y:S08]  /*5640*/  HMMA.16816.F32 R144, R4.reuse, R28, RZ ;  /* 0x0000001c0490723c */ /* 0x042ff000000018ff */
[C---:B------:R-:W-:Y:S01]  /*5650*/  HMMA.16816.F32 R152, R4.reuse, R30, RZ ;  /* 0x0000001e0498723c */ /* 0x040fe200000018ff */
[----:B------:R-:W1:Y:S07]  /*5660*/  LDSM.16.MT88.4 R28, [R204+0x10800] ;  /* 0x01080000cc1c783b */ /* 0x000e6e0000004200 */
[C---:B------:R-:W-:Y:S08]  /*5670*/  HMMA.16816.F32 R52, R4.reuse, R16, RZ ;  /* 0x000000100434723c */ /* 0x040ff000000018ff */
[C---:B------:R-:W-:Y:S01]  /*5680*/  HMMA.16816.F32 R48, R4.reuse, R18, RZ ;  /* 0x000000120430723c */ /* 0x040fe200000018ff */
[----:B------:R-:W-:Y:S07]  /*5690*/  LDSM.16.MT88.4 R16, [R205+0x10800] ;  /* 0x01080000cd10783b */ /* 0x000fee0000004200 */
[C---:B------:R-:W-:Y:S08]  /*56a0*/  HMMA.16816.F32 R140, R4.reuse, R40, RZ ;  /* 0x00000028048c723c */ /* 0x040ff000000018ff */
[C---:B------:R-:W-:Y:S08]  /*56b0*/  HMMA.16816.F32 R124, R4.reuse, R36, RZ ;  /* 0x00000024047c723c */ /* 0x040ff000000018ff */
[C---:B------:R-:W-:Y:S01]  /*56c0*/  HMMA.16816.F32 R108, R4.reuse, R38, RZ ;  /* 0x00000026046c723c */ /* 0x040fe200000018ff */
[----:B------:R-:W-:Y:S07]  /*56d0*/  LDSM.16.MT88.4 R36, [R204+0x12800] ;  /* 0x01280000cc24783b */ /* 0x000fee0000004200 */
[C---:B------:R-:W-:Y:S08]  /*56e0*/  HMMA.16816.F32 R44, R4.reuse, R12, RZ ;  /* 0x0000000c042c723c */ /* 0x040ff000000018ff */
[C---:B------:R-:W-:Y:S01]  /*56f0*/  HMMA.16816.F32 R132, R4.reuse, R14, RZ ;  /* 0x0000000e0484723c */ /* 0x040fe200000018ff */
[----:B------:R-:W1:Y:S07]  /*5700*/  LDSM.16.MT88.4 R12, [R207+0x10800] ;  /* 0x01080000cf0c783b */ /* 0x000e6e0000004200 */
[C---:B------:R-:W-:Y:S08]  /*5710*/  HMMA.16816.F32 R40, R4.reuse, R42, RZ ;  /* 0x0000002a0428723c */ /* 0x040ff000000018ff */
[C---:B--2---:R-:W-:Y:S08]  /*5720*/  HMMA.16816.F32 R156, R4.reuse, R24, RZ ;  /* 0x00000018049c723c */ /* 0x044ff000000018ff */
[C---:B------:R-:W-:Y:S01]  /*5730*/  HMMA.16816.F32 R160, R4.reuse, R26, RZ ;  /* 0x0000001a04a0723c */ /* 0x040fe200000018ff */
[----:B------:R-:W2:Y:S07]  /*5740*/  LDSM.16.MT88.4 R24, [R206+0x10800] ;  /* 0x01080000ce18783b */ /* 0x000eae0000004200 */
[C---:B---3--:R-:W-:Y:S08]  /*5750*/  HMMA.16816.F32 R116, R4.reuse, R20, RZ ;  /* 0x000000140474723c */ /* 0x048ff000000018ff */
[C---:B------:R-:W-:Y:S08]  /*5760*/  HMMA.16816.F32 R188, R4.reuse, R22, RZ ;  /* 0x0000001604bc723c */ /* 0x040ff000000018ff */
[C---:B------:R-:W-:Y:S08]  /*5770*/  HMMA.16816.F32 R200, R4.reuse, R32, RZ ;  /* 0x0000002004c8723c */ /* 0x040ff000000018ff */
[----:B------:R-:W-:Y:S01]  /*5780*/  HMMA.16816.F32 R184, R4, R34, RZ ;  /* 0x0000002204b8723c */ /* 0x000fe200000018ff */
[----:B------:R-:W-:Y:S06]  /*5790*/  LDSM.16.MT88.4 R32, [R205+0x12800] ;  /* 0x01280000cd20783b */ /* 0x000fec0000004200 */
[----:B------:R-:W-:-:S02]  /*57a0*/  F2FP.PACK_AB R4, R209, R215 ;  /* 0x000000d7d104723e */ /* 0x000fc400000000ff */
[----:B------:R-:W-:Y:S02]  /*57b0*/  F2FP.PACK_AB R5, R167, R214 ;  /* 0x000000d6a705723e */ /* 0x000fe400000000ff */
[----:B------:R-:W-:Y:S02]  /*57c0*/  F2FP.PACK_AB R6, R164, R166 ;  /* 0x000000a6a406723e */ /* 0x000fe400000000ff */
[----:B----4-:R-:W-:-:S07]  /*57d0*/  F2FP.PACK_AB R7, R176, R165 ;  /* 0x000000a5b007723e */ /* 0x010fce00000000ff */
[C---:B-1----:R-:W-:Y:S08]  /*57e0*/  HMMA.16816.F32 R192, R4.reuse, R28, R96 ;  /* 0x0000001c04c0723c */ /* 0x042ff00000001860 */
[C---:B------:R-:W-:Y:S01]  /*57f0*/  HMMA.16816.F32 R20, R4.reuse, R30, R112 ;  /* 0x0000001e0414723c */ /* 0x040fe20000001870 */
[----:B------:R-:W1:Y:S07]  /*5800*/  LDSM.16.MT88.4 R28, [R207+0x12800] ;  /* 0x01280000cf1c783b */ /* 0x000e6e0000004200 */
[C---:B------:R-:W-:Y:S08]  /*5810*/  HMMA.16816.F32 R112, R4.reuse, R14, R68 ;  /* 0x0000000e0470723c */ /* 0x040ff00000001844 */
[----:B------:R-:W-:Y:S01]  /*5820*/  MOV R88, R192 ;  /* 0x000000c000587202 */ /* 0x000fe20000000f00 */
[----:B--2---:R-:W-:Y:S01]  /*5830*/  HMMA.16816.F32 R196, R4, R24, R84 ;  /* 0x0000001804c4723c */ /* 0x004fe20000001854 */
[----:B------:R-:W-:Y:S01]  /*5840*/  IMAD.MOV.U32 R91, RZ, RZ, R195 ;  /* 0x000000ffff5b7224 */ /* 0x000fe200078e00c3 */
[----:B------:R-:W-:Y:S01]  /*5850*/  MOV R90, R193 ;  /* 0x000000c1005a7202 */ /* 0x000fe20000000f00 */
[----:B------:R-:W-:-:S04]  /*5860*/  IMAD.MOV.U32 R89, RZ, RZ, R194 ;  /* 0x000000ffff597224 */ /* 0x000fc800078e00c2 */
[----:B------:R-:W-:Y:S01]  /*5870*/  IMAD.MOV.U32 R192, RZ, RZ, R22 ;  /* 0x000000ffffc07224 */ /* 0x000fe200078e0016 */
[----:B------:R-:W-:Y:S01]  /*5880*/  MOV R179, R23 ;  /* 0x0000001700b37202 */ /* 0x000fe20000000f00 */
[----:B------:R-:W-:Y:S01]  /*5890*/  IMAD.MOV.U32 R178, RZ, RZ, R20 ;  /* 0x000000ffffb27224 */ /* 0x000fe200078e0014 */
[----:B------:R-:W-:Y:S01]  /*58a0*/  MOV R99, R21 ;  /* 0x0000001500637202 */ /* 0x000fe20000000f00 */
[C---:B------:R-:W-:Y:S01]  /*58b0*/  HMMA.16816.F32 R236, R4.reuse, R26, R64 ;  /* 0x0000001a04ec723c */ /* 0x040fe20000001840 */
[----:B------:R-:W-:Y:S07]  /*58c0*/  LDSM.16.MT88.4 R24, [R207+0x14800] ;  /* 0x01480000cf18783b */ /* 0x000fee0000004200 */
[C---:B------:R-:W-:Y:S07]  /*58d0*/  HMMA.16816.F32 R20, R4.reuse, R16, R92 ;  /* 0x000000100414723c */ /* 0x040fee000000185c */
[----:B------:R-:W-:Y:S01]  /*58e0*/  MOV R93, R99 ;  /* 0x00000063005d7202 */ /* 0x000fe20000000f00 */
[----:B------:R-:W-:Y:S01]  /*58f0*/  HMMA.16816.F32 R16, R4, R18, R72 ;  /* 0x000000120410723c */ /* 0x000fe20000001848 */
[----:B------:R-:W-:Y:S01]  /*5900*/  IMAD.MOV.U32 R94, RZ, RZ, R192 ;  /* 0x000000ffff5e7224 */ /* 0x000fe200078e00c0 */
[----:B------:R-:W-:Y:S01]  /*5910*/  MOV R95, R179 ;  /* 0x000000b3005f7202 */ /* 0x000fe20000000f00 */
[----:B------:R-:W-:-:S05]  /*5920*/  IMAD.MOV.U32 R92, RZ, RZ, R178 ;  /* 0x000000ffff5c7224 */ /* 0x000fca00078e00b2 */
[C---:B-1----:R-:W-:Y:S07]  /*5930*/  HMMA.16816.F32 R240, R4.reuse, R28, R120 ;  /* 0x0000001c04f0723c */ /* 0x042fee0000001878 */
[----:B------:R-:W-:Y:S01]  /*5940*/  MOV R123, R91 ;  /* 0x0000005b007b7202 */ /* 0x000fe20000000f00 */
[----:B------:R-:W-:Y:S01]  /*5950*/  IMAD.MOV.U32 R98, RZ, RZ, R22 ;  /* 0x000000ffff627224 */ /* 0x000fe200078e0016 */
[----:B------:R-:W-:Y:S01]  /*5960*/  MOV R97, R23 ;  /* 0x0000001700617202 */ /* 0x000fe20000000f00 */
[----:B------:R-:W-:Y:S01]  /*5970*/  IMAD.MOV.U32 R96, RZ, RZ, R20 ;  /* 0x000000ffff607224 */ /* 0x000fe200078e0014 */
[----:B------:R-:W-:Y:S01]  /*5980*/  MOV R0, R21 ;  /* 0x0000001500007202 */ /* 0x000fe20000000f00 */
[C---:B------:R-:W-:Y:S01]  /*5990*/  HMMA.16816.F32 R232, R4.reuse, R30, R104 ;  /* 0x0000001e04e8723c */ /* 0x040fe20000001868 */
[----:B------:R-:W-:Y:S03]  /*59a0*/  LDSM.16.MT88.4 R20, [R206+0x12800] ;  /* 0x01280000ce14783b */ /* 0x000fe60000004200 */
[----:B------:R-:W-:Y:S01]  /*59b0*/  IMAD.MOV.U32 R75, RZ, RZ, R16 ;  /* 0x000000ffff4b7224 */ /* 0x000fe200078e0010 */
[----:B------:R-:W-:Y:S01]  /*59c0*/  MOV R74, R17 ;  /* 0x00000011004a7202 */ /* 0x000fe20000000f00 */
[----:B------:R-:W-:Y:S01]  /*59d0*/  IMAD.MOV.U32 R73, RZ, RZ, R18 ;  /* 0x000000ffff497224 */ /* 0x000fe200078e0012 */
[----:B------:R-:W-:Y:S01]  /*59e0*/  MOV R72, R19 ;  /* 0x0000001300487202 */ /* 0x000fe20000000f00 */
[----:B------:R-:W-:Y:S01]  /*59f0*/  IMAD.MOV.U32 R105, RZ, RZ, R90 ;  /* 0x000000ffff697224 */ /* 0x000fe200078e005a */
[----:B------:R-:W-:Y:S01]  /*5a00*/  HMMA.16816.F32 R16, R4, R12, R56 ;  /* 0x0000000c0410723c */ /* 0x000fe20000001838 */
[----:B------:R-:W1:Y:S01]  /*5a10*/  LDSM.16.MT88.4 R12, [R205+0x14800] ;  /* 0x01480000cd0c783b */ /* 0x000e620000004200 */
[----:B------:R-:W-:Y:S01]  /*5a20*/  MOV R106, R89 ;  /* 0x00000059006a7202 */ /* 0x000fe20000000f00 */
[----:B------:R-:W-:-:S02]  /*5a30*/  IMAD.MOV.U32 R104, RZ, RZ, R88 ;  /* 0x000000ffff687224 */ /* 0x000fc400078e0058 */
[----:B------:R-:W-:Y:S01]  /*5a40*/  LDSM.16.MT88.4 R28, [R204+0x16800] ;  /* 0x01680000cc1c783b */ /* 0x000fe20000004200 */
[----:B------:R-:W-:Y:S02]  /*5a50*/  IMAD.MOV.U32 R107, RZ, RZ, R167 ;  /* 0x000000ffff6b7224 */ /* 0x000fe400078e00a7 */
[C---:B------:R-:W-:Y:S07]  /*5a60*/  HMMA.16816.F32 R56, R4.reuse, R36, R128 ;  /* 0x000000240438723c */ /* 0x040fee0000001880 */
[----:B------:R-:W-:Y:S01]  /*5a70*/  IMAD.MOV.U32 R36, RZ, RZ, R98 ;  /* 0x000000ffff247224 */ /* 0x000fe200078e0062 */
[----:B------:R-:W-:Y:S01]  /*5a80*/  HMMA.16816.F32 R128, R4, R38, R136 ;  /* 0x000000260480723c */ /* 0x000fe20000001888 */
[----:B------:R-:W-:-:S06]  /*5a90*/  MOV R37, R97 ;  /* 0x0000006100257202 */ /* 0x000fcc0000000f00 */
[----:B------:R-:W-:Y:S01]  /*5aa0*/  IMAD.MOV.U32 R38, RZ, RZ, R96 ;  /* 0x000000ffff267224 */ /* 0x000fe200078e0060 */
[----:B------:R-:W-:Y:S01]  /*5ab0*/  MOV R212, R17 ;  /* 0x0000001100d47202 */ /* 0x000fe20000000f00 */
[----:B------:R-:W-:Y:S01]  /*5ac0*/  IMAD.MOV.U32 R213, RZ, RZ, R16 ;  /* 0x000000ffffd57224 */ /* 0x000fe200078e0010 */
[----:B------:R-:W-:Y:S01]  /*5ad0*/  MOV R210, R19 ;  /* 0x0000001300d27202 */ /* 0x000fe20000000f00 */
[----:B------:R-:W-:Y:S01]  /*5ae0*/  IMAD.MOV.U32 R211, RZ, RZ, R18 ;  /* 0x000000ffffd37224 */ /* 0x000fe200078e0012 */
[C---:B------:R-:W-:Y:S01]  /*5af0*/  HMMA.16816.F32 R136, R4.reuse, R32, R124 ;  /* 0x000000200488723c */ /* 0x040fe2000000187c */
[----:B------:R-:W2:Y:S01]  /*5b00*/  LDSM.16.MT88.4 R16, [R204+0x14800] ;  /* 0x01480000cc10783b */ /* 0x000ea20000004200 */
[----:B------:R-:W-:Y:S02]  /*5b10*/  MOV R39, R0 ;  /* 0x0000000000277202 */ /* 0x000fe40000000f00 */
[----:B------:R-:W-:Y:S01]  /*5b20*/  IMAD.MOV.U32 R87, RZ, RZ, R56 ;  /* 0x000000ffff577224 */ /* 0x000fe200078e0038 */
[----:B------:R-:W-:Y:S01]  /*5b30*/  MOV R86, R57 ;  /* 0x0000003900567202 */ /* 0x000fe20000000f00 */
[----:B------:R-:W-:Y:S01]  /*5b40*/  IMAD.MOV.U32 R85, RZ, RZ, R58 ;  /* 0x000000ffff557224 */ /* 0x000fe200078e003a */
[----:B------:R-:W-:Y:S01]  /*5b50*/  MOV R127, R174 ;  /* 0x000000ae007f7202 */ /* 0x000fe20000000f00 */
[----:B------:R-:W-:Y:S01]  /*5b60*/  HMMA.16816.F32 R32, R4, R34, R108 ;  /* 0x000000220420723c */ /* 0x000fe2000000186c */
[----:B------:R-:W-:Y:S01]  /*5b70*/  IMAD.MOV.U32 R126, RZ, RZ, R173 ;  /* 0x000000ffff7e7224 */ /* 0x000fe200078e00ad */
[----:B------:R-:W-:Y:S01]  /*5b80*/  MOV R125, R172 ;  /* 0x000000ac007d7202 */ /* 0x000fe20000000f00 */
[----:B------:R-:W-:Y:S01]  /*5b90*/  IMAD.MOV.U32 R124, RZ, RZ, R177 ;  /* 0x000000ffff7c7224 */ /* 0x000fe200078e00b1 */
[----:B------:R-:W-:-:S03]  /*5ba0*/  MOV R84, R59 ;  /* 0x0000003b00547202 */ /* 0x000fc60000000f00 */
[----:B------:R-:W-:Y:S01]  /*5bb0*/  IMAD.MOV.U32 R108, RZ, RZ, R175 ;  /* 0x000000ffff6c7224 */ /* 0x000fe200078e00af */
[----:B-1----:R-:W-:Y:S01]  /*5bc0*/  HMMA.16816.F32 R96, R4, R12, R52 ;  /* 0x0000000c0460723c */ /* 0x002fe20000001834 */
[----:B------:R-:W-:Y:S01]  /*5bd0*/  MOV R109, R164 ;  /* 0x000000a4006d7202 */ /* 0x000fe20000000f00 */
[----:B------:R-:W-:Y:S01]  /*5be0*/  IMAD.MOV.U32 R110, RZ, RZ, R165 ;  /* 0x000000ffff6e7224 */ /* 0x000fe200078e00a5 */
[----:B------:R-:W-:-:S05]  /*5bf0*/  MOV R111, R166 ;  /* 0x000000a6006f7202 */ /* 0x000fca0000000f00 */
[C---:B------:R-:W-:Y:S01]  /*5c00*/  HMMA.16816.F32 R88, R4.reuse, R14, R48 ;  /* 0x0000000e0458723c */ /* 0x040fe20000001830 */
[----:B------:R-:W1:Y:S07]  /*5c10*/  LDSM.16.MT88.4 R12, [R205+0x16800] ;  /* 0x01680000cd0c783b */ /* 0x000e6e0000004200 */
[----:B------:R-:W-:Y:S01]  /*5c20*/  MOV R58, R33 ;  /* 0x00000021003a7202 */ /* 0x000fe20000000f00 */
[----:B------:R-:W-:Y:S01]  /*5c30*/  IMAD.MOV.U32 R57, RZ, RZ, R34 ;  /* 0x000000ffff397224 */ /* 0x000fe200078e0022 */
[----:B------:R-:W-:Y:S01]  /*5c40*/  MOV R56, R35 ;  /* 0x0000002300387202 */ /* 0x000fe20000000f00 */
[----:B------:R-:W-:Y:S01]  /*5c50*/  IMAD.MOV.U32 R0, RZ, RZ, R32 ;  /* 0x000000ffff007224 */ /* 0x000fe200078e0020 */
[----:B------:R-:W-:Y:S01]  /*5c60*/  HMMA.16816.F32 R192, R4, R20, R80 ;  /* 0x0000001404c0723c */ /* 0x000fe20000001850 */
[----:B------:R-:W3:Y:S01]  /*5c70*/  LDSM.16.MT88.4 R32, [R206+0x14800] ;  /* 0x01480000ce20783b */ /* 0x000ee20000004200 */
[----:B------:R-:W-:Y:S01]  /*5c80*/  IMAD.MOV.U32 R120, RZ, RZ, R58 ;  /* 0x000000ffff787224 */ /* 0x000fe200078e003a */
[----:B------:R-:W-:Y:S01]  /*5c90*/  MOV R121, R57 ;  /* 0x0000003900797202 */ /* 0x000fe20000000f00 */
[----:B------:R-:W-:-:S03]  /*5ca0*/  IMAD.MOV.U32 R122, RZ, RZ, R56 ;  /* 0x000000ffff7a7224 */ /* 0x000fc600078e0038 */
[----:B------:R-:W-:Y:S01]  /*5cb0*/  MOV R20, R0 ;  /* 0x0000000000147202 */ /* 0x000fe20000000f00 */
[----:B--2---:R-:W-:Y:S01]  /*5cc0*/  HMMA.16816.F32 R172, R4, R16, R76 ;  /* 0x0000001004ac723c */ /* 0x004fe2000000184c */
[----:B------:R-:W-:Y:S01]  /*5cd0*/  FFMA.FTZ R0, R149, c[0x0][0x23c], -R8 ;  /* 0x00008f0095007a23 */ /* 0x000fe20000010808 */
[----:B------:R-:W-:Y:S01]  /*5ce0*/  MOV R21, R176 ;  /* 0x000000b000157202 */ /* 0x000fe20000000f00 */
[----:B------:R-:W-:-:S05]  /*5cf0*/  IMAD.MOV.U32 R149, RZ, RZ, R94 ;  /* 0x000000ffff957224 */ /* 0x000fca00078e005e */
[C---:B------:R-:W-:Y:S08]  /*5d00*/  HMMA.16816.F32 R76, R4.reuse, R24, R44 ;  /* 0x00000018044c723c */ /* 0x040ff0000000182c */
[C---:B------:R-:W-:Y:S01]  /*5d10*/  HMMA.16816.F32 R80, R4.reuse, R26, R132 ;  /* 0x0000001a0450723c */ /* 0x040fe20000001884 */
[----:B------:R-:W2:Y:S01]  /*5d20*/  LDSM.16.MT88.4 R24, [R207+0x16800] ;  /* 0x01680000cf18783b */ /* 0x000ea20000004200 */
[----:B------:R4:W-:Y:S05]  /*5d30*/  MUFU.EX2 R133, R0 ;  /* 0x0000000000857308 */ /* 0x0009ea0000000800 */
[----:B------:R-:W-:Y:S01]  /*5d40*/  MOV R132, R95 ;  /* 0x0000005f00847202 */ /* 0x000fe20000000f00 */
[C---:B------:R-:W-:Y:S07]  /*5d50*/  HMMA.16816.F32 R176, R4.reuse, R22, R100 ;  /* 0x0000001604b0723c */ /* 0x040fee0000001864 */
[----:B------:R-:W-:Y:S01]  /*5d60*/  IMAD.MOV.U32 R100, RZ, RZ, R20 ;  /* 0x000000ffff647224 */ /* 0x000fe200078e0014 */
[C---:B-1----:R-:W-:Y:S01]  /*5d70*/  HMMA.16816.F32 R52, R4.reuse, R12, R156 ;  /* 0x0000000c0434723c */ /* 0x042fe2000000189c */
[----:B------:R-:W-:Y:S01]  /*5d80*/  MOV R101, R21 ;  /* 0x0000001500657202 */ /* 0x000fe20000000f00 */
[----:B----4-:R-:W-:Y:S01]  /*5d90*/  FFMA.FTZ R0, R150, c[0x0][0x23c], -R8 ;  /* 0x00008f0096007a23 */ /* 0x010fe20000010808 */
[----:B------:R-:W-:Y:S01]  /*5da0*/  MOV R21, R123 ;  /* 0x0000007b00157202 */ /* 0x000fe20000000f00 */
[----:B------:R-:W-:Y:S01]  /*5db0*/  IMAD.MOV.U32 R150, RZ, RZ, R92 ;  /* 0x000000ffff967224 */ /* 0x000fe200078e005c */
[----:B------:R-:W-:Y:S01]  /*5dc0*/  MOV R134, R100 ;  /* 0x0000006400867202 */ /* 0x000fe20000000f00 */
[----:B------:R1:W4:Y:S01]  /*5dd0*/  MUFU.EX2 R103, R0 ;  /* 0x0000000000677308 */ /* 0x0003220000000800 */
[----:B------:R-:W-:Y:S01]  /*5de0*/  MOV R158, R120 ;  /* 0x00000078009e7202 */ /* 0x000fe20000000f00 */
[----:B---3--:R-:W-:Y:S01]  /*5df0*/  HMMA.16816.F32 R68, R4, R32, R140 ;  /* 0x000000200444723c */ /* 0x008fe2000000188c */
[----:B------:R-:W-:-:S02]  /*5e00*/  IMAD.MOV.U32 R159, RZ, RZ, R121 ;  /* 0x000000ffff9f7224 */ /* 0x000fc400078e0079 */
[----:B------:R-:W-:Y:S02]  /*5e10*/  IMAD.MOV.U32 R102, RZ, RZ, R104 ;  /* 0x000000ffff667224 */ /* 0x000fe400078e0068 */
[----:B------:R-:W-:Y:S02]  /*5e20*/  IMAD.MOV.U32 R20, RZ, RZ, R106 ;  /* 0x000000ffff147224 */ /* 0x000fe400078e006a */
[----:B------:R-:W-:Y:S01]  /*5e30*/  MOV R140, R93 ;  /* 0x0000005d008c7202 */ /* 0x000fe20000000f00 */
[----:B------:R-:W-:Y:S01]  /*5e40*/  HMMA.16816.F32 R48, R4, R14, R160 ;  /* 0x0000000e0430723c */ /* 0x000fe200000018a0 */
[----:B------:R-:W-:Y:S02]  /*5e50*/  IMAD.MOV.U32 R123, RZ, RZ, R124 ;  /* 0x000000ffff7b7224 */ /* 0x000fe400078e007c */
[----:B------:R-:W-:Y:S02]  /*5e60*/  IMAD.MOV.U32 R135, RZ, RZ, R101 ;  /* 0x000000ffff877224 */ /* 0x000fe400078e0065 */
[----:B-1----:R-:W-:-:S03]  /*5e70*/  FFMA.FTZ R0, R170, c[0x0][0x23c], -R8 ;  /* 0x00008f00aa007a23 */ /* 0x002fc60000010808 */
[C---:B------:R-:W-:Y:S08]  /*5e80*/  HMMA.16816.F32 R56, R4.reuse, R28, R144 ;  /* 0x0000001c0438723c */ /* 0x040ff00000001890 */
[C---:B--2---:R-:W-:Y:S01]  /*5e90*/  HMMA.16816.F32 R44, R4.reuse, R24, R116 ;  /* 0x00000018042c723c */ /* 0x044fe20000001874 */
[----:B------:R1:W2:Y:S01]  /*5ea0*/  MUFU.EX2 R23, R0 ;  /* 0x0000000000177308 */ /* 0x0002a20000000800 */
[----:B------:R-:W-:Y:S01]  /*5eb0*/  MOV R170, R216 ;  /* 0x000000d800aa7202 */ /* 0x000fe20000000f00 */
[----:B------:R-:W-:Y:S01]  /*5ec0*/  IMAD.MOV.U32 R145, RZ, RZ, R110 ;  /* 0x000000ffff917224 */ /* 0x000fe200078e006e */
        /* <DEDUP_REMOVED lines=8> */
[----:B------:R3:W5:Y:S01]  /*5f50*/  LDL.LU R217, [R1+0x48] ;  /* 0x0000480001d97983 */ /* 0x0007620000300800 */
[----:B------:R-:W-:Y:S01]  /*5f60*/  MOV R121, R168 ;  /* 0x000000a800797202 */ /* 0x000fe20000000f00 */
[C---:B------:R-:W-:Y:S01]  /*5f70*/  HMMA.16816.F32 R64, R4.reuse, R34, R40 ;  /* 0x000000220440723c */ /* 0x040fe20000001828 */
[----:B----4-:R-:W-:Y:S01]  /*5f80*/  IMAD.MOV.U32 R147, RZ, RZ, R103 ;  /* 0x000000ffff937224 */ /* 0x010fe200078e0067 */
[----:B------:R3:W5:Y:S01]  /*5f90*/  LDL.LU R216, [R1+0x44] ;  /* 0x0000440001d87983 */ /* 0x0007620000300800 */
[----:B-1----:R-:W-:Y:S01]  /*5fa0*/  FFMA.FTZ R0, R171, c[0x0][0x23c], -R8 ;  /* 0x00008f00ab007a23 */ /* 0x002fe20000010808 */
[----:B------:R-:W-:Y:S01]  /*5fb0*/  MOV R140, R214 ;  /* 0x000000d6008c7202 */ /* 0x000fe20000000f00 */
[----:B------:R-:W-:Y:S01]  /*5fc0*/  IMAD.MOV.U32 R150, RZ, RZ, R215 ;  /* 0x000000ffff967224 */ /* 0x000fe200078e00d7 */
[----:B------:R-:W-:Y:S01]  /*5fd0*/  MOV R109, R212 ;  /* 0x000000d4006d7202 */ /* 0x000fe20000000f00 */
[----:B------:R1:W4:Y:S01]  /*5fe0*/  MUFU.EX2 R17, R0 ;  /* 0x0000000000117308 */ /* 0x0003220000000800 */
[----:B------:R-:W-:Y:S01]  /*5ff0*/  IMAD.MOV.U32 R171, RZ, RZ, R108 ;  /* 0x000000ffffab7224 */ /* 0x000fe200078e006c */
[----:B------:R3:W5:Y:S01]  /*6000*/  LDL.LU R215, [R1+0x40] ;  /* 0x0000400001d77983 */ /* 0x0007620000300800 */
[----:B------:R-:W-:Y:S01]  /*6010*/  IMAD.MOV.U32 R110, RZ, RZ, R211 ;  /* 0x000000ffff6e7224 */ /* 0x000fe200078e00d3 */
[----:B------:R-:W-:Y:S01]  /*6020*/  MOV R111, R210 ;  /* 0x000000d2006f7202 */ /* 0x000fe20000000f00 */
[----:B------:R-:W-:Y:S01]  /*6030*/  IMAD.MOV.U32 R132, RZ, RZ, R209 ;  /* 0x000000ffff847224 */ /* 0x000fe200078e00d1 */
[----:B------:R3:W5:Y:S01]  /*6040*/  LDL.LU R214, [R1+0x3c] ;  /* 0x00003c0001d67983 */ /* 0x0007620000300800 */
[----:B------:R-:W-:Y:S01]  /*6050*/  HMMA.16816.F32 R164, R4, R18, R60 ;  /* 0x0000001204a4723c */ /* 0x000fe2000000183c */
[----:B------:R-:W-:Y:S01]  /*6060*/  MOV R103, R105 ;  /* 0x0000006900677202 */ /* 0x000fe20000000f00 */
[----:B------:R-:W-:Y:S01]  /*6070*/  IMAD.MOV.U32 R124, RZ, RZ, R38 ;  /* 0x000000ffff7c7224 */ /* 0x000fe200078e0026 */
[----:B------:R-:W3:Y:S01]  /*6080*/  LDSM.16.MT88.4 R32, [R206+0x16800] ;  /* 0x01680000ce20783b */ /* 0x000ee20000004200 */
[----:B------:R-:W-:Y:S01]  /*6090*/  MOV R104, R125 ;  /* 0x0000007d00687202 */ /* 0x000fe20000000f00 */
[----:B--2---:R-:W-:Y:S01]  /*60a0*/  IMAD.MOV.U32 R160, RZ, RZ, R23 ;  /* 0x000000ffffa07224 */ /* 0x004fe200078e0017 */
[----:B------:R-:W-:-:S02]  /*60b0*/  MOV R106, R127 ;  /* 0x0000007f006a7202 */ /* 0x000fc40000000f00 */
[----:B------:R-:W-:Y:S01]  /*60c0*/  MOV R100, R102 ;  /* 0x0000006600647202 */ /* 0x000fe20000000f00 */
[----:B-1----:R-:W-:Y:S01]  /*60d0*/  FFMA.FTZ R0, R180, c[0x0][0x23c], -R2 ;  /* 0x00008f00b4007a23 */ /* 0x002fe20000010802 */
[----:B------:R-:W-:Y:S01]  /*60e0*/  MOV R180, R122 ;  /* 0x0000007a00b47202 */ /* 0x000fe20000000f00 */
[----:B------:R-:W-:Y:S01]  /*60f0*/  IMAD.MOV.U32 R108, RZ, RZ, R213 ;  /* 0x000000ffff6c7224 */ /* 0x000fe200078e00d5 */
[C---:B------:R-:W-:Y:S01]  /*6100*/  HMMA.16816.F32 R60, R4.reuse, R30, R152 ;  /* 0x0000001e043c723c */ /* 0x040fe20000001898 */
[----:B------:R1:W-:Y:S01]  /*6110*/  MUFU.EX2 R16, R0 ;  /* 0x0000000000107308 */ /* 0x0003e20000000800 */
[----:B------:R2:W5:Y:S01]  /*6120*/  LDL.LU R213, [R1+0x38] ;  /* 0x0000380001d57983 */ /* 0x0005620000300800 */
[----:B------:R-:W-:Y:S01]  /*6130*/  IMAD.MOV.U32 R105, RZ, RZ, R126 ;  /* 0x000000ffff697224 */ /* 0x000fe200078e007e */
[----:B------:R-:W-:Y:S01]  /*6140*/  MOV R125, R39 ;  /* 0x00000027007d7202 */ /* 0x000fe20000000f00 */
[----:B------:R-:W-:Y:S01]  /*6150*/  IMAD.MOV.U32 R122, RZ, RZ, R151 ;  /* 0x000000ffff7a7224 */ /* 0x000fe200078e0097 */
[----:B------:R2:W5:Y:S01]  /*6160*/  LDL.LU R212, [R1+0x34] ;  /* 0x0000340001d47983 */ /* 0x0005620000300800 */
[----:B------:R-:W-:Y:S01]  /*6170*/  IMAD.MOV.U32 R126, RZ, RZ, R36 ;  /* 0x000000ffff7e7224 */ /* 0x000fe200078e0024 */
[----:B------:R-:W-:Y:S01]  /*6180*/  MOV R127, R37 ;  /* 0x00000025007f7202 */ /* 0x000fe20000000f00 */
[----:B------:R-:W-:Y:S01]  /*6190*/  IMAD.MOV.U32 R101, RZ, RZ, R103 ;  /* 0x000000ffff657224 */ /* 0x000fe200078e0067 */
[----:B------:R2:W5:Y:S01]  /*61a0*/  LDL.LU R211, [R1+0x30] ;  /* 0x0000300001d37983 */ /* 0x0005620000300800 */
[----:B------:R-:W-:Y:S01]  /*61b0*/  MOV R102, R20 ;  /* 0x0000001400667202 */ /* 0x000fe20000000f00 */
[----:B------:R-:W-:Y:S01]  /*61c0*/  IMAD.MOV.U32 R103, RZ, RZ, R21 ;  /* 0x000000ffff677224 */ /* 0x000fe200078e0015 */
[----:B----4-:R-:W-:Y:S01]  /*61d0*/  MOV R157, R17 ;  /* 0x00000011009d7202 */ /* 0x010fe20000000f00 */
[----:B------:R2:W5:Y:S01]  /*61e0*/  LDL.LU R210, [R1+0x2c] ;  /* 0x00002c0001d27983 */ /* 0x0005620000300800 */
[----:B------:R-:W-:Y:S01]  /*61f0*/  IMAD.MOV.U32 R40, RZ, RZ, R100 ;  /* 0x000000ffff287224 */ /* 0x000fe200078e0064 */
[----:B------:R-:W-:Y:S01]  /*6200*/  MOV R41, R101 ;  /* 0x0000006500297202 */ /* 0x000fe20000000f00 */
[----:B-1----:R-:W-:Y:S01]  /*6210*/  FFMA.FTZ R0, R181, c[0x0][0x23c], -R2 ;  /* 0x00008f00b5007a23 */ /* 0x002fe20000010802 */
[----:B------:R2:W5:Y:S01]  /*6220*/  LDL.LU R209, [R1+0x28] ;  /* 0x0000280001d17983 */ /* 0x0005620000300800 */
[----:B------:R-:W-:Y:S01]  /*6230*/  IMAD.MOV.U32 R42, RZ, RZ, R102 ;  /* 0x000000ffff2a7224 */ /* 0x000fe200078e0066 */
[----:B------:R-:W-:Y:S01]  /*6240*/  MOV R43, R103 ;  /* 0x00000067002b7202 */ /* 0x000fe20000000f00 */
[----:B------:R-:W1:Y:S01]  /*6250*/  MUFU.EX2 R12, R0 ;  /* 0x00000000000c7308 */ /* 0x000e620000000800 */
[----:B------:R-:W4:Y:S01]  /*6260*/  LDSM.16.MT88.4 R28, [R205+0x11000] ;  /* 0x01100000cd1c783b */ /* 0x000f220000004200 */
[----:B------:R-:W-:Y:S01]  /*6270*/  IMAD.MOV.U32 R143, RZ, RZ, R104 ;  /* 0x000000ffff8f7224 */ /* 0x000fe200078e0068 */
[----:B------:R-:W-:Y:S01]  /*6280*/  MOV R142, R105 ;  /* 0x00000069008e7202 */ /* 0x000fe20000000f00 */
[----:B------:R-:W-:Y:S01]  /*6290*/  IMAD.MOV.U32 R141, RZ, RZ, R106 ;  /* 0x000000ffff8d7224 */ /* 0x000fe200078e006a */
[----:B------:R-:W2:Y:S01]  /*62a0*/  LDSM.16.MT88.4 R36, [R204+0x11000] ;  /* 0x01100000cc24783b */ /* 0x000ea20000004200 */
[----:B------:R-:W-:Y:S01]  /*62b0*/  IMAD.MOV.U32 R100, RZ, RZ, R124 ;  /* 0x000000ffff647224 */ /* 0x000fe200078e007c */
[----:B------:R-:W-:Y:S01]  /*62c0*/  MOV R101, R125 ;  /* 0x0000007d00657202 */ /* 0x000fe20000000f00 */
[----:B------:R-:W-:Y:S01]  /*62d0*/  IMAD.MOV.U32 R102, RZ, RZ, R126 ;  /* 0x000000ffff667224 */ /* 0x000fe200078e007e */
[----:B------:R-:W2:Y:S01]  /*62e0*/  LDSM.16.MT88.4 R20, [R207+0x11000] ;  /* 0x01100000cf14783b */ /* 0x000ea20000004200 */
[----:B------:R-:W-:Y:S01]  /*62f0*/  MOV R103, R127 ;  /* 0x0000007f00677202 */ /* 0x000fe20000000f00 */
[----:B------:R-:W-:Y:S01]  /*6300*/  IMAD.MOV.U32 R124, RZ, RZ, R87 ;  /* 0x000000ffff7c7224 */ /* 0x000fe200078e0057 */
[----:B------:R-:W-:Y:S01]  /*6310*/  MOV R125, R86 ;  /* 0x00000056007d7202 */ /* 0x000fe20000000f00 */
[----:B------:R-:W-:Y:S01]  /*6320*/  IMAD.MOV.U32 R126, RZ, RZ, R85 ;  /* 0x000000ffff7e7224 */ /* 0x000fe200078e0055 */
[----:B------:R-:W-:Y:S01]  /*6330*/  MOV R127, R84 ;  /* 0x00000054007f7202 */ /* 0x000fe20000000f00 */
[----:B------:R-:W-:Y:S01]  /*6340*/  IMAD.MOV.U32 R104, RZ, RZ, R75 ;  /* 0x000000ffff687224 */ /* 0x000fe200078e004b */
[----:B-1----:R-:W-:Y:S01]  /*6350*/  MOV R161, R12 ;  /* 0x0000000c00a17202 */ /* 0x002fe20000000f00 */
[--C-:B------:R-:W-:Y:S01]  /*6360*/  FFMA.FTZ R0, R182, c[0x0][0x23c], -R2.reuse ;  /* 0x00008f00b6007a23 */ /* 0x100fe20000010802 */
[----:B------:R-:W1:Y:S01]  /*6370*/  LDSM.16.MT88.4 R12, [R204+0x13000] ;  /* 0x01300000cc0c783b */ /* 0x000e620000004200 */
[----:B------:R-:W-:Y:S01]  /*6380*/  MOV R105, R74 ;  /* 0x0000004a00697202 */ /* 0x000fe20000000f00 */
[----:B------:R-:W-:Y:S01]  /*6390*/  IMAD.MOV.U32 R106, RZ, RZ, R73 ;  /* 0x000000ffff6a7224 */ /* 0x000fe200078e0049 */
[----:B------:R4:W-:Y:S01]  /*63a0*/  MUFU.EX2 R156, R0 ;  /* 0x00000000009c7308 */ /* 0x0009e20000000800 */
[C---:B---3--:R-:W-:Y:S08]  /*63b0*/  HMMA.16816.F32 R92, R4.reuse, R32, R200 ;  /* 0x00000020045c723c */ /* 0x048ff000000018c8 */
[----:B------:R-:W-:Y:S01]  /*63c0*/  HMMA.16816.F32 R84, R4, R34, R184 ;  /* 0x000000220454723c */ /* 0x000fe200000018b8 */
[----:B------:R-:W-:Y:S01]  /*63d0*/  LDSM.16.MT88.4 R32, [R205+0x13000] ;  /* 0x01300000cd20783b */ /* 0x000fe20000004200 */
[----:B----4-:R-:W-:-:S02]  /*63e0*/  FFMA.FTZ R0, R183, c[0x0][0x23c], -R2 ;  /* 0x00008f00b7007a23 */ /* 0x010fc40000010802 */
[----:B------:R-:W-:Y:S02]  /*63f0*/  IMAD.MOV.U32 R183, RZ, RZ, R16 ;  /* 0x000000ffffb77224 */ /* 0x000fe400078e0010 */
[----:B------:R3:W4:Y:S01]  /*6400*/  MUFU.EX2 R162, R0 ;  /* 0x0000000000a27308 */ /* 0x0007220000000800 */
[----:B------:R-:W1:Y:S01]  /*6410*/  LDSM.16.MT88.4 R16, [R206+0x11000] ;  /* 0x01100000ce10783b */ /* 0x000e620000004200 */
[----:B---3--:R-:W-:Y:S01]  /*6420*/  MOV R0, R133 ;  /* 0x0000008500007202 */ /* 0x008fe20000000f00 */
[----:B------:R-:W-:Y:S01]  /*6430*/  IMAD.MOV.U32 R133, RZ, RZ, R134 ;  /* 0x000000ffff857224 */ /* 0x000fe200078e0086 */
[----:B------:R-:W-:Y:S02]  /*6440*/  MOV R134, R135 ;  /* 0x0000008700867202 */ /* 0x000fe40000000f00 */
[----:B------:R-:W-:Y:S01]  /*6450*/  MOV R135, R107 ;  /* 0x0000006b00877202 */ /* 0x000fe20000000f00 */
[----:B------:R-:W-:Y:S01]  /*6460*/  IMAD.MOV.U32 R181, RZ, RZ, R133 ;  /* 0x000000ffffb57224 */ /* 0x000fe200078e0085 */
[----:B------:R-:W-:-:S02]  /*6470*/  MOV R133, R208 ;  /* 0x000000d000857202 */ /* 0x000fc40000000f00 */
[----:B------:R3:W5:Y:S01]  /*6480*/  LDL.LU R208, [R1+0x24] ;  /* 0x0000240001d07983 */ /* 0x0007620000300800 */
[----:B------:R-:W-:Y:S02]  /*6490*/  MOV R107, R72 ;  /* 0x00000048006b7202 */ /* 0x000fe40000000f00 */
[----:B------:R-:W-:Y:S01]  /*64a0*/  HMMA.16816.F32 R72, R4, R26, R188 ;  /* 0x0000001a0448723c */ /* 0x000fe200000018bc */
[----:B------:R3:W5:Y:S04]  /*64b0*/  LDL.LU R169, [R1+0x20] ;  /* 0x0000200001a97983 */ /* 0x0007680000300800 */
[----:B------:R3:W5:Y:S02]  /*64c0*/  LDL.LU R168, [R1+0x1c] ;  /* 0x00001c0001a87983 */ /* 0x0007640000300800 */
[----:B------:R-:W-:-:S02]  /*64d0*/  F2FP.PACK_AB R4, R147, R0 ;  /* 0x000000009304723e */ /* 0x000fc400000000ff */
[----:B------:R3:W5:Y:S01]  /*64e0*/  LDL.LU R151, [R1+0x18] ;  /* 0x0000180001977983 */ /* 0x0007620000300800 */
[----:B------:R-:W-:Y:S02]  /*64f0*/  F2FP.PACK_AB R5, R161, R183 ;  /* 0x000000b7a105723e */ /* 0x000fe400000000ff */
[----:B------:R-:W-:Y:S01]  /*6500*/  F2FP.PACK_AB R6, R157, R160 ;  /* 0x000000a09d06723e */ /* 0x000fe200000000ff */
[----:B------:R-:W-:Y:S01]  /*6510*/  LDSM.16.MT88.4 R24, [R204+0x15000] ;  /* 0x01500000cc18783b */ /* 0x000fe20000004200 */
[----:B----4-:R-:W-:-:S07]  /*6520*/  F2FP.PACK_AB R7, R162, R156 ;  /* 0x0000009ca207723e */ /* 0x010fce00000000ff */
[C---:B------:R-:W-:Y:S08]  /*6530*/  HMMA.16816.F32 R100, R4.reuse, R28, R100 ;  /* 0x0000001c0464723c */ /* 0x040ff00000001864 */
[C---:B------:R-:W-:Y:S01]  /*6540*/  HMMA.16816.F32 R104, R4.reuse, R30, R104 ;  /* 0x0000001e0468723c */ /* 0x040fe20000001868 */
[----:B------:R-:W4:Y:S07]  /*6550*/  LDSM.16.MT88.4 R28, [R206+0x13000] ;  /* 0x01300000ce1c783b */ /* 0x000f2e0000004200 */
[C---:B--2---:R-:W-:Y:S01]  /*6560*/  HMMA.16816.F32 R152, R4.reuse, R36, R40 ;  /* 0x000000240498723c */ /* 0x044fe20000001828 */
[----:B------:R-:W2:Y:S07]  /*6570*/  LDSM.16.MT88.4 R40, [R207+0x13000] ;  /* 0x01300000cf28783b */ /* 0x000eae0000004200 */
[C---:B------:R-:W-:Y:S08]  /*6580*/  HMMA.16816.F32 R108, R4.reuse, R20, R108 ;  /* 0x00000014046c723c */ /* 0x040ff0000000186c */
[C---:B------:R-:W-:Y:S01]  /*6590*/  HMMA.16816.F32 R112, R4.reuse, R22, R112 ;  /* 0x000000160470723c */ /* 0x040fe20000001870 */
[----:B------:R-:W2:Y:S07]  /*65a0*/  LDSM.16.MT88.4 R20, [R205+0x15000] ;  /* 0x01500000cd14783b */ /* 0x000eae0000004200 */
[----:B-1----:R-:W-:Y:S01]  /*65b0*/  HMMA.16816.F32 R124, R4, R12, R124 ;  /* 0x0000000c047c723c */ /* 0x002fe2000000187c */
[----:B------:R-:W-:-:S07]  /*65c0*/  MOV R200, R181 ;  /* 0x000000b500c87202 */ /* 0x000fce0000000f00 */
[C---:B------:R-:W-:Y:S01]  /*65d0*/  HMMA.16816.F32 R128, R4.reuse, R14, R128 ;  /* 0x0000000e0480723c */ /* 0x040fe20000001880 */
[----:B------:R-:W1:Y:S01]  /*65e0*/  LDSM.16.MT88.4 R12, [R206+0x15000] ;  /* 0x01500000ce0c783b */ /* 0x000e620000004200 */
        /* <DEDUP_REMOVED lines=13> */
[C---:B------:R-:W-:Y:S01]  /*66c0*/  HMMA.16816.F32 R36, R4.reuse, R38, R116 ;  /* 0x000000260424723c */ /* 0x040fe20000001874 */
        /* <DEDUP_REMOVED lines=8> */
[C---:B------:R-:W-:Y:S08]  /*6750*/  HMMA.16816.F32 R116, R4.reuse, R16, R196 ;  /* 0x000000100474723c */ /* 0x040ff000000018c4 */
[C---:B------:R-:W-:Y:S01]  /*6760*/  HMMA.16816.F32 R120, R4.reuse, R18, R236 ;  /* 0x000000120478723c */ /* 0x040fe200000018ec */
[----:B------:R-:W1:Y:S07]  /*6770*/  LDSM.16.MT88.4 R16, [R207+0x15000] ;  /* 0x01500000cf10783b */ /* 0x000e6e0000004200 */
[C---:B------:R-:W-:Y:S08]  /*6780*/  HMMA.16816.F32 R132, R4.reuse, R32, R136 ;  /* 0x000000200484723c */ /* 0x040ff00000001888 */
[C---:B------:R-:W-:Y:S01]  /*6790*/  HMMA.16816.F32 R136, R4.reuse, R34, R200 ;  /* 0x000000220488723c */ /* 0x040fe200000018c8 */
[----:B------:R-:W-:Y:S07]  /*67a0*/  LDSM.16.MT88.4 R32, [R204+0x17000] ;  /* 0x01700000cc20783b */ /* 0x000fee0000004200 */
[C---:B----4-:R-:W-:Y:S08]  /*67b0*/  HMMA.16816.F32 R236, R4.reuse, R28, R192 ;  /* 0x0000001c04ec723c */ /* 0x050ff000000018c0 */
[C---:B------:R-:W-:Y:S01]  /*67c0*/  HMMA.16816.F32 R200, R4.reuse, R30, R176 ;  /* 0x0000001e04c8723c */ /* 0x040fe200000018b0 */
[----:B------:R-:W4:Y:S07]  /*67d0*/  LDSM.16.MT88.4 R28, [R205+0x17000] ;  /* 0x01700000cd1c783b */ /* 0x000f2e0000004200 */
[C---:B--2---:R-:W-:Y:S07]  /*67e0*/  HMMA.16816.F32 R240, R4.reuse, R40, R240 ;  /* 0x0000002804f0723c */ /* 0x044fee00000018f0 */
[----:B------:R-:W-:Y:S01]  /*67f0*/  MOV R41, R146 ;  /* 0x0000009200297202 */ /* 0x000fe20000000f00 */
[----:B------:R-:W-:Y:S01]  /*6800*/  IMAD.MOV.U32 R40, RZ, RZ, R150 ;  /* 0x000000ffff287224 */ /* 0x000fe200078e0096 */
[----:B------:R-:W-:Y:S01]  /*6810*/  HMMA.16816.F32 R232, R4, R42, R232 ;  /* 0x0000002a04e8723c */ /* 0x000fe200000018e8 */
[----:B------:R-:W-:Y:S01]  /*6820*/  MOV R150, R142 ;  /* 0x0000008e00967202 */ /* 0x000fe20000000f00 */
[----:B------:R-:W-:-:S05]  /*6830*/  IMAD.MOV.U32 R146, RZ, RZ, R143 ;  /* 0x000000ffff927224 */ /* 0x000fca00078e008f */
[----:B------:R-:W-:Y:S01]  /*6840*/  MOV R43, R140 ;  /* 0x0000008c002b7202 */ /* 0x000fe20000000f00 */
[----:B------:R-:W-:Y:S02]  /*6850*/  IMAD.MOV.U32 R42, RZ, RZ, R141 ;  /* 0x000000ffff2a7224 */ /* 0x000fe400078e008d */
[C---:B------:R-:W-:Y:S07]  /*6860*/  HMMA.16816.F32 R140, R4.reuse, R26, R164 ;  /* 0x0000001a048c723c */ /* 0x040fee00000018a4 */
[----:B------:R-:W-:Y:S01]  /*6870*/  MOV R166, R0 ;  /* 0x0000000000a67202 */ /* 0x000fe20000000f00 */
[----:B------:R-:W-:Y:S01]  /*6880*/  FFMA.FTZ R0, R231, c[0x0][0x23c], -R8 ;  /* 0x00008f00e7007a23 */ /* 0x000fe20000010808 */
[----:B------:R-:W-:Y:S01]  /*6890*/  HMMA.16816.F32 R192, R4, R20, R96 ;  /* 0x0000001404c0723c */ /* 0x000fe20000001860 */
[----:B------:R-:W-:Y:S01]  /*68a0*/  MOV R164, R190 ;  /* 0x000000be00a47202 */ /* 0x000fe20000000f00 */
[----:B------:R-:W-:-:S05]  /*68b0*/  IMAD.MOV.U32 R165, RZ, RZ, R191 ;  /* 0x000000ffffa57224 */ /* 0x000fca00078e00bf */
[----:B------:R-:W-:Y:S01]  /*68c0*/  IMAD.MOV.U32 R99, RZ, RZ, R144 ;  /* 0x000000ffff637224 */ /* 0x000fe200078e0090 */
[C---:B------:R-:W-:Y:S01]  /*68d0*/  HMMA.16816.F32 R188, R4.reuse, R22, R88 ;  /* 0x0000001604bc723c */ /* 0x040fe20000001858 */
[----:B------:R2:W-:Y:S01]  /*68e0*/  MUFU.EX2 R144, R0 ;  /* 0x0000000000907308 */ /* 0x0005e20000000800 */
[----:B------:R-:W-:Y:S05]  /*68f0*/  LDSM.16.MT88.4 R20, [R207+0x17000] ;  /* 0x01700000cf14783b */ /* 0x000fea0000004200 */
[----:B------:R-:W-:Y:S01]  /*6900*/  MOV R91, R145 ;  /* 0x00000091005b7202 */ /* 0x000fe20000000f00 */
[C---:B------:R-:W-:Y:S08]  /*6910*/  HMMA.16816.F32 R196, R4.reuse, R24, R172 ;  /* 0x0000001804c4723c */ /* 0x040ff000000018ac */
[----:B-1----:R-:W-:Y:S01]  /*6920*/  HMMA.16816.F32 R176, R4, R12, R68 ;  /* 0x0000000c04b0723c */ /* 0x002fe20000001844 */
[----:B--2---:R-:W-:-:S04]  /*6930*/  FFMA.FTZ R0, R244, c[0x0][0x23c], -R8 ;  /* 0x00008f00f4007a23 */ /* 0x004fc80000010808 */
[----:B------:R1:W-:Y:S03]  /*6940*/  MUFU.EX2 R145, R0 ;  /* 0x0000000000917308 */ /* 0x0003e60000000800 */
[C---:B------:R-:W-:Y:S01]  /*6950*/  HMMA.16816.F32 R172, R4.reuse, R14, R64 ;  /* 0x0000000e04ac723c */ /* 0x040fe20000001840 */
[----:B------:R-:W2:Y:S01]  /*6960*/  LDSM.16.MT88.4 R12, [R206+0x17000] ;  /* 0x01700000ce0c783b */ /* 0x000ea20000004200 */
[----:B------:R-:W-:Y:S01]  /*6970*/  MOV R96, R182 ;  /* 0x000000b600607202 */ /* 0x000fe20000000f00 */
[----:B------:R-:W-:Y:S01]  /*6980*/  IMAD.MOV.U32 R97, RZ, RZ, R181 ;  /* 0x000000ffff617224 */ /* 0x000fe200078e00b5 */
[----:B------:R-:W-:Y:S01]  /*6990*/  MOV R98, R180 ;  /* 0x000000b400627202 */ /* 0x000fe20000000f00 */
[----:B------:R-:W-:Y:S01]  /*69a0*/  IMAD.MOV.U32 R167, RZ, RZ, R183 ;  /* 0x000000ffffa77224 */ /* 0x000fe200078e00b7 */
[----:B------:R-:W-:Y:S01]  /*69b0*/  MOV R88, R99 ;  /* 0x0000006300587202 */ /* 0x000fe20000000f00 */
[----:B-1----:R-:W-:Y:S01]  /*69c0*/  FFMA.FTZ R0, R91, c[0x0][0x23c], -R8 ;  /* 0x00008f005b007a23 */ /* 0x002fe20000010808 */
[C---:B------:R-:W-:Y:S01]  /*69d0*/  HMMA.16816.F32 R184, R4.reuse, R16, R76 ;  /* 0x0000001004b8723c */ /* 0x040fe2000000184c */
[----:B------:R-:W-:Y:S01]  /*69e0*/  IMAD.MOV.U32 R89, RZ, RZ, R164 ;  /* 0x000000ffff597224 */ /* 0x000fe200078e00a4 */
[----:B------:R-:W-:Y:S01]  /*69f0*/  MOV R90, R165 ;  /* 0x000000a5005a7202 */ /* 0x000fe20000000f00 */
[----:B------:R1:W-:Y:S01]  /*6a00*/  MUFU.EX2 R231, R0 ;  /* 0x0000000000e77308 */ /* 0x0003e20000000800 */
[----:B------:R-:W-:Y:S01]  /*6a10*/  IMAD.MOV.U32 R99, RZ, RZ, R40 ;  /* 0x000000ffff637224 */ /* 0x000fe200078e0028 */
[----:B------:R-:W-:Y:S01]  /*6a20*/  MOV R40, R171 ;  /* 0x000000ab00287202 */ /* 0x000fe20000000f00 */
[----:B------:R-:W-:Y:S01]  /*6a30*/  IMAD.MOV.U32 R91, RZ, RZ, R166 ;  /* 0x000000ffff5b7224 */ /* 0x000fe200078e00a6 */
[----:B------:R-:W-:Y:S01]  /*6a40*/  MOV R78, R97 ;  /* 0x00000061004e7202 */ /* 0x000fe20000000f00 */
[C---:B------:R-:W-:Y:S01]  /*6a50*/  HMMA.16816.F32 R180, R4.reuse, R18, R80 ;  /* 0x0000001204b4723c */ /* 0x040fe20000001850 */
[----:B------:R-:W-:Y:S01]  /*6a60*/  IMAD.MOV.U32 R77, RZ, RZ, R96 ;  /* 0x000000ffff4d7224 */ /* 0x000fe200078e0060 */
[----:B------:R-:W-:Y:S01]  /*6a70*/  MOV R96, R167 ;  /* 0x000000a700607202 */ /* 0x000fe20000000f00 */
[----:B------:R-:W-:Y:S01]  /*6a80*/  IMAD.MOV.U32 R79, RZ, RZ, R98 ;  /* 0x000000ffff4f7224 */ /* 0x000fe200078e0062 */
[----:B------:R-:W-:Y:S01]  /*6a90*/  MOV R98, R43 ;  /* 0x0000002b00627202 */ /* 0x000fe20000000f00 */
[----:B------:R-:W-:Y:S01]  /*6aa0*/  IMAD.MOV.U32 R97, RZ, RZ, R42 ;  /* 0x000000ffff617224 */ /* 0x000fe200078e002a */
[----:B------:R-:W-:Y:S01]  /*6ab0*/  LDSM.16.MT88.4 R64, [R204+0x13800] ;  /* 0x01380000cc40783b */ /* 0x000fe20000004200 */
[----:B-1----:R-:W-:Y:S01]  /*6ac0*/  FFMA.FTZ R0, R149, c[0x0][0x23c], -R8 ;  /* 0x00008f0095007a23 */ /* 0x002fe20000010808 */
[----:B------:R-:W-:Y:S01]  /*6ad0*/  MOV R164, R41 ;  /* 0x0000002900a47202 */ /* 0x000fe20000000f00 */
[C---:B----4-:R-:W-:Y:S02]  /*6ae0*/  HMMA.16816.F32 R16, R4.reuse, R28, R52 ;  /* 0x0000001c0410723c */ /* 0x050fe40000001834 */
[----:B------:R1:W4:Y:S01]  /*6af0*/  MUFU.EX2 R171, R0 ;  /* 0x0000000000ab7308 */ /* 0x0003220000000800 */
[----:B------:R-:W-:Y:S01]  /*6b00*/  MOV R166, R162 ;  /* 0x000000a200a67202 */ /* 0x000fe20000000f00 */
[----:B------:R-:W-:Y:S01]  /*6b10*/  IMAD.MOV.U32 R42, RZ, RZ, R157 ;  /* 0x000000ffff2a7224 */ /* 0x000fe200078e009d */
[----:B------:R-:W-:Y:S01]  /*6b20*/  MOV R43, R158 ;  /* 0x0000009e002b7202 */ /* 0x000fe20000000f00 */
[----:B------:R-:W-:Y:S01]  /*6b30*/  IMAD.MOV.U32 R41, RZ, RZ, R156 ;  /* 0x000000ffff297224 */ /* 0x000fe200078e009c */
[----:B------:R-:W-:Y:S01]  /*6b40*/  MOV R162, R170 ;  /* 0x000000aa00a27202 */ /* 0x000fe20000000f00 */
[----:B------:R-:W-:Y:S01]  /*6b50*/  HMMA.16816.F32 R28, R4, R30, R48 ;  /* 0x0000001e041c723c */ /* 0x000fe20000001830 */
[----:B------:R-:W2:Y:S01]  /*6b60*/  LDSM.16.MT88.4 R48, [R207+0x11800] ;  /* 0x01180000cf30783b */ /* 0x000ea20000004200 */
[----:B------:R-:W-:Y:S01]  /*6b70*/  IMAD.MOV.U32 R165, RZ, RZ, R163 ;  /* 0x000000ffffa57224 */ /* 0x000fe200078e00a3 */
[----:B------:R-:W-:Y:S01]  /*6b80*/  MOV R83, R91 ;  /* 0x0000005b00537202 */ /* 0x000fe20000000f00 */
[----:B------:R-:W-:-:S02]  /*6b90*/  IMAD.MOV.U32 R163, RZ, RZ, R159 ;  /* 0x000000ffffa37224 */ /* 0x000fc400078e009f */
[----:B-1----:R-:W-:Y:S02]  /*6ba0*/  FFMA.FTZ R0, R11, c[0x0][0x23c], -R2 ;  /* 0x00008f000b007a23 */ /* 0x002fe40000010802 */
[----:B------:R-:W-:Y:S01]  /*6bb0*/  HMMA.16816.F32 R24, R4, R32, R56 ;  /* 0x000000200418723c */ /* 0x000fe20000001838 */
[----:B------:R-:W-:Y:S01]  /*6bc0*/  IMAD.MOV.U32 R70, RZ, RZ, R78 ;  /* 0x000000ffff467224 */ /* 0x000fe200078e004e */
[----:B------:R-:W1:Y:S01]  /*6bd0*/  LDSM.16.MT88.4 R156, [R204+0x11800] ;  /* 0x01180000cc9c783b */ /* 0x000e620000004200 */
[----:B------:R3:W-:Y:S01]  /*6be0*/  MUFU.EX2 R170, R0 ;  /* 0x0000000000aa7308 */ /* 0x0007e20000000800 */
[----:B------:R-:W-:Y:S01]  /*6bf0*/  IMAD.MOV.U32 R76, RZ, RZ, R96 ;  /* 0x000000ffff4c7224 */ /* 0x000fe200078e0060 */
[----:B------:R-:W-:Y:S01]  /*6c00*/  MOV R91, R42 ;  /* 0x0000002a005b7202 */ /* 0x000fe20000000f00 */
[----:B------:R-:W-:Y:S01]  /*6c10*/  IMAD.MOV.U32 R78, RZ, RZ, R98 ;  /* 0x000000ffff4e7224 */ /* 0x000fe200078e0062 */
[----:B------:R-:W1:Y:S01]  /*6c20*/  LDSM.16.MT88.4 R56, [R206+0x11800] ;  /* 0x01180000ce38783b */ /* 0x000e620000004200 */
[----:B------:R-:W-:Y:S01]  /*6c30*/  IMAD.MOV.U32 R98, RZ, RZ, R43 ;  /* 0x000000ffff627224 */ /* 0x000fe200078e002b */
[----:B------:R-:W-:-:S02]  /*6c40*/  MOV R96, R40 ;  /* 0x0000002800607202 */ /* 0x000fc40000000f00 */
[----:B------:R-:W-:Y:S02]  /*6c50*/  MOV R71, R79 ;  /* 0x0000004f00477202 */ /* 0x000fe40000000f00 */
[----:B------:R-:W-:Y:S01]  /*6c60*/  MOV R149, R9 ;  /* 0x0000000900957202 */ /* 0x000fe20000000f00 */
[----:B---3--:R-:W-:Y:S01]  /*6c70*/  FFMA.FTZ R0, R77, c[0x0][0x23c], -R2 ;  /* 0x00008f004d007a23 */ /* 0x008fe20000010802 */
[----:B------:R-:W-:Y:S01]  /*6c80*/  MOV R77, R97 ;  /* 0x00000061004d7202 */ /* 0x000fe20000000f00 */
[----:B------:R-:W-:Y:S02]  /*6c90*/  IMAD.MOV.U32 R97, RZ, RZ, R41 ;  /* 0x000000ffff617224 */ /* 0x000fe400078e0029 */
[----:B------:R-:W3:Y:S01]  /*6ca0*/  LDSM.16.MT88.4 R40, [R205+0x11800] ;  /* 0x01180000cd28783b */ /* 0x000ee20000004200 */
[----:B------:R-:W-:Y:S01]  /*6cb0*/  MOV R79, R99 ;  /* 0x00000063004f7202 */ /* 0x000fe20000000f00 */
[----:B------:R-:W-:Y:S01]  /*6cc0*/  IMAD.MOV.U32 R167, RZ, RZ, R10 ;  /* 0x000000ffffa77224 */ /* 0x000fe200078e000a */
[----:B------:R-:W-:Y:S01]  /*6cd0*/  MOV R99, R162 ;  /* 0x000000a200637202 */ /* 0x000fe20000000f00 */
[----:B------:R-:W-:Y:S01]  /*6ce0*/  IMAD.MOV.U32 R162, RZ, RZ, R146 ;  /* 0x000000ffffa27224 */ /* 0x000fe200078e0092 */
[----:B------:R-:W-:-:S02]  /*6cf0*/  MOV R146, R150 ;  /* 0x0000009600927202 */ /* 0x000fc40000000f00 */
[----:B------:R2:W-:Y:S01]  /*6d00*/  MUFU.EX2 R150, R0 ;  /* 0x0000000000967308 */ /* 0x0005e20000000800 */
[----:B------:R-:W-:Y:S01]  /*6d10*/  IMAD.MOV.U32 R80, RZ, RZ, R88 ;  /* 0x000000ffff507224 */ /* 0x000fe200078e0058 */
[----:B------:R-:W-:Y:S01]  /*6d20*/  MOV R81, R89 ;  /* 0x0000005900517202 */ /* 0x000fe20000000f00 */
[----:B------:R-:W-:Y:S01]  /*6d30*/  IMAD.MOV.U32 R82, RZ, RZ, R90 ;  /* 0x000000ffff527224 */ /* 0x000fe200078e005a */
[----:B------:R-:W-:Y:S01]  /*6d40*/  MOV R89, R165 ;  /* 0x000000a500597202 */ /* 0x000fe20000000f00 */
[----:B------:R-:W-:Y:S02]  /*6d50*/  IMAD.MOV.U32 R88, RZ, RZ, R164 ;  /* 0x000000ffff587224 */ /* 0x000fe400078e00a4 */
[--C-:B--2---:R-:W-:Y:S02]  /*6d60*/  FFMA.FTZ R0, R149, c[0x0][0x23c], -R2.reuse ;  /* 0x00008f0095007a23 */ /* 0x104fe40000010802 */
[----:B------:R-:W-:Y:S02]  /*6d70*/  FFMA.FTZ R2, R167, c[0x0][0x23c], -R2 ;  /* 0x00008f00a7027a23 */ /* 0x000fe40000010802 */
[----:B------:R-:W-:Y:S01]  /*6d80*/  MUFU.EX2 R149, R0 ;  /* 0x0000000000957308 */ /* 0x000fe20000000800 */
[----:B------:R-:W-:-:S07]  /*6d90*/  IMAD.MOV.U32 R90, RZ, RZ, R166 ;  /* 0x000000ffff5a7224 */ /* 0x000fce00078e00a6 */
[----:B------:R-:W2:Y:S01]  /*6da0*/  MUFU.EX2 R244, R2 ;  /* 0x0000000200f47308 */ /* 0x000ea20000000800 */
[C---:B------:R-:W-:Y:S07]  /*6db0*/  HMMA.16816.F32 R164, R4.reuse, R12, R92 ;  /* 0x0000000c04a4723c */ /* 0x040fee000000185c */
        /* <DEDUP_REMOVED lines=8> */
[----:B------:R-:W-:Y:S01]  /*6e40*/  MOV R79, R89 ;  /* 0x00000059004f7202 */ /* 0x000fe20000000f00 */
[----:B------:R-:W-:Y:S01]  /*6e50*/  IMAD.MOV.U32 R88, RZ, RZ, R90 ;  /* 0x000000ffff587224 */ /* 0x000fe200078e005a */
[----:B------:R-:W-:-:S02]  /*6e60*/  MOV R89, R91 ;  /* 0x0000005b00597202 */ /* 0x000fc40000000f00 */
[----:B------:R-:W-:Y:S01]  /*6e70*/  HMMA.16816.F32 R32, R4, R34, R60 ;  /* 0x000000220420723c */ /* 0x000fe2000000183c */
[----:B------:R-:W-:Y:S01]  /*6e80*/  IMAD.MOV.U32 R90, RZ, RZ, R96 ;  /* 0x000000ffff5a7224 */ /* 0x000fe200078e0060 */
[----:B------:R-:W-:Y:S01]  /*6e90*/  MOV R91, R97 ;  /* 0x00000061005b7202 */ /* 0x000fe20000000f00 */
[----:B------:R-:W-:Y:S01]  /*6ea0*/  IMAD.MOV.U32 R96, RZ, RZ, R99 ;  /* 0x000000ffff607224 */ /* 0x000fe200078e0063 */
[----:B------:R-:W-:-:S04]  /*6eb0*/  MOV R97, R162 ;  /* 0x000000a200617202 */ /* 0x000fc80000000f00 */
[----:B------:R-:W-:Y:S01]  /*6ec0*/  HMMA.16816.F32 R20, R4, R22, R72 ;  /* 0x000000160414723c */ /* 0x000fe20000001848 */
[----:B------:R-:W-:Y:S01]  /*6ed0*/  IMAD.MOV.U32 R162, RZ, RZ, R146 ;  /* 0x000000ffffa27224 */ /* 0x000fe200078e0092 */
[----:B----4-:R-:W-:Y:S01]  /*6ee0*/  F2FP.PACK_AB R146, R171, R231 ;  /* 0x000000e7ab92723e */ /* 0x010fe200000000ff */
[----:B------:R-:W-:-:S05]  /*6ef0*/  IMAD.MOV.U32 R99, RZ, RZ, R147 ;  /* 0x000000ffff637224 */ /* 0x000fca00078e0093 */
[----:B------:R-:W-:Y:S01]  /*6f00*/  HMMA.16816.F32 R12, R4, R14, R84 ;  /* 0x0000000e040c723c */ /* 0x000fe20000001854 */
[----:B--2---:R-:W-:Y:S01]  /*6f10*/  F2FP.PACK_AB R147, R244, R149 ;  /* 0x00000095f493723e */ /* 0x004fe200000000ff */
[----:B------:R-:W-:Y:S01]  /*6f20*/  IMAD.MOV.U32 R93, RZ, RZ, R80 ;  /* 0x000000ffff5d7224 */ /* 0x000fe200078e0050 */
[----:B------:R-:W-:Y:S01]  /*6f30*/  MOV R92, R81 ;  /* 0x00000051005c7202 */ /* 0x000fe20000000f00 */
[----:B------:R-:W-:Y:S01]  /*6f40*/  IMAD.MOV.U32 R68, RZ, RZ, R82 ;  /* 0x000000ffff447224 */ /* 0x000fe200078e0052 */
[----:B------:R-:W-:Y:S01]  /*6f50*/  MOV R69, R83 ;  /* 0x0000005300457202 */ /* 0x000fe20000000f00 */
[----:B------:R-:W-:Y:S01]  /*6f60*/  LDSM.16.MT88.4 R72, [R205+0x13800] ;  /* 0x01380000cd48783b */ /* 0x000fe20000004200 */
[----:B------:R-:W-:Y:S02]  /*6f70*/  MOV R4, R145 ;  /* 0x0000009100047202 */ /* 0x000fe40000000f00 */
[----:B------:R-:W-:Y:S01]  /*6f80*/  MOV R85, R144 ;  /* 0x0000009000557202 */ /* 0x000fe20000000f00 */
[----:B------:R-:W2:Y:S01]  /*6f90*/  LDSM.16.MT88.4 R80, [R207+0x13800] ;  /* 0x01380000cf50783b */ /* 0x000ea20000004200 */
[----:B------:R-:W-:-:S02]  /*6fa0*/  F2FP.PACK_AB R145, R150, R170 ;  /* 0x000000aa9691723e */ /* 0x000fc400000000ff */
[----:B------:R-:W-:Y:S01]  /*6fb0*/  F2FP.PACK_AB R144, R4, R85 ;  /* 0x000000550490723e */ /* 0x000fe200000000ff */
[----:B------:R-:W-:Y:S01]  /*6fc0*/  IMAD.MOV.U32 R86, RZ, RZ, R88 ;  /* 0x000000ffff567224 */ /* 0x000fe200078e0058 */
[----:B------:R-:W-:Y:S02]  /*6fd0*/  MOV R87, R89 ;  /* 0x0000005900577202 */ /* 0x000fe40000000f00 */
[----:B------:R-:W-:-:S03]  /*6fe0*/  MOV R0, R91 ;  /* 0x0000005b00007202 */ /* 0x000fc60000000f00 */
[C---:B------:R-:W-:Y:S07]  /*6ff0*/  HMMA.16816.F32 R44, R144.reuse, R48, R108 ;  /* 0x00000030902c723c */ /* 0x040fee000000186c */
[----:B------:R-:W-:Y:S01]  /*7000*/  IMAD.MOV.U32 R111, RZ, RZ, R90 ;  /* 0x000000ffff6f7224 */ /* 0x000fe200078e005a */
[----:B-1----:R-:W-:Y:S01]  /*7010*/  HMMA.16816.F32 R152, R144, R156, R152 ;  /* 0x0000009c9098723c */ /* 0x002fe20000001898 */
[----:B------:R-:W1:Y:S01]  /*7020*/  LDSM.16.MT88.4 R88, [R206+0x13800] ;  /* 0x01380000ce58783b */ /* 0x000e620000004200 */
[----:B------:R-:W-:Y:S01]  /*7030*/  IMAD.MOV.U32 R110, RZ, RZ, R96 ;  /* 0x000000ffff6e7224 */ /* 0x000fe200078e0060 */
[----:B------:R-:W-:Y:S01]  /*7040*/  MOV R109, R97 ;  /* 0x00000061006d7202 */ /* 0x000fe20000000f00 */
[----:B------:R-:W-:-:S04]  /*7050*/  IMAD.MOV.U32 R108, RZ, RZ, R98 ;  /* 0x000000ffff6c7224 */ /* 0x000fc800078e0062 */
[C---:B------:R-:W-:Y:S07]  /*7060*/  HMMA.16816.F32 R52, R144.reuse, R56, R116 ;  /* 0x000000389034723c */ /* 0x040fee0000001874 */
[----:B------:R-:W-:Y:S01]  /*7070*/  MOV R119, R99 ;  /* 0x0000006300777202 */ /* 0x000fe20000000f00 */
[C---:B------:R-:W-:Y:S01]  /*7080*/  HMMA.16816.F32 R156, R144.reuse, R158, R36 ;  /* 0x0000009e909c723c */ /* 0x040fe20000001824 */
[----:B------:R-:W4:Y:S07]  /*7090*/  LDSM.16.MT88.4 R96, [R204+0x15800] ;  /* 0x01580000cc60783b */ /* 0x000f2e0000004200 */
[C---:B---3--:R-:W-:Y:S08]  /*70a0*/  HMMA.16816.F32 R36, R144.reuse, R40, R100 ;  /* 0x000000289024723c */ /* 0x048ff00000001864 */
[----:B------:R-:W-:Y:S01]  /*70b0*/  HMMA.16816.F32 R40, R144, R42, R104 ;  /* 0x0000002a9028723c */ /* 0x000fe20000001868 */
[----:B------:R-:W3:Y:S01]  /*70c0*/  LDSM.16.MT88.4 R104, [R205+0x15800] ;  /* 0x01580000cd68783b */ /* 0x000ee20000004200 */
[----:B------:R-:W-:Y:S01]  /*70d0*/  IMAD.MOV.U32 R6, RZ, RZ, R76 ;  /* 0x000000ffff067224 */ /* 0x000fe200078e004c */
[----:B------:R-:W-:Y:S01]  /*70e0*/  MOV R7, R77 ;  /* 0x0000004d00077202 */ /* 0x000fe20000000f00 */
[----:B------:R-:W-:Y:S01]  /*70f0*/  IMAD.MOV.U32 R84, RZ, RZ, R78 ;  /* 0x000000ffff547224 */ /* 0x000fe200078e004e */
[----:B------:R-:W-:-:S02]  /*7100*/  MOV R2, R79 ;  /* 0x0000004f00027202 */ /* 0x000fc40000000f00 */
[----:B------:R-:W-:Y:S01]  /*7110*/  MOV R5, R71 ;  /* 0x0000004700057202 */ /* 0x000fe20000000f00 */
[----:B--2---:R-:W-:Y:S01]  /*7120*/  HMMA.16816.F32 R76, R144, R80, R240 ;  /* 0x00000050904c723c */ /* 0x004fe200000018f0 */
[----:B------:R-:W-:Y:S01]  /*7130*/  IMAD.MOV.U32 R102, RZ, RZ, R68 ;  /* 0x000000ffff667224 */ /* 0x000fe200078e0044 */
[----:B------:R-:W-:Y:S01]  /*7140*/  MOV R101, R69 ;  /* 0x0000004500657202 */ /* 0x000fe20000000f00 */
[----:B------:R-:W-:Y:S01]  /*7150*/  IMAD.MOV.U32 R100, RZ, RZ, R70 ;  /* 0x000000ffff647224 */ /* 0x000fe200078e0046 */
[----:B------:R-:W-:-:S03]  /*7160*/  MOV R103, R5 ;  /* 0x0000000500677202 */ /* 0x000fc60000000f00 */
[----:B------:R-:W-:Y:S01]  /*7170*/  IMAD.MOV.U32 R243, RZ, RZ, R4 ;  /* 0x000000fffff37224 */ /* 0x000fe200078e0004 */
[----:B------:R-:W-:Y:S01]  /*7180*/  MOV R242, R85 ;  /* 0x0000005500f27202 */ /* 0x000fe20000000f00 */
[----:B------:R-:W-:Y:S01]  /*7190*/  IMAD.MOV.U32 R4, RZ, RZ, R6 ;  /* 0x000000ffff047224 */ /* 0x000fe200078e0006 */
[----:B------:R-:W-:Y:S01]  /*71a0*/  MOV R241, R86 ;  /* 0x0000005600f17202 */ /* 0x000fe20000000f00 */
[----:B------:R-:W-:Y:S02]  /*71b0*/  IMAD.MOV.U32 R6, RZ, RZ, R84 ;  /* 0x000000ffff067224 */ /* 0x000fe400078e0054 */
[----:B------:R-:W-:Y:S01]  /*71c0*/  IMAD.MOV.U32 R240, RZ, RZ, R87 ;  /* 0x000000fffff07224 */ /* 0x000fe200078e0057 */
[----:B------:R-:W-:Y:S01]  /*71d0*/  MOV R5, R7 ;  /* 0x0000000700057202 */ /* 0x000fe20000000f00 */
[----:B-1----:R-:W-:Y:S01]  /*71e0*/  HMMA.16816.F32 R84, R144, R88, R236 ;  /* 0x000000589054723c */ /* 0x002fe200000018ec */
[----:B------:R-:W-:Y:S01]  /*71f0*/  MOV R7, R2 ;  /* 0x0000000200077202 */ /* 0x000fe20000000f00 */
[----:B------:R-:W-:-:S06]  /*7200*/  IMAD.MOV.U32 R2, RZ, RZ, R163 ;  /* 0x000000ffff027224 */ /* 0x000fcc00078e00a3 */
[----:B------:R-:W-:Y:S01]  /*7210*/  HMMA.16816.F32 R88, R144, R90, R200 ;  /* 0x0000005a9058723c */ /* 0x000fe200000018c8 */
[----:B------:R-:W-:Y:S01]  /*7220*/  IMAD.MOV.U32 R238, RZ, RZ, R100 ;  /* 0x000000ffffee7224 */ /* 0x000fe200078e0064 */
[----:B------:R-:W-:Y:S02]  /*7230*/  MOV R237, R101 ;  /* 0x0000006500ed7202 */ /* 0x000fe40000000f00 */
[----:B------:R-:W-:-:S03]  /*7240*/  MOV R236, R102 ;  /* 0x0000006600ec7202 */ /* 0x000fc60000000f00 */
[----:B------:R-:W-:Y:S01]  /*7250*/  IMAD.MOV.U32 R200, RZ, RZ, R92 ;  /* 0x000000ffffc87224 */ /* 0x000fe200078e005c */
[----:B------:R-:W-:Y:S01]  /*7260*/  MOV R201, R93 ;  /* 0x0000005d00c97202 */ /* 0x000fe20000000f00 */
[----:B------:R-:W-:Y:S01]  /*7270*/  IMAD.MOV.U32 R203, RZ, RZ, R95 ;  /* 0x000000ffffcb7224 */ /* 0x000fe200078e005f */
[----:B------:R-:W-:Y:S01]  /*7280*/  MOV R202, R94 ;  /* 0x0000005e00ca7202 */ /* 0x000fe20000000f00 */
[C---:B------:R-:W-:Y:S08]  /*7290*/  HMMA.16816.F32 R80, R144.reuse, R82, R232 ;  /* 0x000000529050723c */ /* 0x040ff000000018e8 */
[----:B----4-:R-:W-:Y:S01]  /*72a0*/  HMMA.16816.F32 R92, R144, R96, R196 ;  /* 0x00000060905c723c */ /* 0x010fe200000018c4 */
[----:B------:R-:W-:-:S02]  /*72b0*/  MOV R235, R0 ;  /* 0x0000000000eb7202 */ /* 0x000fc40000000f00 */
[----:B------:R-:W-:-:S04]  /*72c0*/  MOV R0, R162 ;  /* 0x000000a200007202 */ /* 0x000fc80000000f00 */
[----:B------:R-:W-:Y:S02]  /*72d0*/  MOV R196, R103 ;  /* 0x0000006700c47202 */ /* 0x000fe40000000f00 */
[----:B---3--:R-:W-:Y:S01]  /*72e0*/  HMMA.16816.F32 R100, R144, R104, R192 ;  /* 0x000000689064723c */ /* 0x008fe200000018c0 */
[----:B------:R-:W-:Y:S01]  /*72f0*/  MOV R197, R4 ;  /* 0x0000000400c57202 */ /* 0x000fe20000000f00 */
[----:B------:R-:W-:-:S05]  /*7300*/  IMAD.MOV.U32 R198, RZ, RZ, R5 ;  /* 0x000000ffffc67224 */ /* 0x000fca00078e0005 */
[----:B------:R-:W-:Y:S01]  /*7310*/  MOV R195, R7 ;  /* 0x0000000700c37202 */ /* 0x000fe20000000f00 */
[----:B------:R-:W-:Y:S01]  /*7320*/  FADD.FTZ R0, R0, R196 ;  /* 0x000000c400007221 */ /* 0x000fe20000010000 */
[----:B------:R-:W-:Y:S03]  /*7330*/  HMMA.16816.F32 R68, R144, R72, R132 ;  /* 0x000000489044723c */ /* 0x000fe60000001884 */
[----:B------:R-:W-:Y:S02]  /*7340*/  FADD.FTZ R2, R2, R195 ;  /* 0x000000c302027221 */ /* 0x000fe40000010000 */
[----:B------:R-:W-:-:S03]  /*7350*/  FADD.FTZ R0, R198, R0 ;  /* 0x00000000c6007221 */ /* 0x000fc60000010000 */
[----:B------:R-:W-:Y:S01]  /*7360*/  HMMA.16816.F32 R72, R144, R74, R136 ;  /* 0x0000004a9048723c */ /* 0x000fe20000001888 */
[----:B------:R-:W-:-:S06]  /*7370*/  FADD.FTZ R2, R197, R2 ;  /* 0x00000002c5027221 */ /* 0x000fcc0000010000 */
[----:B------:R-:W-:Y:S01]  /*7380*/  MOV R136, R108 ;  /* 0x0000006c00887202 */ /* 0x000fe20000000f00 */
[----:B------:R-:W-:Y:S01]  /*7390*/  IMAD.MOV.U32 R137, RZ, RZ, R109 ;  /* 0x000000ffff897224 */ /* 0x000fe200078e006d */
[----:B------:R-:W-:Y:S02]  /*73a0*/  MOV R138, R110 ;  /* 0x0000006e008a7202 */ /* 0x000fe40000000f00 */
[----:B------:R-:W-:Y:S01]  /*73b0*/  MOV R139, R111 ;  /* 0x0000006f008b7202 */ /* 0x000fe20000000f00 */
[----:B------:R-:W-:Y:S01]  /*73c0*/  FADD.FTZ R2, R136, R2 ;  /* 0x0000000288027221 */ /* 0x000fe20000010000 */
[----:B------:R-:W-:Y:S01]  /*73d0*/  HMMA.16816.F32 R60, R144, R64, R124 ;  /* 0x00000040903c723c */ /* 0x000fe2000000187c */
[----:B------:R-:W-:Y:S01]  /*73e0*/  FADD.FTZ R0, R137, R0 ;  /* 0x0000000089007221 */ /* 0x000fe20000010000 */
[----:B------:R-:W-:Y:S01]  /*73f0*/  MOV R233, R161 ;  /* 0x000000a100e97202 */ /* 0x000fe20000000f00 */
[----:B------:R-:W-:Y:S01]  /*7400*/  IMAD.MOV.U32 R234, RZ, RZ, R160 ;  /* 0x000000ffffea7224 */ /* 0x000fe200078e00a0 */
[----:B------:R-:W-:Y:S01]  /*7410*/  MOV R199, R6 ;  /* 0x0000000600c77202 */ /* 0x000fe20000000f00 */
[----:B------:R-:W-:Y:S01]  /*7420*/  LDSM.16.MT88.4 R160, [R205+0x17800] ;  /* 0x01780000cda0783b */ /* 0x000fe20000004200 */
[----:B------:R-:W-:-:S02]  /*7430*/  FADD.FTZ R2, R138, R2 ;  /* 0x000000028a027221 */ /* 0x000fc40000010000 */
[----:B------:R-:W-:Y:S01]  /*7440*/  HMMA.16816.F32 R48, R144, R50, R112 ;  /* 0x000000329030723c */ /* 0x000fe20000001870 */
[----:B------:R-:W1:Y:S01]  /*7450*/  LDSM.16.MT88.4 R112, [R207+0x15800] ;  /* 0x01580000cf70783b */ /* 0x000e620000004200 */
[----:B------:R-:W-:-:S03]  /*7460*/  FADD.FTZ R0, R139, R0 ;  /* 0x000000008b007221 */ /* 0x000fc60000010000 */
[----:B------:R-:W-:Y:S03]  /*7470*/  LDSM.16.MT88.4 R4, [R206+0x17800] ;  /* 0x01780000ce04783b */ /* 0x000fe60000004200 */
[----:B------:R-:W-:Y:S01]  /*7480*/  HMMA.16816.F32 R56, R144, R58, R120 ;  /* 0x0000003a9038723c */ /* 0x000fe20000001878 */
[----:B------:R-:W2:Y:S01]  /*7490*/  LDSM.16.MT88.4 R120, [R206+0x15800] ;  /* 0x01580000ce78783b */ /* 0x000ea20000004200 */
[----:B------:R-:W-:-:S06]  /*74a0*/  FADD.FTZ R2, R199, R2 ;  /* 0x00000002c7027221 */ /* 0x000fcc0000010000 */
[----:B------:R-:W-:Y:S01]  /*74b0*/  HMMA.16816.F32 R64, R144, R66, R128 ;  /* 0x000000429040723c */ /* 0x000fe20000001880 */
[----:B------:R-:W3:Y:S01]  /*74c0*/  LDSM.16.MT88.4 R128, [R204+0x17800] ;  /* 0x01780000cc80783b */ /* 0x000ee20000004200 */
[----:B------:R-:W-:-:S06]  /*74d0*/  FADD.FTZ R0, R200, R0 ;  /* 0x00000000c8007221 */ /* 0x000fcc0000010000 */
[----:B------:R-:W-:Y:S01]  /*74e0*/  HMMA.16816.F32 R96, R144, R98, R140 ;  /* 0x000000629060723c */ /* 0x000fe2000000188c */
[----:B------:R-:W4:Y:S01]  /*74f0*/  LDSM.16.MT88.4 R140, [R207+0x17800] ;  /* 0x01780000cf8c783b */ /* 0x000f220000004200 */
[----:B------:R-:W-:Y:S02]  /*7500*/  FADD.FTZ R2, R201, R2 ;  /* 0x00000002c9027221 */ /* 0x000fe40000010000 */
[----:B------:R-:W-:Y:S02]  /*7510*/  FADD.FTZ R0, R202, R0 ;  /* 0x00000000ca007221 */ /* 0x000fe40000010000 */
[----:B------:R-:W-:Y:S02]  /*7520*/  FADD.FTZ R2, R203, R2 ;  /* 0x00000002cb027221 */ /* 0x000fe40000010000 */
[----:B------:R-:W-:Y:S01]  /*7530*/  FADD.FTZ R0, R236, R0 ;  /* 0x00000000ec007221 */ /* 0x000fe20000010000 */
[----:B------:R-:W-:Y:S01]  /*7540*/  MOV R239, R119 ;  /* 0x0000007700ef7202 */ /* 0x000fe20000000f00 */
[----:B------:R-:W-:-:S02]  /*7550*/  FADD.FTZ R2, R237, R2 ;  /* 0x00000002ed027221 */ /* 0x000fc40000010000 */
[----:B------:R-:W-:Y:S02]  /*7560*/  FADD.FTZ R0, R238, R0 ;  /* 0x00000000ee007221 */ /* 0x000fe40000010000 */
[----:B------:R-:W-:Y:S02]  /*7570*/  FADD.FTZ R2, R239, R2 ;  /* 0x00000002ef027221 */ /* 0x000fe40000010000 */
[----:B------:R-:W-:Y:S02]  /*7580*/  FADD.FTZ R0, R233, R0 ;  /* 0x00000000e9007221 */ /* 0x000fe40000010000 */
[----:B------:R-:W-:Y:S02]  /*7590*/  FADD.FTZ R2, R234, R2 ;  /* 0x00000002ea027221 */ /* 0x000fe40000010000 */
[----:B------:R-:W-:Y:S02]  /*75a0*/  FADD.FTZ R0, R235, R0 ;  /* 0x00000000eb007221 */ /* 0x000fe40000010000 */
[----:B------:R-:W-:-:S02]  /*75b0*/  FADD.FTZ R2, R240, R2 ;  /* 0x00000002f0027221 */ /* 0x000fc40000010000 */
[----:B------:R-:W-:Y:S02]  /*75c0*/  FADD.FTZ R0, R241, R0 ;  /* 0x00000000f1007221 */ /* 0x000fe40000010000 */
[----:B------:R-:W-:Y:S02]  /*75d0*/  FADD.FTZ R2, R242, R2 ;  /* 0x00000002f2027221 */ /* 0x000fe40000010000 */
[----:B------:R-:W-:Y:S02]  /*75e0*/  FADD.FTZ R0, R170, R0 ;  /* 0x00000000aa007221 */ /* 0x000fe40000010000 */
[----:B------:R-:W-:Y:S02]  /*75f0*/  FADD.FTZ R243, R243, R2 ;  /* 0x00000002f3f37221 */ /* 0x000fe40000010000 */
[----:B------:R-:W-:Y:S01]  /*7600*/  FADD.FTZ R0, R150, R0 ;  /* 0x0000000096007221 */ /* 0x000fe20000010000 */
[----:B-1----:R-:W-:Y:S01]  /*7610*/  HMMA.16816.F32 R108, R144, R112, R184 ;  /* 0x00000070906c723c */ /* 0x002fe200000018b8 */
[----:B------:R-:W-:-:S02]  /*7620*/  FADD.FTZ R243, R231, R243 ;  /* 0x000000f3e7f37221 */ /* 0x000fc40000010000 */
[----:B------:R-:W-:-:S05]  /*7630*/  FADD.FTZ R0, R149, R0 ;  /* 0x0000000095007221 */ /* 0x000fca0000010000 */
[----:B--2---:R-:W-:Y:S01]  /*7640*/  HMMA.16816.F32 R116, R144, R120, R176 ;  /* 0x000000789074723c */ /* 0x004fe200000018b0 */
[----:B------:R-:W-:Y:S02]  /*7650*/  FADD.FTZ R243, R171, R243 ;  /* 0x000000f3abf37221 */ /* 0x000fe40000010000 */
[----:B------:R-:W-:-:S05]  /*7660*/  FADD.FTZ R244, R244, R0 ;  /* 0x00000000f4f47221 */ /* 0x000fca0000010000 */
[C---:B---3--:R-:W-:Y:S08]  /*7670*/  HMMA.16816.F32 R124, R144.reuse, R128, R24 ;  /* 0x00000080907c723c */ /* 0x048ff00000001818 */
[C---:B------:R-:W-:Y:S08]  /*7680*/  HMMA.16816.F32 R132, R144.reuse, R160, R16 ;  /* 0x000000a09084723c */ /* 0x040ff00000001810 */
[C---:B----4-:R-:W-:Y:S08]  /*7690*/  HMMA.16816.F32 R136, R144.reuse, R140, R8 ;  /* 0x0000008c9088723c */ /* 0x050ff00000001808 */
[C---:B------:R-:W-:Y:S08]  /*76a0*/  HMMA.16816.F32 R104, R144.reuse, R106, R188 ;  /* 0x0000006a9068723c */ /* 0x040ff000000018bc */
[C---:B------:R-:W-:Y:S08]  /*76b0*/  HMMA.16816.F32 R112, R144.reuse, R114, R180 ;  /* 0x000000729070723c */ /* 0x040ff000000018b4 */
[C---:B------:R-:W-:Y:S08]  /*76c0*/  HMMA.16816.F32 R120, R144.reuse, R122, R172 ;  /* 0x0000007a9078723c */ /* 0x040ff000000018ac */
[C---:B------:R-:W-:Y:S08]  /*76d0*/  HMMA.16816.F32 R128, R144.reuse, R130, R32 ;  /* 0x000000829080723c */ /* 0x040ff00000001820 */
[C---:B------:R-:W-:Y:S08]  /*76e0*/  HMMA.16816.F32 R160, R144.reuse, R162, R28 ;  /* 0x000000a290a0723c */ /* 0x040ff0000000181c */
[C---:B------:R-:W-:Y:S08]  /*76f0*/  HMMA.16816.F32 R140, R144.reuse, R142, R20 ;  /* 0x0000008e908c723c */ /* 0x040ff00000001814 */
[C---:B------:R-:W-:Y:S08]  /*7700*/  HMMA.16816.F32 R164, R144.reuse, R4, R164 ;  /* 0x0000000490a4723c */ /* 0x040ff000000018a4 */
[----:B------:R-:W-:Y:S01]  /*7710*/  HMMA.16816.F32 R144, R144, R6, R12 ;  /* 0x000000069090723c */ /* 0x000fe2000000180c */
[----:B------:R-:W-:Y:S07]  /*7720*/  @!P0 BRA `(.L_x_59) ;  /* 0x0000403000008947 */ /* 0x000fee0003800000 */
[----:B------:R-:W-:Y:S01]  /*7730*/  IMAD.U32 R6, RZ, RZ, UR21 ;  /* 0x00000015ff067e24 */ /* 0x000fe2000f8e00ff */
[----:B-----5:R-:W-:Y:S01]  /*7740*/  SHF.R.S32.HI R233, RZ, 0x1f, R168 ;  /* 0x0000001fffe97819 */ /* 0x020fe200000114a8 */
[----:B------:R-:W-:Y:S01]  /*7750*/  IMAD.U32 R4, RZ, RZ, UR21 ;  /* 0x00000015ff047e24 */ /* 0x000fe2000f8e00ff */
[----:B------:R-:W-:Y:S01]  /*7760*/  IADD3 R238, P2, R168, 0x10, RZ ;  /* 0x00000010a8ee7810 */ /* 0x000fe20007f5e0ff */
[--C-:B------:R-:W-:Y:S01]  /*7770*/  IMAD.WIDE.U32 R6, R6, c[0x0][0x1b0], R246.reuse ;  /* 0x00006c0006067a25 */ /* 0x100fe200078e00f6 */
[----:B------:R-:W-:Y:S01]  /*7780*/  ISETP.GE.AND P6, PT, R246, c[0x0][0x220], PT ;  /* 0x00008800f6007a0c */ /* 0x000fe20003fc6270 */
[----:B------:R-:W-:Y:S01]  /*7790*/  ULDC.64 UR4, c[0x0][0x1a0] ;  /* 0x0000680000047ab9 */ /* 0x000fe20000000a00 */
[----:B------:R-:W-:Y:S01]  /*77a0*/  ISETP.GE.AND P5, PT, R250, c[0x0][0x220], PT ;  /* 0x00008800fa007a0c */ /* 0x000fe20003fa6270 */
[----:B------:R-:W-:Y:S01]  /*77b0*/  IMAD.WIDE.U32 R4, R4, c[0x0][0x1b8], R246 ;  /* 0x00006e0004047a25 */ /* 0x000fe200078e00f6 */
[----:B------:R-:W-:Y:S01]  /*77c0*/  IADD3 R241, P1, R6, UR24, RZ ;  /* 0x0000001806f17c10 */ /* 0x000fe2000ff3e0ff */
[----:B------:R-:W-:Y:S01]  /*77d0*/  ULEA.HI.SX32 UR12, UR8, 0xfffffffe, 0x1a ;  /* 0xfffffffe080c7891 */ /* 0x000fe2000f8fd23f */
[----:B------:R-:W-:Y:S01]  /*77e0*/  ISETP.GE.AND P4, PT, R245, c[0x0][0x220], PT ;  /* 0x00008800f5007a0c */ /* 0x000fe20003f86270 */
[----:B------:R-:W-:Y:S01]  /*77f0*/  IMAD.U32 R2, RZ, RZ, UR22 ;  /* 0x00000016ff027e24 */ /* 0x000fe2000f8e00ff */
[----:B------:R-:W-:Y:S01]  /*7800*/  IADD3 R231, P0, R4, UR28, RZ ;  /* 0x0000001c04e77c10 */ /* 0x000fe2000ff1e0ff */
[----:B------:R-:W-:Y:S01]  /*7810*/  IMAD.U32 R0, RZ, RZ, UR26 ;  /* 0x0000001aff007e24 */ /* 0x000fe2000f8e00ff */
[----:B------:R-:W-:Y:S01]  /*7820*/  ISETP.GE.AND P3, PT, R251, c[0x0][0x220], PT ;  /* 0x00008800fb007a0c */ /* 0x000fe20003f66270 */
[----:B------:R-:W-:Y:S01]  /*7830*/  IMAD.MOV.U32 R150, RZ, RZ, R3 ;  /* 0x000000ffff967224 */ /* 0x000fe200078e0003 */
[----:B------:R-:W-:Y:S01]  /*7840*/  IADD3.X R2, R2, UR11, R7, P1, !PT ;  /* 0x0000000b02027c10 */ /* 0x000fe20008ffe407 */
[----:B------:R-:W-:Y:S01]  /*7850*/  IMAD.MOV.U32 R149, RZ, RZ, R148 ;  /* 0x000000ffff957224 */ /* 0x000fe200078e0094 */
[----:B------:R-:W-:Y:S01]  /*7860*/  IADD3.X R4, R0, UR7, R5, P0, !PT ;  /* 0x0000000700047c10 */ /* 0x000fe200087fe405 */
[----:B------:R-:W-:Y:S01]  /*7870*/  IMAD.X R239, RZ, RZ, R233, P2 ;  /* 0x000000ffffef7224 */ /* 0x000fe200010e06e9 */
[----:B------:R-:W-:Y:S01]  /*7880*/  LEA R242, P1, R241, c[0x0][0x168], 0x1 ;  /* 0x00005a00f1f27a11 */ /* 0x000fe200078208ff */
[----:B------:R-:W-:Y:S01]  /*7890*/  IMAD.MOV.U32 R232, RZ, RZ, R168 ;  /* 0x000000ffffe87224 */ /* 0x000fe200078e00a8 */
[----:B------:R-:W-:Y:S01]  /*78a0*/  LEA R240, P0, R231, c[0x0][0x170], 0x1 ;  /* 0x00005c00e7f07a11 */ /* 0x000fe200078008ff */
[----:B------:R-:W-:Y:S01]  /*78b0*/  ULEA.HI.SX32 UR8, UR8, 0xfffffffd, 0x1a ;  /* 0xfffffffd08087891 */ /* 0x000fe2000f8fd23f */
[----:B------:R-:W-:Y:S01]  /*78c0*/  LEA.HI.X R241, R241, c[0x0][0x16c], R2, 0x1, P1 ;  /* 0x00005b00f1f17a11 */ /* 0x000fe200008f0c02 */
[----:B------:R-:W-:Y:S01]  /*78d0*/  USHF.L.U64.HI UR11, UR4, 0x4, UR5 ;  /* 0x00000004040b7899 */ /* 0x000fe20008010205 */
[----:B------:R-:W-:Y:S01]  /*78e0*/  LEA.HI.X R231, R231, c[0x0][0x174], R4, 0x1, P0 ;  /* 0x00005d00e7e77a11 */ /* 0x000fe200000f0c04 */
[----:B------:R-:W-:Y:S01]  /*78f0*/  USHF.L.U32 UR14, UR4, 0x4, URZ ;  /* 0x00000004040e7899 */ /* 0x000fe2000800063f */
[C---:B------:R-:W-:Y:S01]  /*7900*/  IADD3 R236, P1, R168.reuse, 0x20, RZ ;  /* 0x00000020a8ec7810 */ /* 0x040fe20007f3e0ff */
[----:B------:R-:W-:Y:S01]  /*7910*/  UMOV UR15, URZ ;  /* 0x0000003f000f7c82 */ /* 0x000fe20008000000 */
[----:B------:R-:W-:-:S03]  /*7920*/  IADD3 R234, P0, R168, 0x30, RZ ;  /* 0x00000030a8ea7810 */ /* 0x000fc60007f1e0ff */
[--C-:B------:R-:W-:Y:S02]  /*7930*/  IMAD.X R237, RZ, RZ, R233.reuse, P1 ;  /* 0x000000ffffed7224 */ /* 0x100fe400008e06e9 */
[----:B------:R-:W-:Y:S01]  /*7940*/  IMAD.X R235, RZ, RZ, R233, P0 ;  /* 0x000000ffffeb7224 */ /* 0x000fe200000e06e9 */
[----:B------:R-:W-:Y:S05]  /*7950*/  BRA `(.L_x_60) ;  /* 0x000006d000007947 */ /* 0x000fea0003800000 */
.L_x_62:
[----:B------:R-:W2:Y:S01]  /*7960*/  LDL.64 R188, [R1+0x8] ;  /* 0x0000080001bc7983 */ /* 0x000ea20000100a00 */
[----:B------:R-:W-:Y:S02]  /*7970*/  UIADD3 UR20, UR12, -0x1, -UR15 ;  /* 0xffffffff0c147890 */ /* 0x000fe4000fffe80f */
[----:B------:R-:W-:Y:S01]  /*7980*/  ULDC.64 UR6, c[0x0][0x198] ;  /* 0x0000660000067ab9 */ /* 0x000fe20000000a00 */
[----:B------:R1:W-:Y:S01]  /*7990*/  @P6 STS.128 [R230+0x8000], RZ ;  /* 0x008000ffe6006388 */ /* 0x0003e20000000c00 */
[----:B------:R-:W-:Y:S02]  /*79a0*/  USHF.R.S32.HI UR17, URZ, 0x1f, UR20 ;  /* 0x0000001f3f117899 */ /* 0x000fe40008011414 */
[----:B------:R-:W-:Y:S02]  /*79b0*/  UIMAD.WIDE.U32 UR24, UR20, UR6, URZ ;  /* 0x00000006141872a5 */ /* 0x000fe4000f8e003f */
[----:B------:R-:W-:Y:S04]  /*79c0*/  UIMAD UR17, UR17, UR6, URZ ;  /* 0x00000006111172a4 */ /* 0x000fe8000f8e023f */
[----:B------:R-:W-:Y:S01]  /*79d0*/  UIMAD UR17, UR20, UR7, UR17 ;  /* 0x00000007141172a4 */ /* 0x000fe2000f8e0211 */
[----:B------:R-:W-:Y:S02]  /*79e0*/  IMAD.U32 R176, RZ, RZ, UR24 ;  /* 0x00000018ffb07e24 */ /* 0x000fe4000f8e00ff */
[----:B------:R-:W-:Y:S01]  /*79f0*/  IMAD.U32 R177, RZ, RZ, UR25 ;  /* 0x00000019ffb17e24 */ /* 0x000fe2000f8e00ff */
[----:B------:R-:W-:Y:S06]  /*7a00*/  UIADD3 UR17, UR25, UR17, URZ ;  /* 0x0000001119117290 */ /* 0x000fec000fffe03f */
[----:B------:R-:W-:Y:S01]  /*7a10*/  IMAD.U32 R0, RZ, RZ, UR17 ;  /* 0x00000011ff007e24 */ /* 0x000fe2000f8e00ff */
[C---:B--2---:R-:W-:Y:S04]  /*7a20*/  LEA R174, P2, R176.reuse, R188, 0x6 ;  /* 0x000000bcb0ae7211 */ /* 0x044fe800078430ff */
[----:B------:R-:W-:Y:S02]  /*7a30*/  LEA.HI.X R176, R176, R249, R0, 0x6, P2 ;  /* 0x000000f9b0b07211 */ /* 0x000fe400010f3400 */
[C---:B------:R-:W-:Y:S02]  /*7a40*/  @!P6 LEA R180, P2, R174.reuse, c[0x0][0x168], 0x1 ;  /* 0x00005a00aeb4ea11 */ /* 0x040fe400078408ff */
[C---:B------:R-:W-:Y:S02]  /*7a50*/  IADD3 R148, P1, R174.reuse, UR23, RZ ;  /* 0x00000017ae947c10 */ /* 0x040fe4000ff3e0ff */
[----:B------:R-:W-:Y:S02]  /*7a60*/  @!P6 LEA.HI.X R181, R174, c[0x0][0x16c], R176, 0x1, P2 ;  /* 0x00005b00aeb5ea11 */ /* 0x000fe400010f0cb0 */
[----:B------:R-:W-:Y:S02]  /*7a70*/  @!P6 LEA R178, P2, R148, c[0x0][0x168], 0x1 ;  /* 0x00005a0094b2ea11 */ /* 0x000fe400078408ff */
[----:B------:R-:W-:Y:S01]  /*7a80*/  IADD3.X R175, R176, UR9, RZ, P1, !PT ;  /* 0x00000009b0af7c10 */ /* 0x000fe20008ffe4ff */
[----:B------:R-:W-:Y:S01]  /*7a90*/  @!PT LDS RZ, [RZ] ;  /* 0x00000000fffff984 */ /* 0x000fe20000000800 */
[----:B------:R-:W-:Y:S01]  /*7aa0*/  @!PT LDS RZ, [RZ] ;  /* 0x00000000fffff984 */ /* 0x000fe20000000800 */
[----:B------:R-:W-:Y:S01]  /*7ab0*/  @!PT LDS RZ, [RZ] ;  /* 0x00000000fffff984 */ /* 0x000fe20000000800 */
[----:B------:R1:W-:Y:S01]  /*7ac0*/  @!P6 LDGSTS.E.BYPASS.LTC128B.128 [R230+0x8000], [R180.64] ;  /* 0x08000000b4e6efae */ /* 0x0003e2000b901d52 */
[C---:B------:R-:W-:Y:S02]  /*7ad0*/  IADD3 R0, P1, R148.reuse, UR23, RZ ;  /* 0x0000001794007c10 */ /* 0x040fe4000ff3e0ff */
[----:B------:R-:W-:Y:S01]  /*7ae0*/  @!P6 LEA.HI.X R179, R148, c[0x0][0x16c], R175, 0x1, P2 ;  /* 0x00005b0094b3ea11 */ /* 0x000fe200010f0caf */
[----:B------:R1:W-:Y:S01]  /*7af0*/  @P5 STS.128 [R230+0xa000], RZ ;  /* 0x00a000ffe6005388 */ /* 0x0003e20000000c00 */
[C---:B------:R-:W-:Y:S02]  /*7b00*/  @!P6 LEA R176, P2, R0.reuse, c[0x0][0x168], 0x1 ;  /* 0x00005a0000b0ea11 */ /* 0x040fe400078408ff */
[----:B------:R-:W-:Y:S01]  /*7b10*/  IADD3.X R177, R175, UR9, RZ, P1, !PT ;  /* 0x00000009afb17c10 */ /* 0x000fe20008ffe4ff */
[----:B------:R-:W-:Y:S01]  /*7b20*/  @!PT LDS RZ, [RZ] ;  /* 0x00000000fffff984 */ /* 0x000fe20000000800 */
[----:B------:R-:W-:Y:S01]  /*7b30*/  @!PT LDS RZ, [RZ] ;  /* 0x00000000fffff984 */ /* 0x000fe20000000800 */
[----:B------:R-:W-:Y:S01]  /*7b40*/  @!PT LDS RZ, [RZ] ;  /* 0x00000000fffff984 */ /* 0x000fe20000000800 */
[----:B------:R1:W-:Y:S01]  /*7b50*/  @!P5 LDGSTS.E.BYPASS.LTC128B.128 [R230+0xa000], [R172.64+0x80] ;  /* 0x0a000080ace6dfae */ /* 0x0003e2000b901d52 */
[C---:B------:R-:W-:Y:S03]  /*7b60*/  IADD3 R182, P1, R0.reuse, UR23, RZ ;  /* 0x0000001700b67c10 */ /* 0x040fe6000ff3e0ff */
[----:B------:R1:W-:Y:S01]  /*7b70*/  @P4 STS.128 [R230+0xc000], RZ ;  /* 0x00c000ffe6004388 */ /* 0x0003e20000000c00 */
[----:B------:R-:W-:Y:S02]  /*7b80*/  IADD3.X R148, R177, UR9, RZ, P1, !PT ;  /* 0x00000009b1947c10 */ /* 0x000fe40008ffe4ff */
[----:B------:R-:W-:Y:S01]  /*7b90*/  @!P6 LEA.HI.X R177, R0, c[0x0][0x16c], R177, 0x1, P2 ;  /* 0x00005b0000b1ea11 */ /* 0x000fe200010f0cb1 */
[----:B------:R-:W-:Y:S01]  /*7ba0*/  @!PT LDS RZ, [RZ] ;  /* 0x00000000fffff984 */ /* 0x000fe20000000800 */
[----:B------:R-:W-:Y:S01]  /*7bb0*/  @!PT LDS RZ, [RZ] ;  /* 0x00000000fffff984 */ /* 0x000fe20000000800 */
[----:B------:R-:W-:Y:S01]  /*7bc0*/  @!PT LDS RZ, [RZ] ;  /* 0x00000000fffff984 */ /* 0x000fe20000000800 */
[----:B------:R1:W-:Y:S01]  /*7bd0*/  @!P4 LDGSTS.E.BYPASS.LTC128B.128 [R230+0xc000], [R172.64+0x100] ;  /* 0x0c000100ace6cfae */ /* 0x0003e2000b901d52 */
[C---:B------:R-:W-:Y:S03]  /*7be0*/  @!P6 LEA R174, P1, R182.reuse, c[0x0][0x168], 0x1 ;  /* 0x00005a00b6aeea11 */ /* 0x040fe600078208ff */
[----:B------:R1:W-:Y:S01]  /*7bf0*/  @P3 STS.128 [R230+0xe000], RZ ;  /* 0x00e000ffe6003388 */ /* 0x0003e20000000c00 */
[----:B------:R-:W-:Y:S03]  /*7c00*/  @!P6 LEA.HI.X R175, R182, c[0x0][0x16c], R148, 0x1, P1 ;  /* 0x00005b00b6afea11 */ /* 0x000fe600008f0c94 */
        /* <DEDUP_REMOVED lines=64> */
[----:B------:R-:W0:Y:S01]  /*8010*/  LDGDEPBAR ;  /* 0x00000000000079af */ /* 0x000e220000000000 */
[----:B------:R-:W-:-:S05]  /*8020*/  BRA `(.L_x_61) ;  /* 0x000018b000007947 */ /* 0x000fca0003800000 */
.L_x_60:
[----:B------:R-:W2:Y:S01]  /*8030*/  LDL.64 R14, [R1] ;  /* 0x00000000010e7983 */ /* 0x000ea20000100a00 */
[----:B------:R-:W-:Y:S01]  /*8040*/  UIADD3 UR7, UR12, -UR15, URZ ;  /* 0x8000000f0c077290 */ /* 0x000fe2000fffe03f */
[----:B------:R-:W-:Y:S04]  /*8050*/  DEPBAR.LE SB0, 0x0 ;  /* 0x000080000000791a */ /* 0x000fe80000000000 */
[----:B------:R-:W-:Y:S01]  /*8060*/  USHF.R.S32.HI UR6, URZ, 0x1f, UR7 ;  /* 0x0000001f3f067899 */ /* 0x000fe20008011407 */
[----:B------:R-:W-:Y:S01]  /*8070*/  IMAD.U32 R8, RZ, RZ, UR7 ;  /* 0x00000007ff087e24 */ /* 0x000fe2000f8e00ff */
[----:B------:R-:W-:Y:S01]  /*8080*/  BAR.SYNC.DEFER_BLOCKING 0x0 ;  /* 0x0000000000007b1d */ /* 0x000fe20000010000 */
[----:B------:R-:W-:Y:S01]  /*8090*/  IMAD.U32 R6, RZ, RZ, UR7 ;  /* 0x00000007ff067e24 */ /* 0x000fe2000f8e00ff */
[----:B------:R-:W-:Y:S01]  /*80a0*/  UIMAD UR6, UR6, UR4, URZ ;  /* 0x00000004060672a4 */ /* 0x000fe2000f8e023f */
[----:B------:R-:W-:Y:S01]  /*80b0*/  IMAD.U32 R2, RZ, RZ, UR7 ;  /* 0x00000007ff027e24 */ /* 0x000fe2000f8e00ff */
[----:B------:R-:W-:Y:S01]  /*80c0*/  LEA R8, P2, R8, R232, 0x6 ;  /* 0x000000e808087211 */ /* 0x000fe200078430ff */
[----:B------:R-:W-:Y:S01]  /*80d0*/  IMAD.U32 R0, RZ, RZ, UR7 ;  /* 0x00000007ff007e24 */ /* 0x000fe2000f8e00ff */
[----:B------:R-:W-:Y:S01]  /*80e0*/  LEA R6, P1, R6, R238, 0x6 ;  /* 0x000000ee06067211 */ /* 0x000fe200078230ff */
[----:B------:R-:W-:Y:S01]  /*80f0*/  UIMAD.WIDE.U32 UR20, UR7, UR4, URZ ;  /* 0x00000004071472a5 */ /* 0x000fe2000f8e003f */
[----:B------:R-:W-:Y:S01]  /*8100*/  LEA.HI.X.SX32 R9, R2, R233, 0x6, P2 ;  /* 0x000000e902097211 */ /* 0x000fe200010f36ff */
[----:B------:R-:W-:Y:S01]  /*8110*/  UIMAD UR6, UR7, UR5, UR6 ;  /* 0x00000005070672a4 */ /* 0x000fe2000f8e0206 */
[----:B------:R-:W-:Y:S01]  /*8120*/  LEA.HI.X.SX32 R7, R0, R239, 0x6, P1 ;  /* 0x000000ef00077211 */ /* 0x000fe200008f36ff */
[----:B------:R-:W-:Y:S02]  /*8130*/  IMAD.U32 R3, RZ, RZ, UR7 ;  /* 0x00000007ff037e24 */ /* 0x000fe4000f8e00ff */
[----:B------:R-:W-:Y:S01]  /*8140*/  UIADD3 UR6, UR21, UR6, URZ ;  /* 0x0000000615067290 */ /* 0x000fe2000fffe03f */
[----:B------:R-:W-:Y:S02]  /*8150*/  IMAD R0, R9, c[0x0][0x1a0], RZ ;  /* 0x0000680009007a24 */ /* 0x000fe400078e02ff */
[----:B------:R-:W-:Y:S01]  /*8160*/  IMAD.U32 R10, RZ, RZ, UR20 ;  /* 0x00000014ff0a7e24 */ /* 0x000fe2000f8e00ff */
[----:B------:R-:W-:Y:S01]  /*8170*/  LEA R2, P1, R3, R234, 0x6 ;  /* 0x000000ea03027211 */ /* 0x000fe200078230ff */
[----:B------:R-:W-:Y:S02]  /*8180*/  IMAD R7, R7, c[0x0][0x1a0], RZ ;  /* 0x0000680007077a24 */ /* 0x000fe400078e02ff */
[----:B------:R-:W-:Y:S02]  /*8190*/  IMAD.U32 R13, RZ, RZ, UR7 ;  /* 0x00000007ff0d7e24 */ /* 0x000fe4000f8e00ff */
[C---:B------:R-:W-:Y:S02]  /*81a0*/  IMAD R0, R8.reuse, c[0x0][0x1a4], R0 ;  /* 0x0000690008007a24 */ /* 0x040fe400078e0200 */
[----:B------:R-:W-:Y:S01]  /*81b0*/  IMAD.WIDE.U32 R18, R8, c[0x0][0x1a0], RZ ;  /* 0x0000680008127a25 */ /* 0x000fe200078e00ff */
[----:B------:R-:W-:Y:S01]  /*81c0*/  LEA.HI.X.SX32 R3, R13, R235, 0x6, P1 ;  /* 0x000000eb0d037211 */ /* 0x000fe200008f36ff */
[----:B------:R-:W-:Y:S02]  /*81d0*/  @P6 STS.128 [R230+0x10000], RZ ;  /* 0x010000ffe6006388 */ /* 0x000fe40000000c00 */
[C---:B------:R-:W-:Y:S02]  /*81e0*/  IMAD R7, R6.reuse, c[0x0][0x1a4], R7 ;  /* 0x0000690006077a24 */ /* 0x040fe400078e0207 */
[----:B------:R-:W-:Y:S04]  /*81f0*/  IMAD.WIDE.U32 R16, R6, c[0x0][0x1a0], RZ ;  /* 0x0000680006107a25 */ /* 0x000fe800078e00ff */
[----:B------:R-:W-:Y:S01]  /*8200*/  IMAD.U32 R11, RZ, RZ, UR21 ;  /* 0x00000015ff0b7e24 */ /* 0x000fe2000f8e00ff */
[C---:B------:R-:W-:Y:S01]  /*8210*/  LEA R6, P1, R16.reuse, R240, 0x1 ;  /* 0x000000f010067211 */ /* 0x040fe200078208ff */
[----:B------:R-:W-:Y:S01]  /*8220*/  IMAD.U32 R12, RZ, RZ, UR6 ;  /* 0x00000006ff0c7e24 */ /* 0x000fe2000f8e00ff */
[----:B------:R-:W-:Y:S01]  /*8230*/  UIADD3 UR6, UR8, -UR15, URZ ;  /* 0x8000000f08067290 */ /* 0x000fe2000fffe03f */
[----:B------:R-:W-:Y:S02]  /*8240*/  IMAD.IADD R0, R19, 0x1, R0 ;  /* 0x0000000113007824 */ /* 0x000fe400078e0200 */
[----:B------:R-:W-:Y:S02]  /*8250*/  IMAD.IADD R7, R17, 0x1, R7 ;  /* 0x0000000111077824 */ /* 0x000fe400078e0207 */
[----:B------:R-:W-:Y:S02]  /*8260*/  IMAD.U32 R4, RZ, RZ, UR7 ;  /* 0x00000007ff047e24 */ /* 0x000fe4000f8e00ff */
[----:B------:R-:W-:Y:S01]  /*8270*/  IMAD.U32 R5, RZ, RZ, UR7 ;  /* 0x00000007ff057e24 */ /* 0x000fe2000f8e00ff */
[----:B------:R-:W-:Y:S01]  /*8280*/  LEA.HI.X R7, R16, R231, R7, 0x1, P1 ;  /* 0x000000e710077211 */ /* 0x000fe200008f0c07 */
[----:B------:R-:W-:Y:S01]  /*8290*/  IMAD R3, R3, c[0x0][0x1a0], RZ ;  /* 0x0000680003037a24 */ /* 0x000fe200078e02ff */
[----:B------:R-:W-:Y:S01]  /*82a0*/  LEA R4, P0, R4, R236, 0x6 ;  /* 0x000000ec04047211 */ /* 0x000fe200078030ff */
[C---:B------:R-:W-:Y:S03]  /*82b0*/  IMAD.WIDE.U32 R20, R2.reuse, c[0x0][0x1a0], RZ ;  /* 0x0000680002147a25 */ /* 0x040fe600078e00ff */
[----:B------:R-:W-:Y:S01]  /*82c0*/  LEA.HI.X.SX32 R5, R5, R237, 0x6, P0 ;  /* 0x000000ed05057211 */ /* 0x000fe200000f36ff */
[----:B------:R-:W-:Y:S04]  /*82d0*/  IMAD R3, R2, c[0x0][0x1a4], R3 ;  /* 0x0000690002037a24 */ /* 0x000fe800078e0203 */
[----:B------:R-:W-:Y:S02]  /*82e0*/  IMAD R5, R5, c[0x0][0x1a0], RZ ;  /* 0x0000680005057a24 */ /* 0x000fe400078e02ff */
[----:B------:R-:W-:Y:S02]  /*82f0*/  IMAD.IADD R3, R21, 0x1, R3 ;  /* 0x0000000115037824 */ /* 0x000fe400078e0203 */
[----:B------:R-:W-:Y:S01]  /*8300*/  IMAD R5, R4, c[0x0][0x1a4], R5 ;  /* 0x0000690004057a24 */ /* 0x000fe200078e0205 */
[----:B--2---:R-:W-:Y:S01]  /*8310*/  LEA R11, P2, R10, R14, 0x6 ;  /* 0x0000000e0a0b7211 */ /* 0x004fe200078430ff */
[----:B------:R-:W-:Y:S03]  /*8320*/  IMAD.WIDE.U32 R14, R4, c[0x0][0x1a0], RZ ;  /* 0x00006800040e7a25 */ /* 0x000fe600078e00ff */
[----:B------:R-:W-:Y:S01]  /*8330*/  LEA.HI.X R12, R10, R252, R12, 0x6, P2 ;  /* 0x000000fc0a0c7211 */ /* 0x000fe200010f340c */
[----:B------:R-:W-:Y:S01]  /*8340*/  IMAD.IADD R5, R15, 0x1, R5 ;  /* 0x000000010f057824 */ /* 0x000fe200078e0205 */
[-C--:B------:R-:W-:Y:S02]  /*8350*/  LEA R8, P2, R18, R240.reuse, 0x1 ;  /* 0x000000f012087211 */ /* 0x080fe400078408ff */
[-C--:B------:R-:W-:Y:S02]  /*8360*/  LEA R4, P0, R14, R240.reuse, 0x1 ;  /* 0x000000f00e047211 */ /* 0x080fe400078008ff */
[-C--:B------:R-:W-:Y:S02]  /*8370*/  LEA.HI.X R9, R18, R231.reuse, R0, 0x1, P2 ;  /* 0x000000e712097211 */ /* 0x080fe400010f0c00 */
[C---:B------:R-:W-:Y:S02]  /*8380*/  @!P6 LEA R16, P2, R11.reuse, c[0x0][0x170], 0x1 ;  /* 0x00005c000b10ea11 */ /* 0x040fe400078408ff */
[C---:B------:R-:W-:Y:S02]  /*8390*/  IADD3 R10, P1, R11.reuse, UR14, RZ ;  /* 0x0000000e0b0a7c10 */ /* 0x040fe4000ff3e0ff */
[----:B------:R-:W-:Y:S02]  /*83a0*/  @!P6 LEA.HI.X R17, R11, c[0x0][0x174], R12, 0x1, P2 ;  /* 0x00005d000b11ea11 */ /* 0x000fe400010f0c0c */
[-C--:B------:R-:W-:Y:S02]  /*83b0*/  LEA.HI.X R5, R14, R231.reuse, R5, 0x1, P0 ;  /* 0x000000e70e057211 */ /* 0x080fe400000f0c05 */
[----:B------:R-:W-:Y:S01]  /*83c0*/  @!P6 LEA R14, P2, R10, c[0x0][0x170], 0x1 ;  /* 0x00005c000a0eea11 */ /* 0x000fe200078408ff */
[----:B------:R-:W-:Y:S01]  /*83d0*/  @!PT LDS RZ, [RZ] ;  /* 0x00000000fffff984 */ /* 0x000fe20000000800 */
[----:B------:R-:W-:Y:S01]  /*83e0*/  @!PT LDS RZ, [RZ] ;  /* 0x00000000fffff984 */ /* 0x000fe20000000800 */
[----:B------:R-:W-:Y:S01]  /*83f0*/  @!PT LDS RZ, [RZ] ;  /* 0x00000000fffff984 */ /* 0x000fe20000000800 */
[----:B------:R1:W-:Y:S01]  /*8400*/  @!P6 LDGSTS.E.BYPASS.LTC128B.128 [R230+0x10000], [R16.64] ;  /* 0x1000000010e6efae */ /* 0x0003e2000b901d52 */
[----:B------:R-:W-:Y:S02]  /*8410*/  IADD3.X R11, R12, UR11, RZ, P1, !PT ;  /* 0x0000000b0c0b7c10 */ /* 0x000fe40008ffe4ff */
[----:B------:R-:W-:Y:S01]  /*8420*/  LEA R2, P0, R20, R240, 0x1 ;  /* 0x000000f014027211 */ /* 0x000fe200078008ff */
[----:B------:R-:W-:Y:S01]  /*8430*/  @P5 STS.128 [R230+0x12000], RZ ;  /* 0x012000ffe6005388 */ /* 0x000fe20000000c00 */
[----:B------:R-:W-:Y:S02]  /*8440*/  @!P6 LEA.HI.X R15, R10, c[0x0][0x174], R11, 0x1, P2 ;  /* 0x00005d000a0fea11 */ /* 0x000fe400010f0c0b */
[----:B------:R-:W-:Y:S01]  /*8450*/  LEA.HI.X R3, R20, R231, R3, 0x1, P0 ;  /* 0x000000e714037211 */ /* 0x000fe200000f0c03 */
[----:B------:R-:W-:Y:S01]  /*8460*/  @!PT LDS RZ, [RZ] ;  /* 0x00000000fffff984 */ /* 0x000fe20000000800 */
[----:B------:R-:W-:Y:S01]  /*8470*/  @!PT LDS RZ, [RZ] ;  /* 0x00000000fffff984 */ /* 0x000fe20000000800 */
[----:B------:R-:W-:Y:S01]  /*8480*/  @!PT LDS RZ, [RZ] ;  /* 0x00000000fffff984 */ /* 0x000fe20000000800 */
[----:B------:R2:W-:Y:S01]  /*8490*/  @!P5 LDGSTS.E.BYPASS.LTC128B.128 [R230+0x12000], [R8.64+0x80] ;  /* 0x1200008008e6dfae */ /* 0x0005e2000b901d52 */
[----:B------:R-:W-:Y:S03]  /*84a0*/  IADD3 R0, P0, R10, UR14, RZ ;  /* 0x0000000e0a007c10 */ /* 0x000fe6000ff1e0ff */
[----:B------:R-:W-:Y:S01]  /*84b0*/  @P4 STS.128 [R230+0x14000], RZ ;  /* 0x014000ffe6004388 */ /* 0x000fe20000000c00 */
[C---:B------:R-:W-:Y:S02]  /*84c0*/  @!P6 LEA R12, P2, R0.reuse, c[0x0][0x170], 0x1 ;  /* 0x00005c00000cea11 */ /* 0x040fe400078408ff */
[----:B------:R-:W-:Y:S01]  /*84d0*/  IADD3.X R11, R11, UR11, RZ, P0, !PT ;  /* 0x0000000b0b0b7c10 */ /* 0x000fe200087fe4ff */
[----:B------:R-:W-:Y:S01]  /*84e0*/  @!PT LDS RZ, [RZ] ;  /* 0x00000000fffff984 */ /* 0x000fe20000000800 */
[----:B------:R-:W-:Y:S01]  /*84f0*/  @!PT LDS RZ, [RZ] ;  /* 0x00000000fffff984 */ /* 0x000fe20000000800 */
[----:B------:R-:W-:Y:S01]  /*8500*/  @!PT LDS RZ, [RZ] ;  /* 0x00000000fffff984 */ /* 0x000fe20000000800 */
[----:B------:R2:W-:Y:S01]  /*8510*/  @!P4 LDGSTS.E.BYPASS.LTC128B.128 [R230+0x14000], [R8.64+0x100] ;  /* 0x1400010008e6cfae */ /* 0x0005e2000b901d52 */
[C---:B------:R-:W-:Y:S02]  /*8520*/  IADD3 R18, P1, R0.reuse, UR14, RZ ;  /* 0x0000000e00127c10 */ /* 0x040fe4000ff3e0ff */
[----:B------:R-:W-:Y:S01]  /*8530*/  @!P6 LEA.HI.X R13, R0, c[0x0][0x174], R11, 0x1, P2 ;  /* 0x00005d00000dea11 */ /* 0x000fe200010f0c0b */
[----:B------:R-:W-:Y:S01]  /*8540*/  @P3 STS.128 [R230+0x16000], RZ ;  /* 0x016000ffe6003388 */ /* 0x000fe20000000c00 */
[----:B------:R-:W-:Y:S01]  /*8550*/  IADD3.X R19, R11, UR11, RZ, P1, !PT ;  /* 0x0000000b0b137c10 */ /* 0x000fe20008ffe4ff */
[----:B------:R-:W-:Y:S01]  /*8560*/  IMAD.U32 R0, RZ, RZ, UR6 ;  /* 0x00000006ff007e24 */ /* 0x000fe2000f8e00ff */
[C---:B------:R-:W-:Y:S01]  /*8570*/  @!P6 LEA R10, P0, R18.reuse, c[0x0][0x170], 0x1 ;  /* 0x00005c00120aea11 */ /* 0x040fe200078008ff */
[----:B------:R-:W-:Y:S01]  /*8580*/  @!PT LDS RZ, [RZ] ;  /* 0x00000000fffff984 */ /* 0x000fe20000000800 */
[----:B------:R-:W-:Y:S01]  /*8590*/  @!PT LDS RZ, [RZ] ;  /* 0x00000000fffff984 */ /* 0x000fe20000000800 */
[----:B------:R-:W-:Y:S01]  /*85a0*/  @!PT LDS RZ, [RZ] ;  /* 0x00000000fffff984 */ /* 0x000fe20000000800 */
[----:B------:R2:W-:Y:S03]  /*85b0*/  @!P3 LDGSTS.E.BYPASS.LTC128B.128 [R230+0x16000], [R8.64+0x180] ;  /* 0x1600018008e6bfae */ /* 0x0005e6000b901d52 */
[----:B------:R-:W-:Y:S01]  /*85c0*/  @!P6 LEA.HI.X R11, R18, c[0x0][0x174], R19, 0x1, P0 ;  /* 0x00005d00120bea11 */ /* 0x000fe200000f0c13 */
[----:B------:R-:W-:Y:S04]  /*85d0*/  @P6 STS.128 [R230+0x10800], RZ ;  /* 0x010800ffe6006388 */ /* 0x000fe80000000c00 */
[----:B------:R-:W-:Y:S01]  /*85e0*/  @!PT LDS RZ, [RZ] ;  /* 0x00000000fffff984 */ /* 0x000fe20000000800 */
[----:B------:R-:W-:Y:S01]  /*85f0*/  @!PT LDS RZ, [RZ] ;  /* 0x00000000fffff984 */ /* 0x000fe20000000800 */
[----:B------:R-:W-:Y:S01]  /*8600*/  @!PT LDS RZ, [RZ] ;  /* 0x00000000fffff984 */ /* 0x000fe20000000800 */
[----:B------:R3:W-:Y:S04]  /*8610*/  @!P6 LDGSTS.E.BYPASS.LTC128B.128 [R230+0x10800], [R14.64] ;  /* 0x108000000ee6efae */ /* 0x0007e8000b901d52 */
[----:B------:R-:W-:Y:S04]  /*8620*/  @P5 STS.128 [R230+0x12800], RZ ;  /* 0x012800ffe6005388 */ /* 0x000fe80000000c00 */
[----:B------:R-:W-:Y:S01]  /*8630*/  @!PT LDS RZ, [RZ] ;  /* 0x00000000fffff984 */ /* 0x000fe20000000800 */
[----:B------:R-:W-:Y:S01]  /*8640*/  @!PT LDS RZ, [RZ] ;  /* 0x00000000fffff984 */ /* 0x000fe20000000800 */
[----:B------:R-:W-:Y:S01]  /*8650*/  @!PT LDS RZ, [RZ] ;  /* 0x00000000fffff984 */ /* 0x000fe20000000800 */
[----:B------:R4:W-:Y:S04]  /*8660*/  @!P5 LDGSTS.E.BYPASS.LTC128B.128 [R230+0x12800], [R6.64+0x80] ;  /* 0x1280008006e6dfae */ /* 0x0009e8000b901d52 */
        /* <DEDUP_REMOVED lines=50> */
[----:B------:R-:W-:Y:S04]  /*8990*/  LDSM.16.M88.4 R32, [R210] ;  /* 0x00000000d220783b */ /* 0x000fe80000000200 */
[----:B--2---:R-:W4:Y:S04]  /*89a0*/  LDSM.16.M88.4 R8, [R151+0x8000] ;  /* 0x008000009708783b */ /* 0x004f280000000200 */
[----:B-1----:R-:W3:Y:S04]  /*89b0*/  LDSM.16.M88.4 R16, [R151+0x8800] ;  /* 0x008800009710783b */ /* 0x002ee80000000200 */
[----:B------:R-:W1:Y:S04]  /*89c0*/  LDSM.16.M88.4 R24, [R151+0x9000] ;  /* 0x009000009718783b */ /* 0x000e680000000200 */
[----:B------:R-:W0:Y:S04]  /*89d0*/  LDGDEPBAR ;  /* 0x00000000000079af */ /* 0x000e280000000000 */
[----:B------:R-:W2:Y:S01]  /*89e0*/  LDSM.16.M88.4 R168, [R151+0x9800] ;  /* 0x0098000097a8783b */ /* 0x000ea20000000200 */
[C---:B-----5:R-:W-:Y:S03]  /*89f0*/  LEA R2, P1, R0.reuse, R236, 0x6 ;  /* 0x000000ec00027211 */ /* 0x060fe600078230ff */
[----:B------:R-:W-:Y:S01]  /*8a00*/  LDSM.16.M88.4 R172, [R211] ;  /* 0x00000000d3ac783b */ /* 0x000fe20000000200 */
[----:B------:R-:W-:Y:S03]  /*8a10*/  LEA.HI.X.SX32 R3, R0, R237, 0x6, P1 ;  /* 0x000000ed00037211 */ /* 0x000fe600008f36ff */
[----:B------:R-:W5:Y:S04]  /*8a20*/  LDSM.16.M88.4 R176, [R214] ;  /* 0x00000000d6b0783b */ /* 0x000f680000000200 */
[----:B------:R-:W1:Y:S01]  /*8a30*/  LDSM.16.M88.4 R180, [R229] ;  /* 0x00000000e5b4783b */ /* 0x000e620000000200 */
[----:B------:R-:W-:Y:S03]  /*8a40*/  IMAD R3, R3, c[0x0][0x198], RZ ;  /* 0x0000660003037a24 */ /* 0x000fe600078e02ff */
[----:B------:R-:W1:Y:S01]  /*8a50*/  LDSM.16.M88.4 R184, [R228] ;  /* 0x00000000e4b8783b */ /* 0x000e620000000200 */
[----:B------:R-:W-:Y:S03]  /*8a60*/  IMAD R3, R2, c[0x0][0x19c], R3 ;  /* 0x0000670002037a24 */ /* 0x000fe600078e0203 */
[----:B------:R-:W2:Y:S01]  /*8a70*/  LDSM.16.M88.4 R188, [R227] ;  /* 0x00000000e3bc783b */ /* 0x000ea20000000200 */
[C---:B----4-:R-:W-:Y:S03]  /*8a80*/  HMMA.16816.F32 R4, R32.reuse, R8, RZ ;  /* 0x000000082004723c */ /* 0x050fe600000018ff */
[----:B------:R-:W-:Y:S04]  /*8a90*/  LDSM.16.M88.4 R192, [R213] ;  /* 0x00000000d5c0783b */ /* 0x000fe80000000200 */
[----:B------:R-:W4:Y:S01]  /*8aa0*/  LDSM.16.M88.4 R196, [R209+0x8000] ;  /* 0x00800000d1c4783b */ /* 0x000f220000000200 */
[C---:B------:R-:W-:Y:S03]  /*8ab0*/  HMMA.16816.F32 R8, R32.reuse, R10, RZ ;  /* 0x0000000a2008723c */ /* 0x040fe600000018ff */
[----:B------:R-:W-:Y:S05]  /*8ac0*/  LDSM.16.M88.4 R200, [R209+0x9800] ;  /* 0x00980000d1c8783b */ /* 0x000fea0000000200 */
[C---:B---3--:R-:W-:Y:S08]  /*8ad0*/  HMMA.16816.F32 R12, R32.reuse, R16, RZ ;  /* 0x00000010200c723c */ /* 0x048ff000000018ff */
[C---:B------:R-:W-:Y:S08]  /*8ae0*/  HMMA.16816.F32 R16, R32.reuse, R18, RZ ;  /* 0x000000122010723c */ /* 0x040ff000000018ff */
[C---:B-1----:R-:W-:Y:S08]  /*8af0*/  HMMA.16816.F32 R20, R32.reuse, R24, RZ ;  /* 0x000000182014723c */ /* 0x042ff000000018ff */
[C---:B------:R-:W-:Y:S08]  /*8b00*/  HMMA.16816.F32 R24, R32.reuse, R26, RZ ;  /* 0x0000001a2018723c */ /* 0x040ff000000018ff */
[C---:B--2---:R-:W-:Y:S08]  /*8b10*/  HMMA.16816.F32 R28, R32.reuse, R168, RZ ;  /* 0x000000a8201c723c */ /* 0x044ff000000018ff */
[----:B------:R-:W-:Y:S01]  /*8b20*/  HMMA.16816.F32 R32, R32, R170, RZ ;  /* 0x000000aa2020723c */ /* 0x000fe200000018ff */
[----:B------:R-:W1:Y:S07]  /*8b30*/  LDSM.16.M88.4 R168, [R209+0x8800] ;  /* 0x00880000d1a8783b */ /* 0x000e6e0000000200 */
[C---:B-----5:R-:W-:Y:S08]  /*8b40*/  HMMA.16816.F32 R4, R172.reuse, R176, R4 ;  /* 0x000000b0ac04723c */ /* 0x060ff00000001804 */
[C---:B------:R-:W-:Y:S01]  /*8b50*/  HMMA.16816.F32 R8, R172.reuse, R178, R8 ;  /* 0x000000b2ac08723c */ /* 0x040fe20000001808 */
[----:B------:R-:W2:Y:S07]  /*8b60*/  LDSM.16.M88.4 R176, [R209+0x9000] ;  /* 0x00900000d1b0783b */ /* 0x000eae0000000200 */
[C---:B------:R-:W-:Y:S08]  /*8b70*/  HMMA.16816.F32 R12, R172.reuse, R180, R12 ;  /* 0x000000b4ac0c723c */ /* 0x040ff0000000180c */
[C---:B------:R-:W-:Y:S01]  /*8b80*/  HMMA.16816.F32 R16, R172.reuse, R182, R16 ;  /* 0x000000b6ac10723c */ /* 0x040fe20000001810 */
[----:B------:R-:W-:Y:S07]  /*8b90*/  LDSM.16.M88.4 R180, [R208] ;  /* 0x00000000d0b4783b */ /* 0x000fee0000000200 */
[C---:B------:R-:W-:Y:S08]  /*8ba0*/  HMMA.16816.F32 R20, R172.reuse, R184, R20 ;  /* 0x000000b8ac14723c */ /* 0x040ff00000001814 */
[C---:B------:R-:W-:Y:S01]  /*8bb0*/  HMMA.16816.F32 R24, R172.reuse, R186, R24 ;  /* 0x000000baac18723c */ /* 0x040fe20000001818 */
[----:B------:R-:W-:Y:S07]  /*8bc0*/  LDSM.16.M88.4 R184, [R208+0x800] ;  /* 0x00080000d0b8783b */ /* 0x000fee0000000200 */
[C---:B------:R-:W-:Y:S08]  /*8bd0*/  HMMA.16816.F32 R28, R172.reuse, R188, R28 ;  /* 0x000000bcac1c723c */ /* 0x040ff0000000181c */
[----:B------:R-:W-:Y:S01]  /*8be0*/  HMMA.16816.F32 R32, R172, R190, R32 ;  /* 0x000000beac20723c */ /* 0x000fe20000001820 */
[----:B------:R-:W3:Y:S04]  /*8bf0*/  LDSM.16.M88.4 R172, [R212] ;  /* 0x00000000d4ac783b */ /* 0x000ee80000000200 */
[----:B------:R-:W5:Y:S03]  /*8c00*/  LDSM.16.M88.4 R188, [R208+0x1000] ;  /* 0x00100000d0bc783b */ /* 0x000f660000000200 */
[C---:B----4-:R-:W-:Y:S08]  /*8c10*/  HMMA.16816.F32 R4, R192.reuse, R196, R4 ;  /* 0x000000c4c004723c */ /* 0x050ff00000001804 */
[C---:B------:R-:W-:Y:S01]  /*8c20*/  HMMA.16816.F32 R8, R192.reuse, R198, R8 ;  /* 0x000000c6c008723c */ /* 0x040fe20000001808 */
[----:B------:R-:W4:Y:S07]  /*8c30*/  LDSM.16.M88.4 R196, [R208+0x1800] ;  /* 0x00180000d0c4783b */ /* 0x000f2e0000000200 */
[C---:B-1----:R-:W-:Y:S08]  /*8c40*/  HMMA.16816.F32 R12, R192.reuse, R168, R12 ;  /* 0x000000a8c00c723c */ /* 0x042ff0000000180c */
[C---:B------:R-:W-:Y:S01]  /*8c50*/  HMMA.16816.F32 R16, R192.reuse, R170, R16 ;  /* 0x000000aac010723c */ /* 0x040fe20000001810 */
[----:B------:R-:W-:Y:S07]  /*8c60*/  LDSM.16.M88.4 R168, [R210+0x2000] ;  /* 0x00200000d2a8783b */ /* 0x000fee0000000200 */
[C---:B--2---:R-:W-:Y:S08]  /*8c70*/  HMMA.16816.F32 R20, R192.reuse, R176, R20 ;  /* 0x000000b0c014723c */ /* 0x044ff00000001814 */
[C---:B------:R-:W-:Y:S01]  /*8c80*/  HMMA.16816.F32 R24, R192.reuse, R178, R24 ;  /* 0x000000b2c018723c */ /* 0x040fe20000001818 */
[----:B------:R-:W1:Y:S07]  /*8c90*/  LDSM.16.M88.4 R176, [R151+0xa000] ;  /* 0x00a0000097b0783b */ /* 0x000e6e0000000200 */
[C---:B------:R-:W-:Y:S08]  /*8ca0*/  HMMA.16816.F32 R28, R192.reuse, R200, R28 ;  /* 0x000000c8c01c723c */ /* 0x040ff0000000181c */
[----:B------:R-:W-:Y:S01]  /*8cb0*/  HMMA.16816.F32 R32, R192, R202, R32 ;  /* 0x000000cac020723c */ /* 0x000fe20000001820 */
[----:B------:R-:W-:Y:S04]  /*8cc0*/  LDSM.16.M88.4 R192, [R226] ;  /* 0x00000000e2c0783b */ /* 0x000fe80000000200 */
[----:B------:R-:W-:Y:S03]  /*8cd0*/  LDSM.16.M88.4 R200, [R223] ;  /* 0x00000000dfc8783b */ /* 0x000fe60000000200 */
[C---:B---3--:R-:W-:Y:S08]  /*8ce0*/  HMMA.16816.F32 R4, R172.reuse, R180, R4 ;  /* 0x000000b4ac04723c */ /* 0x048ff00000001804 */
[C---:B------:R-:W-:Y:S01]  /*8cf0*/  HMMA.16816.F32 R8, R172.reuse, R182, R8 ;  /* 0x000000b6ac08723c */ /* 0x040fe20000001808 */
[----:B------:R-:W2:Y:S07]  /*8d00*/  LDSM.16.M88.4 R180, [R151+0xa800] ;  /* 0x00a8000097b4783b */ /* 0x000eae0000000200 */
[C---:B------:R-:W-:Y:S08]  /*8d10*/  HMMA.16816.F32 R12, R172.reuse, R184, R12 ;  /* 0x000000b8ac0c723c */ /* 0x040ff0000000180c */
[C---:B------:R-:W-:Y:S01]  /*8d20*/  HMMA.16816.F32 R16, R172.reuse, R186, R16 ;  /* 0x000000baac10723c */ /* 0x040fe20000001810 */
[----:B------:R-:W3:Y:S07]  /*8d30*/  LDSM.16.M88.4 R184, [R151+0xb000] ;  /* 0x00b0000097b8783b */ /* 0x000eee0000000200 */
[C---:B-----5:R-:W-:Y:S08]  /*8d40*/  HMMA.16816.F32 R20, R172.reuse, R188, R20 ;  /* 0x000000bcac14723c */ /* 0x060ff00000001814 */
[C---:B------:R-:W-:Y:S01]  /*8d50*/  HMMA.16816.F32 R24, R172.reuse, R190, R24 ;  /* 0x000000beac18723c */ /* 0x040fe20000001818 */
[----:B------:R-:W-:Y:S07]  /*8d60*/  LDSM.16.M88.4 R188, [R211+0x2000] ;  /* 0x00200000d3bc783b */ /* 0x000fee0000000200 */
[C---:B----4-:R-:W-:Y:S08]  /*8d70*/  HMMA.16816.F32 R28, R172.reuse, R196, R28 ;  /* 0x000000c4ac1c723c */ /* 0x050ff0000000181c */
[----:B------:R-:W-:Y:S01]  /*8d80*/  HMMA.16816.F32 R32, R172, R198, R32 ;  /* 0x000000c6ac20723c */ /* 0x000fe20000001820 */
[----:B------:R-:W4:Y:S04]  /*8d90*/  LDSM.16.M88.4 R172, [R151+0xb800] ;  /* 0x00b8000097ac783b */ /* 0x000f280000000200 */
[----:B------:R-:W5:Y:S03]  /*8da0*/  LDSM.16.M88.4 R196, [R225] ;  /* 0x00000000e1c4783b */ /* 0x000f660000000200 */
[C---:B-1----:R-:W-:Y:S08]  /*8db0*/  HMMA.16816.F32 R4, R168.reuse, R176, R4 ;  /* 0x000000b0a804723c */ /* 0x042ff00000001804 */
[C---:B------:R-:W-:Y:S01]  /*8dc0*/  HMMA.16816.F32 R8, R168.reuse, R178, R8 ;  /* 0x000000b2a808723c */ /* 0x040fe20000001808 */
[----:B------:R-:W1:Y:S07]  /*8dd0*/  LDSM.16.M88.4 R176, [R224] ;  /* 0x00000000e0b0783b */ /* 0x000e6e0000000200 */
[C---:B--2---:R-:W-:Y:S08]  /*8de0*/  HMMA.16816.F32 R12, R168.reuse, R180, R12 ;  /* 0x000000b4a80c723c */ /* 0x044ff0000000180c */
[C---:B------:R-:W-:Y:S01]  /*8df0*/  HMMA.16816.F32 R16, R168.reuse, R182, R16 ;  /* 0x000000b6a810723c */ /* 0x040fe20000001810 */
[----:B------:R-:W-:Y:S07]  /*8e00*/  LDSM.16.M88.4 R180, [R209+0xa800] ;  /* 0x00a80000d1b4783b */ /* 0x000fee0000000200 */
[C---:B---3--:R-:W-:Y:S08]  /*8e10*/  HMMA.16816.F32 R20, R168.reuse, R184, R20 ;  /* 0x000000b8a814723c */ /* 0x048ff00000001814 */
[C---:B------:R-:W-:Y:S01]  /*8e20*/  HMMA.16816.F32 R24, R168.reuse, R186, R24 ;  /* 0x000000baa818723c */ /* 0x040fe20000001818 */
[----:B------:R-:W-:Y:S07]  /*8e30*/  LDSM.16.M88.4 R184, [R209+0xb800] ;  /* 0x00b80000d1b8783b */ /* 0x000fee0000000200 */
[C---:B----4-:R-:W-:Y:S08]  /*8e40*/  HMMA.16816.F32 R28, R168.reuse, R172, R28 ;  /* 0x000000aca81c723c */ /* 0x050ff0000000181c */
[----:B------:R-:W-:Y:S01]  /*8e50*/  HMMA.16816.F32 R32, R168, R174, R32 ;  /* 0x000000aea820723c */ /* 0x000fe20000001820 */
[----:B------:R-:W-:Y:S04]  /*8e60*/  LDSM.16.M88.4 R168, [R213+0x2000] ;  /* 0x00200000d5a8783b */ /* 0x000fe80000000200 */
[----:B------:R-:W2:Y:S03]  /*8e70*/  LDSM.16.M88.4 R172, [R209+0xa000] ;  /* 0x00a00000d1ac783b */ /* 0x000ea60000000200 */
[C---:B------:R-:W-:Y:S08]  /*8e80*/  HMMA.16816.F32 R4, R188.reuse, R192, R4 ;  /* 0x000000c0bc04723c */ /* 0x040ff00000001804 */
[C---:B------:R-:W-:Y:S01]  /*8e90*/  HMMA.16816.F32 R8, R188.reuse, R194, R8 ;  /* 0x000000c2bc08723c */ /* 0x040fe20000001808 */
[----:B------:R-:W-:Y:S07]  /*8ea0*/  LDSM.16.M88.4 R192, [R212+0x2000] ;  /* 0x00200000d4c0783b */ /* 0x000fee0000000200 */
[C---:B-----5:R-:W-:Y:S08]  /*8eb0*/  HMMA.16816.F32 R12, R188.reuse, R196, R12 ;  /* 0x000000c4bc0c723c */ /* 0x060ff0000000180c */
[C---:B------:R-:W-:Y:S01]  /*8ec0*/  HMMA.16816.F32 R16, R188.reuse, R198, R16 ;  /* 0x000000c6bc10723c */ /* 0x040fe20000001810 */
[----:B------:R-:W-:Y:S07]  /*8ed0*/  LDSM.16.M88.4 R196, [R208+0x2000] ;  /* 0x00200000d0c4783b */ /* 0x000fee0000000200 */
[C---:B-1----:R-:W-:Y:S08]  /*8ee0*/  HMMA.16816.F32 R20, R188.reuse, R176, R20 ;  /* 0x000000b0bc14723c */ /* 0x042ff00000001814 */
[C---:B------:R-:W-:Y:S01]  /*8ef0*/  HMMA.16816.F32 R24, R188.reuse, R178, R24 ;  /* 0x000000b2bc18723c */ /* 0x040fe20000001818 */
[----:B------:R-:W1:Y:S07]  /*8f00*/  LDSM.16.M88.4 R176, [R209+0xb000] ;  /* 0x00b00000d1b0783b */ /* 0x000e6e0000000200 */
[C---:B------:R-:W-:Y:S08]  /*8f10*/  HMMA.16816.F32 R28, R188.reuse, R200, R28 ;  /* 0x000000c8bc1c723c */ /* 0x040ff0000000181c */
[----:B------:R-:W-:Y:S01]  /*8f20*/  HMMA.16816.F32 R32, R188, R202, R32 ;  /* 0x000000cabc20723c */ /* 0x000fe20000001820 */
[----:B------:R-:W3:Y:S04]  /*8f30*/  LDSM.16.M88.4 R188, [R208+0x2800] ;  /* 0x00280000d0bc783b */ /* 0x000ee80000000200 */
[----:B------:R-:W-:Y:S03]  /*8f40*/  LDSM.16.M88.4 R200, [R208+0x3800] ;  /* 0x00380000d0c8783b */ /* 0x000fe60000000200 */
[C---:B--2---:R-:W-:Y:S08]  /*8f50*/  HMMA.16816.F32 R4, R168.reuse, R172, R4 ;  /* 0x000000aca804723c */ /* 0x044ff00000001804 */
[C---:B------:R-:W-:Y:S01]  /*8f60*/  HMMA.16816.F32 R8, R168.reuse, R174, R8 ;  /* 0x000000aea808723c */ /* 0x040fe20000001808 */
[----:B------:R-:W2:Y:S07]  /*8f70*/  LDSM.16.M88.4 R172, [R208+0x3000] ;  /* 0x00300000d0ac783b */ /* 0x000eae0000000200 */
[C---:B------:R-:W-:Y:S08]  /*8f80*/  HMMA.16816.F32 R12, R168.reuse, R180, R12 ;  /* 0x000000b4a80c723c */ /* 0x040ff0000000180c */
[C---:B------:R-:W-:Y:S01]  /*8f90*/  HMMA.16816.F32 R16, R168.reuse, R182, R16 ;  /* 0x000000b6a810723c */ /* 0x040fe20000001810 */
[----:B------:R-:W-:Y:S07]  /*8fa0*/  LDSM.16.M88.4 R180, [R151+0xc800] ;  /* 0x00c8000097b4783b */ /* 0x000fee0000000200 */
[C---:B-1----:R-:W-:Y:S08]  /*8fb0*/  HMMA.16816.F32 R20, R168.reuse, R176, R20 ;  /* 0x000000b0a814723c */ /* 0x042ff00000001814 */
[C---:B------:R-:W-:Y:S01]  /*8fc0*/  HMMA.16816.F32 R24, R168.reuse, R178, R24 ;  /* 0x000000b2a818723c */ /* 0x040fe20000001818 */
[----:B------:R-:W-:Y:S07]  /*8fd0*/  LDSM.16.M88.4 R176, [R151+0xc000] ;  /* 0x00c0000097b0783b */ /* 0x000fee0000000200 */
[C---:B------:R-:W-:Y:S08]  /*8fe0*/  HMMA.16816.F32 R28, R168.reuse, R184, R28 ;  /* 0x000000b8a81c723c */ /* 0x040ff0000000181c */
[----:B------:R-:W-:Y:S01]  /*8ff0*/  HMMA.16816.F32 R32, R168, R186, R32 ;  /* 0x000000baa820723c */ /* 0x000fe20000001820 */
[----:B------:R-:W1:Y:S04]  /*9000*/  LDSM.16.M88.4 R168, [R210+0x4000] ;  /* 0x00400000d2a8783b */ /* 0x000e680000000200 */
[----:B------:R-:W4:Y:S03]  /*9010*/  LDSM.16.M88.4 R184, [R151+0xd000] ;  /* 0x00d0000097b8783b */ /* 0x000f260000000200 */
[C---:B------:R-:W-:Y:S08]  /*9020*/  HMMA.16816.F32 R4, R192.reuse, R196, R4 ;  /* 0x000000c4c004723c */ /* 0x040ff00000001804 */
[C---:B------:R-:W-:Y:S01]  /*9030*/  HMMA.16816.F32 R8, R192.reuse, R198, R8 ;  /* 0x000000c6c008723c */ /* 0x040fe20000001808 */
[----:B------:R-:W5:Y:S07]  /*9040*/  LDSM.16.M88.4 R196, [R151+0xd800] ;  /* 0x00d8000097c4783b */ /* 0x000f6e0000000200 */
[C---:B---3--:R-:W-:Y:S08]  /*9050*/  HMMA.16816.F32 R12, R192.reuse, R188, R12 ;  /* 0x000000bcc00c723c */ /* 0x048ff0000000180c */
[C---:B------:R-:W-:Y:S01]  /*9060*/  HMMA.16816.F32 R16, R192.reuse, R190, R16 ;  /* 0x000000bec010723c */ /* 0x040fe20000001810 */
[----:B------:R-:W-:Y:S07]  /*9070*/  LDSM.16.M88.4 R188, [R222] ;  /* 0x00000000debc783b */ /* 0x000fee0000000200 */
[C---:B--2---:R-:W-:Y:S08]  /*9080*/  HMMA.16816.F32 R20, R192.reuse, R172, R20 ;  /* 0x000000acc014723c */ /* 0x044ff00000001814 */
[C---:B------:R-:W-:Y:S01]  /*9090*/  HMMA.16816.F32 R24, R192.reuse, R174, R24 ;  /* 0x000000aec018723c */ /* 0x040fe20000001818 */
[----:B------:R-:W2:Y:S07]  /*90a0*/  LDSM.16.M88.4 R172, [R211+0x4000] ;  /* 0x00400000d3ac783b */ /* 0x000eae0000000200 */
[C---:B------:R-:W-:Y:S08]  /*90b0*/  HMMA.16816.F32 R28, R192.reuse, R200, R28 ;  /* 0x000000c8c01c723c */ /* 0x040ff0000000181c */
[----:B------:R-:W-:Y:S01]  /*90c0*/  HMMA.16816.F32 R32, R192, R202, R32 ;  /* 0x000000cac020723c */ /* 0x000fe20000001820 */
[----:B------:R-:W-:Y:S04]  /*90d0*/  LDSM.16.M88.4 R192, [R209+0xc000] ;  /* 0x00c00000d1c0783b */ /* 0x000fe80000000200 */
[----:B------:R-:W-:Y:S03]  /*90e0*/  LDSM.16.M88.4 R200, [R209+0xd800] ;  /* 0x00d80000d1c8783b */ /* 0x000fe60000000200 */
[C---:B-1----:R-:W-:Y:S08]  /*90f0*/  HMMA.16816.F32 R4, R168.reuse, R176, R4 ;  /* 0x000000b0a804723c */ /* 0x042ff00000001804 */
[C---:B------:R-:W-:Y:S01]  /*9100*/  HMMA.16816.F32 R8, R168.reuse, R178, R8 ;  /* 0x000000b2a808723c */ /* 0x040fe20000001808 */
[----:B------:R-:W1:Y:S07]  /*9110*/  LDSM.16.M88.4 R176, [R221] ;  /* 0x00000000ddb0783b */ /* 0x000e6e0000000200 */
[C---:B------:R-:W-:Y:S08]  /*9120*/  HMMA.16816.F32 R12, R168.reuse, R180, R12 ;  /* 0x000000b4a80c723c */ /* 0x040ff0000000180c */
[C---:B------:R-:W-:Y:S01]  /*9130*/  HMMA.16816.F32 R16, R168.reuse, R182, R16 ;  /* 0x000000b6a810723c */ /* 0x040fe20000001810 */
[----:B------:R-:W3:Y:S07]  /*9140*/  LDSM.16.M88.4 R180, [R220] ;  /* 0x00000000dcb4783b */ /* 0x000eee0000000200 */
[C---:B----4-:R-:W-:Y:S08]  /*9150*/  HMMA.16816.F32 R20, R168.reuse, R184, R20 ;  /* 0x000000b8a814723c */ /* 0x050ff00000001814 */
[C---:B------:R-:W-:Y:S01]  /*9160*/  HMMA.16816.F32 R24, R168.reuse, R186, R24 ;  /* 0x000000baa818723c */ /* 0x040fe20000001818 */
[----:B------:R-:W-:Y:S07]  /*9170*/  LDSM.16.M88.4 R184, [R213+0x4000] ;  /* 0x00400000d5b8783b */ /* 0x000fee0000000200 */
[C---:B-----5:R-:W-:Y:S08]  /*9180*/  HMMA.16816.F32 R28, R168.reuse, R196, R28 ;  /* 0x000000c4a81c723c */ /* 0x060ff0000000181c */
[----:B------:R-:W-:Y:S01]  /*9190*/  HMMA.16816.F32 R32, R168, R198, R32 ;  /* 0x000000c6a820723c */ /* 0x000fe20000001820 */
[----:B------:R-:W4:Y:S04]  /*91a0*/  LDSM.16.M88.4 R168, [R219] ;  /* 0x00000000dba8783b */ /* 0x000f280000000200 */
[----:B------:R-:W5:Y:S03]  /*91b0*/  LDSM.16.M88.4 R196, [R209+0xc800] ;  /* 0x00c80000d1c4783b */ /* 0x000f660000000200 */
[C---:B--2---:R-:W-:Y:S08]  /*91c0*/  HMMA.16816.F32 R4, R172.reuse, R188, R4 ;  /* 0x000000bcac04723c */ /* 0x044ff00000001804 */
[C---:B------:R-:W-:Y:S01]  /*91d0*/  HMMA.16816.F32 R8, R172.reuse, R190, R8 ;  /* 0x000000beac08723c */ /* 0x040fe20000001808 */
[----:B------:R-:W2:Y:S07]  /*91e0*/  LDSM.16.M88.4 R188, [R209+0xd000] ;  /* 0x00d00000d1bc783b */ /* 0x000eae0000000200 */
[C---:B-1----:R-:W-:Y:S08]  /*91f0*/  HMMA.16816.F32 R12, R172.reuse, R176, R12 ;  /* 0x000000b0ac0c723c */ /* 0x042ff0000000180c */
        /* <DEDUP_REMOVED lines=8> */
[----:B------:R-:W1:Y:S03]  /*9280*/  LDSM.16.M88.4 R172, [R208+0x4000] ;  /* 0x00400000d0ac783b */ /* 0x000e660000000200 */
[C---:B------:R-:W-:Y:S08]  /*9290*/  HMMA.16816.F32 R4, R184.reuse, R192, R4 ;  /* 0x000000c0b804723c */ /* 0x040ff00000001804 */
[C---:B------:R-:W-:Y:S01]  /*92a0*/  HMMA.16816.F32 R8, R184.reuse, R194, R8 ;  /* 0x000000c2b808723c */ /* 0x040fe20000001808 */
[----:B------:R-:W3:Y:S07]  /*92b0*/  LDSM.16.M88.4 R192, [R208+0x5800] ;  /* 0x00580000d0c0783b */ /* 0x000eee0000000200 */
[C---:B-----5:R-:W-:Y:S08]  /*92c0*/  HMMA.16816.F32 R12, R184.reuse, R196, R12 ;  /* 0x000000c4b80c723c */ /* 0x060ff0000000180c */
[C---:B------:R-:W-:Y:S01]  /*92d0*/  HMMA.16816.F32 R16, R184.reuse, R198, R16 ;  /* 0x000000c6b810723c */ /* 0x040fe20000001810 */
[----:B------:R-:W-:Y:S07]  /*92e0*/  LDSM.16.M88.4 R196, [R151+0xe000] ;  /* 0x00e0000097c4783b */ /* 0x000fee0000000200 */
[C---:B--2---:R-:W-:Y:S08]  /*92f0*/  HMMA.16816.F32 R20, R184.reuse, R188, R20 ;  /* 0x000000bcb814723c */ /* 0x044ff00000001814 */
[C---:B------:R-:W-:Y:S01]  /*9300*/  HMMA.16816.F32 R24, R184.reuse, R190, R24 ;  /* 0x000000beb818723c */ /* 0x040fe20000001818 */
[----:B------:R-:W2:Y:S07]  /*9310*/  LDSM.16.M88.4 R188, [R210+0x6000] ;  /* 0x00600000d2bc783b */ /* 0x000eae0000000200 */
[C---:B------:R-:W-:Y:S08]  /*9320*/  HMMA.16816.F32 R28, R184.reuse, R200, R28 ;  /* 0x000000c8b81c723c */ /* 0x040ff0000000181c */
[----:B------:R-:W-:Y:S01]  /*9330*/  HMMA.16816.F32 R32, R184, R202, R32 ;  /* 0x000000cab820723c */ /* 0x000fe20000001820 */
[----:B------:R-:W4:Y:S04]  /*9340*/  LDSM.16.M88.4 R184, [R151+0xe800] ;  /* 0x00e8000097b8783b */ /* 0x000f280000000200 */
[----:B------:R-:W-:Y:S03]  /*9350*/  LDSM.16.M88.4 R200, [R218] ;  /* 0x00000000dac8783b */ /* 0x000fe60000000200 */
[C---:B-1----:R-:W-:Y:S08]  /*9360*/  HMMA.16816.F32 R4, R168.reuse, R172, R4 ;  /* 0x000000aca804723c */ /* 0x042ff00000001804 */
[C---:B------:R-:W-:Y:S01]  /*9370*/  HMMA.16816.F32 R8, R168.reuse, R174, R8 ;  /* 0x000000aea808723c */ /* 0x040fe20000001808 */
[----:B------:R-:W1:Y:S07]  /*9380*/  LDSM.16.M88.4 R172, [R151+0xf000] ;  /* 0x00f0000097ac783b */ /* 0x000e6e0000000200 */
[C---:B------:R-:W-:Y:S08]  /*9390*/  HMMA.16816.F32 R12, R168.reuse, R176, R12 ;  /* 0x000000b0a80c723c */ /* 0x040ff0000000180c */
[C---:B------:R-:W-:Y:S01]  /*93a0*/  HMMA.16816.F32 R16, R168.reuse, R178, R16 ;  /* 0x000000b2a810723c */ /* 0x040fe20000001810 */
[----:B------:R-:W5:Y:S07]  /*93b0*/  LDSM.16.M88.4 R176, [R151+0xf800] ;  /* 0x00f8000097b0783b */ /* 0x000f6e0000000200 */
[C---:B------:R-:W-:Y:S08]  /*93c0*/  HMMA.16816.F32 R20, R168.reuse, R180, R20 ;  /* 0x000000b4a814723c */ /* 0x040ff00000001814 */
[C---:B------:R-:W-:Y:S01]  /*93d0*/  HMMA.16816.F32 R24, R168.reuse, R182, R24 ;  /* 0x000000b6a818723c */ /* 0x040fe20000001818 */
[----:B------:R-:W1:Y:S07]  /*93e0*/  LDSM.16.M88.4 R180, [R211+0x6000] ;  /* 0x00600000d3b4783b */ /* 0x000e6e0000000200 */
[C---:B---3--:R-:W-:Y:S08]  /*93f0*/  HMMA.16816.F32 R28, R168.reuse, R192, R28 ;  /* 0x000000c0a81c723c */ /* 0x048ff0000000181c */
[----:B------:R-:W-:Y:S01]  /*9400*/  HMMA.16816.F32 R32, R168, R194, R32 ;  /* 0x000000c2a820723c */ /* 0x000fe20000001820 */
[----:B------:R-:W3:Y:S04]  /*9410*/  LDSM.16.M88.4 R168, [R217] ;  /* 0x00000000d9a8783b */ /* 0x000ee80000000200 */
[----:B------:R-:W3:Y:S03]  /*9420*/  LDSM.16.M88.4 R192, [R216] ;  /* 0x00000000d8c0783b */ /* 0x000ee60000000200 */
[C---:B--2---:R-:W-:Y:S08]  /*9430*/  HMMA.16816.F32 R4, R188.reuse, R196, R4 ;  /* 0x000000c4bc04723c */ /* 0x044ff00000001804 */
[C---:B------:R-:W-:Y:S01]  /*9440*/  HMMA.16816.F32 R8, R188.reuse, R198, R8 ;  /* 0x000000c6bc08723c */ /* 0x040fe20000001808 */
[----:B------:R-:W-:Y:S07]  /*9450*/  LDSM.16.M88.4 R196, [R209+0xf000] ;  /* 0x00f00000d1c4783b */ /* 0x000fee0000000200 */
[C---:B----4-:R-:W-:Y:S08]  /*9460*/  HMMA.16816.F32 R12, R188.reuse, R184, R12 ;  /* 0x000000b8bc0c723c */ /* 0x050ff0000000180c */
[C---:B------:R-:W-:Y:S01]  /*9470*/  HMMA.16816.F32 R16, R188.reuse, R186, R16 ;  /* 0x000000babc10723c */ /* 0x040fe20000001810 */
[----:B------:R-:W2:Y:S07]  /*9480*/  LDSM.16.M88.4 R184, [R215] ;  /* 0x00000000d7b8783b */ /* 0x000eae0000000200 */
[C---:B-1----:R-:W-:Y:S08]  /*9490*/  HMMA.16816.F32 R20, R188.reuse, R172, R20 ;  /* 0x000000acbc14723c */ /* 0x042ff00000001814 */
[C---:B------:R-:W-:Y:S01]  /*94a0*/  HMMA.16816.F32 R24, R188.reuse, R174, R24 ;  /* 0x000000aebc18723c */ /* 0x040fe20000001818 */
[----:B------:R-:W-:Y:S07]  /*94b0*/  LDSM.16.M88.4 R172, [R213+0x6000] ;  /* 0x00600000d5ac783b */ /* 0x000fee0000000200 */
[C---:B-----5:R-:W-:Y:S08]  /*94c0*/  HMMA.16816.F32 R28, R188.reuse, R176, R28 ;  /* 0x000000b0bc1c723c */ /* 0x060ff0000000181c */
[----:B------:R-:W-:Y:S01]  /*94d0*/  HMMA.16816.F32 R32, R188, R178, R32 ;  /* 0x000000b2bc20723c */ /* 0x000fe20000001820 */
[----:B------:R-:W1:Y:S04]  /*94e0*/  LDSM.16.M88.4 R176, [R209+0xe000] ;  /* 0x00e00000d1b0783b */ /* 0x000e680000000200 */
[----:B------:R-:W4:Y:S03]  /*94f0*/  LDSM.16.M88.4 R188, [R209+0xe800] ;  /* 0x00e80000d1bc783b */ /* 0x000f260000000200 */
[C---:B------:R-:W-:Y:S08]  /*9500*/  HMMA.16816.F32 R4, R180.reuse, R200, R4 ;  /* 0x000000c8b404723c */ /* 0x040ff00000001804 */
[C---:B------:R-:W-:Y:S01]  /*9510*/  HMMA.16816.F32 R8, R180.reuse, R202, R8 ;  /* 0x000000cab408723c */ /* 0x040fe20000001808 */
[----:B------:R-:W-:Y:S07]  /*9520*/  LDSM.16.M88.4 R200, [R208+0x6000] ;  /* 0x00600000d0c8783b */ /* 0x000fee0000000200 */
[C---:B---3--:R-:W-:Y:S08]  /*9530*/  HMMA.16816.F32 R12, R180.reuse, R168, R12 ;  /* 0x000000a8b40c723c */ /* 0x048ff0000000180c */
[C---:B------:R-:W-:Y:S01]  /*9540*/  HMMA.16816.F32 R16, R180.reuse, R170, R16 ;  /* 0x000000aab410723c */ /* 0x040fe20000001810 */
[----:B------:R-:W3:Y:S07]  /*9550*/  LDSM.16.M88.4 R168, [R209+0xf800] ;  /* 0x00f80000d1a8783b */ /* 0x000eee0000000200 */
[C---:B------:R-:W-:Y:S08]  /*9560*/  HMMA.16816.F32 R20, R180.reuse, R192, R20 ;  /* 0x000000c0b414723c */ /* 0x040ff00000001814 */
[C---:B------:R-:W-:Y:S01]  /*9570*/  HMMA.16816.F32 R24, R180.reuse, R194, R24 ;  /* 0x000000c2b418723c */ /* 0x040fe20000001818 */
[----:B------:R-:W5:Y:S07]  /*9580*/  LDSM.16.M88.4 R192, [R212+0x6000] ;  /* 0x00600000d4c0783b */ /* 0x000f6e0000000200 */
[C---:B--2---:R-:W-:Y:S08]  /*9590*/  HMMA.16816.F32 R28, R180.reuse, R184, R28 ;  /* 0x000000b8b41c723c */ /* 0x044ff0000000181c */
[----:B------:R-:W-:Y:S01]  /*95a0*/  HMMA.16816.F32 R32, R180, R186, R32 ;  /* 0x000000bab420723c */ /* 0x000fe20000001820 */
[----:B------:R-:W2:Y:S04]  /*95b0*/  LDSM.16.M88.4 R180, [R208+0x6800] ;  /* 0x00680000d0b4783b */ /* 0x000ea80000000200 */
[----:B------:R-:W2:Y:S03]  /*95c0*/  LDSM.16.M88.4 R184, [R208+0x7000] ;  /* 0x00700000d0b8783b */ /* 0x000ea60000000200 */
[C---:B-1----:R-:W-:Y:S08]  /*95d0*/  HMMA.16816.F32 R4, R172.reuse, R176, R4 ;  /* 0x000000b0ac04723c */ /* 0x042ff00000001804 */
[C---:B------:R-:W-:Y:S01]  /*95e0*/  HMMA.16816.F32 R8, R172.reuse, R178, R8 ;  /* 0x000000b2ac08723c */ /* 0x040fe20000001808 */
[----:B------:R-:W1:Y:S01]  /*95f0*/  LDSM.16.M88.4 R176, [R208+0x7800] ;  /* 0x00780000d0b0783b */ /* 0x000e620000000200 */
[----:B------:R-:W-:Y:S04]  /*9600*/  DEPBAR.LE SB0, 0x0 ;  /* 0x000080000000791a */ /* 0x000fe80000000000 */
[----:B------:R-:W-:Y:S02]  /*9610*/  BAR.SYNC.DEFER_BLOCKING 0x0 ;  /* 0x0000000000007b1d */ /* 0x000fe40000010000 */
[C---:B----4-:R-:W-:Y:S08]  /*9620*/  HMMA.16816.F32 R12, R172.reuse, R188, R12 ;  /* 0x000000bcac0c723c */ /* 0x050ff0000000180c */
[C---:B------:R-:W-:Y:S08]  /*9630*/  HMMA.16816.F32 R16, R172.reuse, R190, R16 ;  /* 0x000000beac10723c */ /* 0x040ff00000001810 */
[C---:B------:R-:W-:Y:S08]  /*9640*/  HMMA.16816.F32 R20, R172.reuse, R196, R20 ;  /* 0x000000c4ac14723c */ /* 0x040ff00000001814 */
[C---:B------:R-:W-:Y:S08]  /*9650*/  HMMA.16816.F32 R24, R172.reuse, R198, R24 ;  /* 0x000000c6ac18723c */ /* 0x040ff00000001818 */
[C---:B---3--:R-:W-:Y:S07]  /*9660*/  HMMA.16816.F32 R28, R172.reuse, R168, R28 ;  /* 0x000000a8ac1c723c */ /* 0x048fee000000181c */
[C---:B------:R-:W-:Y:S01]  /*9670*/  LEA R168, P2, R0.reuse, R238, 0x6 ;  /* 0x000000ee00a87211 */ /* 0x040fe200078430ff */
[----:B------:R-:W-:Y:S04]  /*9680*/  HMMA.16816.F32 R32, R172, R170, R32 ;  /* 0x000000aaac20723c */ /* 0x000fe80000001820 */
[C---:B------:R-:W-:Y:S03]  /*9690*/  LEA.HI.X.SX32 R169, R0.reuse, R239, 0x6, P2 ;  /* 0x000000ef00a97211 */ /* 0x040fe600010f36ff */
[C---:B------:R-:W-:Y:S01]  /*96a0*/  LEA R170, P0, R0.reuse, R232, 0x6 ;  /* 0x000000e800aa7211 */ /* 0x040fe200078030ff */
[C---:B-----5:R-:W-:Y:S05]  /*96b0*/  HMMA.16816.F32 R4, R192.reuse, R200, R4 ;  /* 0x000000c8c004723c */ /* 0x060fea0000001804 */
[C---:B------:R-:W-:Y:S01]  /*96c0*/  LEA.HI.X.SX32 R171, R0.reuse, R233, 0x6, P0 ;  /* 0x000000e900ab7211 */ /* 0x040fe200000f36ff */
[----:B------:R-:W-:Y:S01]  /*96d0*/  IMAD R148, R169, c[0x0][0x198], RZ ;  /* 0x00006600a9947a24 */ /* 0x000fe200078e02ff */
[----:B------:R-:W-:Y:S01]  /*96e0*/  LEA R174, P0, R0, R234, 0x6 ;  /* 0x000000ea00ae7211 */ /* 0x000fe200078030ff */
[C---:B------:R-:W-:Y:S04]  /*96f0*/  HMMA.16816.F32 R8, R192.reuse, R202, R8 ;  /* 0x000000cac008723c */ /* 0x040fe80000001808 */
[----:B------:R-:W-:Y:S01]  /*9700*/  IMAD R148, R168, c[0x0][0x19c], R148 ;  /* 0x00006700a8947a24 */ /* 0x000fe200078e0294 */
[----:B------:R-:W-:Y:S01]  /*9710*/  LEA.HI.X.SX32 R175, R0, R235, 0x6, P0 ;  /* 0x000000eb00af7211 */ /* 0x000fe200000f36ff */
[----:B------:R-:W-:Y:S02]  /*9720*/  IMAD.WIDE.U32 R168, R168, c[0x0][0x198], RZ ;  /* 0x00006600a8a87a25 */ /* 0x000fe400078e00ff */
[C---:B--2---:R-:W-:Y:S04]  /*9730*/  HMMA.16816.F32 R12, R192.reuse, R180, R12 ;  /* 0x000000b4c00c723c */ /* 0x044fe8000000180c */
[----:B------:R-:W-:Y:S02]  /*9740*/  IMAD R0, R171, c[0x0][0x198], RZ ;  /* 0x00006600ab007a24 */ /* 0x000fe400078e02ff */
[----:B------:R-:W-:Y:S02]  /*9750*/  IMAD.IADD R148, R169, 0x1, R148 ;  /* 0x00000001a9947824 */ /* 0x000fe400078e0294 */
[C---:B------:R-:W-:Y:S04]  /*9760*/  HMMA.16816.F32 R16, R192.reuse, R182, R16 ;  /* 0x000000b6c010723c */ /* 0x040fe80000001810 */
[C---:B------:R-:W-:Y:S02]  /*9770*/  IMAD R0, R170.reuse, c[0x0][0x19c], R0 ;  /* 0x00006700aa007a24 */ /* 0x040fe400078e0200 */
[----:B------:R-:W-:Y:S01]  /*9780*/  IMAD.WIDE.U32 R180, R170, c[0x0][0x198], RZ ;  /* 0x00006600aab47a25 */ /* 0x000fe200078e00ff */
[CC--:B------:R-:W-:Y:S01]  /*9790*/  LEA R170, P0, R168.reuse, R242.reuse, 0x1 ;  /* 0x000000f2a8aa7211 */ /* 0x0c0fe200078008ff */
[C---:B------:R-:W-:Y:S04]  /*97a0*/  HMMA.16816.F32 R20, R192.reuse, R184, R20 ;  /* 0x000000b8c014723c */ /* 0x040fe80000001814 */
[-C--:B------:R-:W-:Y:S01]  /*97b0*/  LEA.HI.X R171, R168, R241.reuse, R148, 0x1, P0 ;  /* 0x000000f1a8ab7211 */ /* 0x080fe200000f0c94 */
[----:B------:R-:W-:Y:S01]  /*97c0*/  IMAD.IADD R0, R181, 0x1, R0 ;  /* 0x00000001b5007824 */ /* 0x000fe200078e0200 */
[----:B------:R-:W-:Y:S02]  /*97d0*/  ISETP.LT.AND P0, PT, RZ, UR7, PT ;  /* 0x00000007ff007c0c */ /* 0x000fe4000bf01270 */
[C---:B------:R-:W-:Y:S04]  /*97e0*/  HMMA.16816.F32 R24, R192.reuse, R186, R24 ;  /* 0x000000bac018723c */ /* 0x040fe80000001818 */
[CC--:B------:R-:W-:Y:S04]  /*97f0*/  LEA R172, P1, R180.reuse, R242.reuse, 0x1 ;  /* 0x000000f2b4ac7211 */ /* 0x0c0fe800078208ff */
[C---:B-1----:R-:W-:Y:S04]  /*9800*/  HMMA.16816.F32 R28, R192.reuse, R176, R28 ;  /* 0x000000b0c01c723c */ /* 0x042fe8000000181c */
[-C--:B------:R-:W-:Y:S03]  /*9810*/  LEA.HI.X R173, R180, R241.reuse, R0, 0x1, P1 ;  /* 0x000000f1b4ad7211 */ /* 0x080fe600008f0c00 */
[----:B------:R-:W-:Y:S01]  /*9820*/  IMAD.WIDE.U32 R176, R174, c[0x0][0x198], RZ ;  /* 0x00006600aeb07a25 */ /* 0x000fe200078e00ff */
[----:B------:R-:W-:Y:S07]  /*9830*/  HMMA.16816.F32 R32, R192, R178, R32 ;  /* 0x000000b2c020723c */ /* 0x000fee0000001820 */
[----:B------:R-:W-:Y:S05]  /*9840*/  IMAD.WIDE.U32 R178, R2, c[0x0][0x198], RZ ;  /* 0x0000660002b27a25 */ /* 0x000fea00078e00ff */
[-C--:B------:R-:W-:Y:S01]  /*9850*/  LEA R168, P2, R178, R242.reuse, 0x1 ;  /* 0x000000f2b2a87211 */ /* 0x080fe200078408ff */
[----:B------:R-:W-:Y:S02]  /*9860*/  IMAD R2, R175, c[0x0][0x198], RZ ;  /* 0x00006600af027a24 */ /* 0x000fe400078e02ff */
[----:B------:R-:W-:Y:S02]  /*9870*/  IMAD.IADD R3, R179, 0x1, R3 ;  /* 0x00000001b3037824 */ /* 0x000fe400078e0203 */
[----:B------:R-:W-:Y:S01]  /*9880*/  IMAD R174, R174, c[0x0][0x19c], R2 ;  /* 0x00006700aeae7a24 */ /* 0x000fe200078e0202 */
[----:B------:R-:W-:Y:S02]  /*9890*/  LEA R2, P1, R176, R242, 0x1 ;  /* 0x000000f2b0027211 */ /* 0x000fe400078208ff */
[-C--:B------:R-:W-:Y:S01]  /*98a0*/  LEA.HI.X R169, R178, R241.reuse, R3, 0x1, P2 ;  /* 0x000000f1b2a97211 */ /* 0x080fe200010f0c03 */
[----:B------:R-:W-:Y:S05]  /*98b0*/  IMAD.IADD R174, R177, 0x1, R174 ;  /* 0x00000001b1ae7824 */ /* 0x000fea00078e02ae */
[----:B------:R-:W-:Y:S01]  /*98c0*/  LEA.HI.X R3, R176, R241, R174, 0x1, P1 ;  /* 0x000000f1b0037211 */ /* 0x000fe200008f0cae */
[----:B------:R-:W-:-:S05]  /*98d0*/  @P0 BRA `(.L_x_62) ;  /* 0xffffe08000000947 */ /* 0x000fca000383ffff */
.L_x_61:
[----:B------:R-:W-:Y:S01]  /*98e0*/  FMNMX.FTZ R0, R4, R149, !PT ;  /* 0x0000009504007209 */ /* 0x000fe20007810000 */
[----:B-1----:R-:W-:Y:S01]  /*98f0*/  LDSM.16.MT88.4 R172, [R205+0x10000] ;  /* 0x01000000cdac783b */ /* 0x002fe20000004200 */
[----:B------:R-:W-:Y:S02]  /*9900*/  UIADD3 UR15, UR15, 0x1, URZ ;  /* 0x000000010f0f7890 */ /* 0x000fe4000fffe03f */
        /* <DEDUP_REMOVED lines=39> */
[----:B-1----:R-:W-:Y:S02]  /*9b80*/  FMNMX.FTZ R3, R0, R3, !PT ;  /* 0x0000000300037209 */ /* 0x002fe40007810000 */
[----:B--2---:R-:W-:Y:S05]  /*9b90*/  FMNMX.FTZ R148, R148, R168, !PT ;  /* 0x000000a894947209 */ /* 0x004fea0007810000 */
[----:B------:R-:W1:Y:S01]  /*9ba0*/  LDSM.16.MT88.4 R168, [R204+0x10000] ;  /* 0x01000000cca8783b */ /* 0x000e620000004200 */
[C---:B------:R-:W-:Y:S01]  /*9bb0*/  FSETP.NEU.FTZ.AND P1, PT, R148.reuse, -INF , PT ;  /* 0xff8000009400780b */ /* 0x040fe20003f3d000 */
[C---:B------:R-:W-:Y:S02]  /*9bc0*/  FADD.FTZ R2, -R148.reuse, R149 ;  /* 0x0000009594027221 */ /* 0x040fe40000010100 */
[----:B------:R-:W-:Y:S02]  /*9bd0*/  FMUL.FTZ R149, R148, c[0x0][0x23c] ;  /* 0x00008f0094957a20 */ /* 0x000fe40000410000 */
[----:B------:R-:W-:Y:S03]  /*9be0*/  FMUL.FTZ R0, R2, c[0x0][0x23c] ;  /* 0x00008f0002007a20 */ /* 0x000fe60000410000 */
[----:B------:R-:W-:Y:S01]  /*9bf0*/  FSEL R149, R149, RZ, P1 ;  /* 0x000000ff95957208 */ /* 0x000fe20000800000 */
[----:B------:R2:W3:Y:S01]  /*9c00*/  MUFU.EX2 R2, R0 ;  /* 0x0000000000027308 */ /* 0x0004e20000000800 */
[----:B------:R-:W-:Y:S03]  /*9c10*/  FSETP.NEU.FTZ.AND P1, PT, R3, -INF , PT ;  /* 0xff8000000300780b */ /* 0x000fe60003f3d000 */
[--C-:B------:R-:W-:Y:S02]  /*9c20*/  FFMA.FTZ R4, R4, c[0x0][0x23c], -R149.reuse ;  /* 0x00008f0004047a23 */ /* 0x100fe40000010895 */
[--C-:B------:R-:W-:Y:S02]  /*9c30*/  FFMA.FTZ R5, R5, c[0x0][0x23c], -R149.reuse ;  /* 0x00008f0005057a23 */ /* 0x100fe40000010895 */
[--C-:B------:R-:W-:Y:S02]  /*9c40*/  FFMA.FTZ R8, R8, c[0x0][0x23c], -R149.reuse ;  /* 0x00008f0008087a23 */ /* 0x100fe40000010895 */
[--C-:B------:R-:W-:Y:S01]  /*9c50*/  FFMA.FTZ R9, R9, c[0x0][0x23c], -R149.reuse ;  /* 0x00008f0009097a23 */ /* 0x100fe20000010895 */
[----:B------:R4:W-:Y:S01]  /*9c60*/  MUFU.EX2 R199, R4 ;  /* 0x0000000400c77308 */ /* 0x0009e20000000800 */
[--C-:B------:R-:W-:Y:S02]  /*9c70*/  FFMA.FTZ R20, R20, c[0x0][0x23c], -R149.reuse ;  /* 0x00008f0014147a23 */ /* 0x100fe40000010895 */
[--C-:B------:R-:W-:Y:S02]  /*9c80*/  FFMA.FTZ R21, R21, c[0x0][0x23c], -R149.reuse ;  /* 0x00008f0015157a23 */ /* 0x100fe40000010895 */
[--C-:B------:R-:W-:Y:S02]  /*9c90*/  FFMA.FTZ R24, R24, c[0x0][0x23c], -R149.reuse ;  /* 0x00008f0018187a23 */ /* 0x100fe40000010895 */
[--C-:B------:R-:W-:Y:S02]  /*9ca0*/  FFMA.FTZ R25, R25, c[0x0][0x23c], -R149.reuse ;  /* 0x00008f0019197a23 */ /* 0x100fe40000010895 */
[--C-:B------:R-:W-:Y:S01]  /*9cb0*/  FFMA.FTZ R28, R28, c[0x0][0x23c], -R149.reuse ;  /* 0x00008f001c1c7a23 */ /* 0x100fe20000010895 */
[----:B------:R5:W-:Y:S01]  /*9cc0*/  MUFU.EX2 R195, R8 ;  /* 0x0000000800c37308 */ /* 0x000be20000000800 */
[--C-:B------:R-:W-:Y:S02]  /*9cd0*/  FFMA.FTZ R29, R29, c[0x0][0x23c], -R149.reuse ;  /* 0x00008f001d1d7a23 */ /* 0x100fe40000010895 */
[C---:B--2---:R-:W-:Y:S02]  /*9ce0*/  FADD.FTZ R0, -R3.reuse, R150 ;  /* 0x0000009603007221 */ /* 0x044fe40000010100 */
[----:B------:R-:W-:Y:S02]  /*9cf0*/  FMUL.FTZ R150, R3, c[0x0][0x23c] ;  /* 0x00008f0003967a20 */ /* 0x000fe40000410000 */
[----:B------:R-:W-:Y:S02]  /*9d00*/  FMUL.FTZ R0, R0, c[0x0][0x23c] ;  /* 0x00008f0000007a20 */ /* 0x000fe40000410000 */
[----:B---3--:R-:W-:Y:S01]  /*9d10*/  FMUL.FTZ R36, R2, R36 ;  /* 0x0000002402247220 */ /* 0x008fe20000410000 */
[----:B------:R-:W-:Y:S01]  /*9d20*/  FSEL R150, R150, RZ, P1 ;  /* 0x000000ff96967208 */ /* 0x000fe20000800000 */
[----:B------:R2:W-:Y:S01]  /*9d30*/  MUFU.EX2 R194, R9 ;  /* 0x0000000900c27308 */ /* 0x0005e20000000800 */
[C---:B------:R-:W-:Y:S02]  /*9d40*/  FMUL.FTZ R37, R2.reuse, R37 ;  /* 0x0000002502257220 */ /* 0x040fe40000410000 */
[----:B----4-:R-:W-:Y:S02]  /*9d50*/  FMUL.FTZ R4, R2, R152 ;  /* 0x0000009802047220 */ /* 0x010fe40000410000 */
[--C-:B------:R-:W-:Y:S02]  /*9d60*/  FFMA.FTZ R6, R6, c[0x0][0x23c], -R150.reuse ;  /* 0x00008f0006067a23 */ /* 0x100fe40000010896 */
[--C-:B------:R-:W-:Y:S02]  /*9d70*/  FFMA.FTZ R7, R7, c[0x0][0x23c], -R150.reuse ;  /* 0x00008f0007077a23 */ /* 0x100fe40000010896 */
[--C-:B------:R-:W-:Y:S01]  /*9d80*/  FFMA.FTZ R10, R10, c[0x0][0x23c], -R150.reuse ;  /* 0x00008f000a0a7a23 */ /* 0x100fe20000010896 */
[----:B------:R-:W3:Y:S01]  /*9d90*/  MUFU.EX2 R0, R0 ;  /* 0x0000000000007308 */ /* 0x000ee20000000800 */
[--C-:B------:R-:W-:Y:S02]  /*9da0*/  FFMA.FTZ R11, R11, c[0x0][0x23c], -R150.reuse ;  /* 0x00008f000b0b7a23 */ /* 0x100fe40000010896 */
[C---:B-----5:R-:W-:Y:S02]  /*9db0*/  FMUL.FTZ R8, R2.reuse, R156 ;  /* 0x0000009c02087220 */ /* 0x060fe40000410000 */
[C---:B------:R-:W-:Y:S02]  /*9dc0*/  FMUL.FTZ R40, R2.reuse, R40 ;  /* 0x0000002802287220 */ /* 0x040fe40000410000 */
[C---:B------:R-:W-:Y:S02]  /*9dd0*/  FMUL.FTZ R41, R2.reuse, R41 ;  /* 0x0000002902297220 */ /* 0x040fe40000410000 */
[C---:B------:R-:W-:Y:S01]  /*9de0*/  FMUL.FTZ R44, R2.reuse, R44 ;  /* 0x0000002c022c7220 */ /* 0x040fe20000410000 */
[----:B------:R4:W-:Y:S01]  /*9df0*/  MUFU.EX2 R193, R10 ;  /* 0x0000000a00c17308 */ /* 0x0009e20000000800 */
[----:B------:R-:W-:Y:S02]  /*9e00*/  FMUL.FTZ R45, R2, R45 ;  /* 0x0000002d022d7220 */ /* 0x000fe40000410000 */
[--C-:B------:R-:W-:Y:S02]  /*9e10*/  FFMA.FTZ R22, R22, c[0x0][0x23c], -R150.reuse ;  /* 0x00008f0016167a23 */ /* 0x100fe40000010896 */
[----:B--2---:R-:W-:Y:S02]  /*9e20*/  FMUL.FTZ R9, R2, R157 ;  /* 0x0000009d02097220 */ /* 0x004fe40000410000 */
[--C-:B------:R-:W-:Y:S02]  /*9e30*/  FFMA.FTZ R23, R23, c[0x0][0x23c], -R150.reuse ;  /* 0x00008f0017177a23 */ /* 0x100fe40000010896 */
[--C-:B------:R-:W-:Y:S01]  /*9e40*/  FFMA.FTZ R26, R26, c[0x0][0x23c], -R150.reuse ;  /* 0x00008f001a1a7a23 */ /* 0x100fe20000010896 */
[----:B------:R2:W-:Y:S01]  /*9e50*/  MUFU.EX2 R192, R11 ;  /* 0x0000000b00c07308 */ /* 0x0005e20000000800 */
[--C-:B------:R-:W-:Y:S02]  /*9e60*/  FFMA.FTZ R30, R30, c[0x0][0x23c], -R150.reuse ;  /* 0x00008f001e1e7a23 */ /* 0x100fe40000010896 */
[--C-:B------:R-:W-:Y:S02]  /*9e70*/  FFMA.FTZ R31, R31, c[0x0][0x23c], -R150.reuse ;  /* 0x00008f001f1f7a23 */ /* 0x100fe40000010896 */
[C---:B---3--:R-:W-:Y:S02]  /*9e80*/  FMUL.FTZ R38, R0.reuse, R38 ;  /* 0x0000002600267220 */ /* 0x048fe40000410000 */
[C---:B------:R-:W-:Y:S02]  /*9e90*/  FMUL.FTZ R39, R0.reuse, R39 ;  /* 0x0000002700277220 */ /* 0x040fe40000410000 */
[C---:B------:R-:W-:Y:S01]  /*9ea0*/  FMUL.FTZ R42, R0.reuse, R42 ;  /* 0x0000002a002a7220 */ /* 0x040fe20000410000 */
[----:B------:R-:W3:Y:S01]  /*9eb0*/  MUFU.EX2 R198, R5 ;  /* 0x0000000500c67308 */ /* 0x000ee20000000800 */
[C---:B------:R-:W-:Y:S02]  /*9ec0*/  FMUL.FTZ R43, R0.reuse, R43 ;  /* 0x0000002b002b7220 */ /* 0x040fe40000410000 */
[C---:B------:R-:W-:Y:S02]  /*9ed0*/  FMUL.FTZ R46, R0.reuse, R46 ;  /* 0x0000002e002e7220 */ /* 0x040fe40000410000 */
[C---:B----4-:R-:W-:Y:S02]  /*9ee0*/  FMUL.FTZ R10, R0.reuse, R158 ;  /* 0x0000009e000a7220 */ /* 0x050fe40000410000 */
[----:B------:R-:W-:Y:S02]  /*9ef0*/  FMUL.FTZ R47, R0, R47 ;  /* 0x0000002f002f7220 */ /* 0x000fe40000410000 */
[--C-:B------:R-:W-:Y:S01]  /*9f00*/  FFMA.FTZ R32, R32, c[0x0][0x23c], -R149.reuse ;  /* 0x00008f0020207a23 */ /* 0x100fe20000010895 */
[----:B------:R4:W-:Y:S01]  /*9f10*/  MUFU.EX2 R197, R6 ;  /* 0x0000000600c57308 */ /* 0x0009e20000000800 */
[--C-:B------:R-:W-:Y:S02]  /*9f20*/  FFMA.FTZ R34, R34, c[0x0][0x23c], -R150.reuse ;  /* 0x00008f0022227a23 */ /* 0x100fe40000010896 */
[----:B------:R-:W-:Y:S02]  /*9f30*/  FMUL.FTZ R48, R2, R48 ;  /* 0x0000003002307220 */ /* 0x000fe40000410000 */
[----:B--2---:R-:W-:Y:S02]  /*9f40*/  FMUL.FTZ R11, R0, R159 ;  /* 0x0000009f000b7220 */ /* 0x004fe40000410000 */
[----:B------:R-:W2:Y:S01]  /*9f50*/  LDSM.16.MT88.4 R156, [R206+0x10000] ;  /* 0x01000000ce9c783b */ /* 0x000ea20000004200 */
[----:B------:R-:W-:Y:S02]  /*9f60*/  FMUL.FTZ R49, R2, R49 ;  /* 0x0000003102317220 */ /* 0x000fe40000410000 */
[----:B------:R-:W5:Y:S01]  /*9f70*/  MUFU.EX2 R196, R7 ;  /* 0x0000000700c47308 */ /* 0x000f620000000800 */
[C---:B------:R-:W-:Y:S02]  /*9f80*/  FMUL.FTZ R50, R0.reuse, R50 ;  /* 0x0000003200327220 */ /* 0x040fe40000410000 */
[----:B------:R-:W-:Y:S01]  /*9f90*/  FMUL.FTZ R51, R0, R51 ;  /* 0x0000003300337220 */ /* 0x000fe20000410000 */
[----:B---3--:R-:W-:Y:S01]  /*9fa0*/  F2FP.PACK_AB R152, R198, R199 ;  /* 0x000000c7c698723e */ /* 0x008fe200000000ff */
[C---:B------:R-:W-:Y:S02]  /*9fb0*/  FMUL.FTZ R5, R2.reuse, R153 ;  /* 0x0000009902057220 */ /* 0x040fe40000410000 */
[C---:B------:R-:W-:Y:S02]  /*9fc0*/  FMUL.FTZ R52, R2.reuse, R52 ;  /* 0x0000003402347220 */ /* 0x040fe40000410000 */
[----:B------:R-:W-:Y:S02]  /*9fd0*/  FMUL.FTZ R53, R2, R53 ;  /* 0x0000003502357220 */ /* 0x000fe40000410000 */
[C---:B------:R-:W-:Y:S02]  /*9fe0*/  FMUL.FTZ R54, R0.reuse, R54 ;  /* 0x0000003600367220 */ /* 0x040fe40000410000 */
[C---:B------:R-:W-:Y:S02]  /*9ff0*/  FMUL.FTZ R55, R0.reuse, R55 ;  /* 0x0000003700377220 */ /* 0x040fe40000410000 */
[----:B----4-:R-:W-:Y:S01]  /*a000*/  FMUL.FTZ R6, R0, R154 ;  /* 0x0000009a00067220 */ /* 0x010fe20000410000 */
[----:B------:R-:W-:Y:S01]  /*a010*/  F2FP.PACK_AB R154, R194, R195 ;  /* 0x000000c3c29a723e */ /* 0x000fe200000000ff */
[C---:B------:R-:W-:Y:S02]  /*a020*/  FMUL.FTZ R56, R2.reuse, R56 ;  /* 0x0000003802387220 */ /* 0x040fe40000410000 */
[----:B------:R-:W-:Y:S02]  /*a030*/  FMUL.FTZ R57, R2, R57 ;  /* 0x0000003902397220 */ /* 0x000fe40000410000 */
[C---:B------:R-:W-:Y:S02]  /*a040*/  FMUL.FTZ R58, R0.reuse, R58 ;  /* 0x0000003a003a7220 */ /* 0x040fe40000410000 */
[----:B------:R-:W-:Y:S01]  /*a050*/  FMUL.FTZ R59, R0, R59 ;  /* 0x0000003b003b7220 */ /* 0x000fe20000410000 */
[----:B-----5:R-:W-:Y:S01]  /*a060*/  F2FP.PACK_AB R153, R196, R197 ;  /* 0x000000c5c499723e */ /* 0x020fe200000000ff */
[----:B------:R-:W-:Y:S01]  /*a070*/  FMUL.FTZ R7, R0, R155 ;  /* 0x0000009b00077220 */ /* 0x000fe20000410000 */
[----:B------:R-:W-:Y:S01]  /*a080*/  F2FP.PACK_AB R155, R192, R193 ;  /* 0x000000c1c09b723e */ /* 0x000fe200000000ff */
[C---:B------:R-:W-:Y:S02]  /*a090*/  FMUL.FTZ R60, R2.reuse, R60 ;  /* 0x0000003c023c7220 */ /* 0x040fe40000410000 */
[----:B------:R-:W-:Y:S02]  /*a0a0*/  FMUL.FTZ R61, R2, R61 ;  /* 0x0000003d023d7220 */ /* 0x000fe40000410000 */
[C---:B------:R-:W-:Y:S02]  /*a0b0*/  FMUL.FTZ R62, R0.reuse, R62 ;  /* 0x0000003e003e7220 */ /* 0x040fe40000410000 */
        /* <DEDUP_REMOVED lines=14> */
[C---:B------:R-:W-:Y:S04]  /*a1a0*/  HMMA.16816.F32 R44, R152.reuse, R176, R44 ;  /* 0x000000b0982c723c */ /* 0x040fe8000000182c */
[----:B------:R-:W-:Y:S02]  /*a1b0*/  FMUL.FTZ R71, R0, R71 ;  /* 0x0000004700477220 */ /* 0x000fe40000410000 */
[C---:B------:R-:W-:Y:S02]  /*a1c0*/  FMUL.FTZ R72, R2.reuse, R72 ;  /* 0x0000004802487220 */ /* 0x040fe40000410000 */
[C---:B------:R-:W-:Y:S01]  /*a1d0*/  HMMA.16816.F32 R48, R152.reuse, R178, R48 ;  /* 0x000000b29830723c */ /* 0x040fe20000001830 */
[----:B------:R-:W-:Y:S03]  /*a1e0*/  LDSM.16.MT88.4 R176, [R205+0x12800] ;  /* 0x01280000cdb0783b */ /* 0x000fe60000004200 */
        /* <DEDUP_REMOVED lines=9> */
[C---:B-1----:R-:W-:Y:S04]  /*a280*/  HMMA.16816.F32 R60, R152.reuse, R168, R60 ;  /* 0x000000a8983c723c */ /* 0x042fe8000000183c */
[----:B------:R-:W-:Y:S02]  /*a290*/  FMUL.FTZ R79, R0, R79 ;  /* 0x0000004f004f7220 */ /* 0x000fe40000410000 */
[C---:B------:R-:W-:Y:S02]  /*a2a0*/  FMUL.FTZ R80, R2.reuse, R80 ;  /* 0x0000005002507220 */ /* 0x040fe40000410000 */
[C---:B------:R-:W-:Y:S01]  /*a2b0*/  HMMA.16816.F32 R64, R152.reuse, R170, R64 ;  /* 0x000000aa9840723c */ /* 0x040fe20000001840 */
[----:B------:R-:W1:Y:S03]  /*a2c0*/  LDSM.16.MT88.4 R168, [R206+0x12000] ;  /* 0x01200000cea8783b */ /* 0x000e660000004200 */
        /* <DEDUP_REMOVED lines=10> */
[C---:B--2---:R-:W-:Y:S03]  /*a370*/  HMMA.16816.F32 R76, R152.reuse, R156, R76 ;  /* 0x0000009c984c723c */ /* 0x044fe6000000184c */
[C---:B------:R-:W-:Y:S02]  /*a380*/  FMUL.FTZ R88, R2.reuse, R88 ;  /* 0x0000005802587220 */ /* 0x040fe40000410000 */
[----:B------:R-:W-:Y:S02]  /*a390*/  FMUL.FTZ R89, R2, R89 ;  /* 0x0000005902597220 */ /* 0x000fe40000410000 */
[C---:B------:R-:W-:Y:S01]  /*a3a0*/  FMUL.FTZ R90, R0.reuse, R90 ;  /* 0x0000005a005a7220 */ /* 0x040fe20000410000 */
        /* <DEDUP_REMOVED lines=11> */
[----:B------:R-:W-:Y:S03]  /*a460*/  FMUL.FTZ R97, R2, R97 ;  /* 0x0000006102617220 */ /* 0x000fe60000410000 */
[C---:B---3--:R-:W-:Y:S03]  /*a470*/  HMMA.16816.F32 R92, R152.reuse, R172, R92 ;  /* 0x000000ac985c723c */ /* 0x048fe6000000185c */
[C---:B------:R-:W-:Y:S02]  /*a480*/  FMUL.FTZ R98, R0.reuse, R98 ;  /* 0x0000006200627220 */ /* 0x040fe40000410000 */
[----:B------:R-:W-:Y:S02]  /*a490*/  FMUL.FTZ R99, R0, R99 ;  /* 0x0000006300637220 */ /* 0x000fe40000410000 */
[C---:B------:R-:W-:Y:S02]  /*a4a0*/  FMUL.FTZ R100, R2.reuse, R100 ;  /* 0x0000006402647220 */ /* 0x040fe40000410000 */
[----:B------:R-:W-:Y:S03]  /*a4b0*/  FMUL.FTZ R101, R2, R101 ;  /* 0x0000006502657220 */ /* 0x000fe60000410000 */
[C---:B------:R-:W-:Y:S01]  /*a4c0*/  HMMA.16816.F32 R96, R152.reuse, R174, R96 ;  /* 0x000000ae9860723c */ /* 0x040fe20000001860 */
[----:B------:R-:W3:Y:S02]  /*a4d0*/  LDSM.16.MT88.4 R172, [R206+0x14000] ;  /* 0x01400000ceac783b */ /* 0x000ee40000004200 */
[C---:B------:R-:W-:Y:S02]  /*a4e0*/  FMUL.FTZ R102, R0.reuse, R102 ;  /* 0x0000006600667220 */ /* 0x040fe40000410000 */
[----:B------:R-:W-:Y:S02]  /*a4f0*/  FMUL.FTZ R103, R0, R103 ;  /* 0x0000006700677220 */ /* 0x000fe40000410000 */
[C---:B------:R-:W-:Y:S02]  /*a500*/  FMUL.FTZ R104, R2.reuse, R104 ;  /* 0x0000006802687220 */ /* 0x040fe40000410000 */
[----:B------:R-:W-:Y:S03]  /*a510*/  FMUL.FTZ R105, R2, R105 ;  /* 0x0000006902697220 */ /* 0x000fe60000410000 */
[C---:B--2---:R-:W-:Y:S03]  /*a520*/  HMMA.16816.F32 R100, R152.reuse, R156, R100 ;  /* 0x0000009c9864723c */ /* 0x044fe60000001864 */
[C---:B------:R-:W-:Y:S02]  /*a530*/  FMUL.FTZ R106, R0.reuse, R106 ;  /* 0x0000006a006a7220 */ /* 0x040fe40000410000 */
[----:B------:R-:W-:Y:S02]  /*a540*/  FMUL.FTZ R107, R0, R107 ;  /* 0x0000006b006b7220 */ /* 0x000fe40000410000 */
[C---:B------:R-:W-:Y:S02]  /*a550*/  FMUL.FTZ R108, R2.reuse, R108 ;  /* 0x0000006c026c7220 */ /* 0x040fe40000410000 */
[----:B------:R-:W-:Y:S03]  /*a560*/  FMUL.FTZ R109, R2, R109 ;  /* 0x0000006d026d7220 */ /* 0x000fe60000410000 */
[C---:B------:R-:W-:Y:S01]  /*a570*/  HMMA.16816.F32 R104, R152.reuse, R158, R104 ;  /* 0x0000009e9868723c */ /* 0x040fe20000001868 */
[----:B------:R-:W2:Y:S02]  /*a580*/  LDSM.16.MT88.4 R156, [R204+0x16000] ;  /* 0x01600000cc9c783b */ /* 0x000ea40000004200 */
[C---:B------:R-:W-:Y:S02]  /*a590*/  FMUL.FTZ R110, R0.reuse, R110 ;  /* 0x0000006e006e7220 */ /* 0x040fe40000410000 */
[----:B------:R-:W-:Y:S02]  /*a5a0*/  FMUL.FTZ R111, R0, R111 ;  /* 0x0000006f006f7220 */ /* 0x000fe40000410000 */
[C---:B------:R-:W-:Y:S02]  /*a5b0*/  FMUL.FTZ R112, R2.reuse, R112 ;  /* 0x0000007002707220 */ /* 0x040fe40000410000 */
[----:B------:R-:W-:Y:S03]  /*a5c0*/  FMUL.FTZ R113, R2, R113 ;  /* 0x0000007102717220 */ /* 0x000fe60000410000 */
[C---:B-1----:R-:W-:Y:S03]  /*a5d0*/  HMMA.16816.F32 R108, R152.reuse, R168, R108 ;  /* 0x000000a8986c723c */ /* 0x042fe6000000186c */
[C---:B------:R-:W-:Y:S02]  /*a5e0*/  FMUL.FTZ R114, R0.reuse, R114 ;  /* 0x0000007200727220 */ /* 0x040fe40000410000 */
[----:B------:R-:W-:Y:S02]  /*a5f0*/  FMUL.FTZ R115, R0, R115 ;  /* 0x0000007300737220 */ /* 0x000fe40000410000 */
[C---:B------:R-:W-:Y:S02]  /*a600*/  FMUL.FTZ R116, R2.reuse, R116 ;  /* 0x0000007402747220 */ /* 0x040fe40000410000 */
[----:B------:R-:W-:Y:S03]  /*a610*/  FMUL.FTZ R117, R2, R117 ;  /* 0x0000007502757220 */ /* 0x000fe60000410000 */
[C---:B------:R-:W-:Y:S01]  /*a620*/  HMMA.16816.F32 R112, R152.reuse, R170, R112 ;  /* 0x000000aa9870723c */ /* 0x040fe20000001870 */
[----:B------:R-:W1:Y:S02]  /*a630*/  LDSM.16.MT88.4 R168, [R205+0x16000] ;  /* 0x01600000cda8783b */ /* 0x000e640000004200 */
[C---:B------:R-:W-:Y:S02]  /*a640*/  FMUL.FTZ R118, R0.reuse, R118 ;  /* 0x0000007600767220 */ /* 0x040fe40000410000 */
[----:B------:R-:W-:Y:S02]  /*a650*/  FMUL.FTZ R119, R0, R119 ;  /* 0x0000007700777220 */ /* 0x000fe40000410000 */
[C---:B------:R-:W-:Y:S02]  /*a660*/  FMUL.FTZ R120, R2.reuse, R120 ;  /* 0x0000007802787220 */ /* 0x040fe40000410000 */
[----:B------:R-:W-:Y:S03]  /*a670*/  FMUL.FTZ R121, R2, R121 ;  /* 0x0000007902797220 */ /* 0x000fe60000410000 */
[C---:B---3--:R-:W-:Y:S03]  /*a680*/  HMMA.16816.F32 R116, R152.reuse, R172, R116 ;  /* 0x000000ac9874723c */ /* 0x048fe60000001874 */
[C---:B------:R-:W-:Y:S02]  /*a690*/  FMUL.FTZ R122, R0.reuse, R122 ;  /* 0x0000007a007a7220 */ /* 0x040fe40000410000 */
[----:B------:R-:W-:Y:S02]  /*a6a0*/  FMUL.FTZ R123, R0, R123 ;  /* 0x0000007b007b7220 */ /* 0x000fe40000410000 */
[--C-:B------:R-:W-:Y:S02]  /*a6b0*/  FFMA.FTZ R12, R12, c[0x0][0x23c], -R149.reuse ;  /* 0x00008f000c0c7a23 */ /* 0x100fe40000010895 */
[--C-:B------:R-:W-:Y:S02]  /*a6c0*/  FFMA.FTZ R13, R13, c[0x0][0x23c], -R149.reuse ;  /* 0x00008f000d0d7a23 */ /* 0x100fe40000010895 */
[----:B------:R3:W-:Y:S01]  /*a6d0*/  MUFU.EX2 R191, R12 ;  /* 0x0000000c00bf7308 */ /* 0x0007e20000000800 */
[C---:B------:R-:W-:Y:S01]  /*a6e0*/  HMMA.16816.F32 R120, R152.reuse, R174, R120 ;  /* 0x000000ae9878723c */ /* 0x040fe20000001878 */
[----:B------:R-:W4:Y:S02]  /*a6f0*/  LDSM.16.MT88.4 R172, [R207+0x16000] ;  /* 0x01600000cfac783b */ /* 0x000f240000004200 */
[--C-:B------:R-:W-:Y:S02]  /*a700*/  FFMA.FTZ R14, R14, c[0x0][0x23c], -R150.reuse ;  /* 0x00008f000e0e7a23 */ /* 0x100fe40000010896 */
[--C-:B------:R-:W-:Y:S02]  /*a710*/  FFMA.FTZ R15, R15, c[0x0][0x23c], -R150.reuse ;  /* 0x00008f000f0f7a23 */ /* 0x100fe40000010896 */
[C---:B------:R-:W-:Y:S02]  /*a720*/  FMUL.FTZ R124, R2.reuse, R124 ;  /* 0x0000007c027c7220 */ /* 0x040fe40000410000 */
[----:B------:R-:W-:Y:S01]  /*a730*/  FMUL.FTZ R125, R2, R125 ;  /* 0x0000007d027d7220 */ /* 0x000fe20000410000 */
[----:B------:R5:W1:Y:S02]  /*a740*/  MUFU.EX2 R190, R13 ;  /* 0x0000000d00be7308 */ /* 0x000a640000000800 */
[C---:B------:R-:W-:Y:S02]  /*a750*/  FMUL.FTZ R126, R0.reuse, R126 ;  /* 0x0000007e007e7220 */ /* 0x040fe40000410000 */
[----:B------:R-:W-:Y:S02]  /*a760*/  FMUL.FTZ R127, R0, R127 ;  /* 0x0000007f007f7220 */ /* 0x000fe40000410000 */
[C---:B------:R-:W-:Y:S02]  /*a770*/  FMUL.FTZ R128, R2.reuse, R128 ;  /* 0x0000008002807220 */ /* 0x040fe40000410000 */
[----:B------:R-:W-:Y:S02]  /*a780*/  FMUL.FTZ R129, R2, R129 ;  /* 0x0000008102817220 */ /* 0x000fe40000410000 */
[----:B------:R1:W-:Y:S01]  /*a790*/  MUFU.EX2 R189, R14 ;  /* 0x0000000e00bd7308 */ /* 0x0003e20000000800 */
[C---:B--2---:R-:W-:Y:S03]  /*a7a0*/  HMMA.16816.F32 R124, R152.reuse, R156, R124 ;  /* 0x0000009c987c723c */ /* 0x044fe6000000187c */
[C---:B------:R-:W-:Y:S02]  /*a7b0*/  FMUL.FTZ R130, R0.reuse, R130 ;  /* 0x0000008200827220 */ /* 0x040fe40000410000 */
[----:B------:R-:W-:Y:S02]  /*a7c0*/  FMUL.FTZ R131, R0, R131 ;  /* 0x0000008300837220 */ /* 0x000fe40000410000 */
[C---:B---3--:R-:W-:Y:S02]  /*a7d0*/  FMUL.FTZ R12, R2.reuse, R160 ;  /* 0x000000a0020c7220 */ /* 0x048fe40000410000 */
[----:B------:R2:W3:Y:S03]  /*a7e0*/  MUFU.EX2 R188, R15 ;  /* 0x0000000f00bc7308 */ /* 0x0004e60000000800 */
[C---:B------:R-:W-:Y:S01]  /*a7f0*/  HMMA.16816.F32 R128, R152.reuse, R158, R128 ;  /* 0x0000009e9880723c */ /* 0x040fe20000001880 */
[----:B------:R-:W3:Y:S02]  /*a800*/  LDSM.16.MT88.4 R156, [R206+0x16000] ;  /* 0x01600000ce9c783b */ /* 0x000ee40000004200 */
[C---:B------:R-:W-:Y:S02]  /*a810*/  FMUL.FTZ R132, R2.reuse, R132 ;  /* 0x0000008402847220 */ /* 0x040fe40000410000 */
[----:B------:R-:W-:Y:S02]  /*a820*/  FMUL.FTZ R133, R2, R133 ;  /* 0x0000008502857220 */ /* 0x000fe40000410000 */
[C---:B------:R-:W-:Y:S02]  /*a830*/  FMUL.FTZ R134, R0.reuse, R134 ;  /* 0x0000008600867220 */ /* 0x040fe40000410000 */
[----:B------:R-:W-:Y:S03]  /*a840*/  FMUL.FTZ R135, R0, R135 ;  /* 0x0000008700877220 */ /* 0x000fe60000410000 */
[--C-:B------:R-:W-:Y:S02]  /*a850*/  FFMA.FTZ R16, R16, c[0x0][0x23c], -R149.reuse ;  /* 0x00008f0010107a23 */ /* 0x100fe40000010895 */
[--C-:B------:R-:W-:Y:S02]  /*a860*/  FFMA.FTZ R17, R17, c[0x0][0x23c], -R149.reuse ;  /* 0x00008f0011117a23 */ /* 0x100fe40000010895 */
[C---:B-1----:R-:W-:Y:S01]  /*a870*/  HMMA.16816.F32 R132, R152.reuse, R168, R132 ;  /* 0x000000a89884723c */ /* 0x042fe20000001884 */
[----:B------:R1:W-:Y:S02]  /*a880*/  MUFU.EX2 R187, R16 ;  /* 0x0000001000bb7308 */ /* 0x0003e40000000800 */
[--C-:B------:R-:W-:Y:S02]  /*a890*/  FFMA.FTZ R18, R18, c[0x0][0x23c], -R150.reuse ;  /* 0x00008f0012127a23 */ /* 0x100fe40000010896 */
[----:B------:R-:W-:Y:S02]  /*a8a0*/  FFMA.FTZ R19, R19, c[0x0][0x23c], -R150 ;  /* 0x00008f0013137a23 */ /* 0x000fe40000010896 */
[----:B-----5:R-:W-:Y:S02]  /*a8b0*/  FMUL.FTZ R13, R2, R161 ;  /* 0x000000a1020d7220 */ /* 0x020fe40000410000 */
[C---:B------:R-:W-:Y:S02]  /*a8c0*/  FMUL.FTZ R14, R0.reuse, R162 ;  /* 0x000000a2000e7220 */ /* 0x040fe40000410000 */
[----:B------:R5:W3:Y:S01]  /*a8d0*/  MUFU.EX2 R186, R17 ;  /* 0x0000001100ba7308 */ /* 0x000ae20000000800 */
[----:B--2---:R-:W-:Y:S02]  /*a8e0*/  FMUL.FTZ R15, R0, R163 ;  /* 0x000000a3000f7220 */ /* 0x004fe40000410000 */
[----:B------:R-:W2:Y:S01]  /*a8f0*/  LDSM.16.MT88.4 R160, [R204+0x10800] ;  /* 0x01080000cca0783b */ /* 0x000ea20000004200 */
[----:B------:R-:W-:Y:S02]  /*a900*/  FFMA.FTZ R149, R33, c[0x0][0x23c], -R149 ;  /* 0x00008f0021957a23 */ /* 0x000fe40000010895 */
[C---:B------:R-:W-:Y:S02]  /*a910*/  FMUL.FTZ R136, R2.reuse, R136 ;  /* 0x0000008802887220 */ /* 0x040fe40000410000 */
[C---:B------:R-:W-:Y:S02]  /*a920*/  HMMA.16816.F32 R12, R152.reuse, R170, R12 ;  /* 0x000000aa980c723c */ /* 0x040fe4000000180c */
[----:B------:R3:W-:Y:S01]  /*a930*/  MUFU.EX2 R185, R18 ;  /* 0x0000001200b97308 */ /* 0x0007e20000000800 */
[----:B------:R-:W-:Y:S01]  /*a940*/  FMUL.FTZ R137, R2, R137 ;  /* 0x0000008902897220 */ /* 0x000fe20000410000 */
[----:B------:R-:W-:Y:S01]  /*a950*/  LDSM.16.MT88.4 R168, [R207+0x10800] ;  /* 0x01080000cfa8783b */ /* 0x000fe20000004200 */
[C---:B------:R-:W-:Y:S02]  /*a960*/  FMUL.FTZ R138, R0.reuse, R138 ;  /* 0x0000008a008a7220 */ /* 0x040fe40000410000 */
[----:B------:R-:W-:Y:S02]  /*a970*/  FMUL.FTZ R139, R0, R139 ;  /* 0x0000008b008b7220 */ /* 0x000fe40000410000 */
[C---:B-1----:R-:W-:Y:S03]  /*a980*/  FMUL.FTZ R16, R2.reuse, R164 ;  /* 0x000000a402107220 */ /* 0x042fe60000410000 */
[----:B------:R1:W1:Y:S01]  /*a990*/  MUFU.EX2 R184, R19 ;  /* 0x0000001300b87308 */ /* 0x0002620000000800 */
[C---:B------:R-:W-:Y:S01]  /*a9a0*/  FMUL.FTZ R140, R2.reuse, R140 ;  /* 0x0000008c028c7220 */ /* 0x040fe20000410000 */
[C---:B----4-:R-:W-:Y:S03]  /*a9b0*/  HMMA.16816.F32 R136, R152.reuse, R172, R136 ;  /* 0x000000ac9888723c */ /* 0x050fe60000001888 */
[----:B------:R-:W-:Y:S02]  /*a9c0*/  FMUL.FTZ R141, R2, R141 ;  /* 0x0000008d028d7220 */ /* 0x000fe40000410000 */
[C---:B------:R-:W-:Y:S02]  /*a9d0*/  FMUL.FTZ R142, R0.reuse, R142 ;  /* 0x0000008e008e7220 */ /* 0x040fe40000410000 */
[----:B------:R-:W-:Y:S02]  /*a9e0*/  FMUL.FTZ R143, R0, R143 ;  /* 0x0000008f008f7220 */ /* 0x000fe40000410000 */
[----:B-----5:R-:W-:Y:S03]  /*a9f0*/  FMUL.FTZ R17, R2, R165 ;  /* 0x000000a502117220 */ /* 0x020fe60000410000 */
[----:B---3--:R-:W-:Y:S02]  /*aa00*/  FMUL.FTZ R18, R0, R166 ;  /* 0x000000a600127220 */ /* 0x008fe40000410000 */
[C---:B------:R-:W-:Y:S01]  /*aa10*/  HMMA.16816.F32 R140, R152.reuse, R174, R140 ;  /* 0x000000ae988c723c */ /* 0x040fe2000000188c */
[----:B------:R-:W-:Y:S02]  /*aa20*/  LDSM.16.MT88.4 R172, [R204+0x12800] ;  /* 0x01280000ccac783b */ /* 0x000fe40000004200 */
[C---:B------:R-:W-:Y:S02]  /*aa30*/  FMUL.FTZ R144, R2.reuse, R144 ;  /* 0x0000009002907220 */ /* 0x040fe40000410000 */
[----:B------:R-:W-:Y:S02]  /*aa40*/  FMUL.FTZ R145, R2, R145 ;  /* 0x0000009102917220 */ /* 0x000fe40000410000 */
[C---:B------:R-:W-:Y:S02]  /*aa50*/  FMUL.FTZ R146, R0.reuse, R146 ;  /* 0x0000009200927220 */ /* 0x040fe40000410000 */
[C---:B-1----:R-:W-:Y:S02]  /*aa60*/  FMUL.FTZ R19, R0.reuse, R167 ;  /* 0x000000a700137220 */ /* 0x042fe40000410000 */
[----:B------:R-:W1:Y:S01]  /*aa70*/  LDSM.16.MT88.4 R164, [R205+0x10800] ;  /* 0x01080000cda4783b */ /* 0x000e620000004200 */
[----:B------:R-:W-:Y:S02]  /*aa80*/  FMUL.FTZ R147, R0, R147 ;  /* 0x0000009300937220 */ /* 0x000fe40000410000 */
[----:B------:R-:W-:Y:S02]  /*aa90*/  FFMA.FTZ R2, R2, R243, R199 ;  /* 0x000000f302027223 */ /* 0x000fe400000100c7 */
[C---:B------:R-:W-:Y:S03]  /*aaa0*/  HMMA.16816.F32 R16, R152.reuse, R156, R16 ;  /* 0x0000009c9810723c */ /* 0x040fe60000001810 */
[----:B------:R-:W-:Y:S02]  /*aab0*/  FFMA.FTZ R0, R0, R244, R197 ;  /* 0x000000f400007223 */ /* 0x000fe400000100c5 */
[----:B------:R-:W-:Y:S02]  /*aac0*/  FADD.FTZ R2, R198, R2 ;  /* 0x00000002c6027221 */ /* 0x000fe40000010000 */
[----:B------:R-:W-:Y:S01]  /*aad0*/  FADD.FTZ R0, R196, R0 ;  /* 0x00000000c4007221 */ /* 0x000fe20000010000 */
[----:B------:R-:W-:Y:S01]  /*aae0*/  HMMA.16816.F32 R144, R152, R158, R144 ;  /* 0x0000009e9890723c */ /* 0x000fe20000001890 */
[----:B------:R-:W3:Y:S03]  /*aaf0*/  LDSM.16.MT88.4 R156, [R206+0x10800] ;  /* 0x01080000ce9c783b */ /* 0x000ee60000004200 */
[----:B------:R-:W-:Y:S02]  /*ab00*/  FADD.FTZ R2, R195, R2 ;  /* 0x00000002c3027221 */ /* 0x000fe40000010000 */
[----:B------:R-:W-:Y:S01]  /*ab10*/  FADD.FTZ R0, R193, R0 ;  /* 0x00000000c1007221 */ /* 0x000fe20000010000 */
        /* <DEDUP_REMOVED lines=9> */
[C---:B--2---:R-:W-:Y:S03]  /*abb0*/  HMMA.16816.F32 R4, R152.reuse, R160, R4 ;  /* 0x000000a09804723c */ /* 0x044fe60000001804 */
[----:B------:R-:W-:Y:S02]  /*abc0*/  FADD.FTZ R0, R188, R0 ;  /* 0x00000000bc007221 */ /* 0x000fe40000010000 */
[----:B------:R-:W-:Y:S02]  /*abd0*/  FADD.FTZ R2, R187, R2 ;  /* 0x00000002bb027221 */ /* 0x000fe40000010000 */
[----:B------:R-:W-:Y:S01]  /*abe0*/  FADD.FTZ R0, R185, R0 ;  /* 0x00000000b9007221 */ /* 0x000fe20000010000 */
[C---:B------:R-:W-:Y:S01]  /*abf0*/  HMMA.16816.F32 R8, R152.reuse, R162, R8 ;  /* 0x000000a29808723c */ /* 0x040fe20000001808 */
[----:B------:R-:W2:Y:S03]  /*ac00*/  LDSM.16.MT88.4 R160, [R207+0x12800] ;  /* 0x01280000cfa0783b */ /* 0x000ea60000004200 */
[----:B------:R-:W-:Y:S02]  /*ac10*/  FADD.FTZ R2, R186, R2 ;  /* 0x00000002ba027221 */ /* 0x000fe40000010000 */
[----:B------:R-:W-:Y:S02]  /*ac20*/  FADD.FTZ R0, R184, R0 ;  /* 0x00000000b8007221 */ /* 0x000fe40000010000 */
[C---:B-1----:R-:W-:Y:S08]  /*ac30*/  HMMA.16816.F32 R36, R152.reuse, R164, R36 ;  /* 0x000000a49824723c */ /* 0x042ff00000001824 */
[C---:B------:R-:W-:Y:S01]  /*ac40*/  HMMA.16816.F32 R40, R152.reuse, R166, R40 ;  /* 0x000000a69828723c */ /* 0x040fe20000001828 */
[----:B------:R-:W1:Y:S07]  /*ac50*/  LDSM.16.MT88.4 R164, [R206+0x12800] ;  /* 0x01280000cea4783b */ /* 0x000e6e0000004200 */
[C---:B------:R-:W-:Y:S08]  /*ac60*/  HMMA.16816.F32 R44, R152.reuse, R168, R44 ;  /* 0x000000a8982c723c */ /* 0x040ff0000000182c */
[C---:B------:R-:W-:Y:S01]  /*ac70*/  HMMA.16816.F32 R48, R152.reuse, R170, R48 ;  /* 0x000000aa9830723c */ /* 0x040fe20000001830 */
[----:B------:R-:W4:Y:S07]  /*ac80*/  LDSM.16.MT88.4 R168, [R204+0x14800] ;  /* 0x01480000cca8783b */ /* 0x000f2e0000004200 */
[C---:B---3--:R-:W-:Y:S08]  /*ac90*/  HMMA.16816.F32 R52, R152.reuse, R156, R52 ;  /* 0x0000009c9834723c */ /* 0x048ff00000001834 */
[C---:B------:R-:W-:Y:S01]  /*aca0*/  HMMA.16816.F32 R56, R152.reuse, R158, R56 ;  /* 0x0000009e9838723c */ /* 0x040fe20000001838 */
[----:B------:R-:W3:Y:S07]  /*acb0*/  LDSM.16.MT88.4 R156, [R207+0x14800] ;  /* 0x01480000cf9c783b */ /* 0x000eee0000004200 */
[C---:B------:R-:W-:Y:S01]  /*acc0*/  HMMA.16816.F32 R60, R152.reuse, R172, R60 ;  /* 0x000000ac983c723c */ /* 0x040fe2000000183c */
[----:B------:R-:W-:Y:S07]  /*acd0*/  MUFU.EX2 R173, R28 ;  /* 0x0000001c00ad7308 */ /* 0x000fee0000000800 */
[C---:B------:R-:W-:Y:S03]  /*ace0*/  HMMA.16816.F32 R64, R152.reuse, R174, R64 ;  /* 0x000000ae9840723c */ /* 0x040fe60000001840 */
[----:B------:R-:W-:Y:S05]  /*acf0*/  MUFU.EX2 R175, R26 ;  /* 0x0000001a00af7308 */ /* 0x000fea0000000800 */
[C---:B------:R-:W-:Y:S05]  /*ad00*/  HMMA.16816.F32 R68, R152.reuse, R176, R68 ;  /* 0x000000b09844723c */ /* 0x040fea0000001844 */
[----:B------:R-:W-:Y:S03]  /*ad10*/  MUFU.EX2 R177, R24 ;  /* 0x0000001800b17308 */ /* 0x000fe60000000800 */
[C---:B------:R-:W-:Y:S07]  /*ad20*/  HMMA.16816.F32 R72, R152.reuse, R178, R72 ;  /* 0x000000b29848723c */ /* 0x040fee0000001848 */
[----:B------:R-:W5:Y:S01]  /*ad30*/  MUFU.EX2 R179, R22 ;  /* 0x0000001600b37308 */ /* 0x000f620000000800 */
[C---:B--2---:R-:W-:Y:S08]  /*ad40*/  HMMA.16816.F32 R76, R152.reuse, R160, R76 ;  /* 0x000000a0984c723c */ /* 0x044ff0000000184c */
[C---:B------:R-:W-:Y:S01]  /*ad50*/  HMMA.16816.F32 R80, R152.reuse, R162, R80 ;  /* 0x000000a29850723c */ /* 0x040fe20000001850 */
[----:B------:R-:W2:Y:S01]  /*ad60*/  LDSM.16.MT88.4 R160, [R206+0x14800] ;  /* 0x01480000cea0783b */ /* 0x000ea20000004200 */
[----:B------:R-:W3:Y:S06]  /*ad70*/  MUFU.EX2 R178, R23 ;  /* 0x0000001700b27308 */ /* 0x000eec0000000800 */
[C---:B-1----:R-:W-:Y:S04]  /*ad80*/  HMMA.16816.F32 R84, R152.reuse, R164, R84 ;  /* 0x000000a49854723c */ /* 0x042fe80000001854 */
[----:B------:R-:W-:Y:S01]  /*ad90*/  MUFU.EX2 R176, R25 ;  /* 0x0000001900b07308 */ /* 0x000fe20000000800 */
[----:B-----5:R-:W-:Y:S03]  /*ada0*/  FADD.FTZ R0, R179, R0 ;  /* 0x00000000b3007221 */ /* 0x020fe60000010000 */
[C---:B------:R-:W-:Y:S01]  /*adb0*/  HMMA.16816.F32 R88, R152.reuse, R166, R88 ;  /* 0x000000a69858723c */ /* 0x040fe20000001858 */
[----:B------:R-:W1:Y:S05]  /*adc0*/  LDSM.16.MT88.4 R164, [R204+0x16800] ;  /* 0x01680000cca4783b */ /* 0x000e6a0000004200 */
[----:B------:R-:W-:Y:S02]  /*add0*/  MUFU.EX2 R172, R29 ;  /* 0x0000001d00ac7308 */ /* 0x000fe40000000800 */
[C---:B----4-:R-:W-:Y:S04]  /*ade0*/  HMMA.16816.F32 R92, R152.reuse, R168, R92 ;  /* 0x000000a8985c723c */ /* 0x050fe8000000185c */
[----:B---3--:R-:W-:Y:S04]  /*adf0*/  FADD.FTZ R0, R178, R0 ;  /* 0x00000000b2007221 */ /* 0x008fe80000010000 */
[C---:B------:R-:W-:Y:S01]  /*ae00*/  HMMA.16816.F32 R96, R152.reuse, R170, R96 ;  /* 0x000000aa9860723c */ /* 0x040fe20000001860 */
[----:B------:R-:W3:Y:S03]  /*ae10*/  LDSM.16.MT88.4 R168, [R205+0x16800] ;  /* 0x01680000cda8783b */ /* 0x000ee60000004200 */
[----:B------:R-:W-:Y:S04]  /*ae20*/  FADD.FTZ R0, R175, R0 ;  /* 0x00000000af007221 */ /* 0x000fe80000010000 */
[C---:B------:R-:W-:Y:S01]  /*ae30*/  HMMA.16816.F32 R100, R152.reuse, R180, R100 ;  /* 0x000000b49864723c */ /* 0x040fe20000001864 */
[----:B------:R-:W4:Y:S07]  /*ae40*/  MUFU.EX2 R181, R20 ;  /* 0x0000001400b57308 */ /* 0x000f2e0000000800 */
[C---:B------:R-:W-:Y:S03]  /*ae50*/  HMMA.16816.F32 R104, R152.reuse, R182, R104 ;  /* 0x000000b69868723c */ /* 0x040fe60000001868 */
[----:B------:R5:W1:Y:S05]  /*ae60*/  MUFU.EX2 R180, R21 ;  /* 0x0000001500b47308 */ /* 0x000a6a0000000800 */
[C---:B------:R-:W-:Y:S08]  /*ae70*/  HMMA.16816.F32 R108, R152.reuse, R156, R108 ;  /* 0x0000009c986c723c */ /* 0x040ff0000000186c */
[C---:B------:R-:W-:Y:S01]  /*ae80*/  HMMA.16816.F32 R112, R152.reuse, R158, R112 ;  /* 0x0000009e9870723c */ /* 0x040fe20000001870 */
[----:B------:R-:W-:Y:S03]  /*ae90*/  LDSM.16.MT88.4 R156, [R206+0x16800] ;  /* 0x01680000ce9c783b */ /* 0x000fe60000004200 */
[----:B----4-:R-:W-:Y:S04]  /*aea0*/  FADD.FTZ R2, R181, R2 ;  /* 0x00000002b5027221 */ /* 0x010fe80000010000 */
[C---:B--2---:R-:W-:Y:S01]  /*aeb0*/  HMMA.16816.F32 R116, R152.reuse, R160, R116 ;  /* 0x000000a09874723c */ /* 0x044fe20000001874 */
[----:B-----5:R-:W2:Y:S03]  /*aec0*/  LDSM.16.MT88.4 R20, [R207+0x16800] ;  /* 0x01680000cf14783b */ /* 0x020ea60000004200 */
[----:B-1----:R-:W-:Y:S04]  /*aed0*/  FADD.FTZ R2, R180, R2 ;  /* 0x00000002b4027221 */ /* 0x002fe80000010000 */
[C---:B------:R-:W-:Y:S01]  /*aee0*/  HMMA.16816.F32 R120, R152.reuse, R162, R120 ;  /* 0x000000a29878723c */ /* 0x040fe20000001878 */
[----:B------:R-:W1:Y:S03]  /*aef0*/  LDSM.16.MT88.4 R160, [R204+0x11000] ;  /* 0x01100000cca0783b */ /* 0x000e660000004200 */
[----:B------:R-:W-:Y:S04]  /*af00*/  FADD.FTZ R2, R177, R2 ;  /* 0x00000002b1027221 */ /* 0x000fe80000010000 */
[C---:B------:R-:W-:Y:S04]  /*af10*/  HMMA.16816.F32 R124, R152.reuse, R164, R124 ;  /* 0x000000a4987c723c */ /* 0x040fe8000000187c */
[----:B------:R-:W-:Y:S03]  /*af20*/  FADD.FTZ R2, R176, R2 ;  /* 0x00000002b0027221 */ /* 0x000fe60000010000 */
[--C-:B------:R-:W-:Y:S01]  /*af30*/  FFMA.FTZ R164, R27, c[0x0][0x23c], -R150.reuse ;  /* 0x00008f001ba47a23 */ /* 0x100fe20000010896 */
[C---:B------:R-:W-:Y:S01]  /*af40*/  HMMA.16816.F32 R128, R152.reuse, R166, R128 ;  /* 0x000000a69880723c */ /* 0x040fe20000001880 */
[----:B------:R-:W4:Y:S02]  /*af50*/  LDSM.16.MT88.4 R24, [R205+0x11000] ;  /* 0x01100000cd18783b */ /* 0x000f240000004200 */
[----:B------:R5:W1:Y:S01]  /*af60*/  MUFU.EX2 R174, R164 ;  /* 0x000000a400ae7308 */ /* 0x000a620000000800 */
[----:B------:R-:W-:Y:S02]  /*af70*/  FFMA.FTZ R150, R35, c[0x0][0x23c], -R150 ;  /* 0x00008f0023967a23 */ /* 0x000fe40000010896 */
[----:B------:R-:W-:Y:S02]  /*af80*/  FADD.FTZ R2, R173, R2 ;  /* 0x00000002ad027221 */ /* 0x000fe40000010000 */
[C---:B---3--:R-:W-:Y:S04]  /*af90*/  HMMA.16816.F32 R132, R152.reuse, R168, R132 ;  /* 0x000000a89884723c */ /* 0x048fe80000001884 */
[----:B------:R-:W-:Y:S01]  /*afa0*/  FADD.FTZ R2, R172, R2 ;  /* 0x00000002ac027221 */ /* 0x000fe20000010000 */
[----:B------:R-:W-:Y:S03]  /*afb0*/  MUFU.EX2 R150, R150 ;  /* 0x0000009600967308 */ /* 0x000fe60000000800 */
[C---:B------:R-:W-:Y:S01]  /*afc0*/  HMMA.16816.F32 R12, R152.reuse, R170, R12 ;  /* 0x000000aa980c723c */ /* 0x040fe2000000180c */
[----:B------:R-:W-:Y:S07]  /*afd0*/  LDSM.16.MT88.4 R168, [R206+0x11000] ;  /* 0x01100000cea8783b */ /* 0x000fee0000004200 */
[C---:B--2---:R-:W-:Y:S01]  /*afe0*/  HMMA.16816.F32 R136, R152.reuse, R20, R136 ;  /* 0x000000149888723c */ /* 0x044fe20000001888 */
[----:B-----5:R-:W2:Y:S03]  /*aff0*/  LDSM.16.MT88.4 R164, [R207+0x11000] ;  /* 0x01100000cfa4783b */ /* 0x020ea60000004200 */
[----:B-1----:R-:W-:Y:S03]  /*b000*/  FADD.FTZ R0, R174, R0 ;  /* 0x00000000ae007221 */ /* 0x002fe60000010000 */
[----:B------:R-:W-:Y:S01]  /*b010*/  F2FP.PACK_AB R20, R180, R181 ;  /* 0x000000b5b414723e */ /* 0x000fe200000000ff */
[C---:B------:R-:W-:Y:S04]  /*b020*/  HMMA.16816.F32 R140, R152.reuse, R22, R140 ;  /* 0x00000016988c723c */ /* 0x040fe8000000188c */
[----:B------:R-:W-:Y:S03]  /*b030*/  F2FP.PACK_AB R21, R178, R179 ;  /* 0x000000b3b215723e */ /* 0x000fe600000000ff */
[----:B------:R-:W-:Y:S01]  /*b040*/  F2FP.PACK_AB R22, R176, R177 ;  /* 0x000000b1b016723e */ /* 0x000fe200000000ff */
[C---:B------:R-:W-:Y:S04]  /*b050*/  HMMA.16816.F32 R16, R152.reuse, R156, R16 ;  /* 0x0000009c9810723c */ /* 0x040fe80000001810 */
[----:B------:R-:W-:Y:S04]  /*b060*/  F2FP.PACK_AB R23, R174, R175 ;  /* 0x000000afae17723e */ /* 0x000fe800000000ff */
[----:B------:R-:W-:Y:S01]  /*b070*/  HMMA.16816.F32 R144, R152, R158, R144 ;  /* 0x0000009e9890723c */ /* 0x000fe20000001890 */
[----:B------:R-:W1:Y:S07]  /*b080*/  LDSM.16.MT88.4 R152, [R204+0x13000] ;  /* 0x01300000cc98783b */ /* 0x000e6e0000004200 */
[C---:B------:R-:W-:Y:S01]  /*b090*/  HMMA.16816.F32 R4, R20.reuse, R160, R4 ;  /* 0x000000a01404723c */ /* 0x040fe20000001804 */
[----:B------:R-:W3:Y:S07]  /*b0a0*/  LDSM.16.MT88.4 R156, [R205+0x13000] ;  /* 0x01300000cd9c783b */ /* 0x000eee0000004200 */
[C---:B------:R-:W-:Y:S01]  /*b0b0*/  HMMA.16816.F32 R8, R20.reuse, R162, R8 ;  /* 0x000000a21408723c */ /* 0x040fe20000001808 */
[----:B------:R-:W5:Y:S07]  /*b0c0*/  LDSM.16.MT88.4 R160, [R207+0x13000] ;  /* 0x01300000cfa0783b */ /* 0x000f6e0000004200 */
[C---:B----4-:R-:W-:Y:S08]  /*b0d0*/  HMMA.16816.F32 R36, R20.reuse, R24, R36 ;  /* 0x000000181424723c */ /* 0x050ff00000001824 */
[C---:B------:R-:W-:Y:S01]  /*b0e0*/  HMMA.16816.F32 R40, R20.reuse, R26, R40 ;  /* 0x0000001a1428723c */ /* 0x040fe20000001828 */
[----:B------:R-:W4:Y:S07]  /*b0f0*/  LDSM.16.MT88.4 R24, [R206+0x13000] ;  /* 0x01300000ce18783b */ /* 0x000f2e0000004200 */
[C---:B--2---:R-:W-:Y:S08]  /*b100*/  HMMA.16816.F32 R44, R20.reuse, R164, R44 ;  /* 0x000000a4142c723c */ /* 0x044ff0000000182c */
[C---:B------:R-:W-:Y:S01]  /*b110*/  HMMA.16816.F32 R48, R20.reuse, R166, R48 ;  /* 0x000000a61430723c */ /* 0x040fe20000001830 */
[----:B------:R-:W2:Y:S07]  /*b120*/  LDSM.16.MT88.4 R164, [R204+0x15000] ;  /* 0x01500000cca4783b */ /* 0x000eae0000004200 */
[C---:B------:R-:W-:Y:S08]  /*b130*/  HMMA.16816.F32 R52, R20.reuse, R168, R52 ;  /* 0x000000a81434723c */ /* 0x040ff00000001834 */
        /* <DEDUP_REMOVED lines=8> */
[C---:B-----5:R-:W-:Y:S08]  /*b1c0*/  HMMA.16816.F32 R76, R20.reuse, R160, R76 ;  /* 0x000000a0144c723c */ /* 0x060ff0000000184c */
[C---:B------:R-:W-:Y:S01]  /*b1d0*/  HMMA.16816.F32 R80, R20.reuse, R162, R80 ;  /* 0x000000a21450723c */ /* 0x040fe20000001850 */
[----:B------:R-:W-:Y:S07]  /*b1e0*/  LDSM.16.MT88.4 R160, [R205+0x17000] ;  /* 0x01700000cda0783b */ /* 0x000fee0000004200 */
[C---:B----4-:R-:W-:Y:S08]  /*b1f0*/  HMMA.16816.F32 R84, R20.reuse, R24, R84 ;  /* 0x000000181454723c */ /* 0x050ff00000001854 */
[C---:B------:R-:W-:Y:S01]  /*b200*/  HMMA.16816.F32 R88, R20.reuse, R26, R88 ;  /* 0x0000001a1458723c */ /* 0x040fe20000001858 */
[----:B------:R-:W4:Y:S07]  /*b210*/  LDSM.16.MT88.4 R24, [R204+0x17000] ;  /* 0x01700000cc18783b */ /* 0x000f2e0000004200 */
[C---:B--2---:R-:W-:Y:S08]  /*b220*/  HMMA.16816.F32 R92, R20.reuse, R164, R92 ;  /* 0x000000a4145c723c */ /* 0x044ff0000000185c */
[C---:B------:R-:W-:Y:S01]  /*b230*/  HMMA.16816.F32 R96, R20.reuse, R166, R96 ;  /* 0x000000a61460723c */ /* 0x040fe20000001860 */
[----:B------:R-:W-:Y:S07]  /*b240*/  LDSM.16.MT88.4 R164, [R204+0x13800] ;  /* 0x01380000cca4783b */ /* 0x000fee0000004200 */
[C---:B------:R-:W-:Y:S01]  /*b250*/  HMMA.16816.F32 R100, R20.reuse, R168, R100 ;  /* 0x000000a81464723c */ /* 0x040fe20000001864 */
[----:B------:R-:W2:Y:S07]  /*b260*/  MUFU.EX2 R169, R32 ;  /* 0x0000002000a97308 */ /* 0x000eae0000000800 */
[C---:B------:R-:W-:Y:S03]  /*b270*/  HMMA.16816.F32 R104, R20.reuse, R170, R104 ;  /* 0x000000aa1468723c */ /* 0x040fe60000001868 */
[----:B------:R-:W5:Y:S05]  /*b280*/  MUFU.EX2 R171, R30 ;  /* 0x0000001e00ab7308 */ /* 0x000f6a0000000800 */
[C---:B-1----:R-:W-:Y:S05]  /*b290*/  HMMA.16816.F32 R108, R20.reuse, R152, R108 ;  /* 0x00000098146c723c */ /* 0x042fea000000186c */
[----:B------:R-:W1:Y:S03]  /*b2a0*/  MUFU.EX2 R170, R31 ;  /* 0x0000001f00aa7308 */ /* 0x000e660000000800 */
[C---:B------:R-:W-:Y:S01]  /*b2b0*/  HMMA.16816.F32 R112, R20.reuse, R154, R112 ;  /* 0x0000009a1470723c */ /* 0x040fe20000001870 */
[----:B------:R-:W-:Y:S03]  /*b2c0*/  LDSM.16.MT88.4 R152, [R206+0x17000] ;  /* 0x01700000ce98783b */ /* 0x000fe60000004200 */
[----:B--2---:R-:W-:Y:S03]  /*b2d0*/  FADD.FTZ R2, R169, R2 ;  /* 0x00000002a9027221 */ /* 0x004fe60000010000 */
[----:B------:R-:W2:Y:S01]  /*b2e0*/  MUFU.EX2 R168, R149 ;  /* 0x0000009500a87308 */ /* 0x000ea20000000800 */
[C---:B---3--:R-:W-:Y:S04]  /*b2f0*/  HMMA.16816.F32 R116, R20.reuse, R156, R116 ;  /* 0x0000009c1474723c */ /* 0x048fe80000001874 */
[----:B-----5:R-:W-:Y:S04]  /*b300*/  FADD.FTZ R0, R171, R0 ;  /* 0x00000000ab007221 */ /* 0x020fe80000010000 */
[C---:B------:R-:W-:Y:S01]  /*b310*/  HMMA.16816.F32 R120, R20.reuse, R158, R120 ;  /* 0x0000009e1478723c */ /* 0x040fe20000001878 */
[----:B------:R-:W-:Y:S01]  /*b320*/  LDSM.16.MT88.4 R156, [R204+0x11800] ;  /* 0x01180000cc9c783b */ /* 0x000fe20000004200 */
[----:B------:R3:W5:Y:S02]  /*b330*/  MUFU.EX2 R149, R34 ;  /* 0x0000002200957308 */ /* 0x0007640000000800 */
[----:B-1----:R-:W-:Y:S04]  /*b340*/  FADD.FTZ R0, R170, R0 ;  /* 0x00000000aa007221 */ /* 0x002fe80000010000 */
[C---:B----4-:R-:W-:Y:S01]  /*b350*/  HMMA.16816.F32 R124, R20.reuse, R24, R124 ;  /* 0x00000018147c723c */ /* 0x050fe2000000187c */
[----:B------:R-:W1:Y:S03]  /*b360*/  LDSM.16.MT88.4 R28, [R207+0x17000] ;  /* 0x01700000cf1c783b */ /* 0x000e660000004200 */
[----:B--2---:R-:W-:Y:S04]  /*b370*/  FADD.FTZ R243, R168, R2 ;  /* 0x00000002a8f37221 */ /* 0x004fe80000010000 */
[C---:B------:R-:W-:Y:S01]  /*b380*/  HMMA.16816.F32 R128, R20.reuse, R26, R128 ;  /* 0x0000001a1480723c */ /* 0x040fe20000001880 */
[----:B------:R-:W2:Y:S07]  /*b390*/  LDSM.16.MT88.4 R24, [R205+0x11800] ;  /* 0x01180000cd18783b */ /* 0x000eae0000004200 */
[C---:B------:R-:W-:Y:S01]  /*b3a0*/  HMMA.16816.F32 R132, R20.reuse, R160, R132 ;  /* 0x000000a01484723c */ /* 0x040fe20000001884 */
[----:B---3--:R-:W3:Y:S03]  /*b3b0*/  LDSM.16.MT88.4 R32, [R207+0x11800] ;  /* 0x01180000cf20783b */ /* 0x008ee60000004200 */
[----:B-----5:R-:W-:Y:S04]  /*b3c0*/  FADD.FTZ R0, R149, R0 ;  /* 0x0000000095007221 */ /* 0x020fe80000010000 */
[C---:B------:R-:W-:Y:S01]  /*b3d0*/  HMMA.16816.F32 R12, R20.reuse, R162, R12 ;  /* 0x000000a2140c723c */ /* 0x040fe2000000180c */
[----:B------:R-:W4:Y:S03]  /*b3e0*/  LDSM.16.MT88.4 R160, [R206+0x11800] ;  /* 0x01180000cea0783b */ /* 0x000f260000004200 */
[----:B------:R-:W-:Y:S04]  /*b3f0*/  FADD.FTZ R244, R150, R0 ;  /* 0x0000000096f47221 */ /* 0x000fe80000010000 */
[C---:B-1----:R-:W-:Y:S08]  /*b400*/  HMMA.16816.F32 R136, R20.reuse, R28, R136 ;  /* 0x0000001c1488723c */ /* 0x042ff00000001888 */
[C---:B------:R-:W-:Y:S01]  /*b410*/  HMMA.16816.F32 R140, R20.reuse, R30, R140 ;  /* 0x0000001e148c723c */ /* 0x040fe2000000188c */
[----:B------:R-:W1:Y:S07]  /*b420*/  LDSM.16.MT88.4 R28, [R205+0x13800] ;  /* 0x01380000cd1c783b */ /* 0x000e6e0000004200 */
[C---:B------:R-:W-:Y:S08]  /*b430*/  HMMA.16816.F32 R16, R20.reuse, R152, R16 ;  /* 0x000000981410723c */ /* 0x040ff00000001810 */
[----:B------:R-:W-:Y:S07]  /*b440*/  HMMA.16816.F32 R144, R20, R154, R144 ;  /* 0x0000009a1490723c */ /* 0x000fee0000001890 */
[----:B------:R-:W-:Y:S02]  /*b450*/  F2FP.PACK_AB R20, R172, R173 ;  /* 0x000000adac14723e */ /* 0x000fe400000000ff */
[----:B------:R-:W-:Y:S03]  /*b460*/  F2FP.PACK_AB R21, R170, R171 ;  /* 0x000000abaa15723e */ /* 0x000fe600000000ff */
[----:B------:R-:W-:Y:S02]  /*b470*/  F2FP.PACK_AB R22, R168, R169 ;  /* 0x000000a9a816723e */ /* 0x000fe400000000ff */
[----:B------:R-:W-:Y:S02]  /*b480*/  F2FP.PACK_AB R23, R150, R149 ;  /* 0x000000959617723e */ /* 0x000fe400000000ff */
[----:B------:R-:W-:Y:S02]  /*b490*/  MOV R150, R3 ;  /* 0x0000000300967202 */ /* 0x000fe40000000f00 */
[----:B------:R-:W-:Y:S03]  /*b4a0*/  MOV R149, R148 ;  /* 0x0000009400957202 */ /* 0x000fe60000000f00 */
[C---:B------:R-:W-:Y:S01]  /*b4b0*/  HMMA.16816.F32 R152, R20.reuse, R156, R4 ;  /* 0x0000009c1498723c */ /* 0x040fe20000001804 */
[----:B------:R-:W5:Y:S07]  /*b4c0*/  LDSM.16.MT88.4 R4, [R207+0x13800] ;  /* 0x01380000cf04783b */ /* 0x000f6e0000004200 */
        /* <DEDUP_REMOVED lines=8> */
[C---:B----4-:R-:W-:Y:S08]  /*b550*/  HMMA.16816.F32 R52, R20.reuse, R160, R52 ;  /* 0x000000a01434723c */ /* 0x050ff00000001834 */
[C---:B------:R-:W-:Y:S01]  /*b560*/  HMMA.16816.F32 R56, R20.reuse, R162, R56 ;  /* 0x000000a21438723c */ /* 0x040fe20000001838 */
[----:B------:R-:W4:Y:S07]  /*b570*/  LDSM.16.MT88.4 R160, [R207+0x15800] ;  /* 0x01580000cfa0783b */ /* 0x000f2e0000004200 */
[C---:B------:R-:W-:Y:S08]  /*b580*/  HMMA.16816.F32 R60, R20.reuse, R164, R60 ;  /* 0x000000a4143c723c */ /* 0x040ff0000000183c */
[C---:B------:R-:W-:Y:S01]  /*b590*/  HMMA.16816.F32 R64, R20.reuse, R166, R64 ;  /* 0x000000a61440723c */ /* 0x040fe20000001840 */
[----:B------:R-:W2:Y:S07]  /*b5a0*/  LDSM.16.MT88.4 R164, [R206+0x15800] ;  /* 0x01580000cea4783b */ /* 0x000eae0000004200 */
[C---:B-1----:R-:W-:Y:S08]  /*b5b0*/  HMMA.16816.F32 R68, R20.reuse, R28, R68 ;  /* 0x0000001c1444723c */ /* 0x042ff00000001844 */
[C---:B------:R-:W-:Y:S01]  /*b5c0*/  HMMA.16816.F32 R72, R20.reuse, R30, R72 ;  /* 0x0000001e1448723c */ /* 0x040fe20000001848 */
[----:B------:R-:W1:Y:S07]  /*b5d0*/  LDSM.16.MT88.4 R28, [R204+0x17800] ;  /* 0x01780000cc1c783b */ /* 0x000e6e0000004200 */
[C---:B-----5:R-:W-:Y:S08]  /*b5e0*/  HMMA.16816.F32 R76, R20.reuse, R4, R76 ;  /* 0x00000004144c723c */ /* 0x060ff0000000184c */
[C---:B------:R-:W-:Y:S01]  /*b5f0*/  HMMA.16816.F32 R80, R20.reuse, R6, R80 ;  /* 0x000000061450723c */ /* 0x040fe20000001850 */
[----:B------:R-:W5:Y:S07]  /*b600*/  LDSM.16.MT88.4 R4, [R205+0x17800] ;  /* 0x01780000cd04783b */ /* 0x000f6e0000004200 */
[C---:B------:R-:W-:Y:S08]  /*b610*/  HMMA.16816.F32 R84, R20.reuse, R8, R84 ;  /* 0x000000081454723c */ /* 0x040ff00000001854 */
[C---:B------:R-:W-:Y:S01]  /*b620*/  HMMA.16816.F32 R88, R20.reuse, R10, R88 ;  /* 0x0000000a1458723c */ /* 0x040fe20000001858 */
[----:B------:R-:W1:Y:S07]  /*b630*/  LDSM.16.MT88.4 R8, [R207+0x17800] ;  /* 0x01780000cf08783b */ /* 0x000e6e0000004200 */
[C---:B--2---:R-:W-:Y:S08]  /*b640*/  HMMA.16816.F32 R92, R20.reuse, R24, R92 ;  /* 0x00000018145c723c */ /* 0x044ff0000000185c */
[C---:B------:R-:W-:Y:S01]  /*b650*/  HMMA.16816.F32 R96, R20.reuse, R26, R96 ;  /* 0x0000001a1460723c */ /* 0x040fe20000001860 */
[----:B------:R-:W2:Y:S07]  /*b660*/  LDSM.16.MT88.4 R24, [R206+0x17800] ;  /* 0x01780000ce18783b */ /* 0x000eae0000004200 */
[C---:B---3--:R-:W-:Y:S08]  /*b670*/  HMMA.16816.F32 R100, R20.reuse, R32, R100 ;  /* 0x000000201464723c */ /* 0x048ff00000001864 */
[C---:B------:R-:W-:Y:S08]  /*b680*/  HMMA.16816.F32 R104, R20.reuse, R34, R104 ;  /* 0x000000221468723c */ /* 0x040ff00000001868 */
[C---:B----4-:R-:W-:Y:S08]  /*b690*/  HMMA.16816.F32 R108, R20.reuse, R160, R108 ;  /* 0x000000a0146c723c */ /* 0x050ff0000000186c */
[C---:B------:R-:W-:Y:S08]  /*b6a0*/  HMMA.16816.F32 R112, R20.reuse, R162, R112 ;  /* 0x000000a21470723c */ /* 0x040ff00000001870 */
[C---:B------:R-:W-:Y:S08]  /*b6b0*/  HMMA.16816.F32 R116, R20.reuse, R164, R116 ;  /* 0x000000a41474723c */ /* 0x040ff00000001874 */
[C---:B------:R-:W-:Y:S08]  /*b6c0*/  HMMA.16816.F32 R120, R20.reuse, R166, R120 ;  /* 0x000000a61478723c */ /* 0x040ff00000001878 */
[C---:B-1----:R-:W-:Y:S08]  /*b6d0*/  HMMA.16816.F32 R124, R20.reuse, R28, R124 ;  /* 0x0000001c147c723c */ /* 0x042ff0000000187c */
[C---:B------:R-:W-:Y:S08]  /*b6e0*/  HMMA.16816.F32 R128, R20.reuse, R30, R128 ;  /* 0x0000001e1480723c */ /* 0x040ff00000001880 */
[C---:B-----5:R-:W-:Y:S08]  /*b6f0*/  HMMA.16816.F32 R132, R20.reuse, R4, R132 ;  /* 0x000000041484723c */ /* 0x060ff00000001884 */
[C---:B------:R-:W-:Y:S08]  /*b700*/  HMMA.16816.F32 R160, R20.reuse, R6, R12 ;  /* 0x0000000614a0723c */ /* 0x040ff0000000180c */
[C---:B------:R-:W-:Y:S08]  /*b710*/  HMMA.16816.F32 R136, R20.reuse, R8, R136 ;  /* 0x000000081488723c */ /* 0x040ff00000001888 */
[C---:B------:R-:W-:Y:S08]  /*b720*/  HMMA.16816.F32 R140, R20.reuse, R10, R140 ;  /* 0x0000000a148c723c */ /* 0x040ff0000000188c */
[C---:B--2---:R-:W-:Y:S08]  /*b730*/  HMMA.16816.F32 R164, R20.reuse, R24, R16 ;  /* 0x0000001814a4723c */ /* 0x044ff00000001810 */
[----:B------:R-:W-:Y:S01]  /*b740*/  HMMA.16816.F32 R144, R20, R26, R144 ;  /* 0x0000001a1490723c */ /* 0x000fe20000001890 */
[----:B------:R-:W-:-:S07]  /*b750*/  @P0 BRA `(.L_x_60) ;  /* 0xffffc8d000000947 */ /* 0x000fce000383ffff */
.L_x_59:
[----:B------:R-:W1:Y:S01]  /*b760*/  SHFL.BFLY PT, R0, R243, 0x2, 0x1f ;  /* 0x0c401f00f3007f89 */ /* 0x000e6200000e0000 */
[----:B------:R-:W2:Y:S01]  /*b770*/  S2UR UR6, SR_CTAID.Y ;  /* 0x00000000000679c3 */ /* 0x000ea20000002600 */
[----:B------:R-:W-:Y:S01]  /*b780*/  UISETP.NE.AND UP0, UPT, UR10, -0x1, UPT ;  /* 0xffffffff0a00788c */ /* 0x000fe2000bf05270 */
[----:B------:R-:W-:Y:S01]  /*b790*/  BSSY B0, `(.L_x_63) ;  /* 0x000018e000007945 */ /* 0x000fe20003800000 */
[----:B------:R-:W3:Y:S01]  /*b7a0*/  SHFL.BFLY PT, R2, R244, 0x2, 0x1f ;  /* 0x0c401f00f4027f89 */ /* 0x000ee200000e0000 */
[----:B------:R-:W-:-:S02]  /*b7b0*/  ULDC.64 UR4, c[0x0][0x1e8] ;  /* 0x00007a0000047ab9 */ /* 0x000fc40000000a00 */
[----:B------:R-:W-:Y:S02]  /*b7c0*/  ULDC UR8, c[0x0][0x214] ;  /* 0x0000850000087ab9 */ /* 0x000fe40000000800 */
[----:B------:R-:W4:Y:S01]  /*b7d0*/  S2UR UR9, SR_CTAID.X ;  /* 0x00000000000979c3 */ /* 0x000f220000002500 */
[----:B------:R-:W-:Y:S02]  /*b7e0*/  UMOV UR24, URZ ;  /* 0x0000003f00187c82 */ /* 0x000fe40008000000 */
[----:B------:R-:W-:Y:S02]  /*b7f0*/  UMOV UR25, URZ ;  /* 0x0000003f00197c82 */ /* 0x000fe40008000000 */
[----:B------:R-:W-:-:S03]  /*b800*/  @UP0 UIMAD.WIDE.U32 UR14, UR10, UR4, URZ ;  /* 0x000000040a0e02a5 */ /* 0x000fc6000f8e003f */
[----:B------:R-:W4:Y:S01]  /*b810*/  S2UR UR11, SR_CTAID.Z ;  /* 0x00000000000b79c3 */ /* 0x000f220000002700 */
[----:B------:R-:W-:-:S03]  /*b820*/  @UP0 UIMAD UR7, UR10, UR5, UR15 ;  /* 0x000000050a0702a4 */ /* 0x000fc6000f8e020f */
[----:B------:R-:W-:Y:S01]  /*b830*/  ULDC.64 UR4, c[0x0][0x1e0] ;  /* 0x0000780000047ab9 */ /* 0x000fe20000000a00 */
[----:B-1----:R-:W-:Y:S01]  /*b840*/  FADD.FTZ R0, R0, R243 ;  /* 0x000000f300007221 */ /* 0x002fe20000010000 */
[----:B--2---:R-:W-:Y:S02]  /*b850*/  @!UP0 USHF.R.S32.HI UR12, URZ, 0x1f, UR6 ;  /* 0x0000001f3f0c8899 */ /* 0x004fe40008011406 */
[----:B------:R-:W-:Y:S01]  /*b860*/  @!UP0 UIMAD.WIDE.U32 UR22, UR6, UR4, URZ ;  /* 0x00000004061682a5 */ /* 0x000fe2000f8e003f */
[----:B---3--:R-:W-:Y:S01]  /*b870*/  FADD.FTZ R2, R2, R244 ;  /* 0x000000f402027221 */ /* 0x008fe20000010000 */
[----:B------:R-:W1:Y:S01]  /*b880*/  SHFL.BFLY PT, R5, R0, 0x1, 0x1f ;  /* 0x0c201f0000057f89 */ /* 0x000e6200000e0000 */
[----:B------:R-:W-:-:S03]  /*b890*/  @!UP0 UIMAD UR12, UR12, UR4, URZ ;  /* 0x000000040c0c82a4 */ /* 0x000fc6000f8e023f */
[----:B------:R-:W2:Y:S01]  /*b8a0*/  SHFL.BFLY PT, R4, R2, 0x1, 0x1f ;  /* 0x0c201f0002047f89 */ /* 0x000ea200000e0000 */
[----:B------:R-:W-:Y:S02]  /*b8b0*/  ULDC.U8 UR4, c[0x0][0x329] ;  /* 0x0000ca4000047ab9 */ /* 0x000fe40000000000 */
[----:B------:R-:W-:Y:S02]  /*b8c0*/  UISETP.NE.AND UP1, UPT, UR4, URZ, UPT ;  /* 0x0000003f0400728c */ /* 0x000fe4000bf25270 */
[----:B------:R-:W-:Y:S02]  /*b8d0*/  @!UP0 UIMAD UR12, UR6, UR5, UR12 ;  /* 0x00000005060c82a4 */ /* 0x000fe4000f8e020c */
[----:B------:R-:W-:Y:S02]  /*b8e0*/  @!UP0 UMOV UR14, UR22 ;  /* 0x00000016000e8c82 */ /* 0x000fe40008000000 */
[----:B------:R-:W-:Y:S02]  /*b8f0*/  ULDC.U8 UR5, c[0x0][0x328] ;  /* 0x0000ca0000057ab9 */ /* 0x000fe40000000000 */
[----:B------:R-:W-:-:S02]  /*b900*/  UISETP.NE.AND UP2, UPT, UR5, URZ, UPT ;  /* 0x0000003f0500728c */ /* 0x000fc4000bf45270 */
[----:B------:R-:W-:Y:S02]  /*b910*/  @!UP0 UIADD3 UR7, UR23, UR12, URZ ;  /* 0x0000000c17078290 */ /* 0x000fe4000fffe03f */
[----:B------:R-:W-:Y:S02]  /*b920*/  UISETP.NE.OR UP3, UPT, UR4, URZ, !UP2 ;  /* 0x0000003f0400728c */ /* 0x000fe4000d765670 */
[----:B------:R-:W-:Y:S02]  /*b930*/  @UP1 ULDC UR15, c[0x0][0x210] ;  /* 0x00008400000f1ab9 */ /* 0x000fe40000000800 */
[----:B------:R-:W-:Y:S01]  /*b940*/  ULDC UR5, c[0x0][0x234] ;  /* 0x00008d0000057ab9 */ /* 0x000fe20000000800 */
[----:B-1----:R-:W-:Y:S01]  /*b950*/  FADD.FTZ R149, R0, R5 ;  /* 0x0000000500957221 */ /* 0x002fe20000010000 */
[----:B------:R-:W-:Y:S01]  /*b960*/  MOV R0, 0x3f800000 ;  /* 0x3f80000000007802 */ /* 0x000fe20000000f00 */
[----:B------:R-:W-:Y:S01]  /*b970*/  @UP1 UIMAD UR15, UR15, UR8, URZ ;  /* 0x000000080f0f12a4 */ /* 0x000fe2000f8e023f */
[----:B--2---:R-:W-:-:S02]  /*b980*/  FADD.FTZ R150, R2, R4 ;  /* 0x0000000402967221 */ /* 0x004fc40000010000 */
[----:B------:R-:W-:Y:S01]  /*b990*/  FSETP.NE.FTZ.AND P4, PT, R149, RZ, PT ;  /* 0x000000ff9500720b */ /* 0x000fe20003f95000 */
[----:B------:R-:W-:Y:S01]  /*b9a0*/  @!UP1 USEL UR15, UR8, UR5, !UP2 ;  /* 0x00000005080f9287 */ /* 0x000fe2000d000000 */
[----:B------:R-:W-:Y:S01]  /*b9b0*/  MOV R2, 0x3f800000 ;  /* 0x3f80000000027802 */ /* 0x000fe20000000f00 */
[----:B------:R-:W-:Y:S01]  /*b9c0*/  ULDC UR4, c[0x0][0x1c0] ;  /* 0x0000700000047ab9 */ /* 0x000fe20000000800 */
[----:B------:R-:W-:Y:S01]  /*b9d0*/  FSETP.NE.FTZ.AND P3, PT, R150, RZ, PT ;  /* 0x000000ff9600720b */ /* 0x000fe20003f75000 */
[----:B------:R-:W-:Y:S02]  /*b9e0*/  @UP1 UMOV UR17, 0x1 ;  /* 0x0000000100111882 */ /* 0x000fe40000000000 */
[----:B------:R-:W-:Y:S02]  /*b9f0*/  @!UP1 UIMAD UR17, UR15, UR4, URZ ;  /* 0x000000040f1192a4 */ /* 0x000fe4000f8e023f */
[----:B------:R-:W-:Y:S02]  /*ba00*/  @!UP3 UIMAD UR21, UR6, UR8, URZ ;  /* 0x000000080615b2a4 */ /* 0x000fe4000f8e023f */
[----:B------:R-:W-:-:S02]  /*ba10*/  @UP1 ULDC UR20, c[0x0][0x210] ;  /* 0x0000840000141ab9 */ /* 0x000fc40000000800 */
[----:B------:R-:W1:Y:S01]  /*ba20*/  @P4 MUFU.RCP R0, R149 ;  /* 0x0000009500004308 */ /* 0x000e620000001000 */
[----:B------:R-:W-:Y:S02]  /*ba30*/  UIMAD UR4, UR6, UR17, URZ ;  /* 0x00000011060472a4 */ /* 0x000fe4000f8e023f */
[----:B------:R-:W-:Y:S02]  /*ba40*/  @!UP1 UMOV UR20, 0x1 ;  /* 0x0000000100149882 */ /* 0x000fe40000000000 */
[----:B------:R-:W-:Y:S02]  /*ba50*/  @!UP3 USEL UR21, UR21, UR10, !UP0 ;  /* 0x0000000a1515b287 */ /* 0x000fe4000c000000 */
[----:B----4-:R-:W-:Y:S01]  /*ba60*/  UIMAD UR5, UR9, UR20, URZ ;  /* 0x00000014090572a4 */ /* 0x010fe2000f8e023f */
[----:B------:R-:W2:Y:S01]  /*ba70*/  @P3 MUFU.RCP R2, R150 ;  /* 0x0000009600023308 */ /* 0x000ea20000001000 */
[----:B------:R-:W-:Y:S02]  /*ba80*/  USEL UR4, UR4, URZ, UP3 ;  /* 0x0000003f04047287 */ /* 0x000fe40009800000 */
[----:B------:R-:W-:-:S02]  /*ba90*/  USHF.L.U32 UR5, UR5, 0x6, URZ ;  /* 0x0000000605057899 */ /* 0x000fc4000800063f */
[----:B------:R-:W-:Y:S02]  /*baa0*/  UIMAD UR15, UR11, UR15, UR4 ;  /* 0x0000000f0b0f72a4 */ /* 0x000fe4000f8e0204 */
[----:B------:R-:W-:Y:S01]  /*bab0*/  @!UP3 UMOV UR24, UR21 ;  /* 0x000000150018bc82 */ /* 0x000fe20008000000 */
[C---:B-1----:R-:W-:Y:S01]  /*bac0*/  FMUL.FTZ R25, R0.reuse, R53 ;  /* 0x0000003500197220 */ /* 0x042fe20000410000 */
[----:B------:R-:W-:Y:S01]  /*bad0*/  USHF.R.S32.HI UR4, URZ, 0x1f, UR5 ;  /* 0x0000001f3f047899 */ /* 0x000fe20008011405 */
[C---:B------:R-:W-:Y:S01]  /*bae0*/  FMUL.FTZ R53, R0.reuse, R81 ;  /* 0x0000005100357220 */ /* 0x040fe20000410000 */
[----:B------:R-:W-:Y:S01]  /*baf0*/  @!UP3 USHF.R.S32.HI UR25, URZ, 0x1f, UR21 ;  /* 0x0000001f3f19b899 */ /* 0x000fe20008011415 */
[----:B------:R-:W1:Y:S01]  /*bb00*/  S2R R81, SR_TID.X ;  /* 0x0000000000517919 */ /* 0x000e620000002100 */
[C---:B-----5:R-:W-:Y:S01]  /*bb10*/  FMUL.FTZ R168, R0.reuse, R52 ;  /* 0x0000003400a87220 */ /* 0x060fe20000410000 */
[----:B------:R-:W-:Y:S01]  /*bb20*/  USHF.R.S32.HI UR6, URZ, 0x1f, UR15 ;  /* 0x0000001f3f067899 */ /* 0x000fe2000801140f */
[----:B------:R-:W-:Y:S01]  /*bb30*/  FMUL.FTZ R174, R0, R152 ;  /* 0x0000009800ae7220 */ /* 0x000fe20000410000 */
[----:B------:R-:W-:Y:S01]  /*bb40*/  UIADD3 UR5, UP2, UP1, UR5, UR24, UR15 ;  /* 0x0000001805057290 */ /* 0x000fe2000f95e00f */
[----:B--2---:R-:W-:-:S02]  /*bb50*/  FMUL.FTZ R52, R2, R82 ;  /* 0x0000005202347220 */ /* 0x004fc40000410000 */
[C---:B------:R-:W-:Y:S01]  /*bb60*/  FMUL.FTZ R6, R0.reuse, R153 ;  /* 0x0000009900067220 */ /* 0x040fe20000410000 */
[----:B------:R-:W-:Y:S01]  /*bb70*/  UIADD3.X UR4, UR4, UR25, UR6, UP2, UP1 ;  /* 0x0000001904047290 */ /* 0x000fe200097e2406 */
[C---:B------:R-:W-:Y:S02]  /*bb80*/  FMUL.FTZ R173, R0.reuse, R156 ;  /* 0x0000009c00ad7220 */ /* 0x040fe40000410000 */
[----:B------:R-:W-:Y:S01]  /*bb90*/  FMUL.FTZ R7, R0, R157 ;  /* 0x0000009d00077220 */ /* 0x000fe20000410000 */
[----:B------:R-:W-:Y:S01]  /*bba0*/  F2FP.PACK_AB R6, R6, R174 ;  /* 0x000000ae0606723e */ /* 0x000fe200000000ff */
[C---:B------:R-:W-:Y:S02]  /*bbb0*/  FMUL.FTZ R8, R0.reuse, R37 ;  /* 0x0000002500087220 */ /* 0x040fe40000410000 */
[C---:B------:R-:W-:Y:S01]  /*bbc0*/  FMUL.FTZ R11, R0.reuse, R41 ;  /* 0x00000029000b7220 */ /* 0x040fe20000410000 */
[----:B------:R-:W-:Y:S01]  /*bbd0*/  F2FP.PACK_AB R7, R7, R173 ;  /* 0x000000ad0707723e */ /* 0x000fe200000000ff */
[----:B------:R-:W-:-:S02]  /*bbe0*/  FMUL.FTZ R13, R0, R45 ;  /* 0x0000002d000d7220 */ /* 0x000fc40000410000 */
[C---:B------:R-:W-:Y:S02]  /*bbf0*/  FMUL.FTZ R151, R0.reuse, R49 ;  /* 0x0000003100977220 */ /* 0x040fe40000410000 */
[C---:B------:R-:W-:Y:S02]  /*bc00*/  FMUL.FTZ R23, R0.reuse, R57 ;  /* 0x0000003900177220 */ /* 0x040fe40000410000 */
[C---:B------:R-:W-:Y:S01]  /*bc10*/  FMUL.FTZ R21, R0.reuse, R61 ;  /* 0x0000003d00157220 */ /* 0x040fe20000410000 */
[----:B-1----:R-:W-:Y:S01]  /*bc20*/  SHF.R.S32.HI R82, RZ, 0x1f, R81 ;  /* 0x0000001fff527819 */ /* 0x002fe20000011451 */
[C---:B------:R-:W-:Y:S02]  /*bc30*/  FMUL.FTZ R172, R0.reuse, R36 ;  /* 0x0000002400ac7220 */ /* 0x040fe40000410000 */
[----:B------:R-:W-:Y:S01]  /*bc40*/  FMUL.FTZ R171, R0, R40 ;  /* 0x0000002800ab7220 */ /* 0x000fe20000410000 */
[----:B------:R-:W-:Y:S01]  /*bc50*/  LEA.HI R16, R82, R81, RZ, 0x2 ;  /* 0x0000005152107211 */ /* 0x000fe200078f10ff */
[----:B------:R-:W-:Y:S01]  /*bc60*/  FMUL.FTZ R170, R0, R44 ;  /* 0x0000002c00aa7220 */ /* 0x000fe20000410000 */
[----:B------:R-:W-:Y:S01]  /*bc70*/  F2FP.PACK_AB R8, R8, R172 ;  /* 0x000000ac0808723e */ /* 0x000fe200000000ff */
[C---:B------:R-:W-:Y:S01]  /*bc80*/  FMUL.FTZ R169, R0.reuse, R48 ;  /* 0x0000003000a97220 */ /* 0x040fe20000410000 */
[----:B------:R-:W-:Y:S01]  /*bc90*/  F2FP.PACK_AB R11, R11, R171 ;  /* 0x000000ab0b0b723e */ /* 0x000fe200000000ff */
[C---:B------:R-:W-:Y:S01]  /*bca0*/  FMUL.FTZ R157, R0.reuse, R56 ;  /* 0x00000038009d7220 */ /* 0x040fe20000410000 */
[----:B------:R-:W-:Y:S01]  /*bcb0*/  F2FP.PACK_AB R13, R13, R170 ;  /* 0x000000aa0d0d723e */ /* 0x000fe200000000ff */
[----:B------:R-:W-:-:S02]  /*bcc0*/  FMUL.FTZ R156, R0, R60 ;  /* 0x0000003c009c7220 */ /* 0x000fc40000410000 */
[C---:B------:R-:W-:Y:S02]  /*bcd0*/  FMUL.FTZ R153, R0.reuse, R64 ;  /* 0x0000004000997220 */ /* 0x040fe40000410000 */
[C---:B------:R-:W-:Y:S01]  /*bce0*/  FMUL.FTZ R61, R0.reuse, R65 ;  /* 0x00000041003d7220 */ /* 0x040fe20000410000 */
[----:B------:R-:W-:Y:S01]  /*bcf0*/  F2FP.PACK_AB R65, R23, R157 ;  /* 0x0000009d1741723e */ /* 0x000fe200000000ff */
[C---:B------:R-:W-:Y:S02]  /*bd00*/  FMUL.FTZ R152, R0.reuse, R68 ;  /* 0x0000004400987220 */ /* 0x040fe40000410000 */
        /* <DEDUP_REMOVED lines=9> */
[C---:B------:R-:W-:Y:S02]  /*bda0*/  FMUL.FTZ R84, R0.reuse, R84 ;  /* 0x0000005400547220 */ /* 0x040fe40000410000 */
[C---:B------:R-:W-:Y:S01]  /*bdb0*/  FMUL.FTZ R85, R0.reuse, R85 ;  /* 0x0000005500557220 */ /* 0x040fe20000410000 */
[----:B------:R-:W-:Y:S01]  /*bdc0*/  F2FP.PACK_AB R53, R53, R80 ;  /* 0x000000503535723e */ /* 0x000fe200000000ff */
[----:B------:R-:W-:-:S02]  /*bdd0*/  FMUL.FTZ R88, R0, R88 ;  /* 0x0000005800587220 */ /* 0x000fc40000410000 */
[C---:B------:R-:W-:Y:S02]  /*bde0*/  FMUL.FTZ R49, R0.reuse, R89 ;  /* 0x0000005900317220 */ /* 0x040fe40000410000 */
[C---:B------:R-:W-:Y:S02]  /*bdf0*/  FMUL.FTZ R92, R0.reuse, R92 ;  /* 0x0000005c005c7220 */ /* 0x040fe40000410000 */
[C---:B------:R-:W-:Y:S01]  /*be00*/  FMUL.FTZ R93, R0.reuse, R93 ;  /* 0x0000005d005d7220 */ /* 0x040fe20000410000 */
[----:B------:R-:W-:Y:S01]  /*be10*/  F2FP.PACK_AB R49, R49, R88 ;  /* 0x000000583131723e */ /* 0x000fe200000000ff */
[C---:B------:R-:W-:Y:S02]  /*be20*/  FMUL.FTZ R96, R0.reuse, R96 ;  /* 0x0000006000607220 */ /* 0x040fe40000410000 */
[C---:B------:R-:W-:Y:S02]  /*be30*/  FMUL.FTZ R45, R0.reuse, R97 ;  /* 0x00000061002d7220 */ /* 0x040fe40000410000 */
[----:B------:R-:W-:-:S02]  /*be40*/  FMUL.FTZ R100, R0, R100 ;  /* 0x0000006400647220 */ /* 0x000fc40000410000 */
[C---:B------:R-:W-:Y:S01]  /*be50*/  FMUL.FTZ R101, R0.reuse, R101 ;  /* 0x0000006500657220 */ /* 0x040fe20000410000 */
[----:B------:R-:W-:Y:S01]  /*be60*/  F2FP.PACK_AB R45, R45, R96 ;  /* 0x000000602d2d723e */ /* 0x000fe200000000ff */
[C---:B------:R-:W-:Y:S02]  /*be70*/  FMUL.FTZ R104, R0.reuse, R104 ;  /* 0x0000006800687220 */ /* 0x040fe40000410000 */
        /* <DEDUP_REMOVED lines=32> */
[----:B------:R-:W-:Y:S01]  /*c080*/  FMUL.FTZ R145, R0, R145 ;  /* 0x0000009100917220 */ /* 0x000fe20000410000 */
[--C-:B------:R-:W-:Y:S01]  /*c090*/  SHF.R.S32.HI R0, RZ, 0x1f, R16.reuse ;  /* 0x0000001fff007819 */ /* 0x100fe20000011410 */
[C---:B------:R-:W-:Y:S01]  /*c0a0*/  FMUL.FTZ R15, R2.reuse, R63 ;  /* 0x0000003f020f7220 */ /* 0x040fe20000410000 */
[----:B------:R-:W-:Y:S01]  /*c0b0*/  SHF.R.S32.HI R63, RZ, 0x2, R16 ;  /* 0x00000002ff3f7819 */ /* 0x000fe20000011410 */
[C---:B------:R-:W-:Y:S02]  /*c0c0*/  FMUL.FTZ R12, R2.reuse, R38 ;  /* 0x00000026020c7220 */ /* 0x040fe40000410000 */
[----:B------:R-:W-:Y:S01]  /*c0d0*/  FMUL.FTZ R10, R2, R42 ;  /* 0x0000002a020a7220 */ /* 0x000fe20000410000 */
[----:B------:R-:W-:Y:S01]  /*c0e0*/  LEA.HI R0, R0, R63, RZ, 0x3 ;  /* 0x0000003f00007211 */ /* 0x000fe200078f18ff */
[----:B------:R-:W-:-:S02]  /*c0f0*/  FMUL.FTZ R17, R2, R46 ;  /* 0x0000002e02117220 */ /* 0x000fc40000410000 */
[----:B------:R-:W-:Y:S01]  /*c100*/  FMUL.FTZ R68, R2, R50 ;  /* 0x0000003202447220 */ /* 0x000fe20000410000 */
[----:B------:R-:W-:Y:S01]  /*c110*/  LOP3.LUT R0, R0, 0xfffffff8, RZ, 0xc0, !PT ;  /* 0xfffffff800007812 */ /* 0x000fe200078ec0ff */
[C---:B------:R-:W-:Y:S02]  /*c120*/  FMUL.FTZ R55, R2.reuse, R55 ;  /* 0x0000003702377220 */ /* 0x040fe40000410000 */
[C---:B------:R-:W-:Y:S02]  /*c130*/  FMUL.FTZ R4, R2.reuse, R54 ;  /* 0x0000003602047220 */ /* 0x040fe40000410000 */
[C---:B------:R-:W-:Y:S02]  /*c140*/  FMUL.FTZ R64, R2.reuse, R58 ;  /* 0x0000003a02407220 */ /* 0x040fe40000410000 */
[C---:B------:R-:W-:Y:S02]  /*c150*/  FMUL.FTZ R155, R2.reuse, R155 ;  /* 0x0000009b029b7220 */ /* 0x040fe40000410000 */
        /* <DEDUP_REMOVED lines=21> */
[----:B------:R-:W-:Y:S01]  /*c2b0*/  FMUL.FTZ R58, R2, R70 ;  /* 0x00000046023a7220 */ /* 0x000fe20000410000 */
[----:B------:R-:W-:Y:S01]  /*c2c0*/  LEA.HI R70, R82, R81, RZ, 0x5 ;  /* 0x0000005152467211 */ /* 0x000fe200078f28ff */
[----:B------:R-:W-:Y:S01]  /*c2d0*/  FMUL.FTZ R75, R2, R75 ;  /* 0x0000004b024b7220 */ /* 0x000fe20000410000 */
[----:B------:R-:W-:Y:S01]  /*c2e0*/  F2FP.PACK_AB R60, R14, R60 ;  /* 0x0000003c0e3c723e */ /* 0x000fe200000000ff */
[C---:B------:R-:W-:Y:S01]  /*c2f0*/  FMUL.FTZ R56, R2.reuse, R74 ;  /* 0x0000004a02387220 */ /* 0x040fe20000410000 */
[----:B------:R-:W-:Y:S01]  /*c300*/  SHF.R.S32.HI R14, RZ, 0x5, R70 ;  /* 0x00000005ff0e7819 */ /* 0x000fe20000011446 */
        /* <DEDUP_REMOVED lines=68> */
[----:B------:R-:W-:Y:S02]  /*c750*/  IADD3 R2, R63, -R0, RZ ;  /* 0x800000003f027210 */ /* 0x000fe40007ffe0ff */
[----:B------:R-:W-:-:S02]  /*c760*/  LOP3.LUT R0, R16, 0x3ffffffc, RZ, 0xc0, !PT ;  /* 0x3ffffffc10007812 */ /* 0x000fc400078ec0ff */
[----:B------:R-:W-:Y:S02]  /*c770*/  SHF.L.U32 R4, R2, 0x6, RZ ;  /* 0x0000000602047819 */ /* 0x000fe400000006ff */
[----:B------:R-:W-:Y:S02]  /*c780*/  IADD3 R15, -R0, R81, RZ ;  /* 0x00000051000f7210 */ /* 0x000fe40007ffe1ff */
[----:B------:R-:W-:Y:S02]  /*c790*/  LOP3.LUT R0, R4, 0x1c0, RZ, 0xc0, !PT ;  /* 0x000001c004007812 */ /* 0x000fe400078ec0ff */
[----:B------:R-:W-:Y:S02]  /*c7a0*/  LOP3.LUT R4, R2, 0x1, RZ, 0xc0, !PT ;  /* 0x0000000102047812 */ /* 0x000fe400078ec0ff */
[----:B------:R-:W-:Y:S02]  /*c7b0*/  LEA R15, R14, R15, 0x9 ;  /* 0x0000000f0e0f7211 */ /* 0x000fe400078e48ff */
[----:B------:R-:W-:-:S02]  /*c7c0*/  LEA.HI R0, R0, R0, RZ, 0x1d ;  /* 0x0000000000007211 */ /* 0x000fc400078fe8ff */
[----:B------:R-:W-:Y:S02]  /*c7d0*/  ISETP.NE.U32.AND P0, PT, R4, 0x1, PT ;  /* 0x000000010400780c */ /* 0x000fe40003f05070 */
[----:B------:R-:W-:Y:S02]  /*c7e0*/  LEA R0, R15, R0, 0x1 ;  /* 0x000000000f007211 */ /* 0x000fe400078e08ff */
[----:B------:R-:W-:Y:S02]  /*c7f0*/  R2P PR, R2, 0x6 ;  /* 0x0000000602007804 */ /* 0x000fe40000000000 */
[----:B------:R-:W-:Y:S02]  /*c800*/  SHF.L.U32 R0, R0, 0x1, RZ ;  /* 0x0000000100007819 */ /* 0x000fe400000006ff */
[----:B------:R-:W-:Y:S02]  /*c810*/  MOV R4, 0x20 ;  /* 0x0000002000047802 */ /* 0x000fe40000000f00 */
[----:B------:R-:W-:Y:S01]  /*c820*/  IADD3 R2, R0, -0x10, RZ ;  /* 0xfffffff000027810 */ /* 0x000fe20007ffe0ff */
[----:B------:R1:W-:Y:S01]  /*c830*/  STS [R0], R6 ;  /* 0x0000000600007388 */ /* 0x0003e20000000800 */
[----:B------:R-:W-:-:S02]  /*c840*/  SEL R4, R4, 0xffffffe0, !P1 ;  /* 0xffffffe004047807 */ /* 0x000fc40004800000 */
[----:B------:R-:W-:Y:S01]  /*c850*/  @P0 IADD3 R2, R0, 0x10, RZ ;  /* 0x0000001000020810 */ /* 0x000fe20007ffe0ff */
[----:B------:R2:W-:Y:S01]  /*c860*/  STS [R0+0x400], R5 ;  /* 0x0004000500007388 */ /* 0x0005e20000000800 */
[----:B------:R-:W-:Y:S02]  /*c870*/  F2FP.PACK_AB R63, R21, R156 ;  /* 0x0000009c153f723e */ /* 0x000fe400000000ff */
[----:B------:R-:W-:Y:S01]  /*c880*/  F2FP.PACK_AB R21, R141, R140 ;  /* 0x0000008c8d15723e */ /* 0x000fe200000000ff */
[----:B------:R3:W-:Y:S01]  /*c890*/  STS [R2], R7 ;  /* 0x0000000702007388 */ /* 0x0007e20000000800 */
[----:B------:R-:W-:Y:S02]  /*c8a0*/  F2FP.PACK_AB R18, R167, R18 ;  /* 0x00000012a712723e */ /* 0x000fe400000000ff */
[----:B------:R-:W-:Y:S01]  /*c8b0*/  F2FP.PACK_AB R16, R145, R144 ;  /* 0x000000909110723e */ /* 0x000fe200000000ff */
[----:B------:R4:W-:Y:S01]  /*c8c0*/  STS [R2+0x400], R9 ;  /* 0x0004000902007388 */ /* 0x0009e20000000800 */
[----:B------:R-:W-:-:S02]  /*c8d0*/  F2FP.PACK_AB R15, R147, R146 ;  /* 0x00000092930f723e */ /* 0x000fc400000000ff */
[----:B-1----:R-:W-:Y:S02]  /*c8e0*/  MOV R6, 0x40 ;  /* 0x0000004000067802 */ /* 0x002fe40000000f00 */
[----:B--2---:R-:W-:Y:S02]  /*c8f0*/  IADD3 R5, R0, R4, RZ ;  /* 0x0000000400057210 */ /* 0x004fe40007ffe0ff */
[----:B------:R-:W-:Y:S02]  /*c900*/  SEL R6, R6, 0xffffffc0, !P2 ;  /* 0xffffffc006067807 */ /* 0x000fe40005000000 */
[----:B------:R-:W-:Y:S01]  /*c910*/  IADD3 R4, R4, R2, RZ ;  /* 0x0000000204047210 */ /* 0x000fe20007ffe0ff */
[----:B------:R1:W-:Y:S01]  /*c920*/  STS [R5], R8 ;  /* 0x0000000805007388 */ /* 0x0003e20000000800 */
[----:B---3--:R-:W-:Y:S02]  /*c930*/  IADD3 R7, R5, R6, RZ ;  /* 0x0000000605077210 */ /* 0x008fe40007ffe0ff */
[----:B----4-:R-:W-:Y:S01]  /*c940*/  IADD3 R9, R6, R2, RZ ;  /* 0x0000000206097210 */ /* 0x010fe20007ffe0ff */
[----:B------:R-:W-:Y:S04]  /*c950*/  STS [R5+0x400], R12 ;  /* 0x0004000c05007388 */ /* 0x000fe80000000800 */
[----:B------:R-:W-:Y:S04]  /*c960*/  STS [R4], R11 ;  /* 0x0000000b04007388 */ /* 0x000fe80000000800 */
[----:B------:R-:W-:Y:S01]  /*c970*/  STS [R4+0x400], R10 ;  /* 0x0004000a04007388 */ /* 0x000fe20000000800 */
[----:B-1----:R-:W-:-:S02]  /*c980*/  IADD3 R8, R0, R6, RZ ;  /* 0x0000000600087210 */ /* 0x002fc40007ffe0ff */
[----:B------:R-:W-:-:S03]  /*c990*/  IADD3 R6, R4, R6, RZ ;  /* 0x0000000604067210 */ /* 0x000fc60007ffe0ff */
        /* <DEDUP_REMOVED lines=42> */
[----:B------:R-:W-:Y:S04]  /*cc40*/  STS [R2+0x6000], R29 ;  /* 0x0060001d02007388 */ /* 0x000fe80000000800 */
[----:B------:R2:W-:Y:S04]  /*cc50*/  STS [R2+0x6400], R28 ;  /* 0x0064001c02007388 */ /* 0x0005e80000000800 */
[----:B------:R-:W-:Y:S04]  /*cc60*/  STS [R5+0x6000], R27 ;  /* 0x0060001b05007388 */ /* 0x000fe80000000800 */
[----:B------:R3:W-:Y:S04]  /*cc70*/  STS [R5+0x6400], R26 ;  /* 0x0064001a05007388 */ /* 0x0007e80000000800 */
[----:B------:R-:W-:Y:S04]  /*cc80*/  STS [R4+0x6000], R25 ;  /* 0x0060001904007388 */ /* 0x000fe80000000800 */
[----:B------:R4:W-:Y:S01]  /*cc90*/  STS [R4+0x6400], R24 ;  /* 0x0064001804007388 */ /* 0x0009e20000000800 */
[----:B-1----:R-:W-:-:S03]  /*cca0*/  LOP3.LUT R0, R70, 0xffffffe0, RZ, 0xc0, !PT ;  /* 0xffffffe046007812 */ /* 0x002fc600078ec0ff */
[----:B------:R-:W-:Y:S01]  /*ccb0*/  STS [R8+0x6000], R23 ;  /* 0x0060001708007388 */ /* 0x000fe20000000800 */
[----:B------:R-:W-:-:S03]  /*ccc0*/  IADD3 R0, -R0, R81, RZ ;  /* 0x0000005100007210 */ /* 0x000fc60007ffe1ff */
[----:B------:R1:W-:Y:S01]  /*ccd0*/  STS [R8+0x6400], R22 ;  /* 0x0064001608007388 */ /* 0x0003e20000000800 */
[----:B--2---:R-:W-:Y:S02]  /*cce0*/  SHF.R.S32.HI R2, RZ, 0x1f, R14 ;  /* 0x0000001fff027819 */ /* 0x004fe4000001140e */
[----:B------:R-:W-:Y:S01]  /*ccf0*/  LOP3.LUT P0, RZ, R0, 0x3, RZ, 0xc0, !PT ;  /* 0x0000000300ff7812 */ /* 0x000fe2000780c0ff */
[----:B------:R-:W-:Y:S01]  /*cd00*/  STS [R9+0x6000], R21 ;  /* 0x0060001509007388 */ /* 0x000fe20000000800 */
[----:B------:R-:W-:-:S03]  /*cd10*/  LEA.HI R2, R2, R14, RZ, 0x2 ;  /* 0x0000000e02027211 */ /* 0x000fc600078f10ff */
[----:B------:R-:W-:Y:S01]  /*cd20*/  STS [R9+0x6400], R20 ;  /* 0x0064001409007388 */ /* 0x000fe20000000800 */
[----:B---3--:R-:W2:Y:S01]  /*cd30*/  @P4 MUFU.LG2 R5, R149 ;  /* 0x0000009500054308 */ /* 0x008ea20000000c00 */
[----:B------:R-:W-:Y:S02]  /*cd40*/  LOP3.LUT R2, R2, 0xffffffc, RZ, 0xc0, !PT ;  /* 0x0ffffffc02027812 */ /* 0x000fe400078ec0ff */
[----:B------:R-:W-:Y:S02]  /*cd50*/  STS [R7+0x6000], R19 ;  /* 0x0060001307007388 */ /* 0x000fe40000000800 */
[----:B------:R-:W-:Y:S02]  /*cd60*/  IADD3 R2, -R2, R14, RZ ;  /* 0x0000000e02027210 */ /* 0x000fe40007ffe1ff */
[----:B------:R3:W-:Y:S01]  /*cd70*/  STS [R7+0x6400], R18 ;  /* 0x0064001207007388 */ /* 0x0007e20000000800 */
[----:B----4-:R-:W4:Y:S03]  /*cd80*/  @P3 MUFU.LG2 R4, R150 ;  /* 0x0000009600043308 */ /* 0x010f260000000c00 */
[----:B------:R-:W-:Y:S04]  /*cd90*/  STS [R6+0x6000], R16 ;  /* 0x0060001006007388 */ /* 0x000fe80000000800 */
[----:B------:R3:W-:Y:S01]  /*cda0*/  STS [R6+0x6400], R15 ;  /* 0x0064000f06007388 */ /* 0x0007e20000000800 */
[----:B--2---:R-:W-:Y:S01]  /*cdb0*/  @P4 FMUL.FTZ R5, R5, 0.69314718246459960938 ;  /* 0x3f31721805054820 */ /* 0x004fe20000410000 */
[----:B-1----:R-:W-:-:S02]  /*cdc0*/  MOV R8, 0x7f800000 ;  /* 0x7f80000000087802 */ /* 0x002fc40000000f00 */
[----:B------:R-:W-:Y:S01]  /*cdd0*/  BAR.SYNC.DEFER_BLOCKING 0x0 ;  /* 0x0000000000007b1d */ /* 0x000fe20000010000 */
[----:B----4-:R-:W-:-:S04]  /*cde0*/  @P3 FMUL.FTZ R4, R4, 0.69314718246459960938 ;  /* 0x3f31721804043820 */ /* 0x010fc80000410000 */
[----:B------:R-:W-:Y:S01]  /*cdf0*/  @P3 FFMA.FTZ R8, R3, c[0x0][0x238], R4 ;  /* 0x00008e0003083a23 */ /* 0x000fe20000010004 */
[----:B---3--:R-:W-:Y:S01]  /*ce00*/  MOV R7, 0x7f800000 ;  /* 0x7f80000000077802 */ /* 0x008fe20000000f00 */
[----:B------:R-:W-:Y:S01]  /*ce10*/  @P4 FFMA.FTZ R7, R148, c[0x0][0x238], R5 ;  /* 0x00008e0094074a23 */ /* 0x000fe20000010005 */
[----:B------:R-:W-:Y:S01]  /*ce20*/  SHF.R.S32.HI R6, RZ, 0x1f, R0 ;  /* 0x0000001fff067819 */ /* 0x000fe20000011400 */
[----:B------:R1:W2:Y:S03]  /*ce30*/  LDS.128 R28, [R230] ;  /* 0x00000000e61c7984 */ /* 0x0002a60000000c00 */
[----:B------:R-:W-:Y:S01]  /*ce40*/  LEA.HI R0, R6, R0, RZ, 0x2 ;  /* 0x0000000006007211 */ /* 0x000fe200078f10ff */
[----:B------:R1:W3:Y:S03]  /*ce50*/  LDS.128 R44, [R230+0x800] ;  /* 0x00080000e62c7984 */ /* 0x0002e60000000c00 */
[----:B------:R-:W-:Y:S01]  /*ce60*/  SHF.R.S32.HI R0, RZ, 0x2, R0 ;  /* 0x00000002ff007819 */ /* 0x000fe20000011400 */
[----:B------:R1:W4:Y:S03]  /*ce70*/  LDS.128 R60, [R230+0x1000] ;  /* 0x00100000e63c7984 */ /* 0x0003260000000c00 */
[----:B------:R-:W-:Y:S01]  /*ce80*/  LEA R0, R2, R0, 0x4 ;  /* 0x0000000002007211 */ /* 0x000fe200078e20ff */
        /* <DEDUP_REMOVED lines=14> */
[----:B--234-:R-:W-:Y:S01]  /*cf70*/  UIMAD UR6, UR9, -0x40, UR16 ;  /* 0xffffffc0090678a4 */ /* 0x01cfe2000f8e0210 */
[----:B------:R-:W-:-:S05]  /*cf80*/  IADD3 R2, R0, 0x8, RZ ;  /* 0x0000000800027810 */ /* 0x000fca0007ffe0ff */
[----:B------:R-:W-:Y:S02]  /*cf90*/  ISETP.GE.AND P3, PT, R0, UR6, PT ;  /* 0x0000000600007c0c */ /* 0x000fe4000bf66270 */
[----:B------:R-:W-:-:S11]  /*cfa0*/  ISETP.GE.AND P2, PT, R2, UR6, PT ;  /* 0x0000000602007c0c */ /* 0x000fd6000bf46270 */
[----:B------:R-:W-:Y:S02]  /*cfb0*/  @!P3 IMAD R3, R0, UR20, RZ ;  /* 0x000000140003bc24 */ /* 0x000fe4000f8e02ff */
[----:B------:R-:W-:-:S03]  /*cfc0*/  @!P2 IMAD R0, R2, UR20, RZ ;  /* 0x000000140200ac24 */ /* 0x000fc6000f8e02ff */
[C---:B------:R-:W-:Y:S02]  /*cfd0*/  @!P3 IADD3 R5, P1, R3.reuse, UR5, RZ ;  /* 0x000000050305bc10 */ /* 0x040fe4000ff3e0ff */
[C---:B------:R-:W-:Y:S02]  /*cfe0*/  @!P2 IADD3 R6, P0, R0.reuse, UR5, RZ ;  /* 0x000000050006ac10 */ /* 0x040fe4000ff1e0ff */
        /* <DEDUP_REMOVED lines=8> */
.L_x_64:
[----:B--234-:R-:W-:Y:S05]  /*d070*/  BSYNC B0 ;  /* 0x0000000000007941 */ /* 0x01cfea0003800000 */
.L_x_63:
[----:B------:R-:W2:Y:S01]  /*d080*/  S2R R0, SR_TID.X ;  /* 0x0000000000007919 */ /* 0x000ea20000002100 */
[----:B------:R-:W-:Y:S01]  /*d090*/  LEA.HI R13, R82, R81, RZ, 0x3 ;  /* 0x00000051520d7211 */ /* 0x000fe200078f18ff */
[----:B------:R-:W-:Y:S01]  /*d0a0*/  UIMAD UR9, UR9, -0x40, UR16 ;  /* 0xffffffc0090978a4 */ /* 0x000fe2000f8e0210 */
[----:B------:R-:W-:Y:S01]  /*d0b0*/  IADD3 R4, P0, R246, UR14, RZ ;  /* 0x0000000ef6047c10 */ /* 0x000fe2000ff1e0ff */
[----:B------:R-:W3:Y:S01]  /*d0c0*/  S2R R10, SR_CTAID.Z ;  /* 0x00000000000a7919 */ /* 0x000ee20000002700 */
[----:B------:R-:W-:Y:S01]  /*d0d0*/  SHF.R.S32.HI R3, RZ, 0x3, R13 ;  /* 0x00000003ff037819 */ /* 0x000fe2000001140d */
[----:B------:R-:W-:Y:S01]  /*d0e0*/  USHF.R.S32.HI UR6, URZ, 0x1f, UR11 ;  /* 0x0000001f3f067899 */ /* 0x000fe2000801140b */
[----:B------:R-:W-:Y:S01]  /*d0f0*/  BSSY B0, `(.L_x_65) ;  /* 0x000001f000007945 */ /* 0x000fe20003800000 */
[----:B------:R-:W-:-:S02]  /*d100*/  ULDC.64 UR4, c[0x0][0x1f0] ;  /* 0x00007c0000047ab9 */ /* 0x000fc40000000a00 */
[----:B------:R-:W-:-:S04]  /*d110*/  UIMAD UR4, UR6, UR4, URZ ;  /* 0x00000004060472a4 */ /* 0x000fc8000f8e023f */
[----:B------:R-:W-:Y:S01]  /*d120*/  UIMAD UR4, UR11, UR5, UR4 ;  /* 0x000000050b0472a4 */ /* 0x000fe2000f8e0204 */
[----:B--2---:R-:W-:-:S04]  /*d130*/  SHF.R.S32.HI R2, RZ, 0x1f, R0 ;  /* 0x0000001fff027819 */ /* 0x004fc80000011400 */
[----:B------:R-:W-:Y:S02]  /*d140*/  LEA.HI R2, R2, R0, RZ, 0x3 ;  /* 0x0000000002027211 */ /* 0x000fe400078f18ff */
[----:B------:R-:W-:Y:S02]  /*d150*/  SHF.R.S32.HI R0, RZ, 0x1f, R246 ;  /* 0x0000001fff007819 */ /* 0x000fe400000114f6 */
[----:B------:R-:W-:Y:S02]  /*d160*/  SHF.R.S32.HI R2, RZ, 0x3, R2 ;  /* 0x00000003ff027819 */ /* 0x000fe40000011402 */
[----:B------:R-:W-:Y:S02]  /*d170*/  IADD3.X R5, R0, UR7, RZ, P0, !PT ;  /* 0x0000000700057c10 */ /* 0x000fe400087fe4ff */
[----:B------:R-:W-:Y:S02]  /*d180*/  ISETP.GE.AND P0, PT, R3, UR9, PT ;  /* 0x0000000903007c0c */ /* 0x000fe4000bf06270 */
[----:B------:R-:W-:Y:S01]  /*d190*/  SHF.R.S32.HI R3, RZ, 0x1f, R2 ;  /* 0x0000001fff037819 */ /* 0x000fe20000011402 */
[----:B---3--:R-:W-:-:S04]  /*d1a0*/  IMAD.WIDE.U32 R10, R10, c[0x0][0x1f0], R4 ;  /* 0x00007c000a0a7a25 */ /* 0x008fc800078e0004 */
[----:B------:R-:W-:Y:S01]  /*d1b0*/  IMAD.U32 R4, RZ, RZ, UR13 ;  /* 0x0000000dff047e24 */ /* 0x000fe2000f8e00ff */
[----:B------:R-:W-:-:S03]  /*d1c0*/  IADD3 R9, R11, UR4, RZ ;  /* 0x000000040b097c10 */ /* 0x000fc6000fffe0ff */
[----:B------:R-:W-:Y:S02]  /*d1d0*/  IMAD.WIDE R4, R4, 0x40, R2 ;  /* 0x0000004004047825 */ /* 0x000fe400078e0202 */
[----:B------:R-:W-:Y:S05]  /*d1e0*/  @P0 BRA `(.L_x_66) ;  /* 0x000000f000000947 */ /* 0x000fea0003800000 */
[----:B------:R-:W-:Y:S01]  /*d1f0*/  IMAD R0, R5, c[0x0][0x1e8], RZ ;  /* 0x00007a0005007a24 */ /* 0x000fe200078e02ff */
[----:B------:R-:W-:Y:S01]  /*d200*/  ISETP.GE.AND P4, PT, R246, c[0x0][0x220], PT ;  /* 0x00008800f6007a0c */ /* 0x000fe20003f86270 */
[----:B------:R-:W-:Y:S01]  /*d210*/  IMAD.MOV.U32 R8, RZ, RZ, R10 ;  /* 0x000000ffff087224 */ /* 0x000fe200078e000a */
[----:B------:R-:W-:Y:S01]  /*d220*/  ISETP.GE.AND P3, PT, R250, c[0x0][0x220], PT ;  /* 0x00008800fa007a0c */ /* 0x000fe20003f66270 */
[C---:B------:R-:W-:Y:S01]  /*d230*/  IMAD R0, R4.reuse, c[0x0][0x1ec], R0 ;  /* 0x00007b0004007a24 */ /* 0x040fe200078e0200 */
[----:B------:R-:W-:Y:S01]  /*d240*/  ISETP.GE.AND P2, PT, R245, c[0x0][0x220], PT ;  /* 0x00008800f5007a0c */ /* 0x000fe20003f46270 */
[----:B------:R-:W-:Y:S01]  /*d250*/  IMAD.WIDE.U32 R6, R4, c[0x0][0x1e8], R8 ;  /* 0x00007a0004067a25 */ /* 0x000fe200078e0008 */
[----:B------:R-:W-:-:S03]  /*d260*/  ISETP.GE.AND P1, PT, R251, c[0x0][0x220], PT ;  /* 0x00008800fb007a0c */ /* 0x000fc60003f26270 */
[----:B------:R-:W-:Y:S01]  /*d270*/  IMAD.IADD R0, R7, 0x1, R0 ;  /* 0x0000000107007824 */ /* 0x000fe200078e0200 */
[----:B------:R-:W-:-:S04]  /*d280*/  LEA R2, P0, R6, c[0x0][0x1d0], 0x1 ;  /* 0x0000740006027a11 */ /* 0x000fc800078008ff */
[----:B------:R-:W-:-:S05]  /*d290*/  LEA.HI.X R3, R6, c[0x0][0x1d4], R0, 0x1, P0 ;  /* 0x0000750006037a11 */ /* 0x000fca00000f0c00 */
[----:B------:R2:W-:Y:S04]  /*d2a0*/  @!P4 STG.E.128 [R2.64], R28 ;  /* 0x0000001c0200c986 */ /* 0x0005e8000c101d12 */
[----:B-1----:R2:W-:Y:S04]  /*d2b0*/  @!P3 STG.E.128 [R2.64+0x80], R24 ;  /* 0x000080180200b986 */ /* 0x0025e8000c101d12 */
[----:B------:R2:W-:Y:S04]  /*d2c0*/  @!P2 STG.E.128 [R2.64+0x100], R20 ;  /* 0x000100140200a986 */ /* 0x0005e8000c101d12 */
[----:B------:R2:W-:Y:S02]  /*d2d0*/  @!P1 STG.E.128 [R2.64+0x180], R16 ;  /* 0x0001801002009986 */ /* 0x0005e4000c101d12 */
.L_x_66:
[----:B------:R-:W-:Y:S05]  /*d2e0*/  BSYNC B0 ;  /* 0x0000000000007941 */ /* 0x000fea0003800000 */
.L_x_65:
[----:B------:R-:W-:Y:S01]  /*d2f0*/  LEA.HI.SX32 R0, R13, 0x10, 0x1d ;  /* 0x000000100d007811 */ /* 0x000fe200078feaff */
[----:B------:R-:W-:Y:S03]  /*d300*/  BSSY B0, `(.L_x_67) ;  /* 0x0000015000007945 */ /* 0x000fe60003800000 */
[----:B------:R-:W-:-:S13]  /*d310*/  ISETP.GE.AND P0, PT, R0, UR9, PT ;  /* 0x0000000900007c0c */ /* 0x000fda000bf06270 */
[----:B------:R-:W-:Y:S05]  /*d320*/  @P0 BRA `(.L_x_68) ;  /* 0x0000012000000947 */ /* 0x000fea0003800000 */
[----:B------:R-:W-:Y:S01]  /*d330*/  IADD3 R12, P0, R4, 0x10, RZ ;  /* 0x00000010040c7810 */ /* 0x000fe20007f1e0ff */
[----:B--2---:R-:W-:Y:S01]  /*d340*/  IMAD.MOV.U32 R2, RZ, RZ, R10 ;  /* 0x000000ffff027224 */ /* 0x004fe200078e000a */
[----:B------:R-:W-:Y:S01]  /*d350*/  ISETP.GE.AND P3, PT, R246, c[0x0][0x220], PT ;  /* 0x00008800f6007a0c */ /* 0x000fe20003f66270 */
[----:B------:R-:W-:Y:S01]  /*d360*/  IMAD.MOV.U32 R3, RZ, RZ, R9 ;  /* 0x000000ffff037224 */ /* 0x000fe200078e0009 */
[----:B------:R-:W-:Y:S01]  /*d370*/  ISETP.GE.AND P2, PT, R250, c[0x0][0x220], PT ;  /* 0x00008800fa007a0c */ /* 0x000fe20003f46270 */
[----:B------:R-:W-:Y:S01]  /*d380*/  IMAD.X R0, RZ, RZ, R5, P0 ;  /* 0x000000ffff007224 */ /* 0x000fe200000e0605 */
[----:B------:R-:W-:Y:S01]  /*d390*/  ISETP.GE.AND P1, PT, R245, c[0x0][0x220], PT ;  /* 0x00008800f5007a0c */ /* 0x000fe20003f26270 */
[----:B------:R-:W-:Y:S01]  /*d3a0*/  IMAD.WIDE.U32 R6, R12, c[0x0][0x1e8], R2 ;  /* 0x00007a000c067a25 */ /* 0x000fe200078e0002 */
[----:B------:R-:W-:-:S03]  /*d3b0*/  ISETP.GE.AND P0, PT, R251, c[0x0][0x220], PT ;  /* 0x00008800fb007a0c */ /* 0x000fc60003f06270 */
[----:B------:R-:W-:Y:S01]  /*d3c0*/  IMAD R0, R0, c[0x0][0x1e8], RZ ;  /* 0x00007a0000007a24 */ /* 0x000fe200078e02ff */
[----:B------:R-:W-:-:S03]  /*d3d0*/  LEA R2, P4, R6, c[0x0][0x1d0], 0x1 ;  /* 0x0000740006027a11 */ /* 0x000fc600078808ff */
[----:B------:R-:W-:-:S04]  /*d3e0*/  IMAD R0, R12, c[0x0][0x1ec], R0 ;  /* 0x00007b000c007a24 */ /* 0x000fc800078e0200 */
[----:B------:R-:W-:-:S05]  /*d3f0*/  IMAD.IADD R0, R7, 0x1, R0 ;  /* 0x0000000107007824 */ /* 0x000fca00078e0200 */
[----:B------:R-:W-:-:S05]  /*d400*/  LEA.HI.X R3, R6, c[0x0][0x1d4], R0, 0x1, P4 ;  /* 0x0000750006037a11 */ /* 0x000fca00020f0c00 */
[----:B------:R2:W-:Y:S04]  /*d410*/  @!P3 STG.E.128 [R2.64], R44 ;  /* 0x0000002c0200b986 */ /* 0x0005e8000c101d12 */
[----:B-1----:R2:W-:Y:S04]  /*d420*/  @!P2 STG.E.128 [R2.64+0x80], R40 ;  /* 0x000080280200a986 */ /* 0x0025e8000c101d12 */
[----:B------:R2:W-:Y:S04]  /*d430*/  @!P1 STG.E.128 [R2.64+0x100], R36 ;  /* 0x0001002402009986 */ /* 0x0005e8000c101d12 */
[----:B------:R2:W-:Y:S02]  /*d440*/  @!P0 STG.E.128 [R2.64+0x180], R32 ;  /* 0x0001802002008986 */ /* 0x0005e4000c101d12 */
.L_x_68:
[----:B------:R-:W-:Y:S05]  /*d450*/  BSYNC B0 ;  /* 0x0000000000007941 */ /* 0x000fea0003800000 */
.L_x_67:
        /* <DEDUP_REMOVED lines=22> */
.L_x_70:
[----:B------:R-:W-:Y:S05]  /*d5c0*/  BSYNC B0 ;  /* 0x0000000000007941 */ /* 0x000fea0003800000 */
.L_x_69:
[----:B------:R-:W-:-:S04]  /*d5d0*/  LEA.HI.SX32 R0, R13, 0x30, 0x1d ;  /* 0x000000300d007811 */ /* 0x000fc800078feaff */
[----:B------:R-:W-:-:S13]  /*d5e0*/  ISETP.GE.AND P0, PT, R0, UR9, PT ;  /* 0x0000000900007c0c */ /* 0x000fda000bf06270 */
[----:B------:R-:W-:Y:S05]  /*d5f0*/  @P0 EXIT ;  /* 0x000000000000094d */ /* 0x000fea0003800000 */
[----:B------:R-:W-:Y:S01]  /*d600*/  IADD3 R6, P0, R4, 0x30, RZ ;  /* 0x0000003004067810 */ /* 0x000fe20007f1e0ff */
[----:B--2---:R-:W-:Y:S01]  /*d610*/  IMAD.MOV.U32 R2, RZ, RZ, R10 ;  /* 0x000000ffff027224 */ /* 0x004fe200078e000a */
[----:B------:R-:W-:Y:S01]  /*d620*/  ISETP.GE.AND P2, PT, R246, c[0x0][0x220], PT ;  /* 0x00008800f6007a0c */ /* 0x000fe20003f46270 */
[----:B------:R-:W-:Y:S01]  /*d630*/  IMAD.MOV.U32 R3, RZ, RZ, R9 ;  /* 0x000000ffff037224 */ /* 0x000fe200078e0009 */
[----:B------:R-:W-:Y:S01]  /*d640*/  ISETP.GE.AND P1, PT, R250, c[0x0][0x220], PT ;  /* 0x00008800fa007a0c */ /* 0x000fe20003f26270 */
[----:B------:R-:W-:Y:S01]  /*d650*/  IMAD.X R0, RZ, RZ, R5, P0 ;  /* 0x000000ffff007224 */ /* 0x000fe200000e0605 */
[----:B------:R-:W-:Y:S01]  /*d660*/  ISETP.GE.AND P0, PT, R245, c[0x0][0x220], PT ;  /* 0x00008800f5007a0c */ /* 0x000fe20003f06270 */
[----:B------:R-:W-:-:S04]  /*d670*/  IMAD.WIDE.U32 R4, R6, c[0x0][0x1e8], R2 ;  /* 0x00007a0006047a25 */ /* 0x000fc800078e0002 */
[----:B------:R-:W-:Y:S01]  /*d680*/  IMAD R0, R0, c[0x0][0x1e8], RZ ;  /* 0x00007a0000007a24 */ /* 0x000fe200078e02ff */
[----:B------:R-:W-:-:S03]  /*d690*/  LEA R2, P3, R4, c[0x0][0x1d0], 0x1 ;  /* 0x0000740004027a11 */ /* 0x000fc600078608ff */
[----:B------:R-:W-:-:S04]  /*d6a0*/  IMAD R0, R6, c[0x0][0x1ec], R0 ;  /* 0x00007b0006007a24 */ /* 0x000fc800078e0200 */
[----:B------:R-:W-:-:S05]  /*d6b0*/  IMAD.IADD R0, R5, 0x1, R0 ;  /* 0x0000000105007824 */ /* 0x000fca00078e0200 */
[----:B------:R-:W-:-:S05]  /*d6c0*/  LEA.HI.X R3, R4, c[0x0][0x1d4], R0, 0x1, P3 ;  /* 0x0000750004037a11 */ /* 0x000fca00018f0c00 */
[----:B-1----:R1:W-:Y:S01]  /*d6d0*/  @!P0 STG.E.128 [R2.64+0x100], R68 ;  /* 0x0001004402008986 */ /* 0x0023e2000c101d12 */
[----:B------:R-:W-:-:S03]  /*d6e0*/  ISETP.GE.AND P0, PT, R251, c[0x0][0x220], PT ;  /* 0x00008800fb007a0c */ /* 0x000fc60003f06270 */
[----:B------:R1:W-:Y:S04]  /*d6f0*/  @!P2 STG.E.128 [R2.64], R76 ;  /* 0x0000004c0200a986 */ /* 0x0003e8000c101d12 */
[----:B------:R1:W-:Y:S06]  /*d700*/  @!P1 STG.E.128 [R2.64+0x80], R72 ;  /* 0x0000804802009986 */ /* 0x0003ec000c101d12 */
[----:B------:R-:W-:Y:S05]  /*d710*/  @P0 EXIT ;  /* 0x000000000000094d */ /* 0x000fea0003800000 */
[----:B------:R-:W-:Y:S01]  /*d720*/  STG.E.128 [R2.64+0x180], R64 ;  /* 0x0001804002007986 */ /* 0x000fe2000c101d12 */
[----:B------:R-:W-:Y:S05]  /*d730*/  EXIT ;  /* 0x000000000000794d */ /* 0x000fea0003800000 */
.L_x_29:
[----:B------:R-:W-:Y:S01]  /*d740*/  UISETP.NE.AND UP4, UPT, UR10, -0x1, UPT ;  /* 0xffffffff0a00788c */ /* 0x000fe2000bf85270 */
[----:B------:R-:W-:Y:S01]  /*d750*/  SHF.R.S32.HI R6, RZ, 0x1f, R96 ;  /* 0x0000001fff067819 */ /* 0x000fe20000011460 */
[----:B------:R-:W-:Y:S01]  /*d760*/  ULDC.U8 UR20, c[0x0][0x329] ;  /* 0x0000ca4000147ab9 */ /* 0x000fe20000000000 */
[----:B------:R-:W1:Y:S01]  /*d770*/  S2R R12, SR_CTAID.Z ;  /* 0x00000000000c7919 */ /* 0x000e620000002700 */
[----:B------:R-:W-:Y:S01]  /*d780*/  UISETP.NE.AND UP1, UPT, UR20, URZ, UPT ;  /* 0x0000003f1400728c */ /* 0x000fe2000bf25270 */
[----:B------:R-:W-:Y:S01]  /*d790*/  LEA.HI R6, R6, R96, RZ, 0x3 ;  /* 0x0000006006067211 */ /* 0x000fe200078f18ff */
[----:B------:R-:W-:Y:S01]  /*d7a0*/  ULDC.64 UR4, c[0x0][0x1e0] ;  /* 0x0000780000047ab9 */ /* 0x000fe20000000a00 */
[----:B------:R-:W-:Y:S01]  /*d7b0*/  IMAD.U32 R4, RZ, RZ, UR13 ;  /* 0x0000000dff047e24 */ /* 0x000fe2000f8e00ff */
[----:B------:R-:W-:Y:S01]  /*d7c0*/  ULDC.64 UR6, c[0x0][0x1e8] ;  /* 0x00007a0000067ab9 */ /* 0x000fe20000000a00 */
[----:B------:R-:W-:Y:S01]  /*d7d0*/  LOP3.LUT R0, R6, 0xfffffff8, RZ, 0xc0, !PT ;  /* 0xfffffff806007812 */ /* 0x000fe200078ec0ff */
[----:B------:R-:W-:Y:S01]  /*d7e0*/  ULDC.U8 UR21, c[0x0][0x328] ;  /* 0x0000ca0000157ab9 */ /* 0x000fe20000000000 */
[----:B------:R-:W-:Y:S01]  /*d7f0*/  SHF.R.S32.HI R6, RZ, 0x3, R6 ;  /* 0x00000003ff067819 */ /* 0x000fe20000011406 */
[----:B------:R-:W-:Y:S01]  /*d800*/  @!UP4 USHF.R.S32.HI UR22, URZ, 0x1f, UR11 ;  /* 0x0000001f3f16c899 */ /* 0x000fe2000801140b */
[----:B------:R-:W-:Y:S01]  /*d810*/  BSSY B0, `(.L_x_71) ;  /* 0x0000043000007945 */ /* 0x000fe20003800000 */
[----:B------:R-:W-:Y:S01]  /*d820*/  USHF.R.S32.HI UR17, URZ, 0x1f, UR12 ;  /* 0x0000001f3f117899 */ /* 0x000fe2000801140c */
[----:B------:R-:W-:Y:S01]  /*d830*/  IMAD.IADD R15, R96, 0x1, -R0 ;  /* 0x00000001600f7824 */ /* 0x000fe200078e0a00 */
[----:B------:R-:W-:Y:S01]  /*d840*/  @!UP4 UIMAD UR22, UR22, UR4, URZ ;  /* 0x000000041616c2a4 */ /* 0x000fe2000f8e023f */
[----:B------:R-:W-:Y:S01]  /*d850*/  SHF.R.S32.HI R7, RZ, 0x1f, R6 ;  /* 0x0000001fff077819 */ /* 0x000fe20000011406 */
[----:B------:R-:W-:Y:S01]  /*d860*/  @UP4 UIMAD.WIDE.U32 UR8, UR10, UR6, URZ ;  /* 0x000000060a0842a5 */ /* 0x000fe2000f8e003f */
[----:B------:R-:W-:Y:S01]  /*d870*/  IMAD.SHL.U32 R0, R15, 0x8, RZ ;  /* 0x000000080f007824 */ /* 0x000fe200078e00ff */
[----:B------:R-:W-:-:S02]  /*d880*/  UISETP.NE.AND UP3, UPT, UR21, URZ, UPT ;  /* 0x0000003f1500728c */ /* 0x000fc4000bf65270 */
[----:B------:R-:W-:Y:S01]  /*d890*/  @!UP4 UIMAD.WIDE.U32 UR24, UR11, UR4, URZ ;  /* 0x000000040b18c2a5 */ /* 0x000fe2000f8e003f */
[----:B------:R-:W-:Y:S01]  /*d8a0*/  IMAD.WIDE R4, R4, 0x40, R6 ;  /* 0x0000004004047825 */ /* 0x000fe200078e0206 */
[----:B------:R-:W-:Y:S01]  /*d8b0*/  @!UP4 UIMAD UR22, UR11, UR5, UR22 ;  /* 0x000000050b16c2a4 */ /* 0x000fe2000f8e0216 */
[C---:B------:R-:W-:Y:S01]  /*d8c0*/  IADD3 R19, R0.reuse, 0x40, RZ ;  /* 0x0000004000137810 */ /* 0x040fe20007ffe0ff */
[----:B------:R-:W-:Y:S01]  /*d8d0*/  UISETP.NE.OR UP2, UPT, UR20, URZ, !UP3 ;  /* 0x0000003f1400728c */ /* 0x000fe2000df45670 */
[C---:B------:R-:W-:Y:S01]  /*d8e0*/  IADD3 R18, R0.reuse, 0x80, RZ ;  /* 0x0000008000127810 */ /* 0x040fe20007ffe0ff */
[----:B------:R-:W-:Y:S01]  /*d8f0*/  ULDC.64 UR4, c[0x0][0x1f0] ;  /* 0x00007c0000047ab9 */ /* 0x000fe20000000a00 */
[----:B------:R-:W-:Y:S01]  /*d900*/  IADD3 R17, R0, 0xc0, RZ ;  /* 0x000000c000117810 */ /* 0x000fe20007ffe0ff */
[----:B------:R-:W-:Y:S02]  /*d910*/  UIMAD UR4, UR17, UR4, URZ ;  /* 0x00000004110472a4 */ /* 0x000fe4000f8e023f */
[----:B------:R-:W-:-:S02]  /*d920*/  @UP4 UIMAD UR7, UR10, UR7, UR9 ;  /* 0x000000070a0742a4 */ /* 0x000fc4000f8e0209 */
        /* <DEDUP_REMOVED lines=34> */
[----:B------:R-:W-:Y:S01]  /*db50*/  IMAD R2, R5, c[0x0][0x1e8], RZ ;  /* 0x00007a0005027a24 */ /* 0x000fe200078e02ff */
[----:B------:R-:W-:Y:S01]  /*db60*/  ISETP.GE.AND P3, PT, R0, c[0x0][0x220], PT ;  /* 0x0000880000007a0c */ /* 0x000fe20003f66270 */
[----:B------:R-:W-:Y:S01]  /*db70*/  IMAD.MOV.U32 R8, RZ, RZ, R12 ;  /* 0x000000ffff087224 */ /* 0x000fe200078e000c */
[----:B------:R-:W-:Y:S01]  /*db80*/  ISETP.GE.AND P2, PT, R19, c[0x0][0x220], PT ;  /* 0x0000880013007a0c */ /* 0x000fe20003f46270 */
[----:B------:R-:W-:Y:S01]  /*db90*/  IMAD R2, R4, c[0x0][0x1ec], R2 ;  /* 0x00007b0004027a24 */ /* 0x000fe200078e0202 */
[----:B------:R-:W-:Y:S01]  /*dba0*/  ISETP.GE.AND P1, PT, R18, c[0x0][0x220], PT ;  /* 0x0000880012007a0c */ /* 0x000fe20003f26270 */
[----:B------:R-:W-:Y:S01]  /*dbb0*/  IMAD.WIDE.U32 R10, R4, c[0x0][0x1e8], R8 ;  /* 0x00007a00040a7a25 */ /* 0x000fe200078e0008 */
[----:B------:R-:W-:-:S03]  /*dbc0*/  ISETP.GE.AND P0, PT, R17, c[0x0][0x220], PT ;  /* 0x0000880011007a0c */ /* 0x000fc60003f06270 */
[----:B------:R-:W-:Y:S01]  /*dbd0*/  IMAD.IADD R3, R11, 0x1, R2 ;  /* 0x000000010b037824 */ /* 0x000fe200078e0202 */
[----:B------:R-:W-:-:S04]  /*dbe0*/  LEA R2, P4, R10, c[0x0][0x1d0], 0x1 ;  /* 0x000074000a027a11 */ /* 0x000fc800078808ff */
[----:B------:R-:W-:-:S05]  /*dbf0*/  LEA.HI.X R3, R10, c[0x0][0x1d4], R3, 0x1, P4 ;  /* 0x000075000a037a11 */ /* 0x000fca00020f0c03 */
[----:B------:R1:W-:Y:S04]  /*dc00*/  @!P3 STG.E.128 [R2.64], RZ ;  /* 0x000000ff0200b986 */ /* 0x0003e8000c101d12 */
[----:B------:R1:W-:Y:S04]  /*dc10*/  @!P2 STG.E.128 [R2.64+0x80], RZ ;  /* 0x000080ff0200a986 */ /* 0x0003e8000c101d12 */
[----:B------:R1:W-:Y:S04]  /*dc20*/  @!P1 STG.E.128 [R2.64+0x100], RZ ;  /* 0x000100ff02009986 */ /* 0x0003e8000c101d12 */
[----:B------:R1:W-:Y:S02]  /*dc30*/  @!P0 STG.E.128 [R2.64+0x180], RZ ;  /* 0x000180ff02008986 */ /* 0x0003e4000c101d12 */
.L_x_72:
[----:B------:R-:W-:Y:S05]  /*dc40*/  BSYNC B0 ;  /* 0x0000000000007941 */ /* 0x000fea0003800000 */
.L_x_71:
[----:B------:R-:W-:Y:S01]  /*dc50*/  IADD3 R16, R6, 0x10, RZ ;  /* 0x0000001006107810 */ /* 0x000fe20007ffe0ff */
[----:B------:R-:W-:Y:S03]  /*dc60*/  BSSY B0, `(.L_x_73) ;  /* 0x0000015000007945 */ /* 0x000fe60003800000 */
[----:B------:R-:W-:-:S13]  /*dc70*/  ISETP.GE.AND P0, PT, R16, UR16, PT ;  /* 0x0000001010007c0c */ /* 0x000fda000bf06270 */
[----:B------:R-:W-:Y:S05]  /*dc80*/  @P0 BRA `(.L_x_74) ;  /* 0x0000012000000947 */ /* 0x000fea0003800000 */
[----:B-1----:R-:W-:Y:S01]  /*dc90*/  IADD3 R2, P0, R4, 0x10, RZ ;  /* 0x0000001004027810 */ /* 0x002fe20007f1e0ff */
[----:B------:R-:W-:Y:S01]  /*dca0*/  IMAD.MOV.U32 R10, RZ, RZ, R12 ;  /* 0x000000ffff0a7224 */ /* 0x000fe200078e000c */
[----:B------:R-:W-:Y:S01]  /*dcb0*/  ISETP.GE.AND P3, PT, R0, c[0x0][0x220], PT ;  /* 0x0000880000007a0c */ /* 0x000fe20003f66270 */
[----:B------:R-:W-:Y:S01]  /*dcc0*/  IMAD.MOV.U32 R11, RZ, RZ, R9 ;  /* 0x000000ffff0b7224 */ /* 0x000fe200078e0009 */
[----:B------:R-:W-:Y:S01]  /*dcd0*/  ISETP.GE.AND P2, PT, R19, c[0x0][0x220], PT ;  /* 0x0000880013007a0c */ /* 0x000fe20003f46270 */
[----:B------:R-:W-:Y:S01]  /*dce0*/  IMAD.X R3, RZ, RZ, R5, P0 ;  /* 0x000000ffff037224 */ /* 0x000fe200000e0605 */
[----:B------:R-:W-:Y:S01]  /*dcf0*/  ISETP.GE.AND P1, PT, R18, c[0x0][0x220], PT ;  /* 0x0000880012007a0c */ /* 0x000fe20003f26270 */
[----:B------:R-:W-:Y:S01]  /*dd00*/  IMAD.WIDE.U32 R10, R2, c[0x0][0x1e8], R10 ;  /* 0x00007a00020a7a25 */ /* 0x000fe200078e000a */
[----:B------:R-:W-:-:S03]  /*dd10*/  ISETP.GE.AND P0, PT, R17, c[0x0][0x220], PT ;  /* 0x0000880011007a0c */ /* 0x000fc60003f06270 */
[----:B------:R-:W-:-:S04]  /*dd20*/  IMAD R3, R3, c[0x0][0x1e8], RZ ;  /* 0x00007a0003037a24 */ /* 0x000fc800078e02ff */
[----:B------:R-:W-:Y:S01]  /*dd30*/  IMAD R3, R2, c[0x0][0x1ec], R3 ;  /* 0x00007b0002037a24 */ /* 0x000fe200078e0203 */
[----:B------:R-:W-:-:S03]  /*dd40*/  LEA R2, P4, R10, c[0x0][0x1d0], 0x1 ;  /* 0x000074000a027a11 */ /* 0x000fc600078808ff */
[----:B------:R-:W-:-:S05]  /*dd50*/  IMAD.IADD R3, R11, 0x1, R3 ;  /* 0x000000010b037824 */ /* 0x000fca00078e0203 */
[----:B------:R-:W-:-:S05]  /*dd60*/  LEA.HI.X R3, R10, c[0x0][0x1d4], R3, 0x1, P4 ;  /* 0x000075000a037a11 */ /* 0x000fca00020f0c03 */
[----:B------:R1:W-:Y:S04]  /*dd70*/  @!P3 STG.E.128 [R2.64], RZ ;  /* 0x000000ff0200b986 */ /* 0x0003e8000c101d12 */
[----:B------:R1:W-:Y:S04]  /*dd80*/  @!P2 STG.E.128 [R2.64+0x80], RZ ;  /* 0x000080ff0200a986 */ /* 0x0003e8000c101d12 */
[----:B------:R1:W-:Y:S04]  /*dd90*/  @!P1 STG.E.128 [R2.64+0x100], RZ ;  /* 0x000100ff02009986 */ /* 0x0003e8000c101d12 */
[----:B------:R1:W-:Y:S02]  /*dda0*/  @!P0 STG.E.128 [R2.64+0x180], RZ ;  /* 0x000180ff02008986 */ /* 0x0003e4000c101d12 */
.L_x_74:
[----:B------:R-:W-:Y:S05]  /*ddb0*/  BSYNC B0 ;  /* 0x0000000000007941 */ /* 0x000fea0003800000 */
.L_x_73:
        /* <DEDUP_REMOVED lines=22> */
.L_x_76:
[----:B------:R-:W-:Y:S05]  /*df20*/  BSYNC B0 ;  /* 0x0000000000007941 */ /* 0x000fea0003800000 */
.L_x_75:
[----:B------:R-:W-:Y:S01]  /*df30*/  IADD3 R10, R6, 0x30, RZ ;  /* 0x00000030060a7810 */ /* 0x000fe20007ffe0ff */
[----:B------:R-:W-:Y:S03]  /*df40*/  BSSY B0, `(.L_x_77) ;  /* 0x0000014000007945 */ /* 0x000fe60003800000 */
[----:B------:R-:W-:-:S13]  /*df50*/  ISETP.GE.AND P0, PT, R10, UR16, PT ;  /* 0x000000100a007c0c */ /* 0x000fda000bf06270 */
[----:B------:R-:W-:Y:S05]  /*df60*/  @P0 BRA `(.L_x_78) ;  /* 0x0000011000000947 */ /* 0x000fea0003800000 */
[----:B-1----:R-:W-:Y:S01]  /*df70*/  IADD3 R2, P0, R4, 0x30, RZ ;  /* 0x0000003004027810 */ /* 0x002fe20007f1e0ff */
        /* <DEDUP_REMOVED lines=16> */
.L_x_78:
[----:B------:R-:W-:Y:S05]  /*e080*/  BSYNC B0 ;  /* 0x0000000000007941 */ /* 0x000fea0003800000 */
.L_x_77:
[----:B------:R-:W-:-:S04]  /*e090*/  ISETP.NE.AND P6, PT, R15, RZ, PT ;  /* 0x000000ff0f00720c */ /* 0x000fc80003fc5270 */
[----:B------:R-:W-:Y:S02]  /*e0a0*/  ISETP.GE.OR P5, PT, R6, UR16, P6 ;  /* 0x0000001006007c0c */ /* 0x000fe4000b7a6670 */
[----:B------:R-:W-:Y:S02]  /*e0b0*/  ISETP.GE.OR P4, PT, R16, UR16, P6 ;  /* 0x0000001010007c0c */ /* 0x000fe4000b786670 */
[----:B------:R-:W-:Y:S02]  /*e0c0*/  ISETP.GE.OR P3, PT, R14, UR16, P6 ;  /* 0x000000100e007c0c */ /* 0x000fe4000b766670 */
[----:B------:R-:W-:-:S07]  /*e0d0*/  ISETP.GE.OR P6, PT, R10, UR16, P6 ;  /* 0x000000100a007c0c */ /* 0x000fce000b7c6670 */
[----:B------:R-:W-:Y:S02]  /*e0e0*/  @!P5 IMAD R0, R6, UR21, RZ ;  /* 0x000000150600dc24 */ /* 0x000fe4000f8e02ff */
[----:B-1----:R-:W-:Y:S02]  /*e0f0*/  @!P4 IMAD R3, R16, UR21, RZ ;  /* 0x000000151003cc24 */ /* 0x002fe4000f8e02ff */
[----:B------:R-:W-:Y:S01]  /*e100*/  @!P3 IMAD R5, R14, UR21, RZ ;  /* 0x000000150e05bc24 */ /* 0x000fe2000f8e02ff */
[C---:B------:R-:W-:Y:S02]  /*e110*/  @!P5 IADD3 R2, P0, R0.reuse, UR14, RZ ;  /* 0x0000000e0002dc10 */ /* 0x040fe4000ff1e0ff */
[----:B------:R-:W-:Y:S02]  /*e120*/  @!P4 IADD3 R9, P1, R3, UR14, RZ ;  /* 0x0000000e0309cc10 */ /* 0x000fe4000ff3e0ff */
[----:B------:R-:W-:Y:S02]  /*e130*/  @!P5 LEA.HI.X.SX32 R0, R0, UR6, 0x1, P0 ;  /* 0x000000060000dc11 */ /* 0x000fe400080f0eff */
[----:B------:R-:W-:-:S02]  /*e140*/  @!P5 LEA R6, P2, R2, c[0x0][0x200], 0x2 ;  /* 0x000080000206da11 */ /* 0x000fc400078410ff */
        /* <DEDUP_REMOVED lines=15> */
[----:B-1----:R-:W-:-:S05]  /*e240*/  IMAD R0, R10, UR21, RZ ;  /* 0x000000150a007c24 */ /* 0x002fca000f8e02ff */
[----:B------:R-:W-:-:S04]  /*e250*/  IADD3 R3, P0, R0, UR14, RZ ;  /* 0x0000000e00037c10 */ /* 0x000fc8000ff1e0ff */
[----:B------:R-:W-:Y:S02]  /*e260*/  LEA.HI.X.SX32 R0, R0, UR6, 0x1, P0 ;  /* 0x0000000600007c11 */ /* 0x000fe400080f0eff */
[----:B------:R-:W-:-:S04]  /*e270*/  LEA R2, P0, R3, c[0x0][0x200], 0x2 ;  /* 0x0000800003027a11 */ /* 0x000fc800078010ff */
[----:B------:R-:W-:Y:S01]  /*e280*/  LEA.HI.X R3, R3, c[0x0][0x204], R0, 0x2, P0 ;  /* 0x0000810003037a11 */ /* 0x000fe200000f1400 */
[----:B------:R-:W-:-:S05]  /*e290*/  IMAD.MOV.U32 R0, RZ, RZ, 0x7f800000 ;  /* 0x7f800000ff007424 */ /* 0x000fca00078e00ff */
[----:B------:R-:W-:Y:S01]  /*e2a0*/  STG.E [R2.64], R0 ;  /* 0x0000000002007986 */ /* 0x000fe2000c101912 */
[----:B------:R-:W-:Y:S05]  /*e2b0*/  EXIT ;  /* 0x000000000000794d */ /* 0x000fea0003800000 */
.L_x_79:
        /* <DEDUP_REMOVED lines=12> */
.L_x_2023:


//--------------------- .text._ZN5flash16flash_fwd_kernelI23Flash_fwd_kernel_traitsILi256ELi64ELi64ELi4ELb0ELb0EN7cutlass6half_tE19Flash_kernel_traitsILi256ELi64ELi64ELi4ES3_EELb0ELb0ELb0ELb1ELb0ELb0ELb0ELb0EEEvNS_16Flash_fwd_paramsE --------------------------
	.section	.text._ZN5flash16flash_fwd_kernelI23Flash_fwd_kernel_traitsILi256ELi64ELi64ELi4ELb0ELb0EN7cutlass6half_tE19Flash_kernel_traitsILi256ELi64ELi64ELi4ES3_EELb0ELb0ELb0ELb1ELb0ELb0ELb0ELb0EEEvNS_16Flash_fwd_paramsE,"ax",@progbits
	.sectioninfo	@"SHI_REGISTERS=255"
	.align	128
        .global         _ZN5flash16flash_fwd_kernelI23Flash_fwd_kernel_traitsILi256ELi64ELi64ELi4ELb0ELb0EN7cutlass6half_tE19Flash_kernel_traitsILi256ELi64ELi64ELi4ES3_EELb0ELb0ELb0ELb1ELb0ELb0ELb0ELb0EEEvNS_16Flash_fwd_paramsE
        .type           _ZN5flash16flash_fwd_kernelI23Flash_fwd_kernel_traitsILi256ELi64ELi64ELi4ELb0ELb0EN7cutlass6half_tE19Flash_kernel_traitsILi256ELi64ELi64ELi4ES3_EELb0ELb0ELb0ELb1ELb0ELb0ELb0ELb0EEEvNS_16Flash_fwd_paramsE,@function
        .size           _ZN5flash16flash_fwd_kernelI23Flash_fwd_kernel_traitsILi256ELi64ELi64ELi4ELb0ELb0EN7cutlass6half_tE19Flash_kernel_traitsILi256ELi64ELi64ELi4ES3_EELb0ELb0ELb0ELb1ELb0ELb0ELb0ELb0EEEvNS_16Flash_fwd_paramsE,(.L_x_2024 - _ZN5flash16flash_fwd_kernelI23Flash_fwd_kernel_traitsILi256ELi64ELi64ELi4ELb0ELb0EN7cutlass6half_tE19Flash_kernel_traitsILi256ELi64ELi64ELi4ES3_EELb0ELb0ELb0ELb1ELb0ELb0ELb0ELb0EEEvNS_16Flash_fwd_paramsE)
        .other          _ZN5flash16flash_fwd_kernelI23Flash_fwd_kernel_traitsILi256ELi64ELi64ELi4ELb0ELb0EN7cutlass6half_tE19Flash_kernel_traitsILi256ELi64ELi64ELi4ES3_EELb0ELb0ELb0ELb1ELb0ELb0ELb0ELb0EEEvNS_16Flash_fwd_paramsE,@"STO_CUDA_ENTRY STV_DEFAULT"
_ZN5flash16flash_fwd_kernelI23Flash_fwd_kernel_traitsILi256ELi64ELi64ELi4ELb0ELb0EN7cutlass6half_tE19Flash_kernel_traitsILi256ELi64ELi64ELi4ES3_EELb0ELb0ELb0ELb1ELb0ELb0ELb0ELb0EEEvNS_16Flash_fwd_paramsE:
.text._ZN5flash16flash_fwd_kernelI23Flash_fwd_kernel_traitsILi256ELi64ELi64ELi4ELb0ELb0EN7cutlass6half_tE19Flash_kernel_traitsILi256ELi64ELi64ELi4ES3_EELb0ELb0ELb0ELb1ELb0ELb0ELb0ELb0EEEvNS_16Flash_fwd_paramsE:
        /* <DEDUP_REMOVED lines=49> */
[----:B--234-:R-:W-:Y:S05]  /*0310*/  @!P0 BRA `(.L_x_80) ;  /* 0x0000007000008947 */ /* 0x01cfea0003800000 */
[----:B-1----:R-:W-:-:S13]  /*0320*/  PLOP3.LUT P0, PT, PT, PT, UP3, 0x80, 0x0 ;  /* 0x000000000000781c */ /* 0x002fda0003f0f038 */
[----:B------:R-:W2:Y:S04]  /*0330*/  @P0 LDG.E R0, [R2.64+0x4] ;  /* 0x0000041602000981 */ /* 0x000ea8000c1e1900 */
[----:B------:R-:W3:Y:S01]  /*0340*/  @!P0 LDG.E R2, [R2.64] ;  /* 0x0000001602028981 */ /* 0x000ee2000c1e1900 */
[----:B--2---:R-:W1:Y:S02]  /*0350*/  @P0 R2UR UR6, R0 ;  /* 0x00000000000603c2 */ /* 0x004e6400000e0000 */
[----:B-1----:R-:W-:-:S11]  /*0360*/  @UP3 UIADD3 UR6, UR6, -UR8, URZ ;  /* 0x8000000806063290 */ /* 0x002fd6000fffe03f */
[----:B---3--:R1:W2:Y:S02]  /*0370*/  @!P0 R2UR UR6, R2 ;  /* 0x00000000020683c2 */ /* 0x0082a400000e0000 */
[----:B-12---:R-:W-:Y:S05]  /*0380*/  BRA `(.L_x_81) ;  /* 0x0000001000007947 */ /* 0x006fea0003800000 */
.L_x_80:
[----:B-1----:R-:W-:Y:S02]  /*0390*/  ULDC UR6, c[0x0][0x218] ;  /* 0x0000860000067ab9 */ /* 0x002fe40000000800 */
.L_x_81:
        /* <DEDUP_REMOVED lines=31> */
[----:B------:R-:W-:Y:S01]  /*0590*/  PLOP3.LUT P0, PT, PT, PT, UP0, 0x80, 0x0 ;  /* 0x000000000000781c */ /* 0x000fe20003f0f008 */
[----:B------:R-:W-:Y:S02]  /*05a0*/  ULDC.64 UR4, c[0x0][0x198] ;  /* 0x0000660000047ab9 */ /* 0x000fe40000000a00 */
[----:B------:R-:W-:-:S02]  /*05b0*/  @!UP1 USHF.R.S32.HI UR10, URZ, 0x1f, UR18 ;  /* 0x0000001f3f0a9899 */ /* 0x000fc40008011412 */
[----:B------:R-:W-:Y:S02]  /*05c0*/  @UP0 UIADD3 UR12, UR26, UR8, URZ ;  /* 0x000000081a0c0290 */ /* 0x000fe4000fffe03f */
[----:B------:R-:W-:Y:S02]  /*05d0*/  @UP1 UIMAD.WIDE.U32 UR28, UR11, UR24, URZ ;  /* 0x000000180b1c12a5 */ /* 0x000fe4000f8e003f */
[----:B------:R-:W-:Y:S02]  /*05e0*/  @!UP1 UIMAD UR10, UR10, UR6, URZ ;  /* 0x000000060a0a92a4 */ /* 0x000fe4000f8e023f */
[----:B------:R-:W-:Y:S02]  /*05f0*/  @UP0 UIMAD.WIDE.U32 UR30, UR12, UR4, URZ ;  /* 0x000000040c1e02a5 */ /* 0x000fe4000f8e003f */
[----:B------:R-:W-:Y:S02]  /*0600*/  @!UP1 UIMAD.WIDE.U32 UR32, UR18, UR6, URZ ;  /* 0x00000006122092a5 */ /* 0x000fe4000f8e003f */
[----:B------:R-:W-:-:S02]  /*0610*/  @!UP1 UIMAD UR7, UR18, UR7, UR10 ;  /* 0x00000007120792a4 */ /* 0x000fc4000f8e020a */
[----:B------:R-:W-:Y:S02]  /*0620*/  @UP1 UIMAD UR25, UR11, UR25, UR29 ;  /* 0x000000190b1912a4 */ /* 0x000fe4000f8e021d */
[----:B------:R-:W-:Y:S02]  /*0630*/  @UP0 UIMAD UR10, UR12, UR5, UR31 ;  /* 0x000000050c0a02a4 */ /* 0x000fe4000f8e021f */
[----:B------:R-:W-:Y:S02]  /*0640*/  @UP1 UMOV UR6, UR28 ;  /* 0x0000001c00061c82 */ /* 0x000fe40008000000 */
[----:B------:R-:W-:Y:S02]  /*0650*/  USHF.R.S32.HI UR17, URZ, 0x1f, UR20 ;  /* 0x0000001f3f117899 */ /* 0x000fe40008011414 */
[----:B------:R-:W-:Y:S02]  /*0660*/  @!UP1 UIADD3 UR25, UR33, UR7, URZ ;  /* 0x0000000721199290 */ /* 0x000fe4000fffe03f */
[----:B------:R-:W-:-:S02]  /*0670*/  @!UP1 UMOV UR6, UR32 ;  /* 0x0000002000069c82 */ /* 0x000fc40008000000 */
[----:B------:R-:W-:Y:S01]  /*0680*/  @UP0 UMOV UR12, UR30 ;  /* 0x0000001e000c0c82 */ /* 0x000fe20008000000 */
[----:B------:R-:W-:Y:S05]  /*0690*/  @P0 BRA `(.L_x_83) ;  /* 0x000000d000000947 */ /* 0x000fea0003800000 */
[----:B------:R-:W-:Y:S02]  /*06a0*/  USHF.R.S32.HI UR10, URZ, 0x1f, UR26 ;  /* 0x0000001f3f0a7899 */ /* 0x000fe4000801141a */
[----:B------:R-:W-:Y:S02]  /*06b0*/  ULDC.64 UR4, c[0x0][0x198] ;  /* 0x0000660000047ab9 */ /* 0x000fe40000000a00 */
[----:B------:R-:W-:Y:S02]  /*06c0*/  UIMAD UR10, UR10, UR4, URZ ;  /* 0x000000040a0a72a4 */ /* 0x000fe4000f8e023f */
[----:B------:R-:W-:Y:S02]  /*06d0*/  UIMAD.WIDE.U32 UR28, UR26, UR4, URZ ;  /* 0x000000041a1c72a5 */ /* 0x000fe4000f8e003f */
[----:B------:R-:W-:Y:S02]  /*06e0*/  UIMAD UR10, UR26, UR5, UR10 ;  /* 0x000000051a0a72a4 */ /* 0x000fe4000f8e020a */
[----:B------:R-:W-:-:S02]  /*06f0*/  USHF.R.S32.HI UR7, URZ, 0x1f, UR18 ;  /* 0x0000001f3f077899 */ /* 0x000fc40008011412 */
[----:B------:R-:W-:Y:S02]  /*0700*/  UIADD3 UR29, UR29, UR10, URZ ;  /* 0x0000000a1d1d7290 */ /* 0x000fe4000fffe03f */
[----:B------:R-:W-:Y:S02]  /*0710*/  ULDC.64 UR4, c[0x0][0x180] ;  /* 0x0000600000047ab9 */ /* 0x000fe40000000a00 */
[----:B------:R-:W-:Y:S02]  /*0720*/  UIMAD UR7, UR7, UR4, URZ ;  /* 0x00000004070772a4 */ /* 0x000fe4000f8e023f */
[----:B------:R-:W-:Y:S02]  /*0730*/  UIMAD.WIDE.U32 UR28, UR18, UR4, UR28 ;  /* 0x00000004121c72a5 */ /* 0x000fe4000f8e001c */
[----:B------:R-:W-:-:S04]  /*0740*/  UIMAD UR5, UR18, UR5, UR7 ;  /* 0x00000005120572a4 */ /* 0x000fc8000f8e0207 */
[----:B------:R-:W-:Y:S02]  /*0750*/  UIADD3 UR10, UR29, UR5, URZ ;  /* 0x000000051d0a7290 */ /* 0x000fe4000fffe03f */
[----:B------:R-:W-:Y:S02]  /*0760*/  UMOV UR12, UR28 ;  /* 0x0000001c000c7c82 */ /* 0x000fe40008000000 */
.L_x_83:
        /* <DEDUP_REMOVED lines=33> */
[----:B------:R-:W-:Y:S02]  /*0980*/  @UP0 UIMAD UR21, UR21, UR5, UR29 ;  /* 0x00000005151502a4 */ /* 0x000fe4000f8e021d */
[----:B------:R-:W-:Y:S02]  /*0990*/  @!UP2 ULOP3.LUT UR8, URZ, UR7, URZ, 0x33, !UPT ;  /* 0x000000073f08a292 */ /* 0x000fe4000f8e333f */
[----:B------:R-:W-:Y:S02]  /*09a0*/  @UP0 UMOV UR24, UR28 ;  /* 0x0000001c00180c82 */ /* 0x000fe40008000000 */
        /* <DEDUP_REMOVED lines=8> */
[----:B------:R-:W-:Y:S02]  /*0a30*/  UIADD3 UR29, UR29, UR26, URZ ;  /* 0x0000001a1d1d7290 */ /* 0x000fe4000fffe03f */
[----:B------:R-:W-:-:S02]  /*0a40*/  ULDC.64 UR4, c[0x0][0x188] ;  /* 0x0000620000047ab9 */ /* 0x000fc40000000a00 */
[----:B------:R-:W-:Y:S02]  /*0a50*/  UIMAD UR7, UR7, UR4, URZ ;  /* 0x00000004070772a4 */ /* 0x000fe4000f8e023f */
[----:B------:R-:W-:Y:S02]  /*0a60*/  UIMAD.WIDE.U32 UR28, UR18, UR4, UR28 ;  /* 0x00000004121c72a5 */ /* 0x000fe4000f8e001c */
[----:B------:R-:W-:-:S04]  /*0a70*/  UIMAD UR5, UR18, UR5, UR7 ;  /* 0x00000005120572a4 */ /* 0x000fc8000f8e0207 */
[----:B------:R-:W-:Y:S02]  /*0a80*/  UIADD3 UR21, UR29, UR5, URZ ;  /* 0x000000051d157290 */ /* 0x000fe4000fffe03f */
[----:B------:R-:W-:Y:S02]  /*0a90*/  UMOV UR24, UR28 ;  /* 0x0000001c00187c82 */ /* 0x000fe40008000000 */
.L_x_84:
[----:B------:R-:W-:Y:S01]  /*0aa0*/  SHF.R.S32.HI R13, RZ, 0x1f, R98 ;  /* 0x0000001fff0d7819 */ /* 0x000fe20000011462 */
[----:B------:R-:W1:Y:S01]  /*0ab0*/  S2R R18, SR_CTAID.Z ;  /* 0x0000000000127919 */ /* 0x000e620000002700 */
[----:B------:R-:W-:Y:S01]  /*0ac0*/  ULDC.64 UR4, c[0x0][0x1b8] ;  /* 0x00006e0000047ab9 */ /* 0x000fe20000000a00 */
[----:B------:R-:W-:Y:S01]  /*0ad0*/  IMAD.MOV.U32 R23, RZ, RZ, 0x10 ;  /* 0x00000010ff177424 */ /* 0x000fe200078e00ff */
[CC--:B------:R-:W-:Y:S01]  /*0ae0*/  LEA.HI R2, R13.reuse, R98.reuse, RZ, 0x4 ;  /* 0x000000620d027211 */ /* 0x0c0fe200078f20ff */
[----:B------:R-:W-:Y:S01]  /*0af0*/  UIMAD UR4, UR27, UR4, URZ ;  /* 0x000000041b0472a4 */ /* 0x000fe2000f8e023f */
[----:B------:R-:W-:Y:S01]  /*0b00*/  LEA.HI R3, R13, R98, RZ, 0x3 ;  /* 0x000000620d037211 */ /* 0x000fe200078f18ff */
[----:B------:R-:W-:Y:S01]  /*0b10*/  IMAD.U32 R8, RZ, RZ, UR13 ;  /* 0x0000000dff087e24 */ /* 0x000fe2000f8e00ff */
[----:B------:R-:W-:Y:S01]  /*0b20*/  SHF.R.S32.HI R4, RZ, 0x4, R2 ;  /* 0x00000004ff047819 */ /* 0x000fe20000011402 */
[----:B------:R-:W-:Y:S01]  /*0b30*/  UIMAD UR26, UR8, UR5, UR4 ;  /* 0x00000005081a72a4 */ /* 0x000fe2000f8e0204 */
[----:B------:R-:W-:Y:S01]  /*0b40*/  SHF.R.S32.HI R168, RZ, 0x3, R3 ;  /* 0x00000003ffa87819 */ /* 0x000fe20000011403 */
[----:B------:R-:W-:Y:S01]  /*0b50*/  BSSY B0, `(.L_x_85) ;  /* 0x0000073000007945 */ /* 0x000fe20003800000 */
[----:B------:R-:W-:Y:S01]  /*0b60*/  LEA.HI R0, R2, R4, RZ, 0x1 ;  /* 0x0000000402007211 */ /* 0x000fe200078f08ff */
[----:B------:R-:W-:Y:S01]  /*0b70*/  ULDC.64 UR4, c[0x0][0x1a8] ;  /* 0x00006a0000047ab9 */ /* 0x000fe20000000a00 */
[----:B------:R-:W-:Y:S01]  /*0b80*/  LOP3.LUT R3, R3, 0xfffffff8, RZ, 0xc0, !PT ;  /* 0xfffffff803037812 */ /* 0x000fe200078ec0ff */
[----:B------:R-:W-:Y:S01]  /*0b90*/  UIMAD UR4, UR17, UR4, URZ ;  /* 0x00000004110472a4 */ /* 0x000fe2000f8e023f */
[----:B------:R-:W-:-:S02]  /*0ba0*/  LOP3.LUT R0, R0, 0xfffffffe, RZ, 0xc0, !PT ;  /* 0xfffffffe00007812 */ /* 0x000fc400078ec0ff */
[----:B------:R-:W-:Y:S01]  /*0bb0*/  SHF.R.S32.HI R169, RZ, 0x1f, R168 ;  /* 0x0000001fffa97819 */ /* 0x000fe200000114a8 */
[----:B------:R-:W-:Y:S01]  /*0bc0*/  IMAD.IADD R24, R98, 0x1, -R3 ;  /* 0x0000000162187824 */ /* 0x000fe200078e0a03 */
[CC--:B------:R-:W-:Y:S01]  /*0bd0*/  LEA.HI R11, R13.reuse, R98.reuse, RZ, 0x6 ;  /* 0x000000620d0b7211 */ /* 0x0c0fe200078f30ff */
[----:B------:R-:W-:Y:S01]  /*0be0*/  IMAD.IADD R21, R4, 0x1, -R0 ;  /* 0x0000000104157824 */ /* 0x000fe200078e0a00 */
[----:B------:R-:W-:Y:S01]  /*0bf0*/  LOP3.LUT R0, R2, 0xfffffff0, RZ, 0xc0, !PT ;  /* 0xfffffff002007812 */ /* 0x000fe200078ec0ff */
[----:B------:R-:W-:Y:S01]  /*0c00*/  IMAD.SHL.U32 R2, R168, 0x40, RZ ;  /* 0x00000040a8027824 */ /* 0x000fe200078e00ff */
[----:B------:R-:W-:Y:S01]  /*0c10*/  UIMAD UR4, UR20, UR5, UR4 ;  /* 0x00000005140472a4 */ /* 0x000fe2000f8e0204 */
[----:B------:R-:W-:Y:S01]  /*0c20*/  IMAD.SHL.U32 R248, R24, 0x8, RZ ;  /* 0x0000000818f87824 */ /* 0x000fe200078e00ff */
[----:B------:R-:W-:Y:S01]  /*0c30*/  LEA.HI R22, R13, R98, RZ, 0x5 ;  /* 0x000000620d167211 */ /* 0x000fe200078f28ff */
[----:B------:R-:W-:Y:S01]  /*0c40*/  IMAD.IADD R6, R98, 0x1, -R0 ;  /* 0x0000000162067824 */ /* 0x000fe200078e0a00 */
[----:B------:R-:W-:Y:S01]  /*0c50*/  LOP3.LUT R0, R2, 0x1c0, RZ, 0xc0, !PT ;  /* 0x000001c002007812 */ /* 0x000fe200078ec0ff */
[----:B------:R-:W-:Y:S01]  /*0c60*/  IMAD R7, R169, c[0x0][0x198], RZ ;  /* 0x00006600a9077a24 */ /* 0x000fe200078e02ff */
[----:B------:R-:W-:Y:S01]  /*0c70*/  SHF.R.S32.HI R249, RZ, 0x1f, R248 ;  /* 0x0000001ffff97819 */ /* 0x000fe200000114f8 */
[----:B------:R-:W-:Y:S01]  /*0c80*/  IMAD.SHL.U32 R11, R11, 0x8, RZ ;  /* 0x000000080b0b7824 */ /* 0x000fe200078e00ff */
[----:B------:R-:W-:Y:S01]  /*0c90*/  SHF.R.S32.HI R3, RZ, 0x1f, R6 ;  /* 0x0000001fff037819 */ /* 0x000fe20000011406 */
[----:B------:R-:W-:Y:S01]  /*0ca0*/  IMAD.WIDE R8, R8, 0x40, R168 ;  /* 0x0000004008087825 */ /* 0x000fe200078e02a8 */
[----:B------:R-:W-:-:S02]  /*0cb0*/  LOP3.LUT R2, R0, 0x38, R248, 0xf8, !PT ;  /* 0x0000003800027812 */ /* 0x000fc400078ef8f8 */
[----:B------:R-:W-:Y:S01]  /*0cc0*/  SHF.R.U32.HI R0, RZ, 0x3, R0 ;  /* 0x00000003ff007819 */ /* 0x000fe20000011600 */
[----:B------:R-:W-:Y:S01]  /*0cd0*/  IMAD.WIDE.U32 R4, R168, c[0x0][0x198], R248 ;  /* 0x00006600a8047a25 */ /* 0x000fe200078e00f8 */
[----:B------:R-:W-:Y:S02]  /*0ce0*/  LEA.HI R12, R3, R6, RZ, 0x3 ;  /* 0x00000006030c7211 */ /* 0x000fe400078f18ff */
[----:B------:R-:W-:Y:S02]  /*0cf0*/  LOP3.LUT R10, R2, R0, RZ, 0x3c, !PT ;  /* 0x00000000020a7212 */ /* 0x000fe400078e3cff */
[----:B------:R-:W-:Y:S02]  /*0d00*/  LOP3.LUT R0, R12, 0xfffffff8, RZ, 0xc0, !PT ;  /* 0xfffffff80c007812 */ /* 0x000fe400078ec0ff */
        /* <DEDUP_REMOVED lines=12> */
[----:B------:R-:W-:Y:S01]  /*0dd0*/  LOP3.LUT P1, RZ, R0, 0x2, RZ, 0xc0, !PT ;  /* 0x0000000200ff7812 */ /* 0x000fe2000782c0ff */
[----:B------:R-:W-:Y:S01]  /*0de0*/  IMAD R6, R169, c[0x0][0x1a0], RZ ;  /* 0x00006800a9067a24 */ /* 0x000fe200078e02ff */
[----:B------:R-:W-:Y:S01]  /*0df0*/  IADD3 R101, R248, 0x40, RZ ;  /* 0x00000040f8657810 */ /* 0x000fe20007ffe0ff */
[----:B------:R-:W-:Y:S01]  /*0e00*/  IMAD.WIDE.U32 R2, R168, c[0x0][0x1a0], R248 ;  /* 0x00006800a8027a25 */ /* 0x000fe200078e00f8 */
[----:B------:R-:W-:Y:S01]  /*0e10*/  IADD3 R100, R248, 0xc0, RZ ;  /* 0x000000c0f8647810 */ /* 0x000fe20007ffe0ff */
[----:B------:R-:W-:Y:S01]  /*0e20*/  UIMAD UR25, UR8, UR7, UR6 ;  /* 0x00000007081972a4 */ /* 0x000fe2000f8e0206 */
[----:B------:R-:W-:Y:S01]  /*0e30*/  SHF.R.S32.HI R97, RZ, 0x5, R22 ;  /* 0x00000005ff617819 */ /* 0x000fe20000011416 */
[----:B------:R-:W-:Y:S01]  /*0e40*/  IMAD.SHL.U32 R0, R0, 0x40, RZ ;  /* 0x0000004000007824 */ /* 0x000fe200078e00ff */
[----:B------:R-:W-:Y:S01]  /*0e50*/  IADD3 R2, P0, R2, UR24, RZ ;  /* 0x0000001802027c10 */ /* 0x000fe2000ff1e0ff */
[----:B------:R-:W-:Y:S01]  /*0e60*/  IMAD R6, R168, c[0x0][0x1a4], R6 ;  /* 0x00006900a8067a24 */ /* 0x000fe200078e0206 */
[----:B------:R-:W-:Y:S01]  /*0e70*/  UIADD3 UR6, -UR14, UR16, URZ ;  /* 0x000000100e067290 */ /* 0x000fe2000fffe13f */
[----:B------:R-:W-:Y:S01]  /*0e80*/  IADD3 R252, R248, 0x80, RZ ;  /* 0x00000080f8fc7810 */ /* 0x000fe20007ffe0ff */
[----:B------:R-:W-:Y:S01]  /*0e90*/  IMAD.SHL.U32 R230, R11, 0x2, RZ ;  /* 0x000000020be67824 */ /* 0x000fe200078e00ff */
[----:B------:R-:W-:-:S02]  /*0ea0*/  LOP3.LUT R0, R0, 0x1c0, RZ, 0xc0, !PT ;  /* 0x000001c000007812 */ /* 0x000fc400078ec0ff */
[----:B------:R-:W-:Y:S01]  /*0eb0*/  IADD3.X R3, R3, UR21, R6, P0, !PT ;  /* 0x0000001503037c10 */ /* 0x000fe200087fe406 */
[----:B------:R-:W-:Y:S01]  /*0ec0*/  IMAD.U32 R6, RZ, RZ, UR8 ;  /* 0x00000008ff067e24 */ /* 0x000fe2000f8e00ff */
[----:B------:R-:W-:Y:S02]  /*0ed0*/  LOP3.LUT R10, R0, 0x8, R10, 0xf8, !PT ;  /* 0x00000008000a7812 */ /* 0x000fe400078ef80a */
[----:B------:R-:W-:Y:S01]  /*0ee0*/  SHF.R.U32.HI R7, RZ, 0x3, R0 ;  /* 0x00000003ff077819 */ /* 0x000fe20000011600 */
[----:B------:R-:W-:Y:S01]  /*0ef0*/  IMAD.U32 R0, RZ, RZ, UR8 ;  /* 0x00000008ff007e24 */ /* 0x000fe2000f8e00ff */
[----:B------:R-:W-:Y:S01]  /*0f00*/  ISETP.GE.AND P0, PT, R168, UR6, PT ;  /* 0x00000006a8007c0c */ /* 0x000fe2000bf06270 */
[----:B------:R-:W-:Y:S01]  /*0f10*/  IMAD.WIDE.U32 R26, R6, c[0x0][0x1b8], R2 ;  /* 0x00006e00061a7a25 */ /* 0x000fe200078e0002 */
[----:B------:R-:W-:-:S03]  /*0f20*/  LOP3.LUT R7, R10, R7, RZ, 0x3c, !PT ;  /* 0x000000070a077212 */ /* 0x000fc600078e3cff */
[----:B------:R-:W-:Y:S01]  /*0f30*/  IMAD.WIDE.U32 R28, R0, c[0x0][0x1b0], R4 ;  /* 0x00006c00001c7a25 */ /* 0x000fe200078e0004 */
[----:B------:R-:W-:Y:S02]  /*0f40*/  IADD3 R25, R27, UR26, RZ ;  /* 0x0000001a1b197c10 */ /* 0x000fe4000fffe0ff */
[----:B------:R-:W-:Y:S01]  /*0f50*/  SEL R4, R23, 0xfffffff0, !P1 ;  /* 0xfffffff017047807 */ /* 0x000fe20004800000 */
[----:B------:R-:W-:Y:S01]  /*0f60*/  IMAD.SHL.U32 R5, R12, 0x40, RZ ;  /* 0x000000400c057824 */ /* 0x000fe200078e00ff */
[----:B------:R1:W-:Y:S01]  /*0f70*/  STL.64 [R1+0x10], R28 ;  /* 0x0000101c01007387 */ /* 0x0003e20000100a00 */
[----:B------:R-:W-:Y:S01]  /*0f80*/  IMAD.MOV.U32 R0, RZ, RZ, 0x20 ;  /* 0x00000020ff007424 */ /* 0x000fe200078e00ff */
[----:B------:R-:W-:Y:S02]  /*0f90*/  IADD3 R251, R29, UR25, RZ ;  /* 0x000000191dfb7c10 */ /* 0x000fe4000fffe0ff */
[----:B------:R1:W-:Y:S01]  /*0fa0*/  STL.64 [R1+0x8], R26 ;  /* 0x0000081a01007387 */ /* 0x0003e20000100a00 */
[----:B------:R-:W-:-:S02]  /*0fb0*/  LOP3.LUT R5, R7, 0xfffffe00, R5, 0xf8, !PT ;  /* 0xfffffe0007057812 */ /* 0x000fc400078ef805 */
[----:B------:R-:W-:Y:S01]  /*0fc0*/  IADD3 R7, R19, UR4, RZ ;  /* 0x0000000413077c10 */ /* 0x000fe2000fffe0ff */
[----:B------:R1:W-:Y:S01]  /*0fd0*/  STL [R1], R101 ;  /* 0x0000006501007387 */ /* 0x0003e20000100800 */
[----:B------:R-:W-:-:S03]  /*0fe0*/  SEL R0, R0, 0xffffffe0, !P2 ;  /* 0xffffffe000007807 */ /* 0x000fc60005000000 */
[----:B------:R1:W-:Y:S04]  /*0ff0*/  STL [R1+0x4], R100 ;  /* 0x0000046401007387 */ /* 0x0003e80000100800 */
[----:B------:R1:W-:Y:S01]  /*1000*/  STL [R1+0x18], R25 ;  /* 0x0000181901007387 */ /* 0x0003e20000100800 */
[----:B------:R-:W-:Y:S05]  /*1010*/  @P0 BRA `(.L_x_86) ;  /* 0x0000026000000947 */ /* 0x000fea0003800000 */
[----:B------:R-:W-:Y:S01]  /*1020*/  ISETP.GE.AND P6, PT, R248, c[0x0][0x220], PT ;  /* 0x00008800f8007a0c */ /* 0x000fe20003fc6270 */
[----:B------:R-:W-:Y:S01]  /*1030*/  IMAD R2, R9, c[0x0][0x190], RZ ;  /* 0x0000640009027a24 */ /* 0x000fe200078e02ff */
[----:B------:R-:W-:Y:S01]  /*1040*/  ISETP.GE.AND P5, PT, R101, c[0x0][0x220], PT ;  /* 0x0000880065007a0c */ /* 0x000fe20003fa6270 */
[----:B------:R-:W-:Y:S01]  /*1050*/  IMAD.MOV.U32 R6, RZ, RZ, R18 ;  /* 0x000000ffff067224 */ /* 0x000fe200078e0012 */
[----:B------:R-:W-:Y:S01]  /*1060*/  ISETP.GE.AND P4, PT, R252, c[0x0][0x220], PT ;  /* 0x00008800fc007a0c */ /* 0x000fe20003f86270 */
[----:B------:R-:W-:Y:S01]  /*1070*/  IMAD R2, R8, c[0x0][0x194], R2 ;  /* 0x0000650008027a24 */ /* 0x000fe200078e0202 */
        /* <DEDUP_REMOVED lines=32> */
.L_x_86:
[----:B------:R-:W-:Y:S05]  /*1280*/  BSYNC B0 ;  /* 0x0000000000007941 */ /* 0x000fea0003800000 */
.L_x_85:
        /* <DEDUP_REMOVED lines=45> */
.L_x_88:
[----:B------:R-:W-:Y:S05]  /*1560*/  BSYNC B0 ;  /* 0x0000000000007941 */ /* 0x000fea0003800000 */
.L_x_87:
        /* <DEDUP_REMOVED lines=45> */
.L_x_90:
[----:B------:R-:W-:Y:S05]  /*1840*/  BSYNC B0 ;  /* 0x0000000000007941 */ /* 0x000fea0003800000 */
.L_x_89:
        /* <DEDUP_REMOVED lines=48> */
.L_x_92:
[----:B------:R-:W-:Y:S05]  /*1b50*/  BSYNC B0 ;  /* 0x0000000000007941 */ /* 0x000fea0003800000 */
.L_x_91:
        /* <DEDUP_REMOVED lines=45> */
.L_x_94:
[----:B------:R-:W-:Y:S05]  /*1e30*/  BSYNC B0 ;  /* 0x0000000000007941 */ /* 0x000fea0003800000 */
.L_x_93:
        /* <DEDUP_REMOVED lines=41> */
.L_x_96:
[----:B------:R-:W-:Y:S05]  /*20d0*/  BSYNC B0 ;  /* 0x0000000000007941 */ /* 0x000fea0003800000 */
.L_x_95:
        /* <DEDUP_REMOVED lines=40> */
.L_x_98:
[----:B------:R-:W-:Y:S05]  /*2360*/  BSYNC B0 ;  /* 0x0000000000007941 */ /* 0x000fea0003800000 */
.L_x_97:
        /* <DEDUP_REMOVED lines=42> */
.L_x_100:
[----:B------:R-:W-:Y:S05]  /*2610*/  BSYNC B0 ;  /* 0x0000000000007941 */ /* 0x000fea0003800000 */
.L_x_99:
[----:B------:R-:W-:Y:S01]  /*2620*/  ULDC.64 UR6, c[0x0][0x318] ;  /* 0x0000c60000067ab9 */ /* 0x000fe20000000a00 */
[----:B------:R-:W0:Y:S01]  /*2630*/  LDGDEPBAR ;  /* 0x00000000000079af */ /* 0x000e220000000000 */
[----:B------:R-:W-:Y:S02]  /*2640*/  UISETP.NE.U32.AND UP1, UPT, URZ, UR6, UPT ;  /* 0x000000063f00728c */ /* 0x000fe4000bf25070 */
[----:B------:R-:W-:Y:S02]  /*2650*/  ULDC.64 UR4, c[0x0][0x320] ;  /* 0x0000c80000047ab9 */ /* 0x000fe40000000a00 */
[----:B------:R-:W-:-:S06]  /*2660*/  UISETP.NE.AND.EX UP1, UPT, URZ, UR7, UPT, UP1 ;  /* 0x000000073f00728c */ /* 0x000fcc000bf25310 */
[----:B------:R-:W-:-:S05]  /*2670*/  PLOP3.LUT P0, PT, PT, PT, UP1, 0x80, 0x0 ;  /* 0x000000000000781c */ /* 0x000fca0003f0f018 */
[----:B------:R-:W-:Y:S02]  /*2680*/  @UP1 USHF.R.S32.HI UR33, URZ, 0x1f, UR18 ;  /* 0x0000001f3f211899 */ /* 0x000fe40008011412 */
[----:B------:R-:W-:Y:S02]  /*2690*/  @UP1 UMOV UR34, UR20 ;  /* 0x0000001400221c82 */ /* 0x000fe40008000000 */
[----:B------:R-:W-:Y:S02]  /*26a0*/  @UP1 UIMAD UR33, UR33, UR4, URZ ;  /* 0x00000004212112a4 */ /* 0x000fe4000f8e023f */
[----:B------:R-:W-:Y:S02]  /*26b0*/  @UP1 UMOV UR35, UR17 ;  /* 0x0000001100231c82 */ /* 0x000fe40008000000 */
[----:B------:R-:W-:Y:S01]  /*26c0*/  @UP1 UIMAD.WIDE.U32 UR34, UR18, UR4, UR34 ;  /* 0x00000004122212a5 */ /* 0x000fe2000f8e0022 */
[----:B------:R-:W-:-:S04]  /*26d0*/  DEPBAR.LE SB0, 0x0 ;  /* 0x000080000000791a */ /* 0x000fc80000000000 */
[----:B------:R-:W-:Y:S02]  /*26e0*/  @UP1 UIMAD UR5, UR18, UR5, UR33 ;  /* 0x00000005120512a4 */ /* 0x000fe4000f8e0221 */
[----:B------:R-:W-:Y:S02]  /*26f0*/  @UP1 ULEA UR6, UP0, UR34, UR6, 0x2 ;  /* 0x0000000622061291 */ /* 0x000fe4000f80103f */
[----:B------:R-:W-:-:S04]  /*2700*/  @UP1 UIADD3 UR5, UR35, UR5, URZ ;  /* 0x0000000523051290 */ /* 0x000fc8000fffe03f */
[----:B------:R-:W-:Y:S01]  /*2710*/  @UP1 ULEA.HI.X UR7, UR34, UR7, UR5, 0x2, UP0 ;  /* 0x0000000722071291 */ /* 0x000fe200080f1405 */
[----:B--2---:R-:W-:Y:S01]  /*2720*/  IMAD.U32 R2, RZ, RZ, UR6 ;  /* 0x00000006ff027e24 */ /* 0x004fe2000f8e00ff */
[----:B------:R-:W-:Y:S01]  /*2730*/  ISETP.GE.AND P1, PT, R168, UR27, PT ;  /* 0x0000001ba8007c0c */ /* 0x000fe2000bf26270 */
[----:B------:R-:W-:-:S03]  /*2740*/  ULDC.64 UR4, c[0x0][0x1a0] ;  /* 0x0000680000047ab9 */ /* 0x000fc60000000a00 */
[----:B------:R-:W-:-:S05]  /*2750*/  IMAD.U32 R3, RZ, RZ, UR7 ;  /* 0x00000007ff037e24 */ /* 0x000fca000f8e00ff */
[----:B------:R2:W3:Y:S01]  /*2760*/  @P0 LDG.E R2, [R2.64] ;  /* 0x0000001602020981 */ /* 0x0004e2000c1e1900 */
[----:B------:R-:W-:Y:S01]  /*2770*/  UIMAD.WIDE.U32 UR34, UR28, UR4, URZ ;  /* 0x000000041c2272a5 */ /* 0x000fe2000f8e003f */
[----:B------:R-:W-:Y:S01]  /*2780*/  BSSY B0, `(.L_x_101) ;  /* 0x0000035000007945 */ /* 0x000fe20003800000 */
[----:B------:R-:W-:Y:S01]  /*2790*/  UIMAD UR4, UR32, UR4, URZ ;  /* 0x00000004200472a4 */ /* 0x000fe2000f8e023f */
[----:B------:R-:W-:Y:S03]  /*27a0*/  BAR.SYNC.DEFER_BLOCKING 0x0 ;  /* 0x0000000000007b1d */ /* 0x000fe60000010000 */
[----:B------:R-:W-:Y:S01]  /*27b0*/  UIMAD UR4, UR28, UR5, UR4 ;  /* 0x000000051c0472a4 */ /* 0x000fe2000f8e0204 */
[----:B------:R-:W-:Y:S01]  /*27c0*/  MOV R6, UR34 ;  /* 0x0000002200067c02 */ /* 0x000fe20008000f00 */
[----:B------:R-:W-:Y:S02]  /*27d0*/  IMAD.U32 R7, RZ, RZ, UR35 ;  /* 0x00000023ff077e24 */ /* 0x000fe4000f8e00ff */
[----:B------:R-:W-:Y:S01]  /*27e0*/  UIADD3 UR4, UR35, UR4, URZ ;  /* 0x0000000423047290 */ /* 0x000fe2000fffe03f */
[----:B--2---:R-:W3:Y:S01]  /*27f0*/  @P0 MUFU.RCP R3, c[0x0][0x238] ;  /* 0x00008e0000030b08 */ /* 0x004ee20000001000 */
[----:B------:R2:W-:Y:S04]  /*2800*/  @P1 STS.128 [R230+0x10000], RZ ;  /* 0x010000ffe6001388 */ /* 0x0005e80000000c00 */
[----:B------:R2:W-:Y:S04]  /*2810*/  @P1 STS.128 [R230+0x12000], RZ ;  /* 0x012000ffe6001388 */ /* 0x0005e80000000c00 */
[----:B------:R2:W-:Y:S04]  /*2820*/  @P1 STS.128 [R230+0x14000], RZ ;  /* 0x014000ffe6001388 */ /* 0x0005e80000000c00 */
[----:B------:R2:W-:Y:S01]  /*2830*/  @P1 STS.128 [R230+0x16000], RZ ;  /* 0x016000ffe6001388 */ /* 0x0005e20000000c00 */
[----:B---3--:R-:W-:Y:S01]  /*2840*/  @P0 FMUL.FTZ R2, R2, R3 ;  /* 0x0000000302020220 */ /* 0x008fe20000410000 */
[----:B------:R-:W-:Y:S01]  /*2850*/  MOV R3, UR4 ;  /* 0x0000000400037c02 */ /* 0x000fe20008000f00 */
[----:B------:R-:W-:-:S02]  /*2860*/  UMOV UR4, URZ ;  /* 0x0000003f00047c82 */ /* 0x000fc40008000000 */
[----:B------:R3:W4:Y:S02]  /*2870*/  @P0 R2UR UR6, R2 ;  /* 0x00000000020603c2 */ /* 0x00072400000e0000 */
[----:B---3--:R-:W-:Y:S01]  /*2880*/  LEA R2, P0, R6, R26, 0x6 ;  /* 0x0000001a06027211 */ /* 0x008fe200078030ff */
[----:B----4-:R-:W-:-:S03]  /*2890*/  @UP1 UMOV UR4, UR6 ;  /* 0x0000000600041c82 */ /* 0x010fc60008000000 */
[----:B------:R-:W-:Y:S01]  /*28a0*/  LEA.HI.X R3, R6, R25, R3, 0x6, P0 ;  /* 0x0000001906037211 */ /* 0x000fe200000f3403 */
[----:B------:R-:W-:Y:S05]  /*28b0*/  @P1 BRA `(.L_x_102) ;  /* 0x0000021000001947 */ /* 0x000fea0003800000 */
[----:B--2---:R-:W-:Y:S02]  /*28c0*/  ISETP.GE.AND P5, PT, R248, c[0x0][0x220], PT ;  /* 0x00008800f8007a0c */ /* 0x004fe40003fa6270 */
        /* <DEDUP_REMOVED lines=32> */
.L_x_102:
[----:B--2---:R-:W-:Y:S05]  /*2ad0*/  BSYNC B0 ;  /* 0x0000000000007941 */ /* 0x004fea0003800000 */
.L_x_101:
        /* <DEDUP_REMOVED lines=8> */
[----:B------:R-:W-:Y:S01]  /*2b60*/  IMAD.WIDE.U32 R6, R23, c[0x0][0x1a0], RZ ;  /* 0x0000680017067a25 */ /* 0x000fe200078e00ff */
        /* <DEDUP_REMOVED lines=35> */
.L_x_104:
[----:B------:R-:W-:Y:S05]  /*2da0*/  BSYNC B0 ;  /* 0x0000000000007941 */ /* 0x000fea0003800000 */
.L_x_103:
        /* <DEDUP_REMOVED lines=10> */
[----:B---3--:R-:W-:Y:S01]  /*2e50*/  IMAD.MOV.U32 R8, RZ, RZ, c[0x0][0x1a4] ;  /* 0x00006900ff087624 */ /* 0x008fe200078e00ff */
        /* <DEDUP_REMOVED lines=33> */
.L_x_106:
[----:B------:R-:W-:Y:S05]  /*3070*/  BSYNC B0 ;  /* 0x0000000000007941 */ /* 0x000fea0003800000 */
.L_x_105:
[----:B------:R-:W-:Y:S01]  /*3080*/  ISETP.GE.AND P0, PT, R16, UR27, PT ;  /* 0x0000001b10007c0c */ /* 0x000fe2000bf06270 */
[----:B------:R-:W-:Y:S01]  /*3090*/  BSSY B0, `(.L_x_107) ;  /* 0x000002e000007945 */ /* 0x000fe20003800000 */
[----:B------:R-:W-:-:S05]  /*30a0*/  LOP3.LUT R6, R22, 0xffffffe0, RZ, 0xc0, !PT ;  /* 0xffffffe016067812 */ /* 0x000fca00078ec0ff */
[----:B------:R-:W-:-:S06]  /*30b0*/  IMAD.IADD R96, R98, 0x1, -R6 ;  /* 0x0000000162607824 */ /* 0x000fcc00078e0a06 */
        /* <DEDUP_REMOVED lines=43> */
.L_x_108:
[----:B------:R-:W-:Y:S05]  /*3370*/  BSYNC B0 ;  /* 0x0000000000007941 */ /* 0x000fea0003800000 */
.L_x_107:
[C---:B---3--:R-:W-:Y:S01]  /*3380*/  IMAD.SHL.U32 R2, R24.reuse, 0x40, RZ ;  /* 0x0000004018027824 */ /* 0x048fe200078e00ff */
[----:B------:R-:W-:Y:S01]  /*3390*/  R2P PR, R24, 0x6 ;  /* 0x0000000618007804 */ /* 0x000fe20000000000 */
[----:B------:R-:W-:Y:S01]  /*33a0*/  IMAD.SHL.U32 R3, R168, 0x8, RZ ;  /* 0x00000008a8037824 */ /* 0x000fe200078e00ff */
[----:B------:R-:W0:Y:S01]  /*33b0*/  LDGDEPBAR ;  /* 0x00000000000079af */ /* 0x000e220000000000 */
[----:B------:R-:W-:Y:S01]  /*33c0*/  IMAD.SHL.U32 R7, R98, 0x2, RZ ;  /* 0x0000000262077824 */ /* 0x000fe200078e00ff */
[----:B------:R-:W-:Y:S01]  /*33d0*/  LOP3.LUT R2, R2, 0x1c0, RZ, 0xc0, !PT ;  /* 0x000001c002027812 */ /* 0x000fe200078ec0ff */
[----:B------:R-:W-:-:S03]  /*33e0*/  UISETP.GE.AND UP0, UPT, UR15, 0x41, UPT ;  /* 0x000000410f00788c */ /* 0x000fc6000bf06270 */
[----:B------:R-:W-:Y:S02]  /*33f0*/  LOP3.LUT R3, R2, 0x8, R3, 0xf8, !PT ;  /* 0x0000000802037812 */ /* 0x000fe400078ef803 */
[----:B------:R-:W-:Y:S02]  /*3400*/  SHF.R.U32.HI R2, RZ, 0x3, R2 ;  /* 0x00000003ff027819 */ /* 0x000fe40000011602 */
[----:B------:R-:W-:Y:S02]  /*3410*/  LOP3.LUT R7, R7, 0x6, RZ, 0xc0, !PT ;  /* 0x0000000607077812 */ /* 0x000fe400078ec0ff */
        /* <DEDUP_REMOVED lines=10> */
[----:B------:R-:W3:Y:S01]  /*34c0*/  LDSM.16.M88.4 R20, [R151+0x8000] ;  /* 0x008000009714783b */ /* 0x000ee20000000200 */
[----:B------:R-:W-:Y:S01]  /*34d0*/  IADD3 R214, R151, 0x8020, RZ ;  /* 0x0000802097d67810 */ /* 0x000fe20007ffe0ff */
[----:B------:R-:W-:Y:S01]  /*34e0*/  IMAD.U32 R3, RZ, RZ, UR28 ;  /* 0x0000001cff037e24 */ /* 0x000fe2000f8e00ff */
[----:B------:R-:W-:Y:S01]  /*34f0*/  @P1 IADD3 R214, R2, -0x20, RZ ;  /* 0xffffffe002d61810 */ /* 0x000fe20007ffe0ff */
[----:B------:R-:W5:Y:S01]  /*3500*/  LDSM.16.M88.4 R40, [R151+0x9800] ;  /* 0x009800009728783b */ /* 0x000f620000000200 */
[----:B------:R-:W-:-:S02]  /*3510*/  IMAD.MOV.U32 R2, RZ, RZ, 0x40 ;  /* 0x00000040ff027424 */ /* 0x000fc400078e00ff */
[----:B------:R-:W-:Y:S01]  /*3520*/  IMAD R3, R3, 0x40, R7 ;  /* 0x0000004003037824 */ /* 0x000fe200078e0207 */
[----:B------:R-:W1:Y:S01]  /*3530*/  LDSM.16.M88.4 R16, [R151+0x8800] ;  /* 0x008800009710783b */ /* 0x000e620000000200 */
[----:B------:R-:W-:Y:S02]  /*3540*/  IADD3 R229, R214, 0x800, RZ ;  /* 0x00000800d6e57810 */ /* 0x000fe40007ffe0ff */
[----:B------:R-:W-:Y:S01]  /*3550*/  SEL R2, R2, 0xffffffc0, !P2 ;  /* 0xffffffc002027807 */ /* 0x000fe20005000000 */
[----:B-1----:R-:W1:Y:S01]  /*3560*/  LDSM.16.M88.4 R28, [R151+0x9000] ;  /* 0x00900000971c783b */ /* 0x002e620000000200 */
[----:B------:R-:W-:Y:S02]  /*3570*/  ISETP.GE.AND P2, PT, R3, UR15, PT ;  /* 0x0000000f03007c0c */ /* 0x000fe4000bf46270 */
[C---:B------:R-:W-:Y:S01]  /*3580*/  IADD3 R228, R214.reuse, 0x1000, RZ ;  /* 0x00001000d6e47810 */ /* 0x040fe20007ffe0ff */
[----:B------:R-:W-:Y:S01]  /*3590*/  LDSM.16.M88.4 R12, [R211] ;  /* 0x00000000d30c783b */ /* 0x000fe20000000200 */
[----:B------:R-:W-:Y:S01]  /*35a0*/  IMAD.IADD R209, R151, 0x1, R2 ;  /* 0x0000000197d17824 */ /* 0x000fe200078e0202 */
[----:B------:R-:W-:Y:S01]  /*35b0*/  IADD3 R227, R214, 0x1800, RZ ;  /* 0x00001800d6e37810 */ /* 0x000fe20007ffe0ff */
[----:B------:R-:W-:Y:S01]  /*35c0*/  IMAD.IADD R208, R2, 0x1, R214 ;  /* 0x0000000102d07824 */ /* 0x000fe200078e02d6 */
[----:B------:R-:W2:Y:S01]  /*35d0*/  LDSM.16.M88.4 R48, [R214] ;  /* 0x00000000d630783b */ /* 0x000ea20000000200 */
[----:B------:R-:W-:-:S02]  /*35e0*/  SHF.R.S32.HI R2, RZ, 0x1f, R96 ;  /* 0x0000001fff027819 */ /* 0x000fc40000011460 */
[----:B------:R-:W-:Y:S01]  /*35f0*/  IADD3 R226, R214, 0x2000, RZ ;  /* 0x00002000d6e27810 */ /* 0x000fe20007ffe0ff */
[----:B------:R-:W4:Y:S01]  /*3600*/  LDSM.16.M88.4 R24, [R214+0x800] ;  /* 0x00080000d618783b */ /* 0x000f220000000200 */
[----:B------:R-:W-:Y:S02]  /*3610*/  LEA.HI R2, R2, R96, RZ, 0x2 ;  /* 0x0000006002027211 */ /* 0x000fe400078f10ff */
[C---:B------:R-:W-:Y:S01]  /*3620*/  IADD3 R225, R214.reuse, 0x2800, RZ ;  /* 0x00002800d6e17810 */ /* 0x040fe20007ffe0ff */
[----:B------:R-:W1:Y:S01]  /*3630*/  LDSM.16.M88.4 R52, [R214+0x1000] ;  /* 0x00100000d634783b */ /* 0x000e620000000200 */
[----:B------:R-:W-:Y:S02]  /*3640*/  SHF.R.S32.HI R2, RZ, 0x2, R2 ;  /* 0x00000002ff027819 */ /* 0x000fe40000011402 */
[C---:B------:R-:W-:Y:S01]  /*3650*/  IADD3 R224, R214.reuse, 0x3000, RZ ;  /* 0x00003000d6e07810 */ /* 0x040fe20007ffe0ff */
[----:B------:R-:W-:Y:S01]  /*3660*/  LDSM.16.M88.4 R72, [R209+0x8000] ;  /* 0x00800000d148783b */ /* 0x000fe20000000200 */
[C---:B------:R-:W-:Y:S01]  /*3670*/  IADD3 R223, R214.reuse, 0x3800, RZ ;  /* 0x00003800d6df7810 */ /* 0x040fe20007ffe0ff */
[----:B------:R-:W-:Y:S01]  /*3680*/  IMAD R6, R97, 0x10, R2 ;  /* 0x0000001061067824 */ /* 0x000fe200078e0202 */
[C---:B------:R-:W-:Y:S01]  /*3690*/  IADD3 R222, R214.reuse, 0x4000, RZ ;  /* 0x00004000d6de7810 */ /* 0x040fe20007ffe0ff */
[----:B------:R-:W-:Y:S01]  /*36a0*/  LDSM.16.M88.4 R56, [R209+0x8800] ;  /* 0x00880000d138783b */ /* 0x000fe20000000200 */
[----:B------:R-:W-:Y:S01]  /*36b0*/  IMAD.U32 R2, RZ, RZ, UR15 ;  /* 0x0000000fff027e24 */ /* 0x000fe2000f8e00ff */
[----:B------:R-:W-:Y:S01]  /*36c0*/  IADD3 R221, R214, 0x4800, RZ ;  /* 0x00004800d6dd7810 */ /* 0x000fe20007ffe0ff */
[----:B---3--:R-:W-:Y:S01]  /*36d0*/  HMMA.16816.F32 R44, R8, R22, RZ ;  /* 0x00000016082c723c */ /* 0x008fe200000018ff */
[----:B------:R-:W-:Y:S01]  /*36e0*/  LDSM.16.M88.4 R84, [R208] ;  /* 0x00000000d054783b */ /* 0x000fe20000000200 */
[----:B------:R-:W-:-:S02]  /*36f0*/  IADD3 R6, R6, UR14, RZ ;  /* 0x0000000e06067c10 */ /* 0x000fc4000fffe0ff */
[----:B------:R-:W-:Y:S01]  /*3700*/  IADD3 R220, R214, 0x5000, RZ ;  /* 0x00005000d6dc7810 */ /* 0x000fe20007ffe0ff */
[----:B------:R-:W-:Y:S01]  /*3710*/  LDSM.16.M88.4 R88, [R208+0x3800] ;  /* 0x00380000d058783b */ /* 0x000fe20000000200 */
[----:B------:R-:W-:Y:S02]  /*3720*/  IADD3 R2, R2, -UR16, R6 ;  /* 0x8000001002027c10 */ /* 0x000fe4000fffe006 */
[----:B------:R-:W-:Y:S01]  /*3730*/  HMMA.16816.F32 R36, R8, R20, RZ ;  /* 0x000000140824723c */ /* 0x000fe200000018ff */
[----:B------:R-:W-:Y:S01]  /*3740*/  LDSM.16.M88.4 R92, [R151+0xc000] ;  /* 0x00c00000975c783b */ /* 0x000fe20000000200 */
[C---:B------:R-:W-:Y:S02]  /*3750*/  IADD3 R219, R214.reuse, 0x5800, RZ ;  /* 0x00005800d6db7810 */ /* 0x040fe40007ffe0ff */
[C---:B------:R-:W-:Y:S01]  /*3760*/  IADD3 R218, R214.reuse, 0x6000, RZ ;  /* 0x00006000d6da7810 */ /* 0x040fe20007ffe0ff */
[----:B------:R3:W-:Y:S01]  /*3770*/  STL [R1+0x28], R6 ;  /* 0x0000280601007387 */ /* 0x0007e20000100800 */
[----:B------:R-:W-:-:S02]  /*3780*/  IADD3 R217, R214, 0x6800, RZ ;  /* 0x00006800d6d97810 */ /* 0x000fc40007ffe0ff */
[----:B-----5:R-:W-:Y:S01]  /*3790*/  HMMA.16816.F32 R80, R8, R40, RZ ;  /* 0x000000280850723c */ /* 0x020fe200000018ff */
[C---:B------:R-:W-:Y:S02]  /*37a0*/  IADD3 R216, R214.reuse, 0x7000, RZ ;  /* 0x00007000d6d87810 */ /* 0x040fe40007ffe0ff */
[----:B------:R-:W-:-:S05]  /*37b0*/  IADD3 R215, R214, 0x7800, RZ ;  /* 0x00007800d6d77810 */ /* 0x000fca0007ffe0ff */
[C---:B------:R-:W-:Y:S01]  /*37c0*/  HMMA.16816.F32 R76, R8.reuse, R42, RZ ;  /* 0x0000002a084c723c */ /* 0x040fe200000018ff */
[----:B------:R-:W5:Y:S07]  /*37d0*/  LDSM.16.M88.4 R40, [R214+0x1800] ;  /* 0x00180000d628783b */ /* 0x000f6e0000000200 */
[----:B------:R-:W-:Y:S01]  /*37e0*/  HMMA.16816.F32 R32, R8, R16, RZ ;  /* 0x000000100820723c */ /* 0x000fe200000018ff */
[----:B---3--:R-:W-:-:S07]  /*37f0*/  IMAD.IADD R6, R2, 0x1, -R3 ;  /* 0x0000000102067824 */ /* 0x008fce00078e0a03 */
[----:B------:R-:W-:Y:S01]  /*3800*/  HMMA.16816.F32 R20, R8, R18, RZ ;  /* 0x000000120814723c */ /* 0x000fe200000018ff */
[----:B------:R-:W-:-:S07]  /*3810*/  IABS R6, R6 ;  /* 0x0000000600067213 */ /* 0x000fce0000000000 */
[C---:B-1----:R-:W-:Y:S08]  /*3820*/  HMMA.16816.F32 R16, R8.reuse, R28, RZ ;  /* 0x0000001c0810723c */ /* 0x042ff000000018ff */
[----:B------:R-:W-:Y:S01]  /*3830*/  HMMA.16816.F32 R64, R8, R30, RZ ;  /* 0x0000001e0840723c */ /* 0x000fe200000018ff */
[----:B------:R-:W1:Y:S07]  /*3840*/  LDSM.16.M88.4 R8, [R213] ;  /* 0x00000000d508783b */ /* 0x000e6e0000000200 */
[C---:B--2---:R-:W-:Y:S08]  /*3850*/  HMMA.16816.F32 R60, R12.reuse, R50, R44 ;  /* 0x000000320c3c723c */ /* 0x044ff0000000182c */
[C---:B------:R-:W-:Y:S01]  /*3860*/  HMMA.16816.F32 R68, R12.reuse, R48, R36 ;  /* 0x000000300c44723c */ /* 0x040fe20000001824 */
[----:B------:R-:W2:Y:S07]  /*3870*/  LDSM.16.M88.4 R36, [R209+0x9000] ;  /* 0x00900000d124783b */ /* 0x000eae0000000200 */
[C---:B----4-:R-:W-:Y:S01]  /*3880*/  HMMA.16816.F32 R48, R12.reuse, R24, R32 ;  /* 0x000000180c30723c */ /* 0x050fe20000001820 */
[----:B------:R-:W3:Y:S07]  /*3890*/  LDSM.16.M88.4 R32, [R209+0x9800] ;  /* 0x00980000d120783b */ /* 0x000eee0000000200 */
[C---:B------:R-:W-:Y:S01]  /*38a0*/  HMMA.16816.F32 R44, R12.reuse, R26, R20 ;  /* 0x0000001a0c2c723c */ /* 0x040fe20000001814 */
[----:B------:R-:W4:Y:S07]  /*38b0*/  LDSM.16.M88.4 R20, [R212] ;  /* 0x00000000d414783b */ /* 0x000f2e0000000200 */
[C---:B------:R-:W-:Y:S08]  /*38c0*/  HMMA.16816.F32 R28, R12.reuse, R52, R16 ;  /* 0x000000340c1c723c */ /* 0x040ff00000001810 */
[C---:B------:R-:W-:Y:S08]  /*38d0*/  HMMA.16816.F32 R24, R12.reuse, R54, R64 ;  /* 0x000000360c18723c */ /* 0x040ff00000001840 */
[C---:B-----5:R-:W-:Y:S01]  /*38e0*/  HMMA.16816.F32 R16, R12.reuse, R40, R80 ;  /* 0x000000280c10723c */ /* 0x060fe20000001850 */
[----:B------:R-:W-:Y:S07]  /*38f0*/  LDSM.16.M88.4 R80, [R214+0x2000] ;  /* 0x00200000d650783b */ /* 0x000fee0000000200 */
[----:B------:R-:W-:Y:S01]  /*3900*/  HMMA.16816.F32 R12, R12, R42, R76 ;  /* 0x0000002a0c0c723c */ /* 0x000fe2000000184c */
[----:B------:R-:W5:Y:S07]  /*3910*/  LDSM.16.M88.4 R76, [R208+0x800] ;  /* 0x00080000d04c783b */ /* 0x000f6e0000000200 */
[C---:B-1----:R-:W-:Y:S08]  /*3920*/  HMMA.16816.F32 R60, R8.reuse, R74, R60 ;  /* 0x0000004a083c723c */ /* 0x042ff0000000183c */
[C---:B------:R-:W-:Y:S01]  /*3930*/  HMMA.16816.F32 R40, R8.reuse, R72, R68 ;  /* 0x000000480828723c */ /* 0x040fe20000001844 */
[----:B------:R-:W1:Y:S04]  /*3940*/  LDSM.16.M88.4 R72, [R208+0x1000] ;  /* 0x00100000d048783b */ /* 0x000e680000000200 */
[----:B------:R-:W-:Y:S03]  /*3950*/  LDSM.16.M88.4 R68, [R151+0xb000] ;  /* 0x00b000009744783b */ /* 0x000fe60000000200 */
[C---:B------:R-:W-:Y:S08]  /*3960*/  HMMA.16816.F32 R64, R8.reuse, R56, R48 ;  /* 0x000000380840723c */ /* 0x040ff00000001830 */
[C---:B------:R-:W-:Y:S08]  /*3970*/  HMMA.16816.F32 R56, R8.reuse, R58, R44 ;  /* 0x0000003a0838723c */ /* 0x040ff0000000182c */
[C---:B--2---:R-:W-:Y:S08]  /*3980*/  HMMA.16816.F32 R52, R8.reuse, R36, R28 ;  /* 0x000000240834723c */ /* 0x044ff0000000181c */
[C---:B------:R-:W-:Y:S01]  /*3990*/  HMMA.16816.F32 R48, R8.reuse, R38, R24 ;  /* 0x000000260830723c */ /* 0x040fe20000001818 */
[----:B------:R-:W2:Y:S07]  /*39a0*/  LDSM.16.M88.4 R24, [R208+0x1800] ;  /* 0x00180000d018783b */ /* 0x000eae0000000200 */
[C---:B---3--:R-:W-:Y:S01]  /*39b0*/  HMMA.16816.F32 R44, R8.reuse, R32, R16 ;  /* 0x00000020082c723c */ /* 0x048fe20000001810 */
[----:B------:R-:W-:Y:S07]  /*39c0*/  LDSM.16.M88.4 R16, [R211+0x2000] ;  /* 0x00200000d310783b */ /* 0x000fee0000000200 */
[----:B------:R-:W-:Y:S01]  /*39d0*/  HMMA.16816.F32 R12, R8, R34, R12 ;  /* 0x00000022080c723c */ /* 0x000fe2000000180c */
[----:B------:R-:W-:Y:S04]  /*39e0*/  LDSM.16.M88.4 R8, [R210+0x2000] ;  /* 0x00200000d208783b */ /* 0x000fe80000000200 */
[----:B------:R-:W3:Y:S03]  /*39f0*/  LDSM.16.M88.4 R32, [R151+0xa000] ;  /* 0x00a000009720783b */ /* 0x000ee60000000200 */
[C---:B----4-:R-:W-:Y:S01]  /*3a00*/  HMMA.16816.F32 R36, R20.reuse, R86, R60 ;  /* 0x000000561424723c */ /* 0x050fe2000000183c */
[----:B------:R-:W4:Y:S07]  /*3a10*/  LDSM.16.M88.4 R60, [R151+0xa800] ;  /* 0x00a80000973c783b */ /* 0x000f2e0000000200 */
[C---:B------:R-:W-:Y:S01]  /*3a20*/  HMMA.16816.F32 R28, R20.reuse, R84, R40 ;  /* 0x00000054141c723c */ /* 0x040fe20000001828 */
[----:B------:R-:W-:Y:S07]  /*3a30*/  LDSM.16.M88.4 R84, [R214+0x3000] ;  /* 0x00300000d654783b */ /* 0x000fee0000000200 */
[C---:B-----5:R-:W-:Y:S01]  /*3a40*/  HMMA.16816.F32 R40, R20.reuse, R76, R64 ;  /* 0x0000004c1428723c */ /* 0x060fe20000001840 */
[----:B------:R-:W5:Y:S07]  /*3a50*/  LDSM.16.M88.4 R64, [R151+0xb800] ;  /* 0x00b800009740783b */ /* 0x000f6e0000000200 */
[C---:B------:R-:W-:Y:S01]  /*3a60*/  HMMA.16816.F32 R56, R20.reuse, R78, R56 ;  /* 0x0000004e1438723c */ /* 0x040fe20000001838 */
[----:B------:R-:W-:Y:S07]  /*3a70*/  LDSM.16.M88.4 R76, [R209+0xa800] ;  /* 0x00a80000d14c783b */ /* 0x000fee0000000200 */
[C---:B-1----:R-:W-:Y:S08]  /*3a80*/  HMMA.16816.F32 R52, R20.reuse, R72, R52 ;  /* 0x000000481434723c */ /* 0x042ff00000001834 */
[C---:B------:R-:W-:Y:S01]  /*3a90*/  HMMA.16816.F32 R48, R20.reuse, R74, R48 ;  /* 0x0000004a1430723c */ /* 0x040fe20000001830 */
[----:B------:R-:W1:Y:S07]  /*3aa0*/  LDSM.16.M88.4 R72, [R214+0x2800] ;  /* 0x00280000d648783b */ /* 0x000e6e0000000200 */
[C---:B--2---:R-:W-:Y:S08]  /*3ab0*/  HMMA.16816.F32 R44, R20.reuse, R24, R44 ;  /* 0x00000018142c723c */ /* 0x044ff0000000182c */
[----:B------:R-:W-:Y:S01]  /*3ac0*/  HMMA.16816.F32 R20, R20, R26, R12 ;  /* 0x0000001a1414723c */ /* 0x000fe2000000180c */
[----:B------:R-:W-:Y:S07]  /*3ad0*/  LDSM.16.M88.4 R12, [R213+0x2000] ;  /* 0x00200000d50c783b */ /* 0x000fee0000000200 */
[C---:B---3--:R-:W-:Y:S08]  /*3ae0*/  HMMA.16816.F32 R28, R8.reuse, R32, R28 ;  /* 0x00000020081c723c */ /* 0x048ff0000000181c */
[C---:B------:R-:W-:Y:S08]  /*3af0*/  HMMA.16816.F32 R24, R8.reuse, R34, R36 ;  /* 0x000000220818723c */ /* 0x040ff00000001824 */
[C---:B----4-:R-:W-:Y:S08]  /*3b00*/  HMMA.16816.F32 R32, R8.reuse, R60, R40 ;  /* 0x0000003c0820723c */ /* 0x050ff00000001828 */
[C---:B------:R-:W-:Y:S01]  /*3b10*/  HMMA.16816.F32 R36, R8.reuse, R62, R56 ;  /* 0x0000003e0824723c */ /* 0x040fe20000001838 */
[----:B------:R-:W2:Y:S07]  /*3b20*/  LDSM.16.M88.4 R60, [R214+0x3800] ;  /* 0x00380000d63c783b */ /* 0x000eae0000000200 */
[C---:B------:R-:W-:Y:S08]  /*3b30*/  HMMA.16816.F32 R40, R8.reuse, R68, R52 ;  /* 0x000000440828723c */ /* 0x040ff00000001834 */
[C---:B------:R-:W-:Y:S01]  /*3b40*/  HMMA.16816.F32 R48, R8.reuse, R70, R48 ;  /* 0x000000460830723c */ /* 0x040fe20000001830 */
[----:B------:R-:W3:Y:S07]  /*3b50*/  LDSM.16.M88.4 R68, [R209+0xa000] ;  /* 0x00a00000d144783b */ /* 0x000eee0000000200 */
[C---:B-----5:R-:W-:Y:S08]  /*3b60*/  HMMA.16816.F32 R56, R8.reuse, R64, R44 ;  /* 0x000000400838723c */ /* 0x060ff0000000182c */
[----:B------:R-:W-:Y:S01]  /*3b70*/  HMMA.16816.F32 R52, R8, R66, R20 ;  /* 0x000000420834723c */ /* 0x000fe20000001814 */
[----:B------:R-:W-:Y:S07]  /*3b80*/  LDSM.16.M88.4 R20, [R212+0x2000] ;  /* 0x00200000d414783b */ /* 0x000fee0000000200 */
[C---:B------:R-:W-:Y:S08]  /*3b90*/  HMMA.16816.F32 R44, R16.reuse, R80, R28 ;  /* 0x00000050102c723c */ /* 0x040ff0000000181c */
[C---:B-1----:R-:W-:Y:S08]  /*3ba0*/  HMMA.16816.F32 R8, R16.reuse, R74, R36 ;  /* 0x0000004a1008723c */ /* 0x042ff00000001824 */
[C---:B------:R-:W-:Y:S01]  /*3bb0*/  HMMA.16816.F32 R28, R16.reuse, R82, R24 ;  /* 0x00000052101c723c */ /* 0x040fe20000001818 */
[----:B------:R-:W-:Y:S07]  /*3bc0*/  LDSM.16.M88.4 R80, [R208+0x2800] ;  /* 0x00280000d050783b */ /* 0x000fee0000000200 */
[C---:B------:R-:W-:Y:S01]  /*3bd0*/  HMMA.16816.F32 R36, R16.reuse, R84, R40 ;  /* 0x000000541024723c */ /* 0x040fe20000001828 */
[----:B------:R-:W1:Y:S07]  /*3be0*/  LDSM.16.M88.4 R40, [R209+0xb000] ;  /* 0x00b00000d128783b */ /* 0x000e6e0000000200 */
[C---:B------:R-:W-:Y:S01]  /*3bf0*/  HMMA.16816.F32 R24, R16.reuse, R72, R32 ;  /* 0x000000481018723c */ /* 0x040fe20000001820 */
[----:B------:R-:W4:Y:S07]  /*3c00*/  LDSM.16.M88.4 R72, [R209+0xb800] ;  /* 0x00b80000d148783b */ /* 0x000f2e0000000200 */
[C---:B------:R-:W-:Y:S01]  /*3c10*/  HMMA.16816.F32 R48, R16.reuse, R86, R48 ;  /* 0x000000561030723c */ /* 0x040fe20000001830 */
[----:B------:R-:W5:Y:S07]  /*3c20*/  LDSM.16.M88.4 R84, [R208+0x2000] ;  /* 0x00200000d054783b */ /* 0x000f6e0000000200 */
[C---:B--2---:R-:W-:Y:S08]  /*3c30*/  HMMA.16816.F32 R64, R16.reuse, R60, R56 ;  /* 0x0000003c1040723c */ /* 0x044ff00000001838 */
[----:B------:R-:W-:Y:S08]  /*3c40*/  HMMA.16816.F32 R60, R16, R62, R52 ;  /* 0x0000003e103c723c */ /* 0x000ff00000001834 */
[C---:B---3--:R-:W-:Y:S08]  /*3c50*/  HMMA.16816.F32 R56, R12.reuse, R68, R44 ;  /* 0x000000440c38723c */ /* 0x048ff0000000182c */
[C---:B------:R-:W-:Y:S01]  /*3c60*/  HMMA.16816.F32 R52, R12.reuse, R70, R28 ;  /* 0x000000460c34723c */ /* 0x040fe2000000181c */
[----:B------:R-:W2:Y:S07]  /*3c70*/  LDSM.16.M88.4 R68, [R208+0x3000] ;  /* 0x00300000d044783b */ /* 0x000eae0000000200 */
[C---:B------:R-:W-:Y:S08]  /*3c80*/  HMMA.16816.F32 R44, R12.reuse, R76, R24 ;  /* 0x0000004c0c2c723c */ /* 0x040ff00000001818 */
[C---:B------:R-:W-:Y:S01]  /*3c90*/  HMMA.16816.F32 R32, R12.reuse, R78, R8 ;  /* 0x0000004e0c20723c */ /* 0x040fe20000001808 */
[----:B------:R-:W3:Y:S04]  /*3ca0*/  LDSM.16.M88.4 R8, [R210+0x4000] ;  /* 0x00400000d208783b */ /* 0x000ee80000000200 */
[----:B------:R-:W-:Y:S03]  /*3cb0*/  LDSM.16.M88.4 R76, [R151+0xd000] ;  /* 0x00d00000974c783b */ /* 0x000fe60000000200 */
[C---:B-1----:R-:W-:Y:S08]  /*3cc0*/  HMMA.16816.F32 R28, R12.reuse, R40, R36 ;  /* 0x000000280c1c723c */ /* 0x042ff00000001824 */
[C---:B----4-:R-:W-:Y:S08]  /*3cd0*/  HMMA.16816.F32 R16, R12.reuse, R72, R64 ;  /* 0x000000480c10723c */ /* 0x050ff00000001840 */
[C---:B------:R-:W-:Y:S08]  /*3ce0*/  HMMA.16816.F32 R24, R12.reuse, R42, R48 ;  /* 0x0000002a0c18723c */ /* 0x040ff00000001830 */
[----:B------:R-:W-:Y:S01]  /*3cf0*/  HMMA.16816.F32 R60, R12, R74, R60 ;  /* 0x0000004a0c3c723c */ /* 0x000fe2000000183c */
[----:B------:R-:W-:Y:S07]  /*3d00*/  LDSM.16.M88.4 R72, [R214+0x5000] ;  /* 0x00500000d648783b */ /* 0x000fee0000000200 */
[C---:B-----5:R-:W-:Y:S01]  /*3d10*/  HMMA.16816.F32 R12, R20.reuse, R86, R52 ;  /* 0x00000056140c723c */ /* 0x060fe20000001834 */
[----:B------:R-:W1:Y:S07]  /*3d20*/  LDSM.16.M88.4 R52, [R151+0xc800] ;  /* 0x00c800009734783b */ /* 0x000e6e0000000200 */
[C---:B------:R-:W-:Y:S08]  /*3d30*/  HMMA.16816.F32 R48, R20.reuse, R80, R44 ;  /* 0x000000501430723c */ /* 0x040ff0000000182c */
[C---:B------:R-:W-:Y:S01]  /*3d40*/  HMMA.16816.F32 R44, R20.reuse, R82, R32 ;  /* 0x00000052142c723c */ /* 0x040fe20000001820 */
[----:B------:R-:W4:Y:S04]  /*3d50*/  LDSM.16.M88.4 R32, [R151+0xd800] ;  /* 0x00d800009720783b */ /* 0x000f280000000200 */
[----:B------:R-:W-:Y:S03]  /*3d60*/  LDSM.16.M88.4 R80, [R214+0x4000] ;  /* 0x00400000d650783b */ /* 0x000fe60000000200 */
[C---:B--2---:R-:W-:Y:S08]  /*3d70*/  HMMA.16816.F32 R40, R20.reuse, R68, R28 ;  /* 0x000000441428723c */ /* 0x044ff0000000181c */
[C---:B------:R-:W-:Y:S01]  /*3d80*/  HMMA.16816.F32 R28, R20.reuse, R88, R16 ;  /* 0x00000058141c723c */ /* 0x040fe20000001810 */
[----:B------:R-:W2:Y:S07]  /*3d90*/  LDSM.16.M88.4 R16, [R211+0x4000] ;  /* 0x00400000d310783b */ /* 0x000eae0000000200 */
[C---:B------:R-:W-:Y:S01]  /*3da0*/  HMMA.16816.F32 R56, R20.reuse, R84, R56 ;  /* 0x000000541438723c */ /* 0x040fe20000001838 */
[----:B------:R-:W-:Y:S07]  /*3db0*/  LDSM.16.M88.4 R84, [R214+0x5800] ;  /* 0x00580000d654783b */ /* 0x000fee0000000200 */
[C---:B------:R-:W-:Y:S08]  /*3dc0*/  HMMA.16816.F32 R36, R20.reuse, R70, R24 ;  /* 0x000000461424723c */ /* 0x040ff00000001818 */
[----:B------:R-:W-:Y:S01]  /*3dd0*/  HMMA.16816.F32 R24, R20, R90, R60 ;  /* 0x0000005a1418723c */ /* 0x000fe2000000183c */
[----:B------:R-:W5:Y:S07]  /*3de0*/  LDSM.16.M88.4 R88, [R214+0x4800] ;  /* 0x00480000d658783b */ /* 0x000f6e0000000200 */
[C---:B---3--:R-:W-:Y:S08]  /*3df0*/  HMMA.16816.F32 R12, R8.reuse, R94, R12 ;  /* 0x0000005e080c723c */ /* 0x048ff0000000180c */
[C---:B------:R-:W-:Y:S08]  /*3e00*/  HMMA.16816.F32 R20, R8.reuse, R92, R56 ;  /* 0x0000005c0814723c */ /* 0x040ff00000001838 */
[C---:B-1----:R-:W-:Y:S08]  /*3e10*/  HMMA.16816.F32 R56, R8.reuse, R52, R48 ;  /* 0x000000340838723c */ /* 0x042ff00000001830 */
[C---:B------:R-:W-:Y:S08]  /*3e20*/  HMMA.16816.F32 R68, R8.reuse, R54, R44 ;  /* 0x000000360844723c */ /* 0x040ff0000000182c */
[C---:B----4-:R-:W-:Y:S08]  /*3e30*/  HMMA.16816.F32 R52, R8.reuse, R32, R28 ;  /* 0x000000200834723c */ /* 0x050ff0000000181c */
[C---:B------:R-:W-:Y:S08]  /*3e40*/  HMMA.16816.F32 R48, R8.reuse, R34, R24 ;  /* 0x000000220830723c */ /* 0x040ff00000001818 */
[----:B------:R-:W-:Y:S01]  /*3e50*/  HMMA.16816.F32 R64, R8, R76, R40 ;  /* 0x0000004c0840723c */ /* 0x000fe20000001828 */
[----:B------:R-:W-:Y:S07]  /*3e60*/  LDSM.16.M88.4 R40, [R209+0xc000] ;  /* 0x00c00000d128783b */ /* 0x000fee0000000200 */
[----:B--2---:R-:W-:Y:S01]  /*3e70*/  HMMA.16816.F32 R32, R16, R82, R12 ;  /* 0x000000521020723c */ /* 0x004fe2000000180c */
[----:B------:R-:W1:Y:S07]  /*3e80*/  LDSM.16.M88.4 R12, [R213+0x4000] ;  /* 0x00400000d50c783b */ /* 0x000e6e0000000200 */
[----:B------:R-:W-:Y:S01]  /*3e90*/  HMMA.16816.F32 R60, R8, R78, R36 ;  /* 0x0000004e083c723c */ /* 0x000fe20000001824 */
[----:B------:R-:W2:Y:S04]  /*3ea0*/  LDSM.16.M88.4 R36, [R209+0xc800] ;  /* 0x00c80000d124783b */ /* 0x000ea80000000200 */
[----:B------:R-:W3:Y:S03]  /*3eb0*/  LDSM.16.M88.4 R76, [R209+0xd000] ;  /* 0x00d00000d14c783b */ /* 0x000ee60000000200 */
[C---:B------:R-:W-:Y:S01]  /*3ec0*/  HMMA.16816.F32 R44, R16.reuse, R80, R20 ;  /* 0x00000050102c723c */ /* 0x040fe20000001814 */
[----:B------:R-:W-:Y:S04]  /*3ed0*/  LDSM.16.M88.4 R8, [R212+0x4000] ;  /* 0x00400000d408783b */ /* 0x000fe80000000200 */
[----:B------:R-:W-:Y:S03]  /*3ee0*/  LDSM.16.M88.4 R80, [R208+0x5000] ;  /* 0x00500000d050783b */ /* 0x000fe60000000200 */
[C---:B-----5:R-:W-:Y:S08]  /*3ef0*/  HMMA.16816.F32 R28, R16.reuse, R88, R56 ;  /* 0x00000058101c723c */ /* 0x060ff00000001838 */
[C---:B------:R-:W-:Y:S01]  /*3f00*/  HMMA.16816.F32 R24, R16.reuse, R90, R68 ;  /* 0x0000005a1018723c */ /* 0x040fe20000001844 */
[----:B------:R-:W4:Y:S04]  /*3f10*/  LDSM.16.M88.4 R88, [R209+0xd800] ;  /* 0x00d80000d158783b */ /* 0x000f280000000200 */
[----:B------:R-:W5:Y:S03]  /*3f20*/  LDSM.16.M88.4 R68, [R208+0x4000] ;  /* 0x00400000d044783b */ /* 0x000f660000000200 */
[C---:B------:R-:W-:Y:S08]  /*3f30*/  HMMA.16816.F32 R20, R16.reuse, R72, R64 ;  /* 0x000000481014723c */ /* 0x040ff00000001840 */
[C---:B------:R-:W-:Y:S01]  /*3f40*/  HMMA.16816.F32 R56, R16.reuse, R74, R60 ;  /* 0x0000004a1038723c */ /* 0x040fe2000000183c */
[----:B------:R-:W-:Y:S07]  /*3f50*/  LDSM.16.M88.4 R72, [R151+0xe800] ;  /* 0x00e800009748783b */ /* 0x000fee0000000200 */
[C---:B------:R-:W-:Y:S08]  /*3f60*/  HMMA.16816.F32 R52, R16.reuse, R84, R52 ;  /* 0x000000541034723c */ /* 0x040ff00000001834 */
[----:B------:R-:W-:Y:S01]  /*3f70*/  HMMA.16816.F32 R64, R16, R86, R48 ;  /* 0x000000561040723c */ /* 0x000fe20000001830 */
[----:B------:R-:W4:Y:S04]  /*3f80*/  LDSM.16.M88.4 R84, [R208+0x4800] ;  /* 0x00480000d054783b */ /* 0x000f280000000200 */
[----:B------:R-:W-:Y:S03]  /*3f90*/  LDSM.16.M88.4 R16, [R210+0x6000] ;  /* 0x00600000d210783b */ /* 0x000fe60000000200 */
[C---:B-1----:R-:W-:Y:S08]  /*3fa0*/  HMMA.16816.F32 R60, R12.reuse, R40, R44 ;  /* 0x000000280c3c723c */ /* 0x042ff0000000182c */
[C---:B------:R-:W-:Y:S08]  /*3fb0*/  HMMA.16816.F32 R48, R12.reuse, R42, R32 ;  /* 0x0000002a0c30723c */ /* 0x040ff00000001820 */
[C---:B--2---:R-:W-:Y:S08]  /*3fc0*/  HMMA.16816.F32 R44, R12.reuse, R36, R28 ;  /* 0x000000240c2c723c */ /* 0x044ff0000000181c */
[C---:B---3--:R-:W-:Y:S08]  /*3fd0*/  HMMA.16816.F32 R32, R12.reuse, R76, R20 ;  /* 0x0000004c0c20723c */ /* 0x048ff00000001814 */
[C---:B------:R-:W-:Y:S01]  /*3fe0*/  HMMA.16816.F32 R28, R12.reuse, R78, R56 ;  /* 0x0000004e0c1c723c */ /* 0x040fe20000001838 */
[----:B------:R-:W1:Y:S07]  /*3ff0*/  LDSM.16.M88.4 R76, [R151+0xe000] ;  /* 0x00e00000974c783b */ /* 0x000e6e0000000200 */
[C---:B------:R-:W-:Y:S01]  /*4000*/  HMMA.16816.F32 R40, R12.reuse, R38, R24 ;  /* 0x000000260c28723c */ /* 0x040fe20000001818 */
[----:B------:R-:W-:Y:S07]  /*4010*/  LDSM.16.M88.4 R36, [R208+0x5800] ;  /* 0x00580000d024783b */ /* 0x000fee0000000200 */
[C---:B----4-:R-:W-:Y:S08]  /*4020*/  HMMA.16816.F32 R24, R12.reuse, R88, R52 ;  /* 0x000000580c18723c */ /* 0x050ff00000001834 */
[----:B------:R-:W-:Y:S01]  /*4030*/  HMMA.16816.F32 R20, R12, R90, R64 ;  /* 0x0000005a0c14723c */ /* 0x000fe20000001840 */
[----:B------:R-:W-:Y:S01]  /*4040*/  LDSM.16.M88.4 R64, [R151+0xf800] ;  /* 0x00f800009740783b */ /* 0x000fe20000000200 */
[----:B------:R2:W3:Y:S06]  /*4050*/  I2F R90, R6 ;  /* 0x00000006005a7306 */ /* 0x0004ec0000201400 */
[C---:B-----5:R-:W-:Y:S08]  /*4060*/  HMMA.16816.F32 R12, R8.reuse, R68, R60 ;  /* 0x00000044080c723c */ /* 0x060ff0000000183c */
[C---:B------:R-:W-:Y:S01]  /*4070*/  HMMA.16816.F32 R60, R8.reuse, R70, R48 ;  /* 0x00000046083c723c */ /* 0x040fe20000001830 */
[----:B------:R-:W4:Y:S07]  /*4080*/  LDSM.16.M88.4 R68, [R151+0xf000] ;  /* 0x00f000009744783b */ /* 0x000f2e0000000200 */
[C---:B------:R-:W-:Y:S07]  /*4090*/  HMMA.16816.F32 R56, R8.reuse, R84, R44 ;  /* 0x000000540838723c */ /* 0x040fee000000182c */
[----:B------:R-:W-:Y:S01]  /*40a0*/  IADD3 R84, R3, 0x1, RZ ;  /* 0x0000000103547810 */ /* 0x000fe20007ffe0ff */
[----:B------:R-:W-:Y:S03]  /*40b0*/  HMMA.16816.F32 R48, R8, R80, R32 ;  /* 0x000000500830723c */ /* 0x000fe60000001820 */
[----:B------:R-:W-:Y:S01]  /*40c0*/  ISETP.GE.AND P1, PT, R84, UR15, PT ;  /* 0x0000000f54007c0c */ /* 0x000fe2000bf26270 */
[----:B------:R-:W-:-:S03]  /*40d0*/  IMAD.IADD R7, R2, 0x1, -R84 ;  /* 0x0000000102077824 */ /* 0x000fc600078e0a54 */
[C---:B------:R-:W-:Y:S01]  /*40e0*/  IADD3 R81, R3.reuse, 0x9, RZ ;  /* 0x0000000903517810 */ /* 0x040fe20007ffe0ff */
[C---:B------:R-:W-:Y:S01]  /*40f0*/  HMMA.16816.F32 R44, R8.reuse, R82, R28 ;  /* 0x00000052082c723c */ /* 0x040fe2000000181c */
[----:B------:R-:W-:Y:S02]  /*4100*/  IABS R7, R7 ;  /* 0x0000000700077213 */ /* 0x000fe40000000000 */
[----:B------:R-:W-:Y:S02]  /*4110*/  IADD3 R80, R3, 0x29, RZ ;  /* 0x0000002903507810 */ /* 0x000fe40007ffe0ff */
[----:B------:R5:W-:Y:S01]  /*4120*/  I2F R88, R7 ;  /* 0x0000000700587306 */ /* 0x000be20000201400 */
[----:B------:R-:W-:Y:S02]  /*4130*/  ISETP.GE.AND P6, PT, R81, UR15, PT ;  /* 0x0000000f51007c0c */ /* 0x000fe4000bfc6270 */
[----:B------:R-:W-:Y:S01]  /*4140*/  HMMA.16816.F32 R52, R8, R86, R40 ;  /* 0x000000560834723c */ /* 0x000fe20000001828 */
[----:B------:R-:W-:-:S02]  /*4150*/  IADD3 R83, R3, 0x8, RZ ;  /* 0x0000000803537810 */ /* 0x000fc40007ffe0ff */
[----:B------:R-:W-:Y:S02]  /*4160*/  IADD3 R82, R3, 0x31, RZ ;  /* 0x0000003103527810 */ /* 0x000fe40007ffe0ff */
[----:B------:R-:W-:Y:S01]  /*4170*/  ISETP.GE.AND P0, PT, R83, UR15, PT ;  /* 0x0000000f53007c0c */ /* 0x000fe2000bf06270 */
[----:B--2---:R-:W-:Y:S02]  /*4180*/  IMAD.IADD R6, R2, 0x1, -R83 ;  /* 0x0000000102067824 */ /* 0x004fe400078e0a53 */
[----:B-1----:R-:W-:Y:S03]  /*4190*/  HMMA.16816.F32 R12, R16, R76, R12 ;  /* 0x0000004c100c723c */ /* 0x002fe6000000180c */
[----:B------:R-:W-:-:S05]  /*41a0*/  IABS R6, R6 ;  /* 0x0000000600067213 */ /* 0x000fca0000000000 */
[----:B------:R-:W-:Y:S01]  /*41b0*/  HMMA.16816.F32 R28, R16, R78, R60 ;  /* 0x0000004e101c723c */ /* 0x000fe2000000183c */
[----:B-----5:R-:W-:-:S04]  /*41c0*/  IMAD.MOV.U32 R7, RZ, RZ, R6 ;  /* 0x000000ffff077224 */ /* 0x020fc800078e0006 */
[----:B------:R1:W2:Y:S03]  /*41d0*/  I2F R87, R7 ;  /* 0x0000000700577306 */ /* 0x0002a60000201400 */
[----:B----4-:R-:W-:Y:S08]  /*41e0*/  HMMA.16816.F32 R76, R16, R68, R48 ;  /* 0x00000044104c723c */ /* 0x010ff00000001830 */
[C---:B------:R-:W-:Y:S01]  /*41f0*/  HMMA.16816.F32 R40, R8.reuse, R36, R24 ;  /* 0x000000240828723c */ /* 0x040fe20000001818 */
[----:B------:R-:W-:Y:S07]  /*4200*/  LDSM.16.M88.4 R24, [R214+0x6000] ;  /* 0x00600000d618783b */ /* 0x000fee0000000200 */
[----:B------:R-:W-:Y:S01]  /*4210*/  HMMA.16816.F32 R20, R8, R38, R20 ;  /* 0x000000260814723c */ /* 0x000fe20000001814 */
[----:B------:R-:W4:Y:S04]  /*4220*/  LDSM.16.M88.4 R8, [R211+0x6000] ;  /* 0x00600000d308783b */ /* 0x000f280000000200 */
[----:B------:R-:W-:Y:S03]  /*4230*/  LDSM.16.M88.4 R36, [R214+0x7800] ;  /* 0x00780000d624783b */ /* 0x000fe60000000200 */
[C---:B------:R-:W-:Y:S01]  /*4240*/  HMMA.16816.F32 R68, R16.reuse, R70, R44 ;  /* 0x000000461044723c */ /* 0x040fe2000000182c */
[----:B------:R-:W5:Y:S07]  /*4250*/  LDSM.16.M88.4 R44, [R214+0x6800] ;  /* 0x00680000d62c783b */ /* 0x000f6e0000000200 */
[C---:B------:R-:W-:Y:S08]  /*4260*/  HMMA.16816.F32 R32, R16.reuse, R72, R56 ;  /* 0x000000481020723c */ /* 0x040ff00000001838 */
[C---:B------:R-:W-:Y:S08]  /*4270*/  HMMA.16816.F32 R72, R16.reuse, R74, R52 ;  /* 0x0000004a1048723c */ /* 0x040ff00000001834 */
[C---:B------:R-:W-:Y:S01]  /*4280*/  HMMA.16816.F32 R60, R16.reuse, R64, R40 ;  /* 0x00000040103c723c */ /* 0x040fe20000001828 */
[----:B------:R-:W2:Y:S06]  /*4290*/  LDSM.16.M88.4 R40, [R214+0x7000] ;  /* 0x00700000d628783b */ /* 0x000eac0000000200 */
[C---:B------:R-:W-:Y:S01]  /*42a0*/  IADD3 R64, R3.reuse, 0x20, RZ ;  /* 0x0000002003407810 */ /* 0x040fe20007ffe0ff */
[----:B------:R-:W-:Y:S01]  /*42b0*/  HMMA.16816.F32 R56, R16, R66, R20 ;  /* 0x000000421038723c */ /* 0x000fe20000001814 */
[----:B------:R-:W-:Y:S01]  /*42c0*/  LDSM.16.M88.4 R20, [R209+0xe000] ;  /* 0x00e00000d114783b */ /* 0x000fe20000000200 */
[----:B------:R-:W-:-:S05]  /*42d0*/  IADD3 R65, R3, 0x21, RZ ;  /* 0x0000002103417810 */ /* 0x000fca0007ffe0ff */
[----:B------:R-:W-:Y:S01]  /*42e0*/  IMAD.IADD R16, R2, 0x1, -R81 ;  /* 0x0000000102107824 */ /* 0x000fe200078e0a51 */
[C---:B----4-:R-:W-:Y:S01]  /*42f0*/  HMMA.16816.F32 R52, R8.reuse, R24, R12 ;  /* 0x000000180834723c */ /* 0x050fe2000000180c */
[----:B------:R-:W4:Y:S01]  /*4300*/  LDSM.16.M88.4 R12, [R213+0x6000] ;  /* 0x00600000d50c783b */ /* 0x000f220000000200 */
[C---:B------:R-:W-:Y:S02]  /*4310*/  IADD3 R67, R3.reuse, 0x18, RZ ;  /* 0x0000001803437810 */ /* 0x040fe40007ffe0ff */
[----:B------:R-:W-:Y:S02]  /*4320*/  IABS R6, R16 ;  /* 0x0000001000067213 */ /* 0x000fe40000000000 */
[----:B------:R-:W-:Y:S02]  /*4330*/  IADD3 R66, R3, 0x19, RZ ;  /* 0x0000001903427810 */ /* 0x000fe40007ffe0ff */
[----:B-----5:R-:W-:Y:S01]  /*4340*/  HMMA.16816.F32 R32, R8, R44, R32 ;  /* 0x0000002c0820723c */ /* 0x020fe20000001820 */
[----:B-1----:R-:W-:Y:S01]  /*4350*/  IMAD.MOV.U32 R7, RZ, RZ, R6 ;  /* 0x000000ffff077224 */ /* 0x002fe200078e0006 */
[----:B------:R-:W-:-:S03]  /*4360*/  ISETP.GE.AND P3, PT, R67, UR15, PT ;  /* 0x0000000f43007c0c */ /* 0x000fc6000bf66270 */
[----:B------:R1:W5:Y:S03]  /*4370*/  I2F R92, R7 ;  /* 0x00000007005c7306 */ /* 0x0003660000201400 */
[C---:B------:R-:W-:Y:S07]  /*4380*/  HMMA.16816.F32 R44, R8.reuse, R46, R72 ;  /* 0x0000002e082c723c */ /* 0x040fee0000001848 */
[C---:B------:R-:W-:Y:S01]  /*4390*/  IADD3 R75, R3.reuse, 0x10, RZ ;  /* 0x00000010034b7810 */ /* 0x040fe20007ffe0ff */
[C---:B------:R-:W-:Y:S01]  /*43a0*/  HMMA.16816.F32 R48, R8.reuse, R26, R28 ;  /* 0x0000001a0830723c */ /* 0x040fe2000000181c */
[C---:B------:R-:W-:Y:S01]  /*43b0*/  IADD3 R74, R3.reuse, 0x11, RZ ;  /* 0x00000011034a7810 */ /* 0x040fe20007ffe0ff */
[----:B------:R-:W3:Y:S01]  /*43c0*/  LDSM.16.M88.4 R24, [R209+0xe800] ;  /* 0x00e80000d118783b */ /* 0x000ee20000000200 */
[C---:B------:R-:W-:Y:S01]  /*43d0*/  IADD3 R73, R3.reuse, 0x28, RZ ;  /* 0x0000002803497810 */ /* 0x040fe20007ffe0ff */
[C---:B------:R-:W-:Y:S01]  /*43e0*/  IMAD.IADD R16, R2.reuse, 0x1, -R75 ;  /* 0x0000000102107824 */ /* 0x040fe200078e0a4b */
[----:B------:R-:W-:Y:S01]  /*43f0*/  IADD3 R72, R3, 0x30, RZ ;  /* 0x0000003003487810 */ /* 0x000fe20007ffe0ff */
[----:B------:R-:W3:Y:S01]  /*4400*/  LDSM.16.M88.4 R28, [R209+0xf000] ;  /* 0x00f00000d11c783b */ /* 0x000ee20000000200 */
[----:B------:R-:W-:Y:S01]  /*4410*/  ISETP.GE.AND P5, PT, R75, UR15, PT ;  /* 0x0000000f4b007c0c */ /* 0x000fe2000bfa6270 */
[----:B--2---:R-:W-:Y:S01]  /*4420*/  HMMA.16816.F32 R76, R8, R40, R76 ;  /* 0x00000028084c723c */ /* 0x004fe2000000184c */
[----:B------:R-:W-:Y:S01]  /*4430*/  IABS R6, R16 ;  /* 0x0000001000067213 */ /* 0x000fe20000000000 */
[----:B------:R-:W-:Y:S01]  /*4440*/  IMAD.IADD R16, R2, 0x1, -R74 ;  /* 0x0000000102107824 */ /* 0x000fe200078e0a4a */
[----:B------:R-:W-:-:S03]  /*4450*/  ISETP.GE.AND P4, PT, R74, UR15, PT ;  /* 0x0000000f4a007c0c */ /* 0x000fc6000bf86270 */
[----:B-1----:R-:W-:Y:S01]  /*4460*/  IMAD.MOV.U32 R7, RZ, RZ, R6 ;  /* 0x000000ffff077224 */ /* 0x002fe200078e0006 */
[----:B------:R-:W-:Y:S01]  /*4470*/  IABS R6, R16 ;  /* 0x0000001000067213 */ /* 0x000fe20000000000 */
[C---:B------:R-:W-:Y:S01]  /*4480*/  HMMA.16816.F32 R68, R8.reuse, R42, R68 ;  /* 0x0000002a0844723c */ /* 0x040fe20000001844 */
[C---:B------:R-:W-:Y:S01]  /*4490*/  IMAD.IADD R16, R2.reuse, 0x1, -R82 ;  /* 0x0000000102107824 */ /* 0x040fe200078e0a52 */
[----:B------:R1:W-:Y:S06]  /*44a0*/  I2F R97, R7 ;  /* 0x0000000700617306 */ /* 0x0003ec0000201400 */
[C---:B------:R-:W-:Y:S02]  /*44b0*/  HMMA.16816.F32 R60, R8.reuse, R36, R60 ;  /* 0x00000024083c723c */ /* 0x040fe4000000183c */
[----:B------:R2:W-:Y:S06]  /*44c0*/  I2F R93, R6 ;  /* 0x00000006005d7306 */ /* 0x0005ec0000201400 */
[----:B------:R-:W-:Y:S01]  /*44d0*/  HMMA.16816.F32 R56, R8, R38, R56 ;  /* 0x000000260838723c */ /* 0x000fe20000001838 */
[----:B-1----:R-:W-:-:S05]  /*44e0*/  IMAD.IADD R7, R2, 0x1, -R67 ;  /* 0x0000000102077824 */ /* 0x002fca00078e0a43 */
[----:B------:R-:W-:Y:S01]  /*44f0*/  IABS R7, R7 ;  /* 0x0000000700077213 */ /* 0x000fe20000000000 */
[C---:B------:R-:W-:Y:S01]  /*4500*/  IMAD.IADD R8, R2.reuse, 0x1, -R64 ;  /* 0x0000000102087824 */ /* 0x040fe200078e0a40 */
[C---:B----4-:R-:W-:Y:S01]  /*4510*/  HMMA.16816.F32 R52, R12.reuse, R20, R52 ;  /* 0x000000140c34723c */ /* 0x050fe20000001834 */
[C---:B--2---:R-:W-:Y:S01]  /*4520*/  IMAD.IADD R6, R2.reuse, 0x1, -R66 ;  /* 0x0000000102067824 */ /* 0x044fe200078e0a42 */
[----:B------:R1:W-:Y:S04]  /*4530*/  I2F R96, R7 ;  /* 0x0000000700607306 */ /* 0x0003e80000201400 */
[----:B------:R-:W-:Y:S02]  /*4540*/  IABS R6, R6 ;  /* 0x0000000600067213 */ /* 0x000fe40000000000 */
[C---:B------:R-:W-:Y:S01]  /*4550*/  HMMA.16816.F32 R48, R12.reuse, R22, R48 ;  /* 0x000000160c30723c */ /* 0x040fe20000001830 */
[----:B------:R-:W2:Y:S07]  /*4560*/  LDSM.16.M88.4 R20, [R209+0xf800] ;  /* 0x00f80000d114783b */ /* 0x000eae0000000200 */
[----:B---3--:R-:W-:Y:S01]  /*4570*/  HMMA.16816.F32 R40, R12, R24, R32 ;  /* 0x000000180c28723c */ /* 0x008fe20000001820 */
[----:B------:R-:W-:Y:S01]  /*4580*/  LDSM.16.M88.4 R32, [R208+0x6800] ;  /* 0x00680000d020783b */ /* 0x000fe20000000200 */
[----:B-1----:R-:W-:Y:S01]  /*4590*/  IMAD.MOV.U32 R7, RZ, RZ, R6 ;  /* 0x000000ffff077224 */ /* 0x002fe200078e0006 */
[----:B------:R-:W-:Y:S01]  /*45a0*/  IABS R6, R8 ;  /* 0x0000000800067213 */ /* 0x000fe20000000000 */
[----:B------:R-:W-:-:S02]  /*45b0*/  IMAD.IADD R8, R2, 0x1, -R65 ;  /* 0x0000000102087824 */ /* 0x000fc400078e0a41 */
[----:B------:R1:W-:Y:S02]  /*45c0*/  I2F R98, R7 ;  /* 0x0000000700627306 */ /* 0x0003e40000201400 */
[C---:B------:R-:W-:Y:S01]  /*45d0*/  HMMA.16816.F32 R44, R12.reuse, R26, R44 ;  /* 0x0000001a0c2c723c */ /* 0x040fe2000000182c */
[----:B------:R-:W-:Y:S07]  /*45e0*/  LDSM.16.M88.4 R24, [R208+0x6000] ;  /* 0x00600000d018783b */ /* 0x000fee0000000200 */
[----:B------:R-:W-:Y:S01]  /*45f0*/  HMMA.16816.F32 R36, R12, R28, R76 ;  /* 0x0000001c0c24723c */ /* 0x000fe2000000184c */
[----:B-1----:R-:W-:Y:S01]  /*4600*/  IMAD.MOV.U32 R7, RZ, RZ, R6 ;  /* 0x000000ffff077224 */ /* 0x002fe200078e0006 */
[----:B------:R-:W-:Y:S01]  /*4610*/  IABS R6, R8 ;  /* 0x0000000800067213 */ /* 0x000fe20000000000 */
[----:B------:R-:W-:-:S04]  /*4620*/  IMAD.IADD R8, R2, 0x1, -R73 ;  /* 0x0000000102087824 */ /* 0x000fc800078e0a49 */
[C---:B------:R-:W-:Y:S01]  /*4630*/  IADD3 R77, R3.reuse, 0x38, RZ ;  /* 0x00000038034d7810 */ /* 0x040fe20007ffe0ff */
[----:B------:R1:W-:Y:S01]  /*4640*/  I2F R94, R7 ;  /* 0x00000007005e7306 */ /* 0x0003e20000201400 */
[----:B------:R-:W-:Y:S01]  /*4650*/  IADD3 R76, R3, 0x39, RZ ;  /* 0x00000039034c7810 */ /* 0x000fe20007ffe0ff */
[C---:B------:R-:W-:Y:S01]  /*4660*/  HMMA.16816.F32 R68, R12.reuse, R30, R68 ;  /* 0x0000001e0c44723c */ /* 0x040fe20000001844 */
[----:B------:R-:W-:Y:S07]  /*4670*/  LDSM.16.M88.4 R28, [R208+0x7000] ;  /* 0x00700000d01c783b */ /* 0x000fee0000000200 */
[----:B--2---:R-:W-:Y:S01]  /*4680*/  HMMA.16816.F32 R60, R12, R20, R60 ;  /* 0x000000140c3c723c */ /* 0x004fe2000000183c */
[----:B-1----:R-:W-:Y:S01]  /*4690*/  IMAD.MOV.U32 R7, RZ, RZ, R6 ;  /* 0x000000ffff077224 */ /* 0x002fe200078e0006 */
[----:B------:R-:W-:-:S06]  /*46a0*/  IABS R6, R8 ;  /* 0x0000000800067213 */ /* 0x000fcc0000000000 */
[----:B------:R-:W-:Y:S01]  /*46b0*/  HMMA.16816.F32 R56, R12, R22, R56 ;  /* 0x000000160c38723c */ /* 0x000fe20000001838 */
[----:B------:R-:W1:Y:S01]  /*46c0*/  LDSM.16.M88.4 R8, [R212+0x6000] ;  /* 0x00600000d408783b */ /* 0x000e620000000200 */
[----:B------:R2:W-:Y:S08]  /*46d0*/  I2F R95, R7 ;  /* 0x00000007005f7306 */ /* 0x0005f00000201400 */
[----:B------:R3:W-:Y:S01]  /*46e0*/  I2F R91, R6 ;  /* 0x00000006005b7306 */ /* 0x0007e20000201400 */
[----:B--2---:R-:W-:-:S05]  /*46f0*/  IMAD.IADD R7, R2, 0x1, -R80 ;  /* 0x0000000102077824 */ /* 0x004fca00078e0a50 */
[----:B------:R-:W-:Y:S01]  /*4700*/  IABS R7, R7 ;  /* 0x0000000700077213 */ /* 0x000fe20000000000 */
[----:B---3--:R-:W-:-:S03]  /*4710*/  IMAD.IADD R6, R2, 0x1, -R72 ;  /* 0x0000000102067824 */ /* 0x008fc600078e0a48 */
[----:B------:R2:W-:Y:S02]  /*4720*/  I2F R89, R7 ;  /* 0x0000000700597306 */ /* 0x0005e40000201400 */
[----:B------:R-:W-:Y:S01]  /*4730*/  IABS R6, R6 ;  /* 0x0000000600067213 */ /* 0x000fe20000000000 */
[C---:B-1----:R-:W-:Y:S04]  /*4740*/  HMMA.16816.F32 R40, R8.reuse, R32, R40 ;  /* 0x000000200828723c */ /* 0x042fe80000001828 */
[----:B--2---:R-:W-:Y:S01]  /*4750*/  IMAD.MOV.U32 R7, RZ, RZ, R6 ;  /* 0x000000ffff077224 */ /* 0x004fe200078e0006 */
[----:B------:R-:W-:Y:S01]  /*4760*/  IABS R6, R16 ;  /* 0x0000001000067213 */ /* 0x000fe20000000000 */
[C---:B------:R-:W-:Y:S02]  /*4770*/  IMAD.IADD R16, R2.reuse, 0x1, -R77 ;  /* 0x0000000102107824 */ /* 0x040fe400078e0a4d */
[----:B------:R1:W-:Y:S01]  /*4780*/  I2F R86, R7 ;  /* 0x0000000700567306 */ /* 0x0003e20000201400 */
[C---:B------:R-:W-:Y:S08]  /*4790*/  HMMA.16816.F32 R44, R8.reuse, R34, R44 ;  /* 0x00000022082c723c */ /* 0x040ff0000000182c */
[C---:B------:R-:W-:Y:S01]  /*47a0*/  HMMA.16816.F32 R36, R8.reuse, R28, R36 ;  /* 0x0000001c0824723c */ /* 0x040fe20000001824 */
[----:B-1----:R-:W-:Y:S01]  /*47b0*/  IMAD.MOV.U32 R7, RZ, RZ, R6 ;  /* 0x000000ffff077224 */ /* 0x002fe200078e0006 */
[----:B------:R-:W-:Y:S01]  /*47c0*/  IABS R6, R16 ;  /* 0x0000001000067213 */ /* 0x000fe20000000000 */
[C---:B------:R-:W-:Y:S01]  /*47d0*/  IMAD.IADD R16, R2.reuse, 0x1, -R76 ;  /* 0x0000000102107824 */ /* 0x040fe200078e0a4c */
[----:B------:R-:W-:Y:S01]  /*47e0*/  IADD3 R2, R2, 0x8, RZ ;  /* 0x0000000802027810 */ /* 0x000fe20007ffe0ff */
[----:B------:R1:W-:Y:S03]  /*47f0*/  I2F R85, R7 ;  /* 0x0000000700557306 */ /* 0x0003e60000201400 */
[----:B------:R-:W-:Y:S01]  /*4800*/  HMMA.16816.F32 R28, R8, R30, R68 ;  /* 0x0000001e081c723c */ /* 0x000fe20000001844 */
[----:B------:R-:W-:-:S02]  /*4810*/  IMAD.IADD R12, R2, 0x1, -R83 ;  /* 0x00000001020c7824 */ /* 0x000fc400078e0a53 */
[----:B-1----:R-:W-:Y:S01]  /*4820*/  IMAD.MOV.U32 R7, RZ, RZ, R6 ;  /* 0x000000ffff077224 */ /* 0x002fe200078e0006 */
[----:B------:R-:W-:-:S04]  /*4830*/  IABS R6, R16 ;  /* 0x0000001000067213 */ /* 0x000fc80000000000 */
[C---:B------:R-:W-:Y:S01]  /*4840*/  HMMA.16816.F32 R16, R8.reuse, R24, R52 ;  /* 0x000000180810723c */ /* 0x040fe20000001834 */
[----:B------:R1:W-:Y:S07]  /*4850*/  I2F R79, R7 ;  /* 0x00000007004f7306 */ /* 0x0003ee0000201400 */
[----:B------:R-:W-:Y:S01]  /*4860*/  HMMA.16816.F32 R24, R8, R26, R48 ;  /* 0x0000001a0818723c */ /* 0x000fe20000001830 */
[----:B------:R2:W-:Y:S01]  /*4870*/  I2F R78, R6 ;  /* 0x00000006004e7306 */ /* 0x0005e20000201400 */
[----:B-1----:R-:W-:-:S05]  /*4880*/  IMAD.IADD R7, R2, 0x1, -R3 ;  /* 0x0000000102077824 */ /* 0x002fca00078e0a03 */
[----:B------:R-:W-:-:S09]  /*4890*/  IABS R7, R7 ;  /* 0x0000000700077213 */ /* 0x000fd20000000000 */
[----:B------:R-:W-:Y:S02]  /*48a0*/  FFMA.FTZ R13, R90, -UR4, R16 ;  /* 0x800000045a0d7c23 */ /* 0x000fe40008010010 */
[----:B--2---:R-:W-:Y:S01]  /*48b0*/  IMAD.IADD R6, R2, 0x1, -R84 ;  /* 0x0000000102067824 */ /* 0x004fe200078e0a54 */
[----:B------:R1:W2:Y:S02]  /*48c0*/  I2F R14, R7 ;  /* 0x00000007000e7306 */ /* 0x0002a40000201400 */
[----:B------:R-:W-:Y:S02]  /*48d0*/  FSEL R52, R13, -INF , !P2 ;  /* 0xff8000000d347808 */ /* 0x000fe40005000000 */
[----:B------:R-:W-:Y:S01]  /*48e0*/  IABS R6, R6 ;  /* 0x0000000600067213 */ /* 0x000fe20000000000 */
[----:B------:R-:W-:-:S05]  /*48f0*/  FFMA.FTZ R13, R87, -UR4, R24 ;  /* 0x80000004570d7c23 */ /* 0x000fca0008010018 */
[----:B------:R-:W-:Y:S01]  /*4900*/  FSEL R49, R13, -INF , !P0 ;  /* 0xff8000000d317808 */ /* 0x000fe20004000000 */
[----:B-----5:R-:W-:Y:S02]  /*4910*/  FFMA.FTZ R13, R92, -UR4, R25 ;  /* 0x800000045c0d7c23 */ /* 0x020fe40008010019 */
[----:B-1----:R-:W-:Y:S01]  /*4920*/  IMAD.MOV.U32 R7, RZ, RZ, R6 ;  /* 0x000000ffff077224 */ /* 0x002fe200078e0006 */
[----:B------:R-:W-:Y:S01]  /*4930*/  IABS R6, R12 ;  /* 0x0000000c00067213 */ /* 0x000fe20000000000 */
[----:B--2---:R-:W-:Y:S01]  /*4940*/  FFMA.FTZ R12, R14, -UR4, R18 ;  /* 0x800000040e0c7c23 */ /* 0x004fe20008010012 */
[----:B------:R-:W-:Y:S01]  /*4950*/  FSEL R48, R13, -INF , !P6 ;  /* 0xff8000000d307808 */ /* 0x000fe20007000000 */
[----:B------:R1:W2:Y:S01]  /*4960*/  I2F R15, R7 ;  /* 0x00000007000f7306 */ /* 0x0002a20000201400 */
[----:B------:R-:W-:Y:S02]  /*4970*/  FFMA.FTZ R14, R88, -UR4, R17 ;  /* 0x80000004580e7c23 */ /* 0x000fe40008010011 */
[----:B------:R-:W-:-:S02]  /*4980*/  FSEL R54, R12, -INF , !P2 ;  /* 0xff8000000c367808 */ /* 0x000fc40005000000 */
[----:B------:R-:W-:Y:S02]  /*4990*/  ISETP.GE.AND P2, PT, R66, UR15, PT ;  /* 0x0000000f42007c0c */ /* 0x000fe4000bf46270 */
[----:B------:R-:W-:Y:S01]  /*49a0*/  FSEL R50, R14, -INF , !P1 ;  /* 0xff8000000e327808 */ /* 0x000fe20004800000 */
[----:B------:R-:W3:Y:S01]  /*49b0*/  I2F R20, R6 ;  /* 0x0000000600147306 */ /* 0x000ee20000201400 */
[----:B------:R-:W-:-:S05]  /*49c0*/  FFMA.FTZ R14, R93, -UR4, R41 ;  /* 0x800000045d0e7c23 */ /* 0x000fca0008010029 */
[----:B------:R-:W-:Y:S01]  /*49d0*/  FSEL R127, R14, -INF , !P4 ;  /* 0xff8000000e7f7808 */ /* 0x000fe20006000000 */
[C---:B-1----:R-:W-:Y:S02]  /*49e0*/  IMAD.IADD R7, R2.reuse, 0x1, -R81 ;  /* 0x0000000102077824 */ /* 0x042fe400078e0a51 */
[----:B--2---:R-:W-:Y:S02]  /*49f0*/  FFMA.FTZ R12, R15, -UR4, R19 ;  /* 0x800000040f0c7c23 */ /* 0x004fe40008010013 */
[----:B------:R-:W1:Y:S01]  /*4a00*/  LDSM.16.M88.4 R16, [R208+0x7800] ;  /* 0x00780000d010783b */ /* 0x000e620000000200 */
[----:B------:R-:W-:Y:S01]  /*4a10*/  IABS R3, R7 ;  /* 0x0000000700037213 */ /* 0x000fe20000000000 */
[----:B------:R-:W-:Y:S01]  /*4a20*/  IMAD.IADD R7, R2, 0x1, -R75 ;  /* 0x0000000102077824 */ /* 0x000fe200078e0a4b */
[----:B------:R-:W-:Y:S01]  /*4a30*/  FSEL R53, R12, -INF , !P1 ;  /* 0xff8000000c357808 */ /* 0x000fe20004800000 */
[----:B---3--:R-:W-:Y:S01]  /*4a40*/  FFMA.FTZ R12, R20, -UR4, R26 ;  /* 0x80000004140c7c23 */ /* 0x008fe2000801001a */
[----:B------:R-:W-:Y:S01]  /*4a50*/  ISETP.GE.AND P1, PT, R64, UR15, PT ;  /* 0x0000000f40007c0c */ /* 0x000fe2000bf26270 */
[----:B------:R-:W-:Y:S01]  /*4a60*/  IMAD.MOV.U32 R6, RZ, RZ, R3 ;  /* 0x000000ffff067224 */ /* 0x000fe200078e0003 */
[----:B------:R-:W-:Y:S01]  /*4a70*/  IABS R3, R7 ;  /* 0x0000000700037213 */ /* 0x000fe20000000000 */
[----:B------:R-:W-:Y:S01]  /*4a80*/  IMAD.IADD R7, R2, 0x1, -R74 ;  /* 0x0000000102077824 */ /* 0x000fe200078e0a4a */
[----:B------:R-:W-:Y:S01]  /*4a90*/  FSEL R55, R12, -INF , !P0 ;  /* 0xff8000000c377808 */ /* 0x000fe20004000000 */
[----:B------:R2:W3:Y:S01]  /*4aa0*/  I2F R21, R6 ;  /* 0x0000000600157306 */ /* 0x0004e20000201400 */
[----:B------:R-:W-:Y:S01]  /*4ab0*/  FFMA.FTZ R15, R97, -UR4, R40 ;  /* 0x80000004610f7c23 */ /* 0x000fe20008010028 */
[----:B------:R-:W-:Y:S01]  /*4ac0*/  ISETP.GE.AND P0, PT, R65, UR15, PT ;  /* 0x0000000f41007c0c */ /* 0x000fe2000bf06270 */
[----:B------:R-:W-:-:S04]  /*4ad0*/  DEPBAR.LE SB0, 0x0 ;  /* 0x000080000000791a */ /* 0x000fc80000000000 */
[----:B------:R-:W-:Y:S01]  /*4ae0*/  FSEL R136, R15, -INF , !P5 ;  /* 0xff8000000f887808 */ /* 0x000fe20006800000 */
[----:B--2---:R-:W-:Y:S01]  /*4af0*/  IMAD.MOV.U32 R6, RZ, RZ, R3 ;  /* 0x000000ffff067224 */ /* 0x004fe200078e0003 */
[----:B------:R-:W-:Y:S01]  /*4b00*/  IABS R3, R7 ;  /* 0x0000000700037213 */ /* 0x000fe20000000000 */
[----:B------:R-:W-:Y:S02]  /*4b10*/  IMAD.IADD R7, R2, 0x1, -R67 ;  /* 0x0000000102077824 */ /* 0x000fe400078e0a43 */
[----:B------:R2:W4:Y:S01]  /*4b20*/  I2F R23, R6 ;  /* 0x0000000600177306 */ /* 0x0005220000201400 */
[----:B---3--:R-:W-:-:S05]  /*4b30*/  FFMA.FTZ R12, R21, -UR4, R27 ;  /* 0x80000004150c7c23 */ /* 0x008fca000801001b */
[----:B------:R-:W-:Y:S01]  /*4b40*/  FSEL R51, R12, -INF , !P6 ;  /* 0xff8000000c337808 */ /* 0x000fe20007000000 */
[----:B------:R-:W-:Y:S01]  /*4b50*/  BAR.SYNC.DEFER_BLOCKING 0x0 ;  /* 0x0000000000007b1d */ /* 0x000fe20000010000 */
[----:B------:R-:W-:Y:S01]  /*4b60*/  ISETP.GE.AND P6, PT, R73, UR15, PT ;  /* 0x0000000f49007c0c */ /* 0x000fe2000bfc6270 */
[----:B-1----:R-:W-:Y:S01]  /*4b70*/  HMMA.16816.F32 R24, R8, R16, R60 ;  /* 0x000000100818723c */ /* 0x002fe2000000183c */
[----:B--2---:R-:W-:Y:S01]  /*4b80*/  IMAD.MOV.U32 R6, RZ, RZ, R3 ;  /* 0x000000ffff067224 */ /* 0x004fe200078e0003 */
[----:B------:R-:W-:Y:S01]  /*4b90*/  IABS R3, R7 ;  /* 0x0000000700037213 */ /* 0x000fe20000000000 */
[----:B------:R-:W-:Y:S02]  /*4ba0*/  IMAD.IADD R7, R2, 0x1, -R66 ;  /* 0x0000000102077824 */ /* 0x000fe400078e0a42 */
[----:B------:R1:W2:Y:S01]  /*4bb0*/  I2F R22, R6 ;  /* 0x0000000600167306 */ /* 0x0002a20000201400 */
[----:B----4-:R-:W-:-:S05]  /*4bc0*/  FFMA.FTZ R13, R23, -UR4, R42 ;  /* 0x80000004170d7c23 */ /* 0x010fca000801002a */
[----:B------:R-:W-:Y:S01]  /*4bd0*/  FSEL R145, R13, -INF , !P5 ;  /* 0xff8000000d917808 */ /* 0x000fe20006800000 */
[----:B------:R-:W-:Y:S01]  /*4be0*/  FFMA.FTZ R13, R96, -UR4, R44 ;  /* 0x80000004600d7c23 */ /* 0x000fe2000801002c */
[----:B------:R-:W-:-:S04]  /*4bf0*/  ISETP.GE.AND P5, PT, R80, UR15, PT ;  /* 0x0000000f50007c0c */ /* 0x000fc8000bfa6270 */
[----:B------:R-:W-:-:S07]  /*4c00*/  FSEL R126, R13, -INF , !P3 ;  /* 0xff8000000d7e7808 */ /* 0x000fce0005800000 */
[----:B------:R-:W-:Y:S02]  /*4c10*/  FFMA.FTZ R16, R85, -UR4, R25 ;  /* 0x8000000455107c23 */ /* 0x000fe40008010019 */
[----:B-1----:R-:W-:Y:S01]  /*4c20*/  IMAD.MOV.U32 R6, RZ, RZ, R3 ;  /* 0x000000ffff067224 */ /* 0x002fe200078e0003 */
[----:B------:R-:W-:Y:S01]  /*4c30*/  IABS R3, R7 ;  /* 0x0000000700037213 */ /* 0x000fe20000000000 */
[----:B------:R-:W-:Y:S02]  /*4c40*/  IMAD.IADD R7, R2, 0x1, -R64 ;  /* 0x0000000102077824 */ /* 0x000fe400078e0a40 */
[----:B------:R1:W3:Y:S01]  /*4c50*/  I2F R33, R6 ;  /* 0x0000000600217306 */ /* 0x0002e20000201400 */
[----:B--2---:R-:W-:Y:S02]  /*4c60*/  FFMA.FTZ R12, R22, -UR4, R43 ;  /* 0x80000004160c7c23 */ /* 0x004fe4000801002b */
[----:B------:R-:W-:-:S03]  /*4c70*/  FFMA.FTZ R17, R86, -UR4, R24 ;  /* 0x8000000456117c23 */ /* 0x000fc60008010018 */
[----:B------:R-:W-:Y:S02]  /*4c80*/  FSEL R146, R12, -INF , !P4 ;  /* 0xff8000000c927808 */ /* 0x000fe40006000000 */
[----:B------:R-:W-:-:S04]  /*4c90*/  ISETP.GE.AND P4, PT, R72, UR15, PT ;  /* 0x0000000f48007c0c */ /* 0x000fc8000bf86270 */
[----:B------:R-:W-:Y:S01]  /*4ca0*/  FSEL R231, R17, -INF , !P4 ;  /* 0xff80000011e77808 */ /* 0x000fe20006000000 */
[----:B-1----:R-:W-:Y:S01]  /*4cb0*/  IMAD.MOV.U32 R6, RZ, RZ, R3 ;  /* 0x000000ffff067224 */ /* 0x002fe200078e0003 */
[----:B------:R-:W-:Y:S01]  /*4cc0*/  IABS R3, R7 ;  /* 0x0000000700037213 */ /* 0x000fe20000000000 */
[----:B------:R-:W-:Y:S02]  /*4cd0*/  IMAD.IADD R7, R2, 0x1, -R65 ;  /* 0x0000000102077824 */ /* 0x000fe400078e0a41 */
[----:B------:R1:W-:Y:S01]  /*4ce0*/  I2F R35, R6 ;  /* 0x0000000600237306 */ /* 0x0003e20000201400 */
[----:B---3--:R-:W-:-:S05]  /*4cf0*/  FFMA.FTZ R12, R33, -UR4, R46 ;  /* 0x80000004210c7c23 */ /* 0x008fca000801002e */
[----:B------:R-:W-:Y:S02]  /*4d00*/  FSEL R144, R12, -INF , !P3 ;  /* 0xff8000000c907808 */ /* 0x000fe40005800000 */
[----:B------:R-:W-:Y:S01]  /*4d10*/  HMMA.16816.F32 R12, R8, R18, R56 ;  /* 0x00000012080c723c */ /* 0x000fe20000001838 */
[----:B------:R-:W-:-:S06]  /*4d20*/  ISETP.GE.AND P3, PT, R82, UR15, PT ;  /* 0x0000000f52007c0c */ /* 0x000fcc000bf66270 */
[----:B------:R-:W-:Y:S02]  /*4d30*/  FFMA.FTZ R9, R98, -UR4, R45 ;  /* 0x8000000462097c23 */ /* 0x000fe4000801002d */
[----:B-1----:R-:W-:Y:S01]  /*4d40*/  IMAD.MOV.U32 R6, RZ, RZ, R3 ;  /* 0x000000ffff067224 */ /* 0x002fe200078e0003 */
[----:B------:R-:W-:Y:S01]  /*4d50*/  IABS R3, R7 ;  /* 0x0000000700037213 */ /* 0x000fe20000000000 */
[----:B------:R-:W-:Y:S01]  /*4d60*/  IMAD.IADD R7, R2, 0x1, -R73 ;  /* 0x0000000102077824 */ /* 0x000fe200078e0a49 */
[----:B------:R-:W-:Y:S01]  /*4d70*/  FSEL R124, R9, -INF , !P2 ;  /* 0xff800000097c7808 */ /* 0x000fe20005000000 */
[----:B------:R1:W-:Y:S01]  /*4d80*/  I2F R32, R6 ;  /* 0x0000000600207306 */ /* 0x0003e20000201400 */
[----:B------:R-:W-:Y:S02]  /*4d90*/  FFMA.FTZ R10, R94, -UR4, R36 ;  /* 0x800000045e0a7c23 */ /* 0x000fe40008010024 */
[----:B------:R-:W-:Y:S02]  /*4da0*/  FFMA.FTZ R18, R89, -UR4, R29 ;  /* 0x8000000459127c23 */ /* 0x000fe4000801001d */
[----:B------:R-:W-:Y:S01]  /*4db0*/  FFMA.FTZ R19, R91, -UR4, R28 ;  /* 0x800000045b137c23 */ /* 0x000fe2000801001c */
[----:B------:R-:W-:-:S02]  /*4dc0*/  FSEL R171, R10, -INF , !P1 ;  /* 0xff8000000aab7808 */ /* 0x000fc40004800000 */
[----:B------:R-:W-:Y:S02]  /*4dd0*/  FSEL R170, R18, -INF , !P5 ;  /* 0xff80000012aa7808 */ /* 0x000fe40006800000 */
[----:B------:R-:W-:Y:S01]  /*4de0*/  FSEL R150, R19, -INF , !P6 ;  /* 0xff80000013967808 */ /* 0x000fe20007000000 */
[----:B------:R-:W-:Y:S02]  /*4df0*/  FFMA.FTZ R12, R79, -UR4, R12 ;  /* 0x800000044f0c7c23 */ /* 0x000fe4000801000c */
[----:B------:R-:W-:Y:S02]  /*4e00*/  FFMA.FTZ R13, R78, -UR4, R13 ;  /* 0x800000044e0d7c23 */ /* 0x000fe4000801000d */
[----:B-1----:R-:W-:Y:S01]  /*4e10*/  IMAD.MOV.U32 R6, RZ, RZ, R3 ;  /* 0x000000ffff067224 */ /* 0x002fe200078e0003 */
[----:B------:R-:W-:Y:S01]  /*4e20*/  IABS R3, R7 ;  /* 0x0000000700037213 */ /* 0x000fe20000000000 */
[C---:B------:R-:W-:Y:S02]  /*4e30*/  IMAD.IADD R7, R2.reuse, 0x1, -R80 ;  /* 0x0000000102077824 */ /* 0x040fe400078e0a50 */
[----:B------:R1:W-:Y:S02]  /*4e40*/  I2F R34, R6 ;  /* 0x0000000600227306 */ /* 0x0003e40000201400 */
[----:B-1----:R-:W-:Y:S01]  /*4e50*/  IMAD.MOV.U32 R6, RZ, RZ, R3 ;  /* 0x000000ffff067224 */ /* 0x002fe200078e0003 */
[----:B------:R-:W-:Y:S01]  /*4e60*/  IABS R3, R7 ;  /* 0x0000000700037213 */ /* 0x000fe20000000000 */
[----:B------:R-:W-:-:S04]  /*4e70*/  IMAD.IADD R7, R2, 0x1, -R72 ;  /* 0x0000000102077824 */ /* 0x000fc800078e0a48 */
[----:B------:R1:W2:Y:S02]  /*4e80*/  I2F R23, R6 ;  /* 0x0000000600177306 */ /* 0x0002a40000201400 */
[----:B-1----:R-:W-:Y:S01]  /*4e90*/  IMAD.MOV.U32 R6, RZ, RZ, R3 ;  /* 0x000000ffff067224 */ /* 0x002fe200078e0003 */
[----:B------:R-:W-:Y:S01]  /*4ea0*/  IABS R3, R7 ;  /* 0x0000000700037213 */ /* 0x000fe20000000000 */
[----:B------:R-:W-:-:S04]  /*4eb0*/  IMAD.IADD R7, R2, 0x1, -R82 ;  /* 0x0000000102077824 */ /* 0x000fc800078e0a52 */
[----:B------:R1:W3:Y:S01]  /*4ec0*/  I2F R21, R6 ;  /* 0x0000000600157306 */ /* 0x0002e20000201400 */
[----:B--2---:R-:W-:-:S05]  /*4ed0*/  FFMA.FTZ R10, R23, -UR4, R30 ;  /* 0x80000004170a7c23 */ /* 0x004fca000801001e */
[----:B------:R-:W-:Y:S01]  /*4ee0*/  FSEL R185, R10, -INF , !P6 ;  /* 0xff8000000ab97808 */ /* 0x000fe20007000000 */
[----:B-1----:R-:W-:Y:S01]  /*4ef0*/  IMAD.MOV.U32 R6, RZ, RZ, R3 ;  /* 0x000000ffff067224 */ /* 0x002fe200078e0003 */
[----:B------:R-:W-:Y:S01]  /*4f00*/  IABS R3, R7 ;  /* 0x0000000700037213 */ /* 0x000fe20000000000 */
[C---:B------:R-:W-:Y:S02]  /*4f10*/  IMAD.IADD R7, R2.reuse, 0x1, -R77 ;  /* 0x0000000102077824 */ /* 0x040fe400078e0a4d */
[----:B------:R-:W-:Y:S01]  /*4f20*/  IMAD.IADD R2, R2, 0x1, -R76 ;  /* 0x0000000102027824 */ /* 0x000fe200078e0a4c */
[----:B------:R1:W2:Y:S01]  /*4f30*/  I2F R20, R6 ;  /* 0x0000000600147306 */ /* 0x0002a20000201400 */
[----:B---3--:R-:W-:-:S03]  /*4f40*/  FFMA.FTZ R9, R21, -UR4, R31 ;  /* 0x8000000415097c23 */ /* 0x008fc6000801001f */
[----:B------:R-:W-:Y:S02]  /*4f50*/  IABS R2, R2 ;  /* 0x0000000200027213 */ /* 0x000fe40000000000 */
[----:B------:R-:W-:-:S04]  /*4f60*/  FSEL R186, R9, -INF , !P5 ;  /* 0xff80000009ba7808 */ /* 0x000fc80006800000 */
[----:B------:R-:W3:Y:S01]  /*4f70*/  I2F R2, R2 ;  /* 0x0000000200027306 */ /* 0x000ee20000201400 */
[----:B-1----:R-:W-:Y:S01]  /*4f80*/  IMAD.MOV.U32 R6, RZ, RZ, R3 ;  /* 0x000000ffff067224 */ /* 0x002fe200078e0003 */
[----:B------:R-:W-:Y:S01]  /*4f90*/  IABS R3, R7 ;  /* 0x0000000700037213 */ /* 0x000fe20000000000 */
[----:B------:R-:W-:-:S05]  /*4fa0*/  FFMA.FTZ R7, R32, -UR4, R38 ;  /* 0x8000000420077c23 */ /* 0x000fca0008010026 */
[----:B------:R1:W4:Y:S01]  /*4fb0*/  I2F R11, R6 ;  /* 0x00000006000b7306 */ /* 0x0003220000201400 */
[----:B------:R-:W-:Y:S01]  /*4fc0*/  FSEL R187, R7, -INF , !P1 ;  /* 0xff80000007bb7808 */ /* 0x000fe20004800000 */
[----:B--2---:R-:W-:Y:S01]  /*4fd0*/  FFMA.FTZ R7, R20, -UR4, R26 ;  /* 0x8000000414077c23 */ /* 0x004fe2000801001a */
[----:B------:R-:W-:Y:S01]  /*4fe0*/  ISETP.GE.AND P1, PT, R76, UR15, PT ;  /* 0x0000000f4c007c0c */ /* 0x000fe2000bf26270 */
[----:B---3--:R-:W-:-:S04]  /*4ff0*/  FFMA.FTZ R2, R2, -UR4, R15 ;  /* 0x8000000402027c23 */ /* 0x008fc8000801000f */
[----:B------:R2:W3:Y:S01]  /*5000*/  I2F R8, R3 ;  /* 0x0000000300087306 */ /* 0x0004e20000201400 */
[----:B------:R-:W-:Y:S02]  /*5010*/  FSEL R178, R7, -INF , !P4 ;  /* 0xff80000007b27808 */ /* 0x000fe40006000000 */
[----:B------:R-:W-:Y:S02]  /*5020*/  FSEL R2, R2, -INF , !P1 ;  /* 0xff80000002027808 */ /* 0x000fe40004800000 */
[----:B------:R-:W-:Y:S01]  /*5030*/  FSEL R18, R13, -INF , !P1 ;  /* 0xff8000000d127808 */ /* 0x000fe20004800000 */
[----:B-1----:R-:W-:Y:S02]  /*5040*/  FFMA.FTZ R6, R35, -UR4, R47 ;  /* 0x8000000423067c23 */ /* 0x002fe4000801002f */
[----:B----4-:R-:W-:-:S03]  /*5050*/  FFMA.FTZ R11, R11, -UR4, R27 ;  /* 0x800000040b0b7c23 */ /* 0x010fc6000801001b */
[----:B------:R-:W-:Y:S01]  /*5060*/  FSEL R125, R6, -INF , !P2 ;  /* 0xff800000067d7808 */ /* 0x000fe20005000000 */
[----:B------:R-:W-:Y:S01]  /*5070*/  FFMA.FTZ R6, R95, -UR4, R37 ;  /* 0x800000045f067c23 */ /* 0x000fe20008010025 */
[----:B------:R-:W-:Y:S01]  /*5080*/  ISETP.GE.AND P2, PT, R77, UR15, PT ;  /* 0x0000000f4d007c0c */ /* 0x000fe2000bf46270 */
[----:B--2---:R-:W-:Y:S01]  /*5090*/  FFMA.FTZ R3, R34, -UR4, R39 ;  /* 0x8000000422037c23 */ /* 0x004fe20008010027 */
[----:B------:R-:W-:Y:S01]  /*50a0*/  FSEL R164, R11, -INF , !P3 ;  /* 0xff8000000ba47808 */ /* 0x000fe20005800000 */
[----:B---3--:R-:W-:Y:S01]  /*50b0*/  FFMA.FTZ R8, R8, -UR4, R14 ;  /* 0x8000000408087c23 */ /* 0x008fe2000801000e */
[----:B------:R-:W-:Y:S02]  /*50c0*/  FSEL R149, R6, -INF , !P0 ;  /* 0xff80000006957808 */ /* 0x000fe40004000000 */
[----:B------:R-:W-:Y:S02]  /*50d0*/  FSEL R184, R3, -INF , !P0 ;  /* 0xff80000003b87808 */ /* 0x000fe40004000000 */
[----:B------:R-:W-:-:S02]  /*50e0*/  FSEL R6, R16, -INF , !P3 ;  /* 0xff80000010067808 */ /* 0x000fc40005800000 */
[----:B------:R-:W-:Y:S02]  /*50f0*/  FSEL R3, R12, -INF , !P2 ;  /* 0xff8000000c037808 */ /* 0x000fe40005000000 */
[----:B------:R-:W-:Y:S01]  /*5100*/  PLOP3.LUT P0, PT, PT, PT, UP0, 0x80, 0x0 ;  /* 0x000000000000781c */ /* 0x000fe20003f0f008 */
[----:B------:R1:W-:Y:S01]  /*5110*/  STL [R1+0x1c], R6 ;  /* 0x00001c0601007387 */ /* 0x0003e20000100800 */
[----:B------:R-:W-:-:S03]  /*5120*/  FSEL R7, R8, -INF , !P2 ;  /* 0xff80000008077808 */ /* 0x000fc60005000000 */
[----:B------:R1:W-:Y:S04]  /*5130*/  STL [R1+0x20], R3 ;  /* 0x0000200301007387 */ /* 0x0003e80000100800 */
[----:B------:R1:W-:Y:S04]  /*5140*/  STL [R1+0x24], R2 ;  /* 0x0000240201007387 */ /* 0x0003e80000100800 */
[----:B------:R-:W-:Y:S05]  /*5150*/  @!P0 BRA `(.L_x_109) ;  /* 0x0000084000008947 */ /* 0x000fea0003800000 */
[----:B------:R-:W-:Y:S01]  /*5160*/  ULEA.HI.SX32 UR9, UR9, 0xfffffffe, 0x1a ;  /* 0xfffffffe09097891 */ /* 0x000fe2000f8fd23f */
[----:B------:R-:W-:Y:S01]  /*5170*/  ISETP.GE.AND P6, PT, R248, c[0x0][0x220], PT ;  /* 0x00008800f8007a0c */ /* 0x000fe20003fc6270 */
[----:B------:R-:W-:Y:S01]  /*5180*/  BSSY B0, `(.L_x_110) ;  /* 0x0000080000007945 */ /* 0x000fe20003800000 */
[----:B------:R-:W-:Y:S01]  /*5190*/  ISETP.GE.AND P5, PT, R101, c[0x0][0x220], PT ;  /* 0x0000880065007a0c */ /* 0x000fe20003fa6270 */
[----:B------:R-:W-:Y:S01]  /*51a0*/  USHF.R.S32.HI UR5, URZ, 0x1f, UR9 ;  /* 0x0000001f3f057899 */ /* 0x000fe20008011409 */
[----:B------:R-:W-:Y:S01]  /*51b0*/  ISETP.GE.AND P4, PT, R252, c[0x0][0x220], PT ;  /* 0x00008800fc007a0c */ /* 0x000fe20003f86270 */
[----:B------:R-:W-:Y:S01]  /*51c0*/  UIMAD UR29, UR29, UR9, URZ ;  /* 0x000000091d1d72a4 */ /* 0x000fe2000f8e023f */
[----:B-1----:R-:W-:Y:S01]  /*51d0*/  IMAD.WIDE.U32 R2, R99, UR9, R250 ;  /* 0x0000000963027c25 */ /* 0x002fe2000f8e00fa */
        /* <DEDUP_REMOVED lines=122> */
.L_x_111:
[----:B------:R-:W-:Y:S05]  /*5980*/  BSYNC B0 ;  /* 0x0000000000007941 */ /* 0x000fea0003800000 */
.L_x_110:
[----:B------:R-:W0:Y:S02]  /*5990*/  LDGDEPBAR ;  /* 0x00000000000079af */ /* 0x000e240000000000 */
.L_x_109:
[----:B------:R-:W-:Y:S04]  /*59a0*/  STL [R1+0x50], R214 ;  /* 0x000050d601007387 */ /* 0x000fe80000100800 */
[----:B------:R-:W-:Y:S04]  /*59b0*/  STL [R1+0x4c], R213 ;  /* 0x00004cd501007387 */ /* 0x000fe80000100800 */
[----:B------:R-:W-:Y:S04]  /*59c0*/  STL [R1+0x48], R212 ;  /* 0x000048d401007387 */ /* 0x000fe80000100800 */
[----:B------:R-:W-:Y:S04]  /*59d0*/  STL [R1+0x44], R211 ;  /* 0x000044d301007387 */ /* 0x000fe80000100800 */
[----:B------:R3:W-:Y:S04]  /*59e0*/  STL [R1+0x40], R210 ;  /* 0x000040d201007387 */ /* 0x0007e80000100800 */
[----:B---3--:R-:W3:Y:S04]  /*59f0*/  LDL.LU R210, [R1+0x20] ;  /* 0x0000200001d27983 */ /* 0x008ee80000300800 */
[----:B------:R-:W-:Y:S04]  /*5a00*/  STL [R1+0x3c], R209 ;  /* 0x00003cd101007387 */ /* 0x000fe80000100800 */
[----:B------:R-:W-:Y:S04]  /*5a10*/  STL [R1+0x38], R208 ;  /* 0x000038d001007387 */ /* 0x000fe80000100800 */
[----:B------:R-:W-:Y:S04]  /*5a20*/  STL [R1+0x34], R169 ;  /* 0x000034a901007387 */ /* 0x000fe80000100800 */
[----:B------:R4:W-:Y:S04]  /*5a30*/  STL [R1+0x30], R168 ;  /* 0x000030a801007387 */ /* 0x0009e80000100800 */
[----:B----4-:R-:W4:Y:S01]  /*5a40*/  LDL.LU R168, [R1+0x1c] ;  /* 0x00001c0001a87983 */ /* 0x010f220000300800 */
[----:B-1----:R-:W-:Y:S01]  /*5a50*/  MOV R11, R18 ;  /* 0x00000012000b7202 */ /* 0x002fe20000000f00 */
[----:B------:R-:W-:-:S02]  /*5a60*/  IMAD.MOV.U32 R10, RZ, RZ, R7 ;  /* 0x000000ffff0a7224 */ /* 0x000fc400078e0007 */
[----:B------:R-:W-:Y:S04]  /*5a70*/  STL [R1+0x2c], R151 ;  /* 0x00002c9701007387 */ /* 0x000fe80000100800 */
[----:B--2---:R-:W2:Y:S01]  /*5a80*/  LDL.LU R214, [R1+0x24] ;  /* 0x0000240001d67983 */ /* 0x004ea20000300800 */
[----:B------:R-:W-:Y:S02]  /*5a90*/  FMNMX.FTZ R2, R52, R50, !PT ;  /* 0x0000003234027209 */ /* 0x000fe40007810000 */
[----:B------:R-:W-:Y:S02]  /*5aa0*/  SHF.L.U32 R204, R5, 0x1, RZ ;  /* 0x0000000105cc7819 */ /* 0x000fe400000006ff */
[----:B------:R-:W-:Y:S02]  /*5ab0*/  FMNMX.FTZ R2, R49, R2, !PT ;  /* 0x0000000231027209 */ /* 0x000fe40007810000 */
[----:B------:R-:W-:Y:S01]  /*5ac0*/  LEA R207, R0, R204, 0x1 ;  /* 0x000000cc00cf7211 */ /* 0x000fe200078e08ff */
[----:B------:R-:W-:Y:S01]  /*5ad0*/  IMAD R205, R4, 0x2, R204 ;  /* 0x0000000204cd7824 */ /* 0x000fe200078e02cc */
[----:B------:R-:W-:Y:S01]  /*5ae0*/  FMNMX.FTZ R2, R48, R2, !PT ;  /* 0x0000000230027209 */ /* 0x000fe20007810000 */
[----:B------:R-:W-:Y:S02]  /*5af0*/  LDSM.16.MT88.4 R20, [R204+0x10000] ;  /* 0x01000000cc14783b */ /* 0x000fe40000004200 */
[----:B------:R-:W-:Y:S01]  /*5b00*/  IMAD R206, R0, 0x2, R205 ;  /* 0x0000000200ce7824 */ /* 0x000fe200078e02cd */
[----:B------:R-:W-:Y:S01]  /*5b10*/  FMNMX.FTZ R2, R136, R2, !PT ;  /* 0x0000000288027209 */ /* 0x000fe20007810000 */
[----:B------:R-:W-:Y:S03]  /*5b20*/  LDSM.16.MT88.4 R16, [R205+0x10000] ;  /* 0x01000000cd10783b */ /* 0x000fe60000004200 */
[----:B------:R-:W-:Y:S01]  /*5b30*/  FMNMX.FTZ R3, R127, R2, !PT ;  /* 0x000000027f037209 */ /* 0x000fe20007810000 */
[----:B------:R-:W-:Y:S01]  /*5b40*/  LDSM.16.MT88.4 R28, [R206+0x10000] ;  /* 0x01000000ce1c783b */ /* 0x000fe20000004200 */
[----:B------:R-:W-:-:S02]  /*5b50*/  FMNMX.FTZ R2, R54, R53, !PT ;  /* 0x0000003536027209 */ /* 0x000fc40007810000 */
[----:B------:R-:W-:Y:S01]  /*5b60*/  FMNMX.FTZ R3, R126, R3, !PT ;  /* 0x000000037e037209 */ /* 0x000fe20007810000 */
[----:B------:R-:W-:Y:S01]  /*5b70*/  LDSM.16.MT88.4 R40, [R204+0x12000] ;  /* 0x01200000cc28783b */ /* 0x000fe20000004200 */
[----:B------:R-:W-:Y:S02]  /*5b80*/  FMNMX.FTZ R2, R55, R2, !PT ;  /* 0x0000000237027209 */ /* 0x000fe40007810000 */
[----:B------:R-:W-:Y:S01]  /*5b90*/  FMNMX.FTZ R148, R124, R3, !PT ;  /* 0x000000037c947209 */ /* 0x000fe20007810000 */
[----:B------:R-:W-:Y:S01]  /*5ba0*/  LDSM.16.MT88.4 R12, [R207+0x10000] ;  /* 0x01000000cf0c783b */ /* 0x000fe20000004200 */
[----:B------:R-:W-:Y:S02]  /*5bb0*/  FMNMX.FTZ R2, R51, R2, !PT ;  /* 0x0000000233027209 */ /* 0x000fe40007810000 */
        /* <DEDUP_REMOVED lines=9> */
[----:B------:R-:W-:Y:S02]  /*5c50*/  FMNMX.FTZ R148, R170, R148, !PT ;  /* 0x00000094aa947209 */ /* 0x000fe40007810000 */
[----:B------:R-:W-:-:S02]  /*5c60*/  FMNMX.FTZ R2, R125, R2, !PT ;  /* 0x000000027d027209 */ /* 0x000fc40007810000 */
[----:B------:R-:W-:Y:S02]  /*5c70*/  FMNMX.FTZ R148, R231, R148, !PT ;  /* 0x00000094e7947209 */ /* 0x000fe40007810000 */
[----:B------:R-:W-:-:S04]  /*5c80*/  FMNMX.FTZ R2, R187, R2, !PT ;  /* 0x00000002bb027209 */ /* 0x000fc80007810000 */
[----:B------:R-:W-:-:S04]  /*5c90*/  FMNMX.FTZ R2, R184, R2, !PT ;  /* 0x00000002b8027209 */ /* 0x000fc80007810000 */
[----:B------:R-:W-:-:S04]  /*5ca0*/  FMNMX.FTZ R2, R185, R2, !PT ;  /* 0x00000002b9027209 */ /* 0x000fc80007810000 */
[----:B------:R-:W-:-:S04]  /*5cb0*/  FMNMX.FTZ R2, R186, R2, !PT ;  /* 0x00000002ba027209 */ /* 0x000fc80007810000 */
[----:B------:R-:W-:-:S04]  /*5cc0*/  FMNMX.FTZ R2, R178, R2, !PT ;  /* 0x00000002b2027209 */ /* 0x000fc80007810000 */
[----:B------:R-:W-:-:S04]  /*5cd0*/  FMNMX.FTZ R2, R164, R2, !PT ;  /* 0x00000002a4027209 */ /* 0x000fc80007810000 */
[----:B------:R-:W-:Y:S02]  /*5ce0*/  FMNMX.FTZ R2, R10, R2, !PT ;  /* 0x000000020a027209 */ /* 0x000fe40007810000 */
[----:B----4-:R-:W-:-:S04]  /*5cf0*/  FMNMX.FTZ R148, R168, R148, !PT ;  /* 0x00000094a8947209 */ /* 0x010fc80007810000 */
[----:B---3--:R-:W-:-:S04]  /*5d00*/  FMNMX.FTZ R148, R210, R148, !PT ;  /* 0x00000094d2947209 */ /* 0x008fc80007810000 */
[----:B------:R-:W-:Y:S02]  /*5d10*/  FMNMX.FTZ R148, R11, R148, !PT ;  /* 0x000000940b947209 */ /* 0x000fe40007810000 */
[----:B--2---:R-:W-:-:S03]  /*5d20*/  FMNMX.FTZ R2, R214, R2, !PT ;  /* 0x00000002d6027209 */ /* 0x004fc60007810000 */
[----:B------:R-:W1:Y:S04]  /*5d30*/  SHFL.BFLY PT, R6, R148, 0x2, 0x1f ;  /* 0x0c401f0094067f89 */ /* 0x000e6800000e0000 */
[----:B------:R-:W2:Y:S01]  /*5d40*/  SHFL.BFLY PT, R3, R2, 0x2, 0x1f ;  /* 0x0c401f0002037f89 */ /* 0x000ea200000e0000 */
[----:B-1----:R-:W-:Y:S02]  /*5d50*/  FMNMX.FTZ R148, R148, R6, !PT ;  /* 0x0000000694947209 */ /* 0x002fe40007810000 */
[----:B--2---:R-:W-:-:S03]  /*5d60*/  FMNMX.FTZ R2, R2, R3, !PT ;  /* 0x0000000302027209 */ /* 0x004fc60007810000 */
[----:B------:R-:W1:Y:S04]  /*5d70*/  SHFL.BFLY PT, R6, R148, 0x1, 0x1f ;  /* 0x0c201f0094067f89 */ /* 0x000e6800000e0000 */
[----:B------:R-:W2:Y:S01]  /*5d80*/  SHFL.BFLY PT, R7, R2, 0x1, 0x1f ;  /* 0x0c201f0002077f89 */ /* 0x000ea200000e0000 */
        /* <DEDUP_REMOVED lines=9> */
[----:B--2---:R-:W-:Y:S01]  /*5e20*/  FMNMX.FTZ R3, R2, R7, !PT ;  /* 0x0000000702037209 */ /* 0x004fe20007810000 */
[----:B------:R-:W-:-:S06]  /*5e30*/  FFMA.FTZ R2, R50, c[0x0][0x23c], -R8 ;  /* 0x00008f0032027a23 */ /* 0x000fcc0000010808 */
[----:B------:R2:W-:Y:S01]  /*5e40*/  MUFU.EX2 R176, R0 ;  /* 0x0000000000b07308 */ /* 0x0005e20000000800 */
[----:B------:R-:W-:Y:S01]  /*5e50*/  FSETP.NEU.FTZ.AND P1, PT, R3, -INF , PT ;  /* 0xff8000000300780b */ /* 0x000fe20003f3d000 */
[----:B-1----:R-:W-:-:S06]  /*5e60*/  FFMA.FTZ R6, R48, c[0x0][0x23c], -R8 ;  /* 0x00008f0030067a23 */ /* 0x002fcc0000010808 */
[----:B------:R1:W-:Y:S08]  /*5e70*/  MUFU.EX2 R209, R2 ;  /* 0x0000000200d17308 */ /* 0x0003f00000000800 */
[----:B------:R3:W4:Y:S01]  /*5e80*/  MUFU.EX2 R213, R6 ;  /* 0x0000000600d57308 */ /* 0x0007220000000800 */
[----:B--2---:R-:W-:Y:S02]  /*5e90*/  FFMA.FTZ R0, R127, c[0x0][0x23c], -R8 ;  /* 0x00008f007f007a23 */ /* 0x004fe40000010808 */
[----:B-1----:R-:W-:-:S05]  /*5ea0*/  FMUL.FTZ R2, R3, c[0x0][0x23c] ;  /* 0x00008f0003027a20 */ /* 0x002fca0000410000 */
[----:B------:R1:W-:Y:S01]  /*5eb0*/  MUFU.EX2 R200, R0 ;  /* 0x0000000000c87308 */ /* 0x0003e20000000800 */
[----:B------:R-:W-:-:S05]  /*5ec0*/  FSEL R2, R2, RZ, P1 ;  /* 0x000000ff02027208 */ /* 0x000fca0000800000 */
[--C-:B------:R-:W-:Y:S02]  /*5ed0*/  FFMA.FTZ R4, R53, c[0x0][0x23c], -R2.reuse ;  /* 0x00008f0035047a23 */ /* 0x100fe40000010802 */
[----:B---3--:R-:W-:Y:S02]  /*5ee0*/  FFMA.FTZ R6, R54, c[0x0][0x23c], -R2 ;  /* 0x00008f0036067a23 */ /* 0x008fe40000010802 */
[----:B------:R2:W-:Y:S01]  /*5ef0*/  MUFU.EX2 R208, R4 ;  /* 0x0000000400d07308 */ /* 0x0005e20000000800 */
[----:B-1----:R-:W-:-:S07]  /*5f00*/  FFMA.FTZ R0, R126, c[0x0][0x23c], -R8 ;  /* 0x00008f007e007a23 */ /* 0x002fce0000010808 */
[----:B------:R4:W1:Y:S01]  /*5f10*/  MUFU.EX2 R151, R6 ;  /* 0x0000000600977308 */ /* 0x0008620000000800 */
[----:B--2---:R-:W-:-:S07]  /*5f20*/  FFMA.FTZ R4, R55, c[0x0][0x23c], -R2 ;  /* 0x00008f0037047a23 */ /* 0x004fce0000010802 */
[----:B------:R2:W-:Y:S01]  /*5f30*/  MUFU.EX2 R169, R0 ;  /* 0x0000000000a97308 */ /* 0x0005e20000000800 */
[----:B----4-:R-:W-:-:S07]  /*5f40*/  F2FP.PACK_AB R6, R213, R166 ;  /* 0x000000a6d506723e */ /* 0x010fce00000000ff */
        /* <DEDUP_REMOVED lines=61> */
[----:B------:R-:W3:Y:S06]  /*6320*/  LDSM.16.MT88.4 R32, [R205+0x12800] ;  /* 0x01280000cd20783b */ /* 0x000eec0000004200 */
[----:B------:R-:W-:-:S02]  /*6330*/  F2FP.PACK_AB R4, R200, R176 ;  /* 0x000000b0c804723e */ /* 0x000fc400000000ff */
[----:B------:R-:W-:Y:S02]  /*6340*/  F2FP.PACK_AB R5, R177, R167 ;  /* 0x000000a7b105723e */ /* 0x000fe400000000ff */
[----:B------:R-:W-:Y:S02]  /*6350*/  F2FP.PACK_AB R6, R147, R169 ;  /* 0x000000a99306723e */ /* 0x000fe400000000ff */
[----:B----4-:R-:W-:-:S07]  /*6360*/  F2FP.PACK_AB R7, R179, R9 ;  /* 0x00000009b307723e */ /* 0x010fce00000000ff */
[C---:B-1----:R-:W-:Y:S07]  /*6370*/  HMMA.16816.F32 R188, R4.reuse, R28, R92 ;  /* 0x0000001c04bc723c */ /* 0x042fee000000185c */
[----:B------:R-:W-:Y:S01]  /*6380*/  MOV R94, R200 ;  /* 0x000000c8005e7202 */ /* 0x000fe20000000f00 */
[C---:B------:R-:W-:Y:S01]  /*6390*/  HMMA.16816.F32 R20, R4.reuse, R30, R108 ;  /* 0x0000001e0414723c */ /* 0x040fe2000000186c */
[----:B------:R-:W1:Y:S07]  /*63a0*/  LDSM.16.MT88.4 R28, [R207+0x12800] ;  /* 0x01280000cf1c783b */ /* 0x000e6e0000004200 */
[C---:B------:R-:W-:Y:S08]  /*63b0*/  HMMA.16816.F32 R108, R4.reuse, R12, R56 ;  /* 0x0000000c046c723c */ /* 0x040ff00000001838 */
[----:B------:R-:W-:Y:S01]  /*63c0*/  MOV R145, R190 ;  /* 0x000000be00917202 */ /* 0x000fe20000000f00 */
[----:B------:R-:W-:Y:S01]  /*63d0*/  IMAD.MOV.U32 R0, RZ, RZ, R188 ;  /* 0x000000ffff007224 */ /* 0x000fe200078e00bc */
[----:B------:R-:W-:Y:S01]  /*63e0*/  MOV R95, R189 ;  /* 0x000000bd005f7202 */ /* 0x000fe20000000f00 */
[----:B------:R-:W-:Y:S01]  /*63f0*/  IMAD.MOV.U32 R144, RZ, RZ, R191 ;  /* 0x000000ffff907224 */ /* 0x000fe200078e00bf */
[C---:B------:R-:W-:Y:S01]  /*6400*/  HMMA.16816.F32 R236, R4.reuse, R14, R68 ;  /* 0x0000000e04ec723c */ /* 0x040fe20000001844 */
[----:B------:R-:W-:Y:S03]  /*6410*/  LDSM.16.MT88.4 R12, [R205+0x14800] ;  /* 0x01480000cd0c783b */ /* 0x000fe60000004200 */
[----:B------:R-:W-:Y:S01]  /*6420*/  MOV R190, R21 ;  /* 0x0000001500be7202 */ /* 0x000fe20000000f00 */
[----:B------:R-:W-:Y:S01]  /*6430*/  IMAD.MOV.U32 R189, RZ, RZ, R22 ;  /* 0x000000ffffbd7224 */ /* 0x000fe200078e0016 */
[----:B------:R-:W-:Y:S01]  /*6440*/  MOV R188, R23 ;  /* 0x0000001700bc7202 */ /* 0x000fe20000000f00 */
[----:B------:R-:W-:Y:S01]  /*6450*/  IMAD.MOV.U32 R146, RZ, RZ, R20 ;  /* 0x000000ffff927224 */ /* 0x000fe200078e0014 */
[C---:B--2---:R-:W-:Y:S08]  /*6460*/  HMMA.16816.F32 R192, R4.reuse, R24, R84 ;  /* 0x0000001804c0723c */ /* 0x044ff00000001854 */
[C---:B------:R-:W-:Y:S08]  /*6470*/  HMMA.16816.F32 R20, R4.reuse, R16, R88 ;  /* 0x000000100414723c */ /* 0x040ff00000001858 */
[C---:B------:R-:W-:Y:S08]  /*6480*/  HMMA.16816.F32 R16, R4.reuse, R18, R72 ;  /* 0x000000120410723c */ /* 0x040ff00000001848 */
[C---:B------:R-:W-:Y:S01]  /*6490*/  HMMA.16816.F32 R232, R4.reuse, R26, R64 ;  /* 0x0000001a04e8723c */ /* 0x040fe20000001840 */
[----:B------:R-:W-:Y:S07]  /*64a0*/  LDSM.16.MT88.4 R24, [R207+0x14800] ;  /* 0x01480000cf18783b */ /* 0x000fee0000004200 */
[----:B------:R-:W-:Y:S01]  /*64b0*/  MOV R91, R22 ;  /* 0x00000016005b7202 */ /* 0x000fe20000000f00 */
[----:B------:R-:W-:Y:S01]  /*64c0*/  IMAD.MOV.U32 R90, RZ, RZ, R23 ;  /* 0x000000ffff5a7224 */ /* 0x000fe200078e0017 */
[----:B------:R-:W-:Y:S01]  /*64d0*/  MOV R89, R21 ;  /* 0x0000001500597202 */ /* 0x000fe20000000f00 */
[----:B------:R-:W-:Y:S01]  /*64e0*/  IMAD.MOV.U32 R88, RZ, RZ, R20 ;  /* 0x000000ffff587224 */ /* 0x000fe200078e0014 */
[C---:B---3--:R-:W-:Y:S01]  /*64f0*/  HMMA.16816.F32 R244, R4.reuse, R32, R116 ;  /* 0x0000002004f4723c */ /* 0x048fe20000001874 */
[----:B------:R-:W2:Y:S03]  /*6500*/  LDSM.16.MT88.4 R20, [R206+0x12800] ;  /* 0x01280000ce14783b */ /* 0x000ea60000004200 */
[----:B------:R-:W-:Y:S01]  /*6510*/  MOV R191, R16 ;  /* 0x0000001000bf7202 */ /* 0x000fe20000000f00 */
[----:B------:R-:W-:Y:S01]  /*6520*/  IMAD.MOV.U32 R75, RZ, RZ, R17 ;  /* 0x000000ffff4b7224 */ /* 0x000fe200078e0011 */
[----:B------:R-:W-:Y:S01]  /*6530*/  MOV R74, R18 ;  /* 0x00000012004a7202 */ /* 0x000fe20000000f00 */
[----:B------:R-:W-:Y:S01]  /*6540*/  IMAD.MOV.U32 R73, RZ, RZ, R19 ;  /* 0x000000ffff497224 */ /* 0x000fe200078e0013 */
[C---:B------:R-:W-:Y:S01]  /*6550*/  HMMA.16816.F32 R56, R4.reuse, R34, R104 ;  /* 0x000000220438723c */ /* 0x040fe20000001868 */
[----:B------:R-:W3:Y:S01]  /*6560*/  LDSM.16.MT88.4 R16, [R204+0x14800] ;  /* 0x01480000cc10783b */ /* 0x000ee20000004200 */
[----:B------:R-:W-:Y:S01]  /*6570*/  MOV R119, R167 ;  /* 0x000000a700777202 */ /* 0x000fe20000000f00 */
[----:B------:R-:W-:Y:S01]  /*6580*/  IMAD.MOV.U32 R118, RZ, RZ, R176 ;  /* 0x000000ffff767224 */ /* 0x000fe200078e00b0 */
[----:B------:R-:W-:Y:S01]  /*6590*/  MOV R117, R177 ;  /* 0x000000b100757202 */ /* 0x000fe20000000f00 */
[----:B------:R-:W4:Y:S02]  /*65a0*/  LDSM.16.MT88.4 R32, [R206+0x14800] ;  /* 0x01480000ce20783b */ /* 0x000f240000004200 */
[----:B------:R-:W-:Y:S01]  /*65b0*/  IMAD.MOV.U32 R107, RZ, RZ, R191 ;  /* 0x000000ffff6b7224 */ /* 0x000fe200078e00bf */
[----:B------:R-:W-:Y:S01]  /*65c0*/  HMMA.16816.F32 R120, R4, R36, R120 ;  /* 0x000000240478723c */ /* 0x000fe20000001878 */
[----:B------:R-:W-:Y:S01]  /*65d0*/  MOV R104, R190 ;  /* 0x000000be00687202 */ /* 0x000fe20000000f00 */
[----:B------:R-:W-:Y:S01]  /*65e0*/  IMAD.MOV.U32 R105, RZ, RZ, R189 ;  /* 0x000000ffff697224 */ /* 0x000fe200078e00bd */
[----:B------:R-:W-:-:S05]  /*65f0*/  MOV R106, R188 ;  /* 0x000000bc006a7202 */ /* 0x000fca0000000f00 */
[C---:B-1----:R-:W-:Y:S07]  /*6600*/  HMMA.16816.F32 R240, R4.reuse, R28, R112 ;  /* 0x0000001c04f0723c */ /* 0x042fee0000001870 */
[----:B------:R-:W-:Y:S01]  /*6610*/  IMAD.MOV.U32 R112, RZ, RZ, R178 ;  /* 0x000000ffff707224 */ /* 0x000fe200078e00b2 */
[C---:B------:R-:W-:Y:S01]  /*6620*/  HMMA.16816.F32 R200, R4.reuse, R30, R100 ;  /* 0x0000001e04c8723c */ /* 0x040fe20000001864 */
[----:B------:R-:W-:Y:S01]  /*6630*/  MOV R113, R91 ;  /* 0x0000005b00717202 */ /* 0x000fe20000000f00 */
[----:B------:R-:W-:Y:S01]  /*6640*/  IMAD.MOV.U32 R114, RZ, RZ, R90 ;  /* 0x000000ffff727224 */ /* 0x000fe200078e005a */
[----:B------:R-:W-:Y:S01]  /*6650*/  LDSM.16.MT88.4 R28, [R204+0x16800] ;  /* 0x01680000cc1c783b */ /* 0x000fe20000004200 */
[----:B------:R-:W-:Y:S01]  /*6660*/  IMAD.MOV.U32 R115, RZ, RZ, R146 ;  /* 0x000000ffff737224 */ /* 0x000fe200078e0092 */
[----:B------:R-:W-:Y:S01]  /*6670*/  MOV R86, R56 ;  /* 0x0000003800567202 */ /* 0x000fe20000000f00 */
[----:B------:R-:W-:Y:S01]  /*6680*/  IMAD.MOV.U32 R85, RZ, RZ, R57 ;  /* 0x000000ffff557224 */ /* 0x000fe200078e0039 */
[----:B------:R-:W-:Y:S01]  /*6690*/  MOV R103, R89 ;  /* 0x0000005900677202 */ /* 0x000fe20000000f00 */
[----:B------:R-:W-:Y:S01]  /*66a0*/  IMAD.MOV.U32 R93, RZ, RZ, R121 ;  /* 0x000000ffff5d7224 */ /* 0x000fe200078e0079 */
[C---:B--2---:R-:W-:Y:S01]  /*66b0*/  HMMA.16816.F32 R188, R4.reuse, R20, R80 ;  /* 0x0000001404bc723c */ /* 0x044fe20000001850 */
[----:B------:R-:W-:Y:S01]  /*66c0*/  MOV R72, R120 ;  /* 0x0000007800487202 */ /* 0x000fe20000000f00 */
[----:B------:R-:W-:Y:S01]  /*66d0*/  IMAD.MOV.U32 R120, RZ, RZ, R166 ;  /* 0x000000ffff787224 */ /* 0x000fe200078e00a6 */
[----:B------:R-:W-:Y:S01]  /*66e0*/  MOV R92, R122 ;  /* 0x0000007a005c7202 */ /* 0x000fe20000000f00 */
[----:B------:R-:W-:Y:S01]  /*66f0*/  IMAD.MOV.U32 R122, RZ, RZ, R164 ;  /* 0x000000ffff7a7224 */ /* 0x000fe200078e00a4 */
[----:B------:R-:W-:Y:S01]  /*6700*/  MOV R121, R165 ;  /* 0x000000a500797202 */ /* 0x000fe20000000f00 */
[----:B------:R-:W-:Y:S01]  /*6710*/  IMAD.MOV.U32 R87, RZ, RZ, R123 ;  /* 0x000000ffff577224 */ /* 0x000fe200078e007b */
[----:B------:R-:W-:Y:S01]  /*6720*/  MOV R20, R0 ;  /* 0x0000000000147202 */ /* 0x000fe20000000f00 */
[----:B------:R-:W-:Y:S01]  /*6730*/  FFMA.FTZ R0, R171, c[0x0][0x23c], -R8 ;  /* 0x00008f00ab007a23 */ /* 0x000fe20000010808 */
[C---:B---3--:R-:W-:Y:S01]  /*6740*/  HMMA.16816.F32 R164, R4.reuse, R16, R76 ;  /* 0x0000001004a4723c */ /* 0x048fe2000000184c */
[----:B------:R-:W-:Y:S01]  /*6750*/  MOV R123, R179 ;  /* 0x000000b3007b7202 */ /* 0x000fe20000000f00 */
[----:B------:R-:W-:Y:S01]  /*6760*/  IMAD.MOV.U32 R102, RZ, RZ, R88 ;  /* 0x000000ffff667224 */ /* 0x000fe200078e0058 */
[----:B------:R1:W2:Y:S01]  /*6770*/  MUFU.EX2 R17, R0 ;  /* 0x0000000000117308 */ /* 0x0002a20000000800 */
[----:B------:R-:W-:Y:S01]  /*6780*/  IMAD.MOV.U32 R100, RZ, RZ, R145 ;  /* 0x000000ffff647224 */ /* 0x000fe200078e0091 */
[----:B------:R-:W-:Y:S01]  /*6790*/  MOV R101, R144 ;  /* 0x0000009000657202 */ /* 0x000fe20000000f00 */
[----:B------:R-:W-:Y:S01]  /*67a0*/  IMAD.MOV.U32 R21, RZ, RZ, R95 ;  /* 0x000000ffff157224 */ /* 0x000fe200078e005f */
[----:B------:R-:W-:Y:S01]  /*67b0*/  MOV R84, R58 ;  /* 0x0000003a00547202 */ /* 0x000fe20000000f00 */
[----:B------:R-:W-:Y:S01]  /*67c0*/  HMMA.16816.F32 R176, R4, R22, R96 ;  /* 0x0000001604b0723c */ /* 0x000fe20000001860 */
[----:B------:R-:W-:Y:S01]  /*67d0*/  IMAD.MOV.U32 R116, RZ, RZ, R59 ;  /* 0x000000ffff747224 */ /* 0x000fe200078e003b */
[----:B------:R-:W-:-:S06]  /*67e0*/  MOV R95, R147 ;  /* 0x00000093005f7202 */ /* 0x000fcc0000000f00 */
[----:B------:R-:W-:Y:S01]  /*67f0*/  HMMA.16816.F32 R96, R4, R12, R52 ;  /* 0x0000000c0460723c */ /* 0x000fe20000001834 */
[----:B-1----:R-:W-:-:S07]  /*6800*/  FFMA.FTZ R0, R149, c[0x0][0x23c], -R8 ;  /* 0x00008f0095007a23 */ /* 0x002fce0000010808 */
[C---:B------:R-:W-:Y:S01]  /*6810*/  HMMA.16816.F32 R88, R4.reuse, R14, R48 ;  /* 0x0000000e0458723c */ /* 0x040fe20000001830 */
[----:B------:R-:W1:Y:S07]  /*6820*/  LDSM.16.MT88.4 R12, [R205+0x16800] ;  /* 0x01680000cd0c783b */ /* 0x000e6e0000004200 */
[C---:B------:R-:W-:Y:S08]  /*6830*/  HMMA.16816.F32 R76, R4.reuse, R24, R44 ;  /* 0x00000018044c723c */ /* 0x040ff0000000182c */
[C---:B------:R-:W-:Y:S01]  /*6840*/  HMMA.16816.F32 R80, R4.reuse, R26, R128 ;  /* 0x0000001a0450723c */ /* 0x040fe20000001880 */
[----:B------:R-:W3:Y:S06]  /*6850*/  LDSM.16.MT88.4 R24, [R207+0x16800] ;  /* 0x01680000cf18783b */ /* 0x000eec0000004200 */
[----:B------:R-:W-:Y:S01]  /*6860*/  IMAD.MOV.U32 R128, RZ, RZ, R100 ;  /* 0x000000ffff807224 */ /* 0x000fe200078e0064 */
[C---:B----4-:R-:W-:Y:S01]  /*6870*/  HMMA.16816.F32 R68, R4.reuse, R32, R136 ;  /* 0x000000200444723c */ /* 0x050fe20000001888 */
[----:B------:R4:W-:Y:S01]  /*6880*/  MUFU.EX2 R137, R0 ;  /* 0x0000000000897308 */ /* 0x0009e20000000800 */
[----:B------:R-:W-:Y:S01]  /*6890*/  MOV R129, R101 ;  /* 0x0000006500817202 */ /* 0x000fe20000000f00 */
[----:B------:R-:W-:Y:S01]  /*68a0*/  IMAD.MOV.U32 R100, RZ, RZ, R102 ;  /* 0x000000ffff647224 */ /* 0x000fe200078e0066 */
[----:B------:R-:W-:Y:S01]  /*68b0*/  MOV R101, R103 ;  /* 0x0000006700657202 */ /* 0x000fe20000000f00 */
[----:B------:R-:W-:Y:S01]  /*68c0*/  IMAD.MOV.U32 R102, RZ, RZ, R113 ;  /* 0x000000ffff667224 */ /* 0x000fe200078e0071 */
[----:B------:R-:W-:Y:S01]  /*68d0*/  MOV R103, R114 ;  /* 0x0000007200677202 */ /* 0x000fe20000000f00 */
[----:B------:R-:W-:Y:S01]  /*68e0*/  IMAD.MOV.U32 R138, RZ, RZ, R20 ;  /* 0x000000ffff8a7224 */ /* 0x000fe200078e0014 */
[C---:B------:R-:W-:Y:S01]  /*68f0*/  HMMA.16816.F32 R64, R4.reuse, R34, R40 ;  /* 0x000000220440723c */ /* 0x040fe20000001828 */
[----:B------:R-:W3:Y:S01]  /*6900*/  LDSM.16.MT88.4 R32, [R206+0x16800] ;  /* 0x01680000ce20783b */ /* 0x000ee20000004200 */
[----:B------:R-:W-:Y:S01]  /*6910*/  IMAD.MOV.U32 R130, RZ, RZ, R115 ;  /* 0x000000ffff827224 */ /* 0x000fe200078e0073 */
[----:B------:R-:W-:Y:S01]  /*6920*/  MOV R131, R104 ;  /* 0x0000006800837202 */ /* 0x000fe20000000f00 */
[----:B------:R-:W-:Y:S01]  /*6930*/  IMAD.MOV.U32 R113, RZ, RZ, R105 ;  /* 0x000000ffff717224 */ /* 0x000fe200078e0069 */
[----:B------:R-:W-:Y:S01]  /*6940*/  MOV R139, R21 ;  /* 0x00000015008b7202 */ /* 0x000fe20000000f00 */
[----:B------:R-:W-:Y:S01]  /*6950*/  IMAD.MOV.U32 R104, RZ, RZ, R107 ;  /* 0x000000ffff687224 */ /* 0x000fe200078e006b */
[----:B------:R-:W-:Y:S01]  /*6960*/  MOV R114, R106 ;  /* 0x0000006a00727202 */ /* 0x000fe20000000f00 */
[C---:B------:R-:W-:Y:S01]  /*6970*/  HMMA.16816.F32 R132, R4.reuse, R38, R132 ;  /* 0x000000260484723c */ /* 0x040fe20000001884 */
[----:B----4-:R-:W-:Y:S01]  /*6980*/  FFMA.FTZ R0, R150, c[0x0][0x23c], -R8 ;  /* 0x00008f0096007a23 */ /* 0x010fe20000010808 */
[----:B------:R-:W4:Y:S01]  /*6990*/  LDSM.16.MT88.4 R36, [R204+0x11000] ;  /* 0x01100000cc24783b */ /* 0x000f220000004200 */
[----:B------:R-:W-:Y:S01]  /*69a0*/  IMAD.MOV.U32 R115, RZ, RZ, R72 ;  /* 0x000000ffff737224 */ /* 0x000fe200078e0048 */
[----:B------:R-:W-:Y:S01]  /*69b0*/  MOV R105, R75 ;  /* 0x0000004b00697202 */ /* 0x000fe20000000f00 */
[----:B------:R3:W3:Y:S01]  /*69c0*/  MUFU.EX2 R22, R0 ;  /* 0x0000000000167308 */ /* 0x0006e20000000800 */
[----:B------:R-:W-:Y:S01]  /*69d0*/  IMAD.MOV.U32 R106, RZ, RZ, R74 ;  /* 0x000000ffff6a7224 */ /* 0x000fe200078e004a */
[----:B------:R-:W-:Y:S01]  /*69e0*/  MOV R107, R73 ;  /* 0x00000049006b7202 */ /* 0x000fe20000000f00 */
[----:B-1----:R-:W-:Y:S01]  /*69f0*/  HMMA.16816.F32 R48, R4, R14, R160 ;  /* 0x0000000e0430723c */ /* 0x002fe200000018a0 */
[----:B------:R-:W-:Y:S01]  /*6a00*/  IMAD.MOV.U32 R43, RZ, RZ, R130 ;  /* 0x000000ffff2b7224 */ /* 0x000fe200078e0082 */
[----:B------:R-:W-:Y:S01]  /*6a10*/  MOV R149, R131 ;  /* 0x0000008300957202 */ /* 0x000fe20000000f00 */
[----:B------:R-:W-:Y:S01]  /*6a20*/  IMAD.MOV.U32 R136, RZ, RZ, R113 ;  /* 0x000000ffff887224 */ /* 0x000fe200078e0071 */
[----:B------:R-:W-:Y:S01]  /*6a30*/  MOV R131, R95 ;  /* 0x0000005f00837202 */ /* 0x000fe20000000f00 */
[----:B------:R-:W-:-:S02]  /*6a40*/  IMAD.MOV.U32 R130, RZ, RZ, R94 ;  /* 0x000000ffff827224 */ /* 0x000fc400078e005e */
[----:B--2---:R-:W-:Y:S01]  /*6a50*/  MOV R161, R17 ;  /* 0x0000001100a17202 */ /* 0x004fe20000000f00 */
[C---:B------:R-:W-:Y:S01]  /*6a60*/  HMMA.16816.F32 R56, R4.reuse, R28, R140 ;  /* 0x0000001c0438723c */ /* 0x040fe2000000188c */
[----:B------:R-:W-:Y:S02]  /*6a70*/  IMAD.MOV.U32 R113, RZ, RZ, R86 ;  /* 0x000000ffff717224 */ /* 0x000fe400078e0056 */
[----:B------:R-:W-:Y:S02]  /*6a80*/  IMAD.MOV.U32 R150, RZ, RZ, R119 ;  /* 0x000000ffff967224 */ /* 0x000fe400078e0077 */
[----:B---3--:R-:W-:Y:S02]  /*6a90*/  FFMA.FTZ R0, R170, c[0x0][0x23c], -R8 ;  /* 0x00008f00aa007a23 */ /* 0x008fe40000010808 */
[----:B------:R-:W-:Y:S01]  /*6aa0*/  IMAD.MOV.U32 R140, RZ, RZ, R138 ;  /* 0x000000ffff8c7224 */ /* 0x000fe200078e008a */
[C---:B------:R-:W-:Y:S01]  /*6ab0*/  HMMA.16816.F32 R44, R4.reuse, R24, R172 ;  /* 0x00000018042c723c */ /* 0x040fe200000018ac */
[----:B------:R1:W2:Y:S01]  /*6ac0*/  MUFU.EX2 R23, R0 ;  /* 0x0000000000177308 */ /* 0x0002a20000000800 */
[----:B------:R-:W-:Y:S01]  /*6ad0*/  MOV R141, R139 ;  /* 0x0000008b008d7202 */ /* 0x000fe20000000f00 */
[----:B------:R-:W-:Y:S01]  /*6ae0*/  IMAD.MOV.U32 R142, RZ, RZ, R128 ;  /* 0x000000ffff8e7224 */ /* 0x000fe200078e0080 */
[----:B------:R-:W-:Y:S01]  /*6af0*/  MOV R143, R129 ;  /* 0x00000081008f7202 */ /* 0x000fe20000000f00 */
[----:B------:R-:W-:Y:S01]  /*6b00*/  IMAD.MOV.U32 R138, RZ, RZ, R115 ;  /* 0x000000ffff8a7224 */ /* 0x000fe200078e0073 */
[----:B------:R-:W-:Y:S01]  /*6b10*/  MOV R139, R93 ;  /* 0x0000005d008b7202 */ /* 0x000fe20000000f00 */
[----:B------:R-:W-:Y:S01]  /*6b20*/  IMAD.MOV.U32 R172, RZ, RZ, R22 ;  /* 0x000000ffffac7224 */ /* 0x000fe200078e0016 */
[C---:B------:R-:W-:Y:S01]  /*6b30*/  HMMA.16816.F32 R72, R4.reuse, R26, R180 ;  /* 0x0000001a0448723c */ /* 0x040fe200000018b4 */
[----:B------:R-:W-:Y:S01]  /*6b40*/  IMAD.MOV.U32 R128, RZ, RZ, R92 ;  /* 0x000000ffff807224 */ /* 0x000fe200078e005c */
[----:B------:R-:W-:Y:S01]  /*6b50*/  MOV R129, R87 ;  /* 0x0000005700817202 */ /* 0x000fe20000000f00 */
[----:B------:R-:W-:Y:S01]  /*6b60*/  IMAD.MOV.U32 R115, RZ, RZ, R84 ;  /* 0x000000ffff737224 */ /* 0x000fe200078e0054 */
[----:B------:R-:W-:Y:S01]  /*6b70*/  MOV R24, R43 ;  /* 0x0000002b00187202 */ /* 0x000fe20000000f00 */
[----:B------:R-:W-:Y:S01]  /*6b80*/  IMAD.MOV.U32 R25, RZ, RZ, R149 ;  /* 0x000000ffff197224 */ /* 0x000fe200078e0095 */
[----:B------:R-:W-:Y:S01]  /*6b90*/  LDSM.16.MT88.4 R40, [R207+0x13000] ;  /* 0x01300000cf28783b */ /* 0x000fe20000004200 */
[----:B------:R-:W-:Y:S01]  /*6ba0*/  MOV R183, R137 ;  /* 0x0000008900b77202 */ /* 0x000fe20000000f00 */
[C---:B------:R-:W-:Y:S01]  /*6bb0*/  HMMA.16816.F32 R144, R4.reuse, R18, R60 ;  /* 0x000000120490723c */ /* 0x040fe2000000183c */
[----:B-1----:R-:W-:Y:S01]  /*6bc0*/  FFMA.FTZ R0, R187, c[0x0][0x23c], -R2 ;  /* 0x00008f00bb007a23 */ /* 0x002fe20000010802 */
[----:B--2---:R-:W-:Y:S01]  /*6bd0*/  MOV R173, R23 ;  /* 0x0000001700ad7202 */ /* 0x004fe20000000f00 */
[----:B------:R-:W-:Y:S01]  /*6be0*/  IMAD.MOV.U32 R187, RZ, RZ, R139 ;  /* 0x000000ffffbb7224 */ /* 0x000fe200078e008b */
[----:B------:R-:W-:Y:S01]  /*6bf0*/  MOV R137, R114 ;  /* 0x0000007200897202 */ /* 0x000fe20000000f00 */
[----:B------:R1:W2:Y:S01]  /*6c00*/  MUFU.EX2 R16, R0 ;  /* 0x0000000000107308 */ /* 0x0002a20000000800 */
        /* <DEDUP_REMOVED lines=9> */
[----:B------:R-:W-:Y:S01]  /*6ca0*/  LDSM.16.MT88.4 R20, [R207+0x11000] ;  /* 0x01100000cf14783b */ /* 0x000fe20000004200 */
[----:B------:R-:W-:Y:S01]  /*6cb0*/  HMMA.16816.F32 R52, R4, R12, R156 ;  /* 0x0000000c0434723c */ /* 0x000fe2000000189c */
[----:B-1----:R-:W-:-:S02]  /*6cc0*/  FFMA.FTZ R0, R184, c[0x0][0x23c], -R2 ;  /* 0x00008f00b8007a23 */ /* 0x002fc40000010802 */
[----:B------:R1:W5:Y:S01]  /*6cd0*/  LDL.LU R214, [R1+0x50] ;  /* 0x0000500001d67983 */ /* 0x0003620000300800 */
[----:B--2---:R-:W-:-:S04]  /*6ce0*/  IMAD.MOV.U32 R160, RZ, RZ, R16 ;  /* 0x000000ffffa07224 */ /* 0x004fc800078e0010 */
[----:B------:R-:W-:Y:S01]  /*6cf0*/  HMMA.16816.F32 R92, R4, R32, R196 ;  /* 0x00000020045c723c */ /* 0x000fe200000018c4 */
[----:B------:R-:W2:Y:S01]  /*6d00*/  MUFU.EX2 R184, R0 ;  /* 0x0000000000b87308 */ /* 0x000ea20000000800 */
[----:B------:R-:W-:Y:S01]  /*6d10*/  MOV R159, R138 ;  /* 0x0000008a009f7202 */ /* 0x000fe20000000f00 */
[----:B------:R-:W-:-:S05]  /*6d20*/  IMAD.MOV.U32 R138, RZ, RZ, R115 ;  /* 0x000000ffff8a7224 */ /* 0x000fca00078e0073 */
[----:B------:R-:W-:Y:S01]  /*6d30*/  HMMA.16816.F32 R84, R4, R34, R124 ;  /* 0x000000220454723c */ /* 0x000fe2000000187c */
[----:B------:R-:W-:Y:S01]  /*6d40*/  MOV R114, R213 ;  /* 0x000000d500727202 */ /* 0x000fe20000000f00 */
[----:B------:R-:W-:Y:S01]  /*6d50*/  IMAD.MOV.U32 R117, RZ, RZ, R210 ;  /* 0x000000ffff757224 */ /* 0x000fe200078e00d2 */
[----:B------:R1:W5:Y:S04]  /*6d60*/  LDL.LU R213, [R1+0x4c] ;  /* 0x00004c0001d57983 */ /* 0x0003680000300800 */
[----:B------:R-:W-:Y:S01]  /*6d70*/  F2FP.PACK_AB R4, R183, R161 ;  /* 0x000000a1b704723e */ /* 0x000fe200000000ff */
[----:B------:R-:W-:Y:S01]  /*6d80*/  IMAD.MOV.U32 R119, RZ, RZ, R208 ;  /* 0x000000ffff777224 */ /* 0x000fe200078e00d0 */
[----:B--2---:R-:W-:Y:S01]  /*6d90*/  F2FP.PACK_AB R5, R184, R160 ;  /* 0x000000a0b805723e */ /* 0x004fe200000000ff */
[----:B------:R-:W-:Y:S01]  /*6da0*/  FFMA.FTZ R0, R185, c[0x0][0x23c], -R2 ;  /* 0x00008f00b9007a23 */ /* 0x000fe20000010802 */
[----:B------:R-:W-:Y:S01]  /*6db0*/  F2FP.PACK_AB R6, R173, R172 ;  /* 0x000000acad06723e */ /* 0x000fe200000000ff */
[----:B------:R-:W-:Y:S01]  /*6dc0*/  IMAD.MOV.U32 R115, RZ, RZ, R212 ;  /* 0x000000ffff737224 */ /* 0x000fe200078e00d4 */
[----:B------:R-:W-:Y:S01]  /*6dd0*/  MOV R116, R211 ;  /* 0x000000d300747202 */ /* 0x000fe20000000f00 */
[----:B------:R2:W-:Y:S01]  /*6de0*/  MUFU.EX2 R171, R0 ;  /* 0x0000000000ab7308 */ /* 0x0005e20000000800 */
[----:B------:R1:W5:Y:S04]  /*6df0*/  LDL.LU R212, [R1+0x48] ;  /* 0x0000480001d47983 */ /* 0x0003680000300800 */
[----:B------:R1:W5:Y:S04]  /*6e00*/  LDL.LU R211, [R1+0x44] ;  /* 0x0000440001d37983 */ /* 0x0003680000300800 */
[----:B------:R1:W5:Y:S04]  /*6e10*/  LDL.LU R210, [R1+0x40] ;  /* 0x0000400001d27983 */ /* 0x0003680000300800 */
[----:B------:R-:W3:Y:S01]  /*6e20*/  LDSM.16.MT88.4 R28, [R205+0x11000] ;  /* 0x01100000cd1c783b */ /* 0x000ee20000004200 */
[----:B--2---:R-:W-:-:S03]  /*6e30*/  FFMA.FTZ R0, R186, c[0x0][0x23c], -R2 ;  /* 0x00008f00ba007a23 */ /* 0x004fc60000010802 */
[----:B------:R-:W2:Y:S01]  /*6e40*/  LDSM.16.MT88.4 R12, [R204+0x13000] ;  /* 0x01300000cc0c783b */ /* 0x000ea20000004200 */
[----:B------:R-:W1:Y:S03]  /*6e50*/  MUFU.EX2 R170, R0 ;  /* 0x0000000000aa7308 */ /* 0x000e660000000800 */
[----:B------:R-:W2:Y:S01]  /*6e60*/  LDSM.16.MT88.4 R16, [R206+0x11000] ;  /* 0x01100000ce10783b */ /* 0x000ea20000004200 */
[----:B------:R-:W-:-:S03]  /*6e70*/  MOV R197, R187 ;  /* 0x000000bb00c57202 */ /* 0x000fc60000000f00 */
[----:B------:R-:W-:Y:S01]  /*6e80*/  LDSM.16.MT88.4 R32, [R205+0x13000] ;  /* 0x01300000cd20783b */ /* 0x000fe20000004200 */
[----:B-1----:R-:W-:-:S07]  /*6e90*/  F2FP.PACK_AB R7, R170, R171 ;  /* 0x000000abaa07723e */ /* 0x002fce00000000ff */
[----:B----4-:R-:W-:Y:S07]  /*6ea0*/  HMMA.16816.F32 R152, R4, R36, R140 ;  /* 0x000000240498723c */ /* 0x010fee000000188c */
[----:B------:R-:W-:Y:S01]  /*6eb0*/  MOV R142, R118 ;  /* 0x00000076008e7202 */ /* 0x000fe20000000f00 */
[----:B------:R-:W-:Y:S01]  /*6ec0*/  IMAD.MOV.U32 R141, RZ, RZ, R129 ;  /* 0x000000ffff8d7224 */ /* 0x000fe200078e0081 */
[----:B------:R-:W-:Y:S01]  /*6ed0*/  MOV R140, R128 ;  /* 0x00000080008c7202 */ /* 0x000fe20000000f00 */
[----:B------:R-:W-:Y:S01]  /*6ee0*/  IMAD.MOV.U32 R129, RZ, RZ, R121 ;  /* 0x000000ffff817224 */ /* 0x000fe200078e0079 */
[----:B------:R-:W-:-:S02]  /*6ef0*/  MOV R118, R209 ;  /* 0x000000d100767202 */ /* 0x000fc40000000f00 */
[----:B------:R-:W-:Y:S01]  /*6f00*/  MOV R128, R120 ;  /* 0x0000007800807202 */ /* 0x000fe20000000f00 */
[----:B------:R1:W5:Y:S01]  /*6f10*/  LDL.LU R209, [R1+0x3c] ;  /* 0x00003c0001d17983 */ /* 0x0003620000300800 */
[----:B------:R-:W-:Y:S01]  /*6f20*/  MOV R143, R112 ;  /* 0x00000070008f7202 */ /* 0x000fe20000000f00 */
[----:B------:R-:W-:Y:S01]  /*6f30*/  IMAD.MOV.U32 R121, RZ, RZ, R168 ;  /* 0x000000ffff797224 */ /* 0x000fe200078e00a8 */
[----:B------:R-:W-:Y:S01]  /*6f40*/  MOV R120, R169 ;  /* 0x000000a900787202 */ /* 0x000fe20000000f00 */
[----:B------:R1:W5:Y:S01]  /*6f50*/  LDL.LU R208, [R1+0x38] ;  /* 0x0000380001d07983 */ /* 0x0003620000300800 */
[----:B------:R-:W-:Y:S02]  /*6f60*/  MOV R112, R122 ;  /* 0x0000007a00707202 */ /* 0x000fe40000000f00 */
[----:B------:R-:W-:Y:S01]  /*6f70*/  MOV R122, R151 ;  /* 0x00000097007a7202 */ /* 0x000fe20000000f00 */
[----:B------:R1:W5:Y:S04]  /*6f80*/  LDL.LU R169, [R1+0x34] ;  /* 0x0000340001a97983 */ /* 0x0003680000300800 */
[----:B------:R1:W5:Y:S04]  /*6f90*/  LDL.LU R168, [R1+0x30] ;  /* 0x0000300001a87983 */ /* 0x0003680000300800 */
[----:B------:R1:W5:Y:S01]  /*6fa0*/  LDL.LU R151, [R1+0x2c] ;  /* 0x00002c0001977983 */ /* 0x0003620000300800 */
[C---:B---3--:R-:W-:Y:S08]  /*6fb0*/  HMMA.16816.F32 R100, R4.reuse, R28, R100 ;  /* 0x0000001c0464723c */ /* 0x048ff00000001864 */
[----:B------:R-:W-:Y:S01]  /*6fc0*/  HMMA.16816.F32 R104, R4, R30, R104 ;  /* 0x0000001e0468723c */ /* 0x000fe20000001868 */
[----:B------:R-:W3:Y:S01]  /*6fd0*/  LDSM.16.MT88.4 R28, [R206+0x13000] ;  /* 0x01300000ce1c783b */ /* 0x000ee20000004200 */
[----:B------:R-:W-:Y:S01]  /*6fe0*/  IMAD.MOV.U32 R198, RZ, RZ, R140 ;  /* 0x000000ffffc67224 */ /* 0x000fe200078e008c */
[----:B------:R-:W-:Y:S01]  /*6ff0*/  MOV R185, R113 ;  /* 0x0000007100b97202 */ /* 0x000fe20000000f00 */
[----:B------:R-:W-:Y:S01]  /*7000*/  IMAD.MOV.U32 R186, RZ, RZ, R112 ;  /* 0x000000ffffba7224 */ /* 0x000fe200078e0070 */
[----:B------:R-:W-:Y:S01]  /*7010*/  MOV R187, R115 ;  /* 0x0000007300bb7202 */ /* 0x000fe20000000f00 */
[----:B------:R-:W-:-:S02]  /*7020*/  IMAD.MOV.U32 R140, RZ, RZ, R114 ;  /* 0x000000ffff8c7224 */ /* 0x000fc400078e0072 */
[----:B------:R-:W-:Y:S01]  /*7030*/  HMMA.16816.F32 R108, R4, R20, R108 ;  /* 0x00000014046c723c */ /* 0x000fe2000000186c */
[----:B------:R-:W-:Y:S01]  /*7040*/  IMAD.MOV.U32 R196, RZ, RZ, R159 ;  /* 0x000000ffffc47224 */ /* 0x000fe200078e009f */
[----:B------:R-:W-:-:S06]  /*7050*/  MOV R199, R141 ;  /* 0x0000008d00c77202 */ /* 0x000fcc0000000f00 */
[C---:B------:R-:W-:Y:S01]  /*7060*/  HMMA.16816.F32 R112, R4.reuse, R22, R236 ;  /* 0x000000160470723c */ /* 0x040fe200000018ec */
[----:B------:R-:W4:Y:S07]  /*7070*/  LDSM.16.MT88.4 R20, [R205+0x15000] ;  /* 0x01500000cd14783b */ /* 0x000f2e0000004200 */
[----:B------:R-:W-:Y:S01]  /*7080*/  HMMA.16816.F32 R36, R4, R38, R24 ;  /* 0x000000260424723c */ /* 0x000fe20000001818 */
[----:B------:R-:W1:Y:S01]  /*7090*/  LDSM.16.MT88.4 R24, [R204+0x15000] ;  /* 0x01500000cc18783b */ /* 0x000e620000004200 */
[----:B------:R-:W-:Y:S01]  /*70a0*/  IMAD.MOV.U32 R162, RZ, RZ, R142 ;  /* 0x000000ffffa27224 */ /* 0x000fe200078e008e */
[----:B------:R-:W-:Y:S01]  /*70b0*/  MOV R141, R129 ;  /* 0x00000081008d7202 */ /* 0x000fe20000000f00 */
[----:B------:R-:W-:Y:S01]  /*70c0*/  IMAD.MOV.U32 R142, RZ, RZ, R128 ;  /* 0x000000ffff8e7224 */ /* 0x000fe200078e0080 */
[----:B------:R-:W-:Y:S01]  /*70d0*/  MOV R175, R131 ;  /* 0x0000008300af7202 */ /* 0x000fe20000000f00 */
[----:B------:R-:W-:-:S02]  /*70e0*/  IMAD.MOV.U32 R174, RZ, RZ, R130 ;  /* 0x000000ffffae7224 */ /* 0x000fc400078e0082 */
[----:B--2---:R-:W-:Y:S01]  /*70f0*/  HMMA.16816.F32 R124, R4, R12, R196 ;  /* 0x0000000c047c723c */ /* 0x004fe200000018c4 */
[----:B------:R-:W-:Y:S01]  /*7100*/  MOV R163, R150 ;  /* 0x0000009600a37202 */ /* 0x000fe20000000f00 */
[----:B------:R-:W-:Y:S01]  /*7110*/  IMAD.MOV.U32 R159, RZ, RZ, R116 ;  /* 0x000000ffff9f7224 */ /* 0x000fe200078e0074 */
[----:B------:R-:W-:Y:S01]  /*7120*/  MOV R150, R117 ;  /* 0x0000007500967202 */ /* 0x000fe20000000f00 */
[----:B------:R-:W-:-:S04]  /*7130*/  IMAD.MOV.U32 R158, RZ, RZ, R118 ;  /* 0x000000ffff9e7224 */ /* 0x000fc800078e0076 */
[C---:B------:R-:W-:Y:S01]  /*7140*/  HMMA.16816.F32 R128, R4.reuse, R14, R132 ;  /* 0x0000000e0480723c */ /* 0x040fe20000001884 */
[----:B------:R-:W2:Y:S01]  /*7150*/  LDSM.16.MT88.4 R12, [R206+0x15000] ;  /* 0x01500000ce0c783b */ /* 0x000ea20000004200 */
[----:B------:R-:W-:Y:S01]  /*7160*/  MOV R157, R119 ;  /* 0x00000077009d7202 */ /* 0x000fe20000000f00 */
[----:B------:R-:W-:Y:S01]  /*7170*/  IMAD.MOV.U32 R156, RZ, RZ, R120 ;  /* 0x000000ffff9c7224 */ /* 0x000fe200078e0078 */
[----:B------:R-:W-:Y:S01]  /*7180*/  MOV R0, R121 ;  /* 0x0000007900007202 */ /* 0x000fe20000000f00 */
[----:B------:R-:W-:Y:S01]  /*7190*/  IMAD.MOV.U32 R182, RZ, RZ, R122 ;  /* 0x000000ffffb67224 */ /* 0x000fe200078e007a */
[----:B------:R-:W-:Y:S02]  /*71a0*/  MOV R181, R123 ;  /* 0x0000007b00b57202 */ /* 0x000fe40000000f00 */
[C---:B------:R-:W-:Y:S08]  /*71b0*/  HMMA.16816.F32 R116, R4.reuse, R16, R192 ;  /* 0x000000100474723c */ /* 0x040ff000000018c0 */
[C---:B------:R-:W-:Y:S01]  /*71c0*/  HMMA.16816.F32 R120, R4.reuse, R18, R232 ;  /* 0x000000120478723c */ /* 0x040fe200000018e8 */
[----:B------:R-:W1:Y:S07]  /*71d0*/  LDSM.16.MT88.4 R16, [R207+0x15000] ;  /* 0x01500000cf10783b */ /* 0x000e6e0000004200 */
[C---:B------:R-:W-:Y:S08]  /*71e0*/  HMMA.16816.F32 R232, R4.reuse, R42, R200 ;  /* 0x0000002a04e8723c */ /* 0x040ff000000018c8 */
[C---:B---3--:R-:W-:Y:S08]  /*71f0*/  HMMA.16816.F32 R236, R4.reuse, R28, R188 ;  /* 0x0000001c04ec723c */ /* 0x048ff000000018bc */
[C---:B------:R-:W-:Y:S01]  /*7200*/  HMMA.16816.F32 R200, R4.reuse, R30, R176 ;  /* 0x0000001e04c8723c */ /* 0x040fe200000018b0 */
[----:B------:R-:W3:Y:S07]  /*7210*/  LDSM.16.MT88.4 R28, [R205+0x17000] ;  /* 0x01700000cd1c783b */ /* 0x000eee0000004200 */
[C---:B------:R-:W-:Y:S07]  /*7220*/  HMMA.16816.F32 R132, R4.reuse, R32, R244 ;  /* 0x000000200484723c */ /* 0x040fee00000018f4 */
[----:B------:R-:W-:Y:S01]  /*7230*/  MOV R245, R0 ;  /* 0x0000000000f57202 */ /* 0x000fe20000000f00 */
[----:B------:R-:W-:Y:S01]  /*7240*/  FFMA.FTZ R0, R231, c[0x0][0x23c], -R8 ;  /* 0x00008f00e7007a23 */ /* 0x000fe20000010808 */
[----:B----4-:R-:W-:Y:S01]  /*7250*/  HMMA.16816.F32 R192, R4, R20, R96 ;  /* 0x0000001404c0723c */ /* 0x010fe20000001860 */
[----:B------:R-:W-:-:S06]  /*7260*/  IMAD.MOV.U32 R43, RZ, RZ, R181 ;  /* 0x000000ffff2b7224 */ /* 0x000fcc00078e00b5 */
[----:B------:R-:W-:Y:S01]  /*7270*/  IMAD.MOV.U32 R99, RZ, RZ, R150 ;  /* 0x000000ffff637224 */ /* 0x000fe200078e0096 */
[----:B-1----:R-:W-:Y:S01]  /*7280*/  HMMA.16816.F32 R196, R4, R24, R164 ;  /* 0x0000001804c4723c */ /* 0x002fe200000018a4 */
[----:B------:R1:W-:Y:S06]  /*7290*/  MUFU.EX2 R150, R0 ;  /* 0x0000000000967308 */ /* 0x0003ec0000000800 */
[----:B------:R-:W-:Y:S01]  /*72a0*/  IMAD.MOV.U32 R164, RZ, RZ, R160 ;  /* 0x000000ffffa47224 */ /* 0x000fe200078e00a0 */
[----:B------:R-:W-:Y:S01]  /*72b0*/  MOV R165, R161 ;  /* 0x000000a100a57202 */ /* 0x000fe20000000f00 */
[----:B------:R-:W-:Y:S01]  /*72c0*/  IMAD.MOV.U32 R166, RZ, RZ, R162 ;  /* 0x000000ffffa67224 */ /* 0x000fe200078e00a2 */
[----:B------:R-:W-:-:S02]  /*72d0*/  MOV R167, R163 ;  /* 0x000000a300a77202 */ /* 0x000fc40000000f00 */
[----:B------:R-:W-:Y:S01]  /*72e0*/  HMMA.16816.F32 R160, R4, R26, R144 ;  /* 0x0000001a04a0723c */ /* 0x000fe20000001890 */
[----:B-1----:R-:W-:-:S06]  /*72f0*/  FFMA.FTZ R0, R245, c[0x0][0x23c], -R8 ;  /* 0x00008f00f5007a23 */ /* 0x002fcc0000010808 */
[----:B------:R-:W-:Y:S01]  /*7300*/  MOV R145, R185 ;  /* 0x000000b900917202 */ /* 0x000fe20000000f00 */
[----:B------:R1:W-:Y:S01]  /*7310*/  MUFU.EX2 R245, R0 ;  /* 0x0000000000f57308 */ /* 0x0003e20000000800 */
[C---:B------:R-:W-:Y:S03]  /*7320*/  HMMA.16816.F32 R240, R4.reuse, R40, R240 ;  /* 0x0000002804f0723c */ /* 0x040fe600000018f0 */
        /* <DEDUP_REMOVED lines=8> */
[----:B--2---:R-:W-:Y:S01]  /*73b0*/  HMMA.16816.F32 R176, R4, R12, R68 ;  /* 0x0000000c04b0723c */ /* 0x004fe20000001844 */
[----:B-1----:R-:W-:Y:S01]  /*73c0*/  FFMA.FTZ R0, R99, c[0x0][0x23c], -R8 ;  /* 0x00008f0063007a23 */ /* 0x002fe20000010808 */
[----:B------:R-:W-:Y:S01]  /*73d0*/  MOV R42, R182 ;  /* 0x000000b6002a7202 */ /* 0x000fe20000000f00 */
[----:B------:R-:W-:-:S05]  /*73e0*/  IMAD.MOV.U32 R144, RZ, RZ, R186 ;  /* 0x000000ffff907224 */ /* 0x000fca00078e00ba */
[C---:B------:R-:W-:Y:S01]  /*73f0*/  HMMA.16816.F32 R172, R4.reuse, R14, R64 ;  /* 0x0000000e04ac723c */ /* 0x040fe20000001840 */
[----:B------:R1:W-:Y:S01]  /*7400*/  MUFU.EX2 R149, R0 ;  /* 0x0000000000957308 */ /* 0x0003e20000000800 */
[----:B------:R-:W2:Y:S01]  /*7410*/  LDSM.16.MT88.4 R12, [R206+0x17000] ;  /* 0x01700000ce0c783b */ /* 0x000ea20000004200 */
[----:B------:R-:W-:Y:S02]  /*7420*/  MOV R147, R187 ;  /* 0x000000bb00937202 */ /* 0x000fe40000000f00 */
[----:B------:R-:W-:Y:S01]  /*7430*/  MOV R99, R146 ;  /* 0x0000009200637202 */ /* 0x000fe20000000f00 */
[----:B------:R-:W-:Y:S02]  /*7440*/  IMAD.MOV.U32 R146, RZ, RZ, R42 ;  /* 0x000000ffff927224 */ /* 0x000fe400078e002a */
[----:B------:R-:W-:Y:S01]  /*7450*/  HMMA.16816.F32 R188, R4, R22, R88 ;  /* 0x0000001604bc723c */ /* 0x000fe20000001858 */
[----:B------:R-:W-:Y:S01]  /*7460*/  IMAD.MOV.U32 R42, RZ, RZ, R142 ;  /* 0x000000ffff2a7224 */ /* 0x000fe200078e008e */
[----:B------:R-:W-:Y:S01]  /*7470*/  LDSM.16.MT88.4 R20, [R207+0x17000] ;  /* 0x01700000cf14783b */ /* 0x000fe20000004200 */
[----:B------:R-:W-:-:S02]  /*7480*/  IMAD.MOV.U32 R246, RZ, RZ, R183 ;  /* 0x000000fffff67224 */ /* 0x000fc400078e00b7 */
[----:B------:R-:W-:-:S03]  /*7490*/  IMAD.MOV.U32 R97, RZ, RZ, R10 ;  /* 0x000000ffff617224 */ /* 0x000fc600078e000a */
[C---:B------:R-:W-:Y:S01]  /*74a0*/  HMMA.16816.F32 R136, R4.reuse, R34, R136 ;  /* 0x000000220488723c */ /* 0x040fe20000001888 */
[----:B-1----:R-:W-:Y:S01]  /*74b0*/  FFMA.FTZ R0, R11, c[0x0][0x23c], -R8 ;  /* 0x00008f000b007a23 */ /* 0x002fe20000010808 */
[----:B------:R-:W-:Y:S01]  /*74c0*/  MOV R88, R157 ;  /* 0x0000009d00587202 */ /* 0x000fe20000000f00 */
[----:B------:R-:W-:Y:S01]  /*74d0*/  IMAD.MOV.U32 R89, RZ, RZ, R158 ;  /* 0x000000ffff597224 */ /* 0x000fe200078e009e */
[----:B------:R-:W1:Y:S01]  /*74e0*/  LDSM.16.MT88.4 R32, [R204+0x17000] ;  /* 0x01700000cc20783b */ /* 0x000e620000004200 */
[----:B------:R4:W1:Y:S03]  /*74f0*/  MUFU.EX2 R11, R0 ;  /* 0x00000000000b7308 */ /* 0x0008660000000800 */
[C---:B------:R-:W-:Y:S01]  /*7500*/  HMMA.16816.F32 R184, R4.reuse, R16, R76 ;  /* 0x0000001004b8723c */ /* 0x040fe2000000184c */
[----:B------:R-:W-:Y:S01]  /*7510*/  MOV R90, R159 ;  /* 0x0000009f005a7202 */ /* 0x000fe20000000f00 */
[----:B------:R-:W-:Y:S05]  /*7520*/  LDSM.16.MT88.4 R64, [R204+0x13800] ;  /* 0x01380000cc40783b */ /* 0x000fea0000004200 */
[----:B------:R-:W-:Y:S01]  /*7530*/  MOV R79, R144 ;  /* 0x00000090004f7202 */ /* 0x000fe20000000f00 */
[----:B------:R-:W-:Y:S01]  /*7540*/  HMMA.16816.F32 R180, R4, R18, R80 ;  /* 0x0000001204b4723c */ /* 0x000fe20000001850 */
[----:B------:R-:W-:-:S02]  /*7550*/  IMAD.MOV.U32 R144, RZ, RZ, R156 ;  /* 0x000000ffff907224 */ /* 0x000fc400078e009c */
[----:B------:R-:W1:Y:S01]  /*7560*/  LDSM.16.MT88.4 R156, [R204+0x11800] ;  /* 0x01180000cc9c783b */ /* 0x000e620000004200 */
[----:B----4-:R-:W-:-:S03]  /*7570*/  FFMA.FTZ R0, R143, c[0x0][0x23c], -R2 ;  /* 0x00008f008f007a23 */ /* 0x010fc60000010802 */
[----:B------:R-:W-:Y:S01]  /*7580*/  MOV R81, R88 ;  /* 0x0000005800517202 */ /* 0x000fe20000000f00 */
[----:B------:R-:W-:Y:S01]  /*7590*/  IMAD.MOV.U32 R82, RZ, RZ, R89 ;  /* 0x000000ffff527224 */ /* 0x000fe200078e0059 */
[----:B------:R4:W-:Y:S01]  /*75a0*/  MUFU.EX2 R10, R0 ;  /* 0x00000000000a7308 */ /* 0x0009e20000000800 */
[----:B------:R-:W-:Y:S01]  /*75b0*/  IMAD.MOV.U32 R78, RZ, RZ, R42 ;  /* 0x000000ffff4e7224 */ /* 0x000fe200078e002a */
[----:B------:R-:W-:Y:S01]  /*75c0*/  MOV R89, R41 ;  /* 0x0000002900597202 */ /* 0x000fe20000000f00 */
[----:B------:R-:W-:Y:S01]  /*75d0*/  IMAD.MOV.U32 R88, RZ, RZ, R40 ;  /* 0x000000ffff587224 */ /* 0x000fe200078e0028 */
[----:B---3--:R-:W-:Y:S01]  /*75e0*/  HMMA.16816.F32 R16, R4, R28, R52 ;  /* 0x0000001c0410723c */ /* 0x008fe20000001834 */
[----:B------:R-:W-:Y:S01]  /*75f0*/  MOV R83, R90 ;  /* 0x0000005a00537202 */ /* 0x000fe20000000f00 */
[----:B------:R-:W-:-:S06]  /*7600*/  IMAD.MOV.U32 R90, RZ, RZ, R9 ;  /* 0x000000ffff5a7224 */ /* 0x000fcc00078e0009 */
[----:B------:R-:W-:Y:S01]  /*7610*/  HMMA.16816.F32 R28, R4, R30, R48 ;  /* 0x0000001e041c723c */ /* 0x000fe20000001830 */
[----:B------:R-:W-:Y:S01]  /*7620*/  LDSM.16.MT88.4 R48, [R207+0x11800] ;  /* 0x01180000cf30783b */ /* 0x000fe20000004200 */
[----:B----4-:R-:W-:Y:S01]  /*7630*/  FFMA.FTZ R0, R79, c[0x0][0x23c], -R2 ;  /* 0x00008f004f007a23 */ /* 0x010fe20000010802 */
[----:B------:R-:W-:Y:S02]  /*7640*/  MOV R79, R43 ;  /* 0x0000002b004f7202 */ /* 0x000fe40000000f00 */
[----:B------:R-:W3:Y:S01]  /*7650*/  LDSM.16.MT88.4 R40, [R205+0x11800] ;  /* 0x01180000cd28783b */ /* 0x000ee20000004200 */
[----:B------:R4:W-:Y:S01]  /*7660*/  MUFU.EX2 R9, R0 ;  /* 0x0000000000097308 */ /* 0x0009e20000000800 */
[----:B------:R-:W-:Y:S01]  /*7670*/  MOV R231, R99 ;  /* 0x0000006300e77202 */ /* 0x000fe20000000f00 */
[----:B------:R-:W-:Y:S01]  /*7680*/  IMAD.MOV.U32 R99, RZ, RZ, R246 ;  /* 0x000000ffff637224 */ /* 0x000fe200078e00f6 */
[----:B------:R-:W-:Y:S01]  /*7690*/  MOV R96, R141 ;  /* 0x0000008d00607202 */ /* 0x000fe20000000f00 */
[----:B------:R-:W-:-:S02]  /*76a0*/  IMAD.MOV.U32 R91, RZ, RZ, R140 ;  /* 0x000000ffff5b7224 */ /* 0x000fc400078e008c */
[--C-:B----4-:R-:W-:Y:S02]  /*76b0*/  FFMA.FTZ R0, R97, c[0x0][0x23c], -R2.reuse ;  /* 0x00008f0061007a23 */ /* 0x110fe40000010802 */
[----:B------:R-:W-:Y:S02]  /*76c0*/  FFMA.FTZ R2, R98, c[0x0][0x23c], -R2 ;  /* 0x00008f0062027a23 */ /* 0x000fe40000010802 */
[----:B------:R4:W-:Y:S08]  /*76d0*/  MUFU.EX2 R8, R0 ;  /* 0x0000000000087308 */ /* 0x0009f00000000800 */
[----:B------:R3:W3:Y:S01]  /*76e0*/  MUFU.EX2 R246, R2 ;  /* 0x0000000200f67308 */ /* 0x0006e20000000800 */
[----:B------:R-:W-:Y:S01]  /*76f0*/  IMAD.MOV.U32 R76, RZ, RZ, R91 ;  /* 0x000000ffff4c7224 */ /* 0x000fe200078e005b */
[----:B------:R-:W-:Y:S01]  /*7700*/  MOV R77, R96 ;  /* 0x00000060004d7202 */ /* 0x000fe20000000f00 */
[----:B------:R-:W-:Y:S01]  /*7710*/  IMAD.MOV.U32 R91, RZ, RZ, R164 ;  /* 0x000000ffff5b7224 */ /* 0x000fe200078e00a4 */
[----:B------:R-:W-:Y:S01]  /*7720*/  MOV R96, R165 ;  /* 0x000000a500607202 */ /* 0x000fe20000000f00 */
[----:B------:R-:W-:Y:S01]  /*7730*/  IMAD.MOV.U32 R97, RZ, RZ, R166 ;  /* 0x000000ffff617224 */ /* 0x000fe200078e00a6 */
[----:B------:R-:W-:-:S02]  /*7740*/  MOV R98, R167 ;  /* 0x000000a700627202 */ /* 0x000fc40000000f00 */
[----:B--2---:R-:W-:Y:S01]  /*7750*/  HMMA.16816.F32 R164, R4, R12, R92 ;  /* 0x0000000c04a4723c */ /* 0x004fe2000000185c */
[----:B----4-:R-:W-:Y:S01]  /*7760*/  IMAD.MOV.U32 R0, RZ, RZ, R146 ;  /* 0x000000ffff007224 */ /* 0x010fe200078e0092 */
[----:B-1----:R-:W-:-:S06]  /*7770*/  F2FP.PACK_AB R146, R11, R149 ;  /* 0x000000950b92723e */ /* 0x002fcc00000000ff */
[----:B------:R-:W-:Y:S01]  /*7780*/  HMMA.16816.F32 R12, R4, R14, R84 ;  /* 0x0000000e040c723c */ /* 0x000fe20000001854 */
[----:B---3--:R-:W-:Y:S02]  /*7790*/  MOV R2, R147 ;  /* 0x0000009300027202 */ /* 0x008fe40000000f00 */
[----:B------:R-:W-:-:S04]  /*77a0*/  F2FP.PACK_AB R147, R246, R8 ;  /* 0x00000008f693723e */ /* 0x000fc800000000ff */
[----:B------:R-:W-:Y:S02]  /*77b0*/  MOV R85, R144 ;  /* 0x0000009000557202 */ /* 0x000fe40000000f00 */
[----:B------:R-:W-:Y:S02]  /*77c0*/  MOV R84, R145 ;  /* 0x0000009100547202 */ /* 0x000fe40000000f00 */
[----:B------:R-:W-:Y:S02]  /*77d0*/  F2FP.PACK_AB R144, R245, R150 ;  /* 0x00000096f590723e */ /* 0x000fe400000000ff */
[----:B------:R-:W-:Y:S01]  /*77e0*/  F2FP.PACK_AB R145, R9, R10 ;  /* 0x0000000a0991723e */ /* 0x000fe200000000ff */
[C---:B------:R-:W-:Y:S01]  /*77f0*/  HMMA.16816.F32 R24, R4.reuse, R32, R56 ;  /* 0x000000200418723c */ /* 0x040fe20000001838 */
[----:B------:R-:W-:Y:S01]  /*7800*/  MOV R95, R83 ;  /* 0x00000053005f7202 */ /* 0x000fe20000000f00 */
[----:B------:R-:W-:Y:S01]  /*7810*/  IMAD.MOV.U32 R86, RZ, RZ, R90 ;  /* 0x000000ffff567224 */ /* 0x000fe200078e005a */
[----:B------:R-:W-:Y:S01]  /*7820*/  MOV R87, R89 ;  /* 0x0000005900577202 */ /* 0x000fe20000000f00 */
[----:B------:R-:W-:Y:S04]  /*7830*/  LDSM.16.MT88.4 R56, [R206+0x11800] ;  /* 0x01180000ce38783b */ /* 0x000fe80000004200 */
[C---:B------:R-:W-:Y:S08]  /*7840*/  HMMA.16816.F32 R140, R4.reuse, R20, R44 ;  /* 0x00000014048c723c */ /* 0x040ff0000000182c */
[C---:B------:R-:W-:Y:S08]  /*7850*/  HMMA.16816.F32 R32, R4.reuse, R34, R60 ;  /* 0x000000220420723c */ /* 0x040ff0000000183c */
[----:B------:R-:W-:Y:S01]  /*7860*/  HMMA.16816.F32 R20, R4, R22, R72 ;  /* 0x000000160414723c */ /* 0x000fe20000001848 */
[----:B------:R-:W-:Y:S06]  /*7870*/  LDSM.16.MT88.4 R72, [R205+0x13800] ;  /* 0x01380000cd48783b */ /* 0x000fec0000004200 */
[----:B------:R-:W-:Y:S01]  /*7880*/  MOV R7, R81 ;  /* 0x0000005100077202 */ /* 0x000fe20000000f00 */
[----:B------:R-:W-:Y:S01]  /*7890*/  IMAD.MOV.U32 R6, RZ, RZ, R82 ;  /* 0x000000ffff067224 */ /* 0x000fe200078e0052 */
[----:B------:R-:W-:Y:S01]  /*78a0*/  HMMA.16816.F32 R152, R144, R156, R152 ;  /* 0x0000009c9098723c */ /* 0x000fe20000001898 */
[----:B------:R-:W1:Y:S01]  /*78b0*/  LDSM.16.MT88.4 R80, [R207+0x13800] ;  /* 0x01380000cf50783b */ /* 0x000e620000004200 */
[----:B------:R-:W-:-:S06]  /*78c0*/  IMAD.MOV.U32 R4, RZ, RZ, R88 ;  /* 0x000000ffff047224 */ /* 0x000fcc00078e0058 */
[C---:B------:R-:W-:Y:S08]  /*78d0*/  HMMA.16816.F32 R156, R144.reuse, R158, R36 ;  /* 0x0000009e909c723c */ /* 0x040ff00000001824 */
[C---:B------:R-:W-:Y:S07]  /*78e0*/  HMMA.16816.F32 R36, R144.reuse, R40, R100 ;  /* 0x000000289024723c */ /* 0x040fee0000001864 */
[----:B------:R-:W-:Y:S01]  /*78f0*/  MOV R100, R91 ;  /* 0x0000005b00647202 */ /* 0x000fe20000000f00 */
[----:B------:R-:W-:Y:S01]  /*7900*/  HMMA.16816.F32 R44, R144, R48, R108 ;  /* 0x00000030902c723c */ /* 0x000fe2000000186c */
[----:B------:R-:W2:Y:S01]  /*7910*/  LDSM.16.MT88.4 R88, [R206+0x13800] ;  /* 0x01380000ce58783b */ /* 0x000ea20000004200 */
[----:B------:R-:W-:Y:S01]  /*7920*/  IMAD.MOV.U32 R101, RZ, RZ, R96 ;  /* 0x000000ffff657224 */ /* 0x000fe200078e0060 */
[----:B------:R-:W-:-:S02]  /*7930*/  MOV R102, R97 ;  /* 0x0000006100667202 */ /* 0x000fc40000000f00 */
[----:B------:R-:W-:Y:S02]  /*7940*/  MOV R103, R98 ;  /* 0x0000006200677202 */ /* 0x000fe40000000f00 */
[----:B------:R-:W-:Y:S02]  /*7950*/  IMAD.MOV.U32 R111, RZ, RZ, R99 ;  /* 0x000000ffff6f7224 */ /* 0x000fe400078e0063 */
[----:B------:R-:W3:Y:S01]  /*7960*/  LDSM.16.MT88.4 R96, [R204+0x15800] ;  /* 0x01580000cc60783b */ /* 0x000ee20000004200 */
[----:B------:R-:W-:Y:S01]  /*7970*/  IMAD.MOV.U32 R94, RZ, RZ, R76 ;  /* 0x000000ffff5e7224 */ /* 0x000fe200078e004c */
[----:B------:R-:W-:Y:S01]  /*7980*/  MOV R93, R77 ;  /* 0x0000004d005d7202 */ /* 0x000fe20000000f00 */
[----:B------:R-:W-:Y:S01]  /*7990*/  IMAD.MOV.U32 R92, RZ, RZ, R78 ;  /* 0x000000ffff5c7224 */ /* 0x000fe200078e004e */
[----:B------:R-:W-:Y:S02]  /*79a0*/  MOV R5, R79 ;  /* 0x0000004f00057202 */ /* 0x000fe40000000f00 */
[C---:B-1----:R-:W-:Y:S07]  /*79b0*/  HMMA.16816.F32 R76, R144.reuse, R80, R240 ;  /* 0x00000050904c723c */ /* 0x042fee00000018f0 */
[----:B------:R-:W-:Y:S01]  /*79c0*/  MOV R240, R84 ;  /* 0x0000005400f07202 */ /* 0x000fe20000000f00 */
[----:B------:R-:W-:Y:S07]  /*79d0*/  HMMA.16816.F32 R80, R144, R82, R232 ;  /* 0x000000529050723c */ /* 0x000fee00000018e8 */
[----:B------:R-:W-:Y:S01]  /*79e0*/  MOV R232, R85 ;  /* 0x0000005500e87202 */ /* 0x000fe20000000f00 */
[----:B------:R-:W-:Y:S01]  /*79f0*/  IMAD.MOV.U32 R233, RZ, RZ, R86 ;  /* 0x000000ffffe97224 */ /* 0x000fe200078e0056 */
[----:B------:R-:W-:-:S02]  /*7a00*/  MOV R235, R87 ;  /* 0x0000005700eb7202 */ /* 0x000fc40000000f00 */
[C---:B--2---:R-:W-:Y:S08]  /*7a10*/  HMMA.16816.F32 R84, R144.reuse, R88, R236 ;  /* 0x000000589054723c */ /* 0x044ff000000018ec */
[----:B------:R-:W-:Y:S07]  /*7a20*/  HMMA.16816.F32 R88, R144, R90, R200 ;  /* 0x0000005a9058723c */ /* 0x000fee00000018c8 */
[----:B------:R-:W-:Y:S01]  /*7a30*/  IMAD.MOV.U32 R200, RZ, RZ, R92 ;  /* 0x000000ffffc87224 */ /* 0x000fe200078e005c */
[----:B------:R-:W-:Y:S01]  /*7a40*/  MOV R201, R93 ;  /* 0x0000005d00c97202 */ /* 0x000fe20000000f00 */
[----:B------:R-:W-:Y:S01]  /*7a50*/  IMAD.MOV.U32 R203, RZ, RZ, R95 ;  /* 0x000000ffffcb7224 */ /* 0x000fe200078e005f */
[----:B------:R-:W-:-:S02]  /*7a60*/  MOV R202, R94 ;  /* 0x0000005e00ca7202 */ /* 0x000fc40000000f00 */
[----:B---3--:R-:W-:Y:S07]  /*7a70*/  HMMA.16816.F32 R92, R144, R96, R196 ;  /* 0x00000060905c723c */ /* 0x008fee00000018c4 */
[----:B------:R-:W-:Y:S02]  /*7a80*/  MOV R198, R6 ;  /* 0x0000000600c67202 */ /* 0x000fe40000000f00 */
[----:B------:R-:W-:-:S03]  /*7a90*/  MOV R199, R7 ;  /* 0x0000000700c77202 */ /* 0x000fc60000000f00 */
[----:B------:R-:W-:Y:S02]  /*7aa0*/  FADD.FTZ R2, R2, R198 ;  /* 0x000000c602027221 */ /* 0x000fe40000010000 */
[----:B------:R-:W-:Y:S02]  /*7ab0*/  FADD.FTZ R0, R0, R199 ;  /* 0x000000c700007221 */ /* 0x000fe40000010000 */
[----:B------:R-:W-:Y:S02]  /*7ac0*/  FADD.FTZ R2, R200, R2 ;  /* 0x00000002c8027221 */ /* 0x000fe40000010000 */
[----:B------:R-:W-:Y:S01]  /*7ad0*/  FADD.FTZ R0, R201, R0 ;  /* 0x00000000c9007221 */ /* 0x000fe20000010000 */
[----:B------:R-:W-:Y:S01]  /*7ae0*/  MOV R236, R102 ;  /* 0x0000006600ec7202 */ /* 0x000fe20000000f00 */
[----:B------:R-:W-:Y:S01]  /*7af0*/  IMAD.MOV.U32 R237, RZ, RZ, R103 ;  /* 0x000000ffffed7224 */ /* 0x000fe200078e0067 */
[----:B------:R-:W-:Y:S01]  /*7b00*/  HMMA.16816.F32 R52, R144, R56, R116 ;  /* 0x000000389034723c */ /* 0x000fe20000001874 */
[----:B------:R-:W-:-:S02]  /*7b10*/  FADD.FTZ R2, R202, R2 ;  /* 0x00000002ca027221 */ /* 0x000fc40000010000 */
[----:B------:R-:W-:Y:S01]  /*7b20*/  FADD.FTZ R0, R203, R0 ;  /* 0x00000000cb007221 */ /* 0x000fe20000010000 */
[----:B------:R-:W-:Y:S01]  /*7b30*/  MOV R238, R4 ;  /* 0x0000000400ee7202 */ /* 0x000fe20000000f00 */
[----:B------:R-:W-:Y:S01]  /*7b40*/  FADD.FTZ R2, R236, R2 ;  /* 0x00000002ec027221 */ /* 0x000fe20000010000 */
[----:B------:R-:W-:Y:S02]  /*7b50*/  MOV R239, R5 ;  /* 0x0000000500ef7202 */ /* 0x000fe40000000f00 */
[----:B------:R-:W-:Y:S01]  /*7b60*/  HMMA.16816.F32 R60, R144, R64, R124 ;  /* 0x00000040903c723c */ /* 0x000fe2000000187c */
[----:B------:R-:W-:Y:S01]  /*7b70*/  LDSM.16.MT88.4 R4, [R206+0x17800] ;  /* 0x01780000ce04783b */ /* 0x000fe20000004200 */
[----:B------:R-:W-:-:S06]  /*7b80*/  FADD.FTZ R0, R237, R0 ;  /* 0x00000000ed007221 */ /* 0x000fcc0000010000 */
[----:B------:R-:W-:Y:S01]  /*7b90*/  HMMA.16816.F32 R68, R144, R72, R132 ;  /* 0x000000489044723c */ /* 0x000fe20000001884 */
[----:B------:R-:W-:-:S07]  /*7ba0*/  FADD.FTZ R2, R238, R2 ;  /* 0x00000002ee027221 */ /* 0x000fce0000010000 */
[----:B------:R-:W-:Y:S01]  /*7bb0*/  HMMA.16816.F32 R40, R144, R42, R104 ;  /* 0x0000002a9028723c */ /* 0x000fe20000001868 */
[----:B------:R-:W1:Y:S01]  /*7bc0*/  LDSM.16.MT88.4 R104, [R205+0x15800] ;  /* 0x01580000cd68783b */ /* 0x000e620000004200 */
[----:B------:R-:W-:-:S06]  /*7bd0*/  FADD.FTZ R0, R239, R0 ;  /* 0x00000000ef007221 */ /* 0x000fcc0000010000 */
[C---:B------:R-:W-:Y:S01]  /*7be0*/  HMMA.16816.F32 R48, R144.reuse, R50, R112 ;  /* 0x000000329030723c */ /* 0x040fe20000001870 */
[----:B------:R-:W2:Y:S07]  /*7bf0*/  LDSM.16.MT88.4 R112, [R207+0x15800] ;  /* 0x01580000cf70783b */ /* 0x000eae0000004200 */
[C---:B------:R-:W-:Y:S01]  /*7c00*/  HMMA.16816.F32 R56, R144.reuse, R58, R120 ;  /* 0x0000003a9038723c */ /* 0x040fe20000001878 */
[----:B------:R-:W3:Y:S07]  /*7c10*/  LDSM.16.MT88.4 R120, [R206+0x15800] ;  /* 0x01580000ce78783b */ /* 0x000eee0000004200 */
[C---:B------:R-:W-:Y:S01]  /*7c20*/  HMMA.16816.F32 R64, R144.reuse, R66, R128 ;  /* 0x000000429040723c */ /* 0x040fe20000001880 */
[----:B------:R-:W4:Y:S07]  /*7c30*/  LDSM.16.MT88.4 R128, [R204+0x17800] ;  /* 0x01780000cc80783b */ /* 0x000f2e0000004200 */
[C---:B------:R-:W-:Y:S01]  /*7c40*/  HMMA.16816.F32 R72, R144.reuse, R74, R136 ;  /* 0x0000004a9048723c */ /* 0x040fe20000001888 */
[----:B------:R-:W1:Y:S07]  /*7c50*/  LDSM.16.MT88.4 R136, [R205+0x17800] ;  /* 0x01780000cd88783b */ /* 0x000e6e0000004200 */
[----:B------:R-:W-:Y:S01]  /*7c60*/  HMMA.16816.F32 R96, R144, R98, R160 ;  /* 0x000000629060723c */ /* 0x000fe200000018a0 */
[----:B------:R-:W2:Y:S01]  /*7c70*/  LDSM.16.MT88.4 R160, [R207+0x17800] ;  /* 0x01780000cfa0783b */ /* 0x000ea20000004200 */
[----:B------:R-:W-:-:S02]  /*7c80*/  FADD.FTZ R2, R232, R2 ;  /* 0x00000002e8027221 */ /* 0x000fc40000010000 */
[----:B------:R-:W-:Y:S01]  /*7c90*/  FADD.FTZ R0, R233, R0 ;  /* 0x00000000e9007221 */ /* 0x000fe20000010000 */
[----:B------:R-:W-:Y:S01]  /*7ca0*/  MOV R242, R100 ;  /* 0x0000006400f27202 */ /* 0x000fe20000000f00 */
[----:B------:R-:W-:Y:S02]  /*7cb0*/  IMAD.MOV.U32 R241, RZ, RZ, R101 ;  /* 0x000000fffff17224 */ /* 0x000fe400078e0065 */
[----:B------:R-:W-:Y:S02]  /*7cc0*/  FADD.FTZ R2, R235, R2 ;  /* 0x00000002eb027221 */ /* 0x000fe40000010000 */
[----:B------:R-:W-:Y:S01]  /*7cd0*/  FADD.FTZ R0, R240, R0 ;  /* 0x00000000f0007221 */ /* 0x000fe20000010000 */
[----:B------:R-:W-:Y:S01]  /*7ce0*/  MOV R243, R111 ;  /* 0x0000006f00f37202 */ /* 0x000fe20000000f00 */
[----:B------:R-:W-:Y:S02]  /*7cf0*/  FADD.FTZ R2, R241, R2 ;  /* 0x00000002f1027221 */ /* 0x000fe40000010000 */
        /* <DEDUP_REMOVED lines=10> */
[----:B------:R-:W-:Y:S01]  /*7da0*/  FADD.FTZ R0, R9, R0 ;  /* 0x0000000009007221 */ /* 0x000fe20000010000 */
[----:B-1----:R-:W-:Y:S01]  /*7db0*/  HMMA.16816.F32 R100, R144, R104, R192 ;  /* 0x000000689064723c */ /* 0x002fe200000018c0 */
[----:B------:R-:W-:Y:S02]  /*7dc0*/  FADD.FTZ R245, R149, R245 ;  /* 0x000000f595f57221 */ /* 0x000fe40000010000 */
[----:B------:R-:W-:-:S05]  /*7dd0*/  FADD.FTZ R0, R8, R0 ;  /* 0x0000000008007221 */ /* 0x000fca0000010000 */
[----:B--2---:R-:W-:Y:S01]  /*7de0*/  HMMA.16816.F32 R108, R144, R112, R184 ;  /* 0x00000070906c723c */ /* 0x004fe200000018b8 */
[----:B------:R-:W-:Y:S02]  /*7df0*/  FADD.FTZ R245, R11, R245 ;  /* 0x000000f50bf57221 */ /* 0x000fe40000010000 */
[----:B------:R-:W-:-:S05]  /*7e00*/  FADD.FTZ R246, R246, R0 ;  /* 0x00000000f6f67221 */ /* 0x000fca0000010000 */
[C---:B---3--:R-:W-:Y:S08]  /*7e10*/  HMMA.16816.F32 R116, R144.reuse, R120, R176 ;  /* 0x000000789074723c */ /* 0x048ff000000018b0 */
        /* <DEDUP_REMOVED lines=12> */
[----:B------:R-:W2:Y:S01]  /*7ee0*/  LDL.LU R247, [R1+0x28] ;  /* 0x0000280001f77983 */ /* 0x000ea20000300800 */
[--C-:B------:R-:W-:Y:S01]  /*7ef0*/  SHF.R.S32.HI R5, RZ, 0x1f, R248.reuse ;  /* 0x0000001fff057819 */ /* 0x100fe200000114f8 */
[----:B------:R-:W-:Y:S01]  /*7f00*/  IMAD.U32 R6, RZ, RZ, UR8 ;  /* 0x00000008ff067e24 */ /* 0x000fe2000f8e00ff */
[----:B------:R-:W-:Y:S01]  /*7f10*/  ULDC.64 UR6, c[0x0][0x1a0] ;  /* 0x0000680000067ab9 */ /* 0x000fe20000000a00 */
[----:B------:R-:W3:Y:S01]  /*7f20*/  LDL R241, [R1] ;  /* 0x0000000001f17983 */ /* 0x000ee20000100800 */
[----:B------:R-:W-:-:S02]  /*7f30*/  IMAD.MOV.U32 R4, RZ, RZ, R248 ;  /* 0x000000ffff047224 */ /* 0x000fc400078e00f8 */
[----:B------:R-:W-:Y:S01]  /*7f40*/  IMAD.U32 R0, RZ, RZ, UR8 ;  /* 0x00000008ff007e24 */ /* 0x000fe2000f8e00ff */
[----:B------:R-:W4:Y:S01]  /*7f50*/  LDL R231, [R1+0x4] ;  /* 0x0000040001e77983 */ /* 0x000f220000100800 */
[--C-:B------:R-:W-:Y:S01]  /*7f60*/  IMAD.WIDE.U32 R6, R6, c[0x0][0x1b0], R4.reuse ;  /* 0x00006c0006067a25 */ /* 0x100fe200078e0004 */
[----:B------:R-:W-:Y:S02]  /*7f70*/  UIADD3 UR8, UR15, 0x3f, URZ ;  /* 0x0000003f0f087890 */ /* 0x000fe4000fffe03f */
[----:B------:R-:W1:Y:S01]  /*7f80*/  S2R R244, SR_TID.X ;  /* 0x0000000000f47919 */ /* 0x000e620000002100 */
[----:B------:R-:W-:Y:S01]  /*7f90*/  IMAD.WIDE.U32 R4, R0, c[0x0][0x1b8], R4 ;  /* 0x00006e0000047a25 */ /* 0x000fe200078e0004 */
[----:B------:R-:W-:Y:S01]  /*7fa0*/  IADD3 R243, P1, R6, UR12, RZ ;  /* 0x0000000c06f37c10 */ /* 0x000fe2000ff3e0ff */
[----:B------:R-:W-:Y:S02]  /*7fb0*/  USHF.R.S32.HI UR9, URZ, 0x1f, UR8 ;  /* 0x0000001f3f097899 */ /* 0x000fe40008011408 */
[----:B------:R-:W-:Y:S01]  /*7fc0*/  IMAD.U32 R2, RZ, RZ, UR10 ;  /* 0x0000000aff027e24 */ /* 0x000fe2000f8e00ff */
[----:B------:R-:W-:Y:S01]  /*7fd0*/  IADD3 R233, P0, R4, UR24, RZ ;  /* 0x0000001804e97c10 */ /* 0x000fe2000ff1e0ff */
[----:B------:R-:W-:Y:S01]  /*7fe0*/  IMAD.U32 R0, RZ, RZ, UR21 ;  /* 0x00000015ff007e24 */ /* 0x000fe2000f8e00ff */
[----:B-----5:R-:W-:Y:S01]  /*7ff0*/  SHF.R.S32.HI R235, RZ, 0x1f, R168 ;  /* 0x0000001fffeb7819 */ /* 0x020fe200000114a8 */
[----:B------:R-:W-:Y:S01]  /*8000*/  ULEA.HI UR9, UR9, UR8, URZ, 0x6 ;  /* 0x0000000809097291 */ /* 0x000fe2000f8f303f */
[----:B------:R-:W-:Y:S01]  /*8010*/  IADD3.X R2, R2, UR25, R7, P1, !PT ;  /* 0x0000001902027c10 */ /* 0x000fe20008ffe407 */
[----:B------:R-:W-:Y:S01]  /*8020*/  IMAD.MOV.U32 R150, RZ, RZ, R3 ;  /* 0x000000ffff967224 */ /* 0x000fe200078e0003 */
[----:B------:R-:W-:Y:S01]  /*8030*/  IADD3.X R4, R0, UR26, R5, P0, !PT ;  /* 0x0000001a00047c10 */ /* 0x000fe200087fe405 */
[----:B------:R-:W-:Y:S01]  /*8040*/  IMAD.U32 R0, RZ, RZ, UR15 ;  /* 0x0000000fff007e24 */ /* 0x000fe2000f8e00ff */
[C---:B------:R-:W-:Y:S01]  /*8050*/  LEA R242, P0, R233.reuse, c[0x0][0x170], 0x1 ;  /* 0x00005c00e9f27a11 */ /* 0x040fe200078008ff */
[----:B------:R-:W-:Y:S01]  /*8060*/  IMAD.MOV.U32 R149, RZ, RZ, R148 ;  /* 0x000000ffff957224 */ /* 0x000fe200078e0094 */
[----:B------:R-:W-:Y:S01]  /*8070*/  IADD3 R240, P2, R168, 0x10, RZ ;  /* 0x00000010a8f07810 */ /* 0x000fe20007f5e0ff */
[----:B------:R-:W-:Y:S01]  /*8080*/  IMAD.MOV.U32 R234, RZ, RZ, R168 ;  /* 0x000000ffffea7224 */ /* 0x000fe200078e00a8 */
[----:B------:R-:W-:Y:S01]  /*8090*/  LEA.HI.X R233, R233, c[0x0][0x174], R4, 0x1, P0 ;  /* 0x00005d00e9e97a11 */ /* 0x000fe200000f0c04 */
[----:B------:R-:W-:-:S02]  /*80a0*/  USHF.L.U64.HI UR5, UR6, 0x4, UR7 ;  /* 0x0000000406057899 */ /* 0x000fc40008010207 */
[----:B------:R-:W-:Y:S01]  /*80b0*/  UMOV UR20, URZ ;  /* 0x0000003f00147c82 */ /* 0x000fe20008000000 */
[----:B-1----:R-:W-:Y:S01]  /*80c0*/  LOP3.LUT R8, R244, 0x3, RZ, 0xc0, !PT ;  /* 0x00000003f4087812 */ /* 0x002fe200078ec0ff */
[----:B------:R-:W-:Y:S01]  /*80d0*/  USHF.L.U32 UR10, UR6, 0x4, URZ ;  /* 0x00000004060a7899 */ /* 0x000fe2000800063f */
[C---:B------:R-:W-:Y:S01]  /*80e0*/  LEA R244, P1, R243.reuse, c[0x0][0x168], 0x1 ;  /* 0x00005a00f3f47a11 */ /* 0x040fe200078208ff */
[----:B------:R-:W-:Y:S01]  /*80f0*/  ULEA.HI.SX32 UR12, UR9, 0xfffffffe, 0x1a ;  /* 0xfffffffe090c7891 */ /* 0x000fe2000f8fd23f */
[C---:B------:R-:W-:Y:S01]  /*8100*/  IADD3 R236, P0, R168.reuse, 0x30, RZ ;  /* 0x00000030a8ec7810 */ /* 0x040fe20007f1e0ff */
[----:B------:R-:W-:Y:S01]  /*8110*/  ULEA.HI.SX32 UR14, UR9, 0xfffffffd, 0x1a ;  /* 0xfffffffd090e7891 */ /* 0x000fe2000f8fd23f */
[----:B------:R-:W-:Y:S02]  /*8120*/  LEA.HI.X R243, R243, c[0x0][0x16c], R2, 0x1, P1 ;  /* 0x00005b00f3f37a11 */ /* 0x000fe400008f0c02 */
[----:B------:R-:W-:Y:S01]  /*8130*/  IADD3 R238, P1, R168, 0x20, RZ ;  /* 0x00000020a8ee7810 */ /* 0x000fe20007f3e0ff */
[----:B------:R-:W-:Y:S01]  /*8140*/  IMAD.X R237, RZ, RZ, R235, P0 ;  /* 0x000000ffffed7224 */ /* 0x000fe200000e06eb */
[----:B------:R-:W-:-:S02]  /*8150*/  ISETP.GE.AND P6, PT, R248, c[0x0][0x220], PT ;  /* 0x00008800f8007a0c */ /* 0x000fc40003fc6270 */
[----:B------:R-:W-:Y:S01]  /*8160*/  ISETP.GE.AND P4, PT, R252, c[0x0][0x220], PT ;  /* 0x00008800fc007a0c */ /* 0x000fe20003f86270 */
[----:B------:R-:W-:Y:S02]  /*8170*/  IMAD.X R239, RZ, RZ, R235, P1 ;  /* 0x000000ffffef7224 */ /* 0x000fe400008e06eb */
[----:B--2---:R-:W-:Y:S01]  /*8180*/  IMAD R8, R8, -0x2, R247 ;  /* 0xfffffffe08087824 */ /* 0x004fe200078e02f7 */
[----:B---3--:R-:W-:Y:S01]  /*8190*/  ISETP.GE.AND P5, PT, R241, c[0x0][0x220], PT ;  /* 0x00008800f1007a0c */ /* 0x008fe20003fa6270 */
[----:B------:R-:W-:-:S03]  /*81a0*/  IMAD.X R241, RZ, RZ, R235, P2 ;  /* 0x000000fffff17224 */ /* 0x000fc600010e06eb */
[----:B------:R-:W-:Y:S02]  /*81b0*/  IADD3 R247, R0, -UR16, R8 ;  /* 0x8000001000f77c10 */ /* 0x000fe4000fffe008 */
[----:B----4-:R-:W-:Y:S01]  /*81c0*/  ISETP.GE.AND P3, PT, R231, c[0x0][0x220], PT ;  /* 0x00008800e7007a0c */ /* 0x010fe20003f66270 */
[----:B------:R-:W-:Y:S05]  /*81d0*/  BRA `(.L_x_113) ;  /* 0x000006d000007947 */ /* 0x000fea0003800000 */
.L_x_115:
        /* <DEDUP_REMOVED lines=109> */
.L_x_113:
[----:B------:R-:W2:Y:S01]  /*88b0*/  LDL.64 R16, [R1+0x8] ;  /* 0x0000080001107983 */ /* 0x000ea20000100a00 */
[----:B------:R-:W-:Y:S01]  /*88c0*/  UIADD3 UR18, UR12, -UR20, URZ ;  /* 0x800000140c127290 */ /* 0x000fe2000fffe03f */
[----:B------:R-:W-:Y:S04]  /*88d0*/  DEPBAR.LE SB0, 0x0 ;  /* 0x000080000000791a */ /* 0x000fe80000000000 */
[----:B------:R-:W3:Y:S01]  /*88e0*/  LDL R14, [R1+0x18] ;  /* 0x00001800010e7983 */ /* 0x000ee20000100800 */
[----:B------:R-:W-:Y:S01]  /*88f0*/  IMAD.U32 R8, RZ, RZ, UR18 ;  /* 0x00000012ff087e24 */ /* 0x000fe2000f8e00ff */
[----:B------:R-:W-:Y:S01]  /*8900*/  USHF.R.S32.HI UR8, URZ, 0x1f, UR18 ;  /* 0x0000001f3f087899 */ /* 0x000fe20008011412 */
[----:B------:R-:W-:Y:S01]  /*8910*/  IMAD.U32 R6, RZ, RZ, UR18 ;  /* 0x00000012ff067e24 */ /* 0x000fe2000f8e00ff */
[----:B------:R-:W-:Y:S01]  /*8920*/  UIMAD.WIDE.U32 UR24, UR18, UR6, URZ ;  /* 0x00000006121872a5 */ /* 0x000fe2000f8e003f */
[----:B------:R-:W-:Y:S01]  /*8930*/  IMAD.U32 R2, RZ, RZ, UR18 ;  /* 0x00000012ff027e24 */ /* 0x000fe2000f8e00ff */
[----:B------:R-:W-:Y:S01]  /*8940*/  UIMAD UR8, UR8, UR6, URZ ;  /* 0x00000006080872a4 */ /* 0x000fe2000f8e023f */
[----:B------:R-:W-:Y:S01]  /*8950*/  IMAD.U32 R0, RZ, RZ, UR18 ;  /* 0x00000012ff007e24 */ /* 0x000fe2000f8e00ff */
[----:B------:R-:W-:Y:S01]  /*8960*/  LEA R8, P2, R8, R234, 0x6 ;  /* 0x000000ea08087211 */ /* 0x000fe200078430ff */
[----:B------:R-:W-:Y:S01]  /*8970*/  BAR.SYNC.DEFER_BLOCKING 0x0 ;  /* 0x0000000000007b1d */ /* 0x000fe20000010000 */
[----:B------:R-:W-:Y:S01]  /*8980*/  LEA R6, P1, R6, R240, 0x6 ;  /* 0x000000f006067211 */ /* 0x000fe200078230ff */
[----:B------:R-:W-:Y:S01]  /*8990*/  UIMAD UR8, UR18, UR7, UR8 ;  /* 0x00000007120872a4 */ /* 0x000fe2000f8e0208 */
[----:B------:R-:W-:Y:S01]  /*89a0*/  LEA.HI.X.SX32 R9, R2, R235, 0x6, P2 ;  /* 0x000000eb02097211 */ /* 0x000fe200010f36ff */
[----:B------:R-:W-:Y:S01]  /*89b0*/  IMAD.U32 R10, RZ, RZ, UR24 ;  /* 0x00000018ff0a7e24 */ /* 0x000fe2000f8e00ff */
[----:B------:R-:W-:Y:S01]  /*89c0*/  LEA.HI.X.SX32 R7, R0, R241, 0x6, P1 ;  /* 0x000000f100077211 */ /* 0x000fe200008f36ff */
[----:B------:R-:W-:Y:S01]  /*89d0*/  UIADD3 UR8, UR25, UR8, URZ ;  /* 0x0000000819087290 */ /* 0x000fe2000fffe03f */
[----:B------:R-:W-:Y:S02]  /*89e0*/  IMAD.U32 R3, RZ, RZ, UR18 ;  /* 0x00000012ff037e24 */ /* 0x000fe4000f8e00ff */
[----:B------:R-:W-:Y:S02]  /*89f0*/  IMAD R0, R9, c[0x0][0x1a0], RZ ;  /* 0x0000680009007a24 */ /* 0x000fe400078e02ff */
[----:B------:R-:W-:Y:S01]  /*8a00*/  IMAD R7, R7, c[0x0][0x1a0], RZ ;  /* 0x0000680007077a24 */ /* 0x000fe200078e02ff */
[----:B------:R-:W-:Y:S01]  /*8a10*/  LEA R2, P1, R3, R236, 0x6 ;  /* 0x000000ec03027211 */ /* 0x000fe200078230ff */
[----:B------:R-:W-:Y:S02]  /*8a20*/  IMAD.U32 R11, RZ, RZ, UR25 ;  /* 0x00000019ff0b7e24 */ /* 0x000fe4000f8e00ff */
[----:B------:R-:W-:Y:S02]  /*8a30*/  IMAD.U32 R13, RZ, RZ, UR18 ;  /* 0x00000012ff0d7e24 */ /* 0x000fe4000f8e00ff */
[C---:B------:R-:W-:Y:S02]  /*8a40*/  IMAD R0, R8.reuse, c[0x0][0x1a4], R0 ;  /* 0x0000690008007a24 */ /* 0x040fe400078e0200 */
[----:B------:R-:W-:Y:S01]  /*8a50*/  IMAD.WIDE.U32 R18, R8, c[0x0][0x1a0], RZ ;  /* 0x0000680008127a25 */ /* 0x000fe200078e00ff */
[----:B------:R-:W-:Y:S03]  /*8a60*/  LEA.HI.X.SX32 R3, R13, R237, 0x6, P1 ;  /* 0x000000ed0d037211 */ /* 0x000fe600008f36ff */
[----:B------:R-:W-:Y:S01]  /*8a70*/  IMAD R7, R6, c[0x0][0x1a4], R7 ;  /* 0x0000690006077a24 */ /* 0x000fe200078e0207 */
[----:B------:R-:W-:Y:S01]  /*8a80*/  @P6 STS.128 [R230+0x10000], RZ ;  /* 0x010000ffe6006388 */ /* 0x000fe20000000c00 */
[----:B------:R-:W-:Y:S01]  /*8a90*/  IMAD.U32 R12, RZ, RZ, UR8 ;  /* 0x00000008ff0c7e24 */ /* 0x000fe2000f8e00ff */
[----:B------:R-:W-:Y:S01]  /*8aa0*/  UIADD3 UR8, UR14, -UR20, URZ ;  /* 0x800000140e087290 */ /* 0x000fe2000fffe03f */
[----:B------:R-:W-:Y:S02]  /*8ab0*/  IMAD.IADD R0, R19, 0x1, R0 ;  /* 0x0000000113007824 */ /* 0x000fe400078e0200 */
[----:B------:R-:W-:Y:S02]  /*8ac0*/  IMAD.U32 R4, RZ, RZ, UR18 ;  /* 0x00000012ff047e24 */ /* 0x000fe4000f8e00ff */
[----:B------:R-:W-:Y:S02]  /*8ad0*/  IMAD.U32 R5, RZ, RZ, UR18 ;  /* 0x00000012ff057e24 */ /* 0x000fe4000f8e00ff */
        /* <DEDUP_REMOVED lines=9> */
[----:B------:R-:W-:Y:S04]  /*8b70*/  IMAD.WIDE.U32 R16, R6, c[0x0][0x1a0], RZ ;  /* 0x0000680006107a25 */ /* 0x000fe800078e00ff */
[----:B------:R-:W-:Y:S01]  /*8b80*/  IMAD.IADD R7, R17, 0x1, R7 ;  /* 0x0000000111077824 */ /* 0x000fe200078e0207 */
[----:B------:R-:W-:Y:S02]  /*8b90*/  LEA R6, P1, R16, R242, 0x1 ;  /* 0x000000f210067211 */ /* 0x000fe400078208ff */
[----:B---3--:R-:W-:Y:S01]  /*8ba0*/  LEA.HI.X R12, R10, R14, R12, 0x6, P2 ;  /* 0x0000000e0a0c7211 */ /* 0x008fe200010f340c */
[----:B------:R-:W-:Y:S01]  /*8bb0*/  IMAD.WIDE.U32 R14, R4, c[0x0][0x1a0], RZ ;  /* 0x00006800040e7a25 */ /* 0x000fe200078e00ff */
[-C--:B------:R-:W-:Y:S02]  /*8bc0*/  LEA R8, P2, R18, R242.reuse, 0x1 ;  /* 0x000000f212087211 */ /* 0x080fe400078408ff */
[-C--:B------:R-:W-:Y:S01]  /*8bd0*/  LEA.HI.X R7, R16, R233.reuse, R7, 0x1, P1 ;  /* 0x000000e910077211 */ /* 0x080fe200008f0c07 */
[----:B------:R-:W-:Y:S01]  /*8be0*/  IMAD.IADD R5, R15, 0x1, R5 ;  /* 0x000000010f057824 */ /* 0x000fe200078e0205 */
[-C--:B------:R-:W-:Y:S02]  /*8bf0*/  LEA.HI.X R9, R18, R233.reuse, R0, 0x1, P2 ;  /* 0x000000e912097211 */ /* 0x080fe400010f0c00 */
[C---:B------:R-:W-:Y:S02]  /*8c00*/  @!P6 LEA R16, P2, R11.reuse, c[0x0][0x170], 0x1 ;  /* 0x00005c000b10ea11 */ /* 0x040fe400078408ff */
[CC--:B------:R-:W-:Y:S02]  /*8c10*/  LEA R4, P0, R14.reuse, R242.reuse, 0x1 ;  /* 0x000000f20e047211 */ /* 0x0c0fe400078008ff */
[C---:B------:R-:W-:Y:S02]  /*8c20*/  @!P6 LEA.HI.X R17, R11.reuse, c[0x0][0x174], R12, 0x1, P2 ;  /* 0x00005d000b11ea11 */ /* 0x040fe400010f0c0c */
[----:B------:R-:W-:Y:S02]  /*8c30*/  IADD3 R10, P1, R11, UR10, RZ ;  /* 0x0000000a0b0a7c10 */ /* 0x000fe4000ff3e0ff */
[-C--:B------:R-:W-:Y:S01]  /*8c40*/  LEA.HI.X R5, R14, R233.reuse, R5, 0x1, P0 ;  /* 0x000000e90e057211 */ /* 0x080fe200000f0c05 */
[----:B------:R-:W-:Y:S01]  /*8c50*/  @!PT LDS RZ, [RZ] ;  /* 0x00000000fffff984 */ /* 0x000fe20000000800 */
[----:B------:R-:W-:Y:S01]  /*8c60*/  @!PT LDS RZ, [RZ] ;  /* 0x00000000fffff984 */ /* 0x000fe20000000800 */
[----:B------:R-:W-:Y:S01]  /*8c70*/  @!PT LDS RZ, [RZ] ;  /* 0x00000000fffff984 */ /* 0x000fe20000000800 */
[----:B------:R1:W-:Y:S01]  /*8c80*/  @!P6 LDGSTS.E.BYPASS.LTC128B.128 [R230+0x10000], [R16.64] ;  /* 0x1000000010e6efae */ /* 0x0003e2000b901d56 */
[----:B------:R-:W-:Y:S02]  /*8c90*/  @!P6 LEA R14, P2, R10, c[0x0][0x170], 0x1 ;  /* 0x00005c000a0eea11 */ /* 0x000fe400078408ff */
[----:B------:R-:W-:Y:S01]  /*8ca0*/  IADD3.X R11, R12, UR5, RZ, P1, !PT ;  /* 0x000000050c0b7c10 */ /* 0x000fe20008ffe4ff */
[----:B------:R-:W-:Y:S01]  /*8cb0*/  @P5 STS.128 [R230+0x12000], RZ ;  /* 0x012000ffe6005388 */ /* 0x000fe20000000c00 */
[----:B------:R-:W-:Y:S02]  /*8cc0*/  LEA R2, P0, R20, R242, 0x1 ;  /* 0x000000f214027211 */ /* 0x000fe400078008ff */
[----:B------:R-:W-:Y:S01]  /*8cd0*/  @!P6 LEA.HI.X R15, R10, c[0x0][0x174], R11, 0x1, P2 ;  /* 0x00005d000a0fea11 */ /* 0x000fe200010f0c0b */
[----:B------:R-:W-:Y:S01]  /*8ce0*/  @!PT LDS RZ, [RZ] ;  /* 0x00000000fffff984 */ /* 0x000fe20000000800 */
[----:B------:R-:W-:Y:S01]  /*8cf0*/  @!PT LDS RZ, [RZ] ;  /* 0x00000000fffff984 */ /* 0x000fe20000000800 */
[----:B------:R-:W-:Y:S01]  /*8d00*/  @!PT LDS RZ, [RZ] ;  /* 0x00000000fffff984 */ /* 0x000fe20000000800 */
[----:B------:R2:W-:Y:S01]  /*8d10*/  @!P5 LDGSTS.E.BYPASS.LTC128B.128 [R230+0x12000], [R8.64+0x80] ;  /* 0x1200008008e6dfae */ /* 0x0005e2000b901d56 */
[----:B------:R-:W-:Y:S02]  /*8d20*/  LEA.HI.X R3, R20, R233, R3, 0x1, P0 ;  /* 0x000000e914037211 */ /* 0x000fe400000f0c03 */
[----:B------:R-:W-:Y:S01]  /*8d30*/  IADD3 R0, P0, R10, UR10, RZ ;  /* 0x0000000a0a007c10 */ /* 0x000fe2000ff1e0ff */
[----:B------:R-:W-:Y:S03]  /*8d40*/  @P4 STS.128 [R230+0x14000], RZ ;  /* 0x014000ffe6004388 */ /* 0x000fe60000000c00 */
[C---:B------:R-:W-:Y:S01]  /*8d50*/  @!P6 LEA R12, P2, R0.reuse, c[0x0][0x170], 0x1 ;  /* 0x00005c00000cea11 */ /* 0x040fe200078408ff */
[----:B------:R-:W-:Y:S01]  /*8d60*/  @!PT LDS RZ, [RZ] ;  /* 0x00000000fffff984 */ /* 0x000fe20000000800 */
[----:B------:R-:W-:Y:S01]  /*8d70*/  @!PT LDS RZ, [RZ] ;  /* 0x00000000fffff984 */ /* 0x000fe20000000800 */
[----:B------:R-:W-:Y:S01]  /*8d80*/  @!PT LDS RZ, [RZ] ;  /* 0x00000000fffff984 */ /* 0x000fe20000000800 */
[----:B------:R2:W-:Y:S01]  /*8d90*/  @!P4 LDGSTS.E.BYPASS.LTC128B.128 [R230+0x14000], [R8.64+0x100] ;  /* 0x1400010008e6cfae */ /* 0x0005e2000b901d56 */
[----:B------:R-:W-:Y:S02]  /*8da0*/  IADD3.X R11, R11, UR5, RZ, P0, !PT ;  /* 0x000000050b0b7c10 */ /* 0x000fe400087fe4ff */
[C---:B------:R-:W-:Y:S01]  /*8db0*/  IADD3 R18, P1, R0.reuse, UR10, RZ ;  /* 0x0000000a00127c10 */ /* 0x040fe2000ff3e0ff */
[----:B------:R-:W-:Y:S01]  /*8dc0*/  @P3 STS.128 [R230+0x16000], RZ ;  /* 0x016000ffe6003388 */ /* 0x000fe20000000c00 */
[----:B------:R-:W-:Y:S01]  /*8dd0*/  @!P6 LEA.HI.X R13, R0, c[0x0][0x174], R11, 0x1, P2 ;  /* 0x00005d00000dea11 */ /* 0x000fe200010f0c0b */
[----:B------:R-:W-:Y:S01]  /*8de0*/  IMAD.U32 R0, RZ, RZ, UR8 ;  /* 0x00000008ff007e24 */ /* 0x000fe2000f8e00ff */
[----:B------:R-:W-:Y:S01]  /*8df0*/  IADD3.X R19, R11, UR5, RZ, P1, !PT ;  /* 0x000000050b137c10 */ /* 0x000fe20008ffe4ff */
[----:B------:R-:W-:Y:S01]  /*8e00*/  @!PT LDS RZ, [RZ] ;  /* 0x00000000fffff984 */ /* 0x000fe20000000800 */
[----:B------:R-:W-:Y:S01]  /*8e10*/  @!PT LDS RZ, [RZ] ;  /* 0x00000000fffff984 */ /* 0x000fe20000000800 */
[----:B------:R-:W-:Y:S01]  /*8e20*/  @!PT LDS RZ, [RZ] ;  /* 0x00000000fffff984 */ /* 0x000fe20000000800 */
[----:B------:R2:W-:Y:S01]  /*8e30*/  @!P3 LDGSTS.E.BYPASS.LTC128B.128 [R230+0x16000], [R8.64+0x180] ;  /* 0x1600018008e6bfae */ /* 0x0005e2000b901d56 */
[C---:B------:R-:W-:Y:S03]  /*8e40*/  @!P6 LEA R10, P0, R18.reuse, c[0x0][0x170], 0x1 ;  /* 0x00005c00120aea11 */ /* 0x040fe600078008ff */
[----:B------:R-:W-:Y:S01]  /*8e50*/  @P6 STS.128 [R230+0x10800], RZ ;  /* 0x010800ffe6006388 */ /* 0x000fe20000000c00 */
[----:B------:R-:W-:Y:S03]  /*8e60*/  @!P6 LEA.HI.X R11, R18, c[0x0][0x174], R19, 0x1, P0 ;  /* 0x00005d00120bea11 */ /* 0x000fe600000f0c13 */
        /* <DEDUP_REMOVED lines=304> */
.L_x_114:
[----:B------:R-:W-:Y:S01]  /*a170*/  MOV R0, UR18 ;  /* 0x0000001200007c02 */ /* 0x000fe20008000f00 */
[----:B------:R-:W-:Y:S04]  /*a180*/  UIADD3 UR20, UR20, 0x1, URZ ;  /* 0x0000000114147890 */ /* 0x000fe8000fffe03f */
[----:B------:R-:W-:Y:S05]  /*a190*/  IMAD R0, R0, -0x40, R247 ;  /* 0xffffffc000007824 */ /* 0x000fea00078e02f7 */
[C---:B-1----:R-:W-:Y:S02]  /*a1a0*/  IADD3 R3, R0.reuse, 0x8, RZ ;  /* 0x0000000800037810 */ /* 0x042fe40007ffe0ff */
[C---:B------:R-:W-:Y:S02]  /*a1b0*/  IADD3 R2, R0.reuse, 0x7, RZ ;  /* 0x0000000700027810 */ /* 0x040fe40007ffe0ff */
[----:B------:R-:W-:Y:S02]  /*a1c0*/  ISETP.GE.AND P1, PT, R3, RZ, PT ;  /* 0x000000ff0300720c */ /* 0x000fe40003f26270 */
[C---:B------:R-:W-:Y:S02]  /*a1d0*/  IADD3 R169, R0.reuse, -0x1, RZ ;  /* 0xffffffff00a97810 */ /* 0x040fe40007ffe0ff */
[C---:B------:R-:W-:Y:S02]  /*a1e0*/  IADD3 R168, R0.reuse, -0x8, RZ ;  /* 0xfffffff800a87810 */ /* 0x040fe40007ffe0ff */
[----:B------:R-:W-:Y:S02]  /*a1f0*/  ISETP.GE.AND P2, PT, R169, RZ, PT ;  /* 0x000000ffa900720c */ /* 0x000fe40003f46270 */
[C---:B------:R-:W-:Y:S02]  /*a200*/  IADD3 R148, R0.reuse, -0x9, RZ ;  /* 0xfffffff700947810 */ /* 0x040fe40007ffe0ff */
[C---:B------:R-:W-:Y:S02]  /*a210*/  IADD3 R171, R0.reuse, -0x10, RZ ;  /* 0xfffffff000ab7810 */ /* 0x040fe40007ffe0ff */
[C---:B------:R-:W-:Y:S02]  /*a220*/  IADD3 R170, R0.reuse, -0x11, RZ ;  /* 0xffffffef00aa7810 */ /* 0x040fe40007ffe0ff */
[----:B------:R-:W-:Y:S02]  /*a230*/  @!P1 IADD3 R3, -R0, -0x8, RZ ;  /* 0xfffffff800039810 */ /* 0x000fe40007ffe1ff */
[----:B------:R-:W-:Y:S02]  /*a240*/  ISETP.GE.AND P1, PT, R2, RZ, PT ;  /* 0x000000ff0200720c */ /* 0x000fe40003f26270 */
[C---:B------:R-:W-:Y:S01]  /*a250*/  IADD3 R175, R0.reuse, -0x18, RZ ;  /* 0xffffffe800af7810 */ /* 0x040fe20007ffe0ff */
[----:B------:R1:W-:Y:S01]  /*a260*/  I2F R180, R3 ;  /* 0x0000000300b47306 */ /* 0x0003e20000201400 */
[----:B------:R-:W-:Y:S02]  /*a270*/  @!P2 IADD3 R169, -R0, 0x1, RZ ;  /* 0x0000000100a9a810 */ /* 0x000fe40007ffe1ff */
[----:B------:R-:W-:Y:S02]  /*a280*/  ISETP.GE.AND P2, PT, R168, RZ, PT ;  /* 0x000000ffa800720c */ /* 0x000fe40003f46270 */
[C---:B------:R-:W-:Y:S02]  /*a290*/  IADD3 R174, R0.reuse, -0x19, RZ ;  /* 0xffffffe700ae7810 */ /* 0x040fe40007ffe0ff */
[C---:B------:R-:W-:Y:S02]  /*a2a0*/  IADD3 R173, R0.reuse, -0x20, RZ ;  /* 0xffffffe000ad7810 */ /* 0x040fe40007ffe0ff */
[C---:B------:R-:W-:Y:S01]  /*a2b0*/  IADD3 R172, R0.reuse, -0x21, RZ ;  /* 0xffffffdf00ac7810 */ /* 0x040fe20007ffe0ff */
[----:B------:R2:W-:Y:S01]  /*a2c0*/  I2F R178, R169 ;  /* 0x000000a900b27306 */ /* 0x0005e20000201400 */
[----:B------:R-:W-:Y:S02]  /*a2d0*/  @!P1 IADD3 R2, -R0, -0x7, RZ ;  /* 0xfffffff900029810 */ /* 0x000fe40007ffe1ff */
[----:B------:R-:W-:Y:S02]  /*a2e0*/  ISETP.GE.AND P1, PT, R148, RZ, PT ;  /* 0x000000ff9400720c */ /* 0x000fe40003f26270 */
[----:B------:R-:W-:Y:S02]  /*a2f0*/  IABS R182, R0 ;  /* 0x0000000000b67213 */ /* 0x000fe40000000000 */
[C---:B------:R-:W-:Y:S02]  /*a300*/  @!P2 IADD3 R168, -R0.reuse, 0x8, RZ ;  /* 0x0000000800a8a810 */ /* 0x040fe40007ffe1ff */
[----:B------:R-:W-:Y:S01]  /*a310*/  ISETP.GE.AND P2, PT, R171, RZ, PT ;  /* 0x000000ffab00720c */ /* 0x000fe20003f46270 */
[----:B------:R3:W-:Y:S01]  /*a320*/  I2F R181, R2 ;  /* 0x0000000200b57306 */ /* 0x0007e20000201400 */
[C---:B-1----:R-:W-:Y:S05]  /*a330*/  IADD3 R3, R0.reuse, -0x30, RZ ;  /* 0xffffffd000037810 */ /* 0x042fea0007ffe0ff */
[----:B------:R-:W-:Y:S02]  /*a340*/  @!P1 IADD3 R148, -R0, 0x9, RZ ;  /* 0x0000000900949810 */ /* 0x000fe40007ffe1ff */
[----:B------:R-:W-:Y:S02]  /*a350*/  ISETP.GE.AND P1, PT, R170, RZ, PT ;  /* 0x000000ffaa00720c */ /* 0x000fe40003f26270 */
[----:B------:R1:W-:Y:S02]  /*a360*/  I2F R179, R168 ;  /* 0x000000a800b37306 */ /* 0x0003e40000201400 */
[C---:B------:R-:W-:Y:S02]  /*a370*/  @!P2 IADD3 R171, -R0.reuse, 0x10, RZ ;  /* 0x0000001000aba810 */ /* 0x040fe40007ffe1ff */
[----:B------:R-:W-:Y:S02]  /*a380*/  ISETP.GE.AND P2, PT, R175, RZ, PT ;  /* 0x000000ffaf00720c */ /* 0x000fe40003f46270 */
[C---:B--2---:R-:W-:Y:S04]  /*a390*/  IADD3 R169, R0.reuse, -0x39, RZ ;  /* 0xffffffc700a97810 */ /* 0x044fe80007ffe0ff */
[----:B------:R2:W-:Y:S01]  /*a3a0*/  I2F R177, R148 ;  /* 0x0000009400b17306 */ /* 0x0005e20000201400 */
[----:B------:R-:W-:Y:S02]  /*a3b0*/  @!P1 IADD3 R170, -R0, 0x11, RZ ;  /* 0x0000001100aa9810 */ /* 0x000fe40007ffe1ff */
[----:B------:R-:W-:Y:S02]  /*a3c0*/  ISETP.GE.AND P1, PT, R174, RZ, PT ;  /* 0x000000ffae00720c */ /* 0x000fe40003f26270 */
[C---:B---3--:R-:W-:Y:S02]  /*a3d0*/  IADD3 R2, R0.reuse, -0x31, RZ ;  /* 0xffffffcf00027810 */ /* 0x048fe40007ffe0ff */
[C---:B------:R-:W-:Y:S02]  /*a3e0*/  @!P2 IADD3 R175, -R0.reuse, 0x18, RZ ;  /* 0x0000001800afa810 */ /* 0x040fe40007ffe1ff */
[----:B------:R-:W-:Y:S01]  /*a3f0*/  ISETP.GE.AND P2, PT, R173, RZ, PT ;  /* 0x000000ffad00720c */ /* 0x000fe20003f46270 */
[----:B------:R-:W-:Y:S01]  /*a400*/  I2F R176, R171 ;  /* 0x000000ab00b07306 */ /* 0x000fe20000201400 */
[C---:B-1----:R-:W-:Y:S05]  /*a410*/  IADD3 R168, R0.reuse, -0x28, RZ ;  /* 0xffffffd800a87810 */ /* 0x042fea0007ffe0ff */
[----:B------:R-:W-:Y:S02]  /*a420*/  @!P1 IADD3 R174, -R0, 0x19, RZ ;  /* 0x0000001900ae9810 */ /* 0x000fe40007ffe1ff */
[----:B------:R-:W-:Y:S02]  /*a430*/  ISETP.GE.AND P1, PT, R172, RZ, PT ;  /* 0x000000ffac00720c */ /* 0x000fe40003f26270 */
[----:B------:R1:W-:Y:S02]  /*a440*/  I2F R171, R170 ;  /* 0x000000aa00ab7306 */ /* 0x0003e40000201400 */
[C---:B------:R-:W-:Y:S02]  /*a450*/  @!P2 IADD3 R173, -R0.reuse, 0x20, RZ ;  /* 0x0000002000ada810 */ /* 0x040fe40007ffe1ff */
[----:B--2---:R-:W-:Y:S02]  /*a460*/  IADD3 R148, R0, -0x29, RZ ;  /* 0xffffffd700947810 */ /* 0x004fe40007ffe0ff */
[----:B------:R-:W-:Y:S04]  /*a470*/  ISETP.GE.AND P2, PT, R168, RZ, PT ;  /* 0x000000ffa800720c */ /* 0x000fe80003f46270 */
[----:B------:R-:W-:Y:S01]  /*a480*/  I2F R182, R182 ;  /* 0x000000b600b67306 */ /* 0x000fe20000201400 */
[----:B------:R-:W-:Y:S02]  /*a490*/  @!P1 IADD3 R172, -R0, 0x21, RZ ;  /* 0x0000002100ac9810 */ /* 0x000fe40007ffe1ff */
[----:B------:R-:W-:Y:S06]  /*a4a0*/  ISETP.GE.AND P1, PT, R148, RZ, PT ;  /* 0x000000ff9400720c */ /* 0x000fec0003f26270 */
[C---:B------:R-:W-:Y:S01]  /*a4b0*/  @!P2 IADD3 R168, -R0.reuse, 0x28, RZ ;  /* 0x0000002800a8a810 */ /* 0x040fe20007ffe1ff */
[----:B------:R-:W-:Y:S01]  /*a4c0*/  I2F R175, R175 ;  /* 0x000000af00af7306 */ /* 0x000fe20000201400 */
[----:B------:R-:W-:Y:S02]  /*a4d0*/  ISETP.GE.AND P2, PT, R3, RZ, PT ;  /* 0x000000ff0300720c */ /* 0x000fe40003f46270 */
[C---:B-1----:R-:W-:Y:S03]  /*a4e0*/  IADD3 R170, R0.reuse, -0x38, RZ ;  /* 0xffffffc800aa7810 */ /* 0x042fe60007ffe0ff */
[----:B------:R-:W-:Y:S02]  /*a4f0*/  @!P1 IADD3 R148, -R0, 0x29, RZ ;  /* 0x0000002900949810 */ /* 0x000fe40007ffe1ff */
[----:B------:R-:W-:Y:S02]  /*a500*/  ISETP.GE.AND P1, PT, R2, RZ, PT ;  /* 0x000000ff0200720c */ /* 0x000fe40003f26270 */
[----:B------:R-:W-:Y:S04]  /*a510*/  I2F R174, R174 ;  /* 0x000000ae00ae7306 */ /* 0x000fe80000201400 */
[----:B------:R-:W-:Y:S02]  /*a520*/  @!P2 IADD3 R3, -R0, 0x30, RZ ;  /* 0x000000300003a810 */ /* 0x000fe40007ffe1ff */
[----:B------:R-:W-:Y:S04]  /*a530*/  ISETP.GE.AND P2, PT, R170, RZ, PT ;  /* 0x000000ffaa00720c */ /* 0x000fe80003f46270 */
[----:B------:R-:W-:Y:S01]  /*a540*/  I2F R173, R173 ;  /* 0x000000ad00ad7306 */ /* 0x000fe20000201400 */
[C---:B------:R-:W-:Y:S02]  /*a550*/  @!P1 IADD3 R2, -R0.reuse, 0x31, RZ ;  /* 0x0000003100029810 */ /* 0x040fe40007ffe1ff */
[----:B------:R-:W-:Y:S06]  /*a560*/  ISETP.GE.AND P1, PT, R169, RZ, PT ;  /* 0x000000ffa900720c */ /* 0x000fec0003f26270 */
[C---:B------:R-:W-:Y:S01]  /*a570*/  @!P2 IADD3 R170, -R0.reuse, 0x38, RZ ;  /* 0x0000003800aaa810 */ /* 0x040fe20007ffe1ff */
[----:B------:R-:W-:Y:S06]  /*a580*/  I2F R172, R172 ;  /* 0x000000ac00ac7306 */ /* 0x000fec0000201400 */
[----:B------:R-:W-:Y:S04]  /*a590*/  @!P1 IADD3 R169, -R0, 0x39, RZ ;  /* 0x0000003900a99810 */ /* 0x000fe80007ffe1ff */
[----:B------:R-:W-:Y:S10]  /*a5a0*/  I2F R168, R168 ;  /* 0x000000a800a87306 */ /* 0x000ff40000201400 */
[----:B------:R-:W-:Y:S10]  /*a5b0*/  I2F R148, R148 ;  /* 0x0000009400947306 */ /* 0x000ff40000201400 */
[----:B------:R-:W1:Y:S02]  /*a5c0*/  I2F R3, R3 ;  /* 0x0000000300037306 */ /* 0x000e640000201400 */
[----:B-1----:R-:W-:Y:S02]  /*a5d0*/  FFMA.FTZ R28, R3, -UR4, R28 ;  /* 0x80000004031c7c23 */ /* 0x002fe4000801001c */
[----:B------:R-:W-:Y:S02]  /*a5e0*/  FFMA.FTZ R4, R182, -UR4, R4 ;  /* 0x80000004b6047c23 */ /* 0x000fe40008010004 */
[----:B------:R-:W-:Y:S02]  /*a5f0*/  FFMA.FTZ R5, R178, -UR4, R5 ;  /* 0x80000004b2057c23 */ /* 0x000fe40008010005 */
[----:B------:R-:W-:Y:S01]  /*a600*/  FFMA.FTZ R8, R179, -UR4, R8 ;  /* 0x80000004b3087c23 */ /* 0x000fe20008010008 */
[----:B------:R-:W-:Y:S01]  /*a610*/  FMNMX.FTZ R0, R4, R149, !PT ;  /* 0x0000009504007209 */ /* 0x000fe20007810000 */
[----:B------:R-:W-:Y:S02]  /*a620*/  FFMA.FTZ R11, R178, -UR4, R11 ;  /* 0x80000004b20b7c23 */ /* 0x000fe4000801000b */
[----:B------:R-:W-:Y:S01]  /*a630*/  FFMA.FTZ R9, R177, -UR4, R9 ;  /* 0x80000004b1097c23 */ /* 0x000fe20008010009 */
[----:B------:R-:W-:Y:S01]  /*a640*/  FMNMX.FTZ R178, R5, R0, !PT ;  /* 0x0000000005b27209 */ /* 0x000fe20007810000 */
[----:B------:R-:W-:Y:S01]  /*a650*/  FFMA.FTZ R12, R176, -UR4, R12 ;  /* 0x80000004b00c7c23 */ /* 0x000fe2000801000c */
[----:B------:R1:W2:Y:S01]  /*a660*/  I2F R0, R2 ;  /* 0x0000000200007306 */ /* 0x0002a20000201400 */
[----:B------:R-:W-:Y:S01]  /*a670*/  FFMA.FTZ R15, R177, -UR4, R15 ;  /* 0x80000004b10f7c23 */ /* 0x000fe2000801000f */
[----:B------:R-:W-:Y:S01]  /*a680*/  FMNMX.FTZ R178, R8, R178, !PT ;  /* 0x000000b208b27209 */ /* 0x000fe20007810000 */
[----:B------:R-:W-:Y:S02]  /*a690*/  FFMA.FTZ R6, R180, -UR4, R6 ;  /* 0x80000004b4067c23 */ /* 0x000fe40008010006 */
[----:B------:R-:W-:Y:S01]  /*a6a0*/  FFMA.FTZ R13, R171, -UR4, R13 ;  /* 0x80000004ab0d7c23 */ /* 0x000fe2000801000d */
[----:B------:R-:W-:Y:S01]  /*a6b0*/  FMNMX.FTZ R178, R9, R178, !PT ;  /* 0x000000b209b27209 */ /* 0x000fe20007810000 */
[----:B------:R-:W-:Y:S02]  /*a6c0*/  FFMA.FTZ R19, R171, -UR4, R19 ;  /* 0x80000004ab137c23 */ /* 0x000fe40008010013 */
[----:B------:R-:W-:Y:S01]  /*a6d0*/  FFMA.FTZ R7, R181, -UR4, R7 ;  /* 0x80000004b5077c23 */ /* 0x000fe20008010007 */
[----:B------:R-:W-:Y:S01]  /*a6e0*/  FMNMX.FTZ R177, R12, R178, !PT ;  /* 0x000000b20cb17209 */ /* 0x000fe20007810000 */
[----:B------:R-:W3:Y:S01]  /*a6f0*/  I2F R171, R169 ;  /* 0x000000a900ab7306 */ /* 0x000ee20000201400 */
[----:B------:R-:W-:Y:S02]  /*a700*/  FFMA.FTZ R10, R182, -UR4, R10 ;  /* 0x80000004b60a7c23 */ /* 0x000fe4000801000a */
[----:B------:R-:W-:Y:S01]  /*a710*/  FFMA.FTZ R16, R175, -UR4, R16 ;  /* 0x80000004af107c23 */ /* 0x000fe20008010010 */
[----:B------:R-:W-:Y:S01]  /*a720*/  LDSM.16.MT88.4 R180, [R205+0x14800] ;  /* 0x01480000cdb4783b */ /* 0x000fe20000004200 */
[----:B------:R-:W-:Y:S02]  /*a730*/  FFMA.FTZ R14, R179, -UR4, R14 ;  /* 0x80000004b30e7c23 */ /* 0x000fe4000801000e */
[----:B------:R-:W-:Y:S02]  /*a740*/  FFMA.FTZ R17, R174, -UR4, R17 ;  /* 0x80000004ae117c23 */ /* 0x000fe40008010011 */
[----:B------:R-:W-:Y:S01]  /*a750*/  FFMA.FTZ R20, R173, -UR4, R20 ;  /* 0x80000004ad147c23 */ /* 0x000fe20008010014 */
[----:B------:R-:W4:Y:S01]  /*a760*/  I2F R178, R170 ;  /* 0x000000aa00b27306 */ /* 0x000f220000201400 */
[----:B------:R-:W-:Y:S01]  /*a770*/  FFMA.FTZ R18, R176, -UR4, R18 ;  /* 0x80000004b0127c23 */ /* 0x000fe20008010012 */
[----:B-1----:R-:W-:Y:S01]  /*a780*/  FMNMX.FTZ R2, R6, R150, !PT ;  /* 0x0000009606027209 */ /* 0x002fe20007810000 */
[----:B------:R-:W-:Y:S02]  /*a790*/  FFMA.FTZ R21, R172, -UR4, R21 ;  /* 0x80000004ac157c23 */ /* 0x000fe40008010015 */
        /* <DEDUP_REMOVED lines=8> */
[----:B--2---:R-:W-:Y:S02]  /*a820*/  FFMA.FTZ R29, R0, -UR4, R29 ;  /* 0x80000004001d7c23 */ /* 0x004fe4000801001d */
[----:B------:R-:W-:Y:S01]  /*a830*/  FFMA.FTZ R27, R172, -UR4, R27 ;  /* 0x80000004ac1b7c23 */ /* 0x000fe2000801001b */
[----:B------:R-:W-:Y:S01]  /*a840*/  FMNMX.FTZ R2, R14, R2, !PT ;  /* 0x000000020e027209 */ /* 0x000fe20007810000 */
[----:B------:R-:W-:Y:S01]  /*a850*/  FFMA.FTZ R30, R168, -UR4, R30 ;  /* 0x80000004a81e7c23 */ /* 0x000fe2000801001e */
[----:B------:R-:W-:Y:S01]  /*a860*/  LDSM.16.MT88.4 R172, [R205+0x10000] ;  /* 0x01000000cdac783b */ /* 0x000fe20000004200 */
[----:B---3--:R-:W-:Y:S01]  /*a870*/  FFMA.FTZ R33, R171, -UR4, R33 ;  /* 0x80000004ab217c23 */ /* 0x008fe20008010021 */
[----:B------:R-:W-:Y:S01]  /*a880*/  FMNMX.FTZ R2, R15, R2, !PT ;  /* 0x000000020f027209 */ /* 0x000fe20007810000 */
[----:B----4-:R-:W-:Y:S01]  /*a890*/  FFMA.FTZ R32, R178, -UR4, R32 ;  /* 0x80000004b2207c23 */ /* 0x010fe20008010020 */
[----:B------:R-:W-:Y:S01]  /*a8a0*/  FMNMX.FTZ R170, R13, R177, !PT ;  /* 0x000000b10daa7209 */ /* 0x000fe20007810000 */
[----:B------:R-:W-:Y:S01]  /*a8b0*/  FFMA.FTZ R31, R148, -UR4, R31 ;  /* 0x80000004941f7c23 */ /* 0x000fe2000801001f */
[----:B------:R-:W-:Y:S01]  /*a8c0*/  FMNMX.FTZ R2, R18, R2, !PT ;  /* 0x0000000212027209 */ /* 0x000fe20007810000 */
[----:B------:R-:W-:Y:S01]  /*a8d0*/  FFMA.FTZ R34, R3, -UR4, R34 ;  /* 0x8000000403227c23 */ /* 0x000fe20008010022 */
[----:B------:R-:W-:Y:S01]  /*a8e0*/  FMNMX.FTZ R170, R16, R170, !PT ;  /* 0x000000aa10aa7209 */ /* 0x000fe20007810000 */
[----:B------:R-:W-:Y:S01]  /*a8f0*/  FFMA.FTZ R35, R0, -UR4, R35 ;  /* 0x8000000400237c23 */ /* 0x000fe20008010023 */
        /* <DEDUP_REMOVED lines=19> */
[----:B------:R-:W1:Y:S08]  /*aa30*/  SHFL.BFLY PT, R2, R0, 0x2, 0x1f ;  /* 0x0c401f0000027f89 */ /* 0x000e7000000e0000 */
[----:B------:R-:W2:Y:S01]  /*aa40*/  SHFL.BFLY PT, R3, R148, 0x2, 0x1f ;  /* 0x0c401f0094037f89 */ /* 0x000ea200000e0000 */
[----:B-1----:R-:W-:Y:S02]  /*aa50*/  FMNMX.FTZ R0, R0, R2, !PT ;  /* 0x0000000200007209 */ /* 0x002fe40007810000 */
[----:B--2---:R-:W-:Y:S05]  /*aa60*/  FMNMX.FTZ R148, R148, R3, !PT ;  /* 0x0000000394947209 */ /* 0x004fea0007810000 */
        /* <DEDUP_REMOVED lines=58> */
[C---:B------:R-:W-:Y:S01]  /*ae10*/  FMUL.FTZ R48, R2.reuse, R48 ;  /* 0x0000003002307220 */ /* 0x040fe20000410000 */
[----:B------:R4:W-:Y:S01]  /*ae20*/  MUFU.EX2 R201, R6 ;  /* 0x0000000600c97308 */ /* 0x0009e20000000800 */
[----:B------:R-:W-:Y:S02]  /*ae30*/  FMUL.FTZ R49, R2, R49 ;  /* 0x0000003102317220 */ /* 0x000fe40000410000 */
[C---:B------:R-:W-:Y:S02]  /*ae40*/  FMUL.FTZ R50, R0.reuse, R50 ;  /* 0x0000003200327220 */ /* 0x040fe40000410000 */
[C---:B--2---:R-:W-:Y:S02]  /*ae50*/  FMUL.FTZ R11, R0.reuse, R159 ;  /* 0x0000009f000b7220 */ /* 0x044fe40000410000 */
[----:B------:R-:W2:Y:S01]  /*ae60*/  LDSM.16.MT88.4 R156, [R206+0x10000] ;  /* 0x01000000ce9c783b */ /* 0x000ea20000004200 */
[----:B------:R-:W-:Y:S02]  /*ae70*/  FMUL.FTZ R51, R0, R51 ;  /* 0x0000003300337220 */ /* 0x000fe40000410000 */
[----:B------:R-:W5:Y:S01]  /*ae80*/  MUFU.EX2 R200, R7 ;  /* 0x0000000700c87308 */ /* 0x000f620000000800 */
[C---:B------:R-:W-:Y:S02]  /*ae90*/  FMUL.FTZ R52, R2.reuse, R52 ;  /* 0x0000003402347220 */ /* 0x040fe40000410000 */
[C---:B------:R-:W-:Y:S01]  /*aea0*/  FMUL.FTZ R53, R2.reuse, R53 ;  /* 0x0000003502357220 */ /* 0x040fe20000410000 */
[----:B---3--:R-:W-:Y:S01]  /*aeb0*/  F2FP.PACK_AB R152, R231, R232 ;  /* 0x000000e8e798723e */ /* 0x008fe200000000ff */
[----:B------:R-:W-:Y:S02]  /*aec0*/  FMUL.FTZ R5, R2, R153 ;  /* 0x0000009902057220 */ /* 0x000fe40000410000 */
[C---:B------:R-:W-:Y:S02]  /*aed0*/  FMUL.FTZ R54, R0.reuse, R54 ;  /* 0x0000003600367220 */ /* 0x040fe40000410000 */
[----:B------:R-:W-:Y:S01]  /*aee0*/  FMUL.FTZ R55, R0, R55 ;  /* 0x0000003700377220 */ /* 0x000fe20000410000 */
[----:B------:R-:W-:Y:S01]  /*aef0*/  MUFU.EX2 R187, R24 ;  /* 0x0000001800bb7308 */ /* 0x000fe20000000800 */
[C---:B------:R-:W-:Y:S02]  /*af00*/  FMUL.FTZ R56, R2.reuse, R56 ;  /* 0x0000003802387220 */ /* 0x040fe40000410000 */
[----:B------:R-:W-:Y:S02]  /*af10*/  FMUL.FTZ R57, R2, R57 ;  /* 0x0000003902397220 */ /* 0x000fe40000410000 */
[----:B----4-:R-:W-:Y:S01]  /*af20*/  FMUL.FTZ R6, R0, R154 ;  /* 0x0000009a00067220 */ /* 0x010fe20000410000 */
[----:B------:R-:W-:Y:S01]  /*af30*/  F2FP.PACK_AB R154, R202, R203 ;  /* 0x000000cbca9a723e */ /* 0x000fe200000000ff */
[C---:B------:R-:W-:Y:S02]  /*af40*/  FMUL.FTZ R58, R0.reuse, R58 ;  /* 0x0000003a003a7220 */ /* 0x040fe40000410000 */
[----:B------:R-:W-:Y:S01]  /*af50*/  FMUL.FTZ R59, R0, R59 ;  /* 0x0000003b003b7220 */ /* 0x000fe20000410000 */
[----:B------:R-:W-:Y:S01]  /*af60*/  MUFU.EX2 R186, R25 ;  /* 0x0000001900ba7308 */ /* 0x000fe20000000800 */
[C---:B------:R-:W-:Y:S02]  /*af70*/  FMUL.FTZ R60, R2.reuse, R60 ;  /* 0x0000003c023c7220 */ /* 0x040fe40000410000 */
[----:B------:R-:W-:Y:S01]  /*af80*/  FMUL.FTZ R61, R2, R61 ;  /* 0x0000003d023d7220 */ /* 0x000fe20000410000 */
[----:B-----5:R-:W-:Y:S01]  /*af90*/  F2FP.PACK_AB R153, R200, R201 ;  /* 0x000000c9c899723e */ /* 0x020fe200000000ff */
[----:B------:R-:W-:Y:S01]  /*afa0*/  FMUL.FTZ R7, R0, R155 ;  /* 0x0000009b00077220 */ /* 0x000fe20000410000 */
[----:B------:R-:W-:Y:S01]  /*afb0*/  F2FP.PACK_AB R155, R198, R199 ;  /* 0x000000c7c69b723e */ /* 0x000fe200000000ff */
[C---:B------:R-:W-:Y:S02]  /*afc0*/  FMUL.FTZ R62, R0.reuse, R62 ;  /* 0x0000003e003e7220 */ /* 0x040fe40000410000 */
[----:B------:R-:W-:Y:S01]  /*afd0*/  FMUL.FTZ R63, R0, R63 ;  /* 0x0000003f003f7220 */ /* 0x000fe20000410000 */
[----:B------:R3:W-:Y:S01]  /*afe0*/  MUFU.EX2 R197, R12 ;  /* 0x0000000c00c57308 */ /* 0x0007e20000000800 */
        /* <DEDUP_REMOVED lines=9> */
[C---:B------:R-:W-:Y:S02]  /*b080*/  FMUL.FTZ R69, R2.reuse, R69 ;  /* 0x0000004502457220 */ /* 0x040fe40000410000 */
[----:B---3--:R-:W-:Y:S02]  /*b090*/  FMUL.FTZ R12, R2, R160 ;  /* 0x000000a0020c7220 */ /* 0x008fe40000410000 */
[C---:B------:R-:W-:Y:S01]  /*b0a0*/  HMMA.16816.F32 R40, R152.reuse, R174, R40 ;  /* 0x000000ae9828723c */ /* 0x040fe20000001828 */
[----:B------:R-:W3:Y:S03]  /*b0b0*/  LDSM.16.MT88.4 R172, [R205+0x12000] ;  /* 0x01200000cdac783b */ /* 0x000ee60000004200 */
[C---:B------:R-:W-:Y:S02]  /*b0c0*/  FMUL.FTZ R70, R0.reuse, R70 ;  /* 0x0000004600467220 */ /* 0x040fe40000410000 */
[----:B------:R-:W-:Y:S02]  /*b0d0*/  FMUL.FTZ R71, R0, R71 ;  /* 0x0000004700477220 */ /* 0x000fe40000410000 */
[C---:B------:R-:W-:Y:S04]  /*b0e0*/  HMMA.16816.F32 R44, R152.reuse, R176, R44 ;  /* 0x000000b0982c723c */ /* 0x040fe8000000182c */
[C---:B------:R-:W-:Y:S02]  /*b0f0*/  FMUL.FTZ R72, R2.reuse, R72 ;  /* 0x0000004802487220 */ /* 0x040fe40000410000 */
[----:B------:R-:W-:Y:S02]  /*b100*/  FMUL.FTZ R73, R2, R73 ;  /* 0x0000004902497220 */ /* 0x000fe40000410000 */
[C---:B------:R-:W-:Y:S01]  /*b110*/  HMMA.16816.F32 R48, R152.reuse, R178, R48 ;  /* 0x000000b29830723c */ /* 0x040fe20000001830 */
[----:B------:R-:W-:Y:S03]  /*b120*/  LDSM.16.MT88.4 R176, [R205+0x12800] ;  /* 0x01280000cdb0783b */ /* 0x000fe60000004200 */
[C---:B------:R-:W-:Y:S02]  /*b130*/  FMUL.FTZ R74, R0.reuse, R74 ;  /* 0x0000004a004a7220 */ /* 0x040fe40000410000 */
[----:B------:R-:W-:Y:S02]  /*b140*/  FMUL.FTZ R75, R0, R75 ;  /* 0x0000004b004b7220 */ /* 0x000fe40000410000 */
[C---:B--2---:R-:W-:Y:S04]  /*b150*/  HMMA.16816.F32 R52, R152.reuse, R156, R52 ;  /* 0x0000009c9834723c */ /* 0x044fe80000001834 */
[C---:B------:R-:W-:Y:S02]  /*b160*/  FMUL.FTZ R76, R2.reuse, R76 ;  /* 0x0000004c024c7220 */ /* 0x040fe40000410000 */
[----:B------:R-:W-:Y:S02]  /*b170*/  FMUL.FTZ R77, R2, R77 ;  /* 0x0000004d024d7220 */ /* 0x000fe40000410000 */
[C---:B------:R-:W-:Y:S01]  /*b180*/  HMMA.16816.F32 R56, R152.reuse, R158, R56 ;  /* 0x0000009e9838723c */ /* 0x040fe20000001838 */
[----:B------:R-:W2:Y:S03]  /*b190*/  LDSM.16.MT88.4 R156, [R207+0x12000] ;  /* 0x01200000cf9c783b */ /* 0x000ea60000004200 */
[C---:B------:R-:W-:Y:S02]  /*b1a0*/  FMUL.FTZ R78, R0.reuse, R78 ;  /* 0x0000004e004e7220 */ /* 0x040fe40000410000 */
[----:B------:R-:W-:Y:S02]  /*b1b0*/  FMUL.FTZ R79, R0, R79 ;  /* 0x0000004f004f7220 */ /* 0x000fe40000410000 */
[C---:B-1----:R-:W-:Y:S04]  /*b1c0*/  HMMA.16816.F32 R60, R152.reuse, R168, R60 ;  /* 0x000000a8983c723c */ /* 0x042fe8000000183c */
[C---:B------:R-:W-:Y:S02]  /*b1d0*/  FMUL.FTZ R80, R2.reuse, R80 ;  /* 0x0000005002507220 */ /* 0x040fe40000410000 */
[----:B------:R-:W-:Y:S02]  /*b1e0*/  FMUL.FTZ R81, R2, R81 ;  /* 0x0000005102517220 */ /* 0x000fe40000410000 */
[C---:B------:R-:W-:Y:S01]  /*b1f0*/  HMMA.16816.F32 R64, R152.reuse, R170, R64 ;  /* 0x000000aa9840723c */ /* 0x040fe20000001840 */
[----:B------:R-:W1:Y:S03]  /*b200*/  LDSM.16.MT88.4 R168, [R206+0x12000] ;  /* 0x01200000cea8783b */ /* 0x000e660000004200 */
[C---:B------:R-:W-:Y:S02]  /*b210*/  FMUL.FTZ R82, R0.reuse, R82 ;  /* 0x0000005200527220 */ /* 0x040fe40000410000 */
[----:B------:R-:W-:Y:S02]  /*b220*/  FMUL.FTZ R83, R0, R83 ;  /* 0x0000005300537220 */ /* 0x000fe40000410000 */
[C---:B---3--:R-:W-:Y:S04]  /*b230*/  HMMA.16816.F32 R68, R152.reuse, R172, R68 ;  /* 0x000000ac9844723c */ /* 0x048fe80000001844 */
[C---:B------:R-:W-:Y:S02]  /*b240*/  FMUL.FTZ R84, R2.reuse, R84 ;  /* 0x0000005402547220 */ /* 0x040fe40000410000 */
[----:B------:R-:W-:Y:S02]  /*b250*/  FMUL.FTZ R85, R2, R85 ;  /* 0x0000005502557220 */ /* 0x000fe40000410000 */
[C---:B------:R-:W-:Y:S01]  /*b260*/  HMMA.16816.F32 R72, R152.reuse, R174, R72 ;  /* 0x000000ae9848723c */ /* 0x040fe20000001848 */
[----:B------:R-:W3:Y:S03]  /*b270*/  LDSM.16.MT88.4 R172, [R204+0x14000] ;  /* 0x01400000ccac783b */ /* 0x000ee60000004200 */
[C---:B------:R-:W-:Y:S02]  /*b280*/  FMUL.FTZ R86, R0.reuse, R86 ;  /* 0x0000005600567220 */ /* 0x040fe40000410000 */
[----:B------:R-:W-:Y:S02]  /*b290*/  FMUL.FTZ R87, R0, R87 ;  /* 0x0000005700577220 */ /* 0x000fe40000410000 */
[C---:B------:R-:W-:Y:S01]  /*b2a0*/  FMUL.FTZ R88, R2.reuse, R88 ;  /* 0x0000005802587220 */ /* 0x040fe20000410000 */
[C---:B--2---:R-:W-:Y:S03]  /*b2b0*/  HMMA.16816.F32 R76, R152.reuse, R156, R76 ;  /* 0x0000009c984c723c */ /* 0x044fe6000000184c */
[----:B------:R-:W-:Y:S02]  /*b2c0*/  FMUL.FTZ R89, R2, R89 ;  /* 0x0000005902597220 */ /* 0x000fe40000410000 */
[C---:B------:R-:W-:Y:S02]  /*b2d0*/  FMUL.FTZ R90, R0.reuse, R90 ;  /* 0x0000005a005a7220 */ /* 0x040fe40000410000 */
[----:B------:R-:W-:Y:S01]  /*b2e0*/  FMUL.FTZ R91, R0, R91 ;  /* 0x0000005b005b7220 */ /* 0x000fe20000410000 */
        /* <DEDUP_REMOVED lines=14> */
[C---:B------:R-:W-:Y:S04]  /*b3d0*/  FMUL.FTZ R100, R2.reuse, R100 ;  /* 0x0000006402647220 */ /* 0x040fe80000410000 */
[----:B------:R-:W-:Y:S01]  /*b3e0*/  FMUL.FTZ R101, R2, R101 ;  /* 0x0000006502657220 */ /* 0x000fe20000410000 */
        /* <DEDUP_REMOVED lines=37> */
[--C-:B------:R-:W-:Y:S02]  /*b640*/  FFMA.FTZ R13, R13, c[0x0][0x23c], -R149.reuse ;  /* 0x00008f000d0d7a23 */ /* 0x100fe40000010895 */
[--C-:B------:R-:W-:Y:S02]  /*b650*/  FFMA.FTZ R14, R14, c[0x0][0x23c], -R150.reuse ;  /* 0x00008f000e0e7a23 */ /* 0x100fe40000010896 */
[----:B------:R4:W5:Y:S01]  /*b660*/  MUFU.EX2 R196, R13 ;  /* 0x0000000d00c47308 */ /* 0x0009620000000800 */
[C---:B--2---:R-:W-:Y:S03]  /*b670*/  HMMA.16816.F32 R124, R152.reuse, R156, R124 ;  /* 0x0000009c987c723c */ /* 0x044fe6000000187c */
[--C-:B------:R-:W-:Y:S02]  /*b680*/  FFMA.FTZ R15, R15, c[0x0][0x23c], -R150.reuse ;  /* 0x00008f000f0f7a23 */ /* 0x100fe40000010896 */
[C---:B------:R-:W-:Y:S02]  /*b690*/  FMUL.FTZ R128, R2.reuse, R128 ;  /* 0x0000008002807220 */ /* 0x040fe40000410000 */
[----:B------:R-:W-:Y:S02]  /*b6a0*/  FMUL.FTZ R129, R2, R129 ;  /* 0x0000008102817220 */ /* 0x000fe40000410000 */
[C---:B------:R-:W-:Y:S01]  /*b6b0*/  FMUL.FTZ R130, R0.reuse, R130 ;  /* 0x0000008200827220 */ /* 0x040fe20000410000 */
[----:B------:R2:W-:Y:S02]  /*b6c0*/  MUFU.EX2 R193, R14 ;  /* 0x0000000e00c17308 */ /* 0x0005e40000000800 */
[----:B------:R-:W-:Y:S02]  /*b6d0*/  FMUL.FTZ R131, R0, R131 ;  /* 0x0000008300837220 */ /* 0x000fe40000410000 */
[C---:B------:R-:W-:Y:S02]  /*b6e0*/  FMUL.FTZ R132, R2.reuse, R132 ;  /* 0x0000008402847220 */ /* 0x040fe40000410000 */
[----:B------:R-:W-:Y:S02]  /*b6f0*/  FMUL.FTZ R133, R2, R133 ;  /* 0x0000008502857220 */ /* 0x000fe40000410000 */
[C---:B------:R-:W-:Y:S01]  /*b700*/  FMUL.FTZ R134, R0.reuse, R134 ;  /* 0x0000008600867220 */ /* 0x040fe20000410000 */
[C---:B------:R-:W-:Y:S01]  /*b710*/  HMMA.16816.F32 R128, R152.reuse, R158, R128 ;  /* 0x0000009e9880723c */ /* 0x040fe20000001880 */
[----:B------:R2:W-:Y:S01]  /*b720*/  MUFU.EX2 R192, R15 ;  /* 0x0000000f00c07308 */ /* 0x0005e20000000800 */
[----:B------:R-:W3:Y:S01]  /*b730*/  LDSM.16.MT88.4 R156, [R206+0x16000] ;  /* 0x01600000ce9c783b */ /* 0x000ee20000004200 */
[----:B------:R-:W-:Y:S02]  /*b740*/  FMUL.FTZ R135, R0, R135 ;  /* 0x0000008700877220 */ /* 0x000fe40000410000 */
[--C-:B------:R-:W-:Y:S02]  /*b750*/  FFMA.FTZ R16, R16, c[0x0][0x23c], -R149.reuse ;  /* 0x00008f0010107a23 */ /* 0x100fe40000010895 */
[--C-:B------:R-:W-:Y:S02]  /*b760*/  FFMA.FTZ R17, R17, c[0x0][0x23c], -R149.reuse ;  /* 0x00008f0011117a23 */ /* 0x100fe40000010895 */
[--C-:B------:R-:W-:Y:S01]  /*b770*/  FFMA.FTZ R18, R18, c[0x0][0x23c], -R150.reuse ;  /* 0x00008f0012127a23 */ /* 0x100fe20000010896 */
[C---:B-1----:R-:W-:Y:S01]  /*b780*/  HMMA.16816.F32 R132, R152.reuse, R168, R132 ;  /* 0x000000a89884723c */ /* 0x042fe20000001884 */
[----:B------:R1:W-:Y:S02]  /*b790*/  MUFU.EX2 R195, R16 ;  /* 0x0000001000c37308 */ /* 0x0003e40000000800 */
[--C-:B------:R-:W-:Y:S02]  /*b7a0*/  FFMA.FTZ R19, R19, c[0x0][0x23c], -R150.reuse ;  /* 0x00008f0013137a23 */ /* 0x100fe40000010896 */
[C---:B------:R-:W-:Y:S02]  /*b7b0*/  FMUL.FTZ R136, R2.reuse, R136 ;  /* 0x0000008802887220 */ /* 0x040fe40000410000 */
[----:B------:R-:W-:Y:S02]  /*b7c0*/  FMUL.FTZ R137, R2, R137 ;  /* 0x0000008902897220 */ /* 0x000fe40000410000 */
[C---:B------:R-:W-:Y:S02]  /*b7d0*/  FMUL.FTZ R138, R0.reuse, R138 ;  /* 0x0000008a008a7220 */ /* 0x040fe40000410000 */
[----:B------:R3:W3:Y:S01]  /*b7e0*/  MUFU.EX2 R194, R17 ;  /* 0x0000001100c27308 */ /* 0x0006e20000000800 */
[----:B------:R-:W-:Y:S02]  /*b7f0*/  FMUL.FTZ R139, R0, R139 ;  /* 0x0000008b008b7220 */ /* 0x000fe40000410000 */
[----:B----4-:R-:W-:Y:S02]  /*b800*/  FMUL.FTZ R13, R2, R161 ;  /* 0x000000a1020d7220 */ /* 0x010fe40000410000 */
[C---:B--2---:R-:W-:Y:S02]  /*b810*/  FMUL.FTZ R14, R0.reuse, R162 ;  /* 0x000000a2000e7220 */ /* 0x044fe40000410000 */
[----:B------:R-:W-:Y:S01]  /*b820*/  FMUL.FTZ R15, R0, R163 ;  /* 0x000000a3000f7220 */ /* 0x000fe20000410000 */
[C---:B------:R-:W-:Y:S01]  /*b830*/  HMMA.16816.F32 R136, R152.reuse, R170, R136 ;  /* 0x000000aa9888723c */ /* 0x040fe20000001888 */
[----:B------:R-:W2:Y:S01]  /*b840*/  LDSM.16.MT88.4 R160, [R204+0x10800] ;  /* 0x01080000cca0783b */ /* 0x000ea20000004200 */
[----:B------:R4:W-:Y:S01]  /*b850*/  MUFU.EX2 R191, R18 ;  /* 0x0000001200bf7308 */ /* 0x0009e20000000800 */
[C---:B------:R-:W-:Y:S02]  /*b860*/  FMUL.FTZ R140, R2.reuse, R140 ;  /* 0x0000008c028c7220 */ /* 0x040fe40000410000 */
[----:B------:R-:W-:Y:S02]  /*b870*/  FMUL.FTZ R141, R2, R141 ;  /* 0x0000008d028d7220 */ /* 0x000fe40000410000 */
[C---:B------:R-:W-:Y:S02]  /*b880*/  FMUL.FTZ R142, R0.reuse, R142 ;  /* 0x0000008e008e7220 */ /* 0x040fe40000410000 */
[----:B------:R-:W-:Y:S01]  /*b890*/  FMUL.FTZ R143, R0, R143 ;  /* 0x0000008f008f7220 */ /* 0x000fe20000410000 */
[----:B------:R-:W-:Y:S02]  /*b8a0*/  LDSM.16.MT88.4 R168, [R207+0x10800] ;  /* 0x01080000cfa8783b */ /* 0x000fe40000004200 */
[----:B------:R5:W2:Y:S01]  /*b8b0*/  MUFU.EX2 R190, R19 ;  /* 0x0000001300be7308 */ /* 0x000aa20000000800 */
[C---:B-1----:R-:W-:Y:S02]  /*b8c0*/  FMUL.FTZ R16, R2.reuse, R164 ;  /* 0x000000a402107220 */ /* 0x042fe40000410000 */
[C---:B------:R-:W-:Y:S01]  /*b8d0*/  FMUL.FTZ R144, R2.reuse, R144 ;  /* 0x0000009002907220 */ /* 0x040fe20000410000 */
[C---:B---3--:R-:W-:Y:S03]  /*b8e0*/  HMMA.16816.F32 R140, R152.reuse, R172, R140 ;  /* 0x000000ac988c723c */ /* 0x048fe6000000188c */
[C---:B------:R-:W-:Y:S02]  /*b8f0*/  FMUL.FTZ R17, R2.reuse, R165 ;  /* 0x000000a502117220 */ /* 0x040fe40000410000 */
[----:B------:R-:W-:Y:S02]  /*b900*/  FMUL.FTZ R145, R2, R145 ;  /* 0x0000009102917220 */ /* 0x000fe40000410000 */
[C---:B------:R-:W-:Y:S01]  /*b910*/  FMUL.FTZ R146, R0.reuse, R146 ;  /* 0x0000009200927220 */ /* 0x040fe20000410000 */
[C---:B------:R-:W-:Y:S01]  /*b920*/  HMMA.16816.F32 R12, R152.reuse, R174, R12 ;  /* 0x000000ae980c723c */ /* 0x040fe2000000180c */
[----:B------:R-:W-:Y:S03]  /*b930*/  LDSM.16.MT88.4 R172, [R204+0x12800] ;  /* 0x01280000ccac783b */ /* 0x000fe60000004200 */
[C---:B----4-:R-:W-:Y:S02]  /*b940*/  FMUL.FTZ R18, R0.reuse, R166 ;  /* 0x000000a600127220 */ /* 0x050fe40000410000 */
[----:B------:R-:W-:Y:S02]  /*b950*/  FMUL.FTZ R147, R0, R147 ;  /* 0x0000009300937220 */ /* 0x000fe40000410000 */
[--C-:B------:R-:W-:Y:S04]  /*b960*/  FFMA.FTZ R20, R20, c[0x0][0x23c], -R149.reuse ;  /* 0x00008f0014147a23 */ /* 0x100fe80000010895 */
[----:B-----5:R-:W-:Y:S01]  /*b970*/  FMUL.FTZ R19, R0, R167 ;  /* 0x000000a700137220 */ /* 0x020fe20000410000 */
[----:B------:R-:W-:Y:S01]  /*b980*/  MUFU.EX2 R189, R20 ;  /* 0x0000001400bd7308 */ /* 0x000fe20000000800 */
[----:B------:R-:W1:Y:S01]  /*b990*/  LDSM.16.MT88.4 R164, [R205+0x10800] ;  /* 0x01080000cda4783b */ /* 0x000e620000004200 */
[--C-:B------:R-:W-:Y:S02]  /*b9a0*/  FFMA.FTZ R21, R21, c[0x0][0x23c], -R149.reuse ;  /* 0x00008f0015157a23 */ /* 0x100fe40000010895 */
[----:B------:R-:W-:Y:S02]  /*b9b0*/  FFMA.FTZ R149, R33, c[0x0][0x23c], -R149 ;  /* 0x00008f0021957a23 */ /* 0x000fe40000010895 */
[C---:B------:R-:W-:Y:S03]  /*b9c0*/  HMMA.16816.F32 R16, R152.reuse, R156, R16 ;  /* 0x0000009c9810723c */ /* 0x040fe60000001810 */
[--C-:B------:R-:W-:Y:S01]  /*b9d0*/  FFMA.FTZ R22, R22, c[0x0][0x23c], -R150.reuse ;  /* 0x00008f0016167a23 */ /* 0x100fe20000010896 */
[----:B------:R-:W3:Y:S01]  /*b9e0*/  MUFU.EX2 R188, R21 ;  /* 0x0000001500bc7308 */ /* 0x000ee20000000800 */
[--C-:B------:R-:W-:Y:S02]  /*b9f0*/  FFMA.FTZ R23, R23, c[0x0][0x23c], -R150.reuse ;  /* 0x00008f0017177a23 */ /* 0x100fe40000010896 */
[----:B------:R-:W-:Y:S01]  /*ba00*/  FFMA.FTZ R150, R35, c[0x0][0x23c], -R150 ;  /* 0x00008f0023967a23 */ /* 0x000fe20000010896 */
[----:B------:R-:W-:Y:S01]  /*ba10*/  HMMA.16816.F32 R144, R152, R158, R144 ;  /* 0x0000009e9890723c */ /* 0x000fe20000001890 */
[----:B------:R-:W4:Y:S03]  /*ba20*/  LDSM.16.MT88.4 R156, [R206+0x10800] ;  /* 0x01080000ce9c783b */ /* 0x000f260000004200 */
[----:B------:R-:W-:Y:S02]  /*ba30*/  FFMA.FTZ R2, R2, R245, R232 ;  /* 0x000000f502027223 */ /* 0x000fe400000100e8 */
[----:B------:R5:W-:Y:S01]  /*ba40*/  MUFU.EX2 R185, R22 ;  /* 0x0000001600b97308 */ /* 0x000be20000000800 */
[----:B------:R-:W-:Y:S01]  /*ba50*/  F2FP.PACK_AB R152, R196, R197 ;  /* 0x000000c5c498723e */ /* 0x000fe200000000ff */
[----:B------:R-:W-:Y:S01]  /*ba60*/  FFMA.FTZ R0, R0, R246, R201 ;  /* 0x000000f600007223 */ /* 0x000fe200000100c9 */
[----:B------:R-:W-:Y:S03]  /*ba70*/  F2FP.PACK_AB R154, R194, R195 ;  /* 0x000000c3c29a723e */ /* 0x000fe600000000ff */
[----:B------:R-:W-:Y:S01]  /*ba80*/  F2FP.PACK_AB R153, R192, R193 ;  /* 0x000000c1c099723e */ /* 0x000fe200000000ff */
[----:B------:R-:W-:Y:S01]  /*ba90*/  FADD.FTZ R2, R231, R2 ;  /* 0x00000002e7027221 */ /* 0x000fe20000010000 */
[----:B--2---:R-:W-:Y:S01]  /*baa0*/  F2FP.PACK_AB R155, R190, R191 ;  /* 0x000000bfbe9b723e */ /* 0x004fe200000000ff */
[----:B------:R-:W-:Y:S01]  /*bab0*/  FADD.FTZ R0, R200, R0 ;  /* 0x00000000c8007221 */ /* 0x000fe20000010000 */
[----:B------:R-:W2:Y:S01]  /*bac0*/  MUFU.EX2 R184, R23 ;  /* 0x0000001700b87308 */ /* 0x000ea20000000800 */
[----:B------:R-:W-:Y:S02]  /*bad0*/  FADD.FTZ R2, R203, R2 ;  /* 0x00000002cb027221 */ /* 0x000fe40000010000 */
[----:B------:R-:W-:Y:S01]  /*bae0*/  FADD.FTZ R0, R199, R0 ;  /* 0x00000000c7007221 */ /* 0x000fe20000010000 */
[----:B---3--:R-:W-:Y:S01]  /*baf0*/  F2FP.PACK_AB R20, R188, R189 ;  /* 0x000000bdbc14723e */ /* 0x008fe200000000ff */
[C---:B------:R-:W-:Y:S03]  /*bb00*/  HMMA.16816.F32 R4, R152.reuse, R160, R4 ;  /* 0x000000a09804723c */ /* 0x040fe60000001804 */
[----:B------:R-:W-:Y:S02]  /*bb10*/  FADD.FTZ R2, R202, R2 ;  /* 0x00000002ca027221 */ /* 0x000fe40000010000 */
[----:B------:R-:W-:Y:S01]  /*bb20*/  MUFU.EX2 R150, R150 ;  /* 0x0000009600967308 */ /* 0x000fe20000000800 */
[----:B------:R-:W-:Y:S02]  /*bb30*/  FADD.FTZ R0, R198, R0 ;  /* 0x00000000c6007221 */ /* 0x000fe40000010000 */
[C---:B------:R-:W-:Y:S01]  /*bb40*/  HMMA.16816.F32 R8, R152.reuse, R162, R8 ;  /* 0x000000a29808723c */ /* 0x040fe20000001808 */
[----:B------:R-:W3:Y:S03]  /*bb50*/  LDSM.16.MT88.4 R160, [R207+0x12800] ;  /* 0x01280000cfa0783b */ /* 0x000ee60000004200 */
[----:B-----5:R-:W-:Y:S01]  /*bb60*/  F2FP.PACK_AB R22, R186, R187 ;  /* 0x000000bbba16723e */ /* 0x020fe200000000ff */
[----:B------:R-:W-:Y:S02]  /*bb70*/  FADD.FTZ R2, R197, R2 ;  /* 0x00000002c5027221 */ /* 0x000fe40000010000 */
[----:B------:R-:W-:Y:S01]  /*bb80*/  FADD.FTZ R0, R193, R0 ;  /* 0x00000000c1007221 */ /* 0x000fe20000010000 */
[C---:B-1----:R-:W-:Y:S04]  /*bb90*/  HMMA.16816.F32 R36, R152.reuse, R164, R36 ;  /* 0x000000a49824723c */ /* 0x042fe80000001824 */
[----:B--2---:R-:W-:Y:S01]  /*bba0*/  F2FP.PACK_AB R21, R184, R185 ;  /* 0x000000b9b815723e */ /* 0x004fe200000000ff */
[----:B------:R-:W-:Y:S02]  /*bbb0*/  FADD.FTZ R2, R196, R2 ;  /* 0x00000002c4027221 */ /* 0x000fe40000010000 */
[----:B------:R-:W-:Y:S01]  /*bbc0*/  FADD.FTZ R0, R192, R0 ;  /* 0x00000000c0007221 */ /* 0x000fe20000010000 */
[C---:B------:R-:W-:Y:S01]  /*bbd0*/  HMMA.16816.F32 R40, R152.reuse, R166, R40 ;  /* 0x000000a69828723c */ /* 0x040fe20000001828 */
[----:B------:R-:W1:Y:S03]  /*bbe0*/  LDSM.16.MT88.4 R164, [R206+0x12800] ;  /* 0x01280000cea4783b */ /* 0x000e660000004200 */
[----:B------:R-:W-:Y:S02]  /*bbf0*/  FADD.FTZ R2, R195, R2 ;  /* 0x00000002c3027221 */ /* 0x000fe40000010000 */
[----:B------:R-:W-:Y:S02]  /*bc00*/  FADD.FTZ R0, R191, R0 ;  /* 0x00000000bf007221 */ /* 0x000fe40000010000 */
[C---:B------:R-:W-:Y:S04]  /*bc10*/  HMMA.16816.F32 R44, R152.reuse, R168, R44 ;  /* 0x000000a8982c723c */ /* 0x040fe8000000182c */
[----:B------:R-:W-:Y:S02]  /*bc20*/  FADD.FTZ R2, R194, R2 ;  /* 0x00000002c2027221 */ /* 0x000fe40000010000 */
[----:B------:R-:W-:Y:S02]  /*bc30*/  FADD.FTZ R0, R190, R0 ;  /* 0x00000000be007221 */ /* 0x000fe40000010000 */
[C---:B------:R-:W-:Y:S01]  /*bc40*/  HMMA.16816.F32 R48, R152.reuse, R170, R48 ;  /* 0x000000aa9830723c */ /* 0x040fe20000001830 */
[----:B------:R-:W2:Y:S03]  /*bc50*/  LDSM.16.MT88.4 R168, [R204+0x14800] ;  /* 0x01480000cca8783b */ /* 0x000ea60000004200 */
[----:B------:R-:W-:Y:S02]  /*bc60*/  FADD.FTZ R2, R189, R2 ;  /* 0x00000002bd027221 */ /* 0x000fe40000010000 */
[----:B------:R-:W-:Y:S02]  /*bc70*/  FADD.FTZ R0, R185, R0 ;  /* 0x00000000b9007221 */ /* 0x000fe40000010000 */
[C---:B----4-:R-:W-:Y:S04]  /*bc80*/  HMMA.16816.F32 R52, R152.reuse, R156, R52 ;  /* 0x0000009c9834723c */ /* 0x050fe80000001834 */
[----:B------:R-:W-:Y:S02]  /*bc90*/  FADD.FTZ R2, R188, R2 ;  /* 0x00000002bc027221 */ /* 0x000fe40000010000 */
[----:B------:R-:W-:Y:S02]  /*bca0*/  FADD.FTZ R0, R184, R0 ;  /* 0x00000000b8007221 */ /* 0x000fe40000010000 */
[C---:B------:R-:W-:Y:S01]  /*bcb0*/  HMMA.16816.F32 R56, R152.reuse, R158, R56 ;  /* 0x0000009e9838723c */ /* 0x040fe20000001838 */
[----:B------:R-:W4:Y:S03]  /*bcc0*/  LDSM.16.MT88.4 R156, [R207+0x14800] ;  /* 0x01480000cf9c783b */ /* 0x000f260000004200 */
[----:B------:R-:W-:Y:S04]  /*bcd0*/  FADD.FTZ R2, R187, R2 ;  /* 0x00000002bb027221 */ /* 0x000fe80000010000 */
[C---:B------:R-:W-:Y:S04]  /*bce0*/  HMMA.16816.F32 R60, R152.reuse, R172, R60 ;  /* 0x000000ac983c723c */ /* 0x040fe8000000183c */
[----:B------:R-:W-:Y:S04]  /*bcf0*/  FADD.FTZ R2, R186, R2 ;  /* 0x00000002ba027221 */ /* 0x000fe80000010000 */
[C---:B------:R-:W-:Y:S01]  /*bd00*/  HMMA.16816.F32 R64, R152.reuse, R174, R64 ;  /* 0x000000ae9840723c */ /* 0x040fe20000001840 */
[----:B------:R-:W-:Y:S07]  /*bd10*/  LDSM.16.MT88.4 R172, [R205+0x11000] ;  /* 0x01100000cdac783b */ /* 0x000fee0000004200 */
[C---:B------:R-:W-:Y:S01]  /*bd20*/  HMMA.16816.F32 R68, R152.reuse, R176, R68 ;  /* 0x000000b09844723c */ /* 0x040fe20000001844 */
[----:B------:R-:W-:Y:S07]  /*bd30*/  MUFU.EX2 R177, R30 ;  /* 0x0000001e00b17308 */ /* 0x000fee0000000800 */
[C---:B------:R-:W-:Y:S03]  /*bd40*/  HMMA.16816.F32 R72, R152.reuse, R178, R72 ;  /* 0x000000b29848723c */ /* 0x040fe60000001848 */
[----:B------:R-:W-:Y:S05]  /*bd50*/  MUFU.EX2 R176, R31 ;  /* 0x0000001f00b07308 */ /* 0x000fea0000000800 */
[C---:B---3--:R-:W-:Y:S05]  /*bd60*/  HMMA.16816.F32 R76, R152.reuse, R160, R76 ;  /* 0x000000a0984c723c */ /* 0x048fea000000184c */
[----:B------:R-:W-:Y:S03]  /*bd70*/  MUFU.EX2 R179, R32 ;  /* 0x0000002000b37308 */ /* 0x000fe60000000800 */
[C---:B------:R-:W-:Y:S01]  /*bd80*/  HMMA.16816.F32 R80, R152.reuse, R162, R80 ;  /* 0x000000a29850723c */ /* 0x040fe20000001850 */
[----:B------:R-:W3:Y:S06]  /*bd90*/  LDSM.16.MT88.4 R160, [R206+0x14800] ;  /* 0x01480000cea0783b */ /* 0x000eec0000004200 */
[----:B------:R-:W-:Y:S01]  /*bda0*/  MUFU.EX2 R178, R149 ;  /* 0x0000009500b27308 */ /* 0x000fe20000000800 */
[C---:B-1----:R-:W-:Y:S08]  /*bdb0*/  HMMA.16816.F32 R84, R152.reuse, R164, R84 ;  /* 0x000000a49854723c */ /* 0x042ff00000001854 */
[C---:B------:R-:W-:Y:S01]  /*bdc0*/  HMMA.16816.F32 R88, R152.reuse, R166, R88 ;  /* 0x000000a69858723c */ /* 0x040fe20000001858 */
[----:B------:R-:W1:Y:S01]  /*bdd0*/  LDSM.16.MT88.4 R164, [R204+0x16800] ;  /* 0x01680000cca4783b */ /* 0x000e620000004200 */
[----:B------:R5:W-:Y:S06]  /*bde0*/  MUFU.EX2 R149, R34 ;  /* 0x0000002200957308 */ /* 0x000bec0000000800 */
[C---:B--2---:R-:W-:Y:S08]  /*bdf0*/  HMMA.16816.F32 R92, R152.reuse, R168, R92 ;  /* 0x000000a8985c723c */ /* 0x044ff0000000185c */
[C---:B------:R-:W-:Y:S01]  /*be00*/  HMMA.16816.F32 R96, R152.reuse, R170, R96 ;  /* 0x000000aa9860723c */ /* 0x040fe20000001860 */
[----:B------:R-:W2:Y:S07]  /*be10*/  LDSM.16.MT88.4 R168, [R205+0x16800] ;  /* 0x01680000cda8783b */ /* 0x000eae0000004200 */
[C---:B------:R-:W-:Y:S01]  /*be20*/  HMMA.16816.F32 R100, R152.reuse, R180, R100 ;  /* 0x000000b49864723c */ /* 0x040fe20000001864 */
[----:B------:R-:W1:Y:S01]  /*be30*/  MUFU.EX2 R181, R28 ;  /* 0x0000001c00b57308 */ /* 0x000e620000000800 */
[----:B-----5:R-:W-:Y:S06]  /*be40*/  LDSM.16.MT88.4 R32, [R207+0x11800] ;  /* 0x01180000cf20783b */ /* 0x020fec0000004200 */
[C---:B------:R-:W-:Y:S03]  /*be50*/  HMMA.16816.F32 R104, R152.reuse, R182, R104 ;  /* 0x000000b69868723c */ /* 0x040fe60000001868 */
[----:B------:R-:W5:Y:S05]  /*be60*/  MUFU.EX2 R183, R26 ;  /* 0x0000001a00b77308 */ /* 0x000f6a0000000800 */
[C---:B----4-:R-:W-:Y:S05]  /*be70*/  HMMA.16816.F32 R108, R152.reuse, R156, R108 ;  /* 0x0000009c986c723c */ /* 0x050fea000000186c */
[----:B------:R-:W4:Y:S03]  /*be80*/  MUFU.EX2 R182, R27 ;  /* 0x0000001b00b67308 */ /* 0x000f260000000800 */
[C---:B------:R-:W-:Y:S01]  /*be90*/  HMMA.16816.F32 R112, R152.reuse, R158, R112 ;  /* 0x0000009e9870723c */ /* 0x040fe20000001870 */
[----:B------:R-:W2:Y:S03]  /*bea0*/  LDSM.16.MT88.4 R156, [R207+0x16800] ;  /* 0x01680000cf9c783b */ /* 0x000ea60000004200 */
[----:B-1----:R-:W-:Y:S03]  /*beb0*/  FADD.FTZ R2, R181, R2 ;  /* 0x00000002b5027221 */ /* 0x002fe60000010000 */
[----:B------:R-:W1:Y:S01]  /*bec0*/  MUFU.EX2 R180, R29 ;  /* 0x0000001d00b47308 */ /* 0x000e620000000800 */
[C---:B---3--:R-:W-:Y:S04]  /*bed0*/  HMMA.16816.F32 R116, R152.reuse, R160, R116 ;  /* 0x000000a09874723c */ /* 0x048fe80000001874 */
[----:B-----5:R-:W-:Y:S04]  /*bee0*/  FADD.FTZ R0, R183, R0 ;  /* 0x00000000b7007221 */ /* 0x020fe80000010000 */
[C---:B------:R-:W-:Y:S01]  /*bef0*/  HMMA.16816.F32 R120, R152.reuse, R162, R120 ;  /* 0x000000a29878723c */ /* 0x040fe20000001878 */
[----:B------:R-:W3:Y:S03]  /*bf00*/  LDSM.16.MT88.4 R160, [R206+0x16800] ;  /* 0x01680000cea0783b */ /* 0x000ee60000004200 */
[C---:B----4-:R-:W-:Y:S01]  /*bf10*/  F2FP.PACK_AB R23, R182.reuse, R183 ;  /* 0x000000b7b617723e */ /* 0x050fe200000000ff */
[----:B------:R-:W-:Y:S03]  /*bf20*/  FADD.FTZ R0, R182, R0 ;  /* 0x00000000b6007221 */ /* 0x000fe60000010000 */
[C---:B------:R-:W-:Y:S01]  /*bf30*/  HMMA.16816.F32 R124, R152.reuse, R164, R124 ;  /* 0x000000a4987c723c */ /* 0x040fe2000000187c */
[----:B------:R-:W-:Y:S03]  /*bf40*/  LDSM.16.MT88.4 R24, [R207+0x11000] ;  /* 0x01100000cf18783b */ /* 0x000fe60000004200 */
[----:B------:R-:W-:Y:S02]  /*bf50*/  FADD.FTZ R0, R177, R0 ;  /* 0x00000000b1007221 */ /* 0x000fe40000010000 */
[----:B-1----:R-:W-:Y:S02]  /*bf60*/  FADD.FTZ R2, R180, R2 ;  /* 0x00000002b4027221 */ /* 0x002fe40000010000 */
[C---:B------:R-:W-:Y:S01]  /*bf70*/  HMMA.16816.F32 R128, R152.reuse, R166, R128 ;  /* 0x000000a69880723c */ /* 0x040fe20000001880 */
[----:B------:R-:W1:Y:S03]  /*bf80*/  LDSM.16.MT88.4 R164, [R204+0x11000] ;  /* 0x01100000cca4783b */ /* 0x000e660000004200 */
[----:B------:R-:W-:Y:S02]  /*bf90*/  FADD.FTZ R0, R176, R0 ;  /* 0x00000000b0007221 */ /* 0x000fe40000010000 */
[----:B------:R-:W-:Y:S02]  /*bfa0*/  FADD.FTZ R2, R179, R2 ;  /* 0x00000002b3027221 */ /* 0x000fe40000010000 */
[C---:B--2---:R-:W-:Y:S01]  /*bfb0*/  HMMA.16816.F32 R132, R152.reuse, R168, R132 ;  /* 0x000000a89884723c */ /* 0x044fe20000001884 */
[----:B------:R-:W-:Y:S03]  /*bfc0*/  LDSM.16.MT88.4 R28, [R205+0x11800] ;  /* 0x01180000cd1c783b */ /* 0x000fe60000004200 */
[----:B------:R-:W-:Y:S02]  /*bfd0*/  FADD.FTZ R0, R149, R0 ;  /* 0x0000000095007221 */ /* 0x000fe40000010000 */
[----:B------:R-:W-:Y:S02]  /*bfe0*/  FADD.FTZ R245, R178, R2 ;  /* 0x00000002b2f57221 */ /* 0x000fe40000010000 */
[C---:B------:R-:W-:Y:S01]  /*bff0*/  HMMA.16816.F32 R136, R152.reuse, R170, R136 ;  /* 0x000000aa9888723c */ /* 0x040fe20000001888 */
[----:B------:R-:W-:Y:S03]  /*c000*/  LDSM.16.MT88.4 R168, [R206+0x13000] ;  /* 0x01300000cea8783b */ /* 0x000fe60000004200 */
[----:B------:R-:W-:Y:S04]  /*c010*/  FADD.FTZ R246, R150, R0 ;  /* 0x0000000096f67221 */ /* 0x000fe80000010000 */
[C---:B------:R-:W-:Y:S08]  /*c020*/  HMMA.16816.F32 R140, R152.reuse, R156, R140 ;  /* 0x0000009c988c723c */ /* 0x040ff0000000188c */
[C---:B------:R-:W-:Y:S01]  /*c030*/  HMMA.16816.F32 R12, R152.reuse, R158, R12 ;  /* 0x0000009e980c723c */ /* 0x040fe2000000180c */
[----:B------:R-:W2:Y:S07]  /*c040*/  LDSM.16.MT88.4 R156, [R206+0x11000] ;  /* 0x01100000ce9c783b */ /* 0x000eae0000004200 */
[C---:B---3--:R-:W-:Y:S08]  /*c050*/  HMMA.16816.F32 R16, R152.reuse, R160, R16 ;  /* 0x000000a09810723c */ /* 0x048ff00000001810 */
[----:B------:R-:W-:Y:S01]  /*c060*/  HMMA.16816.F32 R144, R152, R162, R144 ;  /* 0x000000a29890723c */ /* 0x000fe20000001890 */
[----:B------:R-:W3:Y:S07]  /*c070*/  LDSM.16.MT88.4 R152, [R204+0x13000] ;  /* 0x01300000cc98783b */ /* 0x000eee0000004200 */
[C---:B-1----:R-:W-:Y:S01]  /*c080*/  HMMA.16816.F32 R4, R20.reuse, R164, R4 ;  /* 0x000000a41404723c */ /* 0x042fe20000001804 */
[----:B------:R-:W1:Y:S07]  /*c090*/  LDSM.16.MT88.4 R160, [R205+0x13000] ;  /* 0x01300000cda0783b */ /* 0x000e6e0000004200 */
[C---:B------:R-:W-:Y:S01]  /*c0a0*/  HMMA.16816.F32 R8, R20.reuse, R166, R8 ;  /* 0x000000a61408723c */ /* 0x040fe20000001808 */
[----:B------:R-:W4:Y:S07]  /*c0b0*/  LDSM.16.MT88.4 R164, [R207+0x13000] ;  /* 0x01300000cfa4783b */ /* 0x000f2e0000004200 */
[C---:B------:R-:W-:Y:S08]  /*c0c0*/  HMMA.16816.F32 R36, R20.reuse, R172, R36 ;  /* 0x000000ac1424723c */ /* 0x040ff00000001824 */
[C---:B------:R-:W-:Y:S01]  /*c0d0*/  HMMA.16816.F32 R40, R20.reuse, R174, R40 ;  /* 0x000000ae1428723c */ /* 0x040fe20000001828 */
[----:B------:R-:W-:Y:S07]  /*c0e0*/  LDSM.16.MT88.4 R172, [R205+0x13800] ;  /* 0x01380000cdac783b */ /* 0x000fee0000004200 */
[C---:B------:R-:W-:Y:S08]  /*c0f0*/  HMMA.16816.F32 R44, R20.reuse, R24, R44 ;  /* 0x00000018142c723c */ /* 0x040ff0000000182c */
[C---:B------:R-:W-:Y:S01]  /*c100*/  HMMA.16816.F32 R48, R20.reuse, R26, R48 ;  /* 0x0000001a1430723c */ /* 0x040fe20000001830 */
[----:B------:R-:W5:Y:S07]  /*c110*/  LDSM.16.MT88.4 R24, [R204+0x15000] ;  /* 0x01500000cc18783b */ /* 0x000f6e0000004200 */
[C---:B--2---:R-:W-:Y:S08]  /*c120*/  HMMA.16816.F32 R52, R20.reuse, R156, R52 ;  /* 0x0000009c1434723c */ /* 0x044ff00000001834 */
        /* <DEDUP_REMOVED lines=8> */
[C---:B----4-:R-:W-:Y:S08]  /*c1b0*/  HMMA.16816.F32 R76, R20.reuse, R164, R76 ;  /* 0x000000a4144c723c */ /* 0x050ff0000000184c */
[C---:B------:R-:W-:Y:S01]  /*c1c0*/  HMMA.16816.F32 R80, R20.reuse, R166, R80 ;  /* 0x000000a61450723c */ /* 0x040fe20000001850 */
[----:B------:R-:W-:Y:S07]  /*c1d0*/  LDSM.16.MT88.4 R164, [R206+0x11800] ;  /* 0x01180000cea4783b */ /* 0x000fee0000004200 */
[C---:B------:R-:W-:Y:S08]  /*c1e0*/  HMMA.16816.F32 R84, R20.reuse, R168, R84 ;  /* 0x000000a81454723c */ /* 0x040ff00000001854 */
[C---:B------:R-:W-:Y:S01]  /*c1f0*/  HMMA.16816.F32 R88, R20.reuse, R170, R88 ;  /* 0x000000aa1458723c */ /* 0x040fe20000001858 */
[----:B------:R-:W-:Y:S07]  /*c200*/  LDSM.16.MT88.4 R168, [R204+0x13800] ;  /* 0x01380000cca8783b */ /* 0x000fee0000004200 */
[C---:B-----5:R-:W-:Y:S08]  /*c210*/  HMMA.16816.F32 R92, R20.reuse, R24, R92 ;  /* 0x00000018145c723c */ /* 0x060ff0000000185c */
        /* <DEDUP_REMOVED lines=13> */
[----:B------:R-:W4:Y:S07]  /*c2f0*/  LDSM.16.MT88.4 R24, [R204+0x11800] ;  /* 0x01180000cc18783b */ /* 0x000f2e0000004200 */
[C---:B--2---:R-:W-:Y:S08]  /*c300*/  HMMA.16816.F32 R132, R20.reuse, R156, R132 ;  /* 0x0000009c1484723c */ /* 0x044ff00000001884 */
[C---:B------:R-:W-:Y:S08]  /*c310*/  HMMA.16816.F32 R136, R20.reuse, R158, R136 ;  /* 0x0000009e1488723c */ /* 0x040ff00000001888 */
[C---:B---3--:R-:W-:Y:S08]  /*c320*/  HMMA.16816.F32 R140, R20.reuse, R152, R140 ;  /* 0x00000098148c723c */ /* 0x048ff0000000188c */
[C---:B------:R-:W-:Y:S08]  /*c330*/  HMMA.16816.F32 R12, R20.reuse, R154, R12 ;  /* 0x0000009a140c723c */ /* 0x040ff0000000180c */
[C---:B-1----:R-:W-:Y:S08]  /*c340*/  HMMA.16816.F32 R16, R20.reuse, R160, R16 ;  /* 0x000000a01410723c */ /* 0x042ff00000001810 */
[----:B------:R-:W-:Y:S01]  /*c350*/  HMMA.16816.F32 R144, R20, R162, R144 ;  /* 0x000000a21490723c */ /* 0x000fe20000001890 */
[----:B------:R-:W-:Y:S06]  /*c360*/  LDSM.16.MT88.4 R160, [R206+0x15800] ;  /* 0x01580000cea0783b */ /* 0x000fec0000004200 */
[----:B------:R-:W-:Y:S02]  /*c370*/  F2FP.PACK_AB R20, R180, R181 ;  /* 0x000000b5b414723e */ /* 0x000fe400000000ff */
[----:B------:R-:W-:Y:S03]  /*c380*/  F2FP.PACK_AB R22, R178, R179 ;  /* 0x000000b3b216723e */ /* 0x000fe600000000ff */
[----:B------:R-:W-:Y:S02]  /*c390*/  F2FP.PACK_AB R21, R176, R177 ;  /* 0x000000b1b015723e */ /* 0x000fe400000000ff */
[----:B------:R-:W-:Y:S02]  /*c3a0*/  F2FP.PACK_AB R23, R150, R149 ;  /* 0x000000959617723e */ /* 0x000fe400000000ff */
[----:B------:R-:W-:Y:S02]  /*c3b0*/  MOV R149, R148 ;  /* 0x0000009400957202 */ /* 0x000fe40000000f00 */
[----:B------:R-:W-:Y:S03]  /*c3c0*/  MOV R150, R3 ;  /* 0x0000000300967202 */ /* 0x000fe60000000f00 */
[C---:B----4-:R-:W-:Y:S01]  /*c3d0*/  HMMA.16816.F32 R152, R20.reuse, R24, R4 ;  /* 0x000000181498723c */ /* 0x050fe20000001804 */
[----:B------:R-:W1:Y:S07]  /*c3e0*/  LDSM.16.MT88.4 R4, [R207+0x13800] ;  /* 0x01380000cf04783b */ /* 0x000e6e0000004200 */
[C---:B------:R-:W-:Y:S01]  /*c3f0*/  HMMA.16816.F32 R156, R20.reuse, R26, R8 ;  /* 0x0000001a149c723c */ /* 0x040fe20000001808 */
[----:B------:R-:W2:Y:S07]  /*c400*/  LDSM.16.MT88.4 R8, [R206+0x13800] ;  /* 0x01380000ce08783b */ /* 0x000eae0000004200 */
        /* <DEDUP_REMOVED lines=9> */
[----:B------:R-:W2:Y:S07]  /*c4a0*/  LDSM.16.MT88.4 R164, [R204+0x17800] ;  /* 0x01780000cca4783b */ /* 0x000eae0000004200 */
[C---:B------:R-:W-:Y:S08]  /*c4b0*/  HMMA.16816.F32 R60, R20.reuse, R168, R60 ;  /* 0x000000a8143c723c */ /* 0x040ff0000000183c */
[C---:B------:R-:W-:Y:S08]  /*c4c0*/  HMMA.16816.F32 R64, R20.reuse, R170, R64 ;  /* 0x000000aa1440723c */ /* 0x040ff00000001840 */
[C---:B------:R-:W-:Y:S08]  /*c4d0*/  HMMA.16816.F32 R68, R20.reuse, R172, R68 ;  /* 0x000000ac1444723c */ /* 0x040ff00000001844 */
[C---:B------:R-:W-:Y:S08]  /*c4e0*/  HMMA.16816.F32 R72, R20.reuse, R174, R72 ;  /* 0x000000ae1448723c */ /* 0x040ff00000001848 */
        /* <DEDUP_REMOVED lines=10> */
[C---:B------:R-:W-:Y:S08]  /*c590*/  HMMA.16816.F32 R104, R20.reuse, R30, R104 ;  /* 0x0000001e1468723c */ /* 0x040ff00000001868 */
[C---:B-----5:R-:W-:Y:S08]  /*c5a0*/  HMMA.16816.F32 R108, R20.reuse, R32, R108 ;  /* 0x00000020146c723c */ /* 0x060ff0000000186c */
[C---:B------:R-:W-:Y:S08]  /*c5b0*/  HMMA.16816.F32 R112, R20.reuse, R34, R112 ;  /* 0x000000221470723c */ /* 0x040ff00000001870 */
[C---:B------:R-:W-:Y:S08]  /*c5c0*/  HMMA.16816.F32 R116, R20.reuse, R160, R116 ;  /* 0x000000a01474723c */ /* 0x040ff00000001874 */
[C---:B------:R-:W-:Y:S08]  /*c5d0*/  HMMA.16816.F32 R120, R20.reuse, R162, R120 ;  /* 0x000000a21478723c */ /* 0x040ff00000001878 */
[C---:B------:R-:W-:Y:S08]  /*c5e0*/  HMMA.16816.F32 R124, R20.reuse, R164, R124 ;  /* 0x000000a4147c723c */ /* 0x040ff0000000187c */
[C---:B------:R-:W-:Y:S08]  /*c5f0*/  HMMA.16816.F32 R128, R20.reuse, R166, R128 ;  /* 0x000000a61480723c */ /* 0x040ff00000001880 */
[C---:B-1----:R-:W-:Y:S08]  /*c600*/  HMMA.16816.F32 R132, R20.reuse, R4, R132 ;  /* 0x000000041484723c */ /* 0x042ff00000001884 */
[C---:B------:R-:W-:Y:S08]  /*c610*/  HMMA.16816.F32 R136, R20.reuse, R6, R136 ;  /* 0x000000061488723c */ /* 0x040ff00000001888 */
[C---:B--2---:R-:W-:Y:S08]  /*c620*/  HMMA.16816.F32 R140, R20.reuse, R8, R140 ;  /* 0x00000008148c723c */ /* 0x044ff0000000188c */
[C---:B------:R-:W-:Y:S08]  /*c630*/  HMMA.16816.F32 R160, R20.reuse, R10, R12 ;  /* 0x0000000a14a0723c */ /* 0x040ff0000000180c */
[C---:B---3--:R-:W-:Y:S08]  /*c640*/  HMMA.16816.F32 R164, R20.reuse, R24, R16 ;  /* 0x0000001814a4723c */ /* 0x048ff00000001810 */
[----:B------:R-:W-:Y:S01]  /*c650*/  HMMA.16816.F32 R144, R20, R26, R144 ;  /* 0x0000001a1490723c */ /* 0x000fe20000001890 */
[----:B------:R-:W-:-:S07]  /*c660*/  @P0 BRA `(.L_x_113) ;  /* 0xffffc24000000947 */ /* 0x000fce000383ffff */
.L_x_112:
        /* <DEDUP_REMOVED lines=54> */
[C---:B-1---5:R-:W-:Y:S01]  /*c9d0*/  FMUL.FTZ R151, R0.reuse, R49 ;  /* 0x0000003100977220 */ /* 0x062fe20000410000 */
[----:B------:R-:W-:Y:S01]  /*c9e0*/  USHF.R.S32.HI UR4, URZ, 0x1f, UR5 ;  /* 0x0000001f3f047899 */ /* 0x000fe20008011405 */
[C---:B------:R-:W-:Y:S01]  /*c9f0*/  FMUL.FTZ R49, R0.reuse, R89 ;  /* 0x0000005900317220 */ /* 0x040fe20000410000 */
[----:B------:R-:W-:Y:S01]  /*ca00*/  @!UP3 USHF.R.S32.HI UR25, URZ, 0x1f, UR19 ;  /* 0x0000001f3f19b899 */ /* 0x000fe20008011413 */
[----:B------:R-:W1:Y:S01]  /*ca10*/  S2R R89, SR_TID.X ;  /* 0x0000000000597919 */ /* 0x000e620000002100 */
[C---:B------:R-:W-:Y:S01]  /*ca20*/  FMUL.FTZ R174, R0.reuse, R152 ;  /* 0x0000009800ae7220 */ /* 0x040fe20000410000 */
[----:B------:R-:W-:Y:S01]  /*ca30*/  USHF.R.S32.HI UR6, URZ, 0x1f, UR12 ;  /* 0x0000001f3f067899 */ /* 0x000fe2000801140c */
[----:B------:R-:W-:Y:S01]  /*ca40*/  FMUL.FTZ R152, R0, R68 ;  /* 0x0000004400987220 */ /* 0x000fe20000410000 */
[----:B------:R-:W-:Y:S01]  /*ca50*/  UIADD3 UR5, UP2, UP1, UR5, UR24, UR12 ;  /* 0x0000001805057290 */ /* 0x000fe2000f95e00c */
[----:B--2---:R-:W-:-:S02]  /*ca60*/  FMUL.FTZ R68, R2, R50 ;  /* 0x0000003202447220 */ /* 0x004fc40000410000 */
[----:B------:R-:W-:Y:S01]  /*ca70*/  FMUL.FTZ R50, R2, R86 ;  /* 0x0000005602327220 */ /* 0x000fe20000410000 */
[----:B------:R-:W-:Y:S01]  /*ca80*/  UIADD3.X UR4, UR4, UR25, UR6, UP2, UP1 ;  /* 0x0000001904047290 */ /* 0x000fe200097e2406 */
[C---:B------:R-:W-:Y:S02]  /*ca90*/  FMUL.FTZ R6, R0.reuse, R153 ;  /* 0x0000009900067220 */ /* 0x040fe40000410000 */
        /* <DEDUP_REMOVED lines=8> */
[C---:B------:R-:W-:Y:S01]  /*cb20*/  FMUL.FTZ R23, R0.reuse, R57 ;  /* 0x0000003900177220 */ /* 0x040fe20000410000 */
[----:B-1----:R-:W-:Y:S01]  /*cb30*/  SHF.R.S32.HI R86, RZ, 0x1f, R89 ;  /* 0x0000001fff567819 */ /* 0x002fe20000011459 */
[C---:B------:R-:W-:Y:S02]  /*cb40*/  FMUL.FTZ R21, R0.reuse, R61 ;  /* 0x0000003d00157220 */ /* 0x040fe40000410000 */
[----:B------:R-:W-:Y:S01]  /*cb50*/  FMUL.FTZ R172, R0, R36 ;  /* 0x0000002400ac7220 */ /* 0x000fe20000410000 */
[----:B------:R-:W-:Y:S01]  /*cb60*/  LEA.HI R16, R86, R89, RZ, 0x2 ;  /* 0x0000005956107211 */ /* 0x000fe200078f10ff */
[C---:B------:R-:W-:Y:S02]  /*cb70*/  FMUL.FTZ R171, R0.reuse, R40 ;  /* 0x0000002800ab7220 */ /* 0x040fe40000410000 */
        /* <DEDUP_REMOVED lines=8> */
[C---:B------:R-:W-:Y:S02]  /*cc00*/  FMUL.FTZ R153, R0.reuse, R64 ;  /* 0x0000004000997220 */ /* 0x040fe40000410000 */
[C---:B------:R-:W-:Y:S01]  /*cc10*/  FMUL.FTZ R61, R0.reuse, R65 ;  /* 0x00000041003d7220 */ /* 0x040fe20000410000 */
        /* <DEDUP_REMOVED lines=56> */
[----:B------:R-:W-:Y:S01]  /*cfa0*/  FMUL.FTZ R145, R0, R145 ;  /* 0x0000009100917220 */ /* 0x000fe20000410000 */
[--C-:B------:R-:W-:Y:S01]  /*cfb0*/  SHF.R.S32.HI R0, RZ, 0x1f, R16.reuse ;  /* 0x0000001fff007819 */ /* 0x100fe20000011410 */
[C---:B------:R-:W-:Y:S01]  /*cfc0*/  FMUL.FTZ R15, R2.reuse, R63 ;  /* 0x0000003f020f7220 */ /* 0x040fe20000410000 */
[----:B------:R-:W-:Y:S01]  /*cfd0*/  SHF.R.S32.HI R63, RZ, 0x2, R16 ;  /* 0x00000002ff3f7819 */ /* 0x000fe20000011410 */
[C---:B------:R-:W-:Y:S02]  /*cfe0*/  FMUL.FTZ R12, R2.reuse, R38 ;  /* 0x00000026020c7220 */ /* 0x040fe40000410000 */
[----:B------:R-:W-:Y:S01]  /*cff0*/  FMUL.FTZ R10, R2, R42 ;  /* 0x0000002a020a7220 */ /* 0x000fe20000410000 */
[----:B------:R-:W-:Y:S01]  /*d000*/  LEA.HI R0, R0, R63, RZ, 0x3 ;  /* 0x0000003f00007211 */ /* 0x000fe200078f18ff */
[C---:B------:R-:W-:Y:S02]  /*d010*/  FMUL.FTZ R17, R2.reuse, R46 ;  /* 0x0000002e02117220 */ /* 0x040fe40000410000 */
[----:B------:R-:W-:Y:S01]  /*d020*/  FMUL.FTZ R55, R2, R55 ;  /* 0x0000003702377220 */ /* 0x000fe20000410000 */
[----:B------:R-:W-:Y:S01]  /*d030*/  LOP3.LUT R0, R0, 0xfffffff8, RZ, 0xc0, !PT ;  /* 0xfffffff800007812 */ /* 0x000fe200078ec0ff */
[----:B------:R-:W-:-:S02]  /*d040*/  FMUL.FTZ R4, R2, R54 ;  /* 0x0000003602047220 */ /* 0x000fc40000410000 */
[C---:B------:R-:W-:Y:S02]  /*d050*/  FMUL.FTZ R64, R2.reuse, R58 ;  /* 0x0000003a02407220 */ /* 0x040fe40000410000 */
[C---:B------:R-:W-:Y:S02]  /*d060*/  FMUL.FTZ R155, R2.reuse, R155 ;  /* 0x0000009b029b7220 */ /* 0x040fe40000410000 */
[C---:B------:R-:W-:Y:S02]  /*d070*/  FMUL.FTZ R5, R2.reuse, R154 ;  /* 0x0000009a02057220 */ /* 0x040fe40000410000 */
[C---:B------:R-:W-:Y:S02]  /*d080*/  FMUL.FTZ R159, R2.reuse, R159 ;  /* 0x0000009f029f7220 */ /* 0x040fe40000410000 */
[C---:B------:R-:W-:Y:S01]  /*d090*/  FMUL.FTZ R9, R2.reuse, R158 ;  /* 0x0000009e02097220 */ /* 0x040fe20000410000 */
[----:B------:R-:W-:Y:S01]  /*d0a0*/  F2FP.PACK_AB R5, R155, R5 ;  /* 0x000000059b05723e */ /* 0x000fe200000000ff */
[----:B------:R-:W-:-:S02]  /*d0b0*/  FMUL.FTZ R39, R2, R39 ;  /* 0x0000002702277220 */ /* 0x000fc40000410000 */
        /* <DEDUP_REMOVED lines=94> */
[----:B------:R-:W-:Y:S02]  /*d6a0*/  SHF.R.S32.HI R16, RZ, 0x5, R70 ;  /* 0x00000005ff107819 */ /* 0x000fe40000011446 */
[----:B------:R-:W-:Y:S02]  /*d6b0*/  LOP3.LUT R0, R4, 0x1c0, RZ, 0xc0, !PT ;  /* 0x000001c004007812 */ /* 0x000fe400078ec0ff */
[----:B------:R-:W-:Y:S02]  /*d6c0*/  LOP3.LUT R4, R2, 0x1, RZ, 0xc0, !PT ;  /* 0x0000000102047812 */ /* 0x000fe400078ec0ff */
[----:B------:R-:W-:-:S02]  /*d6d0*/  LEA R14, R16, R14, 0x9 ;  /* 0x0000000e100e7211 */ /* 0x000fc400078e48ff */
[----:B------:R-:W-:Y:S02]  /*d6e0*/  LEA.HI R0, R0, R0, RZ, 0x1d ;  /* 0x0000000000007211 */ /* 0x000fe400078fe8ff */
[----:B------:R-:W-:Y:S02]  /*d6f0*/  ISETP.NE.U32.AND P0, PT, R4, 0x1, PT ;  /* 0x000000010400780c */ /* 0x000fe40003f05070 */
[----:B------:R-:W-:Y:S02]  /*d700*/  LEA R0, R14, R0, 0x1 ;  /* 0x000000000e007211 */ /* 0x000fe400078e08ff */
[----:B------:R-:W-:Y:S02]  /*d710*/  R2P PR, R2, 0x6 ;  /* 0x0000000602007804 */ /* 0x000fe40000000000 */
[----:B------:R-:W-:Y:S02]  /*d720*/  SHF.L.U32 R0, R0, 0x1, RZ ;  /* 0x0000000100007819 */ /* 0x000fe400000006ff */
[----:B------:R-:W-:-:S02]  /*d730*/  MOV R4, 0x20 ;  /* 0x0000002000047802 */ /* 0x000fc40000000f00 */
[----:B------:R-:W-:Y:S01]  /*d740*/  IADD3 R2, R0, -0x10, RZ ;  /* 0xfffffff000027810 */ /* 0x000fe20007ffe0ff */
[----:B------:R1:W-:Y:S01]  /*d750*/  STS [R0], R6 ;  /* 0x0000000600007388 */ /* 0x0003e20000000800 */
[----:B------:R-:W-:Y:S02]  /*d760*/  SEL R4, R4, 0xffffffe0, !P1 ;  /* 0xffffffe004047807 */ /* 0x000fe40004800000 */
[----:B------:R-:W-:Y:S01]  /*d770*/  @P0 IADD3 R2, R0, 0x10, RZ ;  /* 0x0000001000020810 */ /* 0x000fe20007ffe0ff */
[----:B------:R2:W-:Y:S01]  /*d780*/  STS [R0+0x400], R5 ;  /* 0x0004000500007388 */ /* 0x0005e20000000800 */
[----:B------:R-:W-:Y:S02]  /*d790*/  F2FP.PACK_AB R63, R21, R156 ;  /* 0x0000009c153f723e */ /* 0x000fe400000000ff */
[----:B------:R-:W-:Y:S01]  /*d7a0*/  F2FP.PACK_AB R21, R161, R160 ;  /* 0x000000a0a115723e */ /* 0x000fe200000000ff */
[----:B------:R3:W-:Y:S01]  /*d7b0*/  STS [R2], R7 ;  /* 0x0000000702007388 */ /* 0x0007e20000000800 */
[----:B------:R-:W-:-:S02]  /*d7c0*/  F2FP.PACK_AB R18, R167, R18 ;  /* 0x00000012a712723e */ /* 0x000fc400000000ff */
[----:B------:R-:W-:Y:S01]  /*d7d0*/  F2FP.PACK_AB R14, R147, R146 ;  /* 0x00000092930e723e */ /* 0x000fe200000000ff */
[----:B------:R4:W-:Y:S01]  /*d7e0*/  STS [R2+0x400], R9 ;  /* 0x0004000902007388 */ /* 0x0009e20000000800 */
[----:B-1----:R-:W-:Y:S02]  /*d7f0*/  MOV R6, 0x40 ;  /* 0x0000004000067802 */ /* 0x002fe40000000f00 */
[----:B--2---:R-:W-:Y:S02]  /*d800*/  IADD3 R5, R0, R4, RZ ;  /* 0x0000000400057210 */ /* 0x004fe40007ffe0ff */
[----:B------:R-:W-:Y:S02]  /*d810*/  SEL R6, R6, 0xffffffc0, !P2 ;  /* 0xffffffc006067807 */ /* 0x000fe40005000000 */
[----:B------:R-:W-:Y:S01]  /*d820*/  IADD3 R4, R4, R2, RZ ;  /* 0x0000000204047210 */ /* 0x000fe20007ffe0ff */
[----:B------:R1:W-:Y:S01]  /*d830*/  STS [R5], R8 ;  /* 0x0000000805007388 */ /* 0x0003e20000000800 */
[----:B---3--:R-:W-:-:S02]  /*d840*/  IADD3 R7, R5, R6, RZ ;  /* 0x0000000605077210 */ /* 0x008fc40007ffe0ff */
        /* <DEDUP_REMOVED lines=49> */
[----:B------:R-:W-:Y:S04]  /*db60*/  STS [R2+0x6400], R28 ;  /* 0x0064001c02007388 */ /* 0x000fe80000000800 */
[----:B------:R-:W-:Y:S04]  /*db70*/  STS [R5+0x6000], R27 ;  /* 0x0060001b05007388 */ /* 0x000fe80000000800 */
[----:B------:R2:W-:Y:S04]  /*db80*/  STS [R5+0x6400], R26 ;  /* 0x0064001a05007388 */ /* 0x0005e80000000800 */
[----:B------:R-:W-:Y:S04]  /*db90*/  STS [R4+0x6000], R25 ;  /* 0x0060001904007388 */ /* 0x000fe80000000800 */
[----:B------:R3:W-:Y:S01]  /*dba0*/  STS [R4+0x6400], R24 ;  /* 0x0064001804007388 */ /* 0x0007e20000000800 */
[----:B-1----:R-:W-:-:S03]  /*dbb0*/  LOP3.LUT R0, R70, 0xffffffe0, RZ, 0xc0, !PT ;  /* 0xffffffe046007812 */ /* 0x002fc600078ec0ff */
[----:B------:R-:W-:Y:S01]  /*dbc0*/  STS [R8+0x6000], R23 ;  /* 0x0060001708007388 */ /* 0x000fe20000000800 */
[----:B------:R-:W-:-:S03]  /*dbd0*/  IADD3 R0, R89, -R0, RZ ;  /* 0x8000000059007210 */ /* 0x000fc60007ffe0ff */
[----:B------:R1:W-:Y:S01]  /*dbe0*/  STS [R8+0x6400], R22 ;  /* 0x0064001608007388 */ /* 0x0003e20000000800 */
[----:B------:R-:W-:-:S03]  /*dbf0*/  LOP3.LUT P0, RZ, R0, 0x3, RZ, 0xc0, !PT ;  /* 0x0000000300ff7812 */ /* 0x000fc6000780c0ff */
[----:B------:R-:W-:Y:S04]  /*dc00*/  STS [R9+0x6000], R21 ;  /* 0x0060001509007388 */ /* 0x000fe80000000800 */
[----:B------:R-:W-:Y:S01]  /*dc10*/  STS [R9+0x6400], R20 ;  /* 0x0064001409007388 */ /* 0x000fe20000000800 */
[----:B--2---:R-:W2:Y:S03]  /*dc20*/  @P4 MUFU.LG2 R5, R149 ;  /* 0x0000009500054308 */ /* 0x004ea60000000c00 */
[----:B------:R-:W-:Y:S04]  /*dc30*/  STS [R7+0x6000], R19 ;  /* 0x0060001307007388 */ /* 0x000fe80000000800 */
[----:B------:R4:W-:Y:S01]  /*dc40*/  STS [R7+0x6400], R18 ;  /* 0x0064001207007388 */ /* 0x0009e20000000800 */
[----:B---3--:R-:W3:Y:S03]  /*dc50*/  @P3 MUFU.LG2 R4, R150 ;  /* 0x0000009600043308 */ /* 0x008ee60000000c00 */
[----:B------:R-:W-:Y:S04]  /*dc60*/  STS [R6+0x6000], R15 ;  /* 0x0060000f06007388 */ /* 0x000fe80000000800 */
[----:B------:R4:W-:Y:S01]  /*dc70*/  STS [R6+0x6400], R14 ;  /* 0x0064000e06007388 */ /* 0x0009e20000000800 */
[----:B--2---:R-:W-:Y:S01]  /*dc80*/  @P4 FMUL.FTZ R5, R5, 0.69314718246459960938 ;  /* 0x3f31721805054820 */ /* 0x004fe20000410000 */
[----:B-1----:R-:W-:-:S02]  /*dc90*/  MOV R8, 0x7f800000 ;  /* 0x7f80000000087802 */ /* 0x002fc40000000f00 */
[----:B------:R-:W-:Y:S01]  /*dca0*/  BAR.SYNC.DEFER_BLOCKING 0x0 ;  /* 0x0000000000007b1d */ /* 0x000fe20000010000 */
[----:B---3--:R-:W-:-:S05]  /*dcb0*/  @P3 FMUL.FTZ R4, R4, 0.69314718246459960938 ;  /* 0x3f31721804043820 */ /* 0x008fca0000410000 */
[----:B------:R-:W1:Y:S01]  /*dcc0*/  S2R R10, SR_TID.X ;  /* 0x00000000000a7919 */ /* 0x000e620000002100 */
[----:B------:R-:W-:Y:S01]  /*dcd0*/  @P3 FFMA.FTZ R8, R3, c[0x0][0x238], R4 ;  /* 0x00008e0003083a23 */ /* 0x000fe20000010004 */
[----:B----4-:R-:W-:Y:S01]  /*dce0*/  MOV R7, 0x7f800000 ;  /* 0x7f80000000077802 */ /* 0x010fe20000000f00 */
[----:B------:R-:W-:Y:S01]  /*dcf0*/  @P4 FFMA.FTZ R7, R148, c[0x0][0x238], R5 ;  /* 0x00008e0094074a23 */ /* 0x000fe20000010005 */
[----:B------:R2:W3:Y:S04]  /*dd00*/  LDS.128 R32, [R230] ;  /* 0x00000000e6207984 */ /* 0x0004e80000000c00 */
[----:B------:R2:W4:Y:S01]  /*dd10*/  LDS.128 R48, [R230+0x800] ;  /* 0x00080000e6307984 */ /* 0x0005220000000c00 */
[----:B-1----:R-:W-:-:S03]  /*dd20*/  SHF.R.S32.HI R9, RZ, 0x1f, R10 ;  /* 0x0000001fff097819 */ /* 0x002fc6000001140a */
[----:B------:R2:W1:Y:S01]  /*dd30*/  LDS.128 R64, [R230+0x1000] ;  /* 0x00100000e6407984 */ /* 0x0004620000000c00 */
[----:B------:R-:W-:-:S03]  /*dd40*/  LEA.HI R2, R9, R10, RZ, 0x5 ;  /* 0x0000000a09027211 */ /* 0x000fc600078f28ff */
[----:B------:R2:W1:Y:S01]  /*dd50*/  LDS.128 R80, [R230+0x1800] ;  /* 0x00180000e6507984 */ /* 0x0004620000000c00 */
[----:B------:R-:W-:-:S03]  /*dd60*/  LOP3.LUT R0, R2, 0xffffffe0, RZ, 0xc0, !PT ;  /* 0xffffffe002007812 */ /* 0x000fc600078ec0ff */
[----:B------:R2:W1:Y:S01]  /*dd70*/  LDS.128 R28, [R230+0x2000] ;  /* 0x00200000e61c7984 */ /* 0x0004620000000c00 */
[----:B------:R-:W-:Y:S02]  /*dd80*/  SHF.R.S32.HI R2, RZ, 0x1f, R16 ;  /* 0x0000001fff027819 */ /* 0x000fe40000011410 */
[----:B------:R-:W-:Y:S01]  /*dd90*/  IADD3 R0, R10, -R0, RZ ;  /* 0x800000000a007210 */ /* 0x000fe20007ffe0ff */
[----:B------:R2:W1:Y:S01]  /*dda0*/  LDS.128 R44, [R230+0x2800] ;  /* 0x00280000e62c7984 */ /* 0x0004620000000c00 */
[----:B------:R-:W-:Y:S02]  /*ddb0*/  LEA.HI R2, R2, R16, RZ, 0x2 ;  /* 0x0000001002027211 */ /* 0x000fe400078f10ff */
[----:B------:R-:W-:Y:S01]  /*ddc0*/  SHF.R.S32.HI R6, RZ, 0x1f, R0 ;  /* 0x0000001fff067819 */ /* 0x000fe20000011400 */
[----:B------:R2:W1:Y:S01]  /*ddd0*/  LDS.128 R60, [R230+0x3000] ;  /* 0x00300000e63c7984 */ /* 0x0004620000000c00 */
[----:B------:R-:W-:Y:S02]  /*dde0*/  LOP3.LUT R2, R2, 0xffffffc, RZ, 0xc0, !PT ;  /* 0x0ffffffc02027812 */ /* 0x000fe400078ec0ff */
[----:B------:R-:W-:Y:S01]  /*ddf0*/  LEA.HI R0, R6, R0, RZ, 0x2 ;  /* 0x0000000006007211 */ /* 0x000fe200078f10ff */
[----:B------:R2:W1:Y:S01]  /*de00*/  LDS.128 R76, [R230+0x3800] ;  /* 0x00380000e64c7984 */ /* 0x0004620000000c00 */
[----:B------:R-:W-:-:S02]  /*de10*/  IADD3 R2, R16, -R2, RZ ;  /* 0x8000000210027210 */ /* 0x000fc40007ffe0ff */
[----:B------:R-:W-:Y:S01]  /*de20*/  SHF.R.S32.HI R0, RZ, 0x2, R0 ;  /* 0x00000002ff007819 */ /* 0x000fe20000011400 */
[----:B------:R2:W1:Y:S03]  /*de30*/  LDS.128 R24, [R230+0x4000] ;  /* 0x00400000e6187984 */ /* 0x0004660000000c00 */
[----:B------:R-:W-:Y:S01]  /*de40*/  LEA R0, R2, R0, 0x4 ;  /* 0x0000000002007211 */ /* 0x000fe200078e20ff */
        /* <DEDUP_REMOVED lines=24> */
.L_x_117:
[----:B---34-:R-:W-:Y:S05]  /*dfd0*/  BSYNC B0 ;  /* 0x0000000000007941 */ /* 0x018fea0003800000 */
.L_x_116:
[----:B------:R3:W5:Y:S04]  /*dfe0*/  LDL R15, [R1] ;  /* 0x00000000010f7983 */ /* 0x0007680000100800 */
[----:B------:R3:W5:Y:S01]  /*dff0*/  LDL R14, [R1+0x4] ;  /* 0x00000400010e7983 */ /* 0x0007620000100800 */
[----:B------:R-:W-:Y:S01]  /*e000*/  LEA.HI R13, R86, R89, RZ, 0x3 ;  /* 0x00000059560d7211 */ /* 0x000fe200078f18ff */
[----:B------:R-:W-:Y:S01]  /*e010*/  UIMAD UR9, UR9, -0x40, UR16 ;  /* 0xffffffc0090978a4 */ /* 0x000fe2000f8e0210 */
[----:B------:R-:W-:Y:S01]  /*e020*/  SHF.R.S32.HI R0, RZ, 0x1f, R248 ;  /* 0x0000001fff007819 */ /* 0x000fe200000114f8 */
[----:B------:R-:W4:Y:S01]  /*e030*/  S2R R11, SR_CTAID.Z ;  /* 0x00000000000b7919 */ /* 0x000f220000002700 */
[----:B------:R-:W-:Y:S01]  /*e040*/  IADD3 R4, P0, R248, UR18, RZ ;  /* 0x00000012f8047c10 */ /* 0x000fe2000ff1e0ff */
[----:B------:R-:W-:Y:S01]  /*e050*/  USHF.R.S32.HI UR6, URZ, 0x1f, UR10 ;  /* 0x0000001f3f067899 */ /* 0x000fe2000801140a */
[----:B------:R-:W-:Y:S01]  /*e060*/  SHF.R.S32.HI R3, RZ, 0x3, R13 ;  /* 0x00000003ff037819 */ /* 0x000fe2000001140d */
[----:B------:R-:W-:Y:S01]  /*e070*/  ULDC.64 UR4, c[0x0][0x1f0] ;  /* 0x00007c0000047ab9 */ /* 0x000fe20000000a00 */
[----:B------:R-:W-:Y:S01]  /*e080*/  IADD3.X R5, R0, UR7, RZ, P0, !PT ;  /* 0x0000000700057c10 */ /* 0x000fe200087fe4ff */
[----:B------:R-:W-:Y:S01]  /*e090*/  UIMAD UR4, UR6, UR4, URZ ;  /* 0x00000004060472a4 */ /* 0x000fe2000f8e023f */
[----:B------:R-:W-:Y:S01]  /*e0a0*/  ISETP.GE.AND P0, PT, R3, UR9, PT ;  /* 0x0000000903007c0c */ /* 0x000fe2000bf06270 */
[----:B------:R-:W-:Y:S01]  /*e0b0*/  IMAD.U32 R0, RZ, RZ, UR13 ;  /* 0x0000000dff007e24 */ /* 0x000fe2000f8e00ff */
[----:B------:R-:W-:Y:S01]  /*e0c0*/  LEA.HI R2, R9, R10, RZ, 0x3 ;  /* 0x0000000a09027211 */ /* 0x000fe200078f18ff */
[----:B------:R-:W-:Y:S01]  /*e0d0*/  UIMAD UR4, UR10, UR5, UR4 ;  /* 0x000000050a0472a4 */ /* 0x000fe2000f8e0204 */
[----:B------:R-:W-:Y:S02]  /*e0e0*/  BSSY B0, `(.L_x_118) ;  /* 0x0000016000007945 */ /* 0x000fe40003800000 */
[----:B------:R-:W-:-:S04]  /*e0f0*/  SHF.R.S32.HI R2, RZ, 0x3, R2 ;  /* 0x00000003ff027819 */ /* 0x000fc80000011402 */
[----:B------:R-:W-:Y:S01]  /*e100*/  SHF.R.S32.HI R3, RZ, 0x1f, R2 ;  /* 0x0000001fff037819 */ /* 0x000fe20000011402 */
[----:B----4-:R-:W-:-:S04]  /*e110*/  IMAD.WIDE.U32 R10, R11, c[0x0][0x1f0], R4 ;  /* 0x00007c000b0a7a25 */ /* 0x010fc800078e0004 */
[----:B------:R-:W-:Y:S01]  /*e120*/  IMAD.WIDE R4, R0, 0x40, R2 ;  /* 0x0000004000047825 */ /* 0x000fe200078e0202 */
[----:B------:R-:W-:Y:S01]  /*e130*/  IADD3 R9, R11, UR4, RZ ;  /* 0x000000040b097c10 */ /* 0x000fe2000fffe0ff */
[----:B------:R-:W-:Y:S05]  /*e140*/  @P0 BRA `(.L_x_119) ;  /* 0x000000f000000947 */ /* 0x000fea0003800000 */
[----:B---3--:R-:W-:Y:S01]  /*e150*/  IMAD R0, R5, c[0x0][0x1e8], RZ ;  /* 0x00007a0005007a24 */ /* 0x008fe200078e02ff */
[----:B------:R-:W-:Y:S01]  /*e160*/  ISETP.GE.AND P4, PT, R248, c[0x0][0x220], PT ;  /* 0x00008800f8007a0c */ /* 0x000fe20003f86270 */
[----:B------:R-:W-:Y:S01]  /*e170*/  IMAD.MOV.U32 R8, RZ, RZ, R10 ;  /* 0x000000ffff087224 */ /* 0x000fe200078e000a */
[----:B-----5:R-:W-:Y:S01]  /*e180*/  ISETP.GE.AND P3, PT, R15, c[0x0][0x220], PT ;  /* 0x000088000f007a0c */ /* 0x020fe20003f66270 */
[----:B------:R-:W-:Y:S01]  /*e190*/  IMAD R0, R4, c[0x0][0x1ec], R0 ;  /* 0x00007b0004007a24 */ /* 0x000fe200078e0200 */
        /* <DEDUP_REMOVED lines=10> */
.L_x_119:
[----:B---3--:R-:W-:Y:S05]  /*e240*/  BSYNC B0 ;  /* 0x0000000000007941 */ /* 0x008fea0003800000 */
.L_x_118:
[----:B------:R-:W-:Y:S01]  /*e250*/  LEA.HI.SX32 R0, R13, 0x10, 0x1d ;  /* 0x000000100d007811 */ /* 0x000fe200078feaff */
[----:B------:R-:W-:Y:S03]  /*e260*/  BSSY B0, `(.L_x_120) ;  /* 0x0000015000007945 */ /* 0x000fe60003800000 */
[----:B------:R-:W-:-:S13]  /*e270*/  ISETP.GE.AND P0, PT, R0, UR9, PT ;  /* 0x0000000900007c0c */ /* 0x000fda000bf06270 */
[----:B------:R-:W-:Y:S05]  /*e280*/  @P0 BRA `(.L_x_121) ;  /* 0x0000012000000947 */ /* 0x000fea0003800000 */
[----:B------:R-:W-:Y:S01]  /*e290*/  IADD3 R12, P0, R4, 0x10, RZ ;  /* 0x00000010040c7810 */ /* 0x000fe20007f1e0ff */
[----:B------:R-:W-:Y:S01]  /*e2a0*/  IMAD.MOV.U32 R2, RZ, RZ, R10 ;  /* 0x000000ffff027224 */ /* 0x000fe200078e000a */
[----:B------:R-:W-:Y:S01]  /*e2b0*/  ISETP.GE.AND P3, PT, R248, c[0x0][0x220], PT ;  /* 0x00008800f8007a0c */ /* 0x000fe20003f66270 */
[----:B------:R-:W-:Y:S01]  /*e2c0*/  IMAD.MOV.U32 R3, RZ, RZ, R9 ;  /* 0x000000ffff037224 */ /* 0x000fe200078e0009 */
[----:B-----5:R-:W-:Y:S01]  /*e2d0*/  ISETP.GE.AND P2, PT, R15, c[0x0][0x220], PT ;  /* 0x000088000f007a0c */ /* 0x020fe20003f46270 */
        /* <DEDUP_REMOVED lines=13> */
.L_x_121:
[----:B------:R-:W-:Y:S05]  /*e3b0*/  BSYNC B0 ;  /* 0x0000000000007941 */ /* 0x000fea0003800000 */
.L_x_120:
[----:B------:R-:W-:Y:S01]  /*e3c0*/  LEA.HI.SX32 R0, R13, 0x20, 0x1d ;  /* 0x000000200d007811 */ /* 0x000fe200078feaff */
[----:B------:R-:W-:Y:S03]  /*e3d0*/  BSSY B0, `(.L_x_122) ;  /* 0x0000015000007945 */ /* 0x000fe60003800000 */
[----:B------:R-:W-:-:S13]  /*e3e0*/  ISETP.GE.AND P0, PT, R0, UR9, PT ;  /* 0x0000000900007c0c */ /* 0x000fda000bf06270 */
[----:B------:R-:W-:Y:S05]  /*e3f0*/  @P0 BRA `(.L_x_123) ;  /* 0x0000012000000947 */ /* 0x000fea0003800000 */
[----:B------:R-:W-:Y:S01]  /*e400*/  IADD3 R12, P0, R4, 0x20, RZ ;  /* 0x00000020040c7810 */ /* 0x000fe20007f1e0ff */
[----:B---3--:R-:W-:Y:S01]  /*e410*/  IMAD.MOV.U32 R2, RZ, RZ, R10 ;  /* 0x000000ffff027224 */ /* 0x008fe200078e000a */
        /* <DEDUP_REMOVED lines=12> */
[----:B-1----:R1:W-:Y:S04]  /*e4e0*/  @!P3 STG.E.128 [R2.64], R64 ;  /* 0x000000400200b986 */ /* 0x0023e8000c101d16 */
[----:B------:R1:W-:Y:S04]  /*e4f0*/  @!P2 STG.E.128 [R2.64+0x80], R60 ;  /* 0x0000803c0200a986 */ /* 0x0003e8000c101d16 */
[----:B------:R1:W-:Y:S04]  /*e500*/  @!P1 STG.E.128 [R2.64+0x100], R56 ;  /* 0x0001003802009986 */ /* 0x0003e8000c101d16 */
[----:B------:R1:W-:Y:S02]  /*e510*/  @!P0 STG.E.128 [R2.64+0x180], R52 ;  /* 0x0001803402008986 */ /* 0x0003e4000c101d16 */
.L_x_123:
[----:B------:R-:W-:Y:S05]  /*e520*/  BSYNC B0 ;  /* 0x0000000000007941 */ /* 0x000fea0003800000 */
.L_x_122:
[----:B------:R-:W-:-:S04]  /*e530*/  LEA.HI.SX32 R0, R13, 0x30, 0x1d ;  /* 0x000000300d007811 */ /* 0x000fc800078feaff */
[----:B------:R-:W-:-:S13]  /*e540*/  ISETP.GE.AND P0, PT, R0, UR9, PT ;  /* 0x0000000900007c0c */ /* 0x000fda000bf06270 */
[----:B------:R-:W-:Y:S05]  /*e550*/  @P0 EXIT ;  /* 0x000000000000094d */ /* 0x000fea0003800000 */
[----:B------:R-:W-:Y:S01]  /*e560*/  IADD3 R6, P0, R4, 0x30, RZ ;  /* 0x0000003004067810 */ /* 0x000fe20007f1e0ff */
[----:B-1-3--:R-:W-:Y:S01]  /*e570*/  IMAD.MOV.U32 R2, RZ, RZ, R10 ;  /* 0x000000ffff027224 */ /* 0x00afe200078e000a */
[----:B------:R-:W-:Y:S01]  /*e580*/  ISETP.GE.AND P2, PT, R248, c[0x0][0x220], PT ;  /* 0x00008800f8007a0c */ /* 0x000fe20003f46270 */
[----:B------:R-:W-:Y:S01]  /*e590*/  IMAD.MOV.U32 R3, RZ, RZ, R9 ;  /* 0x000000ffff037224 */ /* 0x000fe200078e0009 */
[----:B-----5:R-:W-:Y:S01]  /*e5a0*/  ISETP.GE.AND P1, PT, R15, c[0x0][0x220], PT ;  /* 0x000088000f007a0c */ /* 0x020fe20003f26270 */
        /* <DEDUP_REMOVED lines=8> */
[----:B------:R1:W-:Y:S01]  /*e630*/  @!P0 STG.E.128 [R2.64+0x100], R72 ;  /* 0x0001004802008986 */ /* 0x0003e2000c101d16 */
[----:B------:R-:W-:-:S03]  /*e640*/  ISETP.GE.AND P0, PT, R14, c[0x0][0x220], PT ;  /* 0x000088000e007a0c */ /* 0x000fc60003f06270 */
[----:B------:R1:W-:Y:S04]  /*e650*/  @!P2 STG.E.128 [R2.64], R80 ;  /* 0x000000500200a986 */ /* 0x0003e8000c101d16 */
[----:B------:R1:W-:Y:S06]  /*e660*/  @!P1 STG.E.128 [R2.64+0x80], R76 ;  /* 0x0000804c02009986 */ /* 0x0003ec000c101d16 */
[----:B------:R-:W-:Y:S05]  /*e670*/  @P0 EXIT ;  /* 0x000000000000094d */ /* 0x000fea0003800000 */
[----:B------:R-:W-:Y:S01]  /*e680*/  STG.E.128 [R2.64+0x180], R68 ;  /* 0x0001804402007986 */ /* 0x000fe2000c101d16 */
[----:B------:R-:W-:Y:S05]  /*e690*/  EXIT ;  /* 0x000000000000794d */ /* 0x000fea0003800000 */
.L_x_82:
[----:B------:R-:W1:Y:S01]  /*e6a0*/  S2R R15, SR_TID.X ;  /* 0x00000000000f7919 */ /* 0x000e620000002100 */
[----:B------:R-:W-:Y:S01]  /*e6b0*/  UISETP.NE.AND UP4, UPT, UR11, -0x1, UPT ;  /* 0xffffffff0b00788c */ /* 0x000fe2000bf85270 */
[----:B------:R-:W-:Y:S01]  /*e6c0*/  IMAD.U32 R4, RZ, RZ, UR13 ;  /* 0x0000000dff047e24 */ /* 0x000fe2000f8e00ff */
[----:B------:R-:W-:Y:S01]  /*e6d0*/  ULDC.U8 UR15, c[0x0][0x329] ;  /* 0x0000ca40000f7ab9 */ /* 0x000fe20000000000 */
[----:B------:R-:W2:Y:S01]  /*e6e0*/  S2R R12, SR_CTAID.Z ;  /* 0x00000000000c7919 */ /* 0x000ea20000002700 */
[----:B------:R-:W-:Y:S01]  /*e6f0*/  UISETP.NE.AND UP1, UPT, UR15, URZ, UPT ;  /* 0x0000003f0f00728c */ /* 0x000fe2000bf25270 */
[----:B------:R-:W-:Y:S01]  /*e700*/  BSSY B0, `(.L_x_124) ;  /* 0x000004b000007945 */ /* 0x000fe20003800000 */
[----:B------:R-:W-:-:S02]  /*e710*/  ULDC.64 UR4, c[0x0][0x1e0] ;  /* 0x0000780000047ab9 */ /* 0x000fc40000000a00 */
[----:B------:R-:W-:Y:S02]  /*e720*/  ULDC.64 UR6, c[0x0][0x1e8] ;  /* 0x00007a0000067ab9 */ /* 0x000fe40000000a00 */
[----:B------:R-:W-:Y:S02]  /*e730*/  USHF.R.S32.HI UR12, URZ, 0x1f, UR20 ;  /* 0x0000001f3f0c7899 */ /* 0x000fe40008011414 */
[----:B------:R-:W-:Y:S02]  /*e740*/  @!UP4 USHF.R.S32.HI UR19, URZ, 0x1f, UR18 ;  /* 0x0000001f3f13c899 */ /* 0x000fe40008011412 */
[----:B------:R-:W-:Y:S02]  /*e750*/  @UP4 UIMAD.WIDE.U32 UR8, UR11, UR6, URZ ;  /* 0x000000060b0842a5 */ /* 0x000fe4000f8e003f */
[----:B------:R-:W-:Y:S02]  /*e760*/  @!UP4 UIMAD UR19, UR19, UR4, URZ ;  /* 0x000000041313c2a4 */ /* 0x000fe4000f8e023f */
[----:B------:R-:W-:-:S02]  /*e770*/  ULDC.U8 UR17, c[0x0][0x328] ;  /* 0x0000ca0000117ab9 */ /* 0x000fc40000000000 */
[----:B------:R-:W-:Y:S02]  /*e780*/  @!UP4 UIMAD.WIDE.U32 UR24, UR18, UR4, URZ ;  /* 0x000000041218c2a5 */ /* 0x000fe4000f8e003f */
[----:B------:R-:W-:Y:S01]  /*e790*/  @!UP4 UIMAD UR19, UR18, UR5, UR19 ;  /* 0x000000051213c2a4 */ /* 0x000fe2000f8e0213 */
[----:B-1----:R-:W-:Y:S01]  /*e7a0*/  SHF.R.S32.HI R6, RZ, 0x1f, R15 ;  /* 0x0000001fff067819 */ /* 0x002fe2000001140f */
[----:B------:R-:W-:Y:S02]  /*e7b0*/  UISETP.NE.AND UP3, UPT, UR17, URZ, UPT ;  /* 0x0000003f1100728c */ /* 0x000fe4000bf65270 */
[----:B------:R-:W-:Y:S01]  /*e7c0*/  ULDC.64 UR4, c[0x0][0x1f0] ;  /* 0x00007c0000047ab9 */ /* 0x000fe20000000a00 */
[----:B------:R-:W-:Y:S01]  /*e7d0*/  LEA.HI R6, R6, R15, RZ, 0x3 ;  /* 0x0000000f06067211 */ /* 0x000fe200078f18ff */
[----:B------:R-:W-:Y:S02]  /*e7e0*/  UIMAD UR4, UR12, UR4, URZ ;  /* 0x000000040c0472a4 */ /* 0x000fe4000f8e023f */
[----:B------:R-:W-:Y:S01]  /*e7f0*/  @UP4 UIMAD UR7, UR11, UR7, UR9 ;  /* 0x000000070b0742a4 */ /* 0x000fe2000f8e0209 */
[----:B------:R-:W-:Y:S01]  /*e800*/  LOP3.LUT R0, R6, 0xfffffff8, RZ, 0xc0, !PT ;  /* 0xfffffff806007812 */ /* 0x000fe200078ec0ff */
[----:B------:R-:W-:Y:S01]  /*e810*/  ULDC UR10, c[0x0][0x214] ;  /* 0x00008500000a7ab9 */ /* 0x000fe20000000800 */
[----:B------:R-:W-:Y:S01]  /*e820*/  SHF.R.S32.HI R6, RZ, 0x3, R6 ;  /* 0x00000003ff067819 */ /* 0x000fe20000011406 */
[----:B------:R-:W-:-:S02]  /*e830*/  UISETP.NE.OR UP2, UPT, UR15, URZ, !UP3 ;  /* 0x0000003f0f00728c */ /* 0x000fc4000df45670 */
[----:B------:R-:W-:Y:S01]  /*e840*/  @UP1 ULDC UR12, c[0x0][0x210] ;  /* 0x00008400000c1ab9 */ /* 0x000fe20000000800 */
[----:B------:R-:W-:Y:S01]  /*e850*/  IMAD.IADD R15, R15, 0x1, -R0 ;  /* 0x000000010f0f7824 */ /* 0x000fe200078e0a00 */
[----:B------:R-:W-:Y:S01]  /*e860*/  ULDC UR9, c[0x0][0x234] ;  /* 0x00008d0000097ab9 */ /* 0x000fe20000000800 */
[--C-:B------:R-:W-:Y:S01]  /*e870*/  SHF.R.S32.HI R7, RZ, 0x1f, R6.reuse ;  /* 0x0000001fff077819 */ /* 0x100fe20000011406 */
[----:B------:R-:W-:Y:S01]  /*e880*/  @UP1 UIMAD UR12, UR12, UR10, URZ ;  /* 0x0000000a0c0c12a4 */ /* 0x000fe2000f8e023f */
[----:B------:R-:W-:Y:S01]  /*e890*/  IMAD.SHL.U32 R0, R15, 0x8, RZ ;  /* 0x000000080f007824 */ /* 0x000fe200078e00ff */
[----:B------:R-:W-:Y:S02]  /*e8a0*/  @!UP1 USEL UR12, UR10, UR9, !UP3 ;  /* 0x000000090a0c9287 */ /* 0x000fe4000d800000 */
[----:B------:R-:W-:Y:S01]  /*e8b0*/  UISETP.NE.OR UP0, UPT, UR11, -0x1, UP2 ;  /* 0xffffffff0b00788c */ /* 0x000fe20009705670 */
[----:B------:R-:W-:Y:S01]  /*e8c0*/  IMAD.WIDE R4, R4, 0x40, R6 ;  /* 0x0000004004047825 */ /* 0x000fe200078e0206 */
[----:B------:R-:W-:Y:S01]  /*e8d0*/  ULDC UR6, c[0x0][0x1c0] ;  /* 0x0000700000067ab9 */ /* 0x000fe20000000800 */
[C---:B------:R-:W-:Y:S01]  /*e8e0*/  IADD3 R19, R0.reuse, 0x40, RZ ;  /* 0x0000004000137810 */ /* 0x040fe20007ffe0ff */
[----:B------:R-:W-:Y:S01]  /*e8f0*/  @UP1 UMOV UR15, 0x1 ;  /* 0x00000001000f1882 */ /* 0x000fe20000000000 */
[----:B------:R-:W-:Y:S01]  /*e900*/  IADD3 R18, R0, 0x80, RZ ;  /* 0x0000008000127810 */ /* 0x000fe20007ffe0ff */
[----:B------:R-:W-:Y:S01]  /*e910*/  @!UP1 UIMAD UR15, UR12, UR6, URZ ;  /* 0x000000060c0f92a4 */ /* 0x000fe2000f8e023f */
[----:B------:R-:W-:Y:S01]  /*e920*/  IADD3 R17, R0, 0xc0, RZ ;  /* 0x000000c000117810 */ /* 0x000fe20007ffe0ff */
[----:B------:R-:W-:-:S02]  /*e930*/  @!UP4 UMOV UR8, UR24 ;  /* 0x000000180008cc82 */ /* 0x000fc40008000000 */
[----:B------:R-:W-:Y:S01]  /*e940*/  @!UP4 UIADD3 UR7, UR25, UR19, URZ ;  /* 0x000000131907c290 */ /* 0x000fe2000fffe03f */
[C---:B------:R-:W-:Y:S01]  /*e950*/  IADD3 R2, P0, R0.reuse, UR8, RZ ;  /* 0x0000000800027c10 */ /* 0x040fe2000ff1e0ff */
[----:B------:R-:W-:Y:S02]  /*e960*/  UIADD3 UR16, -UR14, UR16, URZ ;  /* 0x000000100e107290 */ /* 0x000fe4000fffe13f */
[----:B------:R-:W-:Y:S02]  /*e970*/  UIMAD UR15, UR18, UR15, URZ ;  /* 0x0000000f120f72a4 */ /* 0x000fe4000f8e023f */
[----:B------:R-:W-:Y:S01]  /*e980*/  @!UP0 UIMAD UR11, UR18, UR10, URZ ;  /* 0x0000000a120b82a4 */ /* 0x000fe2000f8e023f */
[----:B------:R-:W-:Y:S01]  /*e990*/  LEA.HI.X.SX32 R3, R0, UR7, 0x1, P0 ;  /* 0x0000000700037c11 */ /* 0x000fe200080f0eff */
[----:B------:R-:W-:Y:S01]  /*e9a0*/  USEL UR15, UR15, URZ, UP2 ;  /* 0x0000003f0f0f7287 */ /* 0x000fe20009000000 */
[----:B------:R-:W-:Y:S01]  /*e9b0*/  ISETP.GE.AND P0, PT, R6, UR16, PT ;  /* 0x0000001006007c0c */ /* 0x000fe2000bf06270 */
[----:B------:R-:W-:-:S02]  /*e9c0*/  @UP1 ULDC UR17, c[0x0][0x210] ;  /* 0x0000840000111ab9 */ /* 0x000fc40000000800 */
[----:B------:R-:W-:Y:S01]  /*e9d0*/  @!UP1 UMOV UR17, 0x1 ;  /* 0x0000000100119882 */ /* 0x000fe20000000000 */
[----:B--2---:R-:W-:Y:S01]  /*e9e0*/  IMAD.WIDE.U32 R12, R12, c[0x0][0x1f0], R2 ;  /* 0x00007c000c0c7a25 */ /* 0x004fe200078e0002 */
[----:B------:R-:W-:Y:S02]  /*e9f0*/  UIMAD UR12, UR20, UR12, UR15 ;  /* 0x0000000c140c72a4 */ /* 0x000fe4000f8e020f */
[----:B------:R-:W-:Y:S02]  /*ea00*/  UIMAD UR14, UR14, UR17, URZ ;  /* 0x000000110e0e72a4 */ /* 0x000fe4000f8e023f */
[----:B------:R-:W-:Y:S02]  /*ea10*/  UMOV UR26, URZ ;  /* 0x0000003f001a7c82 */ /* 0x000fe40008000000 */
[----:B------:R-:W-:Y:S02]  /*ea20*/  @!UP2 UMOV UR26, UR11 ;  /* 0x0000000b001aac82 */ /* 0x000fe40008000000 */
[----:B------:R-:W-:-:S02]  /*ea30*/  UIMAD UR4, UR20, UR5, UR4 ;  /* 0x00000005140472a4 */ /* 0x000fc4000f8e0204 */
[----:B------:R-:W-:Y:S02]  /*ea40*/  UMOV UR27, URZ ;  /* 0x0000003f001b7c82 */ /* 0x000fe40008000000 */
[----:B------:R-:W-:Y:S02]  /*ea50*/  USHF.R.S32.HI UR7, URZ, 0x1f, UR12 ;  /* 0x0000001f3f077899 */ /* 0x000fe4000801140c */
        /* <DEDUP_REMOVED lines=21> */
.L_x_125:
[----:B------:R-:W-:Y:S05]  /*ebb0*/  BSYNC B0 ;  /* 0x0000000000007941 */ /* 0x000fea0003800000 */
.L_x_124:
        /* <DEDUP_REMOVED lines=22> */
.L_x_127:
[----:B------:R-:W-:Y:S05]  /*ed20*/  BSYNC B0 ;  /* 0x0000000000007941 */ /* 0x000fea0003800000 */
.L_x_126:
        /* <DEDUP_REMOVED lines=22> */
.L_x_129:
[----:B------:R-:W-:Y:S05]  /*ee90*/  BSYNC B0 ;  /* 0x0000000000007941 */ /* 0x000fea0003800000 */
.L_x_128:
        /* <DEDUP_REMOVED lines=21> */
.L_x_131:
[----:B------:R-:W-:Y:S05]  /*eff0*/  BSYNC B0 ;  /* 0x0000000000007941 */ /* 0x000fea0003800000 */
.L_x_130:
        /* <DEDUP_REMOVED lines=35> */
.L_x_132:
        /* <DEDUP_REMOVED lines=13> */
.L_x_2024:


//--------------------- .text._ZN5flash16flash_fwd_kernelI23Flash_fwd_kernel_traitsILi256ELi64ELi64ELi4ELb0ELb0EN7cutlass6half_tE19Flash_kernel_traitsILi256ELi64ELi64ELi4ES3_EELb0ELb0ELb1ELb0ELb0ELb1ELb0ELb0EEEvNS_16Flash_fwd_paramsE --------------------------
	.section	.text._ZN5flash16flash_fwd_kernelI23Flash_fwd_kernel_traitsILi256ELi64ELi64ELi4ELb0ELb0EN7cutlass6half_tE19Flash_kernel_traitsILi256ELi64ELi64ELi4ES3_EELb0ELb0ELb1ELb0ELb0ELb1ELb0ELb0EEEvNS_16Flash_fwd_paramsE,"ax",@progbits
	.sectioninfo	@"SHI_REGISTERS=255"
	.align	128
        .global         _ZN5flash16flash_fwd_kernelI23Flash_fwd_kernel_traitsILi256ELi64ELi64ELi4ELb0ELb0EN7cutlass6half_tE19Flash_kernel_traitsILi256ELi64ELi64ELi4ES3_EELb0ELb0ELb1ELb0ELb0ELb1ELb0ELb0EEEvNS_16Flash_fwd_paramsE
        .type           _ZN5flash16flash_fwd_kernelI23Flash_fwd_kernel_traitsILi256ELi64ELi64ELi4ELb0ELb0EN7cutlass6half_tE19Flash_kernel_traitsILi256ELi64ELi64ELi4ES3_EELb0ELb0ELb1ELb0ELb0ELb1ELb0ELb0EEEvNS_16Flash_fwd_paramsE,@function
        .size           _ZN5flash16flash_fwd_kernelI23Flash_fwd_kernel_traitsILi256ELi64ELi64ELi4ELb0ELb0EN7cutlass6half_tE19Flash_kernel_traitsILi256ELi64ELi64ELi4ES3_EELb0ELb0ELb1ELb0ELb0ELb1ELb0ELb0EEEvNS_16Flash_fwd_paramsE,(.L_x_2025 - _ZN5flash16flash_fwd_kernelI23Flash_fwd_kernel_traitsILi256ELi64ELi64ELi4ELb0ELb0EN7cutlass6half_tE19Flash_kernel_traitsILi256ELi64ELi64ELi4ES3_EELb0ELb0ELb1ELb0ELb0ELb1ELb0ELb0EEEvNS_16Flash_fwd_paramsE)
        .other          _ZN5flash16flash_fwd_kernelI23Flash_fwd_kernel_traitsILi256ELi64ELi64ELi4ELb0ELb0EN7cutlass6half_tE19Flash_kernel_traitsILi256ELi64ELi64ELi4ES3_EELb0ELb0ELb1ELb0ELb0ELb1ELb0ELb0EEEvNS_16Flash_fwd_paramsE,@"STO_CUDA_ENTRY STV_DEFAULT"
_ZN5flash16flash_fwd_kernelI23Flash_fwd_kernel_traitsILi256ELi64ELi64ELi4ELb0ELb0EN7cutlass6half_tE19Flash_kernel_traitsILi256ELi64ELi64ELi4ES3_EELb0ELb0ELb1ELb0ELb0ELb1ELb0ELb0EEEvNS_16Flash_fwd_paramsE:
.text._ZN5flash16flash_fwd_kernelI23Flash_fwd_kernel_traitsILi256ELi64ELi64ELi4ELb0ELb0EN7cutlass6half_tE19Flash_kernel_traitsILi256ELi64ELi64ELi4ES3_EELb0ELb0ELb1ELb0ELb0ELb1ELb0ELb0EEEvNS_16Flash_fwd_paramsE:
        /* <DEDUP_REMOVED lines=56> */
.L_x_133:
[----:B------:R-:W-:Y:S02]  /*0380*/  ULDC UR6, c[0x0][0x218] ;  /* 0x0000860000067ab9 */ /* 0x000fe40000000800 */
.L_x_134:
        /* <DEDUP_REMOVED lines=21> */
[----:B------:R-:W-:Y:S02]  /*04e0*/  UIADD3 UR6, UR14, UR13, -UR16 ;  /* 0x0000000d0e067290 */ /* 0x000fe4000fffe810 */
[----:B------:R-:W-:Y:S02]  /*04f0*/  UIADD3 UR4, -UR16, 0x7f, UR13 ;  /* 0x0000007f10047890 */ /* 0x000fe4000fffe10d */
[----:B------:R-:W-:Y:S02]  /*0500*/  ULDC UR9, c[0x0][0x2e4] ;  /* 0x0000b90000097ab9 */ /* 0x000fe40000000800 */
[----:B------:R-:W-:Y:S02]  /*0510*/  ULDC UR5, c[0x0][0x2e8] ;  /* 0x0000ba0000057ab9 */ /* 0x000fe40000000800 */
[----:B------:R-:W-:Y:S02]  /*0520*/  UIADD3 UR9, UR6, -UR9, URZ ;  /* 0x8000000906097290 */ /* 0x000fe4000fffe03f */
[----:B------:R-:W-:-:S02]  /*0530*/  UIADD3 UR7, UR14, 0x3f, URZ ;  /* 0x0000003f0e077890 */ /* 0x000fc4000fffe03f */
[----:B------:R-:W-:Y:S02]  /*0540*/  UIADD3 UR5, UR4, UR5, UR14 ;  /* 0x0000000504057290 */ /* 0x000fe4000fffe00e */
[----:B------:R-:W-:Y:S02]  /*0550*/  USHF.R.S32.HI UR8, URZ, 0x1f, UR9 ;  /* 0x0000001f3f087899 */ /* 0x000fe40008011409 */
[----:B------:R-:W-:Y:S02]  /*0560*/  USHF.R.S32.HI UR6, URZ, 0x1f, UR7 ;  /* 0x0000001f3f067899 */ /* 0x000fe40008011407 */
[----:B------:R-:W-:Y:S02]  /*0570*/  USHF.R.S32.HI UR4, URZ, 0x1f, UR5 ;  /* 0x0000001f3f047899 */ /* 0x000fe40008011405 */
[----:B------:R-:W-:Y:S02]  /*0580*/  ULEA.HI UR8, UR8, UR9, URZ, 0x6 ;  /* 0x0000000908087291 */ /* 0x000fe4000f8f303f */
[----:B------:R-:W-:-:S02]  /*0590*/  ULEA.HI UR6, UR6, UR7, URZ, 0x6 ;  /* 0x0000000706067291 */ /* 0x000fc4000f8f303f */
[----:B------:R-:W-:Y:S02]  /*05a0*/  ULEA.HI UR4, UR4, UR5, URZ, 0x6 ;  /* 0x0000000504047291 */ /* 0x000fe4000f8f303f */
[----:B------:R-:W-:Y:S02]  /*05b0*/  USHF.R.S32.HI UR8, URZ, 0x6, UR8 ;  /* 0x000000063f087899 */ /* 0x000fe40008011408 */
[----:B------:R-:W-:Y:S02]  /*05c0*/  USHF.R.S32.HI UR6, URZ, 0x6, UR6 ;  /* 0x000000063f067899 */ /* 0x000fe40008011406 */
[----:B------:R-:W-:Y:S02]  /*05d0*/  USHF.R.S32.HI UR4, URZ, 0x6, UR4 ;  /* 0x000000063f047899 */ /* 0x000fe40008011404 */
[----:B------:R-:W-:Y:S02]  /*05e0*/  UISETP.LT.AND UP1, UPT, URZ, UR8, UPT ;  /* 0x000000083f00728c */ /* 0x000fe4000bf21270 */
[----:B------:R-:W-:-:S02]  /*05f0*/  UISETP.LT.AND UP0, UPT, UR6, UR4, UPT ;  /* 0x000000040600728c */ /* 0x000fc4000bf01270 */
[----:B------:R-:W-:Y:S02]  /*0600*/  USEL UR9, URZ, UR8, !UP1 ;  /* 0x000000083f097287 */ /* 0x000fe4000c800000 */
[----:B------:R-:W-:-:S04]  /*0610*/  USEL UR8, UR6, UR4, UP0 ;  /* 0x0000000406087287 */ /* 0x000fc80008000000 */
[----:B------:R-:W-:-:S06]  /*0620*/  UISETP.GT.AND UP0, UPT, UR8, UR9, UPT ;  /* 0x000000090800728c */ /* 0x000fcc000bf04270 */
[----:B------:R-:W-:-:S13]  /*0630*/  PLOP3.LUT P0, PT, PT, PT, UP0, 0x80, 0x0 ;  /* 0x000000000000781c */ /* 0x000fda0003f0f008 */
[----:B------:R-:W-:Y:S05]  /*0640*/  @P0 BRA `(.L_x_135) ;  /* 0x00000a5000000947 */ /* 0x000fea0003800000 */
[----:B------:R-:W-:Y:S01]  /*0650*/  UISETP.NE.AND UP0, UPT, UR10, -0x1, UPT ;  /* 0xffffffff0a00788c */ /* 0x000fe2000bf05270 */
[----:B------:R-:W-:Y:S01]  /*0660*/  SHF.R.S32.HI R3, RZ, 0x1f, R6 ;  /* 0x0000001fff037819 */ /* 0x000fe20000011406 */
[----:B------:R-:W-:Y:S01]  /*0670*/  ULDC.64 UR4, c[0x0][0x1e0] ;  /* 0x0000780000047ab9 */ /* 0x000fe20000000a00 */
[----:B------:R-:W1:Y:S01]  /*0680*/  S2R R8, SR_CTAID.Z ;  /* 0x0000000000087919 */ /* 0x000e620000002700 */
[----:B------:R-:W-:Y:S01]  /*0690*/  USHF.R.S32.HI UR15, URZ, 0x1f, UR12 ;  /* 0x0000001f3f0f7899 */ /* 0x000fe2000801140c */
[----:B------:R-:W-:Y:S01]  /*06a0*/  LEA.HI R12, R3, R6, RZ, 0x3 ;  /* 0x00000006030c7211 */ /* 0x000fe200078f18ff */
[----:B------:R-:W-:Y:S01]  /*06b0*/  ULDC.64 UR6, c[0x0][0x1e8] ;  /* 0x00007a0000067ab9 */ /* 0x000fe20000000a00 */
[----:B------:R-:W2:Y:S01]  /*06c0*/  S2R R15, SR_CTAID.X ;  /* 0x00000000000f7919 */ /* 0x000ea20000002500 */
[----:B------:R-:W-:Y:S01]  /*06d0*/  ULDC UR9, c[0x0][0x214] ;  /* 0x0000850000097ab9 */ /* 0x000fe20000000800 */
[----:B------:R-:W-:Y:S01]  /*06e0*/  LOP3.LUT R3, R12, 0x1ffffff8, RZ, 0xc0, !PT ;  /* 0x1ffffff80c037812 */ /* 0x000fe200078ec0ff */
[----:B------:R-:W-:Y:S01]  /*06f0*/  ULDC UR8, c[0x0][0x234] ;  /* 0x00008d0000087ab9 */ /* 0x000fe20000000800 */
[----:B------:R-:W-:Y:S01]  /*0700*/  SHF.R.S32.HI R12, RZ, 0x3, R12 ;  /* 0x00000003ff0c7819 */ /* 0x000fe2000001140c */
[----:B------:R-:W-:Y:S01]  /*0710*/  @!UP0 USHF.R.S32.HI UR14, URZ, 0x1f, UR11 ;  /* 0x0000001f3f0e8899 */ /* 0x000fe2000801140b */
[----:B------:R-:W-:Y:S01]  /*0720*/  BSSY B0, `(.L_x_136) ;  /* 0x000003c000007945 */ /* 0x000fe20003800000 */
[----:B------:R-:W-:Y:S01]  /*0730*/  @!UP0 UIMAD.WIDE.U32 UR20, UR11, UR4, URZ ;  /* 0x000000040b1482a5 */ /* 0x000fe2000f8e003f */
[----:B------:R-:W-:Y:S01]  /*0740*/  IMAD.IADD R0, R6, 0x1, -R3 ;  /* 0x0000000106007824 */ /* 0x000fe200078e0a03 */
[----:B------:R-:W-:Y:S01]  /*0750*/  @!UP0 UIMAD UR14, UR14, UR4, URZ ;  /* 0x000000040e0e82a4 */ /* 0x000fe2000f8e023f */
[----:B------:R-:W-:Y:S01]  /*0760*/  SHF.R.S32.HI R13, RZ, 0x1f, R12 ;  /* 0x0000001fff0d7819 */ /* 0x000fe2000001140c */
[----:B------:R-:W-:Y:S01]  /*0770*/  @UP0 UIMAD.WIDE.U32 UR22, UR10, UR6, URZ ;  /* 0x000000060a1602a5 */ /* 0x000fe2000f8e003f */
[----:B------:R-:W-:Y:S01]  /*0780*/  IMAD.SHL.U32 R0, R0, 0x8, RZ ;  /* 0x0000000800007824 */ /* 0x000fe200078e00ff */
[----:B------:R-:W-:-:S02]  /*0790*/  ULDC.U8 UR4, c[0x0][0x329] ;  /* 0x0000ca4000047ab9 */ /* 0x000fc40000000000 */
[----:B------:R-:W-:Y:S02]  /*07a0*/  @!UP0 UIMAD UR14, UR11, UR5, UR14 ;  /* 0x000000050b0e82a4 */ /* 0x000fe4000f8e020e */
[----:B------:R-:W-:Y:S02]  /*07b0*/  UISETP.NE.AND UP1, UPT, UR4, URZ, UPT ;  /* 0x0000003f0400728c */ /* 0x000fe4000bf25270 */
[----:B------:R-:W-:Y:S02]  /*07c0*/  ULDC.U8 UR5, c[0x0][0x328] ;  /* 0x0000ca0000057ab9 */ /* 0x000fe40000000000 */
[----:B------:R-:W-:Y:S02]  /*07d0*/  UISETP.NE.AND UP2, UPT, UR5, URZ, UPT ;  /* 0x0000003f0500728c */ /* 0x000fe4000bf45270 */
[----:B------:R-:W-:Y:S01]  /*07e0*/  ULDC UR6, c[0x0][0x1c0] ;  /* 0x0000700000067ab9 */ /* 0x000fe20000000800 */
[----:B--2---:R-:W-:Y:S01]  /*07f0*/  IMAD.WIDE R14, R15, 0x40, R12 ;  /* 0x000000400f0e7825 */ /* 0x004fe200078e020c */
[----:B------:R-:W-:-:S02]  /*0800*/  UISETP.NE.OR UP3, UPT, UR4, URZ, !UP2 ;  /* 0x0000003f0400728c */ /* 0x000fc4000d765670 */
[----:B------:R-:W-:Y:S02]  /*0810*/  @UP0 UIMAD UR7, UR10, UR7, UR23 ;  /* 0x000000070a0702a4 */ /* 0x000fe4000f8e0217 */
[----:B------:R-:W-:Y:S02]  /*0820*/  ULDC.64 UR4, c[0x0][0x1f0] ;  /* 0x00007c0000047ab9 */ /* 0x000fe40000000a00 */
[----:B------:R-:W-:Y:S02]  /*0830*/  UIMAD UR15, UR15, UR4, URZ ;  /* 0x000000040f0f72a4 */ /* 0x000fe4000f8e023f */
[----:B------:R-:W-:Y:S02]  /*0840*/  @UP1 UMOV UR17, 0x1 ;  /* 0x0000000100111882 */ /* 0x000fe40000000000 */
[----:B------:R-:W-:Y:S02]  /*0850*/  @UP1 ULDC UR4, c[0x0][0x210] ;  /* 0x0000840000041ab9 */ /* 0x000fe40000000800 */
[----:B------:R-:W-:-:S02]  /*0860*/  @UP1 UIMAD UR4, UR4, UR9, URZ ;  /* 0x00000009040412a4 */ /* 0x000fc4000f8e023f */
[----:B------:R-:W-:Y:S02]  /*0870*/  @!UP1 USEL UR4, UR9, UR8, !UP2 ;  /* 0x0000000809049287 */ /* 0x000fe4000d000000 */
[----:B------:R-:W-:Y:S02]  /*0880*/  @!UP0 UMOV UR22, UR20 ;  /* 0x0000001400168c82 */ /* 0x000fe40008000000 */
[----:B------:R-:W-:Y:S01]  /*0890*/  @!UP1 UIMAD UR17, UR4, UR6, URZ ;  /* 0x00000006041192a4 */ /* 0x000fe2000f8e023f */
[----:B------:R-:W-:Y:S01]  /*08a0*/  IADD3 R2, P0, R0, UR22, RZ ;  /* 0x0000001600027c10 */ /* 0x000fe2000ff1e0ff */
[----:B------:R-:W-:Y:S02]  /*08b0*/  @!UP0 UIADD3 UR7, UR21, UR14, URZ ;  /* 0x0000000e15078290 */ /* 0x000fe4000fffe03f */
[----:B------:R-:W-:Y:S02]  /*08c0*/  UIADD3 UR16, -UR13, UR16, URZ ;  /* 0x000000100d107290 */ /* 0x000fe4000fffe13f */
[----:B------:R-:W-:-:S02]  /*08d0*/  @!UP3 UIMAD UR20, UR11, UR9, URZ ;  /* 0x000000090b14b2a4 */ /* 0x000fc4000f8e023f */
[----:B------:R-:W-:Y:S01]  /*08e0*/  UIMAD UR17, UR11, UR17, URZ ;  /* 0x000000110b1172a4 */ /* 0x000fe2000f8e023f */
[----:B------:R-:W-:Y:S01]  /*08f0*/  LEA.HI.X.SX32 R3, R0, UR7, 0x1, P0 ;  /* 0x0000000700037c11 */ /* 0x000fe200080f0eff */
[----:B------:R-:W-:Y:S01]  /*0900*/  @!UP3 USEL UR20, UR20, UR10, !UP0 ;  /* 0x0000000a1414b287 */ /* 0x000fe2000c000000 */
[----:B------:R-:W-:Y:S01]  /*0910*/  ISETP.GE.AND P0, PT, R12, UR16, PT ;  /* 0x000000100c007c0c */ /* 0x000fe2000bf06270 */
[----:B------:R-:W-:Y:S02]  /*0920*/  @UP1 ULDC UR23, c[0x0][0x210] ;  /* 0x0000840000171ab9 */ /* 0x000fe40000000800 */
[----:B------:R-:W-:Y:S01]  /*0930*/  USEL UR17, UR17, URZ, UP3 ;  /* 0x0000003f11117287 */ /* 0x000fe20009800000 */
[----:B-1----:R-:W-:Y:S01]  /*0940*/  IMAD.WIDE.U32 R8, R8, c[0x0][0x1f0], R2 ;  /* 0x00007c0008087a25 */ /* 0x002fe200078e0002 */
[----:B------:R-:W-:Y:S02]  /*0950*/  @!UP1 UMOV UR23, 0x1 ;  /* 0x0000000100179882 */ /* 0x000fe40000000000 */
        /* <DEDUP_REMOVED lines=24> */
.L_x_137:
[----:B------:R-:W-:Y:S05]  /*0ae0*/  BSYNC B0 ;  /* 0x0000000000007941 */ /* 0x000fea0003800000 */
.L_x_136:
        /* <DEDUP_REMOVED lines=18> */
.L_x_139:
[----:B------:R-:W-:Y:S05]  /*0c10*/  BSYNC B0 ;  /* 0x0000000000007941 */ /* 0x000fea0003800000 */
.L_x_138:
        /* <DEDUP_REMOVED lines=18> */
.L_x_141:
[----:B------:R-:W-:Y:S05]  /*0d40*/  BSYNC B0 ;  /* 0x0000000000007941 */ /* 0x000fea0003800000 */
.L_x_140:
        /* <DEDUP_REMOVED lines=17> */
.L_x_143:
[----:B------:R-:W-:Y:S05]  /*0e60*/  BSYNC B0 ;  /* 0x0000000000007941 */ /* 0x000fea0003800000 */
.L_x_142:
        /* <DEDUP_REMOVED lines=35> */
.L_x_135:
        /* <DEDUP_REMOVED lines=32> */
.L_x_144:
        /* <DEDUP_REMOVED lines=44> */
.L_x_145:
[----:B------:R-:W-:Y:S01]  /*1560*/  SHF.R.S32.HI R5, RZ, 0x1f, R6 ;  /* 0x0000001fff057819 */ /* 0x000fe20000011406 */
[----:B------:R-:W1:Y:S01]  /*1570*/  S2R R233, SR_CTAID.X ;  /* 0x0000000000e97919 */ /* 0x000e620000002500 */
[----:B------:R-:W-:Y:S01]  /*1580*/  UIADD3 UR11, -UR13, UR16, URZ ;  /* 0x000000100d0b7290 */ /* 0x000fe2000fffe13f */
[----:B------:R-:W-:Y:S01]  /*1590*/  IMAD.SHL.U32 R242, R6, 0x2, RZ ;  /* 0x0000000206f27824 */ /* 0x000fe200078e00ff */
[CC--:B------:R-:W-:Y:S01]  /*15a0*/  LEA.HI R7, R5.reuse, R6.reuse, RZ, 0x3 ;  /* 0x0000000605077211 */ /* 0x0c0fe200078f18ff */
[----:B------:R-:W2:Y:S01]  /*15b0*/  S2R R26, SR_CTAID.Z ;  /* 0x00000000001a7919 */ /* 0x000ea20000002700 */
[----:B------:R-:W-:Y:S01]  /*15c0*/  ULDC.64 UR4, c[0x0][0x1a8] ;  /* 0x00006a0000047ab9 */ /* 0x000fe20000000a00 */
[----:B------:R-:W-:Y:S01]  /*15d0*/  LEA.HI R12, R5, R6, RZ, 0x6 ;  /* 0x00000006050c7211 */ /* 0x000fe200078f30ff */
[----:B------:R-:W-:Y:S01]  /*15e0*/  UIMAD UR4, UR20, UR4, URZ ;  /* 0x00000004140472a4 */ /* 0x000fe2000f8e023f */
[----:B------:R-:W-:Y:S02]  /*15f0*/  SHF.R.S32.HI R10, RZ, 0x3, R7 ;  /* 0x00000003ff0a7819 */ /* 0x000fe40000011407 */
[----:B------:R-:W-:Y:S01]  /*1600*/  LOP3.LUT R7, R7, 0xfffffff8, RZ, 0xc0, !PT ;  /* 0xfffffff807077812 */ /* 0x000fe200078ec0ff */
[----:B------:R-:W-:Y:S01]  /*1610*/  UIMAD UR4, UR12, UR5, UR4 ;  /* 0x000000050c0472a4 */ /* 0x000fe2000f8e0204 */
[C---:B------:R-:W-:Y:S01]  /*1620*/  IADD3 R8, R10.reuse, 0x10, RZ ;  /* 0x000000100a087810 */ /* 0x040fe20007ffe0ff */
[----:B------:R-:W-:Y:S01]  /*1630*/  IMAD.SHL.U32 R3, R10, 0x40, RZ ;  /* 0x000000400a037824 */ /* 0x000fe200078e00ff */
[----:B------:R-:W-:Y:S01]  /*1640*/  SHF.R.S32.HI R11, RZ, 0x1f, R10 ;  /* 0x0000001fff0b7819 */ /* 0x000fe2000001140a */
[----:B------:R-:W-:Y:S01]  /*1650*/  IMAD.IADD R0, R6, 0x1, -R7 ;  /* 0x0000000106007824 */ /* 0x000fe200078e0a07 */
[----:B------:R-:W-:Y:S01]  /*1660*/  ISETP.GE.AND P4, PT, R8, UR11, PT ;  /* 0x0000000b08007c0c */ /* 0x000fe2000bf86270 */
[----:B------:R-:W-:Y:S01]  /*1670*/  IMAD.SHL.U32 R12, R12, 0x8, RZ ;  /* 0x000000080c0c7824 */ /* 0x000fe200078e00ff */
[----:B------:R-:W-:Y:S01]  /*1680*/  LOP3.LUT R3, R3, 0x1c0, RZ, 0xc0, !PT ;  /* 0x000001c003037812 */ /* 0x000fe200078ec0ff */
[----:B------:R-:W-:Y:S01]  /*1690*/  IMAD.SHL.U32 R246, R0, 0x8, RZ ;  /* 0x0000000800f67824 */ /* 0x000fe200078e00ff */
[----:B------:R-:W-:Y:S01]  /*16a0*/  IADD3 R4, R10, 0x20, RZ ;  /* 0x000000200a047810 */ /* 0x000fe20007ffe0ff */
[----:B------:R-:W-:Y:S01]  /*16b0*/  UMOV UR20, 0x6 ;  /* 0x0000000600147882 */ /* 0x000fe20000000000 */
[----:B------:R-:W-:-:S02]  /*16c0*/  SHF.R.U32.HI R231, RZ, 0x3, R3 ;  /* 0x00000003ffe77819 */ /* 0x000fc40000011603 */
[----:B------:R-:W-:Y:S01]  /*16d0*/  SHF.R.S32.HI R247, RZ, 0x1f, R246 ;  /* 0x0000001ffff77819 */ /* 0x000fe200000114f6 */
[----:B-1----:R-:W-:Y:S01]  /*16e0*/  IMAD.WIDE R232, R233, 0x40, R10 ;  /* 0x00000040e9e87825 */ /* 0x002fe200078e020a */
[--C-:B------:R-:W-:Y:S02]  /*16f0*/  LOP3.LUT R2, R3, 0x38, R246.reuse, 0xf8, !PT ;  /* 0x0000003803027812 */ /* 0x100fe400078ef8f6 */
[----:B------:R-:W-:Y:S01]  /*1700*/  IADD3 R16, P0, R246, UR6, RZ ;  /* 0x00000006f6107c10 */ /* 0x000fe2000ff1e0ff */
[C---:B------:R-:W-:Y:S01]  /*1710*/  IMAD R3, R11.reuse, c[0x0][0x198], RZ ;  /* 0x000066000b037a24 */ /* 0x040fe200078e02ff */
[----:B------:R-:W-:Y:S01]  /*1720*/  LOP3.LUT R231, R2, R231, RZ, 0x3c, !PT ;  /* 0x000000e702e77212 */ /* 0x000fe200078e3cff */
[C---:B------:R-:W-:Y:S01]  /*1730*/  IMAD.WIDE.U32 R14, R10.reuse, c[0x0][0x198], R246 ;  /* 0x000066000a0e7a25 */ /* 0x040fe200078e00f6 */
[----:B------:R-:W-:Y:S02]  /*1740*/  IADD3 R2, R10, 0x30, RZ ;  /* 0x000000300a027810 */ /* 0x000fe40007ffe0ff */
[----:B------:R-:W-:Y:S01]  /*1750*/  ISETP.GE.AND P3, PT, R4, UR11, PT ;  /* 0x0000000b04007c0c */ /* 0x000fe2000bf66270 */
[----:B------:R-:W-:Y:S01]  /*1760*/  IMAD R3, R10, c[0x0][0x19c], R3 ;  /* 0x000067000a037a24 */ /* 0x000fe200078e0203 */
[----:B------:R-:W-:Y:S01]  /*1770*/  IADD3 R234, P1, R14, UR22, RZ ;  /* 0x000000160eea7c10 */ /* 0x000fe2000ff3e0ff */
[----:B------:R-:W-:Y:S01]  /*1780*/  IMAD R11, R11, c[0x0][0x1a0], RZ ;  /* 0x000068000b0b7a24 */ /* 0x000fe200078e02ff */
[----:B------:R-:W-:-:S02]  /*1790*/  ISETP.GE.AND P5, PT, R10, UR11, PT ;  /* 0x0000000b0a007c0c */ /* 0x000fc4000bfa6270 */
[----:B------:R-:W-:Y:S01]  /*17a0*/  IADD3.X R17, R247, UR17, RZ, P0, !PT ;  /* 0x00000011f7117c10 */ /* 0x000fe200087fe4ff */
[----:B------:R-:W-:Y:S01]  /*17b0*/  UIADD3 UR17, UR8, -0x1, URZ ;  /* 0xffffffff08117890 */ /* 0x000fe2000fffe03f */
[----:B------:R-:W-:Y:S01]  /*17c0*/  IADD3.X R235, R15, UR7, R3, P1, !PT ;  /* 0x000000070feb7c10 */ /* 0x000fe20008ffe403 */
[----:B------:R-:W-:Y:S01]  /*17d0*/  ULDC.64 UR6, c[0x0][0x198] ;  /* 0x0000660000067ab9 */ /* 0x000fe20000000a00 */
[----:B------:R-:W-:Y:S01]  /*17e0*/  ISETP.GE.AND P0, PT, R2, UR11, PT ;  /* 0x0000000b02007c0c */ /* 0x000fe2000bf06270 */
[----:B--2---:R-:W-:Y:S01]  /*17f0*/  IMAD.WIDE.U32 R26, R26, c[0x0][0x1a8], R16 ;  /* 0x00006a001a1a7a25 */ /* 0x004fe200078e0010 */
[C---:B------:R-:W-:Y:S01]  /*1800*/  @!P4 IADD3 R3, P1, R232.reuse, 0x10, RZ ;  /* 0x00000010e803c810 */ /* 0x040fe20007f3e0ff */
[----:B------:R-:W-:Y:S01]  /*1810*/  UIMAD UR12, UR17, -0x40, UR14 ;  /* 0xffffffc0110c78a4 */ /* 0x000fe2000f8e020e */
[----:B------:R-:W-:Y:S01]  /*1820*/  LOP3.LUT R231, R231, 0xfffffe00, R12, 0xf8, !PT ;  /* 0xfffffe00e7e77812 */ /* 0x000fe200078ef80c */
[----:B------:R-:W-:Y:S01]  /*1830*/  @!P4 IMAD.MOV.U32 R22, RZ, RZ, R26 ;  /* 0x000000ffff16c224 */ /* 0x000fe200078e001a */
[----:B------:R-:W-:Y:S01]  /*1840*/  @!P3 IADD3 R12, P2, R232, 0x20, RZ ;  /* 0x00000020e80cb810 */ /* 0x000fe20007f5e0ff */
[--C-:B------:R-:W-:Y:S01]  /*1850*/  @!P4 IMAD.X R14, RZ, RZ, R233.reuse, P1 ;  /* 0x000000ffff0ec224 */ /* 0x100fe200008e06e9 */
[----:B------:R-:W-:Y:S01]  /*1860*/  IADD3 R27, R27, UR4, RZ ;  /* 0x000000041b1b7c10 */ /* 0x000fe2000fffe0ff */
[----:B------:R-:W-:Y:S01]  /*1870*/  @!P5 IMAD R7, R233, c[0x0][0x190], RZ ;  /* 0x00006400e907da24 */ /* 0x000fe200078e02ff */
[----:B------:R-:W-:Y:S01]  /*1880*/  USHF.L.U32 UR22, UR6, 0x6, URZ ;  /* 0x0000000606167899 */ /* 0x000fe2000800063f */
[----:B------:R-:W-:Y:S01]  /*1890*/  @!P4 IMAD R14, R14, c[0x0][0x190], RZ ;  /* 0x000064000e0eca24 */ /* 0x000fe200078e02ff */
[----:B------:R-:W-:Y:S01]  /*18a0*/  USHF.L.U64.HI UR20, UR6, UR20, UR7 ;  /* 0x0000001406147299 */ /* 0x000fe20008010207 */
[----:B------:R-:W-:Y:S01]  /*18b0*/  @!P0 IADD3 R18, P1, R232, 0x30, RZ ;  /* 0x00000030e8128810 */ /* 0x000fe20007f3e0ff */
[----:B------:R-:W-:Y:S01]  /*18c0*/  @!P3 IMAD.X R17, RZ, RZ, R233, P2 ;  /* 0x000000ffff11b224 */ /* 0x000fe200010e06e9 */
[----:B------:R-:W-:Y:S01]  /*18d0*/  ISETP.GE.AND P6, PT, R8, UR12, PT ;  /* 0x0000000c08007c0c */ /* 0x000fe2000bfc6270 */
[----:B------:R-:W-:Y:S01]  /*18e0*/  @!P4 IMAD R9, R3, c[0x0][0x194], R14 ;  /* 0x000065000309ca24 */ /* 0x000fe200078e020e */
[----:B------:R-:W-:Y:S01]  /*18f0*/  USHF.R.S32.HI UR15, URZ, 0x1f, UR17 ;  /* 0x0000001f3f0f7899 */ /* 0x000fe20008011411 */
[----:B------:R-:W-:Y:S01]  /*1900*/  @!P4 IMAD.MOV.U32 R23, RZ, RZ, R27 ;  /* 0x000000ffff17c224 */ /* 0x000fe200078e001b */
[----:B------:R-:W-:Y:S01]  /*1910*/  UIMAD UR5, UR20, UR17, URZ ;  /* 0x00000011140572a4 */ /* 0x000fe2000f8e023f */
[C---:B------:R-:W-:Y:S01]  /*1920*/  @!P5 IMAD R7, R232.reuse, c[0x0][0x194], R7 ;  /* 0x00006500e807da24 */ /* 0x040fe200078e0207 */
[----:B------:R-:W-:Y:S01]  /*1930*/  USHF.L.U32 UR4, UR7, 0x5, URZ ;  /* 0x0000000507047899 */ /* 0x000fe2000800063f */
[--C-:B------:R-:W-:Y:S01]  /*1940*/  @!P5 IMAD.WIDE.U32 R14, R232, c[0x0][0x190], R26.reuse ;  /* 0x00006400e80eda25 */ /* 0x100fe200078e001a */
[----:B------:R-:W-:Y:S01]  /*1950*/  UIMAD UR5, UR15, UR22, UR5 ;  /* 0x000000160f0572a4 */ /* 0x000fe2000f8e0205 */
[----:B------:R-:W-:Y:S01]  /*1960*/  LEA.HI R88, R5, R6, RZ, 0x5 ;  /* 0x0000000605587211 */ /* 0x000fe200078f28ff */
[----:B------:R-:W-:Y:S01]  /*1970*/  UIMAD.WIDE.U32 UR26, UR6, 0x20, URZ ;  /* 0x00000020061a78a5 */ /* 0x000fe2000f8e003f */
[----:B------:R-:W-:Y:S01]  /*1980*/  @!P3 IMAD.MOV.U32 R24, RZ, RZ, R26 ;  /* 0x000000ffff18b224 */ /* 0x000fe200078e001a */
[----:B------:R-:W-:Y:S01]  /*1990*/  LOP3.LUT R242, R242, 0x6, RZ, 0xc0, !PT ;  /* 0x00000006f2f27812 */ /* 0x000fe200078ec0ff */
[----:B------:R-:W-:-:S02]  /*19a0*/  @!P3 IMAD.MOV.U32 R25, RZ, RZ, R27 ;  /* 0x000000ffff19b224 */ /* 0x000fc400078e001b */
[----:B------:R-:W-:Y:S01]  /*19b0*/  @!P0 IMAD.MOV.U32 R20, RZ, RZ, R26 ;  /* 0x000000ffff148224 */ /* 0x000fe200078e001a */
[----:B------:R-:W-:Y:S01]  /*19c0*/  @!P5 LEA R26, P2, R14, c[0x0][0x160], 0x1 ;  /* 0x000058000e1ada11 */ /* 0x000fe200078408ff */
[----:B------:R-:W-:Y:S02]  /*19d0*/  @!P0 IMAD.X R13, RZ, RZ, R233, P1 ;  /* 0x000000ffff0d8224 */ /* 0x000fe400008e06e9 */
[----:B------:R-:W-:Y:S02]  /*19e0*/  @!P3 IMAD R17, R17, c[0x0][0x190], RZ ;  /* 0x000064001111ba24 */ /* 0x000fe400078e02ff */
[----:B------:R-:W-:-:S04]  /*19f0*/  @!P4 IMAD.WIDE.U32 R22, R3, c[0x0][0x190], R22 ;  /* 0x000064000316ca25 */ /* 0x000fc800078e0016 */
[----:B------:R-:W-:Y:S02]  /*1a00*/  @!P5 IMAD.IADD R7, R15, 0x1, R7 ;  /* 0x000000010f07d824 */ /* 0x000fe400078e0207 */
[----:B------:R-:W-:Y:S02]  /*1a10*/  @!P0 IMAD.MOV.U32 R21, RZ, RZ, R27 ;  /* 0x000000ffff158224 */ /* 0x000fe400078e001b */
[----:B------:R-:W-:Y:S01]  /*1a20*/  @!P3 IMAD R3, R12, c[0x0][0x194], R17 ;  /* 0x000065000c03ba24 */ /* 0x000fe200078e0211 */
[----:B------:R-:W-:Y:S01]  /*1a30*/  @!P5 LEA.HI.X R27, R14, c[0x0][0x164], R7, 0x1, P2 ;  /* 0x000059000e1bda11 */ /* 0x000fe200010f0c07 */
[----:B------:R-:W-:Y:S01]  /*1a40*/  @!P3 IMAD.WIDE.U32 R24, R12, c[0x0][0x190], R24 ;  /* 0x000064000c18ba25 */ /* 0x000fe200078e0018 */
[----:B------:R-:W-:Y:S02]  /*1a50*/  @!P4 LEA R12, P1, R22, c[0x0][0x160], 0x1 ;  /* 0x00005800160cca11 */ /* 0x000fe400078208ff */
[----:B------:R-:W-:Y:S01]  /*1a60*/  SHF.R.S32.HI R7, RZ, 0x1f, R166 ;  /* 0x0000001fff077819 */ /* 0x000fe200000114a6 */
[----:B------:R-:W-:Y:S01]  /*1a70*/  @!P0 IMAD R13, R13, c[0x0][0x190], RZ ;  /* 0x000064000d0d8a24 */ /* 0x000fe200078e02ff */
[----:B------:R-:W-:Y:S01]  /*1a80*/  ISETP.GE.AND P2, PT, R4, UR12, PT ;  /* 0x0000000c04007c0c */ /* 0x000fe2000bf46270 */
[----:B------:R-:W-:-:S02]  /*1a90*/  @!P4 IMAD.IADD R9, R23, 0x1, R9 ;  /* 0x000000011709c824 */ /* 0x000fc400078e0209 */
[----:B------:R-:W-:Y:S02]  /*1aa0*/  IMAD.SHL.U32 R231, R231, 0x2, RZ ;  /* 0x00000002e7e77824 */ /* 0x000fe400078e00ff */
[----:B------:R-:W-:Y:S01]  /*1ab0*/  @!P0 IMAD R16, R18, c[0x0][0x194], R13 ;  /* 0x0000650012108a24 */ /* 0x000fe200078e020d */
[----:B------:R-:W-:Y:S01]  /*1ac0*/  @!P4 LEA.HI.X R13, R22, c[0x0][0x164], R9, 0x1, P1 ;  /* 0x00005900160dca11 */ /* 0x000fe200008f0c09 */
[----:B------:R-:W-:Y:S01]  /*1ad0*/  @!P3 IMAD.IADD R3, R25, 0x1, R3 ;  /* 0x000000011903b824 */ /* 0x000fe200078e0203 */
[C---:B------:R-:W-:Y:S01]  /*1ae0*/  @!P3 LEA R14, P1, R24.reuse, c[0x0][0x160], 0x1 ;  /* 0x00005800180eba11 */ /* 0x040fe200078208ff */
[----:B------:R-:W-:Y:S01]  /*1af0*/  @!PT LDS RZ, [RZ] ;  /* 0x00000000fffff984 */ /* 0x000fe20000000800 */
[----:B------:R-:W-:Y:S01]  /*1b00*/  @!PT LDS RZ, [RZ] ;  /* 0x00000000fffff984 */ /* 0x000fe20000000800 */
[----:B------:R-:W-:Y:S01]  /*1b10*/  @!PT LDS RZ, [RZ] ;  /* 0x00000000fffff984 */ /* 0x000fe20000000800 */
[----:B------:R1:W-:Y:S01]  /*1b20*/  @!P5 LDGSTS.E.BYPASS.LTC128B.128 [R231], [R26.64] ;  /* 0x000000001ae7dfae */ /* 0x0003e2000b901d52 */
[----:B------:R-:W-:Y:S02]  /*1b30*/  IMAD R245, R7, c[0x0][0x1b0], RZ ;  /* 0x00006c0007f57a24 */ /* 0x000fe400078e02ff */
[----:B------:R-:W-:Y:S01]  /*1b40*/  @!P3 LEA.HI.X R15, R24, c[0x0][0x164], R3, 0x1, P1 ;  /* 0x00005900180fba11 */ /* 0x000fe200008f0c03 */
[----:B------:R1:W-:Y:S01]  /*1b50*/  @!P5 LDGSTS.E.BYPASS.LTC128B.128 [R231+0x2000], [R26.64+0x80] ;  /* 0x020000801ae7dfae */ /* 0x0003e2000b901d52 */
[----:B------:R-:W-:-:S02]  /*1b60*/  IMAD R245, R166, c[0x0][0x1b4], R245 ;  /* 0x00006d00a6f57a24 */ /* 0x000fc400078e02f5 */
[----:B------:R-:W-:Y:S01]  /*1b70*/  IMAD.WIDE.U32 R234, R166, c[0x0][0x1b0], R234 ;  /* 0x00006c00a6ea7a25 */ /* 0x000fe200078e00ea */
[----:B------:R1:W-:Y:S03]  /*1b80*/  @!P5 LDGSTS.E.BYPASS.LTC128B.128 [R231+0x4000], [R26.64+0x100] ;  /* 0x040001001ae7dfae */ /* 0x0003e6000b901d52 */
[----:B------:R-:W-:Y:S01]  /*1b90*/  IMAD.IADD R245, R235, 0x1, R245 ;  /* 0x00000001ebf57824 */ /* 0x000fe200078e02f5 */
[----:B------:R1:W-:Y:S01]  /*1ba0*/  @!P5 LDGSTS.E.BYPASS.LTC128B.128 [R231+0x6000], [R26.64+0x180] ;  /* 0x060001801ae7dfae */ /* 0x0003e2000b901d52 */
[----:B------:R-:W-:Y:S01]  /*1bb0*/  IMAD.U32 R3, RZ, RZ, UR22 ;  /* 0x00000016ff037e24 */ /* 0x000fe2000f8e00ff */
[----:B------:R-:W-:Y:S01]  /*1bc0*/  ISETP.GE.AND P5, PT, R8, UR12, PT ;  /* 0x0000000c08007c0c */ /* 0x000fe2000bfa6270 */
[----:B------:R-:W-:Y:S01]  /*1bd0*/  IMAD.MOV.U32 R244, RZ, RZ, R234 ;  /* 0x000000fffff47224 */ /* 0x000fe200078e00ea */
[----:B------:R2:W-:Y:S01]  /*1be0*/  @!P4 LDGSTS.E.BYPASS.LTC128B.128 [R231+0x800], [R12.64] ;  /* 0x008000000ce7cfae */ /* 0x0005e2000b901d52 */
[----:B------:R-:W-:-:S03]  /*1bf0*/  @!P0 IMAD.WIDE.U32 R18, R18, c[0x0][0x190], R20 ;  /* 0x0000640012128a25 */ /* 0x000fc600078e0014 */
[----:B------:R2:W-:Y:S01]  /*1c00*/  @!P4 LDGSTS.E.BYPASS.LTC128B.128 [R231+0x2800], [R12.64+0x80] ;  /* 0x028000800ce7cfae */ /* 0x0005e2000b901d52 */
[----:B------:R-:W-:Y:S02]  /*1c10*/  IMAD.U32 R9, RZ, RZ, UR7 ;  /* 0x00000007ff097e24 */ /* 0x000fe4000f8e00ff */
[----:B------:R-:W-:Y:S01]  /*1c20*/  @!P0 IMAD.IADD R16, R19, 0x1, R16 ;  /* 0x0000000113108824 */ /* 0x000fe200078e0210 */
[----:B------:R2:W-:Y:S01]  /*1c30*/  @!P4 LDGSTS.E.BYPASS.LTC128B.128 [R231+0x4800], [R12.64+0x100] ;  /* 0x048001000ce7cfae */ /* 0x0005e2000b901d52 */
[----:B------:R-:W-:Y:S02]  /*1c40*/  IMAD.U32 R8, RZ, RZ, UR4 ;  /* 0x00000004ff087e24 */ /* 0x000fe4000f8e00ff */
[C---:B------:R-:W-:Y:S01]  /*1c50*/  IMAD R11, R10.reuse, c[0x0][0x1a4], R11 ;  /* 0x000069000a0b7a24 */ /* 0x040fe200078e020b */
[----:B------:R2:W-:Y:S01]  /*1c60*/  @!P4 LDGSTS.E.BYPASS.LTC128B.128 [R231+0x6800], [R12.64+0x180] ;  /* 0x068001800ce7cfae */ /* 0x0005e2000b901d52 */
[----:B------:R-:W-:Y:S01]  /*1c70*/  ISETP.GE.AND P4, PT, R10, UR12, PT ;  /* 0x0000000c0a007c0c */ /* 0x000fe2000bf86270 */
[----:B------:R-:W-:-:S02]  /*1c80*/  IMAD R241, R7, c[0x0][0x1b8], RZ ;  /* 0x00006e0007f17a24 */ /* 0x000fc400078e02ff */
[----:B------:R3:W-:Y:S01]  /*1c90*/  @!P3 LDGSTS.E.BYPASS.LTC128B.128 [R231+0x1000], [R14.64] ;  /* 0x010000000ee7bfae */ /* 0x0007e2000b901d52 */
[----:B------:R-:W-:Y:S02]  /*1ca0*/  IMAD.U32 R7, RZ, RZ, UR6 ;  /* 0x00000006ff077e24 */ /* 0x000fe4000f8e00ff */
[----:B------:R-:W-:Y:S01]  /*1cb0*/  IMAD R241, R166, c[0x0][0x1bc], R241 ;  /* 0x00006f00a6f17a24 */ /* 0x000fe200078e02f1 */
[----:B------:R3:W-:Y:S04]  /*1cc0*/  @!P3 LDGSTS.E.BYPASS.LTC128B.128 [R231+0x3000], [R14.64+0x80] ;  /* 0x030000800ee7bfae */ /* 0x0007e8000b901d52 */
[----:B------:R3:W-:Y:S04]  /*1cd0*/  @!P3 LDGSTS.E.BYPASS.LTC128B.128 [R231+0x5000], [R14.64+0x100] ;  /* 0x050001000ee7bfae */ /* 0x0007e8000b901d52 */
[----:B------:R3:W-:Y:S01]  /*1ce0*/  @!P3 LDGSTS.E.BYPASS.LTC128B.128 [R231+0x7000], [R14.64+0x180] ;  /* 0x070001800ee7bfae */ /* 0x0007e2000b901d52 */
[----:B------:R-:W-:-:S04]  /*1cf0*/  @!P0 LEA R24, P3, R18, c[0x0][0x160], 0x1 ;  /* 0x0000580012188a11 */ /* 0x000fc800078608ff */
[----:B------:R-:W-:Y:S01]  /*1d00*/  @!P0 LEA.HI.X R25, R18, c[0x0][0x164], R16, 0x1, P3 ;  /* 0x0000590012198a11 */ /* 0x000fe200018f0c10 */
[----:B------:R-:W-:-:S04]  /*1d10*/  IMAD.WIDE.U32 R16, R10, c[0x0][0x1a0], R246 ;  /* 0x000068000a107a25 */ /* 0x000fc800078e00f6 */
[----:B------:R4:W-:Y:S01]  /*1d20*/  @!P0 LDGSTS.E.BYPASS.LTC128B.128 [R231+0x1800], [R24.64] ;  /* 0x0180000018e78fae */ /* 0x0009e2000b901d52 */
[----:B--2---:R-:W-:Y:S02]  /*1d30*/  IMAD.U32 R13, RZ, RZ, UR6 ;  /* 0x00000006ff0d7e24 */ /* 0x004fe4000f8e00ff */
[----:B------:R-:W-:Y:S01]  /*1d40*/  IMAD.U32 R12, RZ, RZ, UR6 ;  /* 0x00000006ff0c7e24 */ /* 0x000fe2000f8e00ff */
[----:B------:R4:W-:Y:S04]  /*1d50*/  @!P0 LDGSTS.E.BYPASS.LTC128B.128 [R231+0x3800], [R24.64+0x80] ;  /* 0x0380008018e78fae */ /* 0x0009e8000b901d52 */
[----:B------:R4:W-:Y:S04]  /*1d60*/  @!P0 LDGSTS.E.BYPASS.LTC128B.128 [R231+0x5800], [R24.64+0x100] ;  /* 0x0580010018e78fae */ /* 0x0009e8000b901d52 */
[----:B------:R4:W-:Y:S01]  /*1d70*/  @!P0 LDGSTS.E.BYPASS.LTC128B.128 [R231+0x7800], [R24.64+0x180] ;  /* 0x0780018018e78fae */ /* 0x0009e2000b901d52 */
[----:B---3--:R-:W-:-:S05]  /*1d80*/  IMAD.WIDE.U32 R14, R3, UR17, R244 ;  /* 0x00000011030e7c25 */ /* 0x008fca000f8e00f4 */
[----:B------:R-:W-:Y:S02]  /*1d90*/  @!P6 LEA R13, P1, R13, R14, 0x4 ;  /* 0x0000000e0d0de211 */ /* 0x000fe400078220ff */
[----:B------:R-:W-:Y:S01]  /*1da0*/  IADD3 R15, R15, UR5, RZ ;  /* 0x000000050f0f7c10 */ /* 0x000fe2000fffe0ff */
[----:B------:R-:W-:Y:S01]  /*1db0*/  ULDC.64 UR4, c[0x0][0x1a0] ;  /* 0x0000680000047ab9 */ /* 0x000fe20000000a00 */
[----:B------:R-:W-:Y:S01]  /*1dc0*/  @!P4 LEA R22, P3, R14, c[0x0][0x168], 0x1 ;  /* 0x00005a000e16ca11 */ /* 0x000fe200078608ff */
[----:B------:R-:W-:Y:S01]  /*1dd0*/  UIMAD UR15, UR15, UR4, URZ ;  /* 0x000000040f0f72a4 */ /* 0x000fe2000f8e023f */
[----:B------:R-:W-:Y:S02]  /*1de0*/  @!P6 LEA.HI.X R12, R12, R15, R9, 0x4, P1 ;  /* 0x0000000f0c0ce211 */ /* 0x000fe400008f2409 */
[----:B------:R-:W-:Y:S01]  /*1df0*/  @!P6 LEA R20, P1, R13, c[0x0][0x168], 0x1 ;  /* 0x00005a000d14ea11 */ /* 0x000fe200078208ff */
[----:B------:R-:W-:Y:S01]  /*1e00*/  UIMAD UR15, UR17, UR5, UR15 ;  /* 0x00000005110f72a4 */ /* 0x000fe2000f8e020f */
[----:B------:R-:W-:-:S02]  /*1e10*/  @!P4 LEA.HI.X R23, R14, c[0x0][0x16c], R15, 0x1, P3 ;  /* 0x00005b000e17ca11 */ /* 0x000fc400018f0c0f */
[----:B------:R-:W-:Y:S02]  /*1e20*/  @!P6 LEA.HI.X R21, R13, c[0x0][0x16c], R12, 0x1, P1 ;  /* 0x00005b000d15ea11 */ /* 0x000fe400008f0c0c */
[----:B------:R-:W-:Y:S01]  /*1e30*/  ISETP.GE.AND P1, PT, R2, UR12, PT ;  /* 0x0000000c02007c0c */ /* 0x000fe2000bf26270 */
[----:B------:R2:W-:Y:S01]  /*1e40*/  @!P4 LDGSTS.E.BYPASS.LTC128B.128 [R231+0x8000], [R22.64] ;  /* 0x0800000016e7cfae */ /* 0x0005e2000b901d52 */
[----:B------:R-:W-:-:S03]  /*1e50*/  @!P2 IADD3 R9, P3, R14, UR26, RZ ;  /* 0x0000001a0e09ac10 */ /* 0x000fc6000ff7e0ff */
[----:B------:R2:W-:Y:S01]  /*1e60*/  @!P4 LDGSTS.E.BYPASS.LTC128B.128 [R231+0xa000], [R22.64+0x80] ;  /* 0x0a00008016e7cfae */ /* 0x0005e2000b901d52 */
[----:B------:R-:W-:Y:S02]  /*1e70*/  @!P2 IADD3.X R8, R15, UR27, R8, P3, !PT ;  /* 0x0000001b0f08ac10 */ /* 0x000fe40009ffe408 */
[----:B------:R-:W-:Y:S01]  /*1e80*/  IADD3 R12, P3, R16, UR24, RZ ;  /* 0x00000018100c7c10 */ /* 0x000fe2000ff7e0ff */
[----:B------:R-:W-:Y:S01]  /*1e90*/  UIMAD.WIDE.U32 UR24, UR17, UR4, URZ ;  /* 0x00000004111872a5 */ /* 0x000fe2000f8e003f */
[----:B------:R2:W-:Y:S02]  /*1ea0*/  @!P4 LDGSTS.E.BYPASS.LTC128B.128 [R231+0xc000], [R22.64+0x100] ;  /* 0x0c00010016e7cfae */ /* 0x0005e4000b901d52 */
[----:B------:R-:W-:Y:S01]  /*1eb0*/  IADD3.X R13, R17, UR21, R11, P3, !PT ;  /* 0x00000015110d7c10 */ /* 0x000fe20009ffe40b */
[----:B------:R-:W-:Y:S01]  /*1ec0*/  VOTEU.ALL UP0, P1 ;  /* 0x00000000003f7886 */ /* 0x000fe20000800000 */
[C---:B------:R-:W-:Y:S01]  /*1ed0*/  @!P2 LEA R18, P3, R9.reuse, c[0x0][0x168], 0x1 ;  /* 0x00005a000912aa11 */ /* 0x040fe200078608ff */
[----:B------:R-:W-:Y:S01]  /*1ee0*/  UIADD3 UR21, UR25, UR15, URZ ;  /* 0x0000000f19157290 */ /* 0x000fe2000fffe03f */
[----:B------:R2:W-:Y:S01]  /*1ef0*/  @!P4 LDGSTS.E.BYPASS.LTC128B.128 [R231+0xe000], [R22.64+0x180] ;  /* 0x0e00018016e7cfae */ /* 0x0005e2000b901d52 */
[----:B------:R-:W-:Y:S01]  /*1f00*/  IMAD.WIDE.U32 R166, R166, c[0x0][0x1b8], R12 ;  /* 0x00006e00a6a67a25 */ /* 0x000fe200078e000c */
[----:B------:R-:W-:Y:S01]  /*1f10*/  @!UP0 UIMAD UR15, UR7, 0x30, URZ ;  /* 0x00000030070f88a4 */ /* 0x000fe2000f8e023f */
[----:B------:R-:W-:Y:S01]  /*1f20*/  @!P2 LEA.HI.X R19, R9, c[0x0][0x16c], R8, 0x1, P3 ;  /* 0x00005b000913aa11 */ /* 0x000fe200018f0c08 */
[----:B------:R3:W-:Y:S01]  /*1f30*/  @!P6 LDGSTS.E.BYPASS.LTC128B.128 [R231+0x8800], [R20.64] ;  /* 0x0880000014e7efae */ /* 0x0007e2000b901d52 */
[----:B------:R-:W-:Y:S01]  /*1f40*/  @!P1 IMAD.WIDE.U32 R12, R7, 0x30, R14 ;  /* 0x00000030070c9825 */ /* 0x000fe200078e000e */
[----:B------:R-:W-:-:S02]  /*1f50*/  LEA.HI R11, R5, R6, RZ, 0x4 ;  /* 0x00000006050b7211 */ /* 0x000fc400078f20ff */
[----:B------:R3:W-:Y:S01]  /*1f60*/  @!P6 LDGSTS.E.BYPASS.LTC128B.128 [R231+0xa800], [R20.64+0x80] ;  /* 0x0a80008014e7efae */ /* 0x0007e2000b901d52 */
[----:B-1----:R-:W-:Y:S01]  /*1f70*/  IMAD.U32 R26, RZ, RZ, UR24 ;  /* 0x00000018ff1a7e24 */ /* 0x002fe2000f8e00ff */
[----:B------:R-:W-:Y:S01]  /*1f80*/  @!P1 IADD3 R8, R13, UR15, RZ ;  /* 0x0000000f0d089c10 */ /* 0x000fe2000fffe0ff */
[----:B------:R-:W-:Y:S01]  /*1f90*/  IMAD.U32 R7, RZ, RZ, UR21 ;  /* 0x00000015ff077e24 */ /* 0x000fe2000f8e00ff */
[----:B------:R-:W-:Y:S01]  /*1fa0*/  @!P1 LEA R16, P3, R12, c[0x0][0x168], 0x1 ;  /* 0x00005a000c109a11 */ /* 0x000fe200078608ff */
[----:B------:R3:W-:Y:S01]  /*1fb0*/  @!P6 LDGSTS.E.BYPASS.LTC128B.128 [R231+0xc800], [R20.64+0x100] ;  /* 0x0c80010014e7efae */ /* 0x0007e2000b901d52 */
[----:B------:R-:W-:Y:S01]  /*1fc0*/  IMAD.IADD R241, R167, 0x1, R241 ;  /* 0x00000001a7f17824 */ /* 0x000fe200078e02f1 */
[----:B------:R-:W-:Y:S01]  /*1fd0*/  LEA R14, P0, R26, R166, 0x6 ;  /* 0x000000a61a0e7211 */ /* 0x000fe200078030ff */
[----:B------:R-:W-:Y:S01]  /*1fe0*/  IMAD.SHL.U32 R9, R10, 0x8, RZ ;  /* 0x000000080a097824 */ /* 0x000fe200078e00ff */
[----:B------:R-:W-:Y:S01]  /*1ff0*/  @!P1 LEA.HI.X R17, R12, c[0x0][0x16c], R8, 0x1, P3 ;  /* 0x00005b000c119a11 */ /* 0x000fe200018f0c08 */
[----:B------:R3:W-:Y:S01]  /*2000*/  @!P6 LDGSTS.E.BYPASS.LTC128B.128 [R231+0xe800], [R20.64+0x180] ;  /* 0x0e80018014e7efae */ /* 0x0007e2000b901d52 */
[----:B------:R-:W-:Y:S01]  /*2010*/  ISETP.GE.AND P6, PT, R10, UR12, PT ;  /* 0x0000000c0a007c0c */ /* 0x000fe2000bfc6270 */
[----:B------:R-:W-:Y:S01]  /*2020*/  IMAD.SHL.U32 R10, R0, 0x40, RZ ;  /* 0x00000040000a7824 */ /* 0x000fe200078e00ff */
[----:B------:R-:W-:Y:S01]  /*2030*/  ISETP.GE.AND P4, PT, R4, UR12, PT ;  /* 0x0000000c04007c0c */ /* 0x000fe2000bf86270 */
[----:B------:R1:W-:Y:S01]  /*2040*/  @!P2 LDGSTS.E.BYPASS.LTC128B.128 [R231+0x9000], [R18.64] ;  /* 0x0900000012e7afae */ /* 0x0003e2000b901d52 */
[----:B------:R-:W-:Y:S01]  /*2050*/  IMAD.U32 R8, RZ, RZ, UR4 ;  /* 0x00000004ff087e24 */ /* 0x000fe2000f8e00ff */
[----:B------:R-:W-:Y:S01]  /*2060*/  LOP3.LUT R13, R11, 0xfffffff0, RZ, 0xc0, !PT ;  /* 0xfffffff00b0d7812 */ /* 0x000fe200078ec0ff */
[----:B------:R-:W-:Y:S01]  /*2070*/  IMAD.U32 R4, RZ, RZ, UR5 ;  /* 0x00000005ff047e24 */ /* 0x000fe2000f8e00ff */
[----:B------:R1:W-:Y:S01]  /*2080*/  @!P2 LDGSTS.E.BYPASS.LTC128B.128 [R231+0xb000], [R18.64+0x80] ;  /* 0x0b00008012e7afae */ /* 0x0003e2000b901d52 */
[----:B------:R-:W-:Y:S01]  /*2090*/  LEA.HI.X R15, R26, R241, R7, 0x6, P0 ;  /* 0x000000f11a0f7211 */ /* 0x000fe200000f3407 */
[----:B------:R-:W-:Y:S01]  /*20a0*/  IMAD.U32 R7, RZ, RZ, UR4 ;  /* 0x00000004ff077e24 */ /* 0x000fe2000f8e00ff */
[----:B------:R-:W-:Y:S01]  /*20b0*/  LOP3.LUT R10, R10, 0x1c0, RZ, 0xc0, !PT ;  /* 0x000001c00a0a7812 */ /* 0x000fe200078ec0ff */
[----:B------:R1:W-:Y:S01]  /*20c0*/  @!P2 LDGSTS.E.BYPASS.LTC128B.128 [R231+0xd000], [R18.64+0x100] ;  /* 0x0d00010012e7afae */ /* 0x0003e2000b901d52 */
[----:B------:R-:W-:Y:S01]  /*20d0*/  @!P5 LEA R8, P0, R8, R14, 0x4 ;  /* 0x0000000e0808d211 */ /* 0x000fe200078020ff */
[----:B------:R-:W-:Y:S01]  /*20e0*/  IMAD.IADD R13, R6, 0x1, -R13 ;  /* 0x00000001060d7824 */ /* 0x000fe200078e0a0d */
[----:B------:R-:W-:Y:S01]  /*20f0*/  SHF.R.S32.HI R12, RZ, 0x4, R11 ;  /* 0x00000004ff0c7819 */ /* 0x000fe2000001140b */
[----:B------:R1:W-:Y:S01]  /*2100*/  @!P2 LDGSTS.E.BYPASS.LTC128B.128 [R231+0xf000], [R18.64+0x180] ;  /* 0x0f00018012e7afae */ /* 0x0003e2000b901d52 */
[----:B------:R-:W-:Y:S01]  /*2110*/  ISETP.GE.AND P3, PT, R2, UR12, PT ;  /* 0x0000000c02007c0c */ /* 0x000fe2000bf66270 */
[----:B------:R-:W-:Y:S01]  /*2120*/  IMAD.U32 R27, RZ, RZ, UR25 ;  /* 0x00000019ff1b7e24 */ /* 0x000fe2000f8e00ff */
[----:B------:R-:W-:Y:S01]  /*2130*/  LOP3.LUT R9, R10, 0x8, R9, 0xf8, !PT ;  /* 0x000000080a097812 */ /* 0x000fe200078ef809 */
[----:B------:R5:W-:Y:S01]  /*2140*/  @!P1 LDGSTS.E.BYPASS.LTC128B.128 [R231+0x9800], [R16.64] ;  /* 0x0980000010e79fae */ /* 0x000be2000b901d52 */
[----:B------:R-:W-:Y:S01]  /*2150*/  USHF.L.U32 UR12, UR5, 0x5, URZ ;  /* 0x00000005050c7899 */ /* 0x000fe2000800063f */
[----:B------:R-:W-:Y:S01]  /*2160*/  @!P5 LEA.HI.X R7, R7, R15, R4, 0x4, P0 ;  /* 0x0000000f0707d211 */ /* 0x000fe200000f2404 */
[----:B------:R-:W-:Y:S01]  /*2170*/  UIMAD.WIDE.U32 UR24, UR4, 0x20, URZ ;  /* 0x00000020041878a5 */ /* 0x000fe2000f8e003f */
[----:B------:R5:W-:Y:S01]  /*2180*/  @!P1 LDGSTS.E.BYPASS.LTC128B.128 [R231+0xb800], [R16.64+0x80] ;  /* 0x0b80008010e79fae */ /* 0x000be2000b901d52 */
[----:B------:R-:W-:Y:S01]  /*2190*/  SHF.R.U32.HI R10, RZ, 0x3, R10 ;  /* 0x00000003ff0a7819 */ /* 0x000fe2000001160a */
[----:B------:R-:W-:Y:S01]  /*21a0*/  UIADD3 UR15, UR14, 0x1, -UR16 ;  /* 0x000000010e0f7890 */ /* 0x000fe2000fffe810 */
[----:B------:R-:W-:Y:S01]  /*21b0*/  LEA.HI R11, R11, R12, RZ, 0x1 ;  /* 0x0000000c0b0b7211 */ /* 0x000fe200078f08ff */
[----:B------:R5:W-:Y:S01]  /*21c0*/  @!P1 LDGSTS.E.BYPASS.LTC128B.128 [R231+0xd800], [R16.64+0x100] ;  /* 0x0d80010010e79fae */ /* 0x000be2000b901d52 */
[C---:B---3--:R-:W-:Y:S01]  /*21d0*/  @!P5 LEA R20, P0, R8.reuse, c[0x0][0x170], 0x1 ;  /* 0x00005c000814da11 */ /* 0x048fe200078008ff */
[----:B------:R-:W-:Y:S01]  /*21e0*/  VOTEU.ALL UP0, P3 ;  /* 0x00000000003f7886 */ /* 0x000fe20001800000 */
[----:B------:R-:W-:Y:S01]  /*21f0*/  SHF.R.S32.HI R2, RZ, 0x1f, R13 ;  /* 0x0000001fff027819 */ /* 0x000fe2000001140d */
[----:B------:R5:W-:Y:S01]  /*2200*/  @!P1 LDGSTS.E.BYPASS.LTC128B.128 [R231+0xf800], [R16.64+0x180] ;  /* 0x0f80018010e79fae */ /* 0x000be2000b901d52 */
[----:B------:R-:W-:Y:S01]  /*2210*/  LOP3.LUT R10, R9, R10, RZ, 0x3c, !PT ;  /* 0x0000000a090a7212 */ /* 0x000fe200078e3cff */
[----:B------:R-:W-:Y:S01]  /*2220*/  IMAD.U32 R9, RZ, RZ, UR12 ;  /* 0x0000000cff097e24 */ /* 0x000fe2000f8e00ff */
[----:B------:R-:W-:Y:S01]  /*2230*/  LOP3.LUT R11, R11, 0xfffffffe, RZ, 0xc0, !PT ;  /* 0xfffffffe0b0b7812 */ /* 0x000fe200078ec0ff */
[----:B------:R-:W0:Y:S01]  /*2240*/  LDGDEPBAR ;  /* 0x00000000000079af */ /* 0x000e220000000000 */
[----:B------:R-:W-:Y:S01]  /*2250*/  @!P5 LEA.HI.X R21, R8, c[0x0][0x174], R7, 0x1, P0 ;  /* 0x00005d000815da11 */ /* 0x000fe200000f0c07 */
[----:B------:R-:W-:Y:S01]  /*2260*/  IMAD.U32 R7, RZ, RZ, UR4 ;  /* 0x00000004ff077e24 */ /* 0x000fe2000f8e00ff */
[----:B------:R-:W-:Y:S01]  /*2270*/  @!P4 IADD3 R8, P0, R14, UR24, RZ ;  /* 0x000000180e08cc10 */ /* 0x000fe2000ff1e0ff */
[----:B------:R-:W-:Y:S01]  /*2280*/  IMAD.IADD R11, R12, 0x1, -R11 ;  /* 0x000000010c0b7824 */ /* 0x000fe200078e0a0b */
[----:B------:R-:W-:Y:S01]  /*2290*/  LEA.HI R2, R2, R13, RZ, 0x3 ;  /* 0x0000000d02027211 */ /* 0x000fe200078f18ff */
[----:B------:R-:W-:Y:S01]  /*22a0*/  @!UP0 UIMAD UR12, UR5, 0x30, URZ ;  /* 0x00000030050c88a4 */ /* 0x000fe2000f8e023f */
[----:B------:R-:W-:Y:S01]  /*22b0*/  @!P4 IADD3.X R9, R15, UR25, R9, P0, !PT ;  /* 0x000000190f09cc10 */ /* 0x000fe200087fe409 */
[C---:B------:R-:W-:Y:S01]  /*22c0*/  IMAD R229, R11.reuse, 0x200, R10 ;  /* 0x000002000be57824 */ /* 0x040fe200078e020a */
[----:B------:R-:W-:Y:S01]  /*22d0*/  LOP3.LUT R4, R2, 0xfffffff8, RZ, 0xc0, !PT ;  /* 0xfffffff802047812 */ /* 0x000fe200078ec0ff */
[----:B------:R-:W-:Y:S01]  /*22e0*/  IMAD.SHL.U32 R11, R11, 0x8, RZ ;  /* 0x000000080b0b7824 */ /* 0x000fe200078e00ff */
[----:B------:R-:W-:Y:S01]  /*22f0*/  @!P6 LEA R12, P1, R14, c[0x0][0x170], 0x1 ;  /* 0x00005c000e0cea11 */ /* 0x000fe200078208ff */
[----:B------:R-:W-:Y:S01]  /*2300*/  IMAD.SHL.U32 R89, R2, 0x40, RZ ;  /* 0x0000004002597824 */ /* 0x000fe200078e00ff */
[----:B------:R-:W-:Y:S01]  /*2310*/  UISETP.GT.AND UP0, UPT, UR17, UR9, UPT ;  /* 0x000000091100728c */ /* 0x000fe2000bf04270 */
[----:B------:R-:W-:Y:S01]  /*2320*/  IMAD.IADD R4, R13, 0x1, -R4 ;  /* 0x000000010d047824 */ /* 0x000fe200078e0a04 */
[--C-:B------:R-:W-:Y:S01]  /*2330*/  @!P6 LEA.HI.X R13, R14, c[0x0][0x174], R15.reuse, 0x1, P1 ;  /* 0x00005d000e0dea11 */ /* 0x100fe200008f0c0f */
[----:B------:R-:W-:Y:S01]  /*2340*/  @!P3 IMAD.WIDE.U32 R14, R7, 0x30, R14 ;  /* 0x00000030070eb825 */ /* 0x000fe200078e000e */
[----:B------:R-:W-:-:S03]  /*2350*/  LOP3.LUT R89, R89, 0xfffffe00, RZ, 0xc0, !PT ;  /* 0xfffffe0059597812 */ /* 0x000fc600078ec0ff */
[----:B------:R-:W-:Y:S02]  /*2360*/  IMAD.SHL.U32 R10, R4, 0x40, RZ ;  /* 0x00000040040a7824 */ /* 0x000fe400078e00ff */
[----:B------:R-:W-:Y:S01]  /*2370*/  IMAD.SHL.U32 R229, R229, 0x2, RZ ;  /* 0x00000002e5e57824 */ /* 0x000fe200078e00ff */
[----:B-----5:R-:W-:Y:S01]  /*2380*/  @!P4 LEA R16, P0, R8, c[0x0][0x170], 0x1 ;  /* 0x00005c000810ca11 */ /* 0x020fe200078008ff */
[----:B------:R-:W-:-:S04]  /*2390*/  DEPBAR.LE SB0, 0x0 ;  /* 0x000080000000791a */ /* 0x000fc80000000000 */
[----:B------:R-:W-:Y:S01]  /*23a0*/  BAR.SYNC.DEFER_BLOCKING 0x0 ;  /* 0x0000000000007b1d */ /* 0x000fe20000010000 */
[----:B------:R-:W-:Y:S01]  /*23b0*/  @!P4 LEA.HI.X R17, R8, c[0x0][0x174], R9, 0x1, P0 ;  /* 0x00005d000811ca11 */ /* 0x000fe200000f0c09 */
[----:B------:R-:W-:Y:S01]  /*23c0*/  IMAD.MOV.U32 R7, RZ, RZ, 0x10 ;  /* 0x00000010ff077424 */ /* 0x000fe200078e00ff */
[----:B------:R-:W-:Y:S02]  /*23d0*/  LOP3.LUT R10, R10, 0x1c0, RZ, 0xc0, !PT ;  /* 0x000001c00a0a7812 */ /* 0x000fe400078ec0ff */
[----:B------:R-:W-:Y:S02]  /*23e0*/  IADD3 R227, R229, 0x8020, RZ ;  /* 0x00008020e5e37810 */ /* 0x000fe40007ffe0ff */
[----:B------:R-:W-:Y:S02]  /*23f0*/  LOP3.LUT R11, R10, 0x8, R11, 0xf8, !PT ;  /* 0x000000080a0b7812 */ /* 0x000fe400078ef80b */
[----:B------:R-:W-:Y:S02]  /*2400*/  R2P PR, R4, 0x6 ;  /* 0x0000000604007804 */ /* 0x000fe40000000000 */
[----:B------:R-:W-:Y:S01]  /*2410*/  @!P3 IADD3 R4, R15, UR12, RZ ;  /* 0x0000000c0f04bc10 */ /* 0x000fe2000fffe0ff */
[----:B------:R-:W-:Y:S01]  /*2420*/  ULDC UR12, c[0x0][0x2e4] ;  /* 0x0000b900000c7ab9 */ /* 0x000fe20000000800 */
[----:B-1----:R-:W-:Y:S01]  /*2430*/  @!P3 LEA R18, P0, R14, c[0x0][0x170], 0x1 ;  /* 0x00005c000e12ba11 */ /* 0x002fe200078008ff */
[----:B------:R-:W-:Y:S01]  /*2440*/  UIADD3 UR12, UR14, -UR12, -UR16 ;  /* 0x8000000c0e0c7290 */ /* 0x000fe2000fffe810 */
[----:B------:R-:W-:-:S02]  /*2450*/  SHF.R.U32.HI R10, RZ, 0x3, R10 ;  /* 0x00000003ff0a7819 */ /* 0x000fc4000001160a */
[----:B------:R-:W-:Y:S02]  /*2460*/  @!P3 LEA.HI.X R19, R14, c[0x0][0x174], R4, 0x1, P0 ;  /* 0x00005d000e13ba11 */ /* 0x000fe400000f0c04 */
[----:B------:R-:W-:Y:S02]  /*2470*/  SHF.R.S32.HI R4, RZ, 0x5, R88 ;  /* 0x00000005ff047819 */ /* 0x000fe40000011458 */
[----:B------:R-:W-:Y:S02]  /*2480*/  LOP3.LUT R2, R11, R10, RZ, 0x3c, !PT ;  /* 0x0000000a0b027212 */ /* 0x000fe400078e3cff */
[----:B------:R-:W-:Y:S01]  /*2490*/  SEL R7, R7, 0xfffffff0, !P1 ;  /* 0xfffffff007077807 */ /* 0x000fe20004800000 */
[----:B------:R-:W-:Y:S01]  /*24a0*/  @P6 STS.128 [R231+0x10000], RZ ;  /* 0x010000ffe7006388 */ /* 0x000fe20000000c00 */
[C---:B------:R-:W-:Y:S01]  /*24b0*/  IMAD R5, R4.reuse, 0x400, R89 ;  /* 0x0000040004057824 */ /* 0x040fe200078e0259 */
[----:B------:R-:W-:Y:S01]  /*24c0*/  LEA R4, R4, UR13, 0x4 ;  /* 0x0000000d04047c11 */ /* 0x000fe2000f8e20ff */
[----:B------:R-:W-:Y:S01]  /*24d0*/  ULDC UR13, c[0x0][0x2e8] ;  /* 0x0000ba00000d7ab9 */ /* 0x000fe20000000800 */
[----:B------:R-:W-:Y:S01]  /*24e0*/  @P6 STS.128 [R231+0x12000], RZ ;  /* 0x012000ffe7006388 */ /* 0x000fe20000000c00 */
[----:B------:R-:W-:Y:S01]  /*24f0*/  IMAD.IADD R230, R2, 0x1, R5 ;  /* 0x0000000102e67824 */ /* 0x000fe200078e0205 */
[----:B------:R-:W-:Y:S01]  /*2500*/  UIADD3 UR13, UR15, UR13, URZ ;  /* 0x0000000d0f0d7290 */ /* 0x000fe2000fffe03f */
[----:B------:R-:W-:Y:S01]  /*2510*/  IMAD.MOV.U32 R5, RZ, RZ, 0x20 ;  /* 0x00000020ff057424 */ /* 0x000fe200078e00ff */
[----:B------:R-:W-:Y:S01]  /*2520*/  @P6 STS.128 [R231+0x14000], RZ ;  /* 0x014000ffe7006388 */ /* 0x000fe20000000c00 */
[----:B------:R-:W-:-:S03]  /*2530*/  IMAD.SHL.U32 R230, R230, 0x2, RZ ;  /* 0x00000002e6e67824 */ /* 0x000fc600078e00ff */
[----:B------:R-:W-:Y:S01]  /*2540*/  @P6 STS.128 [R231+0x16000], RZ ;  /* 0x016000ffe7006388 */ /* 0x000fe20000000c00 */
[----:B------:R-:W-:Y:S01]  /*2550*/  SEL R5, R5, 0xffffffe0, !P2 ;  /* 0xffffffe005057807 */ /* 0x000fe20005000000 */
[--C-:B------:R-:W-:Y:S01]  /*2560*/  IMAD R228, R7, 0x2, R230.reuse ;  /* 0x0000000207e47824 */ /* 0x100fe200078e02e6 */
[----:B------:R-:W-:Y:S01]  /*2570*/  R2P PR, R0, 0x6 ;  /* 0x0000000600007804 */ /* 0x000fe20000000000 */
[----:B------:R-:W-:Y:S01]  /*2580*/  @!PT LDS RZ, [RZ] ;  /* 0x00000000fffff984 */ /* 0x000fe20000000800 */
[----:B------:R-:W-:Y:S01]  /*2590*/  @!PT LDS RZ, [RZ] ;  /* 0x00000000fffff984 */ /* 0x000fe20000000800 */
[----:B------:R-:W-:Y:S01]  /*25a0*/  @!PT LDS RZ, [RZ] ;  /* 0x00000000fffff984 */ /* 0x000fe20000000800 */
[----:B------:R1:W-:Y:S01]  /*25b0*/  @!P6 LDGSTS.E.BYPASS.LTC128B.128 [R231+0x10000], [R12.64] ;  /* 0x100000000ce7efae */ /* 0x0003e2000b901d52 */
[----:B------:R-:W-:Y:S01]  /*25c0*/  IADD3 R0, R229, 0x8000, RZ ;  /* 0x00008000e5007810 */ /* 0x000fe20007ffe0ff */
[C---:B------:R-:W-:Y:S02]  /*25d0*/  IMAD R226, R5.reuse, 0x2, R230 ;  /* 0x0000000205e27824 */ /* 0x040fe400078e02e6 */
[----:B------:R1:W-:Y:S01]  /*25e0*/  @!P6 LDGSTS.E.BYPASS.LTC128B.128 [R231+0x12000], [R12.64+0x80] ;  /* 0x120000800ce7efae */ /* 0x0003e2000b901d52 */
[----:B------:R-:W-:-:S03]  /*25f0*/  IMAD R225, R5, 0x2, R228 ;  /* 0x0000000205e17824 */ /* 0x000fc600078e02e4 */
[----:B------:R1:W-:Y:S04]  /*2600*/  @!P6 LDGSTS.E.BYPASS.LTC128B.128 [R231+0x14000], [R12.64+0x100] ;  /* 0x140001000ce7efae */ /* 0x0003e8000b901d52 */
[----:B------:R1:W-:Y:S01]  /*2610*/  @!P6 LDGSTS.E.BYPASS.LTC128B.128 [R231+0x16000], [R12.64+0x180] ;  /* 0x160001800ce7efae */ /* 0x0003e2000b901d52 */
[----:B------:R-:W-:Y:S01]  /*2620*/  @P1 IADD3 R227, R0, -0x20, RZ ;  /* 0xffffffe000e31810 */ /* 0x000fe20007ffe0ff */
[----:B------:R-:W-:Y:S02]  /*2630*/  IMAD.MOV.U32 R0, RZ, RZ, 0x40 ;  /* 0x00000040ff007424 */ /* 0x000fe400078e00ff */
[----:B------:R-:W-:Y:S01]  /*2640*/  @P5 STS.128 [R231+0x10800], RZ ;  /* 0x010800ffe7005388 */ /* 0x000fe20000000c00 */
[C---:B------:R-:W-:Y:S02]  /*2650*/  IADD3 R219, R227.reuse, 0x800, RZ ;  /* 0x00000800e3db7810 */ /* 0x040fe40007ffe0ff */
[----:B------:R-:W-:Y:S01]  /*2660*/  SEL R0, R0, 0xffffffc0, !P2 ;  /* 0xffffffc000007807 */ /* 0x000fe20005000000 */
[----:B------:R-:W-:Y:S01]  /*2670*/  @P5 STS.128 [R231+0x12800], RZ ;  /* 0x012800ffe7005388 */ /* 0x000fe20000000c00 */
[----:B------:R-:W-:-:S02]  /*2680*/  IADD3 R218, R227, 0x1000, RZ ;  /* 0x00001000e3da7810 */ /* 0x000fc40007ffe0ff */
[----:B------:R-:W-:Y:S01]  /*2690*/  IADD3 R217, R227, 0x1800, RZ ;  /* 0x00001800e3d97810 */ /* 0x000fe20007ffe0ff */
[----:B------:R-:W-:Y:S01]  /*26a0*/  @P5 STS.128 [R231+0x14800], RZ ;  /* 0x014800ffe7005388 */ /* 0x000fe20000000c00 */
[----:B------:R-:W-:Y:S01]  /*26b0*/  IMAD.IADD R223, R229, 0x1, R0 ;  /* 0x00000001e5df7824 */ /* 0x000fe200078e0200 */
[C---:B------:R-:W-:Y:S01]  /*26c0*/  IADD3 R215, R227.reuse, 0x2000, RZ ;  /* 0x00002000e3d77810 */ /* 0x040fe20007ffe0ff */
[----:B------:R-:W-:Y:S01]  /*26d0*/  IMAD.IADD R216, R0, 0x1, R227 ;  /* 0x0000000100d87824 */ /* 0x000fe200078e02e3 */
[----:B------:R-:W-:Y:S01]  /*26e0*/  @P5 STS.128 [R231+0x16800], RZ ;  /* 0x016800ffe7005388 */ /* 0x000fe20000000c00 */
[C---:B------:R-:W-:Y:S02]  /*26f0*/  IADD3 R214, R227.reuse, 0x2800, RZ ;  /* 0x00002800e3d67810 */ /* 0x040fe40007ffe0ff */
[C---:B------:R-:W-:Y:S01]  /*2700*/  IADD3 R213, R227.reuse, 0x3000, RZ ;  /* 0x00003000e3d57810 */ /* 0x040fe20007ffe0ff */
[----:B------:R-:W-:Y:S01]  /*2710*/  @!PT LDS RZ, [RZ] ;  /* 0x00000000fffff984 */ /* 0x000fe20000000800 */
[----:B------:R-:W-:Y:S01]  /*2720*/  @!PT LDS RZ, [RZ] ;  /* 0x00000000fffff984 */ /* 0x000fe20000000800 */
[----:B------:R-:W-:Y:S01]  /*2730*/  @!PT LDS RZ, [RZ] ;  /* 0x00000000fffff984 */ /* 0x000fe20000000800 */
[----:B------:R2:W-:Y:S01]  /*2740*/  @!P5 LDGSTS.E.BYPASS.LTC128B.128 [R231+0x10800], [R20.64] ;  /* 0x1080000014e7dfae */ /* 0x0005e2000b901d52 */
[----:B------:R-:W-:-:S02]  /*2750*/  IADD3 R212, R227, 0x3800, RZ ;  /* 0x00003800e3d47810 */ /* 0x000fc40007ffe0ff */
[C---:B------:R-:W-:Y:S01]  /*2760*/  IADD3 R211, R227.reuse, 0x4000, RZ ;  /* 0x00004000e3d37810 */ /* 0x040fe20007ffe0ff */
[----:B------:R2:W-:Y:S01]  /*2770*/  @!P5 LDGSTS.E.BYPASS.LTC128B.128 [R231+0x12800], [R20.64+0x80] ;  /* 0x1280008014e7dfae */ /* 0x0005e2000b901d52 */
[C---:B------:R-:W-:Y:S02]  /*2780*/  IADD3 R210, R227.reuse, 0x4800, RZ ;  /* 0x00004800e3d27810 */ /* 0x040fe40007ffe0ff */
[C---:B------:R-:W-:Y:S01]  /*2790*/  IADD3 R209, R227.reuse, 0x5000, RZ ;  /* 0x00005000e3d17810 */ /* 0x040fe20007ffe0ff */
[----:B------:R2:W-:Y:S01]  /*27a0*/  @!P5 LDGSTS.E.BYPASS.LTC128B.128 [R231+0x14800], [R20.64+0x100] ;  /* 0x1480010014e7dfae */ /* 0x0005e2000b901d52 */
[C---:B------:R-:W-:Y:S02]  /*27b0*/  IADD3 R208, R227.reuse, 0x5800, RZ ;  /* 0x00005800e3d07810 */ /* 0x040fe40007ffe0ff */
[C---:B------:R-:W-:Y:S01]  /*27c0*/  IADD3 R207, R227.reuse, 0x6000, RZ ;  /* 0x00006000e3cf7810 */ /* 0x040fe20007ffe0ff */
[----:B------:R2:W-:Y:S01]  /*27d0*/  @!P5 LDGSTS.E.BYPASS.LTC128B.128 [R231+0x16800], [R20.64+0x180] ;  /* 0x1680018014e7dfae */ /* 0x0005e2000b901d52 */
[----:B------:R-:W-:-:S02]  /*27e0*/  IADD3 R206, R227, 0x6800, RZ ;  /* 0x00006800e3ce7810 */ /* 0x000fc40007ffe0ff */
[C---:B------:R-:W-:Y:S01]  /*27f0*/  IADD3 R205, R227.reuse, 0x7000, RZ ;  /* 0x00007000e3cd7810 */ /* 0x040fe20007ffe0ff */
[----:B------:R-:W-:Y:S01]  /*2800*/  @P4 STS.128 [R231+0x11000], RZ ;  /* 0x011000ffe7004388 */ /* 0x000fe20000000c00 */
[----:B------:R-:W-:-:S03]  /*2810*/  IADD3 R204, R227, 0x7800, RZ ;  /* 0x00007800e3cc7810 */ /* 0x000fc60007ffe0ff */
        /* <DEDUP_REMOVED lines=21> */
[----:B------:R-:W-:Y:S04]  /*2970*/  LDSM.16.M88.4 R8, [R230] ;  /* 0x00000000e608783b */ /* 0x000fe80000000200 */
[----:B------:R-:W3:Y:S04]  /*2980*/  LDSM.16.M88.4 R64, [R229+0x8000] ;  /* 0x00800000e540783b */ /* 0x000ee80000000200 */
[----:B------:R-:W5:Y:S04]  /*2990*/  LDSM.16.M88.4 R48, [R229+0x9000] ;  /* 0x00900000e530783b */ /* 0x000f680000000200 */
[----:B------:R-:W4:Y:S04]  /*29a0*/  LDSM.16.M88.4 R56, [R229+0x8800] ;  /* 0x00880000e538783b */ /* 0x000f280000000200 */
[----:B-1----:R-:W1:Y:S04]  /*29b0*/  LDSM.16.M88.4 R12, [R229+0x9800] ;  /* 0x00980000e50c783b */ /* 0x002e680000000200 */
[----:B--2---:R-:W-:Y:S04]  /*29c0*/  LDSM.16.M88.4 R20, [R228] ;  /* 0x00000000e414783b */ /* 0x004fe80000000200 */
[----:B------:R-:W2:Y:S04]  /*29d0*/  LDSM.16.M88.4 R80, [R227] ;  /* 0x00000000e350783b */ /* 0x000ea80000000200 */
[----:B------:R-:W1:Y:S04]  /*29e0*/  LDSM.16.M88.4 R36, [R227+0x1000] ;  /* 0x00100000e324783b */ /* 0x000e680000000200 */
[----:B------:R-:W1:Y:S04]  /*29f0*/  LDSM.16.M88.4 R68, [R227+0x800] ;  /* 0x00080000e344783b */ /* 0x000e680000000200 */
[----:B------:R-:W1:Y:S04]  /*2a00*/  LDSM.16.M88.4 R28, [R227+0x1800] ;  /* 0x00180000e31c783b */ /* 0x000e680000000200 */
[----:B------:R-:W-:Y:S01]  /*2a10*/  LDSM.16.M88.4 R40, [R226] ;  /* 0x00000000e228783b */ /* 0x000fe20000000200 */
[C---:B---3--:R-:W-:Y:S03]  /*2a20*/  HMMA.16816.F32 R16, R8.reuse, R64, RZ ;  /* 0x000000400810723c */ /* 0x048fe600000018ff */
[----:B------:R-:W3:Y:S04]  /*2a30*/  LDSM.16.M88.4 R76, [R223+0x8000] ;  /* 0x00800000df4c783b */ /* 0x000ee80000000200 */
[----:B------:R-:W1:Y:S01]  /*2a40*/  LDSM.16.M88.4 R32, [R223+0x9000] ;  /* 0x00900000df20783b */ /* 0x000e620000000200 */
[C---:B-----5:R-:W-:Y:S03]  /*2a50*/  HMMA.16816.F32 R52, R8.reuse, R48, RZ ;  /* 0x000000300834723c */ /* 0x060fe600000018ff */
[----:B------:R-:W5:Y:S04]  /*2a60*/  LDSM.16.M88.4 R72, [R223+0x8800] ;  /* 0x00880000df48783b */ /* 0x000f680000000200 */
[----:B----4-:R-:W4:Y:S01]  /*2a70*/  LDSM.16.M88.4 R24, [R223+0x9800] ;  /* 0x00980000df18783b */ /* 0x010f220000000200 */
[C---:B------:R-:W-:Y:S03]  /*2a80*/  HMMA.16816.F32 R64, R8.reuse, R66, RZ ;  /* 0x000000420840723c */ /* 0x040fe600000018ff */
[----:B------:R-:W-:Y:S04]  /*2a90*/  LDSM.16.M88.4 R84, [R216] ;  /* 0x00000000d854783b */ /* 0x000fe80000000200 */
[----:B------:R-:W0:Y:S01]  /*2aa0*/  LDGDEPBAR ;  /* 0x00000000000079af */ /* 0x000e220000000000 */
[C---:B------:R-:W-:Y:S08]  /*2ab0*/  HMMA.16816.F32 R48, R8.reuse, R50, RZ ;  /* 0x000000320830723c */ /* 0x040ff000000018ff */
[C---:B------:R-:W-:Y:S08]  /*2ac0*/  HMMA.16816.F32 R60, R8.reuse, R56, RZ ;  /* 0x00000038083c723c */ /* 0x040ff000000018ff */
[C---:B------:R-:W-:Y:S08]  /*2ad0*/  HMMA.16816.F32 R56, R8.reuse, R58, RZ ;  /* 0x0000003a0838723c */ /* 0x040ff000000018ff */
[C---:B-1----:R-:W-:Y:S08]  /*2ae0*/  HMMA.16816.F32 R44, R8.reuse, R12, RZ ;  /* 0x0000000c082c723c */ /* 0x042ff000000018ff */
[----:B------:R-:W-:Y:S01]  /*2af0*/  HMMA.16816.F32 R8, R8, R14, RZ ;  /* 0x0000000e0808723c */ /* 0x000fe200000018ff */
[----:B------:R-:W1:Y:S07]  /*2b00*/  LDSM.16.M88.4 R12, [R225] ;  /* 0x00000000e10c783b */ /* 0x000e6e0000000200 */
[C---:B--2---:R-:W-:Y:S08]  /*2b10*/  HMMA.16816.F32 R16, R20.reuse, R80, R16 ;  /* 0x000000501410723c */ /* 0x044ff00000001810 */
[C---:B------:R-:W-:Y:S01]  /*2b20*/  HMMA.16816.F32 R64, R20.reuse, R82, R64 ;  /* 0x000000521440723c */ /* 0x040fe20000001840 */
[----:B------:R-:W-:Y:S07]  /*2b30*/  LDSM.16.M88.4 R80, [R229+0xa000] ;  /* 0x00a00000e550783b */ /* 0x000fee0000000200 */
[C---:B------:R-:W-:Y:S08]  /*2b40*/  HMMA.16816.F32 R52, R20.reuse, R36, R52 ;  /* 0x000000241434723c */ /* 0x040ff00000001834 */
[C---:B------:R-:W-:Y:S01]  /*2b50*/  HMMA.16816.F32 R48, R20.reuse, R38, R48 ;  /* 0x000000261430723c */ /* 0x040fe20000001830 */
[----:B------:R-:W2:Y:S07]  /*2b60*/  LDSM.16.M88.4 R36, [R216+0x1000] ;  /* 0x00100000d824783b */ /* 0x000eae0000000200 */
[C---:B------:R-:W-:Y:S08]  /*2b70*/  HMMA.16816.F32 R60, R20.reuse, R68, R60 ;  /* 0x00000044143c723c */ /* 0x040ff0000000183c */
[C---:B------:R-:W-:Y:S01]  /*2b80*/  HMMA.16816.F32 R56, R20.reuse, R70, R56 ;  /* 0x000000461438723c */ /* 0x040fe20000001838 */
[----:B------:R-:W1:Y:S07]  /*2b90*/  LDSM.16.M88.4 R68, [R216+0x800] ;  /* 0x00080000d844783b */ /* 0x000e6e0000000200 */
[C---:B------:R-:W-:Y:S08]  /*2ba0*/  HMMA.16816.F32 R44, R20.reuse, R28, R44 ;  /* 0x0000001c142c723c */ /* 0x040ff0000000182c */
[----:B------:R-:W-:Y:S01]  /*2bb0*/  HMMA.16816.F32 R8, R20, R30, R8 ;  /* 0x0000001e1408723c */ /* 0x000fe20000001808 */
[----:B------:R-:W1:Y:S04]  /*2bc0*/  LDSM.16.M88.4 R28, [R216+0x1800] ;  /* 0x00180000d81c783b */ /* 0x000e680000000200 */
[----:B------:R-:W1:Y:S03]  /*2bd0*/  LDSM.16.M88.4 R20, [R230+0x2000] ;  /* 0x00200000e614783b */ /* 0x000e660000000200 */
[C---:B---3--:R-:W-:Y:S08]  /*2be0*/  HMMA.16816.F32 R16, R40.reuse, R76, R16 ;  /* 0x0000004c2810723c */ /* 0x048ff00000001810 */
[C---:B------:R-:W-:Y:S01]  /*2bf0*/  HMMA.16816.F32 R64, R40.reuse, R78, R64 ;  /* 0x0000004e2840723c */ /* 0x040fe20000001840 */
[----:B------:R-:W-:Y:S07]  /*2c00*/  LDSM.16.M88.4 R76, [R229+0xa800] ;  /* 0x00a80000e54c783b */ /* 0x000fee0000000200 */
        /* <DEDUP_REMOVED lines=9> */
[----:B------:R-:W5:Y:S03]  /*2ca0*/  LDSM.16.M88.4 R8, [R228+0x2000] ;  /* 0x00200000e408783b */ /* 0x000f660000000200 */
[C---:B-1----:R-:W-:Y:S08]  /*2cb0*/  HMMA.16816.F32 R16, R12.reuse, R84, R16 ;  /* 0x000000540c10723c */ /* 0x042ff00000001810 */
[C---:B------:R-:W-:Y:S01]  /*2cc0*/  HMMA.16816.F32 R64, R12.reuse, R86, R64 ;  /* 0x000000560c40723c */ /* 0x040fe20000001840 */
[----:B------:R-:W-:Y:S07]  /*2cd0*/  LDSM.16.M88.4 R84, [R223+0xa000] ;  /* 0x00a00000df54783b */ /* 0x000fee0000000200 */
[C---:B--2---:R-:W-:Y:S08]  /*2ce0*/  HMMA.16816.F32 R52, R12.reuse, R36, R52 ;  /* 0x000000240c34723c */ /* 0x044ff00000001834 */
[C---:B------:R-:W-:Y:S01]  /*2cf0*/  HMMA.16816.F32 R48, R12.reuse, R38, R48 ;  /* 0x000000260c30723c */ /* 0x040fe20000001830 */
[----:B------:R-:W1:Y:S07]  /*2d00*/  LDSM.16.M88.4 R36, [R227+0x3000] ;  /* 0x00300000e324783b */ /* 0x000e6e0000000200 */
[C---:B------:R-:W-:Y:S08]  /*2d10*/  HMMA.16816.F32 R60, R12.reuse, R68, R60 ;  /* 0x000000440c3c723c */ /* 0x040ff0000000183c */
[C---:B------:R-:W-:Y:S01]  /*2d20*/  HMMA.16816.F32 R56, R12.reuse, R70, R56 ;  /* 0x000000460c38723c */ /* 0x040fe20000001838 */
[----:B------:R-:W2:Y:S07]  /*2d30*/  LDSM.16.M88.4 R68, [R227+0x2800] ;  /* 0x00280000e344783b */ /* 0x000eae0000000200 */
[C---:B------:R-:W-:Y:S08]  /*2d40*/  HMMA.16816.F32 R44, R12.reuse, R28, R44 ;  /* 0x0000001c0c2c723c */ /* 0x040ff0000000182c */
[----:B------:R-:W-:Y:S01]  /*2d50*/  HMMA.16816.F32 R40, R12, R30, R40 ;  /* 0x0000001e0c28723c */ /* 0x000fe20000001828 */
[----:B------:R-:W1:Y:S04]  /*2d60*/  LDSM.16.M88.4 R28, [R227+0x3800] ;  /* 0x00380000e31c783b */ /* 0x000e680000000200 */
[----:B------:R-:W1:Y:S03]  /*2d70*/  LDSM.16.M88.4 R12, [R226+0x2000] ;  /* 0x00200000e20c783b */ /* 0x000e660000000200 */
[C---:B------:R-:W-:Y:S08]  /*2d80*/  HMMA.16816.F32 R16, R20.reuse, R80, R16 ;  /* 0x000000501410723c */ /* 0x040ff00000001810 */
[C---:B------:R-:W-:Y:S01]  /*2d90*/  HMMA.16816.F32 R64, R20.reuse, R82, R64 ;  /* 0x000000521440723c */ /* 0x040fe20000001840 */
[----:B------:R-:W-:Y:S07]  /*2da0*/  LDSM.16.M88.4 R80, [R223+0xa800] ;  /* 0x00a80000df50783b */ /* 0x000fee0000000200 */
[C---:B---3--:R-:W-:Y:S08]  /*2db0*/  HMMA.16816.F32 R52, R20.reuse, R32, R52 ;  /* 0x000000201434723c */ /* 0x048ff00000001834 */
[C---:B------:R-:W-:Y:S01]  /*2dc0*/  HMMA.16816.F32 R48, R20.reuse, R34, R48 ;  /* 0x000000221430723c */ /* 0x040fe20000001830 */
[----:B------:R-:W-:Y:S07]  /*2dd0*/  LDSM.16.M88.4 R32, [R225+0x2000] ;  /* 0x00200000e120783b */ /* 0x000fee0000000200 */
[C---:B------:R-:W-:Y:S08]  /*2de0*/  HMMA.16816.F32 R60, R20.reuse, R76, R60 ;  /* 0x0000004c143c723c */ /* 0x040ff0000000183c */
[C---:B------:R-:W-:Y:S01]  /*2df0*/  HMMA.16816.F32 R56, R20.reuse, R78, R56 ;  /* 0x0000004e1438723c */ /* 0x040fe20000001838 */
[----:B------:R-:W-:Y:S07]  /*2e00*/  LDSM.16.M88.4 R76, [R216+0x2000] ;  /* 0x00200000d84c783b */ /* 0x000fee0000000200 */
[C---:B----4-:R-:W-:Y:S08]  /*2e10*/  HMMA.16816.F32 R44, R20.reuse, R24, R44 ;  /* 0x00000018142c723c */ /* 0x050ff0000000182c */
[----:B------:R-:W-:Y:S01]  /*2e20*/  HMMA.16816.F32 R40, R20, R26, R40 ;  /* 0x0000001a1428723c */ /* 0x000fe20000001828 */
[----:B------:R-:W3:Y:S04]  /*2e30*/  LDSM.16.M88.4 R24, [R223+0xb000] ;  /* 0x00b00000df18783b */ /* 0x000ee80000000200 */
[----:B------:R-:W4:Y:S03]  /*2e40*/  LDSM.16.M88.4 R20, [R223+0xb800] ;  /* 0x00b80000df14783b */ /* 0x000f260000000200 */
[C---:B-----5:R-:W-:Y:S08]  /*2e50*/  HMMA.16816.F32 R16, R8.reuse, R72, R16 ;  /* 0x000000480810723c */ /* 0x060ff00000001810 */
[C---:B------:R-:W-:Y:S01]  /*2e60*/  HMMA.16816.F32 R64, R8.reuse, R74, R64 ;  /* 0x0000004a0840723c */ /* 0x040fe20000001840 */
[----:B------:R-:W-:Y:S07]  /*2e70*/  LDSM.16.M88.4 R72, [R216+0x2800] ;  /* 0x00280000d848783b */ /* 0x000fee0000000200 */
        /* <DEDUP_REMOVED lines=8> */
[----:B------:R-:W-:Y:S04]  /*2f00*/  LDSM.16.M88.4 R8, [R230+0x4000] ;  /* 0x00400000e608783b */ /* 0x000fe80000000200 */
[----:B------:R-:W2:Y:S03]  /*2f10*/  LDSM.16.M88.4 R28, [R229+0xc000] ;  /* 0x00c00000e51c783b */ /* 0x000ea60000000200 */
        /* <DEDUP_REMOVED lines=13> */
[C---:B------:R-:W-:Y:S08]  /*2ff0*/  HMMA.16816.F32 R16, R32.reuse, R76, R16 ;  /* 0x0000004c2010723c */ /* 0x040ff00000001810 */
[C---:B------:R-:W-:Y:S01]  /*3000*/  HMMA.16816.F32 R64, R32.reuse, R78, R64 ;  /* 0x0000004e2040723c */ /* 0x040fe20000001840 */
[----:B------:R-:W-:Y:S07]  /*3010*/  LDSM.16.M88.4 R76, [R227+0x4800] ;  /* 0x00480000e34c783b */ /* 0x000fee0000000200 */
[C---:B-1----:R-:W-:Y:S08]  /*3020*/  HMMA.16816.F32 R52, R32.reuse, R68, R52 ;  /* 0x000000442034723c */ /* 0x042ff00000001834 */
[C---:B------:R-:W-:Y:S01]  /*3030*/  HMMA.16816.F32 R48, R32.reuse, R70, R48 ;  /* 0x000000462030723c */ /* 0x040fe20000001830 */
[----:B------:R-:W-:Y:S07]  /*3040*/  LDSM.16.M88.4 R68, [R227+0x5800] ;  /* 0x00580000e344783b */ /* 0x000fee0000000200 */
[C---:B------:R-:W-:Y:S08]  /*3050*/  HMMA.16816.F32 R60, R32.reuse, R72, R60 ;  /* 0x00000048203c723c */ /* 0x040ff0000000183c */
[C---:B------:R-:W-:Y:S01]  /*3060*/  HMMA.16816.F32 R56, R32.reuse, R74, R56 ;  /* 0x0000004a2038723c */ /* 0x040fe20000001838 */
[----:B------:R-:W1:Y:S07]  /*3070*/  LDSM.16.M88.4 R72, [R227+0x5000] ;  /* 0x00500000e348783b */ /* 0x000e6e0000000200 */
[C---:B------:R-:W-:Y:S08]  /*3080*/  HMMA.16816.F32 R44, R32.reuse, R36, R44 ;  /* 0x00000024202c723c */ /* 0x040ff0000000182c */
[----:B------:R-:W-:Y:S01]  /*3090*/  HMMA.16816.F32 R40, R32, R38, R40 ;  /* 0x000000262028723c */ /* 0x000fe20000001828 */
[----:B------:R-:W-:Y:S04]  /*30a0*/  LDSM.16.M88.4 R36, [R226+0x4000] ;  /* 0x00400000e224783b */ /* 0x000fe80000000200 */
[----:B------:R-:W5:Y:S03]  /*30b0*/  LDSM.16.M88.4 R32, [R223+0xc000] ;  /* 0x00c00000df20783b */ /* 0x000f660000000200 */
[C---:B--2---:R-:W-:Y:S08]  /*30c0*/  HMMA.16816.F32 R16, R8.reuse, R28, R16 ;  /* 0x0000001c0810723c */ /* 0x044ff00000001810 */
[C---:B------:R-:W-:Y:S01]  /*30d0*/  HMMA.16816.F32 R64, R8.reuse, R30, R64 ;  /* 0x0000001e0840723c */ /* 0x040fe20000001840 */
[----:B------:R-:W-:Y:S07]  /*30e0*/  LDSM.16.M88.4 R28, [R223+0xc800] ;  /* 0x00c80000df1c783b */ /* 0x000fee0000000200 */
[C---:B---3--:R-:W-:Y:S08]  /*30f0*/  HMMA.16816.F32 R52, R8.reuse, R20, R52 ;  /* 0x000000140834723c */ /* 0x048ff00000001834 */
[C---:B------:R-:W-:Y:S01]  /*3100*/  HMMA.16816.F32 R48, R8.reuse, R22, R48 ;  /* 0x000000160830723c */ /* 0x040fe20000001830 */
[----:B------:R-:W-:Y:S07]  /*3110*/  LDSM.16.M88.4 R20, [R223+0xd800] ;  /* 0x00d80000df14783b */ /* 0x000fee0000000200 */
[C---:B------:R-:W-:Y:S08]  /*3120*/  HMMA.16816.F32 R60, R8.reuse, R24, R60 ;  /* 0x00000018083c723c */ /* 0x040ff0000000183c */
[C---:B------:R-:W-:Y:S01]  /*3130*/  HMMA.16816.F32 R56, R8.reuse, R26, R56 ;  /* 0x0000001a0838723c */ /* 0x040fe20000001838 */
[----:B------:R-:W2:Y:S07]  /*3140*/  LDSM.16.M88.4 R24, [R223+0xd000] ;  /* 0x00d00000df18783b */ /* 0x000eae0000000200 */
[C---:B----4-:R-:W-:Y:S08]  /*3150*/  HMMA.16816.F32 R44, R8.reuse, R12, R44 ;  /* 0x0000000c082c723c */ /* 0x050ff0000000182c */
[----:B------:R-:W-:Y:S01]  /*3160*/  HMMA.16816.F32 R40, R8, R14, R40 ;  /* 0x0000000e0828723c */ /* 0x000fe20000001828 */
[----:B------:R-:W-:Y:S04]  /*3170*/  LDSM.16.M88.4 R12, [R225+0x4000] ;  /* 0x00400000e10c783b */ /* 0x000fe80000000200 */
[----:B------:R-:W3:Y:S03]  /*3180*/  LDSM.16.M88.4 R8, [R216+0x4000] ;  /* 0x00400000d808783b */ /* 0x000ee60000000200 */
[C---:B------:R-:W-:Y:S08]  /*3190*/  HMMA.16816.F32 R16, R80.reuse, R84, R16 ;  /* 0x000000545010723c */ /* 0x040ff00000001810 */
[C---:B------:R-:W-:Y:S08]  /*31a0*/  HMMA.16816.F32 R64, R80.reuse, R86, R64 ;  /* 0x000000565040723c */ /* 0x040ff00000001840 */
[C---:B-1----:R-:W-:Y:S08]  /*31b0*/  HMMA.16816.F32 R52, R80.reuse, R72, R52 ;  /* 0x000000485034723c */ /* 0x042ff00000001834 */
[C---:B------:R-:W-:Y:S01]  /*31c0*/  HMMA.16816.F32 R48, R80.reuse, R74, R48 ;  /* 0x0000004a5030723c */ /* 0x040fe20000001830 */
[----:B------:R-:W1:Y:S07]  /*31d0*/  LDSM.16.M88.4 R72, [R216+0x5000] ;  /* 0x00500000d848783b */ /* 0x000e6e0000000200 */
[C---:B------:R-:W-:Y:S08]  /*31e0*/  HMMA.16816.F32 R44, R80.reuse, R68, R44 ;  /* 0x00000044502c723c */ /* 0x040ff0000000182c */
[C---:B------:R-:W-:Y:S01]  /*31f0*/  HMMA.16816.F32 R40, R80.reuse, R70, R40 ;  /* 0x000000465028723c */ /* 0x040fe20000001828 */
[----:B------:R-:W-:Y:S07]  /*3200*/  LDSM.16.M88.4 R68, [R216+0x5800] ;  /* 0x00580000d844783b */ /* 0x000fee0000000200 */
[C---:B------:R-:W-:Y:S08]  /*3210*/  HMMA.16816.F32 R60, R80.reuse, R76, R60 ;  /* 0x0000004c503c723c */ /* 0x040ff0000000183c */
[----:B------:R-:W-:Y:S01]  /*3220*/  HMMA.16816.F32 R56, R80, R78, R56 ;  /* 0x0000004e5038723c */ /* 0x000fe20000001838 */
[----:B------:R-:W4:Y:S07]  /*3230*/  LDSM.16.M88.4 R76, [R216+0x4800] ;  /* 0x00480000d84c783b */ /* 0x000f2e0000000200 */
[C---:B-----5:R-:W-:Y:S08]  /*3240*/  HMMA.16816.F32 R16, R36.reuse, R32, R16 ;  /* 0x000000202410723c */ /* 0x060ff00000001810 */
[C---:B------:R-:W-:Y:S01]  /*3250*/  HMMA.16816.F32 R64, R36.reuse, R34, R64 ;  /* 0x000000222440723c */ /* 0x040fe20000001840 */
[----:B------:R-:W-:Y:S07]  /*3260*/  LDSM.16.M88.4 R32, [R227+0x6000] ;  /* 0x00600000e320783b */ /* 0x000fee0000000200 */
[C---:B--2---:R-:W-:Y:S08]  /*3270*/  HMMA.16816.F32 R52, R36.reuse, R24, R52 ;  /* 0x000000182434723c */ /* 0x044ff00000001834 */
[C---:B------:R-:W-:Y:S01]  /*3280*/  HMMA.16816.F32 R48, R36.reuse, R26, R48 ;  /* 0x0000001a2430723c */ /* 0x040fe20000001830 */
[----:B------:R-:W-:Y:S07]  /*3290*/  LDSM.16.M88.4 R24, [R230+0x6000] ;  /* 0x00600000e618783b */ /* 0x000fee0000000200 */
[C---:B------:R-:W-:Y:S08]  /*32a0*/  HMMA.16816.F32 R44, R36.reuse, R20, R44 ;  /* 0x00000014242c723c */ /* 0x040ff0000000182c */
[C---:B------:R-:W-:Y:S01]  /*32b0*/  HMMA.16816.F32 R40, R36.reuse, R22, R40 ;  /* 0x000000162428723c */ /* 0x040fe20000001828 */
[----:B------:R-:W2:Y:S07]  /*32c0*/  LDSM.16.M88.4 R20, [R229+0xe000] ;  /* 0x00e00000e514783b */ /* 0x000eae0000000200 */
[C---:B------:R-:W-:Y:S08]  /*32d0*/  HMMA.16816.F32 R60, R36.reuse, R28, R60 ;  /* 0x0000001c243c723c */ /* 0x040ff0000000183c */
[----:B------:R-:W-:Y:S01]  /*32e0*/  HMMA.16816.F32 R56, R36, R30, R56 ;  /* 0x0000001e2438723c */ /* 0x000fe20000001838 */
[----:B------:R-:W-:Y:S04]  /*32f0*/  LDSM.16.M88.4 R28, [R229+0xf000] ;  /* 0x00f00000e51c783b */ /* 0x000fe80000000200 */
        /* <DEDUP_REMOVED lines=8> */
[C---:B------:R-:W-:Y:S08]  /*3380*/  HMMA.16816.F32 R56, R12.reuse, R78, R56 ;  /* 0x0000004e0c38723c */ /* 0x040ff00000001838 */
[C---:B------:R-:W-:Y:S08]  /*3390*/  HMMA.16816.F32 R44, R12.reuse, R68, R44 ;  /* 0x000000440c2c723c */ /* 0x040ff0000000182c */
[----:B------:R-:W-:Y:S01]  /*33a0*/  HMMA.16816.F32 R40, R12, R70, R40 ;  /* 0x000000460c28723c */ /* 0x000fe20000001828 */
[----:B------:R-:W-:Y:S04]  /*33b0*/  LDSM.16.M88.4 R12, [R227+0x6800] ;  /* 0x00680000e30c783b */ /* 0x000fe80000000200 */
[----:B------:R-:W-:Y:S03]  /*33c0*/  LDSM.16.M88.4 R68, [R223+0xf000] ;  /* 0x00f00000df44783b */ /* 0x000fe60000000200 */
[C---:B--2---:R-:W-:Y:S08]  /*33d0*/  HMMA.16816.F32 R16, R24.reuse, R20, R16 ;  /* 0x000000141810723c */ /* 0x044ff00000001810 */
[C---:B------:R-:W-:Y:S01]  /*33e0*/  HMMA.16816.F32 R64, R24.reuse, R22, R64 ;  /* 0x000000161840723c */ /* 0x040fe20000001840 */
[----:B------:R-:W2:Y:S07]  /*33f0*/  LDSM.16.M88.4 R20, [R227+0x7000] ;  /* 0x00700000e314783b */ /* 0x000eae0000000200 */
[C---:B---3--:R-:W-:Y:S08]  /*3400*/  HMMA.16816.F32 R60, R24.reuse, R8, R60 ;  /* 0x00000008183c723c */ /* 0x048ff0000000183c */
[C---:B------:R-:W-:Y:S01]  /*3410*/  HMMA.16816.F32 R56, R24.reuse, R10, R56 ;  /* 0x0000000a1838723c */ /* 0x040fe20000001838 */
[----:B------:R-:W-:Y:S07]  /*3420*/  LDSM.16.M88.4 R8, [R226+0x6000] ;  /* 0x00600000e208783b */ /* 0x000fee0000000200 */
[C---:B------:R-:W-:Y:S08]  /*3430*/  HMMA.16816.F32 R52, R24.reuse, R28, R52 ;  /* 0x0000001c1834723c */ /* 0x040ff00000001834 */
[C---:B------:R-:W-:Y:S01]  /*3440*/  HMMA.16816.F32 R48, R24.reuse, R30, R48 ;  /* 0x0000001e1830723c */ /* 0x040fe20000001830 */
[----:B------:R-:W-:Y:S07]  /*3450*/  LDSM.16.M88.4 R28, [R223+0xe800] ;  /* 0x00e80000df1c783b */ /* 0x000fee0000000200 */
[C---:B-1----:R-:W-:Y:S08]  /*3460*/  HMMA.16816.F32 R44, R24.reuse, R72, R44 ;  /* 0x00000048182c723c */ /* 0x042ff0000000182c */
[----:B------:R-:W-:Y:S01]  /*3470*/  HMMA.16816.F32 R40, R24, R74, R40 ;  /* 0x0000004a1828723c */ /* 0x000fe20000001828 */
[----:B------:R-:W1:Y:S07]  /*3480*/  LDSM.16.M88.4 R24, [R227+0x7800] ;  /* 0x00780000e318783b */ /* 0x000e6e0000000200 */
[C---:B------:R-:W-:Y:S08]  /*3490*/  HMMA.16816.F32 R16, R36.reuse, R32, R16 ;  /* 0x000000202410723c */ /* 0x040ff00000001810 */
[C---:B------:R-:W-:Y:S01]  /*34a0*/  HMMA.16816.F32 R64, R36.reuse, R34, R64 ;  /* 0x000000222440723c */ /* 0x040fe20000001840 */
[----:B------:R-:W3:Y:S07]  /*34b0*/  LDSM.16.M88.4 R32, [R223+0xe000] ;  /* 0x00e00000df20783b */ /* 0x000eee0000000200 */
[C---:B--2---:R-:W-:Y:S01]  /*34c0*/  HMMA.16816.F32 R72, R36.reuse, R20, R52 ;  /* 0x000000142448723c */ /* 0x044fe20000001834 */
[----:B------:R-:W2:Y:S07]  /*34d0*/  LDSM.16.M88.4 R52, [R223+0xf800] ;  /* 0x00f80000df34783b */ /* 0x000eae0000000200 */
[C---:B------:R-:W-:Y:S08]  /*34e0*/  HMMA.16816.F32 R60, R36.reuse, R12, R60 ;  /* 0x0000000c243c723c */ /* 0x040ff0000000183c */
[C---:B------:R-:W-:Y:S01]  /*34f0*/  HMMA.16816.F32 R56, R36.reuse, R14, R56 ;  /* 0x0000000e2438723c */ /* 0x040fe20000001838 */
[----:B------:R-:W-:Y:S07]  /*3500*/  LDSM.16.M88.4 R12, [R225+0x6000] ;  /* 0x00600000e10c783b */ /* 0x000fee0000000200 */
[C---:B------:R-:W-:Y:S01]  /*3510*/  HMMA.16816.F32 R48, R36.reuse, R22, R48 ;  /* 0x000000162430723c */ /* 0x040fe20000001830 */
[----:B------:R-:W4:Y:S07]  /*3520*/  LDSM.16.M88.4 R20, [R216+0x6000] ;  /* 0x00600000d814783b */ /* 0x000f2e0000000200 */
[C---:B-1----:R-:W-:Y:S07]  /*3530*/  HMMA.16816.F32 R44, R36.reuse, R24, R44 ;  /* 0x00000018242c723c */ /* 0x042fee000000182c */
[----:B------:R-:W-:Y:S01]  /*3540*/  LOP3.LUT R25, R88, 0xffffffe0, RZ, 0xc0, !PT ;  /* 0xffffffe058197812 */ /* 0x000fe200078ec0ff */
[----:B------:R-:W-:Y:S04]  /*3550*/  HMMA.16816.F32 R40, R36, R26, R40 ;  /* 0x0000001a2428723c */ /* 0x000fe80000001828 */
[----:B------:R-:W-:-:S02]  /*3560*/  IMAD.IADD R0, R6, 0x1, -R25 ;  /* 0x0000000106007824 */ /* 0x000fc400078e0a19 */
[----:B------:R-:W1:Y:S02]  /*3570*/  LDSM.16.M88.4 R24, [R216+0x6800] ;  /* 0x00680000d818783b */ /* 0x000e640000000200 */
[----:B---3--:R-:W-:Y:S01]  /*3580*/  HMMA.16816.F32 R16, R8, R32, R16 ;  /* 0x000000200810723c */ /* 0x008fe20000001810 */
[----:B------:R-:W-:-:S04]  /*3590*/  SHF.R.S32.HI R243, RZ, 0x1f, R0 ;  /* 0x0000001ffff37819 */ /* 0x000fc80000011400 */
[----:B------:R-:W-:-:S03]  /*35a0*/  LEA.HI R243, R243, R0, RZ, 0x2 ;  /* 0x00000000f3f37211 */ /* 0x000fc600078f10ff */
[----:B------:R-:W-:Y:S01]  /*35b0*/  HMMA.16816.F32 R64, R8, R34, R64 ;  /* 0x000000220840723c */ /* 0x000fe20000001840 */
[----:B------:R-:W-:-:S05]  /*35c0*/  SHF.R.S32.HI R243, RZ, 0x2, R243 ;  /* 0x00000002fff37819 */ /* 0x000fca00000114f3 */
[----:B------:R-:W-:Y:S02]  /*35d0*/  IMAD.IADD R4, R243, 0x1, R4 ;  /* 0x00000001f3047824 */ /* 0x000fe400078e0204 */
[C---:B------:R-:W-:Y:S03]  /*35e0*/  HMMA.16816.F32 R60, R8.reuse, R28, R60 ;  /* 0x0000001c083c723c */ /* 0x040fe6000000183c */
[C---:B------:R-:W-:Y:S02]  /*35f0*/  IADD3 R238, R4.reuse, UR13, RZ ;  /* 0x0000000d04ee7c10 */ /* 0x040fe4000fffe0ff */
[C---:B------:R-:W-:Y:S02]  /*3600*/  IADD3 R0, R4.reuse, 0x8, RZ ;  /* 0x0000000804007810 */ /* 0x040fe40007ffe0ff */
[----:B------:R-:W-:Y:S01]  /*3610*/  IADD3 R239, R4, UR12, RZ ;  /* 0x0000000c04ef7c10 */ /* 0x000fe2000fffe0ff */
[----:B------:R-:W-:Y:S01]  /*3620*/  HMMA.16816.F32 R56, R8, R30, R56 ;  /* 0x0000001e0838723c */ /* 0x000fe20000001838 */
[----:B------:R-:W-:-:S02]  /*3630*/  IMNMX R238, R238, UR14, PT ;  /* 0x0000000eeeee7c17 */ /* 0x000fc4000b800200 */
[C---:B------:R-:W-:Y:S02]  /*3640*/  IADD3 R236, R0.reuse, UR13, RZ ;  /* 0x0000000d00ec7c10 */ /* 0x040fe4000fffe0ff */
[----:B------:R-:W-:Y:S02]  /*3650*/  IMNMX R239, RZ, R239, !PT ;  /* 0x000000efffef7217 */ /* 0x000fe40007800200 */
[----:B------:R-:W-:Y:S01]  /*3660*/  IADD3 R237, R0, UR12, RZ ;  /* 0x0000000c00ed7c10 */ /* 0x000fe2000fffe0ff */
[----:B------:R-:W-:Y:S01]  /*3670*/  HMMA.16816.F32 R72, R8, R68, R72 ;  /* 0x000000440848723c */ /* 0x000fe20000001848 */
[----:B------:R-:W-:Y:S01]  /*3680*/  IMNMX R236, R236, UR14, PT ;  /* 0x0000000eecec7c17 */ /* 0x000fe2000b800200 */
[----:B------:R-:W-:Y:S01]  /*3690*/  IMAD.IADD R0, R89, 0x1, R2 ;  /* 0x0000000159007824 */ /* 0x000fe200078e0202 */
[----:B------:R-:W-:-:S05]  /*36a0*/  IMNMX R237, RZ, R237, !PT ;  /* 0x000000edffed7217 */ /* 0x000fca0007800200 */
[C---:B------:R-:W-:Y:S08]  /*36b0*/  HMMA.16816.F32 R48, R8.reuse, R70, R48 ;  /* 0x000000460830723c */ /* 0x040ff00000001830 */
[C---:B--2---:R-:W-:Y:S08]  /*36c0*/  HMMA.16816.F32 R44, R8.reuse, R52, R44 ;  /* 0x00000034082c723c */ /* 0x044ff0000000182c */
[----:B------:R-:W-:Y:S01]  /*36d0*/  HMMA.16816.F32 R40, R8, R54, R40 ;  /* 0x000000360828723c */ /* 0x000fe20000001828 */
[----:B------:R-:W2:Y:S07]  /*36e0*/  LDSM.16.M88.4 R8, [R216+0x7000] ;  /* 0x00700000d808783b */ /* 0x000eae0000000200 */
[C---:B----4-:R-:W-:Y:S07]  /*36f0*/  HMMA.16816.F32 R16, R12.reuse, R20, R16 ;  /* 0x000000140c10723c */ /* 0x050fee0000001810 */
[----:B------:R-:W-:Y:S01]  /*3700*/  IMAD.U32 R21, RZ, RZ, UR17 ;  /* 0x00000011ff157e24 */ /* 0x000fe2000f8e00ff */
[----:B------:R-:W-:Y:S03]  /*3710*/  HMMA.16816.F32 R64, R12, R22, R64 ;  /* 0x000000160c40723c */ /* 0x000fe60000001840 */
[----:B------:R-:W-:-:S02]  /*3720*/  IMAD R28, R21, 0x40, R242 ;  /* 0x00000040151c7824 */ /* 0x000fc400078e02f2 */
[----:B------:R-:W3:Y:S01]  /*3730*/  LDSM.16.M88.4 R20, [R216+0x7800] ;  /* 0x00780000d814783b */ /* 0x000ee20000000200 */
[----:B------:R-:W-:-:S04]  /*3740*/  DEPBAR.LE SB0, 0x0 ;  /* 0x000080000000791a */ /* 0x000fc80000000000 */
[C---:B-1----:R-:W-:Y:S01]  /*3750*/  HMMA.16816.F32 R60, R12.reuse, R24, R60 ;  /* 0x000000180c3c723c */ /* 0x042fe2000000183c */
[C---:B------:R-:W-:Y:S02]  /*3760*/  ISETP.GE.AND P0, PT, R28.reuse, R238, PT ;  /* 0x000000ee1c00720c */ /* 0x040fe40003f06270 */
[C---:B------:R-:W-:Y:S02]  /*3770*/  IADD3 R6, R28.reuse, 0x1, RZ ;  /* 0x000000011c067810 */ /* 0x040fe40007ffe0ff */
[C---:B------:R-:W-:Y:S02]  /*3780*/  ISETP.LT.OR P0, PT, R28.reuse, R239, P0 ;  /* 0x000000ef1c00720c */ /* 0x040fe40000701670 */
[----:B------:R-:W-:Y:S01]  /*3790*/  IADD3 R2, R28, 0x9, RZ ;  /* 0x000000091c027810 */ /* 0x000fe20007ffe0ff */
[----:B------:R-:W-:Y:S01]  /*37a0*/  HMMA.16816.F32 R56, R12, R26, R56 ;  /* 0x0000001a0c38723c */ /* 0x000fe20000001838 */
[-C--:B------:R-:W-:Y:S02]  /*37b0*/  ISETP.GE.AND P2, PT, R6, R236.reuse, PT ;  /* 0x000000ec0600720c */ /* 0x080fe40003f46270 */
[----:B------:R-:W-:-:S02]  /*37c0*/  ISETP.GE.AND P3, PT, R28, R236, PT ;  /* 0x000000ec1c00720c */ /* 0x000fc40003f66270 */
[----:B------:R-:W-:Y:S02]  /*37d0*/  IADD3 R4, R28, 0x8, RZ ;  /* 0x000000081c047810 */ /* 0x000fe40007ffe0ff */
[----:B------:R-:W-:Y:S01]  /*37e0*/  FSEL R29, R16, -INF , !P0 ;  /* 0xff800000101d7808 */ /* 0x000fe20004000000 */
[C---:B--2---:R-:W-:Y:S01]  /*37f0*/  HMMA.16816.F32 R72, R12.reuse, R8, R72 ;  /* 0x000000080c48723c */ /* 0x044fe20000001848 */
[-C--:B------:R-:W-:Y:S02]  /*3800*/  ISETP.GE.AND P6, PT, R6, R238.reuse, PT ;  /* 0x000000ee0600720c */ /* 0x080fe40003fc6270 */
[C---:B------:R-:W-:Y:S02]  /*3810*/  ISETP.GE.AND P5, PT, R2.reuse, R238, PT ;  /* 0x000000ee0200720c */ /* 0x040fe40003fa6270 */
[----:B------:R-:W-:Y:S02]  /*3820*/  ISETP.GE.AND P0, PT, R2, R236, PT ;  /* 0x000000ec0200720c */ /* 0x000fe40003f06270 */
[-C--:B------:R-:W-:Y:S01]  /*3830*/  ISETP.LT.OR P2, PT, R6, R237.reuse, P2 ;  /* 0x000000ed0600720c */ /* 0x080fe20001741670 */
[----:B------:R-:W-:Y:S01]  /*3840*/  HMMA.16816.F32 R48, R12, R10, R48 ;  /* 0x0000000a0c30723c */ /* 0x000fe20000001830 */
[----:B------:R-:W-:-:S02]  /*3850*/  ISETP.LT.OR P3, PT, R28, R237, P3 ;  /* 0x000000ed1c00720c */ /* 0x000fc40001f61670 */
[----:B------:R-:W-:Y:S02]  /*3860*/  IADD3 R16, R28, 0x10, RZ ;  /* 0x000000101c107810 */ /* 0x000fe40007ffe0ff */
[C---:B------:R-:W-:Y:S02]  /*3870*/  ISETP.GE.AND P1, PT, R4.reuse, R238, PT ;  /* 0x000000ee0400720c */ /* 0x040fe40003f26270 */
[----:B------:R-:W-:Y:S02]  /*3880*/  ISETP.GE.AND P4, PT, R4, R236, PT ;  /* 0x000000ec0400720c */ /* 0x000fe40003f86270 */
[-C--:B------:R-:W-:Y:S02]  /*3890*/  ISETP.LT.OR P6, PT, R6, R239.reuse, P6 ;  /* 0x000000ef0600720c */ /* 0x080fe400037c1670 */
[C---:B------:R-:W-:Y:S01]  /*38a0*/  ISETP.LT.OR P5, PT, R2.reuse, R239, P5 ;  /* 0x000000ef0200720c */ /* 0x040fe20002fa1670 */
[----:B---3--:R-:W-:Y:S01]  /*38b0*/  HMMA.16816.F32 R44, R12, R20, R44 ;  /* 0x000000140c2c723c */ /* 0x008fe2000000182c */
[----:B------:R-:W-:-:S02]  /*38c0*/  ISETP.LT.OR P0, PT, R2, R237, P0 ;  /* 0x000000ed0200720c */ /* 0x000fc40000701670 */
[----:B------:R-:W-:Y:S02]  /*38d0*/  FSEL R6, R18, -INF , !P3 ;  /* 0xff80000012067808 */ /* 0x000fe40005800000 */
[----:B------:R-:W-:Y:S02]  /*38e0*/  FSEL R2, R19, -INF , !P2 ;  /* 0xff80000013027808 */ /* 0x000fe40005000000 */
[C---:B------:R-:W-:Y:S01]  /*38f0*/  ISETP.GE.AND P2, PT, R16.reuse, R238, PT ;  /* 0x000000ee1000720c */ /* 0x040fe20003f46270 */
[----:B------:R-:W-:Y:S01]  /*3900*/  HMMA.16816.F32 R40, R12, R22, R40 ;  /* 0x000000160c28723c */ /* 0x000fe20000001828 */
[----:B------:R-:W-:Y:S02]  /*3910*/  ISETP.GE.AND P3, PT, R16, R236, PT ;  /* 0x000000ec1000720c */ /* 0x000fe40003f66270 */
[C---:B------:R-:W-:Y:S02]  /*3920*/  ISETP.LT.OR P1, PT, R4.reuse, R239, P1 ;  /* 0x000000ef0400720c */ /* 0x040fe40000f21670 */
[----:B------:R-:W-:-:S02]  /*3930*/  ISETP.LT.OR P4, PT, R4, R237, P4 ;  /* 0x000000ed0400720c */ /* 0x000fc40002781670 */
[----:B------:R-:W-:Y:S02]  /*3940*/  IADD3 R4, R28, 0x11, RZ ;  /* 0x000000111c047810 */ /* 0x000fe40007ffe0ff */
[C---:B------:R-:W-:Y:S02]  /*3950*/  ISETP.LT.OR P2, PT, R16.reuse, R239, P2 ;  /* 0x000000ef1000720c */ /* 0x040fe40001741670 */
[----:B------:R-:W-:Y:S02]  /*3960*/  ISETP.LT.OR P3, PT, R16, R237, P3 ;  /* 0x000000ed1000720c */ /* 0x000fe40001f61670 */
[----:B------:R-:W-:Y:S02]  /*3970*/  FSEL R24, R17, -INF , !P6 ;  /* 0xff80000011187808 */ /* 0x000fe40007000000 */
[----:B------:R-:W-:Y:S02]  /*3980*/  FSEL R31, R64, -INF , !P1 ;  /* 0xff800000401f7808 */ /* 0x000fe40004800000 */
[----:B------:R-:W-:-:S02]  /*3990*/  IADD3 R16, R28, 0x19, RZ ;  /* 0x000000191c107810 */ /* 0x000fc40007ffe0ff */
[C---:B------:R-:W-:Y:S02]  /*39a0*/  ISETP.GE.AND P6, PT, R4.reuse, R238, PT ;  /* 0x000000ee0400720c */ /* 0x040fe40003fc6270 */
[----:B------:R-:W-:Y:S02]  /*39b0*/  ISETP.GE.AND P1, PT, R4, R236, PT ;  /* 0x000000ec0400720c */ /* 0x000fe40003f26270 */
[----:B------:R-:W-:Y:S02]  /*39c0*/  IADD3 R17, R28, 0x18, RZ ;  /* 0x000000181c117810 */ /* 0x000fe40007ffe0ff */
[----:B------:R-:W-:Y:S02]  /*39d0*/  FSEL R65, R65, -INF , !P5 ;  /* 0xff80000041417808 */ /* 0x000fe40006800000 */
[----:B------:R-:W-:Y:S02]  /*39e0*/  FSEL R19, R60, -INF , !P2 ;  /* 0xff8000003c137808 */ /* 0x000fe40005000000 */
[----:B------:R-:W-:-:S02]  /*39f0*/  ISETP.GE.AND P5, PT, R16, R238, PT ;  /* 0x000000ee1000720c */ /* 0x000fc40003fa6270 */
[----:B------:R-:W-:Y:S02]  /*3a00*/  ISETP.GE.AND P2, PT, R16, R236, PT ;  /* 0x000000ec1000720c */ /* 0x000fe40003f46270 */
[C---:B------:R-:W-:Y:S02]  /*3a10*/  ISETP.LT.OR P6, PT, R4.reuse, R239, P6 ;  /* 0x000000ef0400720c */ /* 0x040fe400037c1670 */
[----:B------:R-:W-:Y:S02]  /*3a20*/  ISETP.LT.OR P1, PT, R4, R237, P1 ;  /* 0x000000ed0400720c */ /* 0x000fe40000f21670 */
[----:B------:R-:W-:Y:S02]  /*3a30*/  FSEL R4, R67, -INF , !P0 ;  /* 0xff80000043047808 */ /* 0x000fe40004000000 */
[----:B------:R-:W-:Y:S02]  /*3a40*/  ISETP.GE.AND P0, PT, R17, R238, PT ;  /* 0x000000ee1100720c */ /* 0x000fe40003f06270 */
[----:B------:R-:W-:-:S02]  /*3a50*/  ISETP.LT.OR P5, PT, R16, R239, P5 ;  /* 0x000000ef1000720c */ /* 0x000fc40002fa1670 */
[----:B------:R-:W-:Y:S02]  /*3a60*/  ISETP.LT.OR P2, PT, R16, R237, P2 ;  /* 0x000000ed1000720c */ /* 0x000fe40001741670 */
[----:B------:R-:W-:Y:S02]  /*3a70*/  FSEL R66, R66, -INF , !P4 ;  /* 0xff80000042427808 */ /* 0x000fe40006000000 */
[C---:B------:R-:W-:Y:S02]  /*3a80*/  IADD3 R16, R28.reuse, 0x20, RZ ;  /* 0x000000201c107810 */ /* 0x040fe40007ffe0ff */
[C---:B------:R-:W-:Y:S02]  /*3a90*/  ISETP.GE.AND P4, PT, R17.reuse, R236, PT ;  /* 0x000000ec1100720c */ /* 0x040fe40003f86270 */
[----:B------:R-:W-:Y:S02]  /*3aa0*/  ISETP.LT.OR P0, PT, R17, R239, P0 ;  /* 0x000000ef1100720c */ /* 0x000fe40000701670 */
[----:B------:R-:W-:-:S02]  /*3ab0*/  IADD3 R9, R28, 0x21, RZ ;  /* 0x000000211c097810 */ /* 0x000fc40007ffe0ff */
[----:B------:R-:W-:Y:S01]  /*3ac0*/  FSEL R8, R63, -INF , !P1 ;  /* 0xff8000003f087808 */ /* 0x000fe20004800000 */
[----:B------:R-:W-:Y:S01]  /*3ad0*/  BAR.SYNC.DEFER_BLOCKING 0x0 ;  /* 0x0000000000007b1d */ /* 0x000fe20000010000 */
[----:B------:R-:W-:Y:S02]  /*3ae0*/  ISETP.GE.AND P1, PT, R16, R238, PT ;  /* 0x000000ee1000720c */ /* 0x000fe40003f26270 */
[----:B------:R-:W-:Y:S02]  /*3af0*/  ISETP.LT.OR P4, PT, R17, R237, P4 ;  /* 0x000000ed1100720c */ /* 0x000fe40002781670 */
[----:B------:R-:W-:Y:S02]  /*3b00*/  FSEL R18, R62, -INF , !P3 ;  /* 0xff8000003e127808 */ /* 0x000fe40005800000 */
[----:B------:R-:W-:Y:S02]  /*3b10*/  FSEL R25, R61, -INF , !P6 ;  /* 0xff8000003d197808 */ /* 0x000fe40007000000 */
[----:B------:R-:W-:-:S02]  /*3b20*/  FSEL R17, R56, -INF , !P0 ;  /* 0xff80000038117808 */ /* 0x000fc40004000000 */
[C---:B------:R-:W-:Y:S02]  /*3b30*/  ISETP.GE.AND P6, PT, R9.reuse, R238, PT ;  /* 0x000000ee0900720c */ /* 0x040fe40003fc6270 */
[CC--:B------:R-:W-:Y:S02]  /*3b40*/  ISETP.GE.AND P3, PT, R16.reuse, R236.reuse, PT ;  /* 0x000000ec1000720c */ /* 0x0c0fe40003f66270 */
[----:B------:R-:W-:Y:S02]  /*3b50*/  ISETP.GE.AND P0, PT, R9, R236, PT ;  /* 0x000000ec0900720c */ /* 0x000fe40003f06270 */
[----:B------:R-:W-:Y:S02]  /*3b60*/  ISETP.LT.OR P1, PT, R16, R239, P1 ;  /* 0x000000ef1000720c */ /* 0x000fe40000f21670 */
[C---:B------:R-:W-:Y:S02]  /*3b70*/  IADD3 R26, R28.reuse, 0x28, RZ ;  /* 0x000000281c1a7810 */ /* 0x040fe40007ffe0ff */
[----:B------:R-:W-:-:S02]  /*3b80*/  IADD3 R11, R28, 0x29, RZ ;  /* 0x000000291c0b7810 */ /* 0x000fc40007ffe0ff */
[----:B------:R-:W-:Y:S02]  /*3b90*/  ISETP.LT.OR P3, PT, R16, R237, P3 ;  /* 0x000000ed1000720c */ /* 0x000fe40001f61670 */
[C---:B------:R-:W-:Y:S02]  /*3ba0*/  ISETP.LT.OR P6, PT, R9.reuse, R239, P6 ;  /* 0x000000ef0900720c */ /* 0x040fe400037c1670 */
[----:B------:R-:W-:Y:S02]  /*3bb0*/  ISETP.LT.OR P0, PT, R9, R237, P0 ;  /* 0x000000ed0900720c */ /* 0x000fe40000701670 */
[----:B------:R-:W-:Y:S02]  /*3bc0*/  FSEL R9, R57, -INF , !P5 ;  /* 0xff80000039097808 */ /* 0x000fe40006800000 */
[----:B------:R-:W-:Y:S02]  /*3bd0*/  FSEL R16, R59, -INF , !P2 ;  /* 0xff8000003b107808 */ /* 0x000fe40005000000 */
[----:B------:R-:W-:-:S02]  /*3be0*/  FSEL R191, R72, -INF , !P1 ;  /* 0xff80000048bf7808 */ /* 0x000fc40004800000 */
[CC--:B------:R-:W-:Y:S02]  /*3bf0*/  ISETP.GE.AND P2, PT, R26.reuse, R238.reuse, PT ;  /* 0x000000ee1a00720c */ /* 0x0c0fe40003f46270 */
[C---:B------:R-:W-:Y:S02]  /*3c00*/  ISETP.GE.AND P5, PT, R11.reuse, R238, PT ;  /* 0x000000ee0b00720c */ /* 0x040fe40003fa6270 */
[C---:B------:R-:W-:Y:S02]  /*3c10*/  ISETP.GE.AND P1, PT, R11.reuse, R236, PT ;  /* 0x000000ec0b00720c */ /* 0x040fe40003f26270 */
[-C--:B------:R-:W-:Y:S02]  /*3c20*/  ISETP.LT.OR P2, PT, R26, R239.reuse, P2 ;  /* 0x000000ef1a00720c */ /* 0x080fe40001741670 */
[C---:B------:R-:W-:Y:S02]  /*3c30*/  ISETP.LT.OR P5, PT, R11.reuse, R239, P5 ;  /* 0x000000ef0b00720c */ /* 0x040fe40002fa1670 */
[----:B------:R-:W-:-:S02]  /*3c40*/  ISETP.LT.OR P1, PT, R11, R237, P1 ;  /* 0x000000ed0b00720c */ /* 0x000fc40000f21670 */
[C---:B------:R-:W-:Y:S02]  /*3c50*/  IADD3 R11, R28.reuse, 0x31, RZ ;  /* 0x000000311c0b7810 */ /* 0x040fe40007ffe0ff */
[----:B------:R-:W-:Y:S02]  /*3c60*/  IADD3 R20, R28, 0x30, RZ ;  /* 0x000000301c147810 */ /* 0x000fe40007ffe0ff */
[----:B------:R-:W-:Y:S02]  /*3c70*/  FSEL R183, R73, -INF , !P6 ;  /* 0xff80000049b77808 */ /* 0x000fe40007000000 */
[----:B------:R-:W-:Y:S02]  /*3c80*/  FSEL R189, R48, -INF , !P2 ;  /* 0xff80000030bd7808 */ /* 0x000fe40005000000 */
[----:B------:R-:W-:Y:S02]  /*3c90*/  FSEL R190, R75, -INF , !P0 ;  /* 0xff8000004bbe7808 */ /* 0x000fe40004000000 */
[----:B------:R-:W-:-:S02]  /*3ca0*/  ISETP.GE.AND P6, PT, R11, R238, PT ;  /* 0x000000ee0b00720c */ /* 0x000fc40003fc6270 */
[C---:B------:R-:W-:Y:S02]  /*3cb0*/  ISETP.GE.AND P2, PT, R11.reuse, R236, PT ;  /* 0x000000ec0b00720c */ /* 0x040fe40003f46270 */
[C---:B------:R-:W-:Y:S02]  /*3cc0*/  ISETP.GE.AND P0, PT, R20.reuse, R238, PT ;  /* 0x000000ee1400720c */ /* 0x040fe40003f06270 */
[C---:B------:R-:W-:Y:S02]  /*3cd0*/  ISETP.LT.OR P6, PT, R11.reuse, R239, P6 ;  /* 0x000000ef0b00720c */ /* 0x040fe400037c1670 */
[----:B------:R-:W-:Y:S02]  /*3ce0*/  ISETP.LT.OR P2, PT, R11, R237, P2 ;  /* 0x000000ed0b00720c */ /* 0x000fe40001741670 */
[----:B------:R-:W-:Y:S02]  /*3cf0*/  ISETP.LT.OR P0, PT, R20, R239, P0 ;  /* 0x000000ef1400720c */ /* 0x000fe40000701670 */
[----:B------:R-:W-:-:S02]  /*3d00*/  IADD3 R11, R28, 0x38, RZ ;  /* 0x000000381c0b7810 */ /* 0x000fc40007ffe0ff */
[----:B------:R-:W-:Y:S02]  /*3d10*/  IADD3 R28, R28, 0x39, RZ ;  /* 0x000000391c1c7810 */ /* 0x000fe40007ffe0ff */
[----:B------:R-:W-:Y:S02]  /*3d20*/  FSEL R195, R44, -INF , !P0 ;  /* 0xff8000002cc37808 */ /* 0x000fe40004000000 */
[-C--:B------:R-:W-:Y:S02]  /*3d30*/  ISETP.GE.AND P0, PT, R28, R236.reuse, PT ;  /* 0x000000ec1c00720c */ /* 0x080fe40003f06270 */
[----:B------:R-:W-:Y:S02]  /*3d40*/  FSEL R10, R58, -INF , !P4 ;  /* 0xff8000003a0a7808 */ /* 0x000fe40006000000 */
[----:B------:R-:W-:Y:S02]  /*3d50*/  ISETP.LT.OR P0, PT, R28, R237, P0 ;  /* 0x000000ed1c00720c */ /* 0x000fe40000701670 */
[----:B------:R-:W-:-:S02]  /*3d60*/  ISETP.GE.AND P4, PT, R26, R236, PT ;  /* 0x000000ec1a00720c */ /* 0x000fc40003f86270 */
[----:B------:R-:W-:Y:S02]  /*3d70*/  FSEL R184, R43, -INF , !P0 ;  /* 0xff8000002bb87808 */ /* 0x000fe40004000000 */
[----:B------:R-:W-:Y:S02]  /*3d80*/  PLOP3.LUT P0, PT, PT, PT, UP0, 0x80, 0x0 ;  /* 0x000000000000781c */ /* 0x000fe40003f0f008 */
[----:B------:R-:W-:Y:S02]  /*3d90*/  ISETP.LT.OR P4, PT, R26, R237, P4 ;  /* 0x000000ed1a00720c */ /* 0x000fe40002781670 */
[----:B------:R-:W-:Y:S02]  /*3da0*/  FSEL R196, R74, -INF , !P3 ;  /* 0xff8000004ac47808 */ /* 0x000fe40005800000 */
[----:B------:R-:W-:Y:S02]  /*3db0*/  FSEL R194, R50, -INF , !P4 ;  /* 0xff80000032c27808 */ /* 0x000fe40006000000 */
[----:B------:R-:W-:-:S02]  /*3dc0*/  FSEL R185, R49, -INF , !P5 ;  /* 0xff80000031b97808 */ /* 0x000fc40006800000 */
[----:B------:R-:W-:Y:S02]  /*3dd0*/  FSEL R192, R51, -INF , !P1 ;  /* 0xff80000033c07808 */ /* 0x000fe40004800000 */
[----:B------:R-:W-:Y:S02]  /*3de0*/  ISETP.GE.AND P3, PT, R20, R236, PT ;  /* 0x000000ec1400720c */ /* 0x000fe40003f66270 */
[CC--:B------:R-:W-:Y:S02]  /*3df0*/  ISETP.GE.AND P5, PT, R11.reuse, R238.reuse, PT ;  /* 0x000000ee0b00720c */ /* 0x0c0fe40003fa6270 */
[----:B------:R-:W-:Y:S02]  /*3e00*/  ISETP.GE.AND P4, PT, R28, R238, PT ;  /* 0x000000ee1c00720c */ /* 0x000fe40003f86270 */
[----:B------:R-:W-:Y:S02]  /*3e10*/  ISETP.GE.AND P1, PT, R11, R236, PT ;  /* 0x000000ec0b00720c */ /* 0x000fe40003f26270 */
[----:B------:R-:W-:-:S02]  /*3e20*/  ISETP.LT.OR P3, PT, R20, R237, P3 ;  /* 0x000000ed1400720c */ /* 0x000fc40001f61670 */
[C---:B------:R-:W-:Y:S02]  /*3e30*/  ISETP.LT.OR P5, PT, R11.reuse, R239, P5 ;  /* 0x000000ef0b00720c */ /* 0x040fe40002fa1670 */
[----:B------:R-:W-:Y:S02]  /*3e40*/  ISETP.LT.OR P1, PT, R11, R237, P1 ;  /* 0x000000ed0b00720c */ /* 0x000fe40000f21670 */
[----:B------:R-:W-:Y:S02]  /*3e50*/  ISETP.LT.OR P4, PT, R28, R239, P4 ;  /* 0x000000ef1c00720c */ /* 0x000fe40002781670 */
[----:B------:R-:W-:Y:S02]  /*3e60*/  FSEL R32, R46, -INF , !P3 ;  /* 0xff8000002e207808 */ /* 0x000fe40005800000 */
[----:B------:R-:W-:Y:S02]  /*3e70*/  FSEL R193, R45, -INF , !P6 ;  /* 0xff8000002dc17808 */ /* 0x000fe40007000000 */
[----:B------:R-:W-:-:S02]  /*3e80*/  FSEL R188, R47, -INF , !P2 ;  /* 0xff8000002fbc7808 */ /* 0x000fc40005000000 */
[----:B------:R-:W-:Y:S02]  /*3e90*/  FSEL R35, R40, -INF , !P5 ;  /* 0xff80000028237808 */ /* 0x000fe40006800000 */
[----:B------:R-:W-:Y:S02]  /*3ea0*/  FSEL R186, R42, -INF , !P1 ;  /* 0xff8000002aba7808 */ /* 0x000fe40004800000 */
[----:B------:R-:W-:Y:S01]  /*3eb0*/  FSEL R33, R41, -INF , !P4 ;  /* 0xff80000029217808 */ /* 0x000fe20006000000 */
[----:B------:R-:W-:Y:S05]  /*3ec0*/  @!P0 BRA `(.L_x_146) ;  /* 0x0000024000008947 */ /* 0x000fea0003800000 */
[----:B------:R-:W-:-:S04]  /*3ed0*/  UIADD3 UR13, UR8, -0x2, URZ ;  /* 0xfffffffe080d7890 */ /* 0x000fc8000fffe03f */
[----:B------:R-:W-:Y:S02]  /*3ee0*/  USHF.R.S32.HI UR12, URZ, 0x1f, UR13 ;  /* 0x0000001f3f0c7899 */ /* 0x000fe4000801140d */
[----:B------:R-:W-:Y:S01]  /*3ef0*/  UIMAD UR20, UR20, UR13, URZ ;  /* 0x0000000d141472a4 */ /* 0x000fe2000f8e023f */
[----:B------:R-:W-:Y:S01]  /*3f00*/  IMAD.WIDE.U32 R12, R3, UR13, R244 ;  /* 0x0000000d030c7c25 */ /* 0x000fe2000f8e00f4 */
[----:B------:R-:W-:Y:S02]  /*3f10*/  USHF.L.U32 UR13, UR6, 0x5, URZ ;  /* 0x00000005060d7899 */ /* 0x000fe4000800063f */
[----:B------:R-:W-:Y:S02]  /*3f20*/  UIMAD UR12, UR12, UR22, UR20 ;  /* 0x000000160c0c72a4 */ /* 0x000fe4000f8e0214 */
[----:B------:R-:W-:-:S04]  /*3f30*/  LEA R20, P2, R12, c[0x0][0x168], 0x1 ;  /* 0x00005a000c147a11 */ /* 0x000fc800078408ff */
[----:B------:R-:W-:Y:S01]  /*3f40*/  IADD3 R3, R13, UR12, RZ ;  /* 0x0000000c0d037c10 */ /* 0x000fe2000fffe0ff */
[----:B------:R-:W-:Y:S01]  /*3f50*/  USHF.L.U64.HI UR12, UR6, 0x5, UR7 ;  /* 0x00000005060c7899 */ /* 0x000fe20008010207 */
        /* <DEDUP_REMOVED lines=8> */
[----:B------:R-:W-:-:S02]  /*3fe0*/  IADD3 R12, P1, R22, UR13, RZ ;  /* 0x0000000d160c7c10 */ /* 0x000fc4000ff3e0ff */
        /* <DEDUP_REMOVED lines=18> */
.L_x_146:
[----:B-1----:R-:W-:Y:S02]  /*4110*/  FMNMX.FTZ R14, R29, R24, !PT ;  /* 0x000000181d0e7209 */ /* 0x002fe40007810000 */
        /* <DEDUP_REMOVED lines=44> */
[----:B------:R-:W3:Y:S04]  /*43e0*/  LDSM.16.MT88.4 R48, [R222+0x12000] ;  /* 0x01200000de30783b */ /* 0x000ee80000004200 */
[----:B------:R-:W4:Y:S04]  /*43f0*/  LDSM.16.MT88.4 R56, [R221+0x12000] ;  /* 0x01200000dd38783b */ /* 0x000f280000004200 */
        /* <DEDUP_REMOVED lines=29> */
[----:B------:R-:W5:Y:S01]  /*45d0*/  LDSM.16.MT88.4 R4, [R220+0x16000] ;  /* 0x01600000dc04783b */ /* 0x000f620000004200 */
[--C-:B------:R-:W-:Y:S02]  /*45e0*/  FFMA.FTZ R165, R10, c[0x0][0x23c], -R187.reuse ;  /* 0x00008f000aa57a23 */ /* 0x100fe400000108bb */
[--C-:B------:R-:W-:Y:S01]  /*45f0*/  FFMA.FTZ R175, R19, c[0x0][0x23c], -R34.reuse ;  /* 0x00008f0013af7a23 */ /* 0x100fe20000010822 */
[----:B------:R-:W1:Y:S01]  /*4600*/  LDSM.16.MT88.4 R8, [R222+0x10800] ;  /* 0x01080000de08783b */ /* 0x000e620000004200 */
[--C-:B------:R-:W-:Y:S01]  /*4610*/  FFMA.FTZ R170, R25, c[0x0][0x23c], -R34.reuse ;  /* 0x00008f0019aa7a23 */ /* 0x100fe20000010822 */
[----:B------:R-:W-:Y:S01]  /*4620*/  MUFU.EX2 R174, R174 ;  /* 0x000000ae00ae7308 */ /* 0x000fe20000000800 */
[----:B------:R-:W-:Y:S01]  /*4630*/  FFMA.FTZ R169, R17, c[0x0][0x23c], -R34 ;  /* 0x00008f0011a97a23 */ /* 0x000fe20000010822 */
[----:B------:R-:W-:Y:S01]  /*4640*/  LDSM.16.MT88.4 R24, [R221+0x10800] ;  /* 0x01080000dd18783b */ /* 0x000fe20000004200 */
[----:B------:R-:W-:-:S02]  /*4650*/  FFMA.FTZ R173, R18, c[0x0][0x23c], -R187 ;  /* 0x00008f0012ad7a23 */ /* 0x000fc400000108bb */
[--C-:B------:R-:W-:Y:S01]  /*4660*/  FFMA.FTZ R0, R16, c[0x0][0x23c], -R187.reuse ;  /* 0x00008f0010007a23 */ /* 0x100fe200000108bb */
[----:B------:R-:W-:Y:S01]  /*4670*/  LDSM.16.MT88.4 R20, [R224+0x12800] ;  /* 0x01280000e014783b */ /* 0x000fe20000004200 */
[--C-:B------:R-:W-:Y:S01]  /*4680*/  FFMA.FTZ R180, R191, c[0x0][0x23c], -R34.reuse ;  /* 0x00008f00bfb47a23 */ /* 0x100fe20000010822 */
[----:B------:R-:W3:Y:S01]  /*4690*/  MUFU.EX2 R171, R171 ;  /* 0x000000ab00ab7308 */ /* 0x000ee20000000800 */
[----:B--2---:R-:W-:Y:S01]  /*46a0*/  F2FP.PACK_AB R128, R176, R177 ;  /* 0x000000b1b080723e */ /* 0x004fe200000000ff */
[----:B------:R-:W2:Y:S01]  /*46b0*/  LDSM.16.MT88.4 R16, [R220+0x10800] ;  /* 0x01080000dc10783b */ /* 0x000ea20000004200 */
[--C-:B------:R-:W-:Y:S02]  /*46c0*/  FFMA.FTZ R182, R189, c[0x0][0x23c], -R34.reuse ;  /* 0x00008f00bdb67a23 */ /* 0x100fe40000010822 */
[--C-:B------:R-:W-:Y:S01]  /*46d0*/  FFMA.FTZ R183, R183, c[0x0][0x23c], -R34.reuse ;  /* 0x00008f00b7b77a23 */ /* 0x100fe20000010822 */
[----:B------:R-:W-:Y:S01]  /*46e0*/  LDSM.16.MT88.4 R28, [R220+0x12800] ;  /* 0x01280000dc1c783b */ /* 0x000fe20000004200 */
[----:B------:R-:W-:Y:S01]  /*46f0*/  FFMA.FTZ R185, R185, c[0x0][0x23c], -R34 ;  /* 0x00008f00b9b97a23 */ /* 0x000fe20000010822 */
[----:B------:R-:W-:Y:S01]  /*4700*/  MUFU.EX2 R178, R178 ;  /* 0x000000b200b27308 */ /* 0x000fe20000000800 */
[----:B------:R-:W-:-:S02]  /*4710*/  FFMA.FTZ R189, R196, c[0x0][0x23c], -R187 ;  /* 0x00008f00c4bd7a23 */ /* 0x000fc400000108bb */
[--C-:B------:R-:W-:Y:S02]  /*4720*/  FFMA.FTZ R190, R190, c[0x0][0x23c], -R187.reuse ;  /* 0x00008f00bebe7a23 */ /* 0x100fe400000108bb */
[--C-:B------:R-:W-:Y:S02]  /*4730*/  FFMA.FTZ R191, R194, c[0x0][0x23c], -R187.reuse ;  /* 0x00008f00c2bf7a23 */ /* 0x100fe400000108bb */
[----:B------:R-:W-:Y:S01]  /*4740*/  FFMA.FTZ R192, R192, c[0x0][0x23c], -R187 ;  /* 0x00008f00c0c07a23 */ /* 0x000fe200000108bb */
[----:B------:R-:W1:Y:S01]  /*4750*/  MUFU.EX2 R181, R181 ;  /* 0x000000b500b57308 */ /* 0x000e620000000800 */
[----:B---3--:R-:W-:Y:S01]  /*4760*/  F2FP.PACK_AB R130, R171, R174 ;  /* 0x000000aeab82723e */ /* 0x008fe200000000ff */
[--C-:B------:R-:W-:Y:S02]  /*4770*/  FFMA.FTZ R194, R195, c[0x0][0x23c], -R34.reuse ;  /* 0x00008f00c3c27a23 */ /* 0x100fe40000010822 */
[--C-:B------:R-:W-:Y:S02]  /*4780*/  FFMA.FTZ R193, R193, c[0x0][0x23c], -R34.reuse ;  /* 0x00008f00c1c17a23 */ /* 0x100fe40000010822 */
[----:B------:R-:W-:-:S02]  /*4790*/  FFMA.FTZ R195, R35, c[0x0][0x23c], -R34 ;  /* 0x00008f0023c37a23 */ /* 0x000fc40000010822 */
[----:B------:R-:W-:Y:S01]  /*47a0*/  MUFU.EX2 R179, R179 ;  /* 0x000000b300b37308 */ /* 0x000fe20000000800 */
[----:B------:R-:W-:Y:S02]  /*47b0*/  FFMA.FTZ R196, R33, c[0x0][0x23c], -R34 ;  /* 0x00008f0021c47a23 */ /* 0x000fe40000010822 */
[--C-:B------:R-:W-:Y:S02]  /*47c0*/  FFMA.FTZ R197, R32, c[0x0][0x23c], -R187.reuse ;  /* 0x00008f0020c57a23 */ /* 0x100fe400000108bb */
[--C-:B------:R-:W-:Y:S01]  /*47d0*/  FFMA.FTZ R188, R188, c[0x0][0x23c], -R187.reuse ;  /* 0x00008f00bcbc7a23 */ /* 0x100fe200000108bb */
[----:B------:R-:W-:Y:S01]  /*47e0*/  LDSM.16.MT88.4 R32, [R224+0x11800] ;  /* 0x01180000e020783b */ /* 0x000fe20000004200 */
[--C-:B------:R-:W-:Y:S01]  /*47f0*/  FFMA.FTZ R186, R186, c[0x0][0x23c], -R187.reuse ;  /* 0x00008f00baba7a23 */ /* 0x100fe200000108bb */
[----:B------:R-:W3:Y:S01]  /*4800*/  MUFU.EX2 R172, R172 ;  /* 0x000000ac00ac7308 */ /* 0x000ee20000000800 */
[----:B-1----:R-:W-:Y:S01]  /*4810*/  F2FP.PACK_AB R129, R181, R178 ;  /* 0x000000b2b581723e */ /* 0x002fe200000000ff */
[----:B------:R-:W-:-:S02]  /*4820*/  FFMA.FTZ R249, R184, c[0x0][0x23c], -R187 ;  /* 0x00008f00b8f97a23 */ /* 0x000fc400000108bb */
[----:B------:R-:W-:Y:S02]  /*4830*/  FADD.FTZ R177, R177, R176 ;  /* 0x000000b0b1b17221 */ /* 0x000fe40000010000 */
[----:B------:R-:W-:Y:S02]  /*4840*/  FADD.FTZ R178, R178, R181 ;  /* 0x000000b5b2b27221 */ /* 0x000fe40000010000 */
[----:B------:R-:W-:Y:S01]  /*4850*/  MUFU.EX2 R175, R175 ;  /* 0x000000af00af7308 */ /* 0x000fe20000000800 */
[----:B------:R-:W-:-:S04]  /*4860*/  FADD.FTZ R174, R174, R177 ;  /* 0x000000b1aeae7221 */ /* 0x000fc80000010000 */
[----:B------:R-:W-:Y:S01]  /*4870*/  FADD.FTZ R174, R171, R174 ;  /* 0x000000aeabae7221 */ /* 0x000fe20000010000 */
[----:B---3--:R-:W-:Y:S02]  /*4880*/  F2FP.PACK_AB R131, R172, R179 ;  /* 0x000000b3ac83723e */ /* 0x008fe400000000ff */
[----:B------:R-:W1:Y:S01]  /*4890*/  MUFU.EX2 R170, R170 ;  /* 0x000000aa00aa7308 */ /* 0x000e620000000800 */
        /* <DEDUP_REMOVED lines=9> */
[----:B------:R-:W3:Y:S06]  /*4930*/  MUFU.EX2 R168, R168 ;  /* 0x000000a800a87308 */ /* 0x000eec0000000800 */
        /* <DEDUP_REMOVED lines=8> */
[C---:B----4-:R-:W-:Y:S02]  /*49c0*/  HMMA.16816.F32 R52, R128.reuse, R56, RZ ;  /* 0x000000388034723c */ /* 0x050fe400000018ff */
[----:B------:R-:W-:Y:S06]  /*49d0*/  MUFU.EX2 R182, R182 ;  /* 0x000000b600b67308 */ /* 0x000fec0000000800 */
[C---:B------:R-:W-:Y:S02]  /*49e0*/  HMMA.16816.F32 R60, R128.reuse, R64, RZ ;  /* 0x00000040803c723c */ /* 0x040fe400000018ff */
[----:B------:R-:W-:Y:S06]  /*49f0*/  MUFU.EX2 R185, R185 ;  /* 0x000000b900b97308 */ /* 0x000fec0000000800 */
[C---:B------:R-:W-:Y:S02]  /*4a00*/  HMMA.16816.F32 R68, R128.reuse, R72, RZ ;  /* 0x000000488044723c */ /* 0x040fe400000018ff */
[----:B------:R-:W-:Y:S06]  /*4a10*/  MUFU.EX2 R189, R189 ;  /* 0x000000bd00bd7308 */ /* 0x000fec0000000800 */
[C---:B------:R-:W-:Y:S02]  /*4a20*/  HMMA.16816.F32 R76, R128.reuse, R80, RZ ;  /* 0x00000050804c723c */ /* 0x040fe400000018ff */
[----:B------:R-:W4:Y:S06]  /*4a30*/  MUFU.EX2 R190, R190 ;  /* 0x000000be00be7308 */ /* 0x000f2c0000000800 */
        /* <DEDUP_REMOVED lines=28> */
[C---:B-----5:R-:W-:Y:S07]  /*4c00*/  HMMA.16816.F32 R124, R128.reuse, R4, RZ ;  /* 0x00000004807c723c */ /* 0x060fee00000018ff */
[----:B-1----:R-:W-:Y:S01]  /*4c10*/  F2FP.PACK_AB R4, R170, R175 ;  /* 0x000000afaa04723e */ /* 0x002fe200000000ff */
[----:B------:R-:W-:Y:S01]  /*4c20*/  HMMA.16816.F32 R128, R128, R6, RZ ;  /* 0x000000068080723c */ /* 0x000fe200000018ff */
[----:B---3--:R-:W-:Y:S01]  /*4c30*/  F2FP.PACK_AB R5, R168, R173 ;  /* 0x000000ada805723e */ /* 0x008fe200000000ff */
        /* <DEDUP_REMOVED lines=9> */
[----:B------:R-:W-:Y:S01]  /*4cd0*/  HMMA.16816.F32 R160, R4, R12, R160 ;  /* 0x0000000c04a0723c */ /* 0x000fe200000018a0 */
[----:B------:R-:W-:-:S07]  /*4ce0*/  FADD.FTZ R0, R0, R165 ;  /* 0x000000a500007221 */ /* 0x000fce0000010000 */
[C---:B------:R-:W-:Y:S01]  /*4cf0*/  HMMA.16816.F32 R156, R4.reuse, R14, R156 ;  /* 0x0000000e049c723c */ /* 0x040fe2000000189c */
[----:B------:R-:W1:Y:S07]  /*4d00*/  LDSM.16.MT88.4 R12, [R222+0x12800] ;  /* 0x01280000de0c783b */ /* 0x000e6e0000004200 */
[C---:B------:R-:W-:Y:S08]  /*4d10*/  HMMA.16816.F32 R152, R4.reuse, R8, R152 ;  /* 0x000000080498723c */ /* 0x040ff00000001898 */
[C---:B------:R-:W-:Y:S01]  /*4d20*/  HMMA.16816.F32 R148, R4.reuse, R10, R148 ;  /* 0x0000000a0494723c */ /* 0x040fe20000001894 */
[----:B------:R-:W3:Y:S07]  /*4d30*/  LDSM.16.MT88.4 R8, [R221+0x12800] ;  /* 0x01280000dd08783b */ /* 0x000eee0000004200 */
[C---:B--2---:R-:W-:Y:S08]  /*4d40*/  HMMA.16816.F32 R136, R4.reuse, R16, R136 ;  /* 0x000000100488723c */ /* 0x044ff00000001888 */
[C---:B------:R-:W-:Y:S01]  /*4d50*/  HMMA.16816.F32 R132, R4.reuse, R18, R132 ;  /* 0x000000120484723c */ /* 0x040fe20000001884 */
[----:B------:R-:W-:Y:S07]  /*4d60*/  LDSM.16.MT88.4 R16, [R224+0x14800] ;  /* 0x01480000e010783b */ /* 0x000fee0000004200 */
[C---:B------:R-:W-:Y:S08]  /*4d70*/  HMMA.16816.F32 R144, R4.reuse, R24, R144 ;  /* 0x000000180490723c */ /* 0x040ff00000001890 */
[C---:B-1----:R-:W-:Y:S08]  /*4d80*/  HMMA.16816.F32 R44, R4.reuse, R12, R44 ;  /* 0x0000000c042c723c */ /* 0x042ff0000000182c */
[C---:B------:R-:W-:Y:S01]  /*4d90*/  HMMA.16816.F32 R48, R4.reuse, R14, R48 ;  /* 0x0000000e0430723c */ /* 0x040fe20000001830 */
[----:B------:R-:W1:Y:S07]  /*4da0*/  LDSM.16.MT88.4 R12, [R221+0x14800] ;  /* 0x01480000dd0c783b */ /* 0x000e6e0000004200 */
[C---:B---3--:R-:W-:Y:S08]  /*4db0*/  HMMA.16816.F32 R52, R4.reuse, R8, R52 ;  /* 0x000000080434723c */ /* 0x048ff00000001834 */
[C---:B------:R-:W-:Y:S01]  /*4dc0*/  HMMA.16816.F32 R56, R4.reuse, R10, R56 ;  /* 0x0000000a0438723c */ /* 0x040fe20000001838 */
[----:B------:R-:W2:Y:S07]  /*4dd0*/  LDSM.16.MT88.4 R8, [R220+0x14800] ;  /* 0x01480000dc08783b */ /* 0x000eae0000004200 */
[C---:B------:R-:W-:Y:S01]  /*4de0*/  HMMA.16816.F32 R140, R4.reuse, R26, R140 ;  /* 0x0000001a048c723c */ /* 0x040fe2000000188c */
[----:B------:R-:W-:Y:S07]  /*4df0*/  LDSM.16.MT88.4 R24, [R222+0x14800] ;  /* 0x01480000de18783b */ /* 0x000fee0000004200 */
        /* <DEDUP_REMOVED lines=9> */
[C---:B------:R-:W-:Y:S08]  /*4e90*/  HMMA.16816.F32 R68, R4.reuse, R16, R68 ;  /* 0x000000100444723c */ /* 0x040ff00000001844 */
[C---:B------:R-:W-:Y:S01]  /*4ea0*/  HMMA.16816.F32 R72, R4.reuse, R18, R72 ;  /* 0x000000120448723c */ /* 0x040fe20000001848 */
[----:B------:R-:W3:Y:S07]  /*4eb0*/  LDSM.16.MT88.4 R16, [R222+0x16800] ;  /* 0x01680000de10783b */ /* 0x000eee0000004200 */
[C---:B------:R-:W-:Y:S08]  /*4ec0*/  HMMA.16816.F32 R60, R4.reuse, R28, R60 ;  /* 0x0000001c043c723c */ /* 0x040ff0000000183c */
[C---:B-1----:R-:W-:Y:S08]  /*4ed0*/  HMMA.16816.F32 R116, R4.reuse, R12, R116 ;  /* 0x0000000c0474723c */ /* 0x042ff00000001874 */
[C---:B------:R-:W-:Y:S01]  /*4ee0*/  HMMA.16816.F32 R120, R4.reuse, R14, R120 ;  /* 0x0000000e0478723c */ /* 0x040fe20000001878 */
[----:B------:R-:W1:Y:S07]  /*4ef0*/  LDSM.16.MT88.4 R12, [R224+0x13000] ;  /* 0x01300000e00c783b */ /* 0x000e6e0000004200 */
[C---:B--2---:R-:W-:Y:S08]  /*4f00*/  HMMA.16816.F32 R124, R4.reuse, R8, R124 ;  /* 0x00000008047c723c */ /* 0x044ff0000000187c */
[C---:B------:R-:W-:Y:S01]  /*4f10*/  HMMA.16816.F32 R128, R4.reuse, R10, R128 ;  /* 0x0000000a0480723c */ /* 0x040fe20000001880 */
[----:B------:R-:W2:Y:S07]  /*4f20*/  LDSM.16.MT88.4 R8, [R222+0x13000] ;  /* 0x01300000de08783b */ /* 0x000eae0000004200 */
[C---:B------:R-:W-:Y:S01]  /*4f30*/  HMMA.16816.F32 R64, R4.reuse, R30, R64 ;  /* 0x0000001e0440723c */ /* 0x040fe20000001840 */
[----:B------:R-:W-:Y:S07]  /*4f40*/  LDSM.16.MT88.4 R28, [R224+0x11000] ;  /* 0x01100000e01c783b */ /* 0x000fee0000004200 */
[C---:B------:R-:W-:Y:S08]  /*4f50*/  HMMA.16816.F32 R76, R4.reuse, R24, R76 ;  /* 0x00000018044c723c */ /* 0x040ff0000000184c */
[C---:B------:R-:W-:Y:S01]  /*4f60*/  HMMA.16816.F32 R80, R4.reuse, R26, R80 ;  /* 0x0000001a0450723c */ /* 0x040fe20000001850 */
[----:B------:R-:W-:Y:S07]  /*4f70*/  LDSM.16.MT88.4 R24, [R221+0x11000] ;  /* 0x01100000dd18783b */ /* 0x000fee0000004200 */
[C---:B------:R-:W-:Y:S08]  /*4f80*/  HMMA.16816.F32 R100, R4.reuse, R20, R100 ;  /* 0x000000140464723c */ /* 0x040ff00000001864 */
[C---:B------:R-:W-:Y:S01]  /*4f90*/  HMMA.16816.F32 R104, R4.reuse, R22, R104 ;  /* 0x000000160468723c */ /* 0x040fe20000001868 */
[----:B------:R-:W5:Y:S07]  /*4fa0*/  LDSM.16.MT88.4 R20, [R222+0x11000] ;  /* 0x01100000de14783b */ /* 0x000f6e0000004200 */
[C---:B---3--:R-:W-:Y:S08]  /*4fb0*/  HMMA.16816.F32 R108, R4.reuse, R16, R108 ;  /* 0x00000010046c723c */ /* 0x048ff0000000186c */
[----:B------:R-:W-:Y:S01]  /*4fc0*/  HMMA.16816.F32 R112, R4, R18, R112 ;  /* 0x000000120470723c */ /* 0x000fe20000001870 */
[----:B------:R-:W3:Y:S06]  /*4fd0*/  LDSM.16.MT88.4 R16, [R220+0x11000] ;  /* 0x01100000dc10783b */ /* 0x000eec0000004200 */
[----:B------:R-:W-:Y:S01]  /*4fe0*/  F2FP.PACK_AB R4, R183, R180 ;  /* 0x000000b4b704723e */ /* 0x000fe200000000ff */
[----:B------:R-:W-:Y:S01]  /*4ff0*/  FADD.FTZ R180, R180, R169 ;  /* 0x000000a9b4b47221 */ /* 0x000fe20000010000 */
[----:B----4-:R-:W-:Y:S01]  /*5000*/  F2FP.PACK_AB R5, R190, R189 ;  /* 0x000000bdbe05723e */ /* 0x010fe200000000ff */
[----:B------:R-:W-:Y:S01]  /*5010*/  FADD.FTZ R189, R189, R0 ;  /* 0x00000000bdbd7221 */ /* 0x000fe20000010000 */
[----:B------:R-:W-:Y:S01]  /*5020*/  F2FP.PACK_AB R6, R185, R182 ;  /* 0x000000b6b906723e */ /* 0x000fe200000000ff */
[----:B------:R-:W-:Y:S01]  /*5030*/  FADD.FTZ R183, R183, R180 ;  /* 0x000000b4b7b77221 */ /* 0x000fe20000010000 */
[----:B------:R-:W-:Y:S01]  /*5040*/  F2FP.PACK_AB R7, R192, R191 ;  /* 0x000000bfc007723e */ /* 0x000fe200000000ff */
[----:B------:R-:W-:-:S02]  /*5050*/  FADD.FTZ R190, R190, R189 ;  /* 0x000000bdbebe7221 */ /* 0x000fc40000010000 */
[----:B------:R-:W-:Y:S02]  /*5060*/  FADD.FTZ R182, R182, R183 ;  /* 0x000000b7b6b67221 */ /* 0x000fe40000010000 */
[----:B------:R-:W-:Y:S02]  /*5070*/  FADD.FTZ R191, R191, R190 ;  /* 0x000000bebfbf7221 */ /* 0x000fe40000010000 */
[----:B-1----:R-:W-:Y:S01]  /*5080*/  HMMA.16816.F32 R36, R4, R12, R36 ;  /* 0x0000000c0424723c */ /* 0x002fe20000001824 */
[----:B------:R-:W-:Y:S02]  /*5090*/  FADD.FTZ R185, R185, R182 ;  /* 0x000000b6b9b97221 */ /* 0x000fe40000010000 */
[----:B------:R-:W-:-:S05]  /*50a0*/  FADD.FTZ R192, R192, R191 ;  /* 0x000000bfc0c07221 */ /* 0x000fca0000010000 */
[C---:B------:R-:W-:Y:S01]  /*50b0*/  HMMA.16816.F32 R40, R4.reuse, R14, R40 ;  /* 0x0000000e0428723c */ /* 0x040fe20000001828 */
[----:B------:R-:W1:Y:S07]  /*50c0*/  LDSM.16.MT88.4 R12, [R221+0x15000] ;  /* 0x01500000dd0c783b */ /* 0x000e6e0000004200 */
[C---:B--2---:R-:W-:Y:S08]  /*50d0*/  HMMA.16816.F32 R44, R4.reuse, R8, R44 ;  /* 0x00000008042c723c */ /* 0x044ff0000000182c */
[C---:B------:R-:W-:Y:S01]  /*50e0*/  HMMA.16816.F32 R48, R4.reuse, R10, R48 ;  /* 0x0000000a0430723c */ /* 0x040fe20000001830 */
[----:B------:R-:W2:Y:S07]  /*50f0*/  LDSM.16.MT88.4 R8, [R220+0x15000] ;  /* 0x01500000dc08783b */ /* 0x000eae0000004200 */
[C---:B-----5:R-:W-:Y:S08]  /*5100*/  HMMA.16816.F32 R152, R4.reuse, R20, R152 ;  /* 0x000000140498723c */ /* 0x060ff00000001898 */
[C---:B------:R-:W-:Y:S01]  /*5110*/  HMMA.16816.F32 R148, R4.reuse, R22, R148 ;  /* 0x000000160494723c */ /* 0x040fe20000001894 */
[----:B------:R-:W4:Y:S07]  /*5120*/  LDSM.16.MT88.4 R20, [R221+0x13000] ;  /* 0x01300000dd14783b */ /* 0x000f2e0000004200 */
        /* <DEDUP_REMOVED lines=11> */
[----:B------:R-:W5:Y:S07]  /*51e0*/  LDSM.16.MT88.4 R28, [R220+0x13000] ;  /* 0x01300000dc1c783b */ /* 0x000f6e0000004200 */
[C---:B------:R-:W-:Y:S08]  /*51f0*/  HMMA.16816.F32 R144, R4.reuse, R24, R144 ;  /* 0x000000180490723c */ /* 0x040ff00000001890 */
[C---:B------:R-:W-:Y:S01]  /*5200*/  HMMA.16816.F32 R140, R4.reuse, R26, R140 ;  /* 0x0000001a048c723c */ /* 0x040fe2000000188c */
[----:B------:R-:W2:Y:S07]  /*5210*/  LDSM.16.MT88.4 R24, [R222+0x15000] ;  /* 0x01500000de18783b */ /* 0x000eae0000004200 */
[C---:B----4-:R-:W-:Y:S08]  /*5220*/  HMMA.16816.F32 R52, R4.reuse, R20, R52 ;  /* 0x000000140434723c */ /* 0x050ff00000001834 */
        /* <DEDUP_REMOVED lines=11> */
[C---:B-----5:R-:W-:Y:S08]  /*52e0*/  HMMA.16816.F32 R60, R4.reuse, R28, R60 ;  /* 0x0000001c043c723c */ /* 0x060ff0000000183c */
[C---:B------:R-:W-:Y:S01]  /*52f0*/  HMMA.16816.F32 R64, R4.reuse, R30, R64 ;  /* 0x0000001e0440723c */ /* 0x040fe20000001840 */
[----:B------:R-:W5:Y:S07]  /*5300*/  LDSM.16.MT88.4 R28, [R222+0x11800] ;  /* 0x01180000de1c783b */ /* 0x000f6e0000004200 */
[C---:B------:R-:W-:Y:S08]  /*5310*/  HMMA.16816.F32 R76, R4.reuse, R24, R76 ;  /* 0x00000018044c723c */ /* 0x040ff0000000184c */
[C---:B------:R-:W-:Y:S01]  /*5320*/  HMMA.16816.F32 R80, R4.reuse, R26, R80 ;  /* 0x0000001a0450723c */ /* 0x040fe20000001850 */
[----:B------:R-:W1:Y:S07]  /*5330*/  LDSM.16.MT88.4 R24, [R221+0x11800] ;  /* 0x01180000dd18783b */ /* 0x000e6e0000004200 */
[C---:B----4-:R-:W-:Y:S08]  /*5340*/  HMMA.16816.F32 R100, R4.reuse, R20, R100 ;  /* 0x000000140464723c */ /* 0x050ff00000001864 */
[C---:B------:R-:W-:Y:S01]  /*5350*/  HMMA.16816.F32 R104, R4.reuse, R22, R104 ;  /* 0x000000160468723c */ /* 0x040fe20000001868 */
[----:B------:R-:W4:Y:S07]  /*5360*/  LDSM.16.MT88.4 R20, [R220+0x11800] ;  /* 0x01180000dc14783b */ /* 0x000f2e0000004200 */
[C---:B---3--:R-:W-:Y:S08]  /*5370*/  HMMA.16816.F32 R108, R4.reuse, R16, R108 ;  /* 0x00000010046c723c */ /* 0x048ff0000000186c */
[----:B------:R-:W-:Y:S01]  /*5380*/  HMMA.16816.F32 R112, R4, R18, R112 ;  /* 0x000000120470723c */ /* 0x000fe20000001870 */
[----:B------:R-:W3:Y:S06]  /*5390*/  LDSM.16.MT88.4 R16, [R222+0x13800] ;  /* 0x01380000de10783b */ /* 0x000eec0000004200 */
        /* <DEDUP_REMOVED lines=18> */
[C---:B------:R-:W-:Y:S08]  /*54c0*/  HMMA.16816.F32 R160, R4.reuse, R32, R160 ;  /* 0x0000002004a0723c */ /* 0x040ff000000018a0 */
[C---:B------:R-:W-:Y:S01]  /*54d0*/  HMMA.16816.F32 R156, R4.reuse, R34, R156 ;  /* 0x00000022049c723c */ /* 0x040fe2000000189c */
[----:B------:R-:W1:Y:S07]  /*54e0*/  LDSM.16.MT88.4 R32, [R220+0x13800] ;  /* 0x01380000dc20783b */ /* 0x000e6e0000004200 */
[C---:B-----5:R-:W-:Y:S08]  /*54f0*/  HMMA.16816.F32 R152, R4.reuse, R28, R152 ;  /* 0x0000001c0498723c */ /* 0x060ff00000001898 */
        /* <DEDUP_REMOVED lines=18> */
[C---:B------:R-:W-:Y:S08]  /*5620*/  HMMA.16816.F32 R64, R4.reuse, R34, R64 ;  /* 0x000000220440723c */ /* 0x040ff00000001840 */
[C---:B-----5:R-:W-:Y:S08]  /*5630*/  HMMA.16816.F32 R76, R4.reuse, R28, R76 ;  /* 0x0000001c044c723c */ /* 0x060ff0000000184c */
[C---:B------:R-:W-:Y:S08]  /*5640*/  HMMA.16816.F32 R80, R4.reuse, R30, R80 ;  /* 0x0000001e0450723c */ /* 0x040ff00000001850 */
[C---:B------:R-:W-:Y:S08]  /*5650*/  HMMA.16816.F32 R84, R4.reuse, R24, R84 ;  /* 0x000000180454723c */ /* 0x040ff00000001854 */
[C---:B------:R-:W-:Y:S08]  /*5660*/  HMMA.16816.F32 R88, R4.reuse, R26, R88 ;  /* 0x0000001a0458723c */ /* 0x040ff00000001858 */
[C---:B----4-:R-:W-:Y:S08]  /*5670*/  HMMA.16816.F32 R92, R4.reuse, R20, R92 ;  /* 0x00000014045c723c */ /* 0x050ff0000000185c */
[C---:B------:R-:W-:Y:S08]  /*5680*/  HMMA.16816.F32 R96, R4.reuse, R22, R96 ;  /* 0x000000160460723c */ /* 0x040ff00000001860 */
[C---:B---3--:R-:W-:Y:S08]  /*5690*/  HMMA.16816.F32 R108, R4.reuse, R16, R108 ;  /* 0x00000010046c723c */ /* 0x048ff0000000186c */
[C---:B------:R-:W-:Y:S08]  /*56a0*/  HMMA.16816.F32 R112, R4.reuse, R18, R112 ;  /* 0x000000120470723c */ /* 0x040ff00000001870 */
[C---:B-1----:R-:W-:Y:S08]  /*56b0*/  HMMA.16816.F32 R116, R4.reuse, R12, R116 ;  /* 0x0000000c0474723c */ /* 0x042ff00000001874 */
[C---:B------:R-:W-:Y:S08]  /*56c0*/  HMMA.16816.F32 R120, R4.reuse, R14, R120 ;  /* 0x0000000e0478723c */ /* 0x040ff00000001878 */
[C---:B--2---:R-:W-:Y:S08]  /*56d0*/  HMMA.16816.F32 R124, R4.reuse, R8, R124 ;  /* 0x00000008047c723c */ /* 0x044ff0000000187c */
[----:B------:R-:W-:Y:S01]  /*56e0*/  HMMA.16816.F32 R128, R4, R10, R128 ;  /* 0x0000000a0480723c */ /* 0x000fe20000001880 */
[----:B------:R-:W-:Y:S07]  /*56f0*/  @!P0 BRA `(.L_x_147) ;  /* 0x0000384000008947 */ /* 0x000fee0003800000 */
[----:B------:R-:W-:Y:S01]  /*5700*/  UIADD3 UR17, UR8, -0x2, URZ ;  /* 0xfffffffe08117890 */ /* 0x000fe2000fffe03f */
[----:B------:R-:W-:-:S04]  /*5710*/  DEPBAR.LE SB0, 0x0 ;  /* 0x000080000000791a */ /* 0x000fc80000000000 */
[----:B------:R-:W-:Y:S01]  /*5720*/  USHF.R.S32.HI UR14, URZ, 0x1f, UR17 ;  /* 0x0000001f3f0e7899 */ /* 0x000fe20008011411 */
[----:B------:R-:W-:Y:S01]  /*5730*/  IMAD.U32 R165, RZ, RZ, UR17 ;  /* 0x00000011ffa57e24 */ /* 0x000fe2000f8e00ff */
[----:B------:R-:W-:Y:S02]  /*5740*/  ULDC.64 UR12, c[0x0][0x1a0] ;  /* 0x00006800000c7ab9 */ /* 0x000fe40000000a00 */
[----:B------:R-:W-:Y:S02]  /*5750*/  UIMAD UR14, UR14, UR12, URZ ;  /* 0x0000000c0e0e72a4 */ /* 0x000fe4000f8e023f */
[----:B------:R-:W-:Y:S02]  /*5760*/  UIMAD.WIDE.U32 UR20, UR17, UR12, URZ ;  /* 0x0000000c111472a5 */ /* 0x000fe4000f8e003f */
[----:B------:R-:W-:Y:S02]  /*5770*/  UIMAD UR13, UR17, UR13, UR14 ;  /* 0x0000000d110d72a4 */ /* 0x000fe4000f8e020e */
[----:B------:R-:W-:-:S02]  /*5780*/  USHF.L.U64.HI UR12, UR4, 0x5, UR5 ;  /* 0x00000005040c7899 */ /* 0x000fc40008010205 */
[----:B------:R-:W-:Y:S01]  /*5790*/  UIADD3 UR13, UR21, UR13, URZ ;  /* 0x0000000d150d7290 */ /* 0x000fe2000fffe03f */
[----:B------:R-:W-:Y:S01]  /*57a0*/  IMAD.U32 R6, RZ, RZ, UR20 ;  /* 0x00000014ff067e24 */ /* 0x000fe2000f8e00ff */
[----:B------:R-:W-:Y:S01]  /*57b0*/  UISETP.GT.AND UP0, UPT, UR17, UR9, UPT ;  /* 0x000000091100728c */ /* 0x000fe2000bf04270 */
[----:B------:R-:W-:-:S03]  /*57c0*/  IMAD.U32 R7, RZ, RZ, UR21 ;  /* 0x00000015ff077e24 */ /* 0x000fc6000f8e00ff */
[----:B------:R-:W-:Y:S01]  /*57d0*/  IMAD.U32 R5, RZ, RZ, UR13 ;  /* 0x0000000dff057e24 */ /* 0x000fe2000f8e00ff */
[----:B------:R-:W-:Y:S01]  /*57e0*/  BAR.SYNC.DEFER_BLOCKING 0x0 ;  /* 0x0000000000007b1d */ /* 0x000fe20000010000 */
[----:B------:R-:W-:Y:S01]  /*57f0*/  LEA R0, P0, R6, R166, 0x6 ;  /* 0x000000a606007211 */ /* 0x000fe200078030ff */
[----:B------:R-:W-:-:S03]  /*5800*/  USHF.L.U32 UR13, UR4, 0x5, URZ ;  /* 0x00000005040d7899 */ /* 0x000fc6000800063f */
[----:B------:R-:W-:Y:S02]  /*5810*/  LEA R4, P1, R0, c[0x0][0x170], 0x1 ;  /* 0x00005c0000047a11 */ /* 0x000fe400078208ff */
[----:B------:R-:W-:Y:S02]  /*5820*/  LEA.HI.X R5, R6, R241, R5, 0x6, P0 ;  /* 0x000000f106057211 */ /* 0x000fe400000f3405 */
[----:B------:R-:W-:Y:S02]  /*5830*/  IADD3 R6, P0, R4, UR13, RZ ;  /* 0x0000000d04067c10 */ /* 0x000fe4000ff1e0ff */
[----:B------:R-:W-:Y:S01]  /*5840*/  LEA.HI.X R5, R0, c[0x0][0x174], R5, 0x1, P1 ;  /* 0x00005d0000057a11 */ /* 0x000fe200008f0c05 */
[----:B------:R-:W-:Y:S01]  /*5850*/  IMAD R0, R165, 0x40, R242 ;  /* 0x00000040a5007824 */ /* 0x000fe200078e02f2 */
[----:B------:R-:W-:Y:S02]  /*5860*/  IADD3 R18, P1, R6, UR13, RZ ;  /* 0x0000000d06127c10 */ /* 0x000fe4000ff3e0ff */
[----:B------:R-:W-:-:S02]  /*5870*/  IADD3.X R7, R5, UR12, RZ, P0, !PT ;  /* 0x0000000c05077c10 */ /* 0x000fc400087fe4ff */
[----:B------:R-:W-:Y:S02]  /*5880*/  IADD3 R16, P0, R18, UR13, RZ ;  /* 0x0000000d12107c10 */ /* 0x000fe4000ff1e0ff */
[----:B------:R-:W-:Y:S02]  /*5890*/  IADD3.X R19, R7, UR12, RZ, P1, !PT ;  /* 0x0000000c07137c10 */ /* 0x000fe40008ffe4ff */
[----:B------:R-:W-:Y:S02]  /*58a0*/  IADD3 R2, R0, 0x1, RZ ;  /* 0x0000000100027810 */ /* 0x000fe40007ffe0ff */
[----:B------:R-:W-:Y:S01]  /*58b0*/  IADD3.X R17, R19, UR12, RZ, P0, !PT ;  /* 0x0000000c13117c10 */ /* 0x000fe200087fe4ff */
[----:B------:R-:W-:Y:S01]  /*58c0*/  @!PT LDS RZ, [RZ] ;  /* 0x00000000fffff984 */ /* 0x000fe20000000800 */
[----:B------:R-:W-:Y:S01]  /*58d0*/  @!PT LDS RZ, [RZ] ;  /* 0x00000000fffff984 */ /* 0x000fe20000000800 */
[----:B------:R-:W-:Y:S01]  /*58e0*/  @!PT LDS RZ, [RZ] ;  /* 0x00000000fffff984 */ /* 0x000fe20000000800 */
[----:B------:R1:W-:Y:S01]  /*58f0*/  LDGSTS.E.BYPASS.LTC128B.128 [R231+0x10000], [R4.64] ;  /* 0x1000000004e77fae */ /* 0x0003e2000b901d52 */
[C---:B------:R-:W-:Y:S02]  /*5900*/  ISETP.GE.AND P6, PT, R2.reuse, R238, PT ;  /* 0x000000ee0200720c */ /* 0x040fe40003fc6270 */
[----:B------:R-:W-:Y:S01]  /*5910*/  ISETP.GE.AND P2, PT, R2, R236, PT ;  /* 0x000000ec0200720c */ /* 0x000fe20003f46270 */
[----:B------:R1:W-:Y:S01]  /*5920*/  LDGSTS.E.BYPASS.LTC128B.128 [R231+0x12000], [R4.64+0x80] ;  /* 0x1200008004e77fae */ /* 0x0003e2000b901d52 */
[----:B------:R-:W-:-:S02]  /*5930*/  ISETP.GE.AND P0, PT, R0, R238, PT ;  /* 0x000000ee0000720c */ /* 0x000fc40003f06270 */
[C---:B------:R-:W-:Y:S01]  /*5940*/  ISETP.LT.OR P6, PT, R2.reuse, R239, P6 ;  /* 0x000000ef0200720c */ /* 0x040fe200037c1670 */
[----:B------:R1:W-:Y:S01]  /*5950*/  LDGSTS.E.BYPASS.LTC128B.128 [R231+0x14000], [R4.64+0x100] ;  /* 0x1400010004e77fae */ /* 0x0003e2000b901d52 */
[----:B------:R-:W-:Y:S02]  /*5960*/  ISETP.LT.OR P2, PT, R2, R237, P2 ;  /* 0x000000ed0200720c */ /* 0x000fe40001741670 */
[C---:B------:R-:W-:Y:S01]  /*5970*/  ISETP.LT.OR P0, PT, R0.reuse, R239, P0 ;  /* 0x000000ef0000720c */ /* 0x040fe20000701670 */
[----:B------:R1:W-:Y:S01]  /*5980*/  LDGSTS.E.BYPASS.LTC128B.128 [R231+0x16000], [R4.64+0x180] ;  /* 0x1600018004e77fae */ /* 0x0003e2000b901d52 */
[C---:B------:R-:W-:Y:S02]  /*5990*/  IADD3 R2, R0.reuse, 0x9, RZ ;  /* 0x0000000900027810 */ /* 0x040fe40007ffe0ff */
[----:B------:R-:W-:Y:S01]  /*59a0*/  ISETP.GE.AND P3, PT, R0, R236, PT ;  /* 0x000000ec0000720c */ /* 0x000fe20003f66270 */
[----:B------:R1:W-:Y:S01]  /*59b0*/  LDGSTS.E.BYPASS.LTC128B.128 [R231+0x10800], [R6.64] ;  /* 0x1080000006e77fae */ /* 0x0003e2000b901d52 */
[----:B------:R-:W-:-:S02]  /*59c0*/  ISETP.GE.AND P5, PT, R2, R238, PT ;  /* 0x000000ee0200720c */ /* 0x000fc40003fa6270 */
[----:B------:R-:W-:Y:S01]  /*59d0*/  ISETP.LT.OR P3, PT, R0, R237, P3 ;  /* 0x000000ed0000720c */ /* 0x000fe20001f61670 */
[----:B------:R1:W-:Y:S01]  /*59e0*/  LDGSTS.E.BYPASS.LTC128B.128 [R231+0x12800], [R6.64+0x80] ;  /* 0x1280008006e77fae */ /* 0x0003e2000b901d52 */
[----:B------:R-:W-:-:S03]  /*59f0*/  ISETP.LT.OR P5, PT, R2, R239, P5 ;  /* 0x000000ef0200720c */ /* 0x000fc60002fa1670 */
        /* <DEDUP_REMOVED lines=11> */
[----:B------:R-:W3:Y:S04]  /*5ab0*/  LDSM.16.M88.4 R168, [R229+0x8000] ;  /* 0x00800000e5a8783b */ /* 0x000ee80000000200 */
[----:B------:R-:W4:Y:S04]  /*5ac0*/  LDSM.16.M88.4 R28, [R229+0x8800] ;  /* 0x00880000e51c783b */ /* 0x000f280000000200 */
[----:B------:R-:W-:Y:S04]  /*5ad0*/  LDSM.16.M88.4 R176, [R228] ;  /* 0x00000000e4b0783b */ /* 0x000fe80000000200 */
[----:B-1----:R-:W1:Y:S04]  /*5ae0*/  LDSM.16.M88.4 R4, [R227] ;  /* 0x00000000e304783b */ /* 0x002e680000000200 */
[----:B------:R-:W5:Y:S04]  /*5af0*/  LDSM.16.M88.4 R20, [R229+0x9000] ;  /* 0x00900000e514783b */ /* 0x000f680000000200 */
[----:B------:R-:W2:Y:S04]  /*5b00*/  LDSM.16.M88.4 R8, [R229+0x9800] ;  /* 0x00980000e508783b */ /* 0x000ea80000000200 */
[----:B------:R-:W1:Y:S04]  /*5b10*/  LDSM.16.M88.4 R180, [R219] ;  /* 0x00000000dbb4783b */ /* 0x000e680000000200 */
[----:B------:R-:W1:Y:S04]  /*5b20*/  LDSM.16.M88.4 R192, [R218] ;  /* 0x00000000dac0783b */ /* 0x000e680000000200 */
[----:B------:R-:W1:Y:S04]  /*5b30*/  LDSM.16.M88.4 R184, [R217] ;  /* 0x00000000d9b8783b */ /* 0x000e680000000200 */
[----:B------:R-:W-:Y:S01]  /*5b40*/  LDSM.16.M88.4 R188, [R226] ;  /* 0x00000000e2bc783b */ /* 0x000fe20000000200 */
[C---:B---3--:R-:W-:Y:S03]  /*5b50*/  HMMA.16816.F32 R172, R12.reuse, R168, RZ ;  /* 0x000000a80cac723c */ /* 0x048fe600000018ff */
[----:B------:R-:W0:Y:S05]  /*5b60*/  LDGDEPBAR ;  /* 0x00000000000079af */ /* 0x000e2a0000000000 */
[C---:B------:R-:W-:Y:S08]  /*5b70*/  HMMA.16816.F32 R168, R12.reuse, R170, RZ ;  /* 0x000000aa0ca8723c */ /* 0x040ff000000018ff */
[C---:B----4-:R-:W-:Y:S08]  /*5b80*/  HMMA.16816.F32 R32, R12.reuse, R28, RZ ;  /* 0x0000001c0c20723c */ /* 0x050ff000000018ff */
[----:B------:R-:W-:Y:S08]  /*5b90*/  HMMA.16816.F32 R28, R12, R30, RZ ;  /* 0x0000001e0c1c723c */ /* 0x000ff000000018ff */
[C---:B-1----:R-:W-:Y:S08]  /*5ba0*/  HMMA.16816.F32 R172, R176.reuse, R4, R172 ;  /* 0x00000004b0ac723c */ /* 0x042ff000000018ac */
[----:B------:R-:W-:Y:S01]  /*5bb0*/  HMMA.16816.F32 R168, R176, R6, R168 ;  /* 0x00000006b0a8723c */ /* 0x000fe200000018a8 */
[----:B------:R-:W1:Y:S07]  /*5bc0*/  LDSM.16.M88.4 R4, [R223+0x8000] ;  /* 0x00800000df04783b */ /* 0x000e6e0000000200 */
[C---:B-----5:R-:W-:Y:S08]  /*5bd0*/  HMMA.16816.F32 R24, R12.reuse, R20, RZ ;  /* 0x000000140c18723c */ /* 0x060ff000000018ff */
[C---:B------:R-:W-:Y:S08]  /*5be0*/  HMMA.16816.F32 R20, R12.reuse, R22, RZ ;  /* 0x000000160c14723c */ /* 0x040ff000000018ff */
[C---:B--2---:R-:W-:Y:S08]  /*5bf0*/  HMMA.16816.F32 R16, R12.reuse, R8, RZ ;  /* 0x000000080c10723c */ /* 0x044ff000000018ff */
[----:B------:R-:W-:Y:S01]  /*5c00*/  HMMA.16816.F32 R12, R12, R10, RZ ;  /* 0x0000000a0c0c723c */ /* 0x000fe200000018ff */
[----:B------:R-:W2:Y:S07]  /*5c10*/  LDSM.16.M88.4 R8, [R223+0x8800] ;  /* 0x00880000df08783b */ /* 0x000eae0000000200 */
[C---:B------:R-:W-:Y:S08]  /*5c20*/  HMMA.16816.F32 R32, R176.reuse, R180, R32 ;  /* 0x000000b4b020723c */ /* 0x040ff00000001820 */
[C---:B------:R-:W-:Y:S01]  /*5c30*/  HMMA.16816.F32 R28, R176.reuse, R182, R28 ;  /* 0x000000b6b01c723c */ /* 0x040fe2000000181c */
[----:B------:R-:W3:Y:S07]  /*5c40*/  LDSM.16.M88.4 R180, [R223+0x9000] ;  /* 0x00900000dfb4783b */ /* 0x000eee0000000200 */
[C---:B------:R-:W-:Y:S08]  /*5c50*/  HMMA.16816.F32 R24, R176.reuse, R192, R24 ;  /* 0x000000c0b018723c */ /* 0x040ff00000001818 */
[C---:B------:R-:W-:Y:S01]  /*5c60*/  HMMA.16816.F32 R20, R176.reuse, R194, R20 ;  /* 0x000000c2b014723c */ /* 0x040fe20000001814 */
[----:B------:R-:W4:Y:S07]  /*5c70*/  LDSM.16.M88.4 R192, [R223+0x9800] ;  /* 0x00980000dfc0783b */ /* 0x000f2e0000000200 */
[C---:B------:R-:W-:Y:S08]  /*5c80*/  HMMA.16816.F32 R16, R176.reuse, R184, R16 ;  /* 0x000000b8b010723c */ /* 0x040ff00000001810 */
[----:B------:R-:W-:Y:S01]  /*5c90*/  HMMA.16816.F32 R12, R176, R186, R12 ;  /* 0x000000bab00c723c */ /* 0x000fe2000000180c */
[----:B------:R-:W-:Y:S04]  /*5ca0*/  LDSM.16.M88.4 R176, [R225] ;  /* 0x00000000e1b0783b */ /* 0x000fe80000000200 */
[----:B------:R-:W-:Y:S03]  /*5cb0*/  LDSM.16.M88.4 R184, [R216] ;  /* 0x00000000d8b8783b */ /* 0x000fe60000000200 */
[C---:B-1----:R-:W-:Y:S08]  /*5cc0*/  HMMA.16816.F32 R172, R188.reuse, R4, R172 ;  /* 0x00000004bcac723c */ /* 0x042ff000000018ac */
[C---:B------:R-:W-:Y:S01]  /*5cd0*/  HMMA.16816.F32 R168, R188.reuse, R6, R168 ;  /* 0x00000006bca8723c */ /* 0x040fe200000018a8 */
[----:B------:R-:W1:Y:S07]  /*5ce0*/  LDSM.16.M88.4 R4, [R216+0x800] ;  /* 0x00080000d804783b */ /* 0x000e6e0000000200 */
[C---:B--2---:R-:W-:Y:S08]  /*5cf0*/  HMMA.16816.F32 R32, R188.reuse, R8, R32 ;  /* 0x00000008bc20723c */ /* 0x044ff00000001820 */
[C---:B------:R-:W-:Y:S01]  /*5d00*/  HMMA.16816.F32 R28, R188.reuse, R10, R28 ;  /* 0x0000000abc1c723c */ /* 0x040fe2000000181c */
[----:B------:R-:W2:Y:S07]  /*5d10*/  LDSM.16.M88.4 R8, [R216+0x1000] ;  /* 0x00100000d808783b */ /* 0x000eae0000000200 */
[C---:B---3--:R-:W-:Y:S08]  /*5d20*/  HMMA.16816.F32 R24, R188.reuse, R180, R24 ;  /* 0x000000b4bc18723c */ /* 0x048ff00000001818 */
[C---:B------:R-:W-:Y:S01]  /*5d30*/  HMMA.16816.F32 R20, R188.reuse, R182, R20 ;  /* 0x000000b6bc14723c */ /* 0x040fe20000001814 */
[----:B------:R-:W3:Y:S07]  /*5d40*/  LDSM.16.M88.4 R180, [R216+0x1800] ;  /* 0x00180000d8b4783b */ /* 0x000eee0000000200 */
[C---:B----4-:R-:W-:Y:S08]  /*5d50*/  HMMA.16816.F32 R16, R188.reuse, R192, R16 ;  /* 0x000000c0bc10723c */ /* 0x050ff00000001810 */
[----:B------:R-:W-:Y:S01]  /*5d60*/  HMMA.16816.F32 R12, R188, R194, R12 ;  /* 0x000000c2bc0c723c */ /* 0x000fe2000000180c */
[----:B------:R-:W-:Y:S04]  /*5d70*/  LDSM.16.M88.4 R192, [R229+0xa000] ;  /* 0x00a00000e5c0783b */ /* 0x000fe80000000200 */
[----:B------:R-:W-:Y:S03]  /*5d80*/  LDSM.16.M88.4 R188, [R229+0xa800] ;  /* 0x00a80000e5bc783b */ /* 0x000fe60000000200 */
[C---:B-1----:R-:W-:Y:S08]  /*5d90*/  HMMA.16816.F32 R32, R176.reuse, R4, R32 ;  /* 0x00000004b020723c */ /* 0x042ff00000001820 */
[C---:B------:R-:W-:Y:S01]  /*5da0*/  HMMA.16816.F32 R28, R176.reuse, R6, R28 ;  /* 0x00000006b01c723c */ /* 0x040fe2000000181c */
[----:B------:R-:W1:Y:S07]  /*5db0*/  LDSM.16.M88.4 R4, [R230+0x2000] ;  /* 0x00200000e604783b */ /* 0x000e6e0000000200 */
[C---:B------:R-:W-:Y:S08]  /*5dc0*/  HMMA.16816.F32 R172, R176.reuse, R184, R172 ;  /* 0x000000b8b0ac723c */ /* 0x040ff000000018ac */
[C---:B------:R-:W-:Y:S01]  /*5dd0*/  HMMA.16816.F32 R168, R176.reuse, R186, R168 ;  /* 0x000000bab0a8723c */ /* 0x040fe200000018a8 */
[----:B------:R-:W4:Y:S07]  /*5de0*/  LDSM.16.M88.4 R184, [R229+0xb000] ;  /* 0x00b00000e5b8783b */ /* 0x000f2e0000000200 */
[C---:B--2---:R-:W-:Y:S08]  /*5df0*/  HMMA.16816.F32 R24, R176.reuse, R8, R24 ;  /* 0x00000008b018723c */ /* 0x044ff00000001818 */
[C---:B------:R-:W-:Y:S01]  /*5e00*/  HMMA.16816.F32 R20, R176.reuse, R10, R20 ;  /* 0x0000000ab014723c */ /* 0x040fe20000001814 */
[----:B------:R-:W2:Y:S07]  /*5e10*/  LDSM.16.M88.4 R8, [R229+0xb800] ;  /* 0x00b80000e508783b */ /* 0x000eae0000000200 */
[C---:B---3--:R-:W-:Y:S08]  /*5e20*/  HMMA.16816.F32 R16, R176.reuse, R180, R16 ;  /* 0x000000b4b010723c */ /* 0x048ff00000001810 */
[----:B------:R-:W-:Y:S01]  /*5e30*/  HMMA.16816.F32 R12, R176, R182, R12 ;  /* 0x000000b6b00c723c */ /* 0x000fe2000000180c */
[----:B------:R-:W-:Y:S04]  /*5e40*/  LDSM.16.M88.4 R180, [R228+0x2000] ;  /* 0x00200000e4b4783b */ /* 0x000fe80000000200 */
[----:B------:R-:W3:Y:S03]  /*5e50*/  LDSM.16.M88.4 R176, [R215] ;  /* 0x00000000d7b0783b */ /* 0x000ee60000000200 */
[C---:B-1----:R-:W-:Y:S08]  /*5e60*/  HMMA.16816.F32 R172, R4.reuse, R192, R172 ;  /* 0x000000c004ac723c */ /* 0x042ff000000018ac */
[C---:B------:R-:W-:Y:S01]  /*5e70*/  HMMA.16816.F32 R168, R4.reuse, R194, R168 ;  /* 0x000000c204a8723c */ /* 0x040fe200000018a8 */
[----:B------:R-:W1:Y:S07]  /*5e80*/  LDSM.16.M88.4 R192, [R214] ;  /* 0x00000000d6c0783b */ /* 0x000e6e0000000200 */
[C---:B------:R-:W-:Y:S08]  /*5e90*/  HMMA.16816.F32 R32, R4.reuse, R188, R32 ;  /* 0x000000bc0420723c */ /* 0x040ff00000001820 */
[C---:B------:R-:W-:Y:S01]  /*5ea0*/  HMMA.16816.F32 R28, R4.reuse, R190, R28 ;  /* 0x000000be041c723c */ /* 0x040fe2000000181c */
[----:B------:R-:W5:Y:S07]  /*5eb0*/  LDSM.16.M88.4 R188, [R213] ;  /* 0x00000000d5bc783b */ /* 0x000f6e0000000200 */
[C---:B----4-:R-:W-:Y:S08]  /*5ec0*/  HMMA.16816.F32 R24, R4.reuse, R184, R24 ;  /* 0x000000b80418723c */ /* 0x050ff00000001818 */
[C---:B------:R-:W-:Y:S01]  /*5ed0*/  HMMA.16816.F32 R20, R4.reuse, R186, R20 ;  /* 0x000000ba0414723c */ /* 0x040fe20000001814 */
[----:B------:R-:W4:Y:S07]  /*5ee0*/  LDSM.16.M88.4 R184, [R212] ;  /* 0x00000000d4b8783b */ /* 0x000f2e0000000200 */
[C---:B--2---:R-:W-:Y:S08]  /*5ef0*/  HMMA.16816.F32 R16, R4.reuse, R8, R16 ;  /* 0x000000080410723c */ /* 0x044ff00000001810 */
[----:B------:R-:W-:Y:S01]  /*5f00*/  HMMA.16816.F32 R12, R4, R10, R12 ;  /* 0x0000000a040c723c */ /* 0x000fe2000000180c */
[----:B------:R-:W-:Y:S04]  /*5f10*/  LDSM.16.M88.4 R8, [R226+0x2000] ;  /* 0x00200000e208783b */ /* 0x000fe80000000200 */
[----:B------:R-:W2:Y:S03]  /*5f20*/  LDSM.16.M88.4 R4, [R223+0xa000] ;  /* 0x00a00000df04783b */ /* 0x000ea60000000200 */
[C---:B---3--:R-:W-:Y:S08]  /*5f30*/  HMMA.16816.F32 R172, R180.reuse, R176, R172 ;  /* 0x000000b0b4ac723c */ /* 0x048ff000000018ac */
[C---:B------:R-:W-:Y:S01]  /*5f40*/  HMMA.16816.F32 R168, R180.reuse, R178, R168 ;  /* 0x000000b2b4a8723c */ /* 0x040fe200000018a8 */
[----:B------:R-:W3:Y:S07]  /*5f50*/  LDSM.16.M88.4 R176, [R223+0xa800] ;  /* 0x00a80000dfb0783b */ /* 0x000eee0000000200 */
[C---:B-1----:R-:W-:Y:S08]  /*5f60*/  HMMA.16816.F32 R32, R180.reuse, R192, R32 ;  /* 0x000000c0b420723c */ /* 0x042ff00000001820 */
[C---:B------:R-:W-:Y:S01]  /*5f70*/  HMMA.16816.F32 R28, R180.reuse, R194, R28 ;  /* 0x000000c2b41c723c */ /* 0x040fe2000000181c */
[----:B------:R-:W1:Y:S07]  /*5f80*/  LDSM.16.M88.4 R192, [R223+0xb000] ;  /* 0x00b00000dfc0783b */ /* 0x000e6e0000000200 */
[C---:B-----5:R-:W-:Y:S08]  /*5f90*/  HMMA.16816.F32 R24, R180.reuse, R188, R24 ;  /* 0x000000bcb418723c */ /* 0x060ff00000001818 */
[C---:B------:R-:W-:Y:S01]  /*5fa0*/  HMMA.16816.F32 R20, R180.reuse, R190, R20 ;  /* 0x000000beb414723c */ /* 0x040fe20000001814 */
[----:B------:R-:W-:Y:S07]  /*5fb0*/  LDSM.16.M88.4 R188, [R225+0x2000] ;  /* 0x00200000e1bc783b */ /* 0x000fee0000000200 */
[C---:B----4-:R-:W-:Y:S08]  /*5fc0*/  HMMA.16816.F32 R16, R180.reuse, R184, R16 ;  /* 0x000000b8b410723c */ /* 0x050ff00000001810 */
[----:B------:R-:W-:Y:S01]  /*5fd0*/  HMMA.16816.F32 R12, R180, R186, R12 ;  /* 0x000000bab40c723c */ /* 0x000fe2000000180c */
[----:B------:R-:W4:Y:S04]  /*5fe0*/  LDSM.16.M88.4 R184, [R223+0xb800] ;  /* 0x00b80000dfb8783b */ /* 0x000f280000000200 */
[----:B------:R-:W-:Y:S03]  /*5ff0*/  LDSM.16.M88.4 R180, [R216+0x2800] ;  /* 0x00280000d8b4783b */ /* 0x000fe60000000200 */
[C---:B--2---:R-:W-:Y:S08]  /*6000*/  HMMA.16816.F32 R172, R8.reuse, R4, R172 ;  /* 0x0000000408ac723c */ /* 0x044ff000000018ac */
[C---:B------:R-:W-:Y:S01]  /*6010*/  HMMA.16816.F32 R168, R8.reuse, R6, R168 ;  /* 0x0000000608a8723c */ /* 0x040fe200000018a8 */
[----:B------:R-:W2:Y:S07]  /*6020*/  LDSM.16.M88.4 R4, [R216+0x2000] ;  /* 0x00200000d804783b */ /* 0x000eae0000000200 */
[C---:B---3--:R-:W-:Y:S08]  /*6030*/  HMMA.16816.F32 R32, R8.reuse, R176, R32 ;  /* 0x000000b00820723c */ /* 0x048ff00000001820 */
[C---:B------:R-:W-:Y:S01]  /*6040*/  HMMA.16816.F32 R28, R8.reuse, R178, R28 ;  /* 0x000000b2081c723c */ /* 0x040fe2000000181c */
[----:B------:R-:W3:Y:S07]  /*6050*/  LDSM.16.M88.4 R176, [R216+0x3000] ;  /* 0x00300000d8b0783b */ /* 0x000eee0000000200 */
[C---:B-1----:R-:W-:Y:S08]  /*6060*/  HMMA.16816.F32 R24, R8.reuse, R192, R24 ;  /* 0x000000c00818723c */ /* 0x042ff00000001818 */
[C---:B------:R-:W-:Y:S01]  /*6070*/  HMMA.16816.F32 R20, R8.reuse, R194, R20 ;  /* 0x000000c20814723c */ /* 0x040fe20000001814 */
[----:B------:R-:W1:Y:S07]  /*6080*/  LDSM.16.M88.4 R192, [R216+0x3800] ;  /* 0x00380000d8c0783b */ /* 0x000e6e0000000200 */
[C---:B----4-:R-:W-:Y:S08]  /*6090*/  HMMA.16816.F32 R16, R8.reuse, R184, R16 ;  /* 0x000000b80810723c */ /* 0x050ff00000001810 */
[----:B------:R-:W-:Y:S01]  /*60a0*/  HMMA.16816.F32 R12, R8, R186, R12 ;  /* 0x000000ba080c723c */ /* 0x000fe2000000180c */
[----:B------:R-:W-:Y:S04]  /*60b0*/  LDSM.16.M88.4 R8, [R230+0x4000] ;  /* 0x00400000e608783b */ /* 0x000fe80000000200 */
[----:B------:R-:W-:Y:S03]  /*60c0*/  LDSM.16.M88.4 R184, [R229+0xc000] ;  /* 0x00c00000e5b8783b */ /* 0x000fe60000000200 */
[C---:B--2---:R-:W-:Y:S08]  /*60d0*/  HMMA.16816.F32 R172, R188.reuse, R4, R172 ;  /* 0x00000004bcac723c */ /* 0x044ff000000018ac */
[C---:B------:R-:W-:Y:S01]  /*60e0*/  HMMA.16816.F32 R168, R188.reuse, R6, R168 ;  /* 0x00000006bca8723c */ /* 0x040fe200000018a8 */
[----:B------:R-:W2:Y:S07]  /*60f0*/  LDSM.16.M88.4 R4, [R229+0xc800] ;  /* 0x00c80000e504783b */ /* 0x000eae0000000200 */
[C---:B------:R-:W-:Y:S08]  /*6100*/  HMMA.16816.F32 R32, R188.reuse, R180, R32 ;  /* 0x000000b4bc20723c */ /* 0x040ff00000001820 */
[C---:B------:R-:W-:Y:S01]  /*6110*/  HMMA.16816.F32 R28, R188.reuse, R182, R28 ;  /* 0x000000b6bc1c723c */ /* 0x040fe2000000181c */
[----:B------:R-:W4:Y:S07]  /*6120*/  LDSM.16.M88.4 R180, [R229+0xd000] ;  /* 0x00d00000e5b4783b */ /* 0x000f2e0000000200 */
[C---:B---3--:R-:W-:Y:S08]  /*6130*/  HMMA.16816.F32 R24, R188.reuse, R176, R24 ;  /* 0x000000b0bc18723c */ /* 0x048ff00000001818 */
[C---:B------:R-:W-:Y:S01]  /*6140*/  HMMA.16816.F32 R20, R188.reuse, R178, R20 ;  /* 0x000000b2bc14723c */ /* 0x040fe20000001814 */
[----:B------:R-:W3:Y:S07]  /*6150*/  LDSM.16.M88.4 R176, [R229+0xd800] ;  /* 0x00d80000e5b0783b */ /* 0x000eee0000000200 */
[C---:B-1----:R-:W-:Y:S08]  /*6160*/  HMMA.16816.F32 R16, R188.reuse, R192, R16 ;  /* 0x000000c0bc10723c */ /* 0x042ff00000001810 */
[----:B------:R-:W-:Y:S01]  /*6170*/  HMMA.16816.F32 R12, R188, R194, R12 ;  /* 0x000000c2bc0c723c */ /* 0x000fe2000000180c */
[----:B------:R-:W-:Y:S04]  /*6180*/  LDSM.16.M88.4 R192, [R211] ;  /* 0x00000000d3c0783b */ /* 0x000fe80000000200 */
[----:B------:R-:W-:Y:S03]  /*6190*/  LDSM.16.M88.4 R188, [R210] ;  /* 0x00000000d2bc783b */ /* 0x000fe60000000200 */
[C---:B--2---:R-:W-:Y:S08]  /*61a0*/  HMMA.16816.F32 R32, R8.reuse, R4, R32 ;  /* 0x000000040820723c */ /* 0x044ff00000001820 */
[C---:B------:R-:W-:Y:S01]  /*61b0*/  HMMA.16816.F32 R28, R8.reuse, R6, R28 ;  /* 0x00000006081c723c */ /* 0x040fe2000000181c */
[----:B------:R-:W1:Y:S07]  /*61c0*/  LDSM.16.M88.4 R4, [R228+0x4000] ;  /* 0x00400000e404783b */ /* 0x000e6e0000000200 */
[C---:B------:R-:W-:Y:S08]  /*61d0*/  HMMA.16816.F32 R172, R8.reuse, R184, R172 ;  /* 0x000000b808ac723c */ /* 0x040ff000000018ac */
[C---:B------:R-:W-:Y:S01]  /*61e0*/  HMMA.16816.F32 R168, R8.reuse, R186, R168 ;  /* 0x000000ba08a8723c */ /* 0x040fe200000018a8 */
[----:B------:R-:W2:Y:S07]  /*61f0*/  LDSM.16.M88.4 R184, [R209] ;  /* 0x00000000d1b8783b */ /* 0x000eae0000000200 */
[C---:B----4-:R-:W-:Y:S08]  /*6200*/  HMMA.16816.F32 R24, R8.reuse, R180, R24 ;  /* 0x000000b40818723c */ /* 0x050ff00000001818 */
[C---:B------:R-:W-:Y:S01]  /*6210*/  HMMA.16816.F32 R20, R8.reuse, R182, R20 ;  /* 0x000000b60814723c */ /* 0x040fe20000001814 */
[----:B------:R-:W4:Y:S07]  /*6220*/  LDSM.16.M88.4 R180, [R208] ;  /* 0x00000000d0b4783b */ /* 0x000f2e0000000200 */
[C---:B---3--:R-:W-:Y:S08]  /*6230*/  HMMA.16816.F32 R16, R8.reuse, R176, R16 ;  /* 0x000000b00810723c */ /* 0x048ff00000001810 */
[----:B------:R-:W-:Y:S01]  /*6240*/  HMMA.16816.F32 R12, R8, R178, R12 ;  /* 0x000000b2080c723c */ /* 0x000fe2000000180c */
[----:B------:R-:W-:Y:S04]  /*6250*/  LDSM.16.M88.4 R176, [R226+0x4000] ;  /* 0x00400000e2b0783b */ /* 0x000fe80000000200 */
[----:B------:R-:W3:Y:S03]  /*6260*/  LDSM.16.M88.4 R8, [R223+0xc000] ;  /* 0x00c00000df08783b */ /* 0x000ee60000000200 */
[C---:B-1----:R-:W-:Y:S08]  /*6270*/  HMMA.16816.F32 R172, R4.reuse, R192, R172 ;  /* 0x000000c004ac723c */ /* 0x042ff000000018ac */
[C---:B------:R-:W-:Y:S01]  /*6280*/  HMMA.16816.F32 R168, R4.reuse, R194, R168 ;  /* 0x000000c204a8723c */ /* 0x040fe200000018a8 */
[----:B------:R-:W1:Y:S07]  /*6290*/  LDSM.16.M88.4 R192, [R223+0xc800] ;  /* 0x00c80000dfc0783b */ /* 0x000e6e0000000200 */
[C---:B------:R-:W-:Y:S08]  /*62a0*/  HMMA.16816.F32 R32, R4.reuse, R188, R32 ;  /* 0x000000bc0420723c */ /* 0x040ff00000001820 */
[C---:B------:R-:W-:Y:S01]  /*62b0*/  HMMA.16816.F32 R28, R4.reuse, R190, R28 ;  /* 0x000000be041c723c */ /* 0x040fe2000000181c */
[----:B------:R-:W5:Y:S07]  /*62c0*/  LDSM.16.M88.4 R188, [R223+0xd000] ;  /* 0x00d00000dfbc783b */ /* 0x000f6e0000000200 */
[C---:B--2---:R-:W-:Y:S08]  /*62d0*/  HMMA.16816.F32 R24, R4.reuse, R184, R24 ;  /* 0x000000b80418723c */ /* 0x044ff00000001818 */
[C---:B------:R-:W-:Y:S01]  /*62e0*/  HMMA.16816.F32 R20, R4.reuse, R186, R20 ;  /* 0x000000ba0414723c */ /* 0x040fe20000001814 */
[----:B------:R-:W2:Y:S07]  /*62f0*/  LDSM.16.M88.4 R184, [R223+0xd800] ;  /* 0x00d80000dfb8783b */ /* 0x000eae0000000200 */
[C---:B----4-:R-:W-:Y:S08]  /*6300*/  HMMA.16816.F32 R16, R4.reuse, R180, R16 ;  /* 0x000000b40410723c */ /* 0x050ff00000001810 */
[----:B------:R-:W-:Y:S01]  /*6310*/  HMMA.16816.F32 R12, R4, R182, R12 ;  /* 0x000000b6040c723c */ /* 0x000fe2000000180c */
[----:B------:R-:W-:Y:S04]  /*6320*/  LDSM.16.M88.4 R180, [R225+0x4000] ;  /* 0x00400000e1b4783b */ /* 0x000fe80000000200 */
[----:B------:R-:W4:Y:S03]  /*6330*/  LDSM.16.M88.4 R4, [R216+0x4000] ;  /* 0x00400000d804783b */ /* 0x000f260000000200 */
        /* <DEDUP_REMOVED lines=9> */
[C---:B--2---:R-:W-:Y:S08]  /*63d0*/  HMMA.16816.F32 R16, R176.reuse, R184, R16 ;  /* 0x000000b8b010723c */ /* 0x044ff00000001810 */
[----:B------:R-:W-:Y:S01]  /*63e0*/  HMMA.16816.F32 R12, R176, R186, R12 ;  /* 0x000000bab00c723c */ /* 0x000fe2000000180c */
[----:B------:R-:W2:Y:S04]  /*63f0*/  LDSM.16.M88.4 R184, [R216+0x5800] ;  /* 0x00580000d8b8783b */ /* 0x000ea80000000200 */
[----:B------:R-:W-:Y:S03]  /*6400*/  LDSM.16.M88.4 R176, [R229+0xe800] ;  /* 0x00e80000e5b0783b */ /* 0x000fe60000000200 */
[C---:B----4-:R-:W-:Y:S08]  /*6410*/  HMMA.16816.F32 R172, R180.reuse, R4, R172 ;  /* 0x00000004b4ac723c */ /* 0x050ff000000018ac */
[C---:B------:R-:W-:Y:S01]  /*6420*/  HMMA.16816.F32 R168, R180.reuse, R6, R168 ;  /* 0x00000006b4a8723c */ /* 0x040fe200000018a8 */
[----:B------:R-:W4:Y:S07]  /*6430*/  LDSM.16.M88.4 R4, [R229+0xe000] ;  /* 0x00e00000e504783b */ /* 0x000f2e0000000200 */
[C---:B---3--:R-:W-:Y:S08]  /*6440*/  HMMA.16816.F32 R32, R180.reuse, R8, R32 ;  /* 0x00000008b420723c */ /* 0x048ff00000001820 */
[C---:B------:R-:W-:Y:S01]  /*6450*/  HMMA.16816.F32 R28, R180.reuse, R10, R28 ;  /* 0x0000000ab41c723c */ /* 0x040fe2000000181c */
[----:B------:R-:W3:Y:S07]  /*6460*/  LDSM.16.M88.4 R8, [R229+0xf000] ;  /* 0x00f00000e508783b */ /* 0x000eee0000000200 */
[C---:B-1----:R-:W-:Y:S08]  /*6470*/  HMMA.16816.F32 R24, R180.reuse, R192, R24 ;  /* 0x000000c0b418723c */ /* 0x042ff00000001818 */
[C---:B------:R-:W-:Y:S01]  /*6480*/  HMMA.16816.F32 R20, R180.reuse, R194, R20 ;  /* 0x000000c2b414723c */ /* 0x040fe20000001814 */
[----:B------:R-:W1:Y:S07]  /*6490*/  LDSM.16.M88.4 R192, [R229+0xf800] ;  /* 0x00f80000e5c0783b */ /* 0x000e6e0000000200 */
[C---:B--2---:R-:W-:Y:S08]  /*64a0*/  HMMA.16816.F32 R16, R180.reuse, R184, R16 ;  /* 0x000000b8b410723c */ /* 0x044ff00000001810 */
[----:B------:R-:W-:Y:S01]  /*64b0*/  HMMA.16816.F32 R12, R180, R186, R12 ;  /* 0x000000bab40c723c */ /* 0x000fe2000000180c */
[----:B------:R-:W-:Y:S04]  /*64c0*/  LDSM.16.M88.4 R180, [R206] ;  /* 0x00000000ceb4783b */ /* 0x000fe80000000200 */
[----:B------:R-:W-:Y:S03]  /*64d0*/  LDSM.16.M88.4 R184, [R207] ;  /* 0x00000000cfb8783b */ /* 0x000fe60000000200 */
[C---:B----4-:R-:W-:Y:S08]  /*64e0*/  HMMA.16816.F32 R172, R188.reuse, R4, R172 ;  /* 0x00000004bcac723c */ /* 0x050ff000000018ac */
[C---:B------:R-:W-:Y:S01]  /*64f0*/  HMMA.16816.F32 R168, R188.reuse, R6, R168 ;  /* 0x00000006bca8723c */ /* 0x040fe200000018a8 */
[----:B------:R-:W2:Y:S07]  /*6500*/  LDSM.16.M88.4 R4, [R228+0x6000] ;  /* 0x00600000e404783b */ /* 0x000eae0000000200 */
[C---:B------:R-:W-:Y:S08]  /*6510*/  HMMA.16816.F32 R32, R188.reuse, R176, R32 ;  /* 0x000000b0bc20723c */ /* 0x040ff00000001820 */
[C---:B------:R-:W-:Y:S01]  /*6520*/  HMMA.16816.F32 R28, R188.reuse, R178, R28 ;  /* 0x000000b2bc1c723c */ /* 0x040fe2000000181c */
[----:B------:R-:W4:Y:S07]  /*6530*/  LDSM.16.M88.4 R176, [R205] ;  /* 0x00000000cdb0783b */ /* 0x000f2e0000000200 */
[C---:B---3--:R-:W-:Y:S08]  /*6540*/  HMMA.16816.F32 R24, R188.reuse, R8, R24 ;  /* 0x00000008bc18723c */ /* 0x048ff00000001818 */
[C---:B------:R-:W-:Y:S01]  /*6550*/  HMMA.16816.F32 R20, R188.reuse, R10, R20 ;  /* 0x0000000abc14723c */ /* 0x040fe20000001814 */
[----:B------:R-:W3:Y:S07]  /*6560*/  LDSM.16.M88.4 R8, [R204] ;  /* 0x00000000cc08783b */ /* 0x000eee0000000200 */
[C---:B-1----:R-:W-:Y:S08]  /*6570*/  HMMA.16816.F32 R16, R188.reuse, R192, R16 ;  /* 0x000000c0bc10723c */ /* 0x042ff00000001810 */
[----:B------:R-:W-:Y:S01]  /*6580*/  HMMA.16816.F32 R12, R188, R194, R12 ;  /* 0x000000c2bc0c723c */ /* 0x000fe2000000180c */
[----:B------:R-:W-:Y:S04]  /*6590*/  LDSM.16.M88.4 R192, [R226+0x6000] ;  /* 0x00600000e2c0783b */ /* 0x000fe80000000200 */
[----:B------:R-:W1:Y:S03]  /*65a0*/  LDSM.16.M88.4 R188, [R223+0xe000] ;  /* 0x00e00000dfbc783b */ /* 0x000e660000000200 */
[C---:B--2---:R-:W-:Y:S08]  /*65b0*/  HMMA.16816.F32 R32, R4.reuse, R180, R32 ;  /* 0x000000b40420723c */ /* 0x044ff00000001820 */
[C---:B------:R-:W-:Y:S01]  /*65c0*/  HMMA.16816.F32 R28, R4.reuse, R182, R28 ;  /* 0x000000b6041c723c */ /* 0x040fe2000000181c */
[----:B------:R-:W2:Y:S07]  /*65d0*/  LDSM.16.M88.4 R180, [R223+0xf000] ;  /* 0x00f00000dfb4783b */ /* 0x000eae0000000200 */
[C---:B------:R-:W-:Y:S08]  /*65e0*/  HMMA.16816.F32 R172, R4.reuse, R184, R172 ;  /* 0x000000b804ac723c */ /* 0x040ff000000018ac */
[C---:B------:R-:W-:Y:S01]  /*65f0*/  HMMA.16816.F32 R168, R4.reuse, R186, R168 ;  /* 0x000000ba04a8723c */ /* 0x040fe200000018a8 */
[----:B------:R-:W5:Y:S07]  /*6600*/  LDSM.16.M88.4 R184, [R223+0xe800] ;  /* 0x00e80000dfb8783b */ /* 0x000f6e0000000200 */
[C---:B----4-:R-:W-:Y:S08]  /*6610*/  HMMA.16816.F32 R24, R4.reuse, R176, R24 ;  /* 0x000000b00418723c */ /* 0x050ff00000001818 */
[C---:B------:R-:W-:Y:S01]  /*6620*/  HMMA.16816.F32 R20, R4.reuse, R178, R20 ;  /* 0x000000b20414723c */ /* 0x040fe20000001814 */
[----:B------:R-:W-:Y:S07]  /*6630*/  LDSM.16.M88.4 R176, [R223+0xf800] ;  /* 0x00f80000dfb0783b */ /* 0x000fee0000000200 */
[C---:B---3--:R-:W-:Y:S08]  /*6640*/  HMMA.16816.F32 R16, R4.reuse, R8, R16 ;  /* 0x000000080410723c */ /* 0x048ff00000001810 */
[----:B------:R-:W-:Y:S01]  /*6650*/  HMMA.16816.F32 R12, R4, R10, R12 ;  /* 0x0000000a040c723c */ /* 0x000fe2000000180c */
[----:B------:R-:W-:Y:S04]  /*6660*/  LDSM.16.M88.4 R8, [R225+0x6000] ;  /* 0x00600000e108783b */ /* 0x000fe80000000200 */
[----:B------:R-:W3:Y:S03]  /*6670*/  LDSM.16.M88.4 R4, [R216+0x6000] ;  /* 0x00600000d804783b */ /* 0x000ee60000000200 */
[C---:B-1----:R-:W-:Y:S08]  /*6680*/  HMMA.16816.F32 R172, R192.reuse, R188, R172 ;  /* 0x000000bcc0ac723c */ /* 0x042ff000000018ac */
[C---:B------:R-:W-:Y:S08]  /*6690*/  HMMA.16816.F32 R168, R192.reuse, R190, R168 ;  /* 0x000000bec0a8723c */ /* 0x040ff000000018a8 */
[C---:B--2---:R-:W-:Y:S08]  /*66a0*/  HMMA.16816.F32 R24, R192.reuse, R180, R24 ;  /* 0x000000b4c018723c */ /* 0x044ff00000001818 */
[C---:B------:R-:W-:Y:S01]  /*66b0*/  HMMA.16816.F32 R20, R192.reuse, R182, R20 ;  /* 0x000000b6c014723c */ /* 0x040fe20000001814 */
[----:B------:R-:W1:Y:S07]  /*66c0*/  LDSM.16.M88.4 R180, [R216+0x6800] ;  /* 0x00680000d8b4783b */ /* 0x000e6e0000000200 */
[----:B-----5:R-:W-:Y:S08]  /*66d0*/  HMMA.16816.F32 R28, R192, R186, R28 ;  /* 0x000000bac01c723c */ /* 0x020ff0000000181c */
[C---:B---3--:R-:W-:Y:S08]  /*66e0*/  HMMA.16816.F32 R172, R8.reuse, R4, R172 ;  /* 0x0000000408ac723c */ /* 0x048ff000000018ac */
[----:B------:R-:W-:Y:S01]  /*66f0*/  HMMA.16816.F32 R168, R8, R6, R168 ;  /* 0x0000000608a8723c */ /* 0x000fe200000018a8 */
[----:B------:R-:W2:Y:S07]  /*6700*/  LDSM.16.M88.4 R4, [R216+0x7000] ;  /* 0x00700000d804783b */ /* 0x000eae0000000200 */
[C---:B------:R-:W-:Y:S07]  /*6710*/  HMMA.16816.F32 R16, R192.reuse, R176, R16 ;  /* 0x000000b0c010723c */ /* 0x040fee0000001810 */
[----:B------:R-:W-:Y:S01]  /*6720*/  IADD3 R176, R0, 0x8, RZ ;  /* 0x0000000800b07810 */ /* 0x000fe20007ffe0ff */
[----:B------:R-:W-:Y:S01]  /*6730*/  HMMA.16816.F32 R32, R192, R184, R32 ;  /* 0x000000b8c020723c */ /* 0x000fe20000001820 */
[----:B------:R-:W-:-:S02]  /*6740*/  FSEL R165, R172, -INF , !P0 ;  /* 0xff800000aca57808 */ /* 0x000fc40004000000 */
[C---:B------:R-:W-:Y:S02]  /*6750*/  ISETP.GE.AND P1, PT, R176.reuse, R238, PT ;  /* 0x000000eeb000720c */ /* 0x040fe40003f26270 */
[-C--:B------:R-:W-:Y:S02]  /*6760*/  ISETP.GE.AND P4, PT, R176, R236.reuse, PT ;  /* 0x000000ecb000720c */ /* 0x080fe40003f86270 */
[----:B------:R-:W-:Y:S01]  /*6770*/  ISETP.GE.AND P0, PT, R2, R236, PT ;  /* 0x000000ec0200720c */ /* 0x000fe20003f06270 */
[----:B------:R-:W-:Y:S01]  /*6780*/  HMMA.16816.F32 R12, R192, R178, R12 ;  /* 0x000000b2c00c723c */ /* 0x000fe2000000180c */
[C---:B------:R-:W-:Y:S02]  /*6790*/  ISETP.LT.OR P1, PT, R176.reuse, R239, P1 ;  /* 0x000000efb000720c */ /* 0x040fe40000f21670 */
[-C--:B------:R-:W-:Y:S02]  /*67a0*/  ISETP.LT.OR P4, PT, R176, R237.reuse, P4 ;  /* 0x000000edb000720c */ /* 0x080fe40002781670 */
[----:B------:R-:W-:-:S02]  /*67b0*/  ISETP.LT.OR P0, PT, R2, R237, P0 ;  /* 0x000000ed0200720c */ /* 0x000fc40000701670 */
[----:B------:R-:W-:Y:S01]  /*67c0*/  FSEL R195, R168, -INF , !P1 ;  /* 0xff800000a8c37808 */ /* 0x000fe20004800000 */
[C---:B-1----:R-:W-:Y:S01]  /*67d0*/  HMMA.16816.F32 R28, R8.reuse, R182, R28 ;  /* 0x000000b6081c723c */ /* 0x042fe2000000181c */
[----:B------:R-:W-:Y:S02]  /*67e0*/  FSEL R196, R170, -INF , !P4 ;  /* 0xff800000aac47808 */ /* 0x000fe40006000000 */
[----:B------:R-:W-:Y:S02]  /*67f0*/  FSEL R197, R169, -INF , !P5 ;  /* 0xff800000a9c57808 */ /* 0x000fe40006800000 */
[C---:B------:R-:W-:Y:S02]  /*6800*/  IADD3 R172, R0.reuse, 0x11, RZ ;  /* 0x0000001100ac7810 */ /* 0x040fe40007ffe0ff */
[----:B------:R-:W-:Y:S01]  /*6810*/  FSEL R182, R171, -INF , !P0 ;  /* 0xff800000abb67808 */ /* 0x000fe20004000000 */
[----:B------:R-:W-:Y:S01]  /*6820*/  HMMA.16816.F32 R32, R8, R180, R32 ;  /* 0x000000b40820723c */ /* 0x000fe20000001820 */
[----:B------:R-:W1:Y:S01]  /*6830*/  LDSM.16.M88.4 R168, [R216+0x7800] ;  /* 0x00780000d8a8783b */ /* 0x000e620000000200 */
[----:B------:R-:W-:Y:S01]  /*6840*/  IADD3 R176, R0, 0x10, RZ ;  /* 0x0000001000b07810 */ /* 0x000fe20007ffe0ff */
[----:B------:R-:W-:-:S04]  /*6850*/  DEPBAR.LE SB0, 0x0 ;  /* 0x000080000000791a */ /* 0x000fc80000000000 */
[----:B------:R-:W-:Y:S01]  /*6860*/  FSEL R173, R173, -INF , !P6 ;  /* 0xff800000adad7808 */ /* 0x000fe20007000000 */
[C---:B--2---:R-:W-:Y:S01]  /*6870*/  HMMA.16816.F32 R24, R8.reuse, R4, R24 ;  /* 0x000000040818723c */ /* 0x044fe20000001818 */
[C---:B------:R-:W-:Y:S02]  /*6880*/  ISETP.GE.AND P6, PT, R172.reuse, R238, PT ;  /* 0x000000eeac00720c */ /* 0x040fe40003fc6270 */
[----:B------:R-:W-:Y:S02]  /*6890*/  ISETP.GE.AND P1, PT, R172, R236, PT ;  /* 0x000000ecac00720c */ /* 0x000fe40003f26270 */
[----:B------:R-:W-:Y:S02]  /*68a0*/  FSEL R2, R174, -INF , !P3 ;  /* 0xff800000ae027808 */ /* 0x000fe40005800000 */
[----:B------:R-:W-:Y:S01]  /*68b0*/  FSEL R180, R175, -INF , !P2 ;  /* 0xff800000afb47808 */ /* 0x000fe20005000000 */
[----:B------:R-:W-:Y:S01]  /*68c0*/  HMMA.16816.F32 R20, R8, R6, R20 ;  /* 0x000000060814723c */ /* 0x000fe20000001814 */
[----:B------:R-:W-:-:S02]  /*68d0*/  ISETP.GE.AND P3, PT, R176, R238, PT ;  /* 0x000000eeb000720c */ /* 0x000fc40003f66270 */
[----:B------:R-:W-:Y:S02]  /*68e0*/  ISETP.GE.AND P2, PT, R176, R236, PT ;  /* 0x000000ecb000720c */ /* 0x000fe40003f46270 */
[C---:B------:R-:W-:Y:S02]  /*68f0*/  ISETP.LT.OR P6, PT, R172.reuse, R239, P6 ;  /* 0x000000efac00720c */ /* 0x040fe400037c1670 */
[----:B------:R-:W-:Y:S02]  /*6900*/  ISETP.LT.OR P1, PT, R172, R237, P1 ;  /* 0x000000edac00720c */ /* 0x000fe40000f21670 */
[----:B------:R-:W-:Y:S02]  /*6910*/  IADD3 R172, R0, 0x18, RZ ;  /* 0x0000001800ac7810 */ /* 0x000fe40007ffe0ff */
[C---:B------:R-:W-:Y:S02]  /*6920*/  ISETP.LT.OR P3, PT, R176.reuse, R239, P3 ;  /* 0x000000efb000720c */ /* 0x040fe40001f61670 */
[----:B------:R-:W-:-:S02]  /*6930*/  ISETP.LT.OR P2, PT, R176, R237, P2 ;  /* 0x000000edb000720c */ /* 0x000fc40001741670 */
[C---:B------:R-:W-:Y:S02]  /*6940*/  IADD3 R174, R0.reuse, 0x19, RZ ;  /* 0x0000001900ae7810 */ /* 0x040fe40007ffe0ff */
[----:B------:R-:W-:Y:S02]  /*6950*/  IADD3 R5, R0, 0x20, RZ ;  /* 0x0000002000057810 */ /* 0x000fe40007ffe0ff */
[----:B------:R-:W-:Y:S02]  /*6960*/  ISETP.GE.AND P0, PT, R172, R238, PT ;  /* 0x000000eeac00720c */ /* 0x000fe40003f06270 */
[----:B------:R-:W-:Y:S02]  /*6970*/  FSEL R189, R32, -INF , !P3 ;  /* 0xff80000020bd7808 */ /* 0x000fe40005800000 */
[----:B------:R-:W-:Y:S02]  /*6980*/  FSEL R184, R34, -INF , !P2 ;  /* 0xff80000022b87808 */ /* 0x000fe40005000000 */
[----:B------:R-:W-:Y:S01]  /*6990*/  FSEL R194, R35, -INF , !P1 ;  /* 0xff80000023c27808 */ /* 0x000fe20004800000 */
[----:B-1----:R-:W-:Y:S01]  /*69a0*/  HMMA.16816.F32 R16, R8, R168, R16 ;  /* 0x000000a80810723c */ /* 0x002fe20000001810 */
[----:B------:R-:W-:-:S02]  /*69b0*/  ISETP.GE.AND P4, PT, R172, R236, PT ;  /* 0x000000ecac00720c */ /* 0x000fc40003f86270 */
[----:B------:R-:W-:Y:S02]  /*69c0*/  ISETP.GE.AND P3, PT, R174, R236, PT ;  /* 0x000000ecae00720c */ /* 0x000fe40003f66270 */
[C---:B------:R-:W-:Y:S02]  /*69d0*/  ISETP.GE.AND P2, PT, R5.reuse, R238, PT ;  /* 0x000000ee0500720c */ /* 0x040fe40003f46270 */
[----:B------:R-:W-:Y:S01]  /*69e0*/  ISETP.GE.AND P1, PT, R5, R236, PT ;  /* 0x000000ec0500720c */ /* 0x000fe20003f26270 */
[----:B------:R-:W-:Y:S01]  /*69f0*/  HMMA.16816.F32 R12, R8, R170, R12 ;  /* 0x000000aa080c723c */ /* 0x000fe2000000180c */
[----:B------:R-:W-:Y:S02]  /*6a00*/  ISETP.LT.OR P0, PT, R172, R239, P0 ;  /* 0x000000efac00720c */ /* 0x000fe40000701670 */
[----:B------:R-:W-:Y:S01]  /*6a10*/  IADD3 R4, R0, 0x21, RZ ;  /* 0x0000002100047810 */ /* 0x000fe20007ffe0ff */
[----:B------:R-:W-:Y:S01]  /*6a20*/  BAR.SYNC.DEFER_BLOCKING 0x0 ;  /* 0x0000000000007b1d */ /* 0x000fe20000010000 */
[----:B------:R-:W-:-:S02]  /*6a30*/  ISETP.LT.OR P4, PT, R172, R237, P4 ;  /* 0x000000edac00720c */ /* 0x000fc40002781670 */
[----:B------:R-:W-:Y:S02]  /*6a40*/  ISETP.LT.OR P3, PT, R174, R237, P3 ;  /* 0x000000edae00720c */ /* 0x000fe40001f61670 */
[C---:B------:R-:W-:Y:S02]  /*6a50*/  ISETP.LT.OR P2, PT, R5.reuse, R239, P2 ;  /* 0x000000ef0500720c */ /* 0x040fe40001741670 */
[----:B------:R-:W-:Y:S02]  /*6a60*/  ISETP.LT.OR P1, PT, R5, R237, P1 ;  /* 0x000000ed0500720c */ /* 0x000fe40000f21670 */
[----:B------:R-:W-:Y:S02]  /*6a70*/  FSEL R183, R33, -INF , !P6 ;  /* 0xff80000021b77808 */ /* 0x000fe40007000000 */
[----:B------:R-:W-:Y:S02]  /*6a80*/  FSEL R187, R28, -INF , !P0 ;  /* 0xff8000001cbb7808 */ /* 0x000fe40004000000 */
[----:B------:R-:W-:-:S02]  /*6a90*/  IADD3 R5, R0, 0x28, RZ ;  /* 0x0000002800057810 */ /* 0x000fc40007ffe0ff */
[-C--:B------:R-:W-:Y:S02]  /*6aa0*/  ISETP.GE.AND P5, PT, R174, R238.reuse, PT ;  /* 0x000000eeae00720c */ /* 0x080fe40003fa6270 */
[C---:B------:R-:W-:Y:S02]  /*6ab0*/  ISETP.GE.AND P6, PT, R4.reuse, R238, PT ;  /* 0x000000ee0400720c */ /* 0x040fe40003fc6270 */
[----:B------:R-:W-:Y:S02]  /*6ac0*/  ISETP.GE.AND P0, PT, R4, R236, PT ;  /* 0x000000ec0400720c */ /* 0x000fe40003f06270 */
[----:B------:R-:W-:Y:S02]  /*6ad0*/  FSEL R186, R30, -INF , !P4 ;  /* 0xff8000001eba7808 */ /* 0x000fe40006000000 */
[----:B------:R-:W-:Y:S02]  /*6ae0*/  FSEL R192, R31, -INF , !P3 ;  /* 0xff8000001fc07808 */ /* 0x000fe40005800000 */
[----:B------:R-:W-:-:S02]  /*6af0*/  ISETP.GE.AND P3, PT, R5, R238, PT ;  /* 0x000000ee0500720c */ /* 0x000fc40003f66270 */
[C---:B------:R-:W-:Y:S02]  /*6b00*/  ISETP.GE.AND P4, PT, R5.reuse, R236, PT ;  /* 0x000000ec0500720c */ /* 0x040fe40003f86270 */
[-C--:B------:R-:W-:Y:S02]  /*6b10*/  ISETP.LT.OR P5, PT, R174, R239.reuse, P5 ;  /* 0x000000efae00720c */ /* 0x080fe40002fa1670 */
[C---:B------:R-:W-:Y:S02]  /*6b20*/  ISETP.LT.OR P6, PT, R4.reuse, R239, P6 ;  /* 0x000000ef0400720c */ /* 0x040fe400037c1670 */
[----:B------:R-:W-:Y:S02]  /*6b30*/  ISETP.LT.OR P0, PT, R4, R237, P0 ;  /* 0x000000ed0400720c */ /* 0x000fe40000701670 */
[----:B------:R-:W-:Y:S02]  /*6b40*/  IADD3 R4, R0, 0x29, RZ ;  /* 0x0000002900047810 */ /* 0x000fe40007ffe0ff */
[----:B------:R-:W-:-:S02]  /*6b50*/  ISETP.LT.OR P3, PT, R5, R239, P3 ;  /* 0x000000ef0500720c */ /* 0x000fc40001f61670 */
[----:B------:R-:W-:Y:S02]  /*6b60*/  ISETP.LT.OR P4, PT, R5, R237, P4 ;  /* 0x000000ed0500720c */ /* 0x000fe40002781670 */
[----:B------:R-:W-:Y:S02]  /*6b70*/  FSEL R185, R29, -INF , !P5 ;  /* 0xff8000001db97808 */ /* 0x000fe40006800000 */
[----:B------:R-:W-:Y:S02]  /*6b80*/  FSEL R31, R24, -INF , !P2 ;  /* 0xff800000181f7808 */ /* 0x000fe40005000000 */
[----:B------:R-:W-:Y:S02]  /*6b90*/  IADD3 R5, R0, 0x30, RZ ;  /* 0x0000003000057810 */ /* 0x000fe40007ffe0ff */
[C---:B------:R-:W-:Y:S02]  /*6ba0*/  ISETP.GE.AND P5, PT, R4.reuse, R238, PT ;  /* 0x000000ee0400720c */ /* 0x040fe40003fa6270 */
[----:B------:R-:W-:-:S02]  /*6bb0*/  ISETP.GE.AND P2, PT, R4, R236, PT ;  /* 0x000000ec0400720c */ /* 0x000fc40003f46270 */
[----:B------:R-:W-:Y:S02]  /*6bc0*/  FSEL R28, R27, -INF , !P0 ;  /* 0xff8000001b1c7808 */ /* 0x000fe40004000000 */
[C---:B------:R-:W-:Y:S02]  /*6bd0*/  ISETP.GE.AND P0, PT, R5.reuse, R236, PT ;  /* 0x000000ec0500720c */ /* 0x040fe40003f06270 */
[C---:B------:R-:W-:Y:S02]  /*6be0*/  ISETP.LT.OR P5, PT, R4.reuse, R239, P5 ;  /* 0x000000ef0400720c */ /* 0x040fe40002fa1670 */
[-C--:B------:R-:W-:Y:S02]  /*6bf0*/  ISETP.LT.OR P2, PT, R4, R237.reuse, P2 ;  /* 0x000000ed0400720c */ /* 0x080fe40001741670 */
[----:B------:R-:W-:Y:S02]  /*6c00*/  IADD3 R4, R0, 0x31, RZ ;  /* 0x0000003100047810 */ /* 0x000fe40007ffe0ff */
[----:B------:R-:W-:-:S02]  /*6c10*/  ISETP.LT.OR P0, PT, R5, R237, P0 ;  /* 0x000000ed0500720c */ /* 0x000fc40000701670 */
[----:B------:R-:W-:Y:S02]  /*6c20*/  FSEL R191, R25, -INF , !P6 ;  /* 0xff80000019bf7808 */ /* 0x000fe40007000000 */
[----:B------:R-:W-:Y:S02]  /*6c30*/  FSEL R29, R20, -INF , !P3 ;  /* 0xff800000141d7808 */ /* 0x000fe40005800000 */
[----:B------:R-:W-:Y:S02]  /*6c40*/  FSEL R190, R26, -INF , !P1 ;  /* 0xff8000001abe7808 */ /* 0x000fe40004800000 */
[C---:B------:R-:W-:Y:S02]  /*6c50*/  ISETP.GE.AND P6, PT, R4.reuse, R238, PT ;  /* 0x000000ee0400720c */ /* 0x040fe40003fc6270 */
[----:B------:R-:W-:Y:S02]  /*6c60*/  ISETP.GE.AND P3, PT, R4, R236, PT ;  /* 0x000000ec0400720c */ /* 0x000fe40003f66270 */
[----:B------:R-:W-:-:S02]  /*6c70*/  ISETP.GE.AND P1, PT, R5, R238, PT ;  /* 0x000000ee0500720c */ /* 0x000fc40003f26270 */
[----:B------:R-:W-:Y:S02]  /*6c80*/  FSEL R176, R18, -INF , !P0 ;  /* 0xff80000012b07808 */ /* 0x000fe40004000000 */
[----:B------:R-:W-:Y:S02]  /*6c90*/  PLOP3.LUT P0, PT, PT, PT, UP0, 0x80, 0x0 ;  /* 0x000000000000781c */ /* 0x000fe40003f0f008 */
[C---:B------:R-:W-:Y:S02]  /*6ca0*/  ISETP.LT.OR P6, PT, R4.reuse, R239, P6 ;  /* 0x000000ef0400720c */ /* 0x040fe400037c1670 */
[----:B------:R-:W-:Y:S02]  /*6cb0*/  ISETP.LT.OR P3, PT, R4, R237, P3 ;  /* 0x000000ed0400720c */ /* 0x000fe40001f61670 */
[----:B------:R-:W-:Y:S02]  /*6cc0*/  ISETP.LT.OR P1, PT, R5, R239, P1 ;  /* 0x000000ef0500720c */ /* 0x000fe40000f21670 */
[----:B------:R-:W-:-:S02]  /*6cd0*/  IADD3 R4, R0, 0x38, RZ ;  /* 0x0000003800047810 */ /* 0x000fc40007ffe0ff */
[----:B------:R-:W-:Y:S02]  /*6ce0*/  IADD3 R0, R0, 0x39, RZ ;  /* 0x0000003900007810 */ /* 0x000fe40007ffe0ff */
[----:B------:R-:W-:Y:S02]  /*6cf0*/  FSEL R30, R22, -INF , !P4 ;  /* 0xff800000161e7808 */ /* 0x000fe40006000000 */
[----:B------:R-:W-:Y:S02]  /*6d00*/  FSEL R193, R21, -INF , !P5 ;  /* 0xff80000015c17808 */ /* 0x000fe40006800000 */
[----:B------:R-:W-:Y:S02]  /*6d10*/  FSEL R188, R23, -INF , !P2 ;  /* 0xff80000017bc7808 */ /* 0x000fe40005000000 */
[----:B------:R-:W-:Y:S02]  /*6d20*/  FSEL R181, R16, -INF , !P1 ;  /* 0xff80000010b57808 */ /* 0x000fe40004800000 */
[----:B------:R-:W-:-:S02]  /*6d30*/  ISETP.GE.AND P5, PT, R4, R238, PT ;  /* 0x000000ee0400720c */ /* 0x000fc40003fa6270 */
[----:B------:R-:W-:Y:S02]  /*6d40*/  ISETP.GE.AND P2, PT, R4, R236, PT ;  /* 0x000000ec0400720c */ /* 0x000fe40003f46270 */
[C---:B------:R-:W-:Y:S02]  /*6d50*/  ISETP.GE.AND P4, PT, R0.reuse, R238, PT ;  /* 0x000000ee0000720c */ /* 0x040fe40003f86270 */
[----:B------:R-:W-:Y:S02]  /*6d60*/  ISETP.GE.AND P1, PT, R0, R236, PT ;  /* 0x000000ec0000720c */ /* 0x000fe40003f26270 */
[C---:B------:R-:W-:Y:S02]  /*6d70*/  ISETP.LT.OR P5, PT, R4.reuse, R239, P5 ;  /* 0x000000ef0400720c */ /* 0x040fe40002fa1670 */
[----:B------:R-:W-:Y:S02]  /*6d80*/  ISETP.LT.OR P2, PT, R4, R237, P2 ;  /* 0x000000ed0400720c */ /* 0x000fe40001741670 */
[----:B------:R-:W-:-:S02]  /*6d90*/  ISETP.LT.OR P4, PT, R0, R239, P4 ;  /* 0x000000ef0000720c */ /* 0x000fc40002781670 */
[----:B------:R-:W-:Y:S02]  /*6da0*/  ISETP.LT.OR P1, PT, R0, R237, P1 ;  /* 0x000000ed0000720c */ /* 0x000fe40000f21670 */
[----:B------:R-:W-:Y:S02]  /*6db0*/  FSEL R179, R17, -INF , !P6 ;  /* 0xff80000011b37808 */ /* 0x000fe40007000000 */
[----:B------:R-:W-:Y:S02]  /*6dc0*/  FSEL R174, R19, -INF , !P3 ;  /* 0xff80000013ae7808 */ /* 0x000fe40005800000 */
[----:B------:R-:W-:Y:S02]  /*6dd0*/  FSEL R177, R12, -INF , !P5 ;  /* 0xff8000000cb17808 */ /* 0x000fe40006800000 */
[----:B------:R-:W-:Y:S02]  /*6de0*/  FSEL R172, R14, -INF , !P2 ;  /* 0xff8000000eac7808 */ /* 0x000fe40005000000 */
[----:B------:R-:W-:-:S02]  /*6df0*/  FSEL R175, R13, -INF , !P4 ;  /* 0xff8000000daf7808 */ /* 0x000fc40006000000 */
[----:B------:R-:W-:Y:S01]  /*6e00*/  FSEL R170, R15, -INF , !P1 ;  /* 0xff8000000faa7808 */ /* 0x000fe20004800000 */
[----:B------:R-:W-:Y:S05]  /*6e10*/  @!P0 BRA `(.L_x_148) ;  /* 0x000002a000008947 */ /* 0x000fea0003800000 */
[----:B------:R-:W-:Y:S02]  /*6e20*/  UIADD3 UR14, UR8, -0x3, URZ ;  /* 0xfffffffd080e7890 */ /* 0x000fe4000fffe03f */
[----:B------:R-:W-:Y:S02]  /*6e30*/  ULDC.64 UR12, c[0x0][0x198] ;  /* 0x00006600000c7ab9 */ /* 0x000fe40000000a00 */
[----:B------:R-:W-:Y:S02]  /*6e40*/  USHF.R.S32.HI UR8, URZ, 0x1f, UR14 ;  /* 0x0000001f3f087899 */ /* 0x000fe4000801140e */
[----:B------:R-:W-:Y:S02]  /*6e50*/  UIMAD.WIDE.U32 UR20, UR14, UR12, URZ ;  /* 0x0000000c0e1472a5 */ /* 0x000fe4000f8e003f */
[----:B------:R-:W-:Y:S02]  /*6e60*/  UIMAD UR8, UR8, UR12, URZ ;  /* 0x0000000c080872a4 */ /* 0x000fe4000f8e023f */
[----:B------:R-:W-:-:S02]  /*6e70*/  USHF.L.U64.HI UR12, UR6, 0x5, UR7 ;  /* 0x00000005060c7899 */ /* 0x000fc40008010207 */
[----:B------:R-:W-:Y:S01]  /*6e80*/  UIMAD UR8, UR14, UR13, UR8 ;  /* 0x0000000d0e0872a4 */ /* 0x000fe2000f8e0208 */
[----:B------:R-:W-:Y:S02]  /*6e90*/  IMAD.U32 R6, RZ, RZ, UR20 ;  /* 0x00000014ff067e24 */ /* 0x000fe4000f8e00ff */
[----:B------:R-:W-:Y:S01]  /*6ea0*/  IMAD.U32 R7, RZ, RZ, UR21 ;  /* 0x00000015ff077e24 */ /* 0x000fe2000f8e00ff */
[----:B------:R-:W-:Y:S02]  /*6eb0*/  UIADD3 UR8, UR21, UR8, URZ ;  /* 0x0000000815087290 */ /* 0x000fe4000fffe03f */
[----:B------:R-:W-:-:S04]  /*6ec0*/  LEA R0, P0, R6, R234, 0x6 ;  /* 0x000000ea06007211 */ /* 0x000fc800078030ff */
[----:B------:R-:W-:Y:S01]  /*6ed0*/  IMAD.U32 R5, RZ, RZ, UR8 ;  /* 0x00000008ff057e24 */ /* 0x000fe2000f8e00ff */
[----:B------:R-:W-:Y:S01]  /*6ee0*/  USHF.L.U32 UR8, UR6, 0x5, URZ ;  /* 0x0000000506087899 */ /* 0x000fe2000800063f */
[----:B------:R-:W-:-:S03]  /*6ef0*/  LEA R4, P1, R0, c[0x0][0x168], 0x1 ;  /* 0x00005a0000047a11 */ /* 0x000fc600078208ff */
        /* <DEDUP_REMOVED lines=28> */
.L_x_148:
[----:B------:R-:W-:Y:S01]  /*70c0*/  FMNMX.FTZ R0, R164, R165, !PT ;  /* 0x000000a5a4007209 */ /* 0x000fe20007810000 */
[----:B------:R-:W-:Y:S01]  /*70d0*/  LDSM.16.MT88.4 R16, [R224+0x10000] ;  /* 0x01000000e010783b */ /* 0x000fe20000004200 */
[----:B-1----:R-:W-:-:S02]  /*70e0*/  FMNMX.FTZ R5, R3, R2, !PT ;  /* 0x0000000203057209 */ /* 0x002fc40007810000 */
        /* <DEDUP_REMOVED lines=33> */
[----:B------:R-:W-:-:S03]  /*7300*/  FMNMX.FTZ R6, R170, R5, !PT ;  /* 0x00000005aa067209 */ /* 0x000fc60007810000 */
        /* <DEDUP_REMOVED lines=10> */
[--C-:B------:R-:W-:Y:S01]  /*73b0*/  FFMA.FTZ R168, R165, c[0x0][0x23c], -R178.reuse ;  /* 0x00008f00a5a87a23 */ /* 0x100fe200000108b2 */
[----:B--2---:R-:W-:Y:S01]  /*73c0*/  FMNMX.FTZ R165, R5, R0, !PT ;  /* 0x0000000005a57209 */ /* 0x004fe20007810000 */
[--C-:B------:R-:W-:Y:S01]  /*73d0*/  FFMA.FTZ R35, R173, c[0x0][0x23c], -R178.reuse ;  /* 0x00008f00ad237a23 */ /* 0x100fe200000108b2 */
[----:B------:R-:W-:Y:S01]  /*73e0*/  FSEL R5, R169, RZ, P1 ;  /* 0x000000ffa9057208 */ /* 0x000fe20000800000 */
[--C-:B------:R-:W-:Y:S01]  /*73f0*/  FFMA.FTZ R34, R195, c[0x0][0x23c], -R178.reuse ;  /* 0x00008f00c3227a23 */ /* 0x100fe200000108b2 */
[C---:B------:R-:W-:Y:S01]  /*7400*/  FSETP.NEU.FTZ.AND P0, PT, R165.reuse, -INF , PT ;  /* 0xff800000a500780b */ /* 0x040fe20003f1d000 */
[C---:B------:R-:W-:Y:S01]  /*7410*/  FMUL.FTZ R173, R165.reuse, c[0x0][0x23c] ;  /* 0x00008f00a5ad7a20 */ /* 0x040fe20000410000 */
[----:B------:R-:W-:Y:S01]  /*7420*/  MUFU.EX2 R168, R168 ;  /* 0x000000a800a87308 */ /* 0x000fe20000000800 */
[----:B------:R-:W-:Y:S01]  /*7430*/  FADD.FTZ R4, R164, -R5 ;  /* 0x80000005a4047221 */ /* 0x000fe20000010000 */
[----:B------:R-:W-:Y:S01]  /*7440*/  FSEL R6, R165, RZ, P0 ;  /* 0x000000ffa5067208 */ /* 0x000fe20000000000 */
[----:B------:R-:W-:Y:S01]  /*7450*/  FFMA.FTZ R33, R197, c[0x0][0x23c], -R178 ;  /* 0x00008f00c5217a23 */ /* 0x000fe200000108b2 */
[----:B------:R-:W-:Y:S01]  /*7460*/  FSEL R173, R173, RZ, P0 ;  /* 0x000000ffadad7208 */ /* 0x000fe20000000000 */
[----:B------:R-:W-:-:S02]  /*7470*/  FMUL.FTZ R164, R4, c[0x0][0x23c] ;  /* 0x00008f0004a47a20 */ /* 0x000fc40000410000 */
[----:B------:R-:W-:Y:S01]  /*7480*/  FADD.FTZ R6, R3, -R6 ;  /* 0x8000000603067221 */ /* 0x000fe20000010000 */
[----:B------:R-:W1:Y:S01]  /*7490*/  MUFU.EX2 R35, R35 ;  /* 0x0000002300237308 */ /* 0x000e620000000800 */
[--C-:B------:R-:W-:Y:S02]  /*74a0*/  FFMA.FTZ R32, R2, c[0x0][0x23c], -R173.reuse ;  /* 0x00008f0002207a23 */ /* 0x100fe400000108ad */
[--C-:B------:R-:W-:Y:S02]  /*74b0*/  FFMA.FTZ R2, R180, c[0x0][0x23c], -R173.reuse ;  /* 0x00008f00b4027a23 */ /* 0x100fe400000108ad */
[--C-:B------:R-:W-:Y:S02]  /*74c0*/  FFMA.FTZ R0, R196, c[0x0][0x23c], -R173.reuse ;  /* 0x00008f00c4007a23 */ /* 0x100fe400000108ad */
[----:B------:R-:W-:Y:S01]  /*74d0*/  FFMA.FTZ R171, R182, c[0x0][0x23c], -R173 ;  /* 0x00008f00b6ab7a23 */ /* 0x000fe200000108ad */
[----:B------:R-:W-:Y:S01]  /*74e0*/  MUFU.EX2 R34, R34 ;  /* 0x0000002200227308 */ /* 0x000fe20000000800 */
[----:B------:R-:W-:-:S02]  /*74f0*/  FMUL.FTZ R3, R6, c[0x0][0x23c] ;  /* 0x00008f0006037a20 */ /* 0x000fc40000410000 */
[--C-:B------:R-:W-:Y:S02]  /*7500*/  FFMA.FTZ R180, R189, c[0x0][0x23c], -R178.reuse ;  /* 0x00008f00bdb47a23 */ /* 0x100fe400000108b2 */
[--C-:B------:R-:W-:Y:S02]  /*7510*/  FFMA.FTZ R182, R187, c[0x0][0x23c], -R178.reuse ;  /* 0x00008f00bbb67a23 */ /* 0x100fe400000108b2 */
[--C-:B------:R-:W-:Y:S01]  /*7520*/  FFMA.FTZ R183, R183, c[0x0][0x23c], -R178.reuse ;  /* 0x00008f00b7b77a23 */ /* 0x100fe200000108b2 */
[----:B------:R-:W2:Y:S01]  /*7530*/  MUFU.EX2 R33, R33 ;  /* 0x0000002100217308 */ /* 0x000ea20000000800 */
[----:B-1----:R-:W-:Y:S01]  /*7540*/  F2FP.PACK_AB R4, R35, R168 ;  /* 0x000000a82304723e */ /* 0x002fe200000000ff */
[----:B------:R-:W-:Y:S02]  /*7550*/  FFMA.FTZ R185, R185, c[0x0][0x23c], -R178 ;  /* 0x00008f00b9b97a23 */ /* 0x000fe400000108b2 */
[--C-:B------:R-:W-:Y:S02]  /*7560*/  FFMA.FTZ R184, R184, c[0x0][0x23c], -R173.reuse ;  /* 0x00008f00b8b87a23 */ /* 0x100fe400000108ad */
[----:B------:R-:W-:-:S02]  /*7570*/  FFMA.FTZ R187, R194, c[0x0][0x23c], -R173 ;  /* 0x00008f00c2bb7a23 */ /* 0x000fc400000108ad */
[----:B------:R-:W-:Y:S01]  /*7580*/  MUFU.EX2 R32, R32 ;  /* 0x0000002000207308 */ /* 0x000fe20000000800 */
[--C-:B------:R-:W-:Y:S02]  /*7590*/  FFMA.FTZ R186, R186, c[0x0][0x23c], -R173.reuse ;  /* 0x00008f00baba7a23 */ /* 0x100fe400000108ad */
[----:B------:R-:W-:Y:S02]  /*75a0*/  FFMA.FTZ R189, R192, c[0x0][0x23c], -R173 ;  /* 0x00008f00c0bd7a23 */ /* 0x000fe400000108ad */
[--C-:B------:R-:W-:Y:S02]  /*75b0*/  FFMA.FTZ R192, R31, c[0x0][0x23c], -R178.reuse ;  /* 0x00008f001fc07a23 */ /* 0x100fe400000108b2 */
[--C-:B------:R-:W-:Y:S01]  /*75c0*/  FFMA.FTZ R191, R191, c[0x0][0x23c], -R178.reuse ;  /* 0x00008f00bfbf7a23 */ /* 0x100fe200000108b2 */
[----:B------:R-:W1:Y:S01]  /*75d0*/  MUFU.EX2 R2, R2 ;  /* 0x0000000200027308 */ /* 0x000e620000000800 */
[----:B--2---:R-:W-:Y:S01]  /*75e0*/  F2FP.PACK_AB R6, R33, R34 ;  /* 0x000000222106723e */ /* 0x004fe200000000ff */
[----:B------:R-:W-:-:S02]  /*75f0*/  FFMA.FTZ R194, R29, c[0x0][0x23c], -R178 ;  /* 0x00008f001dc27a23 */ /* 0x000fc400000108b2 */
[--C-:B------:R-:W-:Y:S02]  /*7600*/  FFMA.FTZ R193, R193, c[0x0][0x23c], -R178.reuse ;  /* 0x00008f00c1c17a23 */ /* 0x100fe400000108b2 */
[--C-:B------:R-:W-:Y:S02]  /*7610*/  FFMA.FTZ R190, R190, c[0x0][0x23c], -R173.reuse ;  /* 0x00008f00bebe7a23 */ /* 0x100fe400000108ad */
[----:B------:R-:W-:Y:S01]  /*7620*/  MUFU.EX2 R0, R0 ;  /* 0x0000000000007308 */ /* 0x000fe20000000800 */
[--C-:B------:R-:W-:Y:S02]  /*7630*/  FFMA.FTZ R195, R28, c[0x0][0x23c], -R173.reuse ;  /* 0x00008f001cc37a23 */ /* 0x100fe400000108ad */
[--C-:B------:R-:W-:Y:S02]  /*7640*/  FFMA.FTZ R196, R30, c[0x0][0x23c], -R173.reuse ;  /* 0x00008f001ec47a23 */ /* 0x100fe400000108ad */
[----:B------:R-:W-:Y:S01]  /*7650*/  FFMA.FTZ R197, R188, c[0x0][0x23c], -R173 ;  /* 0x00008f00bcc57a23 */ /* 0x000fe200000108ad */
[----:B------:R-:W-:Y:S01]  /*7660*/  LDSM.16.MT88.4 R28, [R220+0x11000] ;  /* 0x01100000dc1c783b */ /* 0x000fe20000004200 */
[--C-:B------:R-:W-:Y:S01]  /*7670*/  FFMA.FTZ R181, R181, c[0x0][0x23c], -R178.reuse ;  /* 0x00008f00b5b57a23 */ /* 0x100fe200000108b2 */
[----:B------:R-:W2:Y:S01]  /*7680*/  MUFU.EX2 R171, R171 ;  /* 0x000000ab00ab7308 */ /* 0x000ea20000000800 */
[----:B-1----:R-:W-:Y:S01]  /*7690*/  F2FP.PACK_AB R5, R2, R32 ;  /* 0x000000200205723e */ /* 0x002fe200000000ff */
[----:B------:R-:W-:-:S02]  /*76a0*/  FFMA.FTZ R188, R179, c[0x0][0x23c], -R178 ;  /* 0x00008f00b3bc7a23 */ /* 0x000fc400000108b2 */
[--C-:B------:R-:W-:Y:S02]  /*76b0*/  FFMA.FTZ R177, R177, c[0x0][0x23c], -R178.reuse ;  /* 0x00008f00b1b17a23 */ /* 0x100fe400000108b2 */
[----:B------:R-:W-:Y:S02]  /*76c0*/  FFMA.FTZ R178, R175, c[0x0][0x23c], -R178 ;  /* 0x00008f00afb27a23 */ /* 0x000fe400000108b2 */
[----:B------:R-:W1:Y:S01]  /*76d0*/  MUFU.EX2 R164, R164 ;  /* 0x000000a400a47308 */ /* 0x000e620000000800 */
[--C-:B------:R-:W-:Y:S02]  /*76e0*/  FFMA.FTZ R175, R176, c[0x0][0x23c], -R173.reuse ;  /* 0x00008f00b0af7a23 */ /* 0x100fe400000108ad */
[--C-:B------:R-:W-:Y:S02]  /*76f0*/  FFMA.FTZ R174, R174, c[0x0][0x23c], -R173.reuse ;  /* 0x00008f00aeae7a23 */ /* 0x100fe400000108ad */
[--C-:B------:R-:W-:Y:S02]  /*7700*/  FFMA.FTZ R172, R172, c[0x0][0x23c], -R173.reuse ;  /* 0x00008f00acac7a23 */ /* 0x100fe400000108ad */
[----:B------:R-:W-:Y:S01]  /*7710*/  FFMA.FTZ R173, R170, c[0x0][0x23c], -R173 ;  /* 0x00008f00aaad7a23 */ /* 0x000fe200000108ad */
[----:B------:R-:W3:Y:S01]  /*7720*/  MUFU.EX2 R3, R3 ;  /* 0x0000000300037308 */ /* 0x000ee20000000800 */
[----:B--2---:R-:W-:Y:S01]  /*7730*/  F2FP.PACK_AB R7, R171, R0 ;  /* 0x00000000ab07723e */ /* 0x004fe200000000ff */
[----:B-1----:R-:W-:-:S06]  /*7740*/  FMUL.FTZ R160, R160, R164 ;  /* 0x000000a4a0a07220 */ /* 0x002fcc0000410000 */
[----:B------:R-:W-:Y:S01]  /*7750*/  MUFU.EX2 R180, R180 ;  /* 0x000000b400b47308 */ /* 0x000fe20000000800 */
[-C--:B------:R-:W-:Y:S02]  /*7760*/  FMUL.FTZ R161, R161, R164.reuse ;  /* 0x000000a4a1a17220 */ /* 0x080fe40000410000 */
[-C--:B------:R-:W-:Y:S02]  /*7770*/  FMUL.FTZ R156, R156, R164.reuse ;  /* 0x000000a49c9c7220 */ /* 0x080fe40000410000 */
[----:B------:R-:W-:Y:S02]  /*7780*/  FMUL.FTZ R157, R157, R164 ;  /* 0x000000a49d9d7220 */ /* 0x000fe40000410000 */
[-C--:B---3--:R-:W-:Y:S01]  /*7790*/  FMUL.FTZ R162, R162, R3.reuse ;  /* 0x00000003a2a27220 */ /* 0x088fe20000410000 */
[----:B------:R-:W1:Y:S01]  /*77a0*/  MUFU.EX2 R183, R183 ;  /* 0x000000b700b77308 */ /* 0x000e620000000800 */
[-C--:B------:R-:W-:Y:S02]  /*77b0*/  FMUL.FTZ R163, R163, R3.reuse ;  /* 0x00000003a3a37220 */ /* 0x080fe40000410000 */
[----:B------:R-:W-:-:S02]  /*77c0*/  FMUL.FTZ R158, R158, R3 ;  /* 0x000000039e9e7220 */ /* 0x000fc40000410000 */
[-C--:B------:R-:W-:Y:S02]  /*77d0*/  FMUL.FTZ R159, R159, R3.reuse ;  /* 0x000000039f9f7220 */ /* 0x080fe40000410000 */
[-C--:B------:R-:W-:Y:S01]  /*77e0*/  FMUL.FTZ R152, R152, R164.reuse ;  /* 0x000000a498987220 */ /* 0x080fe20000410000 */
[C---:B------:R-:W-:Y:S01]  /*77f0*/  HMMA.16816.F32 R160, R4.reuse, R16, R160 ;  /* 0x0000001004a0723c */ /* 0x040fe200000018a0 */
[-C--:B------:R-:W-:Y:S01]  /*7800*/  FMUL.FTZ R153, R153, R164.reuse ;  /* 0x000000a499997220 */ /* 0x080fe20000410000 */
[----:B------:R-:W-:Y:S01]  /*7810*/  MUFU.EX2 R182, R182 ;  /* 0x000000b600b67308 */ /* 0x000fe20000000800 */
[-C--:B------:R-:W-:Y:S02]  /*7820*/  FMUL.FTZ R154, R154, R3.reuse ;  /* 0x000000039a9a7220 */ /* 0x080fe40000410000 */
[-C--:B------:R-:W-:Y:S02]  /*7830*/  FMUL.FTZ R155, R155, R3.reuse ;  /* 0x000000039b9b7220 */ /* 0x080fe40000410000 */
[-C--:B------:R-:W-:Y:S01]  /*7840*/  FMUL.FTZ R148, R148, R164.reuse ;  /* 0x000000a494947220 */ /* 0x080fe20000410000 */
[----:B------:R-:W-:Y:S01]  /*7850*/  HMMA.16816.F32 R156, R4, R18, R156 ;  /* 0x00000012049c723c */ /* 0x000fe2000000189c */
[----:B------:R-:W2:Y:S01]  /*7860*/  LDSM.16.MT88.4 R16, [R220+0x10000] ;  /* 0x01000000dc10783b */ /* 0x000ea20000004200 */
[----:B------:R-:W-:Y:S01]  /*7870*/  FMUL.FTZ R149, R149, R164 ;  /* 0x000000a495957220 */ /* 0x000fe20000410000 */
[----:B------:R-:W-:Y:S01]  /*7880*/  MUFU.EX2 R185, R185 ;  /* 0x000000b900b97308 */ /* 0x000fe20000000800 */
[----:B------:R-:W-:-:S02]  /*7890*/  FMUL.FTZ R150, R150, R3 ;  /* 0x0000000396967220 */ /* 0x000fc40000410000 */
[-C--:B------:R-:W-:Y:S02]  /*78a0*/  FMUL.FTZ R151, R151, R3.reuse ;  /* 0x0000000397977220 */ /* 0x080fe40000410000 */
[C---:B------:R-:W-:Y:S01]  /*78b0*/  HMMA.16816.F32 R152, R4.reuse, R12, R152 ;  /* 0x0000000c0498723c */ /* 0x040fe20000001898 */
[-C--:B------:R-:W-:Y:S02]  /*78c0*/  FMUL.FTZ R144, R144, R164.reuse ;  /* 0x000000a490907220 */ /* 0x080fe40000410000 */
[-C--:B------:R-:W-:Y:S01]  /*78d0*/  FMUL.FTZ R145, R145, R164.reuse ;  /* 0x000000a491917220 */ /* 0x080fe20000410000 */
[----:B------:R-:W-:Y:S01]  /*78e0*/  MUFU.EX2 R184, R184 ;  /* 0x000000b800b87308 */ /* 0x000fe20000000800 */
[-C--:B------:R-:W-:Y:S02]  /*78f0*/  FMUL.FTZ R146, R146, R3.reuse ;  /* 0x0000000392927220 */ /* 0x080fe40000410000 */
[----:B------:R-:W-:Y:S01]  /*7900*/  FMUL.FTZ R147, R147, R3 ;  /* 0x0000000393937220 */ /* 0x000fe20000410000 */
[----:B------:R-:W-:Y:S01]  /*7910*/  HMMA.16816.F32 R148, R4, R14, R148 ;  /* 0x0000000e0494723c */ /* 0x000fe20000001894 */
[----:B------:R-:W3:Y:S01]  /*7920*/  LDSM.16.MT88.4 R12, [R224+0x12000] ;  /* 0x01200000e00c783b */ /* 0x000ee20000004200 */
[----:B------:R-:W-:-:S02]  /*7930*/  FMUL.FTZ R140, R140, R164 ;  /* 0x000000a48c8c7220 */ /* 0x000fc40000410000 */
[-C--:B------:R-:W-:Y:S01]  /*7940*/  FMUL.FTZ R141, R141, R164.reuse ;  /* 0x000000a48d8d7220 */ /* 0x080fe20000410000 */
[----:B------:R-:W4:Y:S01]  /*7950*/  MUFU.EX2 R187, R187 ;  /* 0x000000bb00bb7308 */ /* 0x000f220000000800 */
[-C--:B------:R-:W-:Y:S02]  /*7960*/  FMUL.FTZ R142, R142, R3.reuse ;  /* 0x000000038e8e7220 */ /* 0x080fe40000410000 */
[-C--:B------:R-:W-:Y:S01]  /*7970*/  FMUL.FTZ R143, R143, R3.reuse ;  /* 0x000000038f8f7220 */ /* 0x080fe20000410000 */
[----:B------:R-:W-:Y:S01]  /*7980*/  HMMA.16816.F32 R144, R4, R8, R144 ;  /* 0x000000080490723c */ /* 0x000fe20000001890 */
[-C--:B------:R-:W-:Y:S02]  /*7990*/  FMUL.FTZ R136, R136, R164.reuse ;  /* 0x000000a488887220 */ /* 0x080fe40000410000 */
[----:B------:R-:W-:Y:S01]  /*79a0*/  FMUL.FTZ R137, R137, R164 ;  /* 0x000000a489897220 */ /* 0x000fe20000410000 */
[----:B------:R-:W-:Y:S01]  /*79b0*/  MUFU.EX2 R186, R186 ;  /* 0x000000ba00ba7308 */ /* 0x000fe20000000800 */
[----:B------:R-:W-:-:S02]  /*79c0*/  FMUL.FTZ R138, R138, R3 ;  /* 0x000000038a8a7220 */ /* 0x000fc40000410000 */
[-C--:B------:R-:W-:Y:S01]  /*79d0*/  FMUL.FTZ R139, R139, R3.reuse ;  /* 0x000000038b8b7220 */ /* 0x080fe20000410000 */
[C---:B------:R-:W-:Y:S01]  /*79e0*/  HMMA.16816.F32 R140, R4.reuse, R10, R140 ;  /* 0x0000000a048c723c */ /* 0x040fe2000000188c */
[----:B------:R-:W5:Y:S01]  /*79f0*/  LDSM.16.MT88.4 R8, [R222+0x12000] ;  /* 0x01200000de08783b */ /* 0x000f620000004200 */
[-C--:B------:R-:W-:Y:S02]  /*7a00*/  FMUL.FTZ R132, R132, R164.reuse ;  /* 0x000000a484847220 */ /* 0x080fe40000410000 */
[-C--:B------:R-:W-:Y:S01]  /*7a10*/  FMUL.FTZ R133, R133, R164.reuse ;  /* 0x000000a485857220 */ /* 0x080fe20000410000 */
[----:B------:R-:W1:Y:S01]  /*7a20*/  MUFU.EX2 R189, R189 ;  /* 0x000000bd00bd7308 */ /* 0x000e620000000800 */
[-C--:B------:R-:W-:Y:S02]  /*7a30*/  FMUL.FTZ R134, R134, R3.reuse ;  /* 0x0000000386867220 */ /* 0x080fe40000410000 */
[----:B------:R-:W-:Y:S01]  /*7a40*/  FMUL.FTZ R135, R135, R3 ;  /* 0x0000000387877220 */ /* 0x000fe20000410000 */
[----:B--2---:R-:W-:Y:S01]  /*7a50*/  HMMA.16816.F32 R136, R4, R16, R136 ;  /* 0x000000100488723c */ /* 0x004fe20000001888 */
[----:B------:R-:W-:-:S02]  /*7a60*/  FMUL.FTZ R36, R36, R164 ;  /* 0x000000a424247220 */ /* 0x000fc40000410000 */
[-C--:B------:R-:W-:Y:S01]  /*7a70*/  FMUL.FTZ R37, R37, R164.reuse ;  /* 0x000000a425257220 */ /* 0x080fe20000410000 */
[----:B------:R-:W-:Y:S01]  /*7a80*/  MUFU.EX2 R192, R192 ;  /* 0x000000c000c07308 */ /* 0x000fe20000000800 */
[-C--:B------:R-:W-:Y:S02]  /*7a90*/  FMUL.FTZ R38, R38, R3.reuse ;  /* 0x0000000326267220 */ /* 0x080fe40000410000 */
[-C--:B------:R-:W-:Y:S01]  /*7aa0*/  FMUL.FTZ R39, R39, R3.reuse ;  /* 0x0000000327277220 */ /* 0x080fe20000410000 */
[----:B------:R-:W-:Y:S01]  /*7ab0*/  HMMA.16816.F32 R132, R4, R18, R132 ;  /* 0x000000120484723c */ /* 0x000fe20000001884 */
[-C--:B------:R-:W-:Y:S01]  /*7ac0*/  FMUL.FTZ R40, R40, R164.reuse ;  /* 0x000000a428287220 */ /* 0x080fe20000410000 */
[----:B------:R-:W2:Y:S01]  /*7ad0*/  LDSM.16.MT88.4 R16, [R221+0x12000] ;  /* 0x01200000dd10783b */ /* 0x000ea20000004200 */
[----:B------:R-:W-:Y:S01]  /*7ae0*/  FMUL.FTZ R41, R41, R164 ;  /* 0x000000a429297220 */ /* 0x000fe20000410000 */
[----:B------:R-:W1:Y:S01]  /*7af0*/  MUFU.EX2 R191, R191 ;  /* 0x000000bf00bf7308 */ /* 0x000e620000000800 */
[----:B------:R-:W-:-:S02]  /*7b00*/  FMUL.FTZ R42, R42, R3 ;  /* 0x000000032a2a7220 */ /* 0x000fc40000410000 */
[-C--:B------:R-:W-:Y:S01]  /*7b10*/  FMUL.FTZ R43, R43, R3.reuse ;  /* 0x000000032b2b7220 */ /* 0x080fe20000410000 */
[C---:B---3--:R-:W-:Y:S01]  /*7b20*/  HMMA.16816.F32 R36, R4.reuse, R12, R36 ;  /* 0x0000000c0424723c */ /* 0x048fe20000001824 */
        /* <DEDUP_REMOVED lines=9> */
[----:B------:R-:W-:Y:S01]  /*7bc0*/  MUFU.EX2 R193, R193 ;  /* 0x000000c100c17308 */ /* 0x000fe20000000800 */
[-C--:B------:R-:W-:Y:S02]  /*7bd0*/  FMUL.FTZ R50, R50, R3.reuse ;  /* 0x0000000332327220 */ /* 0x080fe40000410000 */
[-C--:B------:R-:W-:Y:S01]  /*7be0*/  FMUL.FTZ R51, R51, R3.reuse ;  /* 0x0000000333337220 */ /* 0x080fe20000410000 */
[----:B-----5:R-:W-:Y:S01]  /*7bf0*/  HMMA.16816.F32 R44, R4, R8, R44 ;  /* 0x00000008042c723c */ /* 0x020fe2000000182c */
[-C--:B------:R-:W-:Y:S02]  /*7c00*/  FMUL.FTZ R52, R52, R164.reuse ;  /* 0x000000a434347220 */ /* 0x080fe40000410000 */
[----:B------:R-:W-:Y:S01]  /*7c10*/  FMUL.FTZ R53, R53, R164 ;  /* 0x000000a435357220 */ /* 0x000fe20000410000 */
[----:B------:R-:W-:Y:S01]  /*7c20*/  MUFU.EX2 R190, R190 ;  /* 0x000000be00be7308 */ /* 0x000fe20000000800 */
[----:B------:R-:W-:-:S02]  /*7c30*/  FMUL.FTZ R54, R54, R3 ;  /* 0x0000000336367220 */ /* 0x000fc40000410000 */
[-C--:B------:R-:W-:Y:S01]  /*7c40*/  FMUL.FTZ R55, R55, R3.reuse ;  /* 0x0000000337377220 */ /* 0x080fe20000410000 */
[C---:B------:R-:W-:Y:S01]  /*7c50*/  HMMA.16816.F32 R48, R4.reuse, R10, R48 ;  /* 0x0000000a0430723c */ /* 0x040fe20000001830 */
[-C--:B------:R-:W-:Y:S01]  /*7c60*/  FMUL.FTZ R56, R56, R164.reuse ;  /* 0x000000a438387220 */ /* 0x080fe20000410000 */
[----:B------:R-:W5:Y:S01]  /*7c70*/  LDSM.16.MT88.4 R8, [R224+0x14000] ;  /* 0x01400000e008783b */ /* 0x000f620000004200 */
        /* <DEDUP_REMOVED lines=11> */
[----:B------:R-:W2:Y:S01]  /*7d30*/  LDSM.16.MT88.4 R16, [R222+0x14000] ;  /* 0x01400000de10783b */ /* 0x000ea20000004200 */
[-C--:B------:R-:W-:Y:S02]  /*7d40*/  FMUL.FTZ R64, R64, R164.reuse ;  /* 0x000000a440407220 */ /* 0x080fe40000410000 */
        /* <DEDUP_REMOVED lines=14> */
[----:B------:R-:W1:Y:S01]  /*7e30*/  MUFU.EX2 R188, R188 ;  /* 0x000000bc00bc7308 */ /* 0x000e620000000800 */
        /* <DEDUP_REMOVED lines=12> */
[----:B------:R-:W-:Y:S01]  /*7f00*/  MUFU.EX2 R178, R178 ;  /* 0x000000b200b27308 */ /* 0x000fe20000000800 */
        /* <DEDUP_REMOVED lines=30> */
[----:B------:R-:W-:Y:S02]  /*80f0*/  FMUL.FTZ R101, R101, R164 ;  /* 0x000000a465657220 */ /* 0x000fe40000410000 */
[----:B------:R-:W-:-:S02]  /*8100*/  FMUL.FTZ R102, R102, R3 ;  /* 0x0000000366667220 */ /* 0x000fc40000410000 */
[-C--:B------:R-:W-:Y:S01]  /*8110*/  FMUL.FTZ R103, R103, R3.reuse ;  /* 0x0000000367677220 */ /* 0x080fe20000410000 */
[C---:B------:R-:W-:Y:S01]  /*8120*/  HMMA.16816.F32 R96, R4.reuse, R10, R96 ;  /* 0x0000000a0460723c */ /* 0x040fe20000001860 */
[-C--:B------:R-:W-:Y:S01]  /*8130*/  FMUL.FTZ R104, R104, R164.reuse ;  /* 0x000000a468687220 */ /* 0x080fe20000410000 */
[----:B------:R-:W5:Y:S01]  /*8140*/  LDSM.16.MT88.4 R8, [R221+0x16000] ;  /* 0x01600000dd08783b */ /* 0x000f620000004200 */
[-C--:B------:R-:W-:Y:S02]  /*8150*/  FMUL.FTZ R105, R105, R164.reuse ;  /* 0x000000a469697220 */ /* 0x080fe40000410000 */
[-C--:B------:R-:W-:Y:S02]  /*8160*/  FMUL.FTZ R106, R106, R3.reuse ;  /* 0x000000036a6a7220 */ /* 0x080fe40000410000 */
[----:B------:R-:W-:Y:S01]  /*8170*/  FMUL.FTZ R107, R107, R3 ;  /* 0x000000036b6b7220 */ /* 0x000fe20000410000 */
[----:B--2---:R-:W-:Y:S01]  /*8180*/  HMMA.16816.F32 R100, R4, R16, R100 ;  /* 0x000000100464723c */ /* 0x004fe20000001864 */
[----:B------:R-:W-:-:S02]  /*8190*/  FMUL.FTZ R108, R108, R164 ;  /* 0x000000a46c6c7220 */ /* 0x000fc40000410000 */
[-C--:B------:R-:W-:Y:S02]  /*81a0*/  FMUL.FTZ R109, R109, R164.reuse ;  /* 0x000000a46d6d7220 */ /* 0x080fe40000410000 */
[-C--:B------:R-:W-:Y:S02]  /*81b0*/  FMUL.FTZ R110, R110, R3.reuse ;  /* 0x000000036e6e7220 */ /* 0x080fe40000410000 */
[-C--:B------:R-:W-:Y:S01]  /*81c0*/  FMUL.FTZ R111, R111, R3.reuse ;  /* 0x000000036f6f7220 */ /* 0x080fe20000410000 */
[----:B------:R-:W-:Y:S01]  /*81d0*/  HMMA.16816.F32 R104, R4, R18, R104 ;  /* 0x000000120468723c */ /* 0x000fe20000001868 */
[-C--:B------:R-:W-:Y:S01]  /*81e0*/  FMUL.FTZ R112, R112, R164.reuse ;  /* 0x000000a470707220 */ /* 0x080fe20000410000 */
[----:B------:R-:W2:Y:S01]  /*81f0*/  LDSM.16.MT88.4 R16, [R222+0x10800] ;  /* 0x01080000de10783b */ /* 0x000ea20000004200 */
[----:B------:R-:W-:Y:S02]  /*8200*/  FMUL.FTZ R113, R113, R164 ;  /* 0x000000a471717220 */ /* 0x000fe40000410000 */
[----:B------:R-:W-:-:S02]  /*8210*/  FMUL.FTZ R114, R114, R3 ;  /* 0x0000000372727220 */ /* 0x000fc40000410000 */
[-C--:B------:R-:W-:Y:S01]  /*8220*/  FMUL.FTZ R115, R115, R3.reuse ;  /* 0x0000000373737220 */ /* 0x080fe20000410000 */
[C---:B---3--:R-:W-:Y:S01]  /*8230*/  HMMA.16816.F32 R108, R4.reuse, R12, R108 ;  /* 0x0000000c046c723c */ /* 0x048fe2000000186c */
[-C--:B------:R-:W-:Y:S02]  /*8240*/  FMUL.FTZ R116, R116, R164.reuse ;  /* 0x000000a474747220 */ /* 0x080fe40000410000 */
[-C--:B------:R-:W-:Y:S02]  /*8250*/  FMUL.FTZ R117, R117, R164.reuse ;  /* 0x000000a475757220 */ /* 0x080fe40000410000 */
[-C--:B------:R-:W-:Y:S02]  /*8260*/  FMUL.FTZ R118, R118, R3.reuse ;  /* 0x0000000376767220 */ /* 0x080fe40000410000 */
[----:B------:R-:W-:Y:S01]  /*8270*/  FMUL.FTZ R119, R119, R3 ;  /* 0x0000000377777220 */ /* 0x000fe20000410000 */
[----:B------:R-:W-:Y:S01]  /*8280*/  HMMA.16816.F32 R112, R4, R14, R112 ;  /* 0x0000000e0470723c */ /* 0x000fe20000001870 */
[----:B------:R-:W3:Y:S01]  /*8290*/  LDSM.16.MT88.4 R12, [R221+0x10800] ;  /* 0x01080000dd0c783b */ /* 0x000ee20000004200 */
[----:B------:R-:W-:-:S02]  /*82a0*/  FMUL.FTZ R120, R120, R164 ;  /* 0x000000a478787220 */ /* 0x000fc40000410000 */
[-C--:B------:R-:W-:Y:S02]  /*82b0*/  FMUL.FTZ R121, R121, R164.reuse ;  /* 0x000000a479797220 */ /* 0x080fe40000410000 */
        /* <DEDUP_REMOVED lines=13> */
[----:B------:R-:W-:Y:S01]  /*8390*/  HMMA.16816.F32 R124, R4, R20, R124 ;  /* 0x00000014047c723c */ /* 0x000fe2000000187c */
[----:B------:R-:W-:-:S02]  /*83a0*/  FFMA.FTZ R164, R251, R164, R168 ;  /* 0x000000a4fba47223 */ /* 0x000fc400000100a8 */
[----:B------:R-:W-:Y:S02]  /*83b0*/  FFMA.FTZ R3, R249, R3, R32 ;  /* 0x00000003f9037223 */ /* 0x000fe40000010020 */
[----:B------:R-:W-:Y:S01]  /*83c0*/  FADD.FTZ R35, R35, R164 ;  /* 0x000000a423237221 */ /* 0x000fe20000010000 */
[----:B------:R-:W-:Y:S01]  /*83d0*/  MOV R164, R169 ;  /* 0x000000a900a47202 */ /* 0x000fe20000000f00 */
[----:B------:R-:W-:Y:S01]  /*83e0*/  FADD.FTZ R3, R2, R3 ;  /* 0x0000000302037221 */ /* 0x000fe20000010000 */
[----:B------:R-:W-:Y:S01]  /*83f0*/  HMMA.16816.F32 R128, R4, R22, R128 ;  /* 0x000000160480723c */ /* 0x000fe20000001880 */
[----:B------:R-:W5:Y:S01]  /*8400*/  LDSM.16.MT88.4 R20, [R224+0x12800] ;  /* 0x01280000e014783b */ /* 0x000f620000004200 */
[----:B------:R-:W-:Y:S02]  /*8410*/  FADD.FTZ R34, R34, R35 ;  /* 0x0000002322227221 */ /* 0x000fe40000010000 */
[----:B------:R-:W-:Y:S01]  /*8420*/  FADD.FTZ R0, R0, R3 ;  /* 0x0000000300007221 */ /* 0x000fe20000010000 */
[----:B------:R-:W-:Y:S01]  /*8430*/  MOV R3, R165 ;  /* 0x000000a500037202 */ /* 0x000fe20000000f00 */
[----:B------:R-:W-:Y:S01]  /*8440*/  FADD.FTZ R33, R33, R34 ;  /* 0x0000002221217221 */ /* 0x000fe20000010000 */
[----:B-1----:R-:W-:Y:S01]  /*8450*/  F2FP.PACK_AB R4, R183, R180 ;  /* 0x000000b4b704723e */ /* 0x002fe200000000ff */
        /* <DEDUP_REMOVED lines=11> */
[----:B------:R-:W-:Y:S02]  /*8510*/  FADD.FTZ R185, R185, R182 ;  /* 0x000000b6b9b97221 */ /* 0x000fe40000010000 */
[----:B------:R-:W-:-:S03]  /*8520*/  FADD.FTZ R189, R189, R186 ;  /* 0x000000babdbd7221 */ /* 0x000fc60000010000 */
[C---:B------:R-:W-:Y:S01]  /*8530*/  HMMA.16816.F32 R148, R4.reuse, R18, R148 ;  /* 0x000000120494723c */ /* 0x040fe20000001894 */
[----:B------:R-:W1:Y:S07]  /*8540*/  LDSM.16.MT88.4 R16, [R221+0x12800] ;  /* 0x01280000dd10783b */ /* 0x000e6e0000004200 */
[C---:B---3--:R-:W-:Y:S08]  /*8550*/  HMMA.16816.F32 R144, R4.reuse, R12, R144 ;  /* 0x0000000c0490723c */ /* 0x048ff00000001890 */
[C---:B------:R-:W-:Y:S01]  /*8560*/  HMMA.16816.F32 R140, R4.reuse, R14, R140 ;  /* 0x0000000e048c723c */ /* 0x040fe2000000188c */
[----:B------:R-:W2:Y:S07]  /*8570*/  LDSM.16.MT88.4 R12, [R220+0x12800] ;  /* 0x01280000dc0c783b */ /* 0x000eae0000004200 */
[C---:B------:R-:W-:Y:S08]  /*8580*/  HMMA.16816.F32 R160, R4.reuse, R24, R160 ;  /* 0x0000001804a0723c */ /* 0x040ff000000018a0 */
[C---:B------:R-:W-:Y:S01]  /*8590*/  HMMA.16816.F32 R156, R4.reuse, R26, R156 ;  /* 0x0000001a049c723c */ /* 0x040fe2000000189c */
[----:B------:R-:W3:Y:S07]  /*85a0*/  LDSM.16.MT88.4 R24, [R222+0x12800] ;  /* 0x01280000de18783b */ /* 0x000eee0000004200 */
[C---:B-----5:R-:W-:Y:S08]  /*85b0*/  HMMA.16816.F32 R136, R4.reuse, R8, R136 ;  /* 0x000000080488723c */ /* 0x060ff00000001888 */
[C---:B------:R-:W-:Y:S01]  /*85c0*/  HMMA.16816.F32 R132, R4.reuse, R10, R132 ;  /* 0x0000000a0484723c */ /* 0x040fe20000001884 */
[----:B------:R-:W4:Y:S07]  /*85d0*/  LDSM.16.MT88.4 R8, [R224+0x14800] ;  /* 0x01480000e008783b */ /* 0x000f2e0000004200 */
[C---:B------:R-:W-:Y:S08]  /*85e0*/  HMMA.16816.F32 R36, R4.reuse, R20, R36 ;  /* 0x000000140424723c */ /* 0x040ff00000001824 */
        /* <DEDUP_REMOVED lines=25> */
[----:B------:R-:W-:Y:S07]  /*8780*/  LDSM.16.MT88.4 R24, [R224+0x13000] ;  /* 0x01300000e018783b */ /* 0x000fee0000004200 */
[C---:B----4-:R-:W-:Y:S08]  /*8790*/  HMMA.16816.F32 R108, R4.reuse, R8, R108 ;  /* 0x00000008046c723c */ /* 0x050ff0000000186c */
[C---:B------:R-:W-:Y:S01]  /*87a0*/  HMMA.16816.F32 R112, R4.reuse, R10, R112 ;  /* 0x0000000a0470723c */ /* 0x040fe20000001870 */
[----:B------:R-:W3:Y:S07]  /*87b0*/  LDSM.16.MT88.4 R8, [R222+0x11000] ;  /* 0x01100000de08783b */ /* 0x000eee0000004200 */
[C---:B-----5:R-:W-:Y:S08]  /*87c0*/  HMMA.16816.F32 R116, R4.reuse, R20, R116 ;  /* 0x000000140474723c */ /* 0x060ff00000001874 */
[C---:B------:R-:W-:Y:S01]  /*87d0*/  HMMA.16816.F32 R120, R4.reuse, R22, R120 ;  /* 0x000000160478723c */ /* 0x040fe20000001878 */
[----:B------:R-:W-:Y:S07]  /*87e0*/  LDSM.16.MT88.4 R20, [R221+0x11000] ;  /* 0x01100000dd14783b */ /* 0x000fee0000004200 */
[C---:B-1----:R-:W-:Y:S08]  /*87f0*/  HMMA.16816.F32 R124, R4.reuse, R16, R124 ;  /* 0x00000010047c723c */ /* 0x042ff0000000187c */
[----:B------:R-:W-:Y:S01]  /*8800*/  HMMA.16816.F32 R128, R4, R18, R128 ;  /* 0x000000120480723c */ /* 0x000fe20000001880 */
[----:B------:R-:W1:Y:S06]  /*8810*/  LDSM.16.MT88.4 R16, [R221+0x13000] ;  /* 0x01300000dd10783b */ /* 0x000e6c0000004200 */
        /* <DEDUP_REMOVED lines=20> */
[----:B------:R-:W4:Y:S07]  /*8960*/  LDSM.16.MT88.4 R24, [R224+0x15000] ;  /* 0x01500000e018783b */ /* 0x000f2e0000004200 */
[C---:B-1----:R-:W-:Y:S08]  /*8970*/  HMMA.16816.F32 R52, R4.reuse, R16, R52 ;  /* 0x000000100434723c */ /* 0x042ff00000001834 */
[C---:B--2---:R-:W-:Y:S08]  /*8980*/  HMMA.16816.F32 R44, R4.reuse, R12, R44 ;  /* 0x0000000c042c723c */ /* 0x044ff0000000182c */
[C---:B------:R-:W-:Y:S01]  /*8990*/  HMMA.16816.F32 R48, R4.reuse, R14, R48 ;  /* 0x0000000e0430723c */ /* 0x040fe20000001830 */
[----:B------:R-:W1:Y:S07]  /*89a0*/  LDSM.16.MT88.4 R12, [R221+0x15000] ;  /* 0x01500000dd0c783b */ /* 0x000e6e0000004200 */
[C---:B------:R-:W-:Y:S01]  /*89b0*/  HMMA.16816.F32 R56, R4.reuse, R18, R56 ;  /* 0x000000120438723c */ /* 0x040fe20000001838 */
[----:B------:R-:W2:Y:S07]  /*89c0*/  LDSM.16.MT88.4 R16, [R220+0x15000] ;  /* 0x01500000dc10783b */ /* 0x000eae0000004200 */
[C---:B------:R-:W-:Y:S08]  /*89d0*/  HMMA.16816.F32 R144, R4.reuse, R20, R144 ;  /* 0x000000140490723c */ /* 0x040ff00000001890 */
[C---:B------:R-:W-:Y:S01]  /*89e0*/  HMMA.16816.F32 R140, R4.reuse, R22, R140 ;  /* 0x00000016048c723c */ /* 0x040fe2000000188c */
[----:B------:R-:W5:Y:S07]  /*89f0*/  LDSM.16.MT88.4 R20, [R222+0x15000] ;  /* 0x01500000de14783b */ /* 0x000f6e0000004200 */
[C---:B------:R-:W-:Y:S08]  /*8a00*/  HMMA.16816.F32 R136, R4.reuse, R28, R136 ;  /* 0x0000001c0488723c */ /* 0x040ff00000001888 */
[C---:B------:R-:W-:Y:S01]  /*8a10*/  HMMA.16816.F32 R132, R4.reuse, R30, R132 ;  /* 0x0000001e0484723c */ /* 0x040fe20000001884 */
[----:B------:R-:W-:Y:S07]  /*8a20*/  LDSM.16.MT88.4 R28, [R222+0x17000] ;  /* 0x01700000de1c783b */ /* 0x000fee0000004200 */
[C---:B---3--:R-:W-:Y:S08]  /*8a30*/  HMMA.16816.F32 R60, R4.reuse, R8, R60 ;  /* 0x00000008043c723c */ /* 0x048ff0000000183c */
[C---:B------:R-:W-:Y:S01]  /*8a40*/  HMMA.16816.F32 R64, R4.reuse, R10, R64 ;  /* 0x0000000a0440723c */ /* 0x040fe20000001840 */
[----:B------:R-:W3:Y:S07]  /*8a50*/  LDSM.16.MT88.4 R8, [R224+0x17000] ;  /* 0x01700000e008783b */ /* 0x000eee0000004200 */
[C---:B----4-:R-:W-:Y:S08]  /*8a60*/  HMMA.16816.F32 R68, R4.reuse, R24, R68 ;  /* 0x000000180444723c */ /* 0x050ff00000001844 */
        /* <DEDUP_REMOVED lines=14> */
[C---:B------:R-:W-:Y:S08]  /*8b50*/  HMMA.16816.F32 R108, R4.reuse, R28, R108 ;  /* 0x0000001c046c723c */ /* 0x040ff0000000186c */
[C---:B------:R-:W-:Y:S01]  /*8b60*/  HMMA.16816.F32 R112, R4.reuse, R30, R112 ;  /* 0x0000001e0470723c */ /* 0x040fe20000001870 */
[----:B------:R-:W-:Y:S07]  /*8b70*/  LDSM.16.MT88.4 R28, [R221+0x15800] ;  /* 0x01580000dd1c783b */ /* 0x000fee0000004200 */
        /* <DEDUP_REMOVED lines=59> */
[----:B------:R-:W-:Y:S08]  /*8f30*/  HMMA.16816.F32 R128, R4, R18, R128 ;  /* 0x000000120480723c */ /* 0x000ff00000001880 */
.L_x_147:
[----:B------:R-:W-:-:S06]  /*8f40*/  UISETP.GT.AND UP0, UPT, UR17, UR9, UPT ;  /* 0x000000091100728c */ /* 0x000fcc000bf04270 */
[----:B------:R-:W-:-:S13]  /*8f50*/  PLOP3.LUT P0, PT, PT, PT, UP0, 0x80, 0x0 ;  /* 0x000000000000781c */ /* 0x000fda0003f0f008 */
[----:B------:R-:W-:Y:S05]  /*8f60*/  @!P0 BRA `(.L_x_149) ;  /* 0x000038e000008947 */ /* 0x000fea0003800000 */
[----:B------:R-:W-:Y:S01]  /*8f70*/  MOV R0, R3 ;  /* 0x0000000300007202 */ /* 0x000fe20000000f00 */
[----:B------:R-:W-:Y:S01]  /*8f80*/  USHF.L.U64.HI UR7, UR6, 0x5, UR7 ;  /* 0x0000000506077899 */ /* 0x000fe20008010207 */
[----:B------:R-:W-:Y:S01]  /*8f90*/  MOV R2, R164 ;  /* 0x000000a400027202 */ /* 0x000fe20000000f00 */
[----:B------:R-:W-:Y:S01]  /*8fa0*/  USHF.L.U32 UR6, UR6, 0x5, URZ ;  /* 0x0000000506067899 */ /* 0x000fe2000800063f */
[----:B------:R-:W-:Y:S01]  /*8fb0*/  MOV R240, R166 ;  /* 0x000000a600f07202 */ /* 0x000fe20000000f00 */
[----:B------:R-:W-:Y:S02]  /*8fc0*/  USHF.L.U64.HI UR12, UR4, 0x5, UR5 ;  /* 0x00000005040c7899 */ /* 0x000fe40008010205 */
[----:B------:R-:W-:Y:S02]  /*8fd0*/  USHF.L.U32 UR8, UR4, 0x5, URZ ;  /* 0x0000000504087899 */ /* 0x000fe4000800063f */
[----:B------:R-:W-:Y:S02]  /*8fe0*/  USHF.L.U64.HI UR13, UR4, 0x6, UR5 ;  /* 0x00000006040d7899 */ /* 0x000fe40008010205 */
[----:B------:R-:W-:Y:S01]  /*8ff0*/  USHF.L.U32 UR15, UR4, 0x6, URZ ;  /* 0x00000006040f7899 */ /* 0x000fe2000800063f */
[----:B------:R-:W-:Y:S05]  /*9000*/  BRA `(.L_x_150) ;  /* 0x0000029000007947 */ /* 0x000fea0003800000 */
.L_x_152:
        /* <DEDUP_REMOVED lines=11> */
[----:B------:R-:W-:Y:S04]  /*90c0*/  LEA R166, P1, R164, c[0x0][0x168], 0x1 ;  /* 0x00005a00a4a67a11 */ /* 0x000fe800078208ff */
        /* <DEDUP_REMOVED lines=29> */
.L_x_150:
[----:B------:R-:W-:Y:S04]  /*92a0*/  DEPBAR.LE SB0, 0x0 ;  /* 0x000080000000791a */ /* 0x000fe80000000000 */
[----:B------:R-:W-:Y:S01]  /*92b0*/  BAR.SYNC.DEFER_BLOCKING 0x0 ;  /* 0x0000000000007b1d */ /* 0x000fe20000010000 */
[----:B------:R-:W-:Y:S04]  /*92c0*/  UIADD3 UR14, UR17, -0x1, URZ ;  /* 0xffffffff110e7890 */ /* 0x000fe8000fffe03f */
[----:B------:R-:W-:Y:S02]  /*92d0*/  USHF.R.S32.HI UR5, URZ, 0x1f, UR14 ;  /* 0x0000001f3f057899 */ /* 0x000fe4000801140e */
[----:B------:R-:W-:Y:S01]  /*92e0*/  UIMAD UR4, UR13, UR14, URZ ;  /* 0x0000000e0d0472a4 */ /* 0x000fe2000f8e023f */
[----:B------:R-:W-:Y:S01]  /*92f0*/  IMAD.U32 R3, RZ, RZ, UR14 ;  /* 0x0000000eff037e24 */ /* 0x000fe2000f8e00ff */
[----:B------:R-:W-:Y:S02]  /*9300*/  UISETP.GT.AND UP0, UPT, UR14, UR9, UPT ;  /* 0x000000090e00728c */ /* 0x000fe4000bf04270 */
[----:B------:R-:W-:Y:S01]  /*9310*/  UIMAD UR4, UR5, UR15, UR4 ;  /* 0x0000000f050472a4 */ /* 0x000fe2000f8e0204 */
[----:B------:R-:W-:Y:S05]  /*9320*/  IMAD.WIDE.U32 R26, R3, UR15, R240 ;  /* 0x0000000f031a7c25 */ /* 0x000fea000f8e00f0 */
[C---:B------:R-:W-:Y:S02]  /*9330*/  LEA R22, P0, R26.reuse, c[0x0][0x170], 0x1 ;  /* 0x00005c001a167a11 */ /* 0x040fe400078008ff */
[----:B------:R-:W-:Y:S04]  /*9340*/  IADD3 R3, R27, UR4, RZ ;  /* 0x000000041b037c10 */ /* 0x000fe8000fffe0ff */
[----:B------:R-:W-:Y:S02]  /*9350*/  LEA.HI.X R23, R26, c[0x0][0x174], R3, 0x1, P0 ;  /* 0x00005d001a177a11 */ /* 0x000fe400000f0c03 */
[----:B------:R-:W-:Y:S03]  /*9360*/  IADD3 R34, P0, R22, UR8, RZ ;  /* 0x0000000816227c10 */ /* 0x000fe6000ff1e0ff */
[----:B------:R-:W-:Y:S01]  /*9370*/  @!PT LDS RZ, [RZ] ;  /* 0x00000000fffff984 */ /* 0x000fe20000000800 */
[----:B------:R-:W-:Y:S01]  /*9380*/  @!PT LDS RZ, [RZ] ;  /* 0x00000000fffff984 */ /* 0x000fe20000000800 */
[----:B------:R-:W-:Y:S01]  /*9390*/  @!PT LDS RZ, [RZ] ;  /* 0x00000000fffff984 */ /* 0x000fe20000000800 */
[----:B------:R1:W-:Y:S01]  /*93a0*/  LDGSTS.E.BYPASS.LTC128B.128 [R231+0x10000], [R22.64] ;  /* 0x1000000016e77fae */ /* 0x0003e2000b901d52 */
[----:B------:R-:W-:Y:S02]  /*93b0*/  IADD3.X R35, R23, UR12, RZ, P0, !PT ;  /* 0x0000000c17237c10 */ /* 0x000fe400087fe4ff */
[----:B------:R-:W-:Y:S01]  /*93c0*/  IADD3 R30, P0, R34, UR8, RZ ;  /* 0x00000008221e7c10 */ /* 0x000fe2000ff1e0ff */
[----:B------:R1:W-:Y:S03]  /*93d0*/  LDGSTS.E.BYPASS.LTC128B.128 [R231+0x12000], [R22.64+0x80] ;  /* 0x1200008016e77fae */ /* 0x0003e6000b901d52 */
[----:B------:R-:W-:Y:S01]  /*93e0*/  IADD3.X R31, R35, UR12, RZ, P0, !PT ;  /* 0x0000000c231f7c10 */ /* 0x000fe200087fe4ff */
[----:B------:R1:W-:Y:S01]  /*93f0*/  LDGSTS.E.BYPASS.LTC128B.128 [R231+0x14000], [R22.64+0x100] ;  /* 0x1400010016e77fae */ /* 0x0003e2000b901d52 */
[----:B------:R-:W-:Y:S03]  /*9400*/  IADD3 R26, P0, R30, UR8, RZ ;  /* 0x000000081e1a7c10 */ /* 0x000fe6000ff1e0ff */
[----:B------:R1:W-:Y:S01]  /*9410*/  LDGSTS.E.BYPASS.LTC128B.128 [R231+0x16000], [R22.64+0x180] ;  /* 0x1600018016e77fae */ /* 0x0003e2000b901d52 */
[----:B------:R-:W-:Y:S02]  /*9420*/  IADD3.X R27, R31, UR12, RZ, P0, !PT ;  /* 0x0000000c1f1b7c10 */ /* 0x000fe400087fe4ff */
[----:B------:R-:W-:Y:S01]  /*9430*/  PLOP3.LUT P0, PT, PT, PT, UP0, 0x80, 0x0 ;  /* 0x000000000000781c */ /* 0x000fe20003f0f008 */
        /* <DEDUP_REMOVED lines=13> */
[----:B------:R-:W5:Y:S04]  /*9510*/  LDSM.16.M88.4 R168, [R229+0x8000] ;  /* 0x00800000e5a8783b */ /* 0x000f680000000200 */
[----:B------:R-:W1:Y:S04]  /*9520*/  LDSM.16.M88.4 R172, [R229+0x8800] ;  /* 0x00880000e5ac783b */ /* 0x000e680000000200 */
[----:B------:R-:W1:Y:S04]  /*9530*/  LDSM.16.M88.4 R176, [R229+0x9000] ;  /* 0x00900000e5b0783b */ /* 0x000e680000000200 */
[----:B------:R-:W0:Y:S04]  /*9540*/  LDGDEPBAR ;  /* 0x00000000000079af */ /* 0x000e280000000000 */
[----:B------:R-:W3:Y:S04]  /*9550*/  LDSM.16.M88.4 R180, [R229+0x9800] ;  /* 0x00980000e5b4783b */ /* 0x000ee80000000200 */
[----:B------:R-:W-:Y:S04]  /*9560*/  LDSM.16.M88.4 R184, [R228] ;  /* 0x00000000e4b8783b */ /* 0x000fe80000000200 */
[----:B------:R-:W2:Y:S04]  /*9570*/  LDSM.16.M88.4 R188, [R227] ;  /* 0x00000000e3bc783b */ /* 0x000ea80000000200 */
[----:B------:R-:W2:Y:S04]  /*9580*/  LDSM.16.M88.4 R192, [R219] ;  /* 0x00000000dbc0783b */ /* 0x000ea80000000200 */
[----:B------:R-:W2:Y:S04]  /*9590*/  LDSM.16.M88.4 R196, [R218] ;  /* 0x00000000dac4783b */ /* 0x000ea80000000200 */
[----:B------:R-:W2:Y:S01]  /*95a0*/  LDSM.16.M88.4 R200, [R217] ;  /* 0x00000000d9c8783b */ /* 0x000ea20000000200 */
[C---:B-----5:R-:W-:Y:S08]  /*95b0*/  HMMA.16816.F32 R4, R164.reuse, R168, RZ ;  /* 0x000000a8a404723c */ /* 0x060ff000000018ff */
[C---:B------:R-:W-:Y:S01]  /*95c0*/  HMMA.16816.F32 R8, R164.reuse, R170, RZ ;  /* 0x000000aaa408723c */ /* 0x040fe200000018ff */
[----:B------:R-:W-:Y:S07]  /*95d0*/  LDSM.16.M88.4 R168, [R226] ;  /* 0x00000000e2a8783b */ /* 0x000fee0000000200 */
[C---:B-1----:R-:W-:Y:S08]  /*95e0*/  HMMA.16816.F32 R12, R164.reuse, R172, RZ ;  /* 0x000000aca40c723c */ /* 0x042ff000000018ff */
[C---:B------:R-:W-:Y:S01]  /*95f0*/  HMMA.16816.F32 R16, R164.reuse, R174, RZ ;  /* 0x000000aea410723c */ /* 0x040fe200000018ff */
[----:B------:R-:W1:Y:S07]  /*9600*/  LDSM.16.M88.4 R172, [R223+0x8000] ;  /* 0x00800000dfac783b */ /* 0x000e6e0000000200 */
[C---:B------:R-:W-:Y:S08]  /*9610*/  HMMA.16816.F32 R20, R164.reuse, R176, RZ ;  /* 0x000000b0a414723c */ /* 0x040ff000000018ff */
[C---:B----4-:R-:W-:Y:S01]  /*9620*/  HMMA.16816.F32 R24, R164.reuse, R178, RZ ;  /* 0x000000b2a418723c */ /* 0x050fe200000018ff */
[----:B------:R-:W4:Y:S07]  /*9630*/  LDSM.16.M88.4 R176, [R223+0x8800] ;  /* 0x00880000dfb0783b */ /* 0x000f2e0000000200 */
[C---:B---3--:R-:W-:Y:S08]  /*9640*/  HMMA.16816.F32 R28, R164.reuse, R180, RZ ;  /* 0x000000b4a41c723c */ /* 0x048ff000000018ff */
[----:B--2---:R-:W-:Y:S01]  /*9650*/  HMMA.16816.F32 R32, R164, R182, RZ ;  /* 0x000000b6a420723c */ /* 0x004fe200000018ff */
[----:B------:R-:W2:Y:S04]  /*9660*/  LDSM.16.M88.4 R164, [R223+0x9000] ;  /* 0x00900000dfa4783b */ /* 0x000ea80000000200 */
        /* <DEDUP_REMOVED lines=9> */
[----:B------:R-:W2:Y:S07]  /*9700*/  LDSM.16.M88.4 R196, [R216+0x800] ;  /* 0x00080000d8c4783b */ /* 0x000eae0000000200 */
[C---:B------:R-:W-:Y:S08]  /*9710*/  HMMA.16816.F32 R28, R184.reuse, R200, R28 ;  /* 0x000000c8b81c723c */ /* 0x040ff0000000181c */
[----:B------:R-:W-:Y:S01]  /*9720*/  HMMA.16816.F32 R32, R184, R202, R32 ;  /* 0x000000cab820723c */ /* 0x000fe20000001820 */
[----:B------:R-:W3:Y:S04]  /*9730*/  LDSM.16.M88.4 R184, [R216+0x1000] ;  /* 0x00100000d8b8783b */ /* 0x000ee80000000200 */
[----:B------:R-:W3:Y:S03]  /*9740*/  LDSM.16.M88.4 R200, [R216+0x1800] ;  /* 0x00180000d8c8783b */ /* 0x000ee60000000200 */
[C---:B-1----:R-:W-:Y:S08]  /*9750*/  HMMA.16816.F32 R4, R168.reuse, R172, R4 ;  /* 0x000000aca804723c */ /* 0x042ff00000001804 */
[C---:B------:R-:W-:Y:S01]  /*9760*/  HMMA.16816.F32 R8, R168.reuse, R174, R8 ;  /* 0x000000aea808723c */ /* 0x040fe20000001808 */
[----:B------:R-:W-:Y:S07]  /*9770*/  LDSM.16.M88.4 R172, [R229+0xa000] ;  /* 0x00a00000e5ac783b */ /* 0x000fee0000000200 */
[C---:B----4-:R-:W-:Y:S08]  /*9780*/  HMMA.16816.F32 R12, R168.reuse, R176, R12 ;  /* 0x000000b0a80c723c */ /* 0x050ff0000000180c */
        /* <DEDUP_REMOVED lines=171> */
.L_x_151:
[----:B------:R-:W-:Y:S01]  /*a240*/  MOV R3, UR14 ;  /* 0x0000000e00037c02 */ /* 0x000fe20008000f00 */
[----:B------:R-:W-:Y:S02]  /*a250*/  UISETP.GT.AND UP0, UPT, UR14, UR9, UPT ;  /* 0x000000090e00728c */ /* 0x000fe4000bf04270 */
[----:B------:R-:W-:Y:S01]  /*a260*/  UMOV UR17, UR14 ;  /* 0x0000000e00117c82 */ /* 0x000fe20008000000 */
[----:B------:R-:W-:Y:S04]  /*a270*/  LEA R3, R3, R242, 0x6 ;  /* 0x000000f203037211 */ /* 0x000fe800078e30ff */
[C---:B-1----:R-:W-:Y:S02]  /*a280*/  IADD3 R164, R3.reuse, 0x1, RZ ;  /* 0x0000000103a47810 */ /* 0x042fe40007ffe0ff */
[C---:B------:R-:W-:Y:S02]  /*a290*/  ISETP.GE.AND P2, PT, R3.reuse, R239, PT ;  /* 0x000000ef0300720c */ /* 0x040fe40003f46270 */
[C---:B------:R-:W-:Y:S02]  /*a2a0*/  ISETP.GE.AND P1, PT, R164.reuse, R237, PT ;  /* 0x000000eda400720c */ /* 0x040fe40003f26270 */
[CC--:B------:R-:W-:Y:S02]  /*a2b0*/  ISETP.GE.AND P6, PT, R164.reuse, R239.reuse, PT ;  /* 0x000000efa400720c */ /* 0x0c0fe40003fc6270 */
[C---:B------:R-:W-:Y:S02]  /*a2c0*/  ISETP.GE.OR P1, PT, R164.reuse, R236, !P1 ;  /* 0x000000eca400720c */ /* 0x040fe40004f26670 */
[-C--:B------:R-:W-:Y:S02]  /*a2d0*/  ISETP.GE.OR P6, PT, R164, R238.reuse, !P6 ;  /* 0x000000eea400720c */ /* 0x080fe400077c6670 */
[C---:B------:R-:W-:Y:S02]  /*a2e0*/  IADD3 R164, R3.reuse, 0x9, RZ ;  /* 0x0000000903a47810 */ /* 0x040fe40007ffe0ff */
[C---:B------:R-:W-:Y:S02]  /*a2f0*/  IADD3 R165, R3.reuse, 0x8, RZ ;  /* 0x0000000803a57810 */ /* 0x040fe40007ffe0ff */
[-C--:B------:R-:W-:Y:S02]  /*a300*/  ISETP.GE.OR P2, PT, R3, R238.reuse, !P2 ;  /* 0x000000ee0300720c */ /* 0x080fe40005746670 */
[-C--:B------:R-:W-:Y:S02]  /*a310*/  ISETP.GE.AND P4, PT, R164, R239.reuse, PT ;  /* 0x000000efa400720c */ /* 0x080fe40003f86270 */
[----:B------:R-:W-:Y:S02]  /*a320*/  ISETP.GE.AND P0, PT, R165, R239, PT ;  /* 0x000000efa500720c */ /* 0x000fe40003f06270 */
[----:B------:R-:W-:Y:S02]  /*a330*/  FSEL R166, R4, -INF , !P2 ;  /* 0xff80000004a67808 */ /* 0x000fe40005000000 */
[CC--:B------:R-:W-:Y:S02]  /*a340*/  ISETP.GE.OR P4, PT, R164.reuse, R238.reuse, !P4 ;  /* 0x000000eea400720c */ /* 0x0c0fe40006786670 */
[CC--:B------:R-:W-:Y:S02]  /*a350*/  ISETP.GE.AND P2, PT, R164.reuse, R237.reuse, PT ;  /* 0x000000eda400720c */ /* 0x0c0fe40003f46270 */
[----:B------:R-:W-:Y:S02]  /*a360*/  FSEL R168, R9, -INF , !P4 ;  /* 0xff80000009a87808 */ /* 0x000fe40006000000 */
[----:B------:R-:W-:Y:S02]  /*a370*/  ISETP.GE.OR P0, PT, R165, R238, !P0 ;  /* 0x000000eea500720c */ /* 0x000fe40004706670 */
[----:B------:R-:W-:Y:S02]  /*a380*/  ISETP.GE.OR P2, PT, R164, R236, !P2 ;  /* 0x000000eca400720c */ /* 0x000fe40005746670 */
[C---:B------:R-:W-:Y:S02]  /*a390*/  IADD3 R164, R3.reuse, 0x10, RZ ;  /* 0x0000001003a47810 */ /* 0x040fe40007ffe0ff */
[----:B------:R-:W-:Y:S02]  /*a3a0*/  IADD3 R4, R3, 0x11, RZ ;  /* 0x0000001103047810 */ /* 0x000fe40007ffe0ff */
[----:B------:R-:W-:Y:S02]  /*a3b0*/  FSEL R176, R5, -INF , !P6 ;  /* 0xff80000005b07808 */ /* 0x000fe40007000000 */
[----:B------:R-:W-:Y:S02]  /*a3c0*/  FMNMX.FTZ R9, R166, R2, !PT ;  /* 0x00000002a6097209 */ /* 0x000fe40007810000 */
[-C--:B------:R-:W-:Y:S02]  /*a3d0*/  ISETP.GE.AND P5, PT, R3, R237.reuse, PT ;  /* 0x000000ed0300720c */ /* 0x080fe40003fa6270 */
[----:B------:R-:W-:Y:S02]  /*a3e0*/  FSEL R7, R7, -INF , !P1 ;  /* 0xff80000007077808 */ /* 0x000fe40004800000 */
[----:B------:R-:W-:Y:S02]  /*a3f0*/  FSEL R170, R8, -INF , !P0 ;  /* 0xff80000008aa7808 */ /* 0x000fe40004000000 */
[----:B------:R-:W-:Y:S02]  /*a400*/  ISETP.GE.AND P3, PT, R165, R237, PT ;  /* 0x000000eda500720c */ /* 0x000fe40003f66270 */
[----:B------:R-:W-:Y:S02]  /*a410*/  ISETP.GE.AND P1, PT, R164, R239, PT ;  /* 0x000000efa400720c */ /* 0x000fe40003f26270 */
[----:B------:R-:W-:Y:S02]  /*a420*/  ISETP.GE.AND P0, PT, R4, R237, PT ;  /* 0x000000ed0400720c */ /* 0x000fe40003f06270 */
[----:B------:R-:W-:Y:S02]  /*a430*/  FMNMX.FTZ R9, R176, R9, !PT ;  /* 0x00000009b0097209 */ /* 0x000fe40007810000 */
[----:B------:R-:W-:Y:S02]  /*a440*/  ISETP.GE.OR P5, PT, R3, R236, !P5 ;  /* 0x000000ec0300720c */ /* 0x000fe40006fa6670 */
[----:B------:R-:W-:Y:S02]  /*a450*/  ISETP.GE.AND P6, PT, R4, R239, PT ;  /* 0x000000ef0400720c */ /* 0x000fe40003fc6270 */
[----:B------:R-:W-:Y:S02]  /*a460*/  ISETP.GE.OR P1, PT, R164, R238, !P1 ;  /* 0x000000eea400720c */ /* 0x000fe40004f26670 */
[-C--:B------:R-:W-:Y:S02]  /*a470*/  ISETP.GE.OR P0, PT, R4, R236.reuse, !P0 ;  /* 0x000000ec0400720c */ /* 0x080fe40004706670 */
[----:B------:R-:W-:Y:S02]  /*a480*/  FMNMX.FTZ R9, R170, R9, !PT ;  /* 0x00000009aa097209 */ /* 0x000fe40007810000 */
[----:B------:R-:W-:Y:S02]  /*a490*/  ISETP.GE.OR P3, PT, R165, R236, !P3 ;  /* 0x000000eca500720c */ /* 0x000fe40005f66670 */
[----:B------:R-:W-:Y:S02]  /*a4a0*/  FSEL R167, R6, -INF , !P5 ;  /* 0xff80000006a77808 */ /* 0x000fe40006800000 */
[C---:B------:R-:W-:Y:S02]  /*a4b0*/  IADD3 R6, R3.reuse, 0x18, RZ ;  /* 0x0000001803067810 */ /* 0x040fe40007ffe0ff */
[-C--:B------:R-:W-:Y:S02]  /*a4c0*/  ISETP.GE.OR P6, PT, R4, R238.reuse, !P6 ;  /* 0x000000ee0400720c */ /* 0x080fe400077c6670 */
[----:B------:R-:W-:Y:S02]  /*a4d0*/  IADD3 R4, R3, 0x19, RZ ;  /* 0x0000001903047810 */ /* 0x000fe40007ffe0ff */
[----:B------:R-:W-:Y:S02]  /*a4e0*/  FSEL R194, R12, -INF , !P1 ;  /* 0xff8000000cc27808 */ /* 0x000fe40004800000 */
[----:B------:R-:W-:Y:S02]  /*a4f0*/  FSEL R11, R11, -INF , !P2 ;  /* 0xff8000000b0b7808 */ /* 0x000fe40005000000 */
[----:B------:R-:W-:Y:S02]  /*a500*/  FMNMX.FTZ R9, R168, R9, !PT ;  /* 0x00000009a8097209 */ /* 0x000fe40007810000 */
[----:B------:R-:W-:Y:S02]  /*a510*/  FSEL R5, R10, -INF , !P3 ;  /* 0xff8000000a057808 */ /* 0x000fe40005800000 */
[C---:B------:R-:W-:Y:S02]  /*a520*/  ISETP.GE.AND P4, PT, R6.reuse, R239, PT ;  /* 0x000000ef0600720c */ /* 0x040fe40003f86270 */
[----:B------:R-:W-:Y:S02]  /*a530*/  ISETP.GE.AND P2, PT, R6, R237, PT ;  /* 0x000000ed0600720c */ /* 0x000fe40003f46270 */
[C---:B------:R-:W-:Y:S02]  /*a540*/  ISETP.GE.AND P3, PT, R4.reuse, R239, PT ;  /* 0x000000ef0400720c */ /* 0x040fe40003f66270 */
[----:B------:R-:W-:Y:S02]  /*a550*/  ISETP.GE.AND P1, PT, R4, R237, PT ;  /* 0x000000ed0400720c */ /* 0x000fe40003f26270 */
[C---:B------:R-:W-:Y:S02]  /*a560*/  ISETP.GE.OR P4, PT, R6.reuse, R238, !P4 ;  /* 0x000000ee0600720c */ /* 0x040fe40006786670 */
[----:B------:R-:W-:Y:S02]  /*a570*/  ISETP.GE.OR P2, PT, R6, R236, !P2 ;  /* 0x000000ec0600720c */ /* 0x000fe40005746670 */
[C---:B------:R-:W-:Y:S02]  /*a580*/  ISETP.GE.OR P3, PT, R4.reuse, R238, !P3 ;  /* 0x000000ee0400720c */ /* 0x040fe40005f66670 */
[----:B------:R-:W-:Y:S02]  /*a590*/  ISETP.GE.OR P1, PT, R4, R236, !P1 ;  /* 0x000000ec0400720c */ /* 0x000fe40004f26670 */
[----:B------:R-:W-:Y:S02]  /*a5a0*/  FMNMX.FTZ R9, R194, R9, !PT ;  /* 0x00000009c2097209 */ /* 0x000fe40007810000 */
[----:B------:R-:W-:Y:S02]  /*a5b0*/  ISETP.GE.AND P5, PT, R164, R237, PT ;  /* 0x000000eda400720c */ /* 0x000fe40003fa6270 */
[C---:B------:R-:W-:Y:S02]  /*a5c0*/  IADD3 R6, R3.reuse, 0x20, RZ ;  /* 0x0000002003067810 */ /* 0x040fe40007ffe0ff */
[----:B------:R-:W-:Y:S02]  /*a5d0*/  IADD3 R4, R3, 0x21, RZ ;  /* 0x0000002103047810 */ /* 0x000fe40007ffe0ff */
[----:B------:R-:W-:Y:S02]  /*a5e0*/  FSEL R192, R13, -INF , !P6 ;  /* 0xff8000000dc07808 */ /* 0x000fe40007000000 */
[----:B------:R-:W-:Y:S02]  /*a5f0*/  FMNMX.FTZ R10, R167, R0, !PT ;  /* 0x00000000a70a7209 */ /* 0x000fe40007810000 */
[----:B------:R-:W-:Y:S02]  /*a600*/  FSEL R197, R15, -INF , !P0 ;  /* 0xff8000000fc57808 */ /* 0x000fe40004000000 */
[----:B------:R-:W-:Y:S02]  /*a610*/  FSEL R174, R16, -INF , !P4 ;  /* 0xff80000010ae7808 */ /* 0x000fe40006000000 */
[----:B------:R-:W-:Y:S02]  /*a620*/  ISETP.GE.OR P5, PT, R164, R236, !P5 ;  /* 0x000000eca400720c */ /* 0x000fe40006fa6670 */
[----:B------:R-:W-:Y:S02]  /*a630*/  FMNMX.FTZ R9, R192, R9, !PT ;  /* 0x00000009c0097209 */ /* 0x000fe40007810000 */
[----:B------:R-:W-:Y:S02]  /*a640*/  FMNMX.FTZ R10, R7, R10, !PT ;  /* 0x0000000a070a7209 */ /* 0x000fe40007810000 */
[-C--:B------:R-:W-:Y:S02]  /*a650*/  ISETP.GE.AND P0, PT, R6, R239.reuse, PT ;  /* 0x000000ef0600720c */ /* 0x080fe40003f06270 */
[C---:B------:R-:W-:Y:S02]  /*a660*/  ISETP.GE.AND P6, PT, R4.reuse, R239, PT ;  /* 0x000000ef0400720c */ /* 0x040fe40003fc6270 */
[----:B------:R-:W-:Y:S02]  /*a670*/  ISETP.GE.AND P4, PT, R4, R237, PT ;  /* 0x000000ed0400720c */ /* 0x000fe40003f86270 */
[----:B------:R-:W-:Y:S02]  /*a680*/  FSEL R195, R14, -INF , !P5 ;  /* 0xff8000000ec37808 */ /* 0x000fe40006800000 */
[----:B------:R-:W-:Y:S02]  /*a690*/  FSEL R172, R17, -INF , !P3 ;  /* 0xff80000011ac7808 */ /* 0x000fe40005800000 */
[----:B------:R-:W-:Y:S02]  /*a6a0*/  FMNMX.FTZ R9, R174, R9, !PT ;  /* 0x00000009ae097209 */ /* 0x000fe40007810000 */
[-C--:B------:R-:W-:Y:S02]  /*a6b0*/  ISETP.GE.OR P0, PT, R6, R238.reuse, !P0 ;  /* 0x000000ee0600720c */ /* 0x080fe40004706670 */
[C---:B------:R-:W-:Y:S02]  /*a6c0*/  ISETP.GE.OR P6, PT, R4.reuse, R238, !P6 ;  /* 0x000000ee0400720c */ /* 0x040fe400077c6670 */
[----:B------:R-:W-:Y:S02]  /*a6d0*/  ISETP.GE.OR P4, PT, R4, R236, !P4 ;  /* 0x000000ec0400720c */ /* 0x000fe40006786670 */
[----:B------:R-:W-:Y:S02]  /*a6e0*/  ISETP.GE.AND P5, PT, R6, R237, PT ;  /* 0x000000ed0600720c */ /* 0x000fe40003fa6270 */
[----:B------:R-:W-:Y:S02]  /*a6f0*/  FMNMX.FTZ R10, R5, R10, !PT ;  /* 0x0000000a050a7209 */ /* 0x000fe40007810000 */
[----:B------:R-:W-:Y:S02]  /*a700*/  IADD3 R4, R3, 0x28, RZ ;  /* 0x0000002803047810 */ /* 0x000fe40007ffe0ff */
[----:B------:R-:W-:Y:S02]  /*a710*/  FSEL R252, R20, -INF , !P0 ;  /* 0xff80000014fc7808 */ /* 0x000fe40004000000 */
[----:B------:R-:W-:Y:S02]  /*a720*/  FMNMX.FTZ R9, R172, R9, !PT ;  /* 0x00000009ac097209 */ /* 0x000fe40007810000 */
[----:B------:R-:W-:Y:S02]  /*a730*/  ISETP.GE.OR P5, PT, R6, R236, !P5 ;  /* 0x000000ec0600720c */ /* 0x000fe40006fa6670 */
[----:B------:R-:W-:Y:S02]  /*a740*/  FMNMX.FTZ R10, R11, R10, !PT ;  /* 0x0000000a0b0a7209 */ /* 0x000fe40007810000 */
[----:B------:R-:W-:Y:S02]  /*a750*/  IADD3 R6, R3, 0x29, RZ ;  /* 0x0000002903067810 */ /* 0x000fe40007ffe0ff */
[----:B------:R-:W-:Y:S02]  /*a760*/  ISETP.GE.AND P3, PT, R4, R239, PT ;  /* 0x000000ef0400720c */ /* 0x000fe40003f66270 */
[----:B------:R-:W-:Y:S02]  /*a770*/  FSEL R175, R18, -INF , !P2 ;  /* 0xff80000012af7808 */ /* 0x000fe40005000000 */
[----:B------:R-:W-:Y:S02]  /*a780*/  FSEL R250, R21, -INF , !P6 ;  /* 0xff80000015fa7808 */ /* 0x000fe40007000000 */
[----:B------:R-:W-:Y:S02]  /*a790*/  ISETP.GE.OR P3, PT, R4, R238, !P3 ;  /* 0x000000ee0400720c */ /* 0x000fe40005f66670 */
[----:B------:R-:W-:Y:S02]  /*a7a0*/  FMNMX.FTZ R9, R252, R9, !PT ;  /* 0x00000009fc097209 */ /* 0x000fe40007810000 */
[----:B------:R-:W-:Y:S02]  /*a7b0*/  FMNMX.FTZ R10, R195, R10, !PT ;  /* 0x0000000ac30a7209 */ /* 0x000fe40007810000 */
[----:B------:R-:W-:Y:S02]  /*a7c0*/  ISETP.GE.AND P2, PT, R6, R239, PT ;  /* 0x000000ef0600720c */ /* 0x000fe40003f46270 */
[----:B------:R-:W-:Y:S02]  /*a7d0*/  FSEL R173, R19, -INF , !P1 ;  /* 0xff80000013ad7808 */ /* 0x000fe40004800000 */
[----:B------:R-:W-:Y:S02]  /*a7e0*/  FSEL R248, R24, -INF , !P3 ;  /* 0xff80000018f87808 */ /* 0x000fe40005800000 */
[----:B------:R-:W-:Y:S02]  /*a7f0*/  FMNMX.FTZ R10, R197, R10, !PT ;  /* 0x0000000ac50a7209 */ /* 0x000fe40007810000 */
[----:B------:R-:W-:Y:S02]  /*a800*/  ISETP.GE.OR P2, PT, R6, R238, !P2 ;  /* 0x000000ee0600720c */ /* 0x000fe40005746670 */
[----:B------:R-:W-:Y:S02]  /*a810*/  FMNMX.FTZ R9, R250, R9, !PT ;  /* 0x00000009fa097209 */ /* 0x000fe40007810000 */
[-C--:B------:R-:W-:Y:S02]  /*a820*/  ISETP.GE.AND P1, PT, R4, R237.reuse, PT ;  /* 0x000000ed0400720c */ /* 0x080fe40003f26270 */
[----:B------:R-:W-:Y:S02]  /*a830*/  IADD3 R8, R3, 0x30, RZ ;  /* 0x0000003003087810 */ /* 0x000fe40007ffe0ff */
[----:B------:R-:W-:Y:S02]  /*a840*/  ISETP.GE.AND P0, PT, R6, R237, PT ;  /* 0x000000ed0600720c */ /* 0x000fe40003f06270 */
[----:B------:R-:W-:Y:S02]  /*a850*/  FMNMX.FTZ R10, R175, R10, !PT ;  /* 0x0000000aaf0a7209 */ /* 0x000fe40007810000 */
[----:B------:R-:W-:Y:S02]  /*a860*/  FSEL R202, R25, -INF , !P2 ;  /* 0xff80000019ca7808 */ /* 0x000fe40005000000 */
[----:B------:R-:W-:Y:S02]  /*a870*/  FMNMX.FTZ R9, R248, R9, !PT ;  /* 0x00000009f8097209 */ /* 0x000fe40007810000 */
[-C--:B------:R-:W-:Y:S02]  /*a880*/  ISETP.GE.OR P1, PT, R4, R236.reuse, !P1 ;  /* 0x000000ec0400720c */ /* 0x080fe40004f26670 */
[C---:B------:R-:W-:Y:S02]  /*a890*/  IADD3 R4, R3.reuse, 0x38, RZ ;  /* 0x0000003803047810 */ /* 0x040fe40007ffe0ff */
[----:B------:R-:W-:Y:S02]  /*a8a0*/  ISETP.GE.OR P0, PT, R6, R236, !P0 ;  /* 0x000000ec0600720c */ /* 0x000fe40004706670 */
[----:B------:R-:W-:Y:S02]  /*a8b0*/  IADD3 R6, R3, 0x31, RZ ;  /* 0x0000003103067810 */ /* 0x000fe40007ffe0ff */
[----:B------:R-:W-:Y:S02]  /*a8c0*/  ISETP.GE.AND P6, PT, R8, R239, PT ;  /* 0x000000ef0800720c */ /* 0x000fe40003fc6270 */
[----:B------:R-:W-:Y:S02]  /*a8d0*/  FSEL R200, R22, -INF , !P5 ;  /* 0xff80000016c87808 */ /* 0x000fe40006800000 */
[----:B------:R-:W-:Y:S02]  /*a8e0*/  FMNMX.FTZ R13, R202, R9, !PT ;  /* 0x00000009ca0d7209 */ /* 0x000fe40007810000 */
[----:B------:R-:W-:Y:S02]  /*a8f0*/  FMNMX.FTZ R9, R173, R10, !PT ;  /* 0x0000000aad097209 */ /* 0x000fe40007810000 */
[-C--:B------:R-:W-:Y:S02]  /*a900*/  ISETP.GE.AND P2, PT, R4, R239.reuse, PT ;  /* 0x000000ef0400720c */ /* 0x080fe40003f46270 */
[-C--:B------:R-:W-:Y:S02]  /*a910*/  ISETP.GE.OR P6, PT, R8, R238.reuse, !P6 ;  /* 0x000000ee0800720c */ /* 0x080fe400077c6670 */
[----:B------:R-:W-:Y:S02]  /*a920*/  ISETP.GE.AND P3, PT, R6, R239, PT ;  /* 0x000000ef0600720c */ /* 0x000fe40003f66270 */
[----:B------:R-:W-:Y:S02]  /*a930*/  FSEL R203, R23, -INF , !P4 ;  /* 0xff80000017cb7808 */ /* 0x000fe40006000000 */
[----:B------:R-:W-:Y:S01]  /*a940*/  FMNMX.FTZ R10, R200, R9, !PT ;  /* 0x00000009c80a7209 */ /* 0x000fe20007810000 */
[----:B------:R-:W-:Y:S01]  /*a950*/  LDSM.16.MT88.4 R20, [R222+0x10000] ;  /* 0x01000000de14783b */ /* 0x000fe20000004200 */
[-C--:B------:R-:W-:Y:S02]  /*a960*/  ISETP.GE.OR P2, PT, R4, R238.reuse, !P2 ;  /* 0x000000ee0400720c */ /* 0x080fe40005746670 */
[----:B------:R-:W-:Y:S02]  /*a970*/  FSEL R190, R28, -INF , !P6 ;  /* 0xff8000001cbe7808 */ /* 0x000fe40007000000 */
[----:B------:R-:W-:Y:S02]  /*a980*/  ISETP.GE.OR P3, PT, R6, R238, !P3 ;  /* 0x000000ee0600720c */ /* 0x000fe40005f66670 */
[----:B------:R-:W-:Y:S02]  /*a990*/  IADD3 R3, R3, 0x39, RZ ;  /* 0x0000003903037810 */ /* 0x000fe40007ffe0ff */
[----:B------:R-:W-:Y:S02]  /*a9a0*/  FSEL R186, R32, -INF , !P2 ;  /* 0xff80000020ba7808 */ /* 0x000fe40005000000 */
[----:B------:R-:W-:Y:S02]  /*a9b0*/  FSEL R201, R26, -INF , !P1 ;  /* 0xff8000001ac97808 */ /* 0x000fe40004800000 */
[----:B------:R-:W-:Y:S02]  /*a9c0*/  ISETP.GE.AND P2, PT, R8, R237, PT ;  /* 0x000000ed0800720c */ /* 0x000fe40003f46270 */
[----:B------:R-:W-:Y:S02]  /*a9d0*/  FMNMX.FTZ R10, R203, R10, !PT ;  /* 0x0000000acb0a7209 */ /* 0x000fe40007810000 */
[----:B------:R-:W-:Y:S02]  /*a9e0*/  FSEL R188, R29, -INF , !P3 ;  /* 0xff8000001dbc7808 */ /* 0x000fe40005800000 */
[----:B------:R-:W-:Y:S02]  /*a9f0*/  ISETP.GE.AND P6, PT, R3, R239, PT ;  /* 0x000000ef0300720c */ /* 0x000fe40003fc6270 */
[----:B------:R-:W-:Y:S02]  /*aa00*/  FMNMX.FTZ R13, R190, R13, !PT ;  /* 0x0000000dbe0d7209 */ /* 0x000fe40007810000 */
[----:B------:R-:W-:Y:S02]  /*aa10*/  ISETP.GE.OR P1, PT, R8, R236, !P2 ;  /* 0x000000ec0800720c */ /* 0x000fe40005726670 */
[----:B------:R-:W-:Y:S02]  /*aa20*/  FSEL R199, R27, -INF , !P0 ;  /* 0xff8000001bc77808 */ /* 0x000fe40004000000 */
[----:B------:R-:W-:Y:S02]  /*aa30*/  ISETP.GE.AND P2, PT, R6, R237, PT ;  /* 0x000000ed0600720c */ /* 0x000fe40003f46270 */
[----:B------:R-:W-:Y:S02]  /*aa40*/  FMNMX.FTZ R8, R201, R10, !PT ;  /* 0x0000000ac9087209 */ /* 0x000fe40007810000 */
[----:B------:R-:W-:Y:S02]  /*aa50*/  ISETP.GE.OR P6, PT, R3, R238, !P6 ;  /* 0x000000ee0300720c */ /* 0x000fe400077c6670 */
[----:B------:R-:W-:Y:S02]  /*aa60*/  FMNMX.FTZ R13, R188, R13, !PT ;  /* 0x0000000dbc0d7209 */ /* 0x000fe40007810000 */
[----:B------:R-:W-:Y:S02]  /*aa70*/  FSEL R187, R30, -INF , !P1 ;  /* 0xff8000001ebb7808 */ /* 0x000fe40004800000 */
[----:B------:R-:W-:Y:S02]  /*aa80*/  ISETP.GE.OR P2, PT, R6, R236, !P2 ;  /* 0x000000ec0600720c */ /* 0x000fe40005746670 */
[----:B------:R-:W-:Y:S02]  /*aa90*/  ISETP.GE.AND P0, PT, R4, R237, PT ;  /* 0x000000ed0400720c */ /* 0x000fe40003f06270 */
[----:B------:R-:W-:Y:S02]  /*aaa0*/  FMNMX.FTZ R8, R199, R8, !PT ;  /* 0x00000008c7087209 */ /* 0x000fe40007810000 */
[----:B------:R-:W-:Y:S02]  /*aab0*/  FSEL R178, R33, -INF , !P6 ;  /* 0xff80000021b27808 */ /* 0x000fe40007000000 */
[----:B------:R-:W-:Y:S02]  /*aac0*/  FMNMX.FTZ R13, R186, R13, !PT ;  /* 0x0000000dba0d7209 */ /* 0x000fe40007810000 */
[----:B------:R-:W-:Y:S02]  /*aad0*/  FSEL R179, R31, -INF , !P2 ;  /* 0xff8000001fb37808 */ /* 0x000fe40005000000 */
[----:B------:R-:W-:Y:S01]  /*aae0*/  ISETP.GE.OR P1, PT, R4, R236, !P0 ;  /* 0x000000ec0400720c */ /* 0x000fe20004726670 */
[----:B------:R-:W-:Y:S01]  /*aaf0*/  LDSM.16.MT88.4 R28, [R221+0x10000] ;  /* 0x01000000dd1c783b */ /* 0x000fe20000004200 */
[----:B------:R-:W-:Y:S02]  /*ab00*/  ISETP.GE.AND P0, PT, R3, R237, PT ;  /* 0x000000ed0300720c */ /* 0x000fe40003f06270 */
[----:B------:R-:W-:Y:S02]  /*ab10*/  FMNMX.FTZ R8, R187, R8, !PT ;  /* 0x00000008bb087209 */ /* 0x000fe40007810000 */
[----:B------:R-:W-:Y:S02]  /*ab20*/  FMNMX.FTZ R9, R178, R13, !PT ;  /* 0x0000000db2097209 */ /* 0x000fe40007810000 */
[----:B------:R-:W-:Y:S01]  /*ab30*/  FSEL R177, R34, -INF , !P1 ;  /* 0xff80000022b17808 */ /* 0x000fe20004800000 */
[----:B------:R-:W-:Y:S01]  /*ab40*/  LDSM.16.MT88.4 R12, [R224+0x10000] ;  /* 0x01000000e00c783b */ /* 0x000fe20000004200 */
[----:B------:R-:W-:Y:S02]  /*ab50*/  FMNMX.FTZ R8, R179, R8, !PT ;  /* 0x00000008b3087209 */ /* 0x000fe40007810000 */
[----:B------:R-:W-:Y:S02]  /*ab60*/  ISETP.GE.OR P0, PT, R3, R236, !P0 ;  /* 0x000000ec0300720c */ /* 0x000fe40004706670 */
[----:B------:R-:W-:Y:S02]  /*ab70*/  FMNMX.FTZ R8, R177, R8, !PT ;  /* 0x00000008b1087209 */ /* 0x000fe40007810000 */
[----:B------:R-:W-:Y:S01]  /*ab80*/  FSEL R165, R35, -INF , !P0 ;  /* 0xff80000023a57808 */ /* 0x000fe20004000000 */
[----:B------:R-:W-:Y:S03]  /*ab90*/  SHFL.BFLY PT, R10, R9, 0x2, 0x1f ;  /* 0x0c401f00090a7f89 */ /* 0x000fe600000e0000 */
[----:B------:R-:W-:Y:S05]  /*aba0*/  FMNMX.FTZ R6, R165, R8, !PT ;  /* 0x00000008a5067209 */ /* 0x000fea0007810000 */
[----:B------:R-:W1:Y:S02]  /*abb0*/  SHFL.BFLY PT, R3, R6, 0x2, 0x1f ;  /* 0x0c401f0006037f89 */ /* 0x000e6400000e0000 */
[----:B-1----:R-:W-:Y:S02]  /*abc0*/  FMNMX.FTZ R4, R6, R3, !PT ;  /* 0x0000000306047209 */ /* 0x002fe40007810000 */
[----:B------:R-:W-:Y:S04]  /*abd0*/  FMNMX.FTZ R9, R9, R10, !PT ;  /* 0x0000000a09097209 */ /* 0x000fe80007810000 */
[----:B------:R-:W1:Y:S08]  /*abe0*/  SHFL.BFLY PT, R3, R4, 0x1, 0x1f ;  /* 0x0c201f0004037f89 */ /* 0x000e7000000e0000 */
[----:B------:R-:W2:Y:S01]  /*abf0*/  SHFL.BFLY PT, R164, R9, 0x1, 0x1f ;  /* 0x0c201f0009a47f89 */ /* 0x000ea200000e0000 */
[----:B-1----:R-:W-:Y:S04]  /*ac00*/  FMNMX.FTZ R3, R4, R3, !PT ;  /* 0x0000000304037209 */ /* 0x002fe80007810000 */
[----:B------:R-:W-:Y:S02]  /*ac10*/  FSETP.NEU.FTZ.AND P0, PT, R3, -INF , PT ;  /* 0xff8000000300780b */ /* 0x000fe40003f1d000 */
[----:B--2---:R-:W-:Y:S04]  /*ac20*/  FMNMX.FTZ R164, R9, R164, !PT ;  /* 0x000000a409a47209 */ /* 0x004fe80007810000 */
[C---:B------:R-:W-:Y:S01]  /*ac30*/  FSETP.NEU.FTZ.AND P1, PT, R164.reuse, -INF , PT ;  /* 0xff800000a400780b */ /* 0x040fe20003f3d000 */
[----:B------:R-:W-:Y:S05]  /*ac40*/  FMUL.FTZ R189, R164, c[0x0][0x23c] ;  /* 0x00008f00a4bd7a20 */ /* 0x000fea0000410000 */
[----:B------:R-:W-:Y:S05]  /*ac50*/  FSEL R189, R189, RZ, P1 ;  /* 0x000000ffbdbd7208 */ /* 0x000fea0000800000 */
[--C-:B------:R-:W-:Y:S02]  /*ac60*/  FFMA.FTZ R185, R166, c[0x0][0x23c], -R189.reuse ;  /* 0x00008f00a6b97a23 */ /* 0x100fe400000108bd */
[--C-:B------:R-:W-:Y:S02]  /*ac70*/  FFMA.FTZ R166, R176, c[0x0][0x23c], -R189.reuse ;  /* 0x00008f00b0a67a23 */ /* 0x100fe400000108bd */
[----:B------:R-:W-:Y:S02]  /*ac80*/  FMUL.FTZ R176, R3, c[0x0][0x23c] ;  /* 0x00008f0003b07a20 */ /* 0x000fe40000410000 */
[--C-:B------:R-:W-:Y:S01]  /*ac90*/  FFMA.FTZ R184, R170, c[0x0][0x23c], -R189.reuse ;  /* 0x00008f00aab87a23 */ /* 0x100fe200000108bd */
[----:B------:R-:W-:Y:S01]  /*aca0*/  MUFU.EX2 R185, R185 ;  /* 0x000000b900b97308 */ /* 0x000fe20000000800 */
[--C-:B------:R-:W-:Y:S01]  /*acb0*/  FFMA.FTZ R183, R168, c[0x0][0x23c], -R189.reuse ;  /* 0x00008f00a8b77a23 */ /* 0x100fe200000108bd */
[----:B------:R-:W-:Y:S01]  /*acc0*/  FSEL R176, R176, RZ, P0 ;  /* 0x000000ffb0b07208 */ /* 0x000fe20000000000 */
[--C-:B------:R-:W-:Y:S02]  /*acd0*/  FFMA.FTZ R193, R174, c[0x0][0x23c], -R189.reuse ;  /* 0x00008f00aec17a23 */ /* 0x100fe400000108bd */
[--C-:B------:R-:W-:Y:S02]  /*ace0*/  FFMA.FTZ R191, R194, c[0x0][0x23c], -R189.reuse ;  /* 0x00008f00c2bf7a23 */ /* 0x100fe400000108bd */
[--C-:B------:R-:W-:Y:S01]  /*acf0*/  FFMA.FTZ R180, R5, c[0x0][0x23c], -R176.reuse ;  /* 0x00008f0005b47a23 */ /* 0x100fe200000108b0 */
[----:B------:R-:W-:Y:S01]  /*ad00*/  FSEL R5, R164, RZ, P1 ;  /* 0x000000ffa4057208 */ /* 0x000fe20000800000 */
[--C-:B------:R-:W-:Y:S01]  /*ad10*/  FFMA.FTZ R182, R167, c[0x0][0x23c], -R176.reuse ;  /* 0x00008f00a7b67a23 */ /* 0x100fe200000108b0 */
[----:B------:R-:W1:Y:S01]  /*ad20*/  MUFU.EX2 R166, R166 ;  /* 0x000000a600a67308 */ /* 0x000e620000000800 */
[----:B------:R-:W-:Y:S02]  /*ad30*/  FFMA.FTZ R181, R7, c[0x0][0x23c], -R176 ;  /* 0x00008f0007b57a23 */ /* 0x000fe400000108b0 */
[----:B------:R-:W-:Y:S01]  /*ad40*/  FADD.FTZ R4, -R5, R2 ;  /* 0x0000000205047221 */ /* 0x000fe20000010100 */
[----:B------:R-:W-:Y:S01]  /*ad50*/  FSEL R5, R3, RZ, P0 ;  /* 0x000000ff03057208 */ /* 0x000fe20000000000 */
[----:B------:R-:W-:Y:S01]  /*ad60*/  FFMA.FTZ R167, R11, c[0x0][0x23c], -R176 ;  /* 0x00008f000ba77a23 */ /* 0x000fe200000108b0 */
[----:B------:R-:W-:Y:S01]  /*ad70*/  PLOP3.LUT P0, PT, PT, PT, UP0, 0x80, 0x0 ;  /* 0x000000000000781c */ /* 0x000fe20003f0f008 */
[----:B------:R-:W-:Y:S02]  /*ad80*/  FMUL.FTZ R2, R4, c[0x0][0x23c] ;  /* 0x00008f0004027a20 */ /* 0x000fe40000410000 */
[----:B------:R-:W-:Y:S01]  /*ad90*/  FADD.FTZ R5, -R5, R0 ;  /* 0x0000000005057221 */ /* 0x000fe20000010100 */
[----:B------:R-:W-:Y:S01]  /*ada0*/  MUFU.EX2 R184, R184 ;  /* 0x000000b800b87308 */ /* 0x000fe20000000800 */
[--C-:B------:R-:W-:Y:S02]  /*adb0*/  FFMA.FTZ R194, R172, c[0x0][0x23c], -R189.reuse ;  /* 0x00008f00acc27a23 */ /* 0x100fe400000108bd */
[----:B------:R-:W-:Y:S02]  /*adc0*/  FMUL.FTZ R0, R5, c[0x0][0x23c] ;  /* 0x00008f0005007a20 */ /* 0x000fe40000410000 */
[--C-:B------:R-:W-:Y:S02]  /*add0*/  FFMA.FTZ R198, R173, c[0x0][0x23c], -R176.reuse ;  /* 0x00008f00adc67a23 */ /* 0x100fe400000108b0 */
[--C-:B------:R-:W-:Y:S02]  /*ade0*/  FFMA.FTZ R179, R179, c[0x0][0x23c], -R176.reuse ;  /* 0x00008f00b3b37a23 */ /* 0x100fe400000108b0 */
[--C-:B------:R-:W-:Y:S01]  /*adf0*/  FFMA.FTZ R177, R177, c[0x0][0x23c], -R176.reuse ;  /* 0x00008f00b1b17a23 */ /* 0x100fe200000108b0 */
[----:B------:R-:W2:Y:S01]  /*ae00*/  MUFU.EX2 R183, R183 ;  /* 0x000000b700b77308 */ /* 0x000ea20000000800 */
[--C-:B------:R-:W-:Y:S02]  /*ae10*/  FFMA.FTZ R192, R192, c[0x0][0x23c], -R189.reuse ;  /* 0x00008f00c0c07a23 */ /* 0x100fe400000108bd */
[--C-:B------:R-:W-:Y:S01]  /*ae20*/  FFMA.FTZ R195, R195, c[0x0][0x23c], -R176.reuse ;  /* 0x00008f00c3c37a23 */ /* 0x100fe200000108b0 */
[----:B-1----:R-:W-:Y:S01]  /*ae30*/  F2FP.PACK_AB R168, R166, R185 ;  /* 0x000000b9a6a8723e */ /* 0x002fe200000000ff */
[--C-:B------:R-:W-:Y:S02]  /*ae40*/  FFMA.FTZ R196, R197, c[0x0][0x23c], -R176.reuse ;  /* 0x00008f00c5c47a23 */ /* 0x100fe400000108b0 */
[--C-:B------:R-:W-:Y:S02]  /*ae50*/  FFMA.FTZ R197, R175, c[0x0][0x23c], -R176.reuse ;  /* 0x00008f00afc57a23 */ /* 0x100fe400000108b0 */
[----:B------:R-:W-:Y:S01]  /*ae60*/  LDSM.16.MT88.4 R172, [R222+0x14800] ;  /* 0x01480000deac783b */ /* 0x000fe20000004200 */
[----:B------:R-:W-:Y:S01]  /*ae70*/  MUFU.EX2 R182, R182 ;  /* 0x000000b600b67308 */ /* 0x000fe20000000800 */
[--C-:B------:R-:W-:Y:S02]  /*ae80*/  FFMA.FTZ R252, R252, c[0x0][0x23c], -R189.reuse ;  /* 0x00008f00fcfc7a23 */ /* 0x100fe400000108bd */
[--C-:B------:R-:W-:Y:S02]  /*ae90*/  FFMA.FTZ R250, R250, c[0x0][0x23c], -R189.reuse ;  /* 0x00008f00fafa7a23 */ /* 0x100fe400000108bd */
[--C-:B------:R-:W-:Y:S02]  /*aea0*/  FFMA.FTZ R248, R248, c[0x0][0x23c], -R189.reuse ;  /* 0x00008f00f8f87a23 */ /* 0x100fe400000108bd */
[--C-:B------:R-:W-:Y:S02]  /*aeb0*/  FFMA.FTZ R202, R202, c[0x0][0x23c], -R189.reuse ;  /* 0x00008f00caca7a23 */ /* 0x100fe400000108bd */
[--C-:B------:R-:W-:Y:S01]  /*aec0*/  FFMA.FTZ R200, R200, c[0x0][0x23c], -R176.reuse ;  /* 0x00008f00c8c87a23 */ /* 0x100fe200000108b0 */
[----:B------:R-:W1:Y:S01]  /*aed0*/  MUFU.EX2 R181, R181 ;  /* 0x000000b500b57308 */ /* 0x000e620000000800 */
[--C-:B------:R-:W-:Y:S02]  /*aee0*/  FFMA.FTZ R203, R203, c[0x0][0x23c], -R176.reuse ;  /* 0x00008f00cbcb7a23 */ /* 0x100fe400000108b0 */
[--C-:B------:R-:W-:Y:S01]  /*aef0*/  FFMA.FTZ R201, R201, c[0x0][0x23c], -R176.reuse ;  /* 0x00008f00c9c97a23 */ /* 0x100fe200000108b0 */
[----:B--2---:R-:W-:Y:S01]  /*af00*/  F2FP.PACK_AB R170, R183, R184 ;  /* 0x000000b8b7aa723e */ /* 0x004fe200000000ff */
[--C-:B------:R-:W-:Y:S02]  /*af10*/  FFMA.FTZ R199, R199, c[0x0][0x23c], -R176.reuse ;  /* 0x00008f00c7c77a23 */ /* 0x100fe400000108b0 */
[--C-:B------:R-:W-:Y:S02]  /*af20*/  FFMA.FTZ R190, R190, c[0x0][0x23c], -R189.reuse ;  /* 0x00008f00bebe7a23 */ /* 0x100fe400000108bd */
[--C-:B------:R-:W-:Y:S01]  /*af30*/  FFMA.FTZ R188, R188, c[0x0][0x23c], -R189.reuse ;  /* 0x00008f00bcbc7a23 */ /* 0x100fe200000108bd */
[----:B------:R-:W-:Y:S01]  /*af40*/  MUFU.EX2 R180, R180 ;  /* 0x000000b400b47308 */ /* 0x000fe20000000800 */
[--C-:B------:R-:W-:Y:S02]  /*af50*/  FFMA.FTZ R186, R186, c[0x0][0x23c], -R189.reuse ;  /* 0x00008f00baba7a23 */ /* 0x100fe400000108bd */
[----:B------:R-:W-:Y:S02]  /*af60*/  FFMA.FTZ R189, R178, c[0x0][0x23c], -R189 ;  /* 0x00008f00b2bd7a23 */ /* 0x000fe400000108bd */
[--C-:B------:R-:W-:Y:S02]  /*af70*/  FFMA.FTZ R187, R187, c[0x0][0x23c], -R176.reuse ;  /* 0x00008f00bbbb7a23 */ /* 0x100fe400000108b0 */
[----:B------:R-:W-:Y:S03]  /*af80*/  FFMA.FTZ R176, R165, c[0x0][0x23c], -R176 ;  /* 0x00008f00a5b07a23 */ /* 0x000fe600000108b0 */
[----:B------:R-:W2:Y:S01]  /*af90*/  MUFU.EX2 R167, R167 ;  /* 0x000000a700a77308 */ /* 0x000ea20000000800 */
[----:B-1----:R-:W-:Y:S09]  /*afa0*/  F2FP.PACK_AB R169, R181, R182 ;  /* 0x000000b6b5a9723e */ /* 0x002ff200000000ff */
[----:B------:R-:W1:Y:S10]  /*afb0*/  MUFU.EX2 R2, R2 ;  /* 0x0000000200027308 */ /* 0x000e740000000800 */
[----:B------:R-:W3:Y:S01]  /*afc0*/  MUFU.EX2 R0, R0 ;  /* 0x0000000000007308 */ /* 0x000ee20000000800 */
[----:B--2---:R-:W-:Y:S09]  /*afd0*/  F2FP.PACK_AB R171, R167, R180 ;  /* 0x000000b4a7ab723e */ /* 0x004ff200000000ff */
[----:B------:R-:W-:Y:S01]  /*afe0*/  MUFU.EX2 R165, R176 ;  /* 0x000000b000a57308 */ /* 0x000fe20000000800 */
[C---:B-1----:R-:W-:Y:S02]  /*aff0*/  FMUL.FTZ R4, R2.reuse, R160 ;  /* 0x000000a002047220 */ /* 0x042fe40000410000 */
[C---:B------:R-:W-:Y:S02]  /*b000*/  FMUL.FTZ R5, R2.reuse, R161 ;  /* 0x000000a102057220 */ /* 0x040fe40000410000 */
[C---:B------:R-:W-:Y:S02]  /*b010*/  FMUL.FTZ R8, R2.reuse, R156 ;  /* 0x0000009c02087220 */ /* 0x040fe40000410000 */
[C---:B------:R-:W-:Y:S03]  /*b020*/  FMUL.FTZ R9, R2.reuse, R157 ;  /* 0x0000009d02097220 */ /* 0x040fe60000410000 */
[----:B------:R-:W-:Y:S01]  /*b030*/  MUFU.EX2 R191, R191 ;  /* 0x000000bf00bf7308 */ /* 0x000fe20000000800 */
[----:B------:R-:W-:Y:S02]  /*b040*/  FMUL.FTZ R16, R2, R148 ;  /* 0x0000009402107220 */ /* 0x000fe40000410000 */
[C---:B---3--:R-:W-:Y:S02]  /*b050*/  FMUL.FTZ R6, R0.reuse, R162 ;  /* 0x000000a200067220 */ /* 0x048fe40000410000 */
[C---:B------:R-:W-:Y:S02]  /*b060*/  FMUL.FTZ R7, R0.reuse, R163 ;  /* 0x000000a300077220 */ /* 0x040fe40000410000 */
[----:B------:R-:W-:Y:S01]  /*b070*/  LDSM.16.MT88.4 R160, [R221+0x12800] ;  /* 0x01280000dda0783b */ /* 0x000fe20000004200 */
[C---:B------:R-:W-:Y:S02]  /*b080*/  FMUL.FTZ R10, R0.reuse, R158 ;  /* 0x0000009e000a7220 */ /* 0x040fe40000410000 */
[----:B------:R-:W-:Y:S01]  /*b090*/  FMUL.FTZ R11, R0, R159 ;  /* 0x0000009f000b7220 */ /* 0x000fe20000410000 */
[----:B------:R-:W1:Y:S01]  /*b0a0*/  MUFU.EX2 R192, R192 ;  /* 0x000000c000c07308 */ /* 0x000e620000000800 */
[C---:B------:R-:W-:Y:S03]  /*b0b0*/  HMMA.16816.F32 R4, R168.reuse, R12, R4 ;  /* 0x0000000ca804723c */ /* 0x040fe60000001804 */
[----:B------:R-:W-:Y:S02]  /*b0c0*/  LDSM.16.MT88.4 R156, [R222+0x12800] ;  /* 0x01280000de9c783b */ /* 0x000fe40000004200 */
[C---:B------:R-:W-:Y:S02]  /*b0d0*/  FMUL.FTZ R17, R2.reuse, R149 ;  /* 0x0000009502117220 */ /* 0x040fe40000410000 */
[C---:B------:R-:W-:Y:S01]  /*b0e0*/  FMUL.FTZ R12, R2.reuse, R152 ;  /* 0x00000098020c7220 */ /* 0x040fe20000410000 */
[C---:B------:R-:W-:Y:S01]  /*b0f0*/  HMMA.16816.F32 R8, R168.reuse, R14, R8 ;  /* 0x0000000ea808723c */ /* 0x040fe20000001808 */
[----:B------:R-:W-:Y:S03]  /*b100*/  MUFU.EX2 R193, R193 ;  /* 0x000000c100c17308 */ /* 0x000fe60000000800 */
[----:B------:R-:W-:Y:S02]  /*b110*/  FMUL.FTZ R13, R2, R153 ;  /* 0x00000099020d7220 */ /* 0x000fe40000410000 */
[C---:B------:R-:W-:Y:S02]  /*b120*/  FMUL.FTZ R18, R0.reuse, R150 ;  /* 0x0000009600127220 */ /* 0x040fe40000410000 */
[C---:B------:R-:W-:Y:S03]  /*b130*/  FMUL.FTZ R14, R0.reuse, R154 ;  /* 0x0000009a000e7220 */ /* 0x040fe60000410000 */
[----:B------:R-:W-:Y:S01]  /*b140*/  MUFU.EX2 R194, R194 ;  /* 0x000000c200c27308 */ /* 0x000fe20000000800 */
[C---:B------:R-:W-:Y:S02]  /*b150*/  FMUL.FTZ R15, R0.reuse, R155 ;  /* 0x0000009b000f7220 */ /* 0x040fe40000410000 */
[----:B------:R-:W2:Y:S01]  /*b160*/  LDSM.16.MT88.4 R152, [R220+0x10000] ;  /* 0x01000000dc98783b */ /* 0x000ea20000004200 */
[----:B------:R-:W-:Y:S02]  /*b170*/  FMUL.FTZ R19, R0, R151 ;  /* 0x0000009700137220 */ /* 0x000fe40000410000 */
[C---:B------:R-:W-:Y:S02]  /*b180*/  FMUL.FTZ R24, R2.reuse, R140 ;  /* 0x0000008c02187220 */ /* 0x040fe40000410000 */
[C---:B------:R-:W-:Y:S02]  /*b190*/  HMMA.16816.F32 R12, R168.reuse, R20, R12 ;  /* 0x00000014a80c723c */ /* 0x040fe4000000180c */
[----:B------:R-:W-:Y:S01]  /*b1a0*/  MUFU.EX2 R195, R195 ;  /* 0x000000c300c37308 */ /* 0x000fe20000000800 */
[----:B------:R-:W-:Y:S01]  /*b1b0*/  LDSM.16.MT88.4 R148, [R220+0x10800] ;  /* 0x01080000dc94783b */ /* 0x000fe20000004200 */
[----:B------:R-:W-:Y:S02]  /*b1c0*/  FMUL.FTZ R25, R2, R141 ;  /* 0x0000008d02197220 */ /* 0x000fe40000410000 */
[----:B------:R-:W-:Y:S02]  /*b1d0*/  FMUL.FTZ R26, R0, R142 ;  /* 0x0000008e001a7220 */ /* 0x000fe40000410000 */
[C---:B------:R-:W-:Y:S04]  /*b1e0*/  HMMA.16816.F32 R16, R168.reuse, R22, R16 ;  /* 0x00000016a810723c */ /* 0x040fe80000001810 */
[C---:B------:R-:W-:Y:S01]  /*b1f0*/  FMUL.FTZ R20, R2.reuse, R144 ;  /* 0x0000009002147220 */ /* 0x040fe20000410000 */
[----:B------:R-:W3:Y:S01]  /*b200*/  MUFU.EX2 R196, R196 ;  /* 0x000000c400c47308 */ /* 0x000ee20000000800 */
[----:B------:R-:W-:Y:S02]  /*b210*/  FMUL.FTZ R21, R2, R145 ;  /* 0x0000009102157220 */ /* 0x000fe40000410000 */
[C---:B------:R-:W-:Y:S04]  /*b220*/  FMUL.FTZ R22, R0.reuse, R146 ;  /* 0x0000009200167220 */ /* 0x040fe80000410000 */
[C---:B------:R-:W-:Y:S02]  /*b230*/  FMUL.FTZ R23, R0.reuse, R147 ;  /* 0x0000009300177220 */ /* 0x040fe40000410000 */
[----:B------:R-:W4:Y:S01]  /*b240*/  LDSM.16.MT88.4 R144, [R224+0x12000] ;  /* 0x01200000e090783b */ /* 0x000f220000004200 */
[----:B------:R-:W-:Y:S01]  /*b250*/  FMUL.FTZ R27, R0, R143 ;  /* 0x0000008f001b7220 */ /* 0x000fe20000410000 */
[----:B------:R-:W-:Y:S01]  /*b260*/  MUFU.EX2 R197, R197 ;  /* 0x000000c500c57308 */ /* 0x000fe20000000800 */
[C---:B------:R-:W-:Y:S02]  /*b270*/  FMUL.FTZ R32, R2.reuse, R132 ;  /* 0x0000008402207220 */ /* 0x040fe40000410000 */
[C---:B------:R-:W-:Y:S03]  /*b280*/  HMMA.16816.F32 R20, R168.reuse, R28, R20 ;  /* 0x0000001ca814723c */ /* 0x040fe60000001814 */
[----:B------:R-:W-:Y:S01]  /*b290*/  LDSM.16.MT88.4 R140, [R220+0x12000] ;  /* 0x01200000dc8c783b */ /* 0x000fe20000004200 */
[----:B------:R-:W-:Y:S02]  /*b2a0*/  FMUL.FTZ R33, R2, R133 ;  /* 0x0000008502217220 */ /* 0x000fe40000410000 */
[----:B------:R-:W-:Y:S01]  /*b2b0*/  FMUL.FTZ R34, R0, R134 ;  /* 0x0000008600227220 */ /* 0x000fe20000410000 */
[----:B------:R-:W5:Y:S01]  /*b2c0*/  MUFU.EX2 R198, R198 ;  /* 0x000000c600c67308 */ /* 0x000f620000000800 */
[C---:B------:R-:W-:Y:S04]  /*b2d0*/  HMMA.16816.F32 R24, R168.reuse, R30, R24 ;  /* 0x0000001ea818723c */ /* 0x040fe80000001818 */
[C---:B------:R-:W-:Y:S02]  /*b2e0*/  FMUL.FTZ R28, R2.reuse, R136 ;  /* 0x00000088021c7220 */ /* 0x040fe40000410000 */
[----:B------:R-:W-:Y:S02]  /*b2f0*/  FMUL.FTZ R29, R2, R137 ;  /* 0x00000089021d7220 */ /* 0x000fe40000410000 */
[C---:B------:R-:W-:Y:S01]  /*b300*/  FMUL.FTZ R30, R0.reuse, R138 ;  /* 0x0000008a001e7220 */ /* 0x040fe20000410000 */
[----:B------:R-:W-:Y:S03]  /*b310*/  MUFU.EX2 R252, R252 ;  /* 0x000000fc00fc7308 */ /* 0x000fe60000000800 */
[C---:B------:R-:W-:Y:S02]  /*b320*/  FMUL.FTZ R31, R0.reuse, R139 ;  /* 0x0000008b001f7220 */ /* 0x040fe40000410000 */
[----:B------:R-:W1:Y:S01]  /*b330*/  LDSM.16.MT88.4 R136, [R222+0x12000] ;  /* 0x01200000de88783b */ /* 0x000e620000004200 */
[----:B------:R-:W-:Y:S02]  /*b340*/  FMUL.FTZ R35, R0, R135 ;  /* 0x0000008700237220 */ /* 0x000fe40000410000 */
[C---:B------:R-:W-:Y:S02]  /*b350*/  FMUL.FTZ R36, R2.reuse, R36 ;  /* 0x0000002402247220 */ /* 0x040fe40000410000 */
[C---:B--2---:R-:W-:Y:S01]  /*b360*/  HMMA.16816.F32 R28, R168.reuse, R152, R28 ;  /* 0x00000098a81c723c */ /* 0x044fe2000000181c */
[----:B------:R-:W-:Y:S02]  /*b370*/  MUFU.EX2 R250, R250 ;  /* 0x000000fa00fa7308 */ /* 0x000fe40000000800 */
[----:B------:R-:W2:Y:S01]  /*b380*/  LDSM.16.MT88.4 R132, [R221+0x12000] ;  /* 0x01200000dd84783b */ /* 0x000ea20000004200 */
[----:B------:R-:W-:Y:S02]  /*b390*/  FMUL.FTZ R37, R2, R37 ;  /* 0x0000002502257220 */ /* 0x000fe40000410000 */
[C---:B------:R-:W-:Y:S02]  /*b3a0*/  FMUL.FTZ R38, R0.reuse, R38 ;  /* 0x0000002600267220 */ /* 0x040fe40000410000 */
[C---:B------:R-:W-:Y:S03]  /*b3b0*/  HMMA.16816.F32 R32, R168.reuse, R154, R32 ;  /* 0x0000009aa820723c */ /* 0x040fe60000001820 */
[----:B------:R-:W-:Y:S01]  /*b3c0*/  LDSM.16.MT88.4 R152, [R224+0x12800] ;  /* 0x01280000e098783b */ /* 0x000fe20000004200 */
[----:B------:R-:W-:Y:S01]  /*b3d0*/  FMUL.FTZ R39, R0, R39 ;  /* 0x0000002700277220 */ /* 0x000fe20000410000 */
[----:B------:R-:W-:Y:S01]  /*b3e0*/  MUFU.EX2 R248, R248 ;  /* 0x000000f800f87308 */ /* 0x000fe20000000800 */
[C---:B------:R-:W-:Y:S02]  /*b3f0*/  FMUL.FTZ R40, R2.reuse, R40 ;  /* 0x0000002802287220 */ /* 0x040fe40000410000 */
[----:B------:R-:W-:Y:S03]  /*b400*/  FMUL.FTZ R41, R2, R41 ;  /* 0x0000002902297220 */ /* 0x000fe60000410000 */
[C---:B----4-:R-:W-:Y:S03]  /*b410*/  HMMA.16816.F32 R36, R168.reuse, R144, R36 ;  /* 0x00000090a824723c */ /* 0x050fe60000001824 */
[C---:B------:R-:W-:Y:S01]  /*b420*/  FMUL.FTZ R42, R0.reuse, R42 ;  /* 0x0000002a002a7220 */ /* 0x040fe20000410000 */
[----:B------:R-:W-:Y:S01]  /*b430*/  MUFU.EX2 R202, R202 ;  /* 0x000000ca00ca7308 */ /* 0x000fe20000000800 */
[----:B------:R-:W-:Y:S02]  /*b440*/  FMUL.FTZ R43, R0, R43 ;  /* 0x0000002b002b7220 */ /* 0x000fe40000410000 */
[C---:B------:R-:W-:Y:S02]  /*b450*/  FMUL.FTZ R44, R2.reuse, R44 ;  /* 0x0000002c022c7220 */ /* 0x040fe40000410000 */
[----:B------:R-:W-:Y:S03]  /*b460*/  FMUL.FTZ R45, R2, R45 ;  /* 0x0000002d022d7220 */ /* 0x000fe60000410000 */
[C---:B------:R-:W-:Y:S01]  /*b470*/  HMMA.16816.F32 R40, R168.reuse, R146, R40 ;  /* 0x00000092a828723c */ /* 0x040fe20000001828 */
[----:B------:R-:W-:Y:S01]  /*b480*/  LDSM.16.MT88.4 R144, [R221+0x10800] ;  /* 0x01080000dd90783b */ /* 0x000fe20000004200 */
[----:B------:R-:W-:Y:S01]  /*b490*/  MUFU.EX2 R200, R200 ;  /* 0x000000c800c87308 */ /* 0x000fe20000000800 */
[C---:B------:R-:W-:Y:S02]  /*b4a0*/  FMUL.FTZ R46, R0.reuse, R46 ;  /* 0x0000002e002e7220 */ /* 0x040fe40000410000 */
[----:B------:R-:W-:Y:S02]  /*b4b0*/  FMUL.FTZ R47, R0, R47 ;  /* 0x0000002f002f7220 */ /* 0x000fe40000410000 */
[C---:B------:R-:W-:Y:S02]  /*b4c0*/  FMUL.FTZ R48, R2.reuse, R48 ;  /* 0x0000003002307220 */ /* 0x040fe40000410000 */
[----:B------:R-:W-:Y:S03]  /*b4d0*/  FMUL.FTZ R49, R2, R49 ;  /* 0x0000003102317220 */ /* 0x000fe60000410000 */
[C---:B-1----:R-:W-:Y:S01]  /*b4e0*/  HMMA.16816.F32 R44, R168.reuse, R136, R44 ;  /* 0x00000088a82c723c */ /* 0x042fe2000000182c */
[----:B------:R-:W-:Y:S02]  /*b4f0*/  MUFU.EX2 R203, R203 ;  /* 0x000000cb00cb7308 */ /* 0x000fe40000000800 */
[C---:B------:R-:W-:Y:S02]  /*b500*/  FMUL.FTZ R50, R0.reuse, R50 ;  /* 0x0000003200327220 */ /* 0x040fe40000410000 */
[----:B------:R-:W-:Y:S02]  /*b510*/  FMUL.FTZ R51, R0, R51 ;  /* 0x0000003300337220 */ /* 0x000fe40000410000 */
[C---:B------:R-:W-:Y:S02]  /*b520*/  FMUL.FTZ R52, R2.reuse, R52 ;  /* 0x0000003402347220 */ /* 0x040fe40000410000 */
[----:B------:R-:W-:Y:S02]  /*b530*/  FMUL.FTZ R53, R2, R53 ;  /* 0x0000003502357220 */ /* 0x000fe40000410000 */
[----:B------:R-:W-:Y:S01]  /*b540*/  MUFU.EX2 R201, R201 ;  /* 0x000000c900c97308 */ /* 0x000fe20000000800 */
[C---:B------:R-:W-:Y:S01]  /*b550*/  HMMA.16816.F32 R48, R168.reuse, R138, R48 ;  /* 0x0000008aa830723c */ /* 0x040fe20000001830 */
[----:B------:R-:W1:Y:S02]  /*b560*/  LDSM.16.MT88.4 R136, [R224+0x14000] ;  /* 0x01400000e088783b */ /* 0x000e640000004200 */
[C---:B------:R-:W-:Y:S02]  /*b570*/  FMUL.FTZ R54, R0.reuse, R54 ;  /* 0x0000003600367220 */ /* 0x040fe40000410000 */
[----:B------:R-:W-:Y:S02]  /*b580*/  FMUL.FTZ R55, R0, R55 ;  /* 0x0000003700377220 */ /* 0x000fe40000410000 */
[C---:B------:R-:W-:Y:S02]  /*b590*/  FMUL.FTZ R56, R2.reuse, R56 ;  /* 0x0000003802387220 */ /* 0x040fe40000410000 */
[----:B------:R-:W-:Y:S01]  /*b5a0*/  FMUL.FTZ R57, R2, R57 ;  /* 0x0000003902397220 */ /* 0x000fe20000410000 */
[----:B------:R-:W-:Y:S02]  /*b5b0*/  MUFU.EX2 R199, R199 ;  /* 0x000000c700c77308 */ /* 0x000fe40000000800 */
[C---:B--2---:R-:W-:Y:S03]  /*b5c0*/  HMMA.16816.F32 R52, R168.reuse, R132, R52 ;  /* 0x00000084a834723c */ /* 0x044fe60000001834 */
[C---:B------:R-:W-:Y:S02]  /*b5d0*/  FMUL.FTZ R58, R0.reuse, R58 ;  /* 0x0000003a003a7220 */ /* 0x040fe40000410000 */
[----:B------:R-:W-:Y:S02]  /*b5e0*/  FMUL.FTZ R59, R0, R59 ;  /* 0x0000003b003b7220 */ /* 0x000fe40000410000 */
[C---:B------:R-:W-:Y:S01]  /*b5f0*/  FMUL.FTZ R60, R2.reuse, R60 ;  /* 0x0000003c023c7220 */ /* 0x040fe20000410000 */
[----:B------:R-:W-:Y:S01]  /*b600*/  MUFU.EX2 R190, R190 ;  /* 0x000000be00be7308 */ /* 0x000fe20000000800 */
[----:B------:R-:W-:Y:S03]  /*b610*/  FMUL.FTZ R61, R2, R61 ;  /* 0x0000003d023d7220 */ /* 0x000fe60000410000 */
[C---:B------:R-:W-:Y:S01]  /*b620*/  HMMA.16816.F32 R56, R168.reuse, R134, R56 ;  /* 0x00000086a838723c */ /* 0x040fe20000001838 */
[----:B------:R-:W2:Y:S02]  /*b630*/  LDSM.16.MT88.4 R132, [R222+0x14000] ;  /* 0x01400000de84783b */ /* 0x000ea40000004200 */
[C---:B------:R-:W-:Y:S02]  /*b640*/  FMUL.FTZ R62, R0.reuse, R62 ;  /* 0x0000003e003e7220 */ /* 0x040fe40000410000 */
[----:B------:R-:W-:Y:S01]  /*b650*/  FMUL.FTZ R63, R0, R63 ;  /* 0x0000003f003f7220 */ /* 0x000fe20000410000 */
[----:B------:R-:W-:Y:S01]  /*b660*/  MUFU.EX2 R188, R188 ;  /* 0x000000bc00bc7308 */ /* 0x000fe20000000800 */
[C---:B------:R-:W-:Y:S02]  /*b670*/  FMUL.FTZ R64, R2.reuse, R64 ;  /* 0x0000004002407220 */ /* 0x040fe40000410000 */
[----:B------:R-:W-:Y:S03]  /*b680*/  FMUL.FTZ R65, R2, R65 ;  /* 0x0000004102417220 */ /* 0x000fe60000410000 */
[C---:B------:R-:W-:Y:S03]  /*b690*/  HMMA.16816.F32 R60, R168.reuse, R140, R60 ;  /* 0x0000008ca83c723c */ /* 0x040fe6000000183c */
[C---:B------:R-:W-:Y:S01]  /*b6a0*/  FMUL.FTZ R66, R0.reuse, R66 ;  /* 0x0000004200427220 */ /* 0x040fe20000410000 */
[----:B------:R-:W-:Y:S01]  /*b6b0*/  MUFU.EX2 R186, R186 ;  /* 0x000000ba00ba7308 */ /* 0x000fe20000000800 */
[----:B------:R-:W-:Y:S02]  /*b6c0*/  FMUL.FTZ R67, R0, R67 ;  /* 0x0000004300437220 */ /* 0x000fe40000410000 */
[C---:B------:R-:W-:Y:S02]  /*b6d0*/  FMUL.FTZ R68, R2.reuse, R68 ;  /* 0x0000004402447220 */ /* 0x040fe40000410000 */
[----:B------:R-:W-:Y:S03]  /*b6e0*/  FMUL.FTZ R69, R2, R69 ;  /* 0x0000004502457220 */ /* 0x000fe60000410000 */
[C---:B------:R-:W-:Y:S01]  /*b6f0*/  HMMA.16816.F32 R64, R168.reuse, R142, R64 ;  /* 0x0000008ea840723c */ /* 0x040fe20000001840 */
[----:B------:R-:W4:Y:S01]  /*b700*/  LDSM.16.MT88.4 R140, [R221+0x14000] ;  /* 0x01400000dd8c783b */ /* 0x000f220000004200 */
[----:B------:R-:W2:Y:S01]  /*b710*/  MUFU.EX2 R189, R189 ;  /* 0x000000bd00bd7308 */ /* 0x000ea20000000800 */
        /* <DEDUP_REMOVED lines=27> */
[C---:B----4-:R-:W-:Y:S03]  /*b8d0*/  HMMA.16816.F32 R84, R168.reuse, R140, R84 ;  /* 0x0000008ca854723c */ /* 0x050fe60000001854 */
[C---:B------:R-:W-:Y:S02]  /*b8e0*/  FMUL.FTZ R90, R0.reuse, R90 ;  /* 0x0000005a005a7220 */ /* 0x040fe40000410000 */
[----:B------:R-:W-:Y:S02]  /*b8f0*/  FMUL.FTZ R91, R0, R91 ;  /* 0x0000005b005b7220 */ /* 0x000fe40000410000 */
[C---:B------:R-:W-:Y:S02]  /*b900*/  FMUL.FTZ R92, R2.reuse, R92 ;  /* 0x0000005c025c7220 */ /* 0x040fe40000410000 */
[----:B------:R-:W-:Y:S03]  /*b910*/  FMUL.FTZ R93, R2, R93 ;  /* 0x0000005d025d7220 */ /* 0x000fe60000410000 */
[C---:B------:R-:W-:Y:S01]  /*b920*/  HMMA.16816.F32 R88, R168.reuse, R142, R88 ;  /* 0x0000008ea858723c */ /* 0x040fe20000001858 */
[----:B------:R-:W4:Y:S02]  /*b930*/  LDSM.16.MT88.4 R140, [R222+0x16000] ;  /* 0x01600000de8c783b */ /* 0x000f240000004200 */
        /* <DEDUP_REMOVED lines=32> */
[----:B------:R-:W-:Y:S02]  /*bb40*/  LDSM.16.MT88.4 R140, [R222+0x10800] ;  /* 0x01080000de8c783b */ /* 0x000fe40000004200 */
        /* <DEDUP_REMOVED lines=18> */
[----:B------:R-:W-:Y:S01]  /*bc70*/  F2FP.PACK_AB R132, R192, R191 ;  /* 0x000000bfc084723e */ /* 0x000fe200000000ff */
[----:B------:R-:W-:Y:S01]  /*bc80*/  FFMA.FTZ R185, R2, R251, R185 ;  /* 0x000000fb02b97223 */ /* 0x000fe200000100b9 */
[----:B---3--:R-:W-:Y:S03]  /*bc90*/  F2FP.PACK_AB R133, R196, R195 ;  /* 0x000000c3c485723e */ /* 0x008fe600000000ff */
[----:B------:R-:W-:Y:S01]  /*bca0*/  HMMA.16816.F32 R128, R168, R134, R128 ;  /* 0x00000086a880723c */ /* 0x000fe20000001880 */
[----:B------:R-:W-:Y:S02]  /*bcb0*/  LDSM.16.MT88.4 R168, [R224+0x14800] ;  /* 0x01480000e0a8783b */ /* 0x000fe40000004200 */
[----:B------:R-:W-:Y:S01]  /*bcc0*/  MOV R2, R164 ;  /* 0x000000a400027202 */ /* 0x000fe20000000f00 */
[----:B------:R-:W-:Y:S02]  /*bcd0*/  FFMA.FTZ R182, R0, R249, R182 ;  /* 0x000000f900b67223 */ /* 0x000fe400000100b6 */
[----:B------:R-:W-:Y:S01]  /*bce0*/  FADD.FTZ R185, R166, R185 ;  /* 0x000000b9a6b97221 */ /* 0x000fe20000010000 */
[----:B------:R-:W-:Y:S01]  /*bcf0*/  F2FP.PACK_AB R134, R194, R193 ;  /* 0x000000c1c286723e */ /* 0x000fe200000000ff */
[----:B------:R-:W-:Y:S01]  /*bd00*/  FADD.FTZ R181, R181, R182 ;  /* 0x000000b6b5b57221 */ /* 0x000fe20000010000 */
[----:B-----5:R-:W-:Y:S03]  /*bd10*/  F2FP.PACK_AB R135, R198, R197 ;  /* 0x000000c5c687723e */ /* 0x020fe600000000ff */
[----:B------:R-:W-:Y:S02]  /*bd20*/  FADD.FTZ R184, R184, R185 ;  /* 0x000000b9b8b87221 */ /* 0x000fe40000010000 */
[----:B------:R-:W-:Y:S02]  /*bd30*/  FADD.FTZ R0, R180, R181 ;  /* 0x000000b5b4007221 */ /* 0x000fe40000010000 */
[----:B------:R-:W-:Y:S01]  /*bd40*/  FADD.FTZ R184, R183, R184 ;  /* 0x000000b8b7b87221 */ /* 0x000fe20000010000 */
[C---:B-1----:R-:W-:Y:S05]  /*bd50*/  HMMA.16816.F32 R4, R132.reuse, R136, R4 ;  /* 0x000000888404723c */ /* 0x042fea0000001804 */
        /* <DEDUP_REMOVED lines=10> */
[----:B------:R-:W2:Y:S07]  /*be00*/  LDSM.16.MT88.4 R140, [R221+0x14800] ;  /* 0x01480000dd8c783b */ /* 0x000eae0000004200 */
[C---:B------:R-:W-:Y:S08]  /*be10*/  HMMA.16816.F32 R20, R132.reuse, R144, R20 ;  /* 0x000000908414723c */ /* 0x040ff00000001814 */
[C---:B------:R-:W-:Y:S01]  /*be20*/  HMMA.16816.F32 R24, R132.reuse, R146, R24 ;  /* 0x000000928418723c */ /* 0x040fe20000001818 */
[----:B------:R-:W3:Y:S07]  /*be30*/  LDSM.16.MT88.4 R144, [R220+0x14800] ;  /* 0x01480000dc90783b */ /* 0x000eee0000004200 */
[C---:B------:R-:W-:Y:S08]  /*be40*/  HMMA.16816.F32 R28, R132.reuse, R148, R28 ;  /* 0x00000094841c723c */ /* 0x040ff0000000181c */
[C---:B------:R-:W-:Y:S01]  /*be50*/  HMMA.16816.F32 R32, R132.reuse, R150, R32 ;  /* 0x000000968420723c */ /* 0x040fe20000001820 */
[----:B------:R-:W-:Y:S07]  /*be60*/  LDSM.16.MT88.4 R148, [R222+0x16800] ;  /* 0x01680000de94783b */ /* 0x000fee0000004200 */
        /* <DEDUP_REMOVED lines=12> */
[C---:B------:R-:W-:Y:S01]  /*bf30*/  HMMA.16816.F32 R68, R132.reuse, R168, R68 ;  /* 0x000000a88444723c */ /* 0x040fe20000001844 */
[----:B------:R-:W-:Y:S07]  /*bf40*/  MUFU.EX2 R169, R179 ;  /* 0x000000b300a97308 */ /* 0x000fee0000000800 */
[C---:B------:R-:W-:Y:S03]  /*bf50*/  HMMA.16816.F32 R72, R132.reuse, R170, R72 ;  /* 0x000000aa8448723c */ /* 0x040fe60000001848 */
[----:B------:R4:W5:Y:S04]  /*bf60*/  MUFU.EX2 R168, R177 ;  /* 0x000000b100a87308 */ /* 0x0009680000000800 */
[----:B------:R-:W-:Y:S01]  /*bf70*/  F2FP.PACK_AB R170, R189, R186 ;  /* 0x000000babdaa723e */ /* 0x000fe200000000ff */
[C---:B------:R-:W-:Y:S08]  /*bf80*/  HMMA.16816.F32 R76, R132.reuse, R172, R76 ;  /* 0x000000ac844c723c */ /* 0x040ff0000000184c */
[C---:B------:R-:W-:Y:S01]  /*bf90*/  HMMA.16816.F32 R80, R132.reuse, R174, R80 ;  /* 0x000000ae8450723c */ /* 0x040fe20000001850 */
[----:B------:R-:W-:Y:S07]  /*bfa0*/  LDSM.16.MT88.4 R172, [R220+0x11800] ;  /* 0x01180000dcac783b */ /* 0x000fee0000004200 */
[C---:B--2---:R-:W-:Y:S01]  /*bfb0*/  HMMA.16816.F32 R84, R132.reuse, R140, R84 ;  /* 0x0000008c8454723c */ /* 0x044fe20000001854 */
[----:B----4-:R-:W-:Y:S07]  /*bfc0*/  LDSM.16.MT88.4 R176, [R224+0x15800] ;  /* 0x01580000e0b0783b */ /* 0x010fee0000004200 */
        /* <DEDUP_REMOVED lines=9> */
[C---:B------:R-:W-:Y:S01]  /*c060*/  HMMA.16816.F32 R112, R132.reuse, R150, R112 ;  /* 0x000000968470723c */ /* 0x040fe20000001870 */
[----:B------:R-:W4:Y:S07]  /*c070*/  LDSM.16.MT88.4 R148, [R222+0x11000] ;  /* 0x01100000de94783b */ /* 0x000f2e0000004200 */
[C---:B--2---:R-:W-:Y:S08]  /*c080*/  HMMA.16816.F32 R116, R132.reuse, R140, R116 ;  /* 0x0000008c8474723c */ /* 0x044ff00000001874 */
[C---:B------:R-:W-:Y:S01]  /*c090*/  HMMA.16816.F32 R120, R132.reuse, R142, R120 ;  /* 0x0000008e8478723c */ /* 0x040fe20000001878 */
[----:B------:R-:W2:Y:S07]  /*c0a0*/  LDSM.16.MT88.4 R140, [R221+0x11000] ;  /* 0x01100000dd8c783b */ /* 0x000eae0000004200 */
[C---:B---3--:R-:W-:Y:S08]  /*c0b0*/  HMMA.16816.F32 R124, R132.reuse, R144, R124 ;  /* 0x00000090847c723c */ /* 0x048ff0000000187c */
[----:B------:R-:W-:Y:S01]  /*c0c0*/  HMMA.16816.F32 R128, R132, R146, R128 ;  /* 0x000000928480723c */ /* 0x000fe20000001880 */
[----:B------:R-:W3:Y:S06]  /*c0d0*/  LDSM.16.MT88.4 R144, [R220+0x11000] ;  /* 0x01100000dc90783b */ /* 0x000eec0000004200 */
[----:B------:R-:W-:Y:S02]  /*c0e0*/  F2FP.PACK_AB R132, R250, R252 ;  /* 0x000000fcfa84723e */ /* 0x000fe400000000ff */
[----:B------:R-:W-:Y:S03]  /*c0f0*/  F2FP.PACK_AB R134, R202, R248 ;  /* 0x000000f8ca86723e */ /* 0x000fe600000000ff */
[----:B------:R-:W-:Y:S02]  /*c100*/  F2FP.PACK_AB R133, R203, R200 ;  /* 0x000000c8cb85723e */ /* 0x000fe400000000ff */
[----:B------:R-:W-:Y:S07]  /*c110*/  F2FP.PACK_AB R135, R199, R201 ;  /* 0x000000c9c787723e */ /* 0x000fee00000000ff */
[C---:B-1----:R-:W-:Y:S08]  /*c120*/  HMMA.16816.F32 R4, R132.reuse, R136, R4 ;  /* 0x000000888404723c */ /* 0x042ff00000001804 */
        /* <DEDUP_REMOVED lines=14> */
[C---:B------:R-:W-:Y:S01]  /*c210*/  HMMA.16816.F32 R48, R132.reuse, R158, R48 ;  /* 0x0000009e8430723c */ /* 0x040fe20000001830 */
[----:B------:R-:W-:Y:S07]  /*c220*/  LDSM.16.MT88.4 R156, [R224+0x11800] ;  /* 0x01180000e09c783b */ /* 0x000fee0000004200 */
[C---:B-1----:R-:W-:Y:S08]  /*c230*/  HMMA.16816.F32 R52, R132.reuse, R136, R52 ;  /* 0x000000888434723c */ /* 0x042ff00000001834 */
[C---:B------:R-:W-:Y:S01]  /*c240*/  HMMA.16816.F32 R56, R132.reuse, R138, R56 ;  /* 0x0000008a8438723c */ /* 0x040fe20000001838 */
[----:B------:R-:W1:Y:S07]  /*c250*/  LDSM.16.MT88.4 R136, [R220+0x15000] ;  /* 0x01500000dc88783b */ /* 0x000e6e0000004200 */
[C---:B----4-:R-:W-:Y:S08]  /*c260*/  HMMA.16816.F32 R60, R132.reuse, R148, R60 ;  /* 0x00000094843c723c */ /* 0x050ff0000000183c */
[C---:B------:R-:W-:Y:S01]  /*c270*/  HMMA.16816.F32 R64, R132.reuse, R150, R64 ;  /* 0x000000968440723c */ /* 0x040fe20000001840 */
[----:B------:R-:W-:Y:S07]  /*c280*/  LDSM.16.MT88.4 R148, [R222+0x17000] ;  /* 0x01700000de94783b */ /* 0x000fee0000004200 */
[C---:B--2---:R-:W-:Y:S08]  /*c290*/  HMMA.16816.F32 R68, R132.reuse, R140, R68 ;  /* 0x0000008c8444723c */ /* 0x044ff00000001844 */
[C---:B------:R-:W-:Y:S01]  /*c2a0*/  HMMA.16816.F32 R72, R132.reuse, R142, R72 ;  /* 0x0000008e8448723c */ /* 0x040fe20000001848 */
[----:B------:R-:W2:Y:S07]  /*c2b0*/  LDSM.16.MT88.4 R140, [R224+0x17000] ;  /* 0x01700000e08c783b */ /* 0x000eae0000004200 */
[C---:B------:R-:W-:Y:S08]  /*c2c0*/  HMMA.16816.F32 R76, R132.reuse, R160, R76 ;  /* 0x000000a0844c723c */ /* 0x040ff0000000184c */
[C---:B------:R-:W-:Y:S08]  /*c2d0*/  HMMA.16816.F32 R80, R132.reuse, R162, R80 ;  /* 0x000000a28450723c */ /* 0x040ff00000001850 */
        /* <DEDUP_REMOVED lines=8> */
[----:B------:R-:W-:Y:S07]  /*c360*/  LDSM.16.MT88.4 R140, [R221+0x11800] ;  /* 0x01180000dd8c783b */ /* 0x000fee0000004200 */
[C---:B------:R-:W-:Y:S08]  /*c370*/  HMMA.16816.F32 R108, R132.reuse, R148, R108 ;  /* 0x00000094846c723c */ /* 0x040ff0000000186c */
[C---:B------:R-:W-:Y:S01]  /*c380*/  HMMA.16816.F32 R112, R132.reuse, R150, R112 ;  /* 0x000000968470723c */ /* 0x040fe20000001870 */
[----:B------:R-:W2:Y:S07]  /*c390*/  LDSM.16.MT88.4 R148, [R222+0x11800] ;  /* 0x01180000de94783b */ /* 0x000eae0000004200 */
[C---:B---3--:R-:W-:Y:S08]  /*c3a0*/  HMMA.16816.F32 R116, R132.reuse, R144, R116 ;  /* 0x000000908474723c */ /* 0x048ff00000001874 */
[C---:B------:R-:W-:Y:S08]  /*c3b0*/  HMMA.16816.F32 R120, R132.reuse, R146, R120 ;  /* 0x000000928478723c */ /* 0x040ff00000001878 */
[C---:B-1----:R-:W-:Y:S08]  /*c3c0*/  HMMA.16816.F32 R124, R132.reuse, R136, R124 ;  /* 0x00000088847c723c */ /* 0x042ff0000000187c */
[----:B------:R-:W-:Y:S07]  /*c3d0*/  HMMA.16816.F32 R128, R132, R138, R128 ;  /* 0x0000008a8480723c */ /* 0x000fee0000001880 */
[----:B-----5:R-:W-:Y:S02]  /*c3e0*/  MOV R134, R168 ;  /* 0x000000a800867202 */ /* 0x020fe40000000f00 */
[----:B------:R-:W-:Y:S03]  /*c3f0*/  MOV R135, R169 ;  /* 0x000000a900877202 */ /* 0x000fe60000000f00 */
[----:B------:R-:W-:Y:S02]  /*c400*/  F2FP.PACK_AB R168, R188, R190 ;  /* 0x000000bebca8723e */ /* 0x000fe400000000ff */
[----:B------:R-:W-:Y:S02]  /*c410*/  F2FP.PACK_AB R169, R135, R187 ;  /* 0x000000bb87a9723e */ /* 0x000fe400000000ff */
[-C--:B------:R-:W-:Y:S07]  /*c420*/  F2FP.PACK_AB R171, R165, R134.reuse ;  /* 0x00000086a5ab723e */ /* 0x080fee00000000ff */
[C---:B------:R-:W-:Y:S01]  /*c430*/  HMMA.16816.F32 R160, R168.reuse, R156, R4 ;  /* 0x0000009ca8a0723c */ /* 0x040fe20000001804 */
[----:B------:R-:W1:Y:S07]  /*c440*/  LDSM.16.MT88.4 R4, [R224+0x13800] ;  /* 0x01380000e004783b */ /* 0x000e6e0000004200 */
[C---:B------:R-:W-:Y:S01]  /*c450*/  HMMA.16816.F32 R156, R168.reuse, R158, R8 ;  /* 0x0000009ea89c723c */ /* 0x040fe20000001808 */
[----:B------:R-:W3:Y:S07]  /*c460*/  LDSM.16.MT88.4 R8, [R222+0x13800] ;  /* 0x01380000de08783b */ /* 0x000eee0000004200 */
[C---:B--2---:R-:W-:Y:S01]  /*c470*/  HMMA.16816.F32 R152, R168.reuse, R148, R12 ;  /* 0x00000094a898723c */ /* 0x044fe2000000180c */
[----:B------:R-:W2:Y:S07]  /*c480*/  LDSM.16.MT88.4 R12, [R221+0x13800] ;  /* 0x01380000dd0c783b */ /* 0x000eae0000004200 */
[C---:B------:R-:W-:Y:S01]  /*c490*/  HMMA.16816.F32 R148, R168.reuse, R150, R16 ;  /* 0x00000096a894723c */ /* 0x040fe20000001810 */
[----:B------:R-:W4:Y:S07]  /*c4a0*/  LDSM.16.MT88.4 R16, [R220+0x13800] ;  /* 0x01380000dc10783b */ /* 0x000f2e0000004200 */
[C---:B------:R-:W-:Y:S01]  /*c4b0*/  HMMA.16816.F32 R144, R168.reuse, R140, R20 ;  /* 0x0000008ca890723c */ /* 0x040fe20000001814 */
[----:B------:R-:W5:Y:S07]  /*c4c0*/  LDSM.16.MT88.4 R20, [R222+0x15800] ;  /* 0x01580000de14783b */ /* 0x000f6e0000004200 */
[C---:B------:R-:W-:Y:S01]  /*c4d0*/  HMMA.16816.F32 R140, R168.reuse, R142, R24 ;  /* 0x0000008ea88c723c */ /* 0x040fe20000001818 */
[----:B------:R-:W2:Y:S07]  /*c4e0*/  LDSM.16.MT88.4 R24, [R221+0x15800] ;  /* 0x01580000dd18783b */ /* 0x000eae0000004200 */
[C---:B------:R-:W-:Y:S01]  /*c4f0*/  HMMA.16816.F32 R136, R168.reuse, R172, R28 ;  /* 0x000000aca888723c */ /* 0x040fe2000000181c */
[----:B------:R-:W2:Y:S06]  /*c500*/  LDSM.16.MT88.4 R28, [R220+0x15800] ;  /* 0x01580000dc1c783b */ /* 0x000eac0000004200 */
[----:B------:R-:W-:Y:S02]  /*c510*/  MOV R173, R134 ;  /* 0x0000008600ad7202 */ /* 0x000fe40000000f00 */
[----:B------:R-:W-:Y:S02]  /*c520*/  MOV R172, R135 ;  /* 0x0000008700ac7202 */ /* 0x000fe40000000f00 */
[C---:B------:R-:W-:Y:S01]  /*c530*/  HMMA.16816.F32 R132, R168.reuse, R174, R32 ;  /* 0x000000aea884723c */ /* 0x040fe20000001820 */
[----:B------:R-:W4:Y:S07]  /*c540*/  LDSM.16.MT88.4 R32, [R224+0x17800] ;  /* 0x01780000e020783b */ /* 0x000f2e0000004200 */
[C---:B-1----:R-:W-:Y:S08]  /*c550*/  HMMA.16816.F32 R36, R168.reuse, R4, R36 ;  /* 0x00000004a824723c */ /* 0x042ff00000001824 */
[C---:B------:R-:W-:Y:S01]  /*c560*/  HMMA.16816.F32 R40, R168.reuse, R6, R40 ;  /* 0x00000006a828723c */ /* 0x040fe20000001828 */
[----:B------:R-:W1:Y:S07]  /*c570*/  LDSM.16.MT88.4 R4, [R222+0x17800] ;  /* 0x01780000de04783b */ /* 0x000e6e0000004200 */
[C---:B---3--:R-:W-:Y:S08]  /*c580*/  HMMA.16816.F32 R44, R168.reuse, R8, R44 ;  /* 0x00000008a82c723c */ /* 0x048ff0000000182c */
[C---:B------:R-:W-:Y:S01]  /*c590*/  HMMA.16816.F32 R48, R168.reuse, R10, R48 ;  /* 0x0000000aa830723c */ /* 0x040fe20000001830 */
[----:B------:R-:W3:Y:S07]  /*c5a0*/  LDSM.16.MT88.4 R8, [R221+0x17800] ;  /* 0x01780000dd08783b */ /* 0x000eee0000004200 */
[C---:B--2---:R-:W-:Y:S08]  /*c5b0*/  HMMA.16816.F32 R52, R168.reuse, R12, R52 ;  /* 0x0000000ca834723c */ /* 0x044ff00000001834 */
[C---:B------:R-:W-:Y:S01]  /*c5c0*/  HMMA.16816.F32 R56, R168.reuse, R14, R56 ;  /* 0x0000000ea838723c */ /* 0x040fe20000001838 */
[----:B------:R-:W2:Y:S07]  /*c5d0*/  LDSM.16.MT88.4 R12, [R220+0x17800] ;  /* 0x01780000dc0c783b */ /* 0x000eae0000004200 */
[C---:B----4-:R-:W-:Y:S08]  /*c5e0*/  HMMA.16816.F32 R60, R168.reuse, R16, R60 ;  /* 0x00000010a83c723c */ /* 0x050ff0000000183c */
        /* <DEDUP_REMOVED lines=9> */
[C---:B------:R-:W-:Y:S08]  /*c680*/  HMMA.16816.F32 R100, R168.reuse, R32, R100 ;  /* 0x00000020a864723c */ /* 0x040ff00000001864 */
[C---:B------:R-:W-:Y:S08]  /*c690*/  HMMA.16816.F32 R104, R168.reuse, R34, R104 ;  /* 0x00000022a868723c */ /* 0x040ff00000001868 */
[C---:B-1----:R-:W-:Y:S07]  /*c6a0*/  HMMA.16816.F32 R108, R168.reuse, R4, R108 ;  /* 0x00000004a86c723c */ /* 0x042fee000000186c */
[----:B------:R-:W-:Y:S01]  /*c6b0*/  FADD.FTZ R5, R197, R196 ;  /* 0x000000c4c5057221 */ /* 0x000fe20000010000 */
[C---:B------:R-:W-:Y:S04]  /*c6c0*/  HMMA.16816.F32 R112, R168.reuse, R6, R112 ;  /* 0x00000006a870723c */ /* 0x040fe80000001870 */
[----:B------:R-:W-:Y:S03]  /*c6d0*/  FADD.FTZ R5, R198, R5 ;  /* 0x00000005c6057221 */ /* 0x000fe60000010000 */
[----:B------:R-:W-:Y:S01]  /*c6e0*/  FADD.FTZ R7, R194, R193 ;  /* 0x000000c1c2077221 */ /* 0x000fe20000010000 */
[C---:B---3--:R-:W-:Y:S04]  /*c6f0*/  HMMA.16816.F32 R116, R168.reuse, R8, R116 ;  /* 0x00000008a874723c */ /* 0x048fe80000001874 */
[----:B------:R-:W-:Y:S02]  /*c700*/  FADD.FTZ R7, R252, R7 ;  /* 0x00000007fc077221 */ /* 0x000fe40000010000 */
[----:B------:R-:W-:Y:S02]  /*c710*/  FADD.FTZ R0, R200, R5 ;  /* 0x00000005c8007221 */ /* 0x000fe40000010000 */
[----:B------:R-:W-:Y:S01]  /*c720*/  FADD.FTZ R5, R250, R7 ;  /* 0x00000007fa057221 */ /* 0x000fe20000010000 */
[C---:B------:R-:W-:Y:S03]  /*c730*/  HMMA.16816.F32 R120, R168.reuse, R10, R120 ;  /* 0x0000000aa878723c */ /* 0x040fe60000001878 */
[----:B------:R-:W-:Y:S02]  /*c740*/  FADD.FTZ R0, R203, R0 ;  /* 0x00000000cb007221 */ /* 0x000fe40000010000 */
[----:B------:R-:W-:Y:S02]  /*c750*/  FADD.FTZ R5, R248, R5 ;  /* 0x00000005f8057221 */ /* 0x000fe40000010000 */
[----:B------:R-:W-:Y:S01]  /*c760*/  FADD.FTZ R0, R201, R0 ;  /* 0x00000000c9007221 */ /* 0x000fe20000010000 */
[C---:B--2---:R-:W-:Y:S04]  /*c770*/  HMMA.16816.F32 R124, R168.reuse, R12, R124 ;  /* 0x0000000ca87c723c */ /* 0x044fe8000000187c */
[----:B------:R-:W-:Y:S02]  /*c780*/  FADD.FTZ R5, R202, R5 ;  /* 0x00000005ca057221 */ /* 0x000fe40000010000 */
[----:B------:R-:W-:Y:S02]  /*c790*/  FADD.FTZ R0, R199, R0 ;  /* 0x00000000c7007221 */ /* 0x000fe40000010000 */
[----:B------:R-:W-:Y:S01]  /*c7a0*/  FADD.FTZ R5, R190, R5 ;  /* 0x00000005be057221 */ /* 0x000fe20000010000 */
[----:B------:R-:W-:Y:S03]  /*c7b0*/  HMMA.16816.F32 R128, R168, R14, R128 ;  /* 0x0000000ea880723c */ /* 0x000fe60000001880 */
[----:B------:R-:W-:Y:S02]  /*c7c0*/  FADD.FTZ R0, R187, R0 ;  /* 0x00000000bb007221 */ /* 0x000fe40000010000 */
[----:B------:R-:W-:Y:S02]  /*c7d0*/  FADD.FTZ R5, R188, R5 ;  /* 0x00000005bc057221 */ /* 0x000fe40000010000 */
[----:B------:R-:W-:Y:S02]  /*c7e0*/  FADD.FTZ R0, R172, R0 ;  /* 0x00000000ac007221 */ /* 0x000fe40000010000 */
[----:B------:R-:W-:Y:S03]  /*c7f0*/  FADD.FTZ R186, R186, R5 ;  /* 0x00000005baba7221 */ /* 0x000fe60000010000 */
[----:B------:R-:W-:Y:S02]  /*c800*/  FADD.FTZ R0, R173, R0 ;  /* 0x00000000ad007221 */ /* 0x000fe40000010000 */
[----:B------:R-:W-:Y:S02]  /*c810*/  FADD.FTZ R251, R189, R186 ;  /* 0x000000babdfb7221 */ /* 0x000fe40000010000 */
[----:B------:R-:W-:Y:S01]  /*c820*/  FADD.FTZ R249, R165, R0 ;  /* 0x00000000a5f97221 */ /* 0x000fe20000010000 */
[----:B------:R-:W-:Y:S01]  /*c830*/  MOV R0, R3 ;  /* 0x0000000300007202 */ /* 0x000fe20000000f00 */
[----:B------:R-:W-:-:S05]  /*c840*/  @P0 BRA `(.L_x_150) ;  /* 0xffffca5000000947 */ /* 0x000fca000383ffff */
.L_x_149:
        /* <DEDUP_REMOVED lines=8> */
[----:B------:R-:W-:Y:S01]  /*c8d0*/  ULDC.U8 UR9, c[0x0][0x329] ;  /* 0x0000ca4000097ab9 */ /* 0x000fe20000000000 */
[----:B------:R-:W4:Y:S01]  /*c8e0*/  S2UR UR12, SR_CTAID.Z ;  /* 0x00000000000c79c3 */ /* 0x000f220000002700 */
[----:B------:R-:W-:Y:S02]  /*c8f0*/  UISETP.NE.AND UP1, UPT, UR9, URZ, UPT ;  /* 0x0000003f0900728c */ /* 0x000fe4000bf25270 */
[----:B------:R-:W-:Y:S02]  /*c900*/  ULDC UR8, c[0x0][0x214] ;  /* 0x0000850000087ab9 */ /* 0x000fe40000000800 */
[----:B------:R-:W-:Y:S02]  /*c910*/  UMOV UR24, URZ ;  /* 0x0000003f00187c82 */ /* 0x000fe40008000000 */
[----:B------:R-:W-:Y:S02]  /*c920*/  @UP4 UIMAD.WIDE.U32 UR14, UR10, UR4, URZ ;  /* 0x000000040a0e42a5 */ /* 0x000fe4000f8e003f */
[----:B------:R-:W-:-:S02]  /*c930*/  UMOV UR25, URZ ;  /* 0x0000003f00197c82 */ /* 0x000fc40008000000 */
[----:B------:R-:W-:Y:S02]  /*c940*/  @UP4 UIMAD UR7, UR10, UR5, UR15 ;  /* 0x000000050a0742a4 */ /* 0x000fe4000f8e020f */
[----:B------:R-:W-:Y:S01]  /*c950*/  @UP1 UMOV UR17, 0x1 ;  /* 0x0000000100111882 */ /* 0x000fe20000000000 */
[----:B-1----:R-:W-:Y:S01]  /*c960*/  FADD.FTZ R9, R2, R251 ;  /* 0x000000fb02097221 */ /* 0x002fe20000010000 */
[----:B------:R-:W-:Y:S02]  /*c970*/  ULDC.64 UR4, c[0x0][0x1e0] ;  /* 0x0000780000047ab9 */ /* 0x000fe40000000a00 */
[----:B--2---:R-:W-:Y:S01]  /*c980*/  @!UP4 USHF.R.S32.HI UR13, URZ, 0x1f, UR6 ;  /* 0x0000001f3f0dc899 */ /* 0x004fe20008011406 */
[----:B---3--:R-:W-:Y:S01]  /*c990*/  FADD.FTZ R7, R0, R249 ;  /* 0x000000f900077221 */ /* 0x008fe20000010000 */
[----:B------:R-:W1:Y:S01]  /*c9a0*/  SHFL.BFLY PT, R2, R9, 0x1, 0x1f ;  /* 0x0c201f0009027f89 */ /* 0x000e6200000e0000 */
[----:B------:R-:W-:Y:S02]  /*c9b0*/  @!UP4 UIMAD.WIDE.U32 UR22, UR6, UR4, URZ ;  /* 0x000000040616c2a5 */ /* 0x000fe4000f8e003f */
[----:B------:R-:W-:Y:S01]  /*c9c0*/  @!UP4 UIMAD UR13, UR13, UR4, URZ ;  /* 0x000000040d0dc2a4 */ /* 0x000fe2000f8e023f */
[----:B------:R-:W2:Y:S01]  /*c9d0*/  SHFL.BFLY PT, R0, R7, 0x1, 0x1f ;  /* 0x0c201f0007007f89 */ /* 0x000ea200000e0000 */
[----:B------:R-:W-:-:S02]  /*c9e0*/  @UP1 ULDC UR15, c[0x0][0x210] ;  /* 0x00008400000f1ab9 */ /* 0x000fc40000000800 */
[----:B------:R-:W-:Y:S02]  /*c9f0*/  ULDC.U8 UR4, c[0x0][0x328] ;  /* 0x0000ca0000047ab9 */ /* 0x000fe40000000000 */
[----:B------:R-:W-:Y:S02]  /*ca00*/  UISETP.NE.AND UP3, UPT, UR4, URZ, UPT ;  /* 0x0000003f0400728c */ /* 0x000fe4000bf65270 */
[----:B------:R-:W-:Y:S02]  /*ca10*/  @!UP4 UIMAD UR13, UR6, UR5, UR13 ;  /* 0x00000005060dc2a4 */ /* 0x000fe4000f8e020d */
[----:B------:R-:W-:Y:S01]  /*ca20*/  UISETP.NE.OR UP2, UPT, UR9, URZ, !UP3 ;  /* 0x0000003f0900728c */ /* 0x000fe2000df45670 */
[----:B------:R-:W3:Y:S01]  /*ca30*/  S2UR UR9, SR_CTAID.X ;  /* 0x00000000000979c3 */ /* 0x000ee20000002500 */
[----:B------:R-:W-:Y:S02]  /*ca40*/  ULDC UR5, c[0x0][0x234] ;  /* 0x00008d0000057ab9 */ /* 0x000fe40000000800 */
[----:B------:R-:W-:-:S02]  /*ca50*/  @UP1 UIMAD UR15, UR15, UR8, URZ ;  /* 0x000000080f0f12a4 */ /* 0x000fc4000f8e023f */
[----:B------:R-:W-:Y:S02]  /*ca60*/  UISETP.NE.OR UP0, UPT, UR10, -0x1, UP2 ;  /* 0xffffffff0a00788c */ /* 0x000fe40009705670 */
[----:B------:R-:W-:Y:S02]  /*ca70*/  @!UP1 USEL UR15, UR8, UR5, !UP3 ;  /* 0x00000005080f9287 */ /* 0x000fe4000d800000 */
[----:B------:R-:W-:Y:S01]  /*ca80*/  ULDC UR4, c[0x0][0x1c0] ;  /* 0x0000700000047ab9 */ /* 0x000fe20000000800 */
[----:B-1----:R-:W-:Y:S01]  /*ca90*/  FADD.FTZ R2, R9, R2 ;  /* 0x0000000209027221 */ /* 0x002fe20000010000 */
[----:B------:R-:W-:Y:S02]  /*caa0*/  @!UP1 UIMAD UR17, UR15, UR4, URZ ;  /* 0x000000040f1192a4 */ /* 0x000fe4000f8e023f */
[----:B------:R-:W-:Y:S01]  /*cab0*/  @UP1 ULDC UR20, c[0x0][0x210] ;  /* 0x0000840000141ab9 */ /* 0x000fe20000000800 */
[----:B--2---:R-:W-:Y:S01]  /*cac0*/  FADD.FTZ R0, R7, R0 ;  /* 0x0000000007007221 */ /* 0x004fe20000010000 */
[----:B------:R-:W-:Y:S01]  /*cad0*/  FSETP.NE.FTZ.AND P4, PT, R2, RZ, PT ;  /* 0x000000ff0200720b */ /* 0x000fe20003f95000 */
[----:B------:R-:W-:-:S02]  /*cae0*/  UIMAD UR5, UR6, UR17, URZ ;  /* 0x00000011060572a4 */ /* 0x000fc4000f8e023f */
[----:B------:R-:W-:Y:S01]  /*caf0*/  @!UP1 UMOV UR20, 0x1 ;  /* 0x0000000100149882 */ /* 0x000fe20000000000 */
[----:B------:R-:W-:Y:S01]  /*cb00*/  FSETP.NE.FTZ.AND P3, PT, R0, RZ, PT ;  /* 0x000000ff0000720b */ /* 0x000fe20003f75000 */
[----:B------:R-:W-:Y:S02]  /*cb10*/  @!UP0 UIMAD UR10, UR6, UR8, URZ ;  /* 0x00000008060a82a4 */ /* 0x000fe4000f8e023f */
[----:B------:R-:W-:Y:S02]  /*cb20*/  USEL UR5, UR5, URZ, UP2 ;  /* 0x0000003f05057287 */ /* 0x000fe40009000000 */
[----:B---3--:R-:W-:Y:S02]  /*cb30*/  UIMAD UR4, UR9, UR20, URZ ;  /* 0x00000014090472a4 */ /* 0x008fe4000f8e023f */
[----:B----4-:R-:W-:Y:S02]  /*cb40*/  UIMAD UR15, UR12, UR15, UR5 ;  /* 0x0000000f0c0f72a4 */ /* 0x010fe4000f8e0205 */
[----:B------:R-:W1:Y:S01]  /*cb50*/  @P4 MUFU.RCP R4, R2 ;  /* 0x0000000200044308 */ /* 0x000e620000001000 */
[----:B------:R-:W-:-:S02]  /*cb60*/  USHF.L.U32 UR4, UR4, 0x6, URZ ;  /* 0x0000000604047899 */ /* 0x000fc4000800063f */
[----:B------:R-:W-:Y:S02]  /*cb70*/  @!UP2 UMOV UR24, UR10 ;  /* 0x0000000a0018ac82 */ /* 0x000fe40008000000 */
[----:B------:R-:W-:Y:S02]  /*cb80*/  USHF.R.S32.HI UR5, URZ, 0x1f, UR4 ;  /* 0x0000001f3f057899 */ /* 0x000fe40008011404 */
[----:B------:R-:W-:Y:S01]  /*cb90*/  @!UP2 USHF.R.S32.HI UR25, URZ, 0x1f, UR10 ;  /* 0x0000001f3f19a899 */ /* 0x000fe2000801140a */
[----:B------:R-:W2:Y:S01]  /*cba0*/  @P3 MUFU.RCP R5, R0 ;  /* 0x0000000000053308 */ /* 0x000ea20000001000 */
[----:B------:R-:W-:Y:S02]  /*cbb0*/  USHF.R.S32.HI UR6, URZ, 0x1f, UR15 ;  /* 0x0000001f3f067899 */ /* 0x000fe4000801140f */
[----:B------:R-:W-:Y:S02]  /*cbc0*/  UIADD3 UR4, UP1, UP0, UR4, UR24, UR15 ;  /* 0x0000001804047290 */ /* 0x000fe4000f83e00f */
[----:B------:R-:W-:-:S02]  /*cbd0*/  @!UP4 UIADD3 UR7, UR23, UR13, URZ ;  /* 0x0000000d1707c290 */ /* 0x000fc4000fffe03f */
[----:B------:R-:W-:Y:S01]  /*cbe0*/  UIADD3.X UR5, UR5, UR25, UR6, UP1, UP0 ;  /* 0x0000001905057290 */ /* 0x000fe20008fe0406 */
[C---:B-1----:R-:W-:Y:S01]  /*cbf0*/  FMUL.FTZ R160, R4.reuse, R160 ;  /* 0x000000a004a07220 */ /* 0x042fe20000410000 */
[----:B------:R-:W-:Y:S01]  /*cc00*/  @P4 MUFU.LG2 R2, R2 ;  /* 0x0000000200024308 */ /* 0x000fe20000000c00 */
[C---:B------:R-:W-:Y:S01]  /*cc10*/  FMUL.FTZ R161, R4.reuse, R161 ;  /* 0x000000a104a17220 */ /* 0x040fe20000410000 */
[----:B------:R-:W-:Y:S01]  /*cc20*/  @!UP4 UMOV UR14, UR22 ;  /* 0x00000016000ecc82 */ /* 0x000fe20008000000 */
[C---:B------:R-:W-:Y:S02]  /*cc30*/  FMUL.FTZ R156, R4.reuse, R156 ;  /* 0x0000009c049c7220 */ /* 0x040fe40000410000 */
[C---:B------:R-:W-:Y:S01]  /*cc40*/  FMUL.FTZ R157, R4.reuse, R157 ;  /* 0x0000009d049d7220 */ /* 0x040fe20000410000 */
[----:B------:R-:W-:Y:S01]  /*cc50*/  F2FP.PACK_AB R160, R161, R160 ;  /* 0x000000a0a1a0723e */ /* 0x000fe200000000ff */
[C---:B------:R-:W-:Y:S01]  /*cc60*/  FMUL.FTZ R152, R4.reuse, R152 ;  /* 0x0000009804987220 */ /* 0x040fe20000410000 */
[----:B------:R-:W1:Y:S01]  /*cc70*/  @P3 MUFU.LG2 R0, R0 ;  /* 0x0000000000003308 */ /* 0x000e620000000c00 */
        /* <DEDUP_REMOVED lines=87> */
[----:B------:R-:W-:Y:S01]  /*d1f0*/  FMUL.FTZ R129, R4, R129 ;  /* 0x0000008104817220 */ /* 0x000fe20000410000 */
[----:B------:R-:W-:Y:S01]  /*d200*/  F2FP.PACK_AB R124, R125, R124 ;  /* 0x0000007c7d7c723e */ /* 0x000fe200000000ff */
[----:B------:R-:W3:Y:S01]  /*d210*/  S2R R4, SR_TID.X ;  /* 0x0000000000047919 */ /* 0x000ee20000002100 */
[C---:B--2---:R-:W-:Y:S02]  /*d220*/  FMUL.FTZ R163, R5.reuse, R163 ;  /* 0x000000a305a37220 */ /* 0x044fe40000410000 */
        /* <DEDUP_REMOVED lines=15> */
[C---:B------:R-:W-:Y:S01]  /*d320*/  FMUL.FTZ R142, R5.reuse, R142 ;  /* 0x0000008e058e7220 */ /* 0x040fe20000410000 */
[----:B---3--:R-:W-:Y:S01]  /*d330*/  SHF.R.S32.HI R7, RZ, 0x1f, R4 ;  /* 0x0000001fff077819 */ /* 0x008fe20000011404 */
        /* <DEDUP_REMOVED lines=97> */
[----:B------:R-:W-:Y:S02]  /*d950*/  SHF.R.S32.HI R6, RZ, 0x5, R7 ;  /* 0x00000005ff067819 */ /* 0x000fe40000011407 */
[----:B------:R-:W-:Y:S02]  /*d960*/  IADD3 R5, -R5, R4, RZ ;  /* 0x0000000405057210 */ /* 0x000fe40007ffe1ff */
[----:B------:R-:W-:-:S02]  /*d970*/  F2FP.PACK_AB R126, R127, R126 ;  /* 0x0000007e7f7e723e */ /* 0x000fc400000000ff */
[----:B------:R-:W-:Y:S02]  /*d980*/  LEA R5, R6, R5, 0x9 ;  /* 0x0000000506057211 */ /* 0x000fe400078e48ff */
[----:B------:R-:W-:Y:S02]  /*d990*/  F2FP.PACK_AB R130, R131, R130 ;  /* 0x000000828382723e */ /* 0x000fe400000000ff */
[----:B------:R-:W-:Y:S02]  /*d9a0*/  LEA R5, R5, R12, 0x1 ;  /* 0x0000000c05057211 */ /* 0x000fe400078e08ff */
[----:B------:R-:W-:Y:S02]  /*d9b0*/  LOP3.LUT R7, R7, 0xffffffe0, RZ, 0xc0, !PT ;  /* 0xffffffe007077812 */ /* 0x000fe400078ec0ff */
[----:B------:R-:W-:Y:S02]  /*d9c0*/  SHF.L.U32 R5, R5, 0x1, RZ ;  /* 0x0000000105057819 */ /* 0x000fe400000006ff */
[----:B------:R-:W-:-:S02]  /*d9d0*/  IADD3 R7, R4, -R7, RZ ;  /* 0x8000000704077210 */ /* 0x000fc40007ffe0ff */
        /* <DEDUP_REMOVED lines=14> */
[----:B------:R-:W-:Y:S01]  /*dac0*/  @P4 FMUL.FTZ R7, R2, 0.69314718246459960938 ;  /* 0x3f31721802074820 */ /* 0x000fe20000410000 */
[----:B------:R-:W-:Y:S02]  /*dad0*/  MOV R4, 0x7f800000 ;  /* 0x7f80000000047802 */ /* 0x000fe40000000f00 */
[----:B------:R-:W-:Y:S01]  /*dae0*/  STS [R11+0x400], R154 ;  /* 0x0004009a0b007388 */ /* 0x000fe20000000800 */
[----:B------:R-:W-:-:S03]  /*daf0*/  @P4 FFMA.FTZ R4, R164, c[0x0][0x238], R7 ;  /* 0x00008e00a4044a23 */ /* 0x000fc60000010007 */
        /* <DEDUP_REMOVED lines=56> */
[----:B------:R-:W-:Y:S02]  /*de80*/  IADD3 R6, R6, -R5, RZ ;  /* 0x8000000506067210 */ /* 0x000fe40007ffe0ff */
        /* <DEDUP_REMOVED lines=42> */
.L_x_154:
[----:B---34-:R-:W-:Y:S05]  /*e130*/  BSYNC B0 ;  /* 0x0000000000007941 */ /* 0x018fea0003800000 */
.L_x_153:
        /* <DEDUP_REMOVED lines=27> */
.L_x_156:
[----:B------:R-:W-:Y:S05]  /*e2f0*/  BSYNC B0 ;  /* 0x0000000000007941 */ /* 0x000fea0003800000 */
.L_x_155:
        /* <DEDUP_REMOVED lines=18> */
.L_x_158:
[----:B------:R-:W-:Y:S05]  /*e420*/  BSYNC B0 ;  /* 0x0000000000007941 */ /* 0x000fea0003800000 */
.L_x_157:
        /* <DEDUP_REMOVED lines=18> */
.L_x_160:
[----:B------:R-:W-:Y:S05]  /*e550*/  BSYNC B0 ;  /* 0x0000000000007941 */ /* 0x000fea0003800000 */
.L_x_159:
[----:B------:R-:W-:-:S04]  /*e560*/  IADD3 R2, R2, 0x30, RZ ;  /* 0x0000003002027810 */ /* 0x000fc80007ffe0ff */
[----:B------:R-:W-:-:S13]  /*e570*/  ISETP.GE.AND P0, PT, R2, UR11, PT ;  /* 0x0000000b02007c0c */ /* 0x000fda000bf06270 */
[----:B------:R-:W-:Y:S05]  /*e580*/  @P0 EXIT ;  /* 0x000000000000094d */ /* 0x000fea0003800000 */
        /* <DEDUP_REMOVED lines=9> */
[----:B-1----:R-:W-:Y:S04]  /*e620*/  STG.E.128 [R2.64], R52 ;  /* 0x0000003402007986 */ /* 0x002fe8000c101d12 */
[----:B------:R-:W-:Y:S04]  /*e630*/  STG.E.128 [R2.64+0x80], R36 ;  /* 0x0000802402007986 */ /* 0x000fe8000c101d12 */
[----:B------:R-:W-:Y:S04]  /*e640*/  STG.E.128 [R2.64+0x100], R20 ;  /* 0x0001001402007986 */ /* 0x000fe8000c101d12 */
[----:B------:R-:W-:Y:S01]  /*e650*/  STG.E.128 [R2.64+0x180], R68 ;  /* 0x0001804402007986 */ /* 0x000fe2000c101d12 */
[----:B------:R-:W-:Y:S05]  /*e660*/  EXIT ;  /* 0x000000000000794d */ /* 0x000fea0003800000 */
.L_x_161:
        /* <DEDUP_REMOVED lines=9> */
.L_x_2025:


//--------------------- .text._ZN5flash16flash_fwd_kernelI23Flash_fwd_kernel_traitsILi256ELi64ELi64ELi4ELb0ELb0EN7cutlass6half_tE19Flash_kernel_traitsILi256ELi64ELi64ELi4ES3_EELb0ELb0ELb1ELb0ELb0ELb0ELb0ELb0EEEvNS_16Flash_fwd_paramsE --------------------------
	.section	.text._ZN5flash16flash_fwd_kernelI23Flash_fwd_kernel_traitsILi256ELi64ELi64ELi4ELb0ELb0EN7cutlass6half_tE19Flash_kernel_traitsILi256ELi64ELi64ELi4ES3_EELb0ELb0ELb1ELb0ELb0ELb0ELb0ELb0EEEvNS_16Flash_fwd_paramsE,"ax",@progbits
	.sectioninfo	@"SHI_REGISTERS=255"
	.align	128
        .global         _ZN5flash16flash_fwd_kernelI23Flash_fwd_kernel_traitsILi256ELi64ELi64ELi4ELb0ELb0EN7cutlass6half_tE19Flash_kernel_traitsILi256ELi64ELi64ELi4ES3_EELb0ELb0ELb1ELb0ELb0ELb0ELb0ELb0EEEvNS_16Flash_fwd_paramsE
        .type           _ZN5flash16flash_fwd_kernelI23Flash_fwd_kernel_traitsILi256ELi64ELi64ELi4ELb0ELb0EN7cutlass6half_tE19Flash_kernel_traitsILi256ELi64ELi64ELi4ES3_EELb0ELb0ELb1ELb0ELb0ELb0ELb0ELb0EEEvNS_16Flash_fwd_paramsE,@function
        .size           _ZN5flash16flash_fwd_kernelI23Flash_fwd_kernel_traitsILi256ELi64ELi64ELi4ELb0ELb0EN7cutlass6half_tE19Flash_kernel_traitsILi256ELi64ELi64ELi4ES3_EELb0ELb0ELb1ELb0ELb0ELb0ELb0ELb0EEEvNS_16Flash_fwd_paramsE,(.L_x_2026 - _ZN5flash16flash_fwd_kernelI23Flash_fwd_kernel_traitsILi256ELi64ELi64ELi4ELb0ELb0EN7cutlass6half_tE19Flash_kernel_traitsILi256ELi64ELi64ELi4ES3_EELb0ELb0ELb1ELb0ELb0ELb0ELb0ELb0EEEvNS_16Flash_fwd_paramsE)
        .other          _ZN5flash16flash_fwd_kernelI23Flash_fwd_kernel_traitsILi256ELi64ELi64ELi4ELb0ELb0EN7cutlass6half_tE19Flash_kernel_traitsILi256ELi64ELi64ELi4ES3_EELb0ELb0ELb1ELb0ELb0ELb0ELb0ELb0EEEvNS_16Flash_fwd_paramsE,@"STO_CUDA_ENTRY STV_DEFAULT"
_ZN5flash16flash_fwd_kernelI23Flash_fwd_kernel_traitsILi256ELi64ELi64ELi4ELb0ELb0EN7cutlass6half_tE19Flash_kernel_traitsILi256ELi64ELi64ELi4ES3_EELb0ELb0ELb1ELb0ELb0ELb0ELb0ELb0EEEvNS_16Flash_fwd_paramsE:
.text._ZN5flash16flash_fwd_kernelI23Flash_fwd_kernel_traitsILi256ELi64ELi64ELi4ELb0ELb0EN7cutlass6half_tE19Flash_kernel_traitsILi256ELi64ELi64ELi4ES3_EELb0ELb0ELb1ELb0ELb0ELb0ELb0ELb0EEEvNS_16Flash_fwd_paramsE:
        /* <DEDUP_REMOVED lines=27> */
[----:B------:R-:W-:Y:S02]  /*01b0*/  IMAD.U32 R5, RZ, RZ, UR5 ;  /* 0x00000005ff057e24 */ /* 0x000fe4000f8e00ff */
[----:B------:R-:W-:Y:S01]  /*01c0*/  IMAD.U32 R4, RZ, RZ, UR4 ;  /* 0x00000004ff047e24 */ /* 0x000fe2000f8e00ff */
[----:B------:R-:W-:-:S04]  /*01d0*/  PLOP3.LUT P1, PT, PT, PT, UP1, 0x80, 0x0 ;  /* 0x000000000000781c */ /* 0x000fc80003f2f018 */
[----:B------:R1:W4:Y:S01]  /*01e0*/  @P0 LDG.E R5, [R4.64] ;  /* 0x0000001204050981 */ /* 0x000322000c1e1900 */
[----:B------:R-:W-:-:S06]  /*01f0*/  UIMAD.WIDE UR6, UR17, UR10, UR6 ;  /* 0x0000000a110672a5 */ /* 0x000fcc000f8e0206 */
[----:B------:R-:W-:Y:S02]  /*0200*/  IMAD.U32 R2, RZ, RZ, UR6 ;  /* 0x00000006ff027e24 */ /* 0x000fe4000f8e00ff */
[----:B------:R-:W-:-:S05]  /*0210*/  IMAD.U32 R3, RZ, RZ, UR7 ;  /* 0x00000007ff037e24 */ /* 0x000fca000f8e00ff */
[----:B------:R-:W5:Y:S01]  /*0220*/  @!P1 LDG.E R6, [R2.64] ;  /* 0x0000001202069981 */ /* 0x000f62000c1e1900 */
[----:B------:R-:W-:Y:S02]  /*0230*/  UMOV UR11, 0xffffffff ;  /* 0xffffffff000b7882 */ /* 0x000fe40000000000 */
[----:B------:R-:W-:Y:S01]  /*0240*/  UMOV UR21, URZ ;  /* 0x0000003f00157c82 */ /* 0x000fe20008000000 */
[----:B-1----:R-:W1:Y:S01]  /*0250*/  S2R R4, SR_TID.X ;  /* 0x0000000000047919 */ /* 0x002e620000002100 */
        /* <DEDUP_REMOVED lines=19> */
.L_x_162:
[----:B------:R-:W-:Y:S02]  /*0390*/  ULDC UR6, c[0x0][0x218] ;  /* 0x0000860000067ab9 */ /* 0x000fe40000000800 */
.L_x_163:
        /* <DEDUP_REMOVED lines=52> */
[----:B------:R-:W-:Y:S01]  /*06e0*/  ULDC.U8 UR20, c[0x0][0x328] ;  /* 0x0000ca0000147ab9 */ /* 0x000fe20000000000 */
[----:B------:R-:W-:Y:S01]  /*06f0*/  LOP3.LUT R3, R16, 0xfffffff8, RZ, 0xc0, !PT ;  /* 0xfffffff810037812 */ /* 0x000fe200078ec0ff */
[----:B------:R-:W-:Y:S01]  /*0700*/  UISETP.NE.AND UP2, UPT, UR20, URZ, UPT ;  /* 0x0000003f1400728c */ /* 0x000fe2000bf45270 */
[----:B------:R-:W-:Y:S01]  /*0710*/  SHF.R.S32.HI R16, RZ, 0x3, R16 ;  /* 0x00000003ff107819 */ /* 0x000fe20000011410 */
[----:B------:R-:W-:Y:S01]  /*0720*/  @UP0 UIMAD.WIDE.U32 UR8, UR11, UR6, URZ ;  /* 0x000000060b0802a5 */ /* 0x000fe2000f8e003f */
[----:B------:R-:W-:Y:S01]  /*0730*/  BSSY B0, `(.L_x_165) ;  /* 0x0000043000007945 */ /* 0x000fe20003800000 */
[----:B------:R-:W-:Y:S01]  /*0740*/  @!UP0 USHF.R.S32.HI UR21, URZ, 0x1f, UR17 ;  /* 0x0000001f3f158899 */ /* 0x000fe20008011411 */
[----:B------:R-:W-:Y:S01]  /*0750*/  IMAD.IADD R10, R4, 0x1, -R3 ;  /* 0x00000001040a7824 */ /* 0x000fe200078e0a03 */
[----:B------:R-:W-:Y:S01]  /*0760*/  ULDC.64 UR4, c[0x0][0x1e0] ;  /* 0x0000780000047ab9 */ /* 0x000fe20000000a00 */
[----:B------:R-:W-:Y:S01]  /*0770*/  SHF.R.S32.HI R17, RZ, 0x1f, R16 ;  /* 0x0000001fff117819 */ /* 0x000fe20000011410 */
[----:B------:R-:W-:Y:S01]  /*0780*/  UISETP.NE.OR UP3, UPT, UR15, URZ, !UP2 ;  /* 0x0000003f0f00728c */ /* 0x000fe2000d765670 */
[----:B------:R-:W-:Y:S01]  /*0790*/  IMAD.SHL.U32 R9, R10, 0x8, RZ ;  /* 0x000000080a097824 */ /* 0x000fe200078e00ff */
[----:B------:R-:W-:-:S02]  /*07a0*/  @!UP0 UIMAD UR21, UR21, UR4, URZ ;  /* 0x00000004151582a4 */ /* 0x000fc4000f8e023f */
[----:B------:R-:W-:Y:S01]  /*07b0*/  @UP0 UIMAD UR7, UR11, UR7, UR9 ;  /* 0x000000070b0702a4 */ /* 0x000fe2000f8e0209 */
[----:B------:R-:W-:Y:S01]  /*07c0*/  IMAD.WIDE R18, R19, 0x40, R16 ;  /* 0x0000004013127825 */ /* 0x000fe200078e0210 */
[----:B------:R-:W-:Y:S01]  /*07d0*/  ULDC UR10, c[0x0][0x214] ;  /* 0x00008500000a7ab9 */ /* 0x000fe20000000800 */
[C---:B------:R-:W-:Y:S01]  /*07e0*/  IADD3 R8, R9.reuse, 0x40, RZ ;  /* 0x0000004009087810 */ /* 0x040fe20007ffe0ff */
[----:B------:R-:W-:Y:S01]  /*07f0*/  @UP1 ULDC UR15, c[0x0][0x210] ;  /* 0x00008400000f1ab9 */ /* 0x000fe20000000800 */
[C---:B------:R-:W-:Y:S01]  /*0800*/  IADD3 R7, R9.reuse, 0x80, RZ ;  /* 0x0000008009077810 */ /* 0x040fe20007ffe0ff */
[----:B------:R-:W-:Y:S01]  /*0810*/  @!UP0 UIMAD.WIDE.U32 UR24, UR17, UR4, URZ ;  /* 0x00000004111882a5 */ /* 0x000fe2000f8e003f */
[----:B------:R-:W-:Y:S01]  /*0820*/  IADD3 R6, R9, 0xc0, RZ ;  /* 0x000000c009067810 */ /* 0x000fe20007ffe0ff */
[----:B------:R-:W-:Y:S02]  /*0830*/  ULDC UR9, c[0x0][0x234] ;  /* 0x00008d0000097ab9 */ /* 0x000fe40000000800 */
[----:B------:R-:W-:-:S02]  /*0840*/  @UP1 UIMAD UR15, UR15, UR10, URZ ;  /* 0x0000000a0f0f12a4 */ /* 0x000fc4000f8e023f */
[----:B------:R-:W-:Y:S02]  /*0850*/  @!UP1 USEL UR15, UR10, UR9, !UP2 ;  /* 0x000000090a0f9287 */ /* 0x000fe4000d000000 */
[----:B------:R-:W-:Y:S02]  /*0860*/  @!UP0 UIMAD UR21, UR17, UR5, UR21 ;  /* 0x00000005111582a4 */ /* 0x000fe4000f8e0215 */
[----:B------:R-:W-:Y:S02]  /*0870*/  ULDC UR6, c[0x0][0x1c0] ;  /* 0x0000700000067ab9 */ /* 0x000fe40000000800 */
[----:B------:R-:W-:Y:S02]  /*0880*/  @UP1 UMOV UR20, 0x1 ;  /* 0x0000000100141882 */ /* 0x000fe40000000000 */
[----:B------:R-:W-:Y:S02]  /*0890*/  @!UP1 UIMAD UR20, UR15, UR6, URZ ;  /* 0x000000060f1492a4 */ /* 0x000fe4000f8e023f */
[----:B------:R-:W-:-:S02]  /*08a0*/  USHF.R.S32.HI UR22, URZ, 0x1f, UR12 ;  /* 0x0000001f3f167899 */ /* 0x000fc4000801140c */
[----:B------:R-:W-:Y:S02]  /*08b0*/  @!UP0 UMOV UR8, UR24 ;  /* 0x0000001800088c82 */ /* 0x000fe40008000000 */
[----:B------:R-:W-:Y:S01]  /*08c0*/  @!UP0 UIADD3 UR7, UR25, UR21, URZ ;  /* 0x0000001519078290 */ /* 0x000fe2000fffe03f */
[C---:B------:R-:W-:Y:S01]  /*08d0*/  IADD3 R2, P0, R9.reuse, UR8, RZ ;  /* 0x0000000809027c10 */ /* 0x040fe2000ff1e0ff */
[----:B------:R-:W-:Y:S02]  /*08e0*/  UIADD3 UR16, -UR14, UR16, URZ ;  /* 0x000000100e107290 */ /* 0x000fe4000fffe13f */
[----:B------:R-:W-:Y:S02]  /*08f0*/  @!UP3 UIMAD UR23, UR17, UR10, URZ ;  /* 0x0000000a1117b2a4 */ /* 0x000fe4000f8e023f */
[----:B------:R-:W-:Y:S01]  /*0900*/  UIMAD UR20, UR17, UR20, URZ ;  /* 0x00000014111472a4 */ /* 0x000fe2000f8e023f */
[----:B------:R-:W-:Y:S01]  /*0910*/  LEA.HI.X.SX32 R3, R9, UR7, 0x1, P0 ;  /* 0x0000000709037c11 */ /* 0x000fe200080f0eff */
[----:B------:R-:W-:Y:S01]  /*0920*/  ULDC.64 UR4, c[0x0][0x1f0] ;  /* 0x00007c0000047ab9 */ /* 0x000fe20000000a00 */
[----:B------:R-:W-:Y:S01]  /*0930*/  ISETP.GE.AND P0, PT, R16, UR16, PT ;  /* 0x0000001010007c0c */ /* 0x000fe2000bf06270 */
[----:B------:R-:W-:-:S02]  /*0940*/  UIMAD UR4, UR22, UR4, URZ ;  /* 0x00000004160472a4 */ /* 0x000fc4000f8e023f */
[----:B------:R-:W-:Y:S01]  /*0950*/  @!UP3 USEL UR23, UR23, UR11, !UP0 ;  /* 0x0000000b1717b287 */ /* 0x000fe2000c000000 */
[----:B-1----:R-:W-:Y:S01]  /*0960*/  IMAD.WIDE.U32 R12, R12, c[0x0][0x1f0], R2 ;  /* 0x00007c000c0c7a25 */ /* 0x002fe200078e0002 */
[----:B------:R-:W-:Y:S02]  /*0970*/  @UP1 ULDC UR22, c[0x0][0x210] ;  /* 0x0000840000161ab9 */ /* 0x000fe40000000800 */
[----:B------:R-:W-:Y:S02]  /*0980*/  USEL UR20, UR20, URZ, UP3 ;  /* 0x0000003f14147287 */ /* 0x000fe40009800000 */
[----:B------:R-:W-:Y:S02]  /*0990*/  @!UP1 UMOV UR22, 0x1 ;  /* 0x0000000100169882 */ /* 0x000fe40000000000 */
[----:B------:R-:W-:Y:S02]  /*09a0*/  UIMAD UR14, UR14, UR22, URZ ;  /* 0x000000160e0e72a4 */ /* 0x000fe4000f8e023f */
[----:B------:R-:W-:-:S02]  /*09b0*/  UIMAD UR15, UR12, UR15, UR20 ;  /* 0x0000000f0c0f72a4 */ /* 0x000fc4000f8e0214 */
[----:B------:R-:W-:Y:S02]  /*09c0*/  UMOV UR26, URZ ;  /* 0x0000003f001a7c82 */ /* 0x000fe40008000000 */
[----:B------:R-:W-:Y:S02]  /*09d0*/  @!UP3 UMOV UR26, UR23 ;  /* 0x00000017001abc82 */ /* 0x000fe40008000000 */
[----:B------:R-:W-:Y:S02]  /*09e0*/  UIMAD UR4, UR12, UR5, UR4 ;  /* 0x000000050c0472a4 */ /* 0x000fe4000f8e0204 */
[----:B------:R-:W-:Y:S02]  /*09f0*/  UMOV UR27, URZ ;  /* 0x0000003f001b7c82 */ /* 0x000fe40008000000 */
[----:B------:R-:W-:Y:S02]  /*0a00*/  USHF.R.S32.HI UR6, URZ, 0x1f, UR14 ;  /* 0x0000001f3f067899 */ /* 0x000fe4000801140e */
[----:B------:R-:W-:Y:S01]  /*0a10*/  @!UP3 USHF.R.S32.HI UR27, URZ, 0x1f, UR23 ;  /* 0x0000001f3f1bb899 */ /* 0x000fe20008011417 */
[----:B------:R-:W-:Y:S01]  /*0a20*/  IADD3 R15, R13, UR4, RZ ;  /* 0x000000040d0f7c10 */ /* 0x000fe2000fffe0ff */
[----:B------:R-:W-:-:S02]  /*0a30*/  USHF.R.S32.HI UR7, URZ, 0x1f, UR15 ;  /* 0x0000001f3f077899 */ /* 0x000fc4000801140f */
[----:B------:R-:W-:-:S04]  /*0a40*/  UIADD3 UR14, UP1, UP0, UR14, UR26, UR15 ;  /* 0x0000001a0e0e7290 */ /* 0x000fc8000f83e00f */
[----:B------:R-:W-:Y:S01]  /*0a50*/  UIADD3.X UR6, UR6, UR27, UR7, UP1, UP0 ;  /* 0x0000001b06067290 */ /* 0x000fe20008fe0407 */
[----:B------:R-:W-:Y:S06]  /*0a60*/  @P0 BRA `(.L_x_166) ;  /* 0x000000f000000947 */ /* 0x000fec0003800000 */
        /* <DEDUP_REMOVED lines=15> */
.L_x_166:
[----:B------:R-:W-:Y:S05]  /*0b60*/  BSYNC B0 ;  /* 0x0000000000007941 */ /* 0x000fea0003800000 */
.L_x_165:
        /* <DEDUP_REMOVED lines=18> */
[----:B------:R1:W-:Y:S04]  /*0c90*/  @!P3 STG.E.128 [R2.64], RZ ;  /* 0x000000ff0200b986 */ /* 0x0003e8000c101d12 */
[----:B------:R1:W-:Y:S04]  /*0ca0*/  @!P2 STG.E.128 [R2.64+0x80], RZ ;  /* 0x000080ff0200a986 */ /* 0x0003e8000c101d12 */
[----:B------:R1:W-:Y:S04]  /*0cb0*/  @!P1 STG.E.128 [R2.64+0x100], RZ ;  /* 0x000100ff02009986 */ /* 0x0003e8000c101d12 */
[----:B------:R1:W-:Y:S02]  /*0cc0*/  @!P0 STG.E.128 [R2.64+0x180], RZ ;  /* 0x000180ff02008986 */ /* 0x0003e4000c101d12 */
.L_x_168:
[----:B------:R-:W-:Y:S05]  /*0cd0*/  BSYNC B0 ;  /* 0x0000000000007941 */ /* 0x000fea0003800000 */
.L_x_167:
        /* <DEDUP_REMOVED lines=22> */
.L_x_170:
[----:B------:R-:W-:Y:S05]  /*0e40*/  BSYNC B0 ;  /* 0x0000000000007941 */ /* 0x000fea0003800000 */
.L_x_169:
[----:B-1----:R-:W-:Y:S01]  /*0e50*/  IADD3 R2, R16, 0x30, RZ ;  /* 0x0000003010027810 */ /* 0x002fe20007ffe0ff */
[----:B------:R-:W-:Y:S03]  /*0e60*/  BSSY B0, `(.L_x_171) ;  /* 0x0000014000007945 */ /* 0x000fe60003800000 */
[----:B------:R-:W-:-:S13]  /*0e70*/  ISETP.GE.AND P0, PT, R2, UR16, PT ;  /* 0x0000001002007c0c */ /* 0x000fda000bf06270 */
[----:B------:R-:W-:Y:S05]  /*0e80*/  @P0 BRA `(.L_x_172) ;  /* 0x0000011000000947 */ /* 0x000fea0003800000 */
[----:B------:R-:W-:Y:S01]  /*0e90*/  IADD3 R3, P0, R18, 0x30, RZ ;  /* 0x0000003012037810 */ /* 0x000fe20007f1e0ff */
[----:B------:R-:W-:Y:S01]  /*0ea0*/  IMAD.MOV.U32 R13, RZ, RZ, R15 ;  /* 0x000000ffff0d7224 */ /* 0x000fe200078e000f */
[----:B------:R-:W-:Y:S02]  /*0eb0*/  ISETP.GE.AND P3, PT, R9, c[0x0][0x220], PT ;  /* 0x0000880009007a0c */ /* 0x000fe40003f66270 */
        /* <DEDUP_REMOVED lines=14> */
.L_x_172:
[----:B------:R-:W-:Y:S05]  /*0fa0*/  BSYNC B0 ;  /* 0x0000000000007941 */ /* 0x000fea0003800000 */
.L_x_171:
[----:B------:R-:W-:-:S04]  /*0fb0*/  ISETP.NE.AND P6, PT, R10, RZ, PT ;  /* 0x000000ff0a00720c */ /* 0x000fc80003fc5270 */
[----:B------:R-:W-:Y:S02]  /*0fc0*/  ISETP.GE.OR P5, PT, R16, UR16, P6 ;  /* 0x0000001010007c0c */ /* 0x000fe4000b7a6670 */
[----:B------:R-:W-:Y:S02]  /*0fd0*/  ISETP.GE.OR P4, PT, R5, UR16, P6 ;  /* 0x0000001005007c0c */ /* 0x000fe4000b786670 */
[----:B------:R-:W-:Y:S02]  /*0fe0*/  ISETP.GE.OR P3, PT, R4, UR16, P6 ;  /* 0x0000001004007c0c */ /* 0x000fe4000b766670 */
[----:B------:R-:W-:-:S07]  /*0ff0*/  ISETP.GE.OR P6, PT, R2, UR16, P6 ;  /* 0x0000001002007c0c */ /* 0x000fce000b7c6670 */
[----:B-1----:R-:W-:Y:S02]  /*1000*/  @!P5 IMAD R7, R16, UR22, RZ ;  /* 0x000000161007dc24 */ /* 0x002fe4000f8e02ff */
[----:B------:R-:W-:Y:S02]  /*1010*/  @!P4 IMAD R0, R5, UR22, RZ ;  /* 0x000000160500cc24 */ /* 0x000fe4000f8e02ff */
        /* <DEDUP_REMOVED lines=28> */
.L_x_164:
        /* <DEDUP_REMOVED lines=32> */
.L_x_173:
[----:B------:R-:W-:Y:S01]  /*13e0*/  IABS R0, c[0x0][0x1c8] ;  /* 0x0000720000007a13 */ /* 0x000fe20000000000 */
[----:B------:R-:W1:Y:S01]  /*13f0*/  S2R R2, SR_CTAID.Z ;  /* 0x0000000000027919 */ /* 0x000e620000002700 */
[----:B------:R-:W-:Y:S02]  /*1400*/  UMOV UR26, URZ ;  /* 0x0000003f001a7c82 */ /* 0x000fe40008000000 */
[----:B------:R-:W2:Y:S01]  /*1410*/  R2UR UR7, R0 ;  /* 0x00000000000773c2 */ /* 0x000ea200000e0000 */
[----:B-1----:R-:W-:Y:S01]  /*1420*/  IABS R2, R2 ;  /* 0x0000000200027213 */ /* 0x002fe20000000000 */
[----:B--2---:R-:W1:Y:S06]  /*1430*/  I2F.RP R5, UR7 ;  /* 0x0000000700057d06 */ /* 0x004e6c0008209400 */
[----:B------:R-:W2:Y:S02]  /*1440*/  R2UR UR5, R2 ;  /* 0x00000000020573c2 */ /* 0x000ea400000e0000 */
[----:B-1----:R-:W1:Y:S02]  /*1450*/  MUFU.RCP R3, R5 ;  /* 0x0000000500037308 */ /* 0x002e640000001000 */
[----:B-1----:R-:W-:-:S06]  /*1460*/  IADD3 R3, R3, 0xffffffe, RZ ;  /* 0x0ffffffe03037810 */ /* 0x002fcc0007ffe0ff */
[----:B------:R-:W1:Y:S02]  /*1470*/  F2I.FTZ.U32.TRUNC.NTZ R0, R3 ;  /* 0x0000000300007305 */ /* 0x000e64000021f000 */
[----:B-1----:R-:W1:Y:S02]  /*1480*/  R2UR UR27, R0 ;  /* 0x00000000001b73c2 */ /* 0x002e6400000e0000 */
[----:B-1----:R-:W-:-:S04]  /*1490*/  UIADD3 UR4, URZ, -UR27, URZ ;  /* 0x8000001b3f047290 */ /* 0x002fc8000fffe03f */
[----:B------:R-:W-:-:S04]  /*14a0*/  UIMAD UR4, UR4, UR7, URZ ;  /* 0x00000007040472a4 */ /* 0x000fc8000f8e023f */
[----:B------:R-:W-:-:S07]  /*14b0*/  UIMAD.WIDE.U32 UR26, UR27, UR4, UR26 ;  /* 0x000000041b1a72a5 */ /* 0x000fce000f8e001a */
[----:B------:R-:W-:Y:S02]  /*14c0*/  UMOV UR25, UR27 ;  /* 0x0000001b00197c82 */ /* 0x000fe40008000000 */
[----:B--2---:R-:W-:Y:S02]  /*14d0*/  UIMAD.WIDE.U32 UR26, UR25, UR5, URZ ;  /* 0x00000005191a72a5 */ /* 0x004fe4000f8e003f */
        /* <DEDUP_REMOVED lines=34> */
.L_x_174:
[----:B------:R-:W-:Y:S01]  /*1700*/  SHF.R.S32.HI R3, RZ, 0x1f, R4 ;  /* 0x0000001fff037819 */ /* 0x000fe20000011404 */
[----:B------:R-:W1:Y:S01]  /*1710*/  S2R R16, SR_CTAID.Z ;  /* 0x0000000000107919 */ /* 0x000e620000002700 */
[----:B------:R-:W-:Y:S01]  /*1720*/  ULDC.64 UR4, c[0x0][0x1b8] ;  /* 0x00006e0000047ab9 */ /* 0x000fe20000000a00 */
[----:B------:R-:W-:Y:S01]  /*1730*/  IMAD.U32 R232, RZ, RZ, UR22 ;  /* 0x00000016ffe87e24 */ /* 0x000fe2000f8e00ff */
[CC--:B------:R-:W-:Y:S01]  /*1740*/  LEA.HI R5, R3.reuse, R4.reuse, RZ, 0x3 ;  /* 0x0000000403057211 */ /* 0x0c0fe200078f18ff */
[----:B------:R-:W-:Y:S01]  /*1750*/  UIMAD UR4, UR27, UR4, URZ ;  /* 0x000000041b0472a4 */ /* 0x000fe2000f8e023f */
[----:B------:R-:W-:Y:S01]  /*1760*/  LEA.HI R11, R3, R4, RZ, 0x4 ;  /* 0x00000004030b7211 */ /* 0x000fe200078f20ff */
[----:B------:R-:W-:Y:S01]  /*1770*/  IMAD.U32 R166, RZ, RZ, UR22 ;  /* 0x00000016ffa67e24 */ /* 0x000fe2000f8e00ff */
[----:B------:R-:W-:Y:S01]  /*1780*/  SHF.R.S32.HI R14, RZ, 0x3, R5 ;  /* 0x00000003ff0e7819 */ /* 0x000fe20000011405 */
[----:B------:R-:W-:Y:S01]  /*1790*/  IMAD.U32 R19, RZ, RZ, UR13 ;  /* 0x0000000dff137e24 */ /* 0x000fe2000f8e00ff */
[----:B------:R-:W-:Y:S01]  /*17a0*/  SHF.R.S32.HI R0, RZ, 0x4, R11 ;  /* 0x00000004ff007819 */ /* 0x000fe2000001140b */
[----:B------:R-:W-:Y:S01]  /*17b0*/  BSSY B0, `(.L_x_175) ;  /* 0x000006e000007945 */ /* 0x000fe20003800000 */
[----:B------:R-:W-:Y:S01]  /*17c0*/  LOP3.LUT R5, R5, 0xfffffff8, RZ, 0xc0, !PT ;  /* 0xfffffff805057812 */ /* 0x000fe200078ec0ff */
[----:B------:R-:W-:Y:S01]  /*17d0*/  IMAD.SHL.U32 R7, R14, 0x40, RZ ;  /* 0x000000400e077824 */ /* 0x000fe200078e00ff */
[----:B------:R-:W-:-:S02]  /*17e0*/  LEA.HI R225, R11, R0, RZ, 0x1 ;  /* 0x000000000be17211 */ /* 0x000fc400078f08ff */
[----:B------:R-:W-:Y:S01]  /*17f0*/  LOP3.LUT R11, R11, 0xfffffff0, RZ, 0xc0, !PT ;  /* 0xfffffff00b0b7812 */ /* 0x000fe200078ec0ff */
[----:B------:R-:W-:Y:S01]  /*1800*/  IMAD.IADD R2, R4, 0x1, -R5 ;  /* 0x0000000104027824 */ /* 0x000fe200078e0a05 */
[----:B------:R-:W-:Y:S02]  /*1810*/  LOP3.LUT R225, R225, 0xfffffffe, RZ, 0xc0, !PT ;  /* 0xfffffffee1e17812 */ /* 0x000fe400078ec0ff */
[----:B------:R-:W-:Y:S01]  /*1820*/  LOP3.LUT R7, R7, 0x1c0, RZ, 0xc0, !PT ;  /* 0x000001c007077812 */ /* 0x000fe200078ec0ff */
[----:B------:R-:W-:Y:S01]  /*1830*/  IMAD.SHL.U32 R240, R2, 0x8, RZ ;  /* 0x0000000802f07824 */ /* 0x000fe200078e00ff */
[----:B------:R-:W-:Y:S01]  /*1840*/  SHF.R.S32.HI R15, RZ, 0x1f, R14 ;  /* 0x0000001fff0f7819 */ /* 0x000fe2000001140e */
[----:B------:R-:W-:Y:S01]  /*1850*/  IMAD.IADD R11, R4, 0x1, -R11 ;  /* 0x00000001040b7824 */ /* 0x000fe200078e0a0b */
[----:B------:R-:W-:Y:S01]  /*1860*/  SHF.R.U32.HI R230, RZ, 0x3, R7 ;  /* 0x00000003ffe67819 */ /* 0x000fe20000011607 */
[----:B------:R-:W-:Y:S01]  /*1870*/  IMAD.IADD R225, R0, 0x1, -R225 ;  /* 0x0000000100e17824 */ /* 0x000fe200078e0ae1 */
[----:B------:R-:W-:Y:S01]  /*1880*/  LOP3.LUT R5, R7, 0x38, R240, 0xf8, !PT ;  /* 0x0000003807057812 */ /* 0x000fe200078ef8f0 */
[----:B------:R-:W-:Y:S01]  /*1890*/  IMAD R7, R15, c[0x0][0x198], RZ ;  /* 0x000066000f077a24 */ /* 0x000fe200078e02ff */
[----:B------:R-:W-:Y:S01]  /*18a0*/  SHF.R.S32.HI R0, RZ, 0x1f, R11 ;  /* 0x0000001fff007819 */ /* 0x000fe2000001140b */
[----:B------:R-:W-:Y:S01]  /*18b0*/  IMAD.WIDE R18, R19, 0x40, R14 ;  /* 0x0000004013127825 */ /* 0x000fe200078e020e */
[----:B------:R-:W-:-:S02]  /*18c0*/  LOP3.LUT R230, R5, R230, RZ, 0x3c, !PT ;  /* 0x000000e605e67212 */ /* 0x000fc400078e3cff */
[----:B------:R-:W-:Y:S01]  /*18d0*/  LEA.HI R5, R0, R11, RZ, 0x3 ;  /* 0x0000000b00057211 */ /* 0x000fe200078f18ff */
[----:B------:R-:W-:Y:S01]  /*18e0*/  IMAD R6, R14, c[0x0][0x19c], R7 ;  /* 0x000067000e067a24 */ /* 0x000fe200078e0207 */
[-C--:B------:R-:W-:Y:S01]  /*18f0*/  LEA.HI R9, R3, R4.reuse, RZ, 0x6 ;  /* 0x0000000403097211 */ /* 0x080fe200078f30ff */
[----:B------:R-:W-:Y:S01]  /*1900*/  IMAD.SHL.U32 R7, R225, 0x8, RZ ;  /* 0x00000008e1077824 */ /* 0x000fe200078e00ff */
[--C-:B------:R-:W-:Y:S02]  /*1910*/  SHF.R.S32.HI R241, RZ, 0x1f, R240.reuse ;  /* 0x0000001ffff17819 */ /* 0x100fe400000114f0 */
[----:B------:R-:W-:Y:S01]  /*1920*/  IADD3 R12, P0, R240, UR6, RZ ;  /* 0x00000006f00c7c10 */ /* 0x000fe2000ff1e0ff */
[----:B------:R-:W-:Y:S01]  /*1930*/  IMAD.SHL.U32 R9, R9, 0x8, RZ ;  /* 0x0000000809097824 */ /* 0x000fe200078e00ff */
[----:B------:R-:W-:Y:S01]  /*1940*/  LOP3.LUT R0, R5, 0xfffffff8, RZ, 0xc0, !PT ;  /* 0xfffffff805007812 */ /* 0x000fe200078ec0ff */
[----:B------:R-:W-:Y:S01]  /*1950*/  IMAD.WIDE.U32 R20, R14, c[0x0][0x198], R240 ;  /* 0x000066000e147a25 */ /* 0x000fe200078e00f0 */
[----:B------:R-:W-:Y:S01]  /*1960*/  IADD3.X R13, R241, UR20, RZ, P0, !PT ;  /* 0x00000014f10d7c10 */ /* 0x000fe200087fe4ff */
[----:B------:R-:W-:Y:S01]  /*1970*/  ULDC.64 UR6, c[0x0][0x1b0] ;  /* 0x00006c0000067ab9 */ /* 0x000fe20000000a00 */
[----:B------:R-:W-:Y:S01]  /*1980*/  LOP3.LUT R230, R230, 0xfffffe00, R9, 0xf8, !PT ;  /* 0xfffffe00e6e67812 */ /* 0x000fe200078ef809 */
[----:B------:R-:W-:Y:S01]  /*1990*/  IMAD.IADD R0, R11, 0x1, -R0 ;  /* 0x000000010b007824 */ /* 0x000fe200078e0a00 */
[----:B------:R-:W-:Y:S01]  /*19a0*/  IADD3 R10, P0, R20, UR24, RZ ;  /* 0x00000018140a7c10 */ /* 0x000fe2000ff1e0ff */
[----:B-1----:R-:W-:Y:S01]  /*19b0*/  IMAD.WIDE.U32 R16, R16, c[0x0][0x1a8], R12 ;  /* 0x00006a0010107a25 */ /* 0x002fe200078e000c */
[----:B------:R-:W-:Y:S01]  /*19c0*/  UIMAD UR6, UR27, UR6, URZ ;  /* 0x000000061b0672a4 */ /* 0x000fe2000f8e023f */
[----:B------:R-:W-:Y:S01]  /*19d0*/  IADD3 R229, R240, 0x40, RZ ;  /* 0x00000040f0e57810 */ /* 0x000fe20007ffe0ff */
[----:B------:R-:W-:Y:S01]  /*19e0*/  UIADD3 UR20, -UR14, UR16, URZ ;  /* 0x000000100e147290 */ /* 0x000fe2000fffe13f */
[----:B------:R-:W-:Y:S01]  /*19f0*/  IMAD R9, R15, c[0x0][0x1a0], RZ ;  /* 0x000068000f097a24 */ /* 0x000fe200078e02ff */
[----:B------:R-:W-:Y:S01]  /*1a00*/  LOP3.LUT P2, RZ, R0, 0x4, RZ, 0xc0, !PT ;  /* 0x0000000400ff7812 */ /* 0x000fe2000784c0ff */
[----:B------:R-:W-:Y:S01]  /*1a10*/  IMAD.WIDE.U32 R12, R14, c[0x0][0x1a0], R240 ;  /* 0x000068000e0c7a25 */ /* 0x000fe200078e00f0 */
[C---:B------:R-:W-:Y:S01]  /*1a20*/  LOP3.LUT P1, RZ, R0.reuse, 0x2, RZ, 0xc0, !PT ;  /* 0x0000000200ff7812 */ /* 0x040fe2000782c0ff */
[----:B------:R-:W-:Y:S01]  /*1a30*/  UIMAD UR7, UR22, UR7, UR6 ;  /* 0x00000007160772a4 */ /* 0x000fe2000f8e0206 */
[----:B------:R-:W-:Y:S01]  /*1a40*/  IADD3.X R11, R21, UR23, R6, P0, !PT ;  /* 0x00000017150b7c10 */ /* 0x000fe200087fe406 */
[----:B------:R-:W-:Y:S01]  /*1a50*/  IMAD.SHL.U32 R0, R0, 0x40, RZ ;  /* 0x0000004000007824 */ /* 0x000fe200078e00ff */
[----:B------:R-:W-:Y:S01]  /*1a60*/  IADD3 R8, P0, R12, UR28, RZ ;  /* 0x0000001c0c087c10 */ /* 0x000fe2000ff1e0ff */
[----:B------:R-:W-:Y:S01]  /*1a70*/  IMAD R6, R14, c[0x0][0x1a4], R9 ;  /* 0x000069000e067a24 */ /* 0x000fe200078e0209 */
[----:B------:R-:W-:Y:S01]  /*1a80*/  UIMAD UR6, UR22, UR5, UR4 ;  /* 0x00000005160672a4 */ /* 0x000fe2000f8e0204 */
[----:B------:R-:W-:Y:S01]  /*1a90*/  IMAD.SHL.U32 R5, R5, 0x40, RZ ;  /* 0x0000004005057824 */ /* 0x000fe200078e00ff */
[----:B------:R-:W-:Y:S01]  /*1aa0*/  LOP3.LUT R0, R0, 0x1c0, RZ, 0xc0, !PT ;  /* 0x000001c000007812 */ /* 0x000fe200078ec0ff */
[----:B------:R-:W-:Y:S01]  /*1ab0*/  ULDC.64 UR4, c[0x0][0x1a8] ;  /* 0x00006a0000047ab9 */ /* 0x000fe20000000a00 */
[----:B------:R-:W-:Y:S01]  /*1ac0*/  IADD3.X R9, R13, UR26, R6, P0, !PT ;  /* 0x0000001a0d097c10 */ /* 0x000fe200087fe406 */
[----:B------:R-:W-:Y:S01]  /*1ad0*/  UIMAD UR4, UR25, UR4, URZ ;  /* 0x00000004190472a4 */ /* 0x000fe2000f8e023f */
[----:B------:R-:W-:Y:S01]  /*1ae0*/  LOP3.LUT R7, R0, 0x8, R7, 0xf8, !PT ;  /* 0x0000000800077812 */ /* 0x000fe200078ef807 */
[----:B------:R-:W-:Y:S01]  /*1af0*/  IMAD.WIDE.U32 R232, R232, c[0x0][0x1b0], R10 ;  /* 0x00006c00e8e87a25 */ /* 0x000fe200078e000a */
[----:B------:R-:W-:Y:S01]  /*1b00*/  ISETP.GE.AND P0, PT, R14, UR20, PT ;  /* 0x000000140e007c0c */ /* 0x000fe2000bf06270 */
[----:B------:R-:W-:Y:S01]  /*1b10*/  UIMAD UR4, UR12, UR5, UR4 ;  /* 0x000000050c0472a4 */ /* 0x000fe2000f8e0204 */
[----:B------:R-:W-:Y:S01]  /*1b20*/  SHF.R.U32.HI R0, RZ, 0x3, R0 ;  /* 0x00000003ff007819 */ /* 0x000fe20000011600 */
[----:B------:R-:W-:Y:S01]  /*1b30*/  IMAD.WIDE.U32 R166, R166, c[0x0][0x1b8], R8 ;  /* 0x00006e00a6a67a25 */ /* 0x000fe200078e0008 */
[----:B------:R-:W-:-:S02]  /*1b40*/  LEA.HI R6, R3, R4, RZ, 0x5 ;  /* 0x0000000403067211 */ /* 0x000fc400078f28ff */
[----:B------:R-:W-:Y:S01]  /*1b50*/  LOP3.LUT R0, R7, R0, RZ, 0x3c, !PT ;  /* 0x0000000007007212 */ /* 0x000fe200078e3cff */
[----:B------:R-:W-:Y:S01]  /*1b60*/  IMAD.MOV.U32 R7, RZ, RZ, 0x10 ;  /* 0x00000010ff077424 */ /* 0x000fe200078e00ff */
[----:B------:R-:W-:Y:S01]  /*1b70*/  IADD3 R13, R17, UR4, RZ ;  /* 0x00000004110d7c10 */ /* 0x000fe2000fffe0ff */
[----:B------:R-:W-:Y:S01]  /*1b80*/  IMAD.SHL.U32 R230, R230, 0x2, RZ ;  /* 0x00000002e6e67824 */ /* 0x000fe200078e00ff */
[----:B------:R-:W-:Y:S01]  /*1b90*/  LOP3.LUT R0, R0, 0xfffffe00, R5, 0xf8, !PT ;  /* 0xfffffe0000007812 */ /* 0x000fe200078ef805 */
[----:B------:R-:W-:Y:S01]  /*1ba0*/  IMAD.MOV.U32 R5, RZ, RZ, 0x20 ;  /* 0x00000020ff057424 */ /* 0x000fe200078e00ff */
[----:B------:R-:W-:Y:S02]  /*1bb0*/  SHF.R.S32.HI R89, RZ, 0x5, R6 ;  /* 0x00000005ff597819 */ /* 0x000fe40000011406 */
[C---:B------:R-:W-:Y:S02]  /*1bc0*/  IADD3 R228, R240.reuse, 0x80, RZ ;  /* 0x00000080f0e47810 */ /* 0x040fe40007ffe0ff */
[----:B------:R-:W-:-:S02]  /*1bd0*/  IADD3 R227, R240, 0xc0, RZ ;  /* 0x000000c0f0e37810 */ /* 0x000fc40007ffe0ff */
[----:B------:R-:W-:Y:S02]  /*1be0*/  SEL R7, R7, 0xfffffff0, !P1 ;  /* 0xfffffff007077807 */ /* 0x000fe40004800000 */
[----:B------:R-:W-:Y:S02]  /*1bf0*/  SEL R5, R5, 0xffffffe0, !P2 ;  /* 0xffffffe005057807 */ /* 0x000fe40005000000 */
[----:B------:R-:W-:Y:S02]  /*1c00*/  IADD3 R235, R233, UR7, RZ ;  /* 0x00000007e9eb7c10 */ /* 0x000fe4000fffe0ff */
[----:B------:R-:W-:Y:S01]  /*1c10*/  IADD3 R197, R167, UR6, RZ ;  /* 0x00000006a7c57c10 */ /* 0x000fe2000fffe0ff */
        /* <DEDUP_REMOVED lines=39> */
.L_x_176:
[----:B------:R-:W-:Y:S05]  /*1e90*/  BSYNC B0 ;  /* 0x0000000000007941 */ /* 0x000fea0003800000 */
.L_x_175:
[----:B-1----:R-:W-:Y:S01]  /*1ea0*/  IADD3 R10, R14, 0x10, RZ ;  /* 0x000000100e0a7810 */ /* 0x002fe20007ffe0ff */
[----:B------:R-:W-:Y:S03]  /*1eb0*/  BSSY B0, `(.L_x_177) ;  /* 0x000002c000007945 */ /* 0x000fe60003800000 */
[----:B------:R-:W-:-:S13]  /*1ec0*/  ISETP.GE.AND P0, PT, R10, UR20, PT ;  /* 0x000000140a007c0c */ /* 0x000fda000bf06270 */
[----:B------:R-:W-:Y:S05]  /*1ed0*/  @P0 BRA `(.L_x_178) ;  /* 0x0000029000000947 */ /* 0x000fea0003800000 */
[----:B------:R-:W-:Y:S01]  /*1ee0*/  IADD3 R8, P0, R18, 0x10, RZ ;  /* 0x0000001012087810 */ /* 0x000fe20007f1e0ff */
        /* <DEDUP_REMOVED lines=40> */
.L_x_178:
[----:B------:R-:W-:Y:S05]  /*2170*/  BSYNC B0 ;  /* 0x0000000000007941 */ /* 0x000fea0003800000 */
.L_x_177:
        /* <DEDUP_REMOVED lines=45> */
.L_x_180:
[----:B------:R-:W-:Y:S05]  /*2450*/  BSYNC B0 ;  /* 0x0000000000007941 */ /* 0x000fea0003800000 */
.L_x_179:
        /* <DEDUP_REMOVED lines=48> */
.L_x_182:
[----:B------:R-:W-:Y:S05]  /*2760*/  BSYNC B0 ;  /* 0x0000000000007941 */ /* 0x000fea0003800000 */
.L_x_181:
[----:B------:R-:W-:Y:S01]  /*2770*/  UIADD3 UR27, UR8, -0x1, URZ ;  /* 0xffffffff081b7890 */ /* 0x000fe2000fffe03f */
        /* <DEDUP_REMOVED lines=15> */
[C---:B-1----:R-:W-:Y:S01]  /*2870*/  @!P5 LEA R22, P6, R18.reuse, c[0x0][0x168], 0x1 ;  /* 0x00005a001216da11 */ /* 0x042fe200078c08ff */
        /* <DEDUP_REMOVED lines=28> */
.L_x_184:
[----:B------:R-:W-:Y:S05]  /*2a40*/  BSYNC B0 ;  /* 0x0000000000007941 */ /* 0x000fea0003800000 */
.L_x_183:
        /* <DEDUP_REMOVED lines=9> */
[----:B-1----:R-:W-:-:S04]  /*2ae0*/  IADD3 R12, P0, R18, UR12, RZ ;  /* 0x0000000c120c7c10 */ /* 0x002fc8000ff1e0ff */
        /* <DEDUP_REMOVED lines=31> */
.L_x_186:
[----:B------:R-:W-:Y:S05]  /*2ce0*/  BSYNC B0 ;  /* 0x0000000000007941 */ /* 0x000fea0003800000 */
.L_x_185:
[----:B------:R-:W-:Y:S01]  /*2cf0*/  ISETP.GE.AND P0, PT, R9, UR21, PT ;  /* 0x0000001509007c0c */ /* 0x000fe2000bf06270 */
[----:B------:R-:W-:-:S12]  /*2d00*/  BSSY B0, `(.L_x_187) ;  /* 0x0000027000007945 */ /* 0x000fd80003800000 */
[----:B------:R-:W-:Y:S05]  /*2d10*/  @P0 BRA `(.L_x_188) ;  /* 0x0000025000000947 */ /* 0x000fea0003800000 */
[----:B------:R-:W-:Y:S01]  /*2d20*/  ISETP.GE.AND P5, PT, R240, c[0x0][0x220], PT ;  /* 0x00008800f0007a0c */ /* 0x000fe20003fa6270 */
[----:B------:R-:W-:Y:S01]  /*2d30*/  IMAD.MOV.U32 R11, RZ, RZ, c[0x0][0x198] ;  /* 0x00006600ff0b7624 */ /* 0x000fe200078e00ff */
[----:B------:R-:W-:Y:S01]  /*2d40*/  ISETP.GE.AND P4, PT, R229, c[0x0][0x220], PT ;  /* 0x00008800e5007a0c */ /* 0x000fe20003f86270 */
[----:B-1----:R-:W-:Y:S01]  /*2d50*/  IMAD.MOV.U32 R16, RZ, RZ, c[0x0][0x19c] ;  /* 0x00006700ff107624 */ /* 0x002fe200078e00ff */
        /* <DEDUP_REMOVED lines=33> */
.L_x_188:
[----:B------:R-:W-:Y:S05]  /*2f70*/  BSYNC B0 ;  /* 0x0000000000007941 */ /* 0x000fea0003800000 */
.L_x_187:
[----:B------:R-:W-:Y:S01]  /*2f80*/  ISETP.GE.AND P0, PT, R8, UR21, PT ;  /* 0x0000001508007c0c */ /* 0x000fe2000bf06270 */
[----:B------:R-:W-:Y:S01]  /*2f90*/  ULDC.64 UR4, c[0x0][0x1a0] ;  /* 0x0000680000047ab9 */ /* 0x000fe20000000a00 */
[----:B------:R-:W-:Y:S01]  /*2fa0*/  LOP3.LUT R11, R6, 0xffffffe0, RZ, 0xc0, !PT ;  /* 0xffffffe0060b7812 */ /* 0x000fe200078ec0ff */
[----:B------:R-:W-:Y:S01]  /*2fb0*/  USHF.L.U64.HI UR17, UR4, UR17, UR5 ;  /* 0x0000001104117299 */ /* 0x000fe20008010205 */
[----:B------:R-:W-:Y:S01]  /*2fc0*/  BSSY B0, `(.L_x_189) ;  /* 0x000002b000007945 */ /* 0x000fe20003800000 */
[----:B------:R-:W-:Y:S02]  /*2fd0*/  USHF.L.U32 UR31, UR4, 0x6, URZ ;  /* 0x00000006041f7899 */ /* 0x000fe4000800063f */
[----:B------:R-:W-:-:S06]  /*2fe0*/  IMAD.IADD R11, R4, 0x1, -R11 ;  /* 0x00000001040b7824 */ /* 0x000fcc00078e0a0b */
[----:B------:R-:W-:Y:S05]  /*2ff0*/  @P0 BRA `(.L_x_190) ;  /* 0x0000027000000947 */ /* 0x000fea0003800000 */
[----:B------:R-:W-:Y:S01]  /*3000*/  ISETP.GE.AND P5, PT, R240, c[0x0][0x220], PT ;  /* 0x00008800f0007a0c */ /* 0x000fe20003fa6270 */
[----:B------:R-:W-:Y:S01]  /*3010*/  IMAD.MOV.U32 R6, RZ, RZ, c[0x0][0x198] ;  /* 0x00006600ff067624 */ /* 0x000fe200078e00ff */
        /* <DEDUP_REMOVED lines=10> */
[C---:B-1----:R-:W-:Y:S02]  /*30c0*/  @!P4 LEA R16, P3, R20.reuse, c[0x0][0x168], 0x1 ;  /* 0x00005a001410ca11 */ /* 0x042fe400078608ff */
        /* <DEDUP_REMOVED lines=26> */
.L_x_190:
[----:B------:R-:W-:Y:S05]  /*3270*/  BSYNC B0 ;  /* 0x0000000000007941 */ /* 0x000fea0003800000 */
.L_x_189:
[----:B------:R-:W0:Y:S01]  /*3280*/  LDGDEPBAR ;  /* 0x00000000000079af */ /* 0x000e220000000000 */
[----:B------:R-:W-:Y:S01]  /*3290*/  ISETP.GE.AND P0, PT, R14, UR21, PT ;  /* 0x000000150e007c0c */ /* 0x000fe2000bf06270 */
[----:B------:R-:W-:Y:S01]  /*32a0*/  UIMAD UR5, UR17, UR27, URZ ;  /* 0x0000001b110572a4 */ /* 0x000fe2000f8e023f */
[----:B-12---:R-:W-:Y:S01]  /*32b0*/  IMAD.U32 R17, RZ, RZ, UR27 ;  /* 0x0000001bff117e24 */ /* 0x006fe2000f8e00ff */
[----:B------:R-:W-:Y:S01]  /*32c0*/  SHF.R.S32.HI R6, RZ, 0x1f, R11 ;  /* 0x0000001fff067819 */ /* 0x000fe2000001140b */
[----:B------:R-:W-:Y:S01]  /*32d0*/  IMAD.MOV.U32 R196, RZ, RZ, R166 ;  /* 0x000000ffffc47224 */ /* 0x000fe200078e00a6 */
[----:B------:R-:W-:Y:S01]  /*32e0*/  UIMAD UR5, UR25, UR31, UR5 ;  /* 0x0000001f190572a4 */ /* 0x000fe2000f8e0205 */
[----:B------:R-:W-:Y:S01]  /*32f0*/  BSSY B0, `(.L_x_191) ;  /* 0x000002d000007945 */ /* 0x000fe20003800000 */
[----:B------:R-:W-:Y:S01]  /*3300*/  LEA.HI R6, R6, R11, RZ, 0x2 ;  /* 0x0000000b06067211 */ /* 0x000fe200078f10ff */
[----:B------:R-:W-:-:S03]  /*3310*/  IMAD.WIDE.U32 R16, R17, UR31, R196 ;  /* 0x0000001f11107c25 */ /* 0x000fc6000f8e00c4 */
[----:B------:R-:W-:Y:S02]  /*3320*/  SHF.R.S32.HI R6, RZ, 0x2, R6 ;  /* 0x00000002ff067819 */ /* 0x000fe40000011406 */
[----:B------:R-:W-:Y:S01]  /*3330*/  IADD3 R19, R17, UR5, RZ ;  /* 0x0000000511137c10 */ /* 0x000fe2000fffe0ff */
[----:B------:R-:W-:-:S04]  /*3340*/  DEPBAR.LE SB0, 0x0 ;  /* 0x000080000000791a */ /* 0x000fc80000000000 */
[----:B------:R-:W-:Y:S06]  /*3350*/  BAR.SYNC.DEFER_BLOCKING 0x0 ;  /* 0x0000000000007b1d */ /* 0x000fec0000010000 */
        /* <DEDUP_REMOVED lines=38> */
.L_x_192:
[----:B------:R-:W-:Y:S05]  /*35c0*/  BSYNC B0 ;  /* 0x0000000000007941 */ /* 0x000fea0003800000 */
.L_x_191:
[----:B------:R-:W-:Y:S01]  /*35d0*/  ISETP.GE.AND P0, PT, R10, UR21, PT ;  /* 0x000000150a007c0c */ /* 0x000fe2000bf06270 */
[----:B------:R-:W-:Y:S01]  /*35e0*/  ULDC UR5, c[0x0][0x1a4] ;  /* 0x0000690000057ab9 */ /* 0x000fe20000000800 */
[----:B------:R-:W-:Y:S01]  /*35f0*/  BSSY B0, `(.L_x_193) ;  /* 0x000002b000007945 */ /* 0x000fe20003800000 */
[----:B------:R-:W-:Y:S02]  /*3600*/  USHF.L.U32 UR25, UR4, 0x4, URZ ;  /* 0x0000000404197899 */ /* 0x000fe4000800063f */
[----:B------:R-:W-:-:S08]  /*3610*/  USHF.L.U64.HI UR10, UR4, UR10, UR5 ;  /* 0x0000000a040a7299 */ /* 0x000fd00008010205 */
        /* <DEDUP_REMOVED lines=8> */
[----:B------:R-:W-:-:S04]  /*36a0*/  IADD3 R11, P0, R16, UR25, RZ ;  /* 0x00000019100b7c10 */ /* 0x000fc8000ff1e0ff */
[----:B------:R-:W-:Y:S02]  /*36b0*/  IADD3.X R10, R19, UR10, RZ, P0, !PT ;  /* 0x0000000a130a7c10 */ /* 0x000fe400087fe4ff */
[----:B------:R-:W-:Y:S01]  /*36c0*/  ISETP.GE.AND P0, PT, R227, c[0x0][0x220], PT ;  /* 0x00008800e3007a0c */ /* 0x000fe20003f06270 */
[----:B------:R4:W-:Y:S01]  /*36d0*/  @P5 STS.128 [R230+0x10800], RZ ;  /* 0x010800ffe6005388 */ /* 0x0009e20000000c00 */
[C---:B--2---:R-:W-:Y:S02]  /*36e0*/  @!P5 LEA R22, P6, R11.reuse, c[0x0][0x170], 0x1 ;  /* 0x00005c000b16da11 */ /* 0x044fe400078c08ff */
        /* <DEDUP_REMOVED lines=21> */
[----:B----4-:R-:W-:-:S04]  /*3840*/  LEA R12, P0, R11, c[0x0][0x170], 0x1 ;  /* 0x00005c000b0c7a11 */ /* 0x010fc800078008ff */
[----:B------:R-:W-:-:S05]  /*3850*/  LEA.HI.X R13, R11, c[0x0][0x174], R10, 0x1, P0 ;  /* 0x00005d000b0d7a11 */ /* 0x000fca00000f0c0a */
[----:B------:R-:W-:Y:S01]  /*3860*/  @!PT LDS RZ, [RZ] ;  /* 0x00000000fffff984 */ /* 0x000fe20000000800 */
[----:B------:R-:W-:Y:S01]  /*3870*/  @!PT LDS RZ, [RZ] ;  /* 0x00000000fffff984 */ /* 0x000fe20000000800 */
[----:B------:R-:W-:Y:S01]  /*3880*/  @!PT LDS RZ, [RZ] ;  /* 0x00000000fffff984 */ /* 0x000fe20000000800 */
[----:B------:R2:W-:Y:S04]  /*3890*/  LDGSTS.E.BYPASS.LTC128B.128 [R230+0x16800], [R12.64+0x180] ;  /* 0x168001800ce67fae */ /* 0x0005e8000b901d52 */
.L_x_194:
[----:B------:R-:W-:Y:S05]  /*38a0*/  BSYNC B0 ;  /* 0x0000000000007941 */ /* 0x000fea0003800000 */
.L_x_193:
        /* <DEDUP_REMOVED lines=10> */
[----:B--2-4-:R-:W-:Y:S01]  /*3950*/  IMAD.MOV.U32 R12, RZ, RZ, c[0x0][0x1a4] ;  /* 0x00006900ff0c7624 */ /* 0x014fe200078e00ff */
        /* <DEDUP_REMOVED lines=33> */
.L_x_196:
[----:B------:R-:W-:Y:S05]  /*3b70*/  BSYNC B0 ;  /* 0x0000000000007941 */ /* 0x000fea0003800000 */
.L_x_195:
        /* <DEDUP_REMOVED lines=19> */
[C---:B--2-4-:R-:W-:Y:S02]  /*3cb0*/  @!P4 LEA R12, P3, R18.reuse, c[0x0][0x170], 0x1 ;  /* 0x00005c00120cca11 */ /* 0x054fe400078608ff */
        /* <DEDUP_REMOVED lines=26> */
.L_x_198:
[----:B------:R-:W-:Y:S05]  /*3e60*/  BSYNC B0 ;  /* 0x0000000000007941 */ /* 0x000fea0003800000 */
.L_x_197:
[C---:B------:R-:W-:Y:S01]  /*3e70*/  IMAD.SHL.U32 R8, R2.reuse, 0x40, RZ ;  /* 0x0000004002087824 */ /* 0x040fe200078e00ff */
[----:B------:R-:W-:Y:S01]  /*3e80*/  R2P PR, R2, 0x6 ;  /* 0x0000000602007804 */ /* 0x000fe20000000000 */
[----:B------:R-:W-:Y:S01]  /*3e90*/  IMAD.SHL.U32 R14, R14, 0x8, RZ ;  /* 0x000000080e0e7824 */ /* 0x000fe200078e00ff */
[----:B------:R-:W-:Y:S01]  /*3ea0*/  ULDC UR5, c[0x0][0x2e8] ;  /* 0x0000ba0000057ab9 */ /* 0x000fe20000000800 */
[C---:B------:R-:W-:Y:S01]  /*3eb0*/  IMAD R226, R89.reuse, 0x400, R0 ;  /* 0x0000040059e27824 */ /* 0x040fe200078e0200 */
[----:B------:R-:W-:Y:S01]  /*3ec0*/  LOP3.LUT R9, R8, 0x1c0, RZ, 0xc0, !PT ;  /* 0x000001c008097812 */ /* 0x000fe200078ec0ff */
[----:B------:R-:W-:Y:S01]  /*3ed0*/  IMAD.SHL.U32 R239, R4, 0x2, RZ ;  /* 0x0000000204ef7824 */ /* 0x000fe200078e00ff */
[----:B------:R-:W-:Y:S01]  /*3ee0*/  LEA R89, R89, UR14, 0x4 ;  /* 0x0000000e59597c11 */ /* 0x000fe2000f8e20ff */
[----:B------:R-:W-:Y:S01]  /*3ef0*/  IMAD.SHL.U32 R226, R226, 0x2, RZ ;  /* 0x00000002e2e27824 */ /* 0x000fe200078e00ff */
[----:B------:R-:W-:Y:S01]  /*3f00*/  LOP3.LUT R8, R9, 0x8, R14, 0xf8, !PT ;  /* 0x0000000809087812 */ /* 0x000fe200078ef80e */
[----:B------:R-:W-:Y:S01]  /*3f10*/  UIADD3 UR14, UR15, 0x1, -UR16 ;  /* 0x000000010f0e7890 */ /* 0x000fe2000fffe810 */
[----:B------:R-:W-:Y:S01]  /*3f20*/  SHF.R.U32.HI R9, RZ, 0x3, R9 ;  /* 0x00000003ff097819 */ /* 0x000fe20000011609 */
[--C-:B------:R-:W-:Y:S01]  /*3f30*/  IMAD R224, R7, 0x2, R226.reuse ;  /* 0x0000000207e07824 */ /* 0x100fe200078e02e2 */
[----:B-12-4-:R-:W-:Y:S01]  /*3f40*/  LDSM.16.M88.4 R12, [R226] ;  /* 0x00000000e20c783b */ /* 0x016fe20000000200 */
[C---:B------:R-:W-:Y:S01]  /*3f50*/  IMAD R222, R5.reuse, 0x2, R226 ;  /* 0x0000000205de7824 */ /* 0x040fe200078e02e2 */
[----:B------:R-:W-:Y:S01]  /*3f60*/  LOP3.LUT R8, R8, R9, RZ, 0x3c, !PT ;  /* 0x0000000908087212 */ /* 0x000fe200078e3cff */
[----:B------:R-:W-:Y:S01]  /*3f70*/  IMAD R221, R5, 0x2, R224 ;  /* 0x0000000205dd7824 */ /* 0x000fe200078e02e0 */
[----:B------:R-:W-:Y:S01]  /*3f80*/  LDSM.16.M88.4 R16, [R224] ;  /* 0x00000000e010783b */ /* 0x000fe20000000200 */
[----:B------:R-:W-:Y:S01]  /*3f90*/  IMAD.IADD R6, R6, 0x1, R89 ;  /* 0x0000000106067824 */ /* 0x000fe200078e0259 */
[----:B------:R-:W-:Y:S01]  /*3fa0*/  UIADD3 UR5, UR14, UR5, URZ ;  /* 0x000000050e057290 */ /* 0x000fe2000fffe03f */
[----:B------:R-:W-:Y:S01]  /*3fb0*/  IMAD R225, R225, 0x200, R8 ;  /* 0x00000200e1e17824 */ /* 0x000fe200078e0208 */
[----:B------:R-:W-:Y:S01]  /*3fc0*/  LDSM.16.M88.4 R40, [R222] ;  /* 0x00000000de28783b */ /* 0x000fe20000000200 */
[----:B------:R-:W-:Y:S01]  /*3fd0*/  LOP3.LUT R239, R239, 0x6, RZ, 0xc0, !PT ;  /* 0x00000006efef7812 */ /* 0x000fe200078ec0ff */
[----:B------:R-:W-:Y:S01]  /*3fe0*/  ULDC UR4, c[0x0][0x2e4] ;  /* 0x0000b90000047ab9 */ /* 0x000fe20000000800 */
[----:B------:R-:W-:Y:S01]  /*3ff0*/  IMAD.SHL.U32 R225, R225, 0x2, RZ ;  /* 0x00000002e1e17824 */ /* 0x000fe200078e00ff */
[C---:B------:R-:W-:Y:S01]  /*4000*/  IADD3 R236, R6.reuse, 0x8, RZ ;  /* 0x0000000806ec7810 */ /* 0x040fe20007ffe0ff */
[----:B------:R-:W-:Y:S01]  /*4010*/  UIADD3 UR4, UR15, -UR4, -UR16 ;  /* 0x800000040f047290 */ /* 0x000fe2000fffe810 */
[----:B------:R-:W-:Y:S01]  /*4020*/  IADD3 R237, R6, UR5, RZ ;  /* 0x0000000506ed7c10 */ /* 0x000fe2000fffe0ff */
[----:B------:R-:W0:Y:S01]  /*4030*/  LDGDEPBAR ;  /* 0x00000000000079af */ /* 0x000e220000000000 */
[C---:B------:R-:W-:Y:S01]  /*4040*/  IADD3 R2, R225.reuse, 0x8000, RZ ;  /* 0x00008000e1027810 */ /* 0x040fe20007ffe0ff */
[----:B------:R-:W-:Y:S01]  /*4050*/  UISETP.GT.AND UP0, UPT, UR27, UR9, UPT ;  /* 0x000000091b00728c */ /* 0x000fe2000bf04270 */
[----:B------:R-:W-:Y:S01]  /*4060*/  IADD3 R223, R225, 0x8020, RZ ;  /* 0x00008020e1df7810 */ /* 0x000fe20007ffe0ff */
[----:B------:R-:W1:Y:S01]  /*4070*/  LDSM.16.M88.4 R64, [R225+0x8000] ;  /* 0x00800000e140783b */ /* 0x000e620000000200 */
[----:B------:R-:W-:Y:S01]  /*4080*/  @P1 IADD3 R223, R2, -0x20, RZ ;  /* 0xffffffe002df1810 */ /* 0x000fe20007ffe0ff */
[----:B------:R-:W-:Y:S01]  /*4090*/  IMAD.MOV.U32 R2, RZ, RZ, 0x40 ;  /* 0x00000040ff027424 */ /* 0x000fe200078e00ff */
[----:B------:R-:W-:Y:S01]  /*40a0*/  IADD3 R231, R236, UR5, RZ ;  /* 0x00000005ece77c10 */ /* 0x000fe2000fffe0ff */
[----:B------:R-:W2:Y:S01]  /*40b0*/  LDSM.16.M88.4 R48, [R225+0x9000] ;  /* 0x00900000e130783b */ /* 0x000ea20000000200 */
[----:B------:R-:W-:-:S02]  /*40c0*/  IADD3 R238, R6, UR4, RZ ;  /* 0x0000000406ee7c10 */ /* 0x000fc4000fffe0ff */
[----:B------:R-:W-:Y:S01]  /*40d0*/  SEL R2, R2, 0xffffffc0, !P2 ;  /* 0xffffffc002027807 */ /* 0x000fe20005000000 */
[----:B------:R-:W4:Y:S01]  /*40e0*/  LDSM.16.M88.4 R84, [R223] ;  /* 0x00000000df54783b */ /* 0x000f220000000200 */
[----:B------:R-:W-:Y:S02]  /*40f0*/  IMNMX R237, R237, UR15, PT ;  /* 0x0000000feded7c17 */ /* 0x000fe4000b800200 */
[----:B------:R-:W-:Y:S01]  /*4100*/  IADD3 R236, R236, UR4, RZ ;  /* 0x00000004ecec7c10 */ /* 0x000fe2000fffe0ff */
[----:B------:R-:W5:Y:S01]  /*4110*/  LDSM.16.M88.4 R56, [R225+0x8800] ;  /* 0x00880000e138783b */ /* 0x000f620000000200 */
[----:B------:R-:W-:Y:S01]  /*4120*/  IMAD.IADD R219, R225, 0x1, R2 ;  /* 0x00000001e1db7824 */ /* 0x000fe200078e0202 */
[----:B------:R-:W-:Y:S01]  /*4130*/  IMNMX R231, R231, UR15, PT ;  /* 0x0000000fe7e77c17 */ /* 0x000fe2000b800200 */
[----:B------:R-:W-:Y:S01]  /*4140*/  IMAD.IADD R212, R2, 0x1, R223 ;  /* 0x0000000102d47824 */ /* 0x000fe200078e02df */
[----:B------:R-:W3:Y:S01]  /*4150*/  LDSM.16.M88.4 R8, [R225+0x9800] ;  /* 0x00980000e108783b */ /* 0x000ee20000000200 */
[----:B------:R-:W-:-:S02]  /*4160*/  IMNMX R238, RZ, R238, !PT ;  /* 0x000000eeffee7217 */ /* 0x000fc40007800200 */
[----:B------:R-:W-:Y:S01]  /*4170*/  IMNMX R236, RZ, R236, !PT ;  /* 0x000000ecffec7217 */ /* 0x000fe20007800200 */
[----:B------:R-:W3:Y:S01]  /*4180*/  LDSM.16.M88.4 R36, [R223+0x1000] ;  /* 0x00100000df24783b */ /* 0x000ee20000000200 */
[C---:B------:R-:W-:Y:S02]  /*4190*/  IADD3 R215, R223.reuse, 0x800, RZ ;  /* 0x00000800dfd77810 */ /* 0x040fe40007ffe0ff */
[C---:B------:R-:W-:Y:S01]  /*41a0*/  IADD3 R214, R223.reuse, 0x1000, RZ ;  /* 0x00001000dfd67810 */ /* 0x040fe20007ffe0ff */
[----:B------:R-:W3:Y:S01]  /*41b0*/  LDSM.16.M88.4 R80, [R219+0x8000] ;  /* 0x00800000db50783b */ /* 0x000ee20000000200 */
[C---:B------:R-:W-:Y:S02]  /*41c0*/  IADD3 R213, R223.reuse, 0x1800, RZ ;  /* 0x00001800dfd57810 */ /* 0x040fe40007ffe0ff */
[C---:B------:R-:W-:Y:S01]  /*41d0*/  IADD3 R211, R223.reuse, 0x2000, RZ ;  /* 0x00002000dfd37810 */ /* 0x040fe20007ffe0ff */
[----:B------:R-:W3:Y:S01]  /*41e0*/  LDSM.16.M88.4 R68, [R223+0x800] ;  /* 0x00080000df44783b */ /* 0x000ee20000000200 */
[----:B------:R-:W-:-:S02]  /*41f0*/  IADD3 R210, R223, 0x2800, RZ ;  /* 0x00002800dfd27810 */ /* 0x000fc40007ffe0ff */
[C---:B------:R-:W-:Y:S01]  /*4200*/  IADD3 R209, R223.reuse, 0x3000, RZ ;  /* 0x00003000dfd17810 */ /* 0x040fe20007ffe0ff */
[----:B------:R-:W3:Y:S01]  /*4210*/  LDSM.16.M88.4 R32, [R223+0x1800] ;  /* 0x00180000df20783b */ /* 0x000ee20000000200 */
[C---:B------:R-:W-:Y:S02]  /*4220*/  IADD3 R208, R223.reuse, 0x3800, RZ ;  /* 0x00003800dfd07810 */ /* 0x040fe40007ffe0ff */
[C---:B------:R-:W-:Y:S01]  /*4230*/  IADD3 R207, R223.reuse, 0x4000, RZ ;  /* 0x00004000dfcf7810 */ /* 0x040fe20007ffe0ff */
[----:B------:R-:W3:Y:S01]  /*4240*/  LDSM.16.M88.4 R28, [R219+0x9000] ;  /* 0x00900000db1c783b */ /* 0x000ee20000000200 */
[C---:B------:R-:W-:Y:S02]  /*4250*/  IADD3 R206, R223.reuse, 0x4800, RZ ;  /* 0x00004800dfce7810 */ /* 0x040fe40007ffe0ff */
[C---:B------:R-:W-:Y:S01]  /*4260*/  IADD3 R205, R223.reuse, 0x5000, RZ ;  /* 0x00005000dfcd7810 */ /* 0x040fe20007ffe0ff */
[----:B-1----:R-:W-:Y:S01]  /*4270*/  HMMA.16816.F32 R24, R12, R64, RZ ;  /* 0x000000400c18723c */ /* 0x002fe200000018ff */
[----:B------:R-:W-:Y:S01]  /*4280*/  LDSM.16.M88.4 R76, [R212] ;  /* 0x00000000d44c783b */ /* 0x000fe20000000200 */
[----:B------:R-:W-:-:S02]  /*4290*/  IADD3 R204, R223, 0x5800, RZ ;  /* 0x00005800dfcc7810 */ /* 0x000fc40007ffe0ff */
[C---:B------:R-:W-:Y:S01]  /*42a0*/  IADD3 R203, R223.reuse, 0x6000, RZ ;  /* 0x00006000dfcb7810 */ /* 0x040fe20007ffe0ff */
[----:B------:R-:W-:Y:S01]  /*42b0*/  LDSM.16.M88.4 R72, [R219+0x8800] ;  /* 0x00880000db48783b */ /* 0x000fe20000000200 */
[C---:B------:R-:W-:Y:S02]  /*42c0*/  IADD3 R202, R223.reuse, 0x6800, RZ ;  /* 0x00006800dfca7810 */ /* 0x040fe40007ffe0ff */
[----:B--2---:R-:W-:Y:S01]  /*42d0*/  HMMA.16816.F32 R52, R12, R48, RZ ;  /* 0x000000300c34723c */ /* 0x004fe200000018ff */
[----:B------:R-:W-:Y:S01]  /*42e0*/  LDSM.16.M88.4 R20, [R219+0x9800] ;  /* 0x00980000db14783b */ /* 0x000fe20000000200 */
[C---:B------:R-:W-:Y:S02]  /*42f0*/  IADD3 R201, R223.reuse, 0x7000, RZ ;  /* 0x00007000dfc97810 */ /* 0x040fe40007ffe0ff */
[----:B------:R-:W-:-:S04]  /*4300*/  IADD3 R200, R223, 0x7800, RZ ;  /* 0x00007800dfc87810 */ /* 0x000fc80007ffe0ff */
[C---:B------:R-:W-:Y:S08]  /*4310*/  HMMA.16816.F32 R48, R12.reuse, R50, RZ ;  /* 0x000000320c30723c */ /* 0x040ff000000018ff */
[----:B------:R-:W-:Y:S08]  /*4320*/  HMMA.16816.F32 R64, R12, R66, RZ ;  /* 0x000000420c40723c */ /* 0x000ff000000018ff */
[----:B----4-:R-:W-:Y:S08]  /*4330*/  HMMA.16816.F32 R24, R16, R84, R24 ;  /* 0x000000541018723c */ /* 0x010ff00000001818 */
[C---:B-----5:R-:W-:Y:S08]  /*4340*/  HMMA.16816.F32 R60, R12.reuse, R56, RZ ;  /* 0x000000380c3c723c */ /* 0x060ff000000018ff */
[C---:B------:R-:W-:Y:S08]  /*4350*/  HMMA.16816.F32 R56, R12.reuse, R58, RZ ;  /* 0x0000003a0c38723c */ /* 0x040ff000000018ff */
[C---:B---3--:R-:W-:Y:S08]  /*4360*/  HMMA.16816.F32 R44, R12.reuse, R8, RZ ;  /* 0x000000080c2c723c */ /* 0x048ff000000018ff */
[----:B------:R-:W-:Y:S01]  /*4370*/  HMMA.16816.F32 R12, R12, R10, RZ ;  /* 0x0000000a0c0c723c */ /* 0x000fe200000018ff */
[----:B------:R-:W1:Y:S07]  /*4380*/  LDSM.16.M88.4 R8, [R221] ;  /* 0x00000000dd08783b */ /* 0x000e6e0000000200 */
[C---:B------:R-:W-:Y:S08]  /*4390*/  HMMA.16816.F32 R52, R16.reuse, R36, R52 ;  /* 0x000000241034723c */ /* 0x040ff00000001834 */
[C---:B------:R-:W-:Y:S01]  /*43a0*/  HMMA.16816.F32 R48, R16.reuse, R38, R48 ;  /* 0x000000261030723c */ /* 0x040fe20000001830 */
[----:B------:R-:W2:Y:S07]  /*43b0*/  LDSM.16.M88.4 R36, [R212+0x1000] ;  /* 0x00100000d424783b */ /* 0x000eae0000000200 */
[----:B------:R-:W-:Y:S01]  /*43c0*/  HMMA.16816.F32 R64, R16, R86, R64 ;  /* 0x000000561040723c */ /* 0x000fe20000001840 */
[----:B------:R-:W-:Y:S07]  /*43d0*/  LDSM.16.M88.4 R84, [R225+0xa000] ;  /* 0x00a00000e154783b */ /* 0x000fee0000000200 */
[----:B------:R-:W-:Y:S08]  /*43e0*/  HMMA.16816.F32 R24, R40, R80, R24 ;  /* 0x000000502818723c */ /* 0x000ff00000001818 */
[C---:B------:R-:W-:Y:S08]  /*43f0*/  HMMA.16816.F32 R60, R16.reuse, R68, R60 ;  /* 0x00000044103c723c */ /* 0x040ff0000000183c */
[C---:B------:R-:W-:Y:S01]  /*4400*/  HMMA.16816.F32 R56, R16.reuse, R70, R56 ;  /* 0x000000461038723c */ /* 0x040fe20000001838 */
[----:B------:R-:W-:Y:S07]  /*4410*/  LDSM.16.M88.4 R68, [R212+0x800] ;  /* 0x00080000d444783b */ /* 0x000fee0000000200 */
[C---:B------:R-:W-:Y:S08]  /*4420*/  HMMA.16816.F32 R44, R16.reuse, R32, R44 ;  /* 0x00000020102c723c */ /* 0x040ff0000000182c */
[----:B------:R-:W-:Y:S01]  /*4430*/  HMMA.16816.F32 R12, R16, R34, R12 ;  /* 0x00000022100c723c */ /* 0x000fe2000000180c */
[----:B------:R-:W3:Y:S04]  /*4440*/  LDSM.16.M88.4 R16, [R226+0x2000] ;  /* 0x00200000e210783b */ /* 0x000ee80000000200 */
[----:B------:R-:W4:Y:S03]  /*4450*/  LDSM.16.M88.4 R32, [R212+0x1800] ;  /* 0x00180000d420783b */ /* 0x000f260000000200 */
[C---:B------:R-:W-:Y:S08]  /*4460*/  HMMA.16816.F32 R52, R40.reuse, R28, R52 ;  /* 0x0000001c2834723c */ /* 0x040ff00000001834 */
[C---:B------:R-:W-:Y:S01]  /*4470*/  HMMA.16816.F32 R48, R40.reuse, R30, R48 ;  /* 0x0000001e2830723c */ /* 0x040fe20000001830 */
[----:B------:R-:W5:Y:S07]  /*4480*/  LDSM.16.M88.4 R28, [R225+0xb000] ;  /* 0x00b00000e11c783b */ /* 0x000f6e0000000200 */
[----:B------:R-:W-:Y:S01]  /*4490*/  HMMA.16816.F32 R64, R40, R82, R64 ;  /* 0x000000522840723c */ /* 0x000fe20000001840 */
[----:B------:R-:W-:Y:S07]  /*44a0*/  LDSM.16.M88.4 R80, [R223+0x2000] ;  /* 0x00200000df50783b */ /* 0x000fee0000000200 */
[----:B-1----:R-:W-:Y:S08]  /*44b0*/  HMMA.16816.F32 R24, R8, R76, R24 ;  /* 0x0000004c0818723c */ /* 0x002ff00000001818 */
[C---:B------:R-:W-:Y:S08]  /*44c0*/  HMMA.16816.F32 R60, R40.reuse, R72, R60 ;  /* 0x00000048283c723c */ /* 0x040ff0000000183c */
[C---:B------:R-:W-:Y:S01]  /*44d0*/  HMMA.16816.F32 R56, R40.reuse, R74, R56 ;  /* 0x0000004a2838723c */ /* 0x040fe20000001838 */
[----:B------:R-:W-:Y:S07]  /*44e0*/  LDSM.16.M88.4 R72, [R225+0xa800] ;  /* 0x00a80000e148783b */ /* 0x000fee0000000200 */
[C---:B------:R-:W-:Y:S08]  /*44f0*/  HMMA.16816.F32 R44, R40.reuse, R20, R44 ;  /* 0x00000014282c723c */ /* 0x040ff0000000182c */
[----:B------:R-:W-:Y:S01]  /*4500*/  HMMA.16816.F32 R40, R40, R22, R12 ;  /* 0x000000162828723c */ /* 0x000fe2000000180c */
[----:B------:R-:W1:Y:S04]  /*4510*/  LDSM.16.M88.4 R12, [R224+0x2000] ;  /* 0x00200000e00c783b */ /* 0x000e680000000200 */
[----:B------:R-:W1:Y:S03]  /*4520*/  LDSM.16.M88.4 R20, [R225+0xb800] ;  /* 0x00b80000e114783b */ /* 0x000e660000000200 */
[C---:B--2---:R-:W-:Y:S08]  /*4530*/  HMMA.16816.F32 R52, R8.reuse, R36, R52 ;  /* 0x000000240834723c */ /* 0x044ff00000001834 */
[C---:B------:R-:W-:Y:S01]  /*4540*/  HMMA.16816.F32 R48, R8.reuse, R38, R48 ;  /* 0x000000260830723c */ /* 0x040fe20000001830 */
[----:B------:R-:W2:Y:S07]  /*4550*/  LDSM.16.M88.4 R36, [R223+0x3000] ;  /* 0x00300000df24783b */ /* 0x000eae0000000200 */
[----:B------:R-:W-:Y:S01]  /*4560*/  HMMA.16816.F32 R64, R8, R78, R64 ;  /* 0x0000004e0840723c */ /* 0x000fe20000001840 */
[----:B------:R-:W-:Y:S07]  /*4570*/  LDSM.16.M88.4 R76, [R219+0xa000] ;  /* 0x00a00000db4c783b */ /* 0x000fee0000000200 */
[----:B---3--:R-:W-:Y:S08]  /*4580*/  HMMA.16816.F32 R24, R16, R84, R24 ;  /* 0x000000541018723c */ /* 0x008ff00000001818 */
        /* <DEDUP_REMOVED lines=74> */
[----:B------:R-:W-:Y:S07]  /*4a30*/  LDSM.16.M88.4 R36, [R212+0x5800] ;  /* 0x00580000d424783b */ /* 0x000fee0000000200 */
[----:B------:R-:W-:Y:S01]  /*4a40*/  HMMA.16816.F32 R64, R8, R74, R64 ;  /* 0x0000004a0840723c */ /* 0x000fe20000001840 */
[----:B------:R-:W-:Y:S07]  /*4a50*/  LDSM.16.M88.4 R72, [R212+0x4800] ;  /* 0x00480000d448783b */ /* 0x000fee0000000200 */
[----:B---3--:R-:W-:Y:S08]  /*4a60*/  HMMA.16816.F32 R24, R16, R84, R24 ;  /* 0x000000541018723c */ /* 0x008ff00000001818 */
[C---:B------:R-:W-:Y:S08]  /*4a70*/  HMMA.16816.F32 R60, R8.reuse, R68, R60 ;  /* 0x00000044083c723c */ /* 0x040ff0000000183c */
[C---:B------:R-:W-:Y:S01]  /*4a80*/  HMMA.16816.F32 R56, R8.reuse, R70, R56 ;  /* 0x000000460838723c */ /* 0x040fe20000001838 */
[----:B------:R-:W2:Y:S07]  /*4a90*/  LDSM.16.M88.4 R68, [R212+0x5000] ;  /* 0x00500000d444783b */ /* 0x000eae0000000200 */
[C---:B----4-:R-:W-:Y:S08]  /*4aa0*/  HMMA.16816.F32 R44, R8.reuse, R32, R44 ;  /* 0x00000020082c723c */ /* 0x050ff0000000182c */
[----:B------:R-:W-:Y:S01]  /*4ab0*/  HMMA.16816.F32 R40, R8, R34, R40 ;  /* 0x000000220828723c */ /* 0x000fe20000001828 */
[----:B------:R-:W-:Y:S04]  /*4ac0*/  LDSM.16.M88.4 R8, [R226+0x6000] ;  /* 0x00600000e208783b */ /* 0x000fe80000000200 */
[----:B------:R-:W3:Y:S03]  /*4ad0*/  LDSM.16.M88.4 R32, [R225+0xe000] ;  /* 0x00e00000e120783b */ /* 0x000ee60000000200 */
[C---:B-----5:R-:W-:Y:S08]  /*4ae0*/  HMMA.16816.F32 R52, R16.reuse, R28, R52 ;  /* 0x0000001c1034723c */ /* 0x060ff00000001834 */
[C---:B------:R-:W-:Y:S01]  /*4af0*/  HMMA.16816.F32 R48, R16.reuse, R30, R48 ;  /* 0x0000001e1030723c */ /* 0x040fe20000001830 */
[----:B------:R-:W-:Y:S07]  /*4b00*/  LDSM.16.M88.4 R28, [R225+0xe800] ;  /* 0x00e80000e11c783b */ /* 0x000fee0000000200 */
        /* <DEDUP_REMOVED lines=9> */
[----:B------:R-:W4:Y:S03]  /*4ba0*/  LDSM.16.M88.4 R16, [R225+0xf800] ;  /* 0x00f80000e110783b */ /* 0x000f260000000200 */
        /* <DEDUP_REMOVED lines=9> */
[C---:B------:R-:W-:Y:S08]  /*4c40*/  HMMA.16816.F32 R44, R12.reuse, R36, R44 ;  /* 0x000000240c2c723c */ /* 0x040ff0000000182c */
[----:B------:R-:W-:Y:S01]  /*4c50*/  HMMA.16816.F32 R40, R12, R38, R40 ;  /* 0x000000260c28723c */ /* 0x000fe20000001828 */
[----:B------:R-:W-:Y:S04]  /*4c60*/  LDSM.16.M88.4 R12, [R222+0x6000] ;  /* 0x00600000de0c783b */ /* 0x000fe80000000200 */
[----:B------:R-:W3:Y:S03]  /*4c70*/  LDSM.16.M88.4 R36, [R219+0xe000] ;  /* 0x00e00000db24783b */ /* 0x000ee60000000200 */
[C---:B-1----:R-:W-:Y:S08]  /*4c80*/  HMMA.16816.F32 R52, R8.reuse, R20, R52 ;  /* 0x000000140834723c */ /* 0x042ff00000001834 */
[C---:B------:R-:W-:Y:S01]  /*4c90*/  HMMA.16816.F32 R48, R8.reuse, R22, R48 ;  /* 0x000000160830723c */ /* 0x040fe20000001830 */
[----:B------:R-:W-:Y:S07]  /*4ca0*/  LDSM.16.M88.4 R20, [R212+0x6000] ;  /* 0x00600000d414783b */ /* 0x000fee0000000200 */
[----:B------:R-:W-:Y:S01]  /*4cb0*/  HMMA.16816.F32 R64, R8, R34, R64 ;  /* 0x000000220840723c */ /* 0x000fe20000001840 */
[----:B------:R-:W-:Y:S07]  /*4cc0*/  LDSM.16.M88.4 R32, [R219+0xe800] ;  /* 0x00e80000db20783b */ /* 0x000fee0000000200 */
[----:B------:R-:W-:Y:S08]  /*4cd0*/  HMMA.16816.F32 R24, R80, R84, R24 ;  /* 0x000000545018723c */ /* 0x000ff00000001818 */
[C---:B------:R-:W-:Y:S08]  /*4ce0*/  HMMA.16816.F32 R60, R8.reuse, R28, R60 ;  /* 0x0000001c083c723c */ /* 0x040ff0000000183c */
[C---:B------:R-:W-:Y:S01]  /*4cf0*/  HMMA.16816.F32 R56, R8.reuse, R30, R56 ;  /* 0x0000001e0838723c */ /* 0x040fe20000001838 */
[----:B------:R-:W1:Y:S07]  /*4d00*/  LDSM.16.M88.4 R28, [R219+0xf000] ;  /* 0x00f00000db1c783b */ /* 0x000e6e0000000200 */
[C---:B----4-:R-:W-:Y:S08]  /*4d10*/  HMMA.16816.F32 R44, R8.reuse, R16, R44 ;  /* 0x00000010082c723c */ /* 0x050ff0000000182c */
[----:B------:R-:W-:Y:S01]  /*4d20*/  HMMA.16816.F32 R40, R8, R18, R40 ;  /* 0x000000120828723c */ /* 0x000fe20000001828 */
[----:B------:R-:W4:Y:S04]  /*4d30*/  LDSM.16.M88.4 R8, [R221+0x6000] ;  /* 0x00600000dd08783b */ /* 0x000f280000000200 */
[----:B------:R-:W5:Y:S03]  /*4d40*/  LDSM.16.M88.4 R16, [R219+0xf800] ;  /* 0x00f80000db10783b */ /* 0x000f660000000200 */
[C---:B--2---:R-:W-:Y:S08]  /*4d50*/  HMMA.16816.F32 R52, R80.reuse, R72, R52 ;  /* 0x000000485034723c */ /* 0x044ff00000001834 */
[C---:B------:R-:W-:Y:S08]  /*4d60*/  HMMA.16816.F32 R48, R80.reuse, R74, R48 ;  /* 0x0000004a5030723c */ /* 0x040ff00000001830 */
[----:B------:R-:W-:Y:S08]  /*4d70*/  HMMA.16816.F32 R64, R80, R86, R64 ;  /* 0x000000565040723c */ /* 0x000ff00000001840 */
[----:B---3--:R-:W-:Y:S08]  /*4d80*/  HMMA.16816.F32 R24, R12, R36, R24 ;  /* 0x000000240c18723c */ /* 0x008ff00000001818 */
[C---:B------:R-:W-:Y:S08]  /*4d90*/  HMMA.16816.F32 R60, R80.reuse, R76, R60 ;  /* 0x0000004c503c723c */ /* 0x040ff0000000183c */
[C---:B------:R-:W-:Y:S08]  /*4da0*/  HMMA.16816.F32 R56, R80.reuse, R78, R56 ;  /* 0x0000004e5038723c */ /* 0x040ff00000001838 */
[C---:B------:R-:W-:Y:S08]  /*4db0*/  HMMA.16816.F32 R44, R80.reuse, R68, R44 ;  /* 0x00000044502c723c */ /* 0x040ff0000000182c */
[----:B------:R-:W-:Y:S08]  /*4dc0*/  HMMA.16816.F32 R40, R80, R70, R40 ;  /* 0x000000465028723c */ /* 0x000ff00000001828 */
[C---:B-1----:R-:W-:Y:S08]  /*4dd0*/  HMMA.16816.F32 R52, R12.reuse, R28, R52 ;  /* 0x0000001c0c34723c */ /* 0x042ff00000001834 */
[C---:B------:R-:W-:Y:S01]  /*4de0*/  HMMA.16816.F32 R48, R12.reuse, R30, R48 ;  /* 0x0000001e0c30723c */ /* 0x040fe20000001830 */
[----:B------:R-:W1:Y:S07]  /*4df0*/  LDSM.16.M88.4 R28, [R212+0x6800] ;  /* 0x00680000d41c783b */ /* 0x000e6e0000000200 */
[----:B------:R-:W-:Y:S08]  /*4e00*/  HMMA.16816.F32 R64, R12, R38, R64 ;  /* 0x000000260c40723c */ /* 0x000ff00000001840 */
[----:B----4-:R-:W-:Y:S08]  /*4e10*/  HMMA.16816.F32 R24, R8, R20, R24 ;  /* 0x000000140818723c */ /* 0x010ff00000001818 */
[C---:B------:R-:W-:Y:S07]  /*4e20*/  HMMA.16816.F32 R60, R12.reuse, R32, R60 ;  /* 0x000000200c3c723c */ /* 0x040fee000000183c */
[----:B------:R-:W-:Y:S01]  /*4e30*/  IMAD.U32 R32, RZ, RZ, UR27 ;  /* 0x0000001bff207e24 */ /* 0x000fe2000f8e00ff */
[----:B------:R-:W-:Y:S03]  /*4e40*/  HMMA.16816.F32 R56, R12, R34, R56 ;  /* 0x000000220c38723c */ /* 0x000fe60000001838 */
[----:B------:R-:W-:-:S05]  /*4e50*/  IMAD R32, R32, 0x40, R239 ;  /* 0x0000004020207824 */ /* 0x000fca00078e02ef */
[C---:B-----5:R-:W-:Y:S01]  /*4e60*/  HMMA.16816.F32 R44, R12.reuse, R16, R44 ;  /* 0x000000100c2c723c */ /* 0x060fe2000000182c */
[C---:B------:R-:W-:Y:S02]  /*4e70*/  IADD3 R2, R32.reuse, 0x1, RZ ;  /* 0x0000000120027810 */ /* 0x040fe40007ffe0ff */
[----:B------:R-:W-:Y:S02]  /*4e80*/  IADD3 R4, R32, 0x8, RZ ;  /* 0x0000000820047810 */ /* 0x000fe40007ffe0ff */
[C---:B------:R-:W-:Y:S02]  /*4e90*/  ISETP.GE.AND P6, PT, R2.reuse, R237, PT ;  /* 0x000000ed0200720c */ /* 0x040fe40003fc6270 */
[----:B------:R-:W-:Y:S01]  /*4ea0*/  ISETP.GE.AND P1, PT, R2, R231, PT ;  /* 0x000000e70200720c */ /* 0x000fe20003f26270 */
[----:B------:R-:W-:Y:S01]  /*4eb0*/  HMMA.16816.F32 R40, R12, R18, R40 ;  /* 0x000000120c28723c */ /* 0x000fe20000001828 */
[----:B------:R-:W2:Y:S01]  /*4ec0*/  LDSM.16.M88.4 R12, [R212+0x7000] ;  /* 0x00700000d40c783b */ /* 0x000ea20000000200 */
[----:B------:R-:W-:-:S02]  /*4ed0*/  ISETP.GE.AND P3, PT, R32, R237, PT ;  /* 0x000000ed2000720c */ /* 0x000fc40003f66270 */
[----:B------:R-:W-:Y:S02]  /*4ee0*/  ISETP.GE.AND P2, PT, R32, R231, PT ;  /* 0x000000e72000720c */ /* 0x000fe40003f46270 */
[C---:B------:R-:W-:Y:S02]  /*4ef0*/  ISETP.GE.AND P0, PT, R4.reuse, R237, PT ;  /* 0x000000ed0400720c */ /* 0x040fe40003f06270 */
[----:B------:R-:W-:Y:S01]  /*4f00*/  ISETP.GE.AND P4, PT, R4, R231, PT ;  /* 0x000000e70400720c */ /* 0x000fe20003f86270 */
[----:B------:R-:W-:Y:S01]  /*4f10*/  HMMA.16816.F32 R64, R8, R22, R64 ;  /* 0x000000160840723c */ /* 0x000fe20000001840 */
[C---:B------:R-:W-:Y:S02]  /*4f20*/  ISETP.LT.OR P6, PT, R2.reuse, R238, P6 ;  /* 0x000000ee0200720c */ /* 0x040fe400037c1670 */
[----:B------:R-:W-:Y:S02]  /*4f30*/  ISETP.LT.OR P1, PT, R2, R236, P1 ;  /* 0x000000ec0200720c */ /* 0x000fe40000f21670 */
[----:B------:R-:W-:-:S02]  /*4f40*/  ISETP.LT.OR P3, PT, R32, R238, P3 ;  /* 0x000000ee2000720c */ /* 0x000fc40001f61670 */
[----:B------:R-:W-:Y:S01]  /*4f50*/  ISETP.LT.OR P2, PT, R32, R236, P2 ;  /* 0x000000ec2000720c */ /* 0x000fe20001741670 */
[C---:B-1----:R-:W-:Y:S01]  /*4f60*/  HMMA.16816.F32 R60, R8.reuse, R28, R60 ;  /* 0x0000001c083c723c */ /* 0x042fe2000000183c */
[C---:B------:R-:W-:Y:S02]  /*4f70*/  ISETP.LT.OR P0, PT, R4.reuse, R238, P0 ;  /* 0x000000ee0400720c */ /* 0x040fe40000701670 */
[----:B------:R-:W-:Y:S02]  /*4f80*/  ISETP.LT.OR P4, PT, R4, R236, P4 ;  /* 0x000000ec0400720c */ /* 0x000fe40002781670 */
[----:B------:R-:W-:Y:S02]  /*4f90*/  FSEL R21, R24, -INF , !P3 ;  /* 0xff80000018157808 */ /* 0x000fe40005800000 */
[----:B------:R-:W-:Y:S01]  /*4fa0*/  FSEL R6, R26, -INF , !P2 ;  /* 0xff8000001a067808 */ /* 0x000fe20005000000 */
[----:B------:R-:W-:Y:S01]  /*4fb0*/  HMMA.16816.F32 R56, R8, R30, R56 ;  /* 0x0000001e0838723c */ /* 0x000fe20000001838 */
[----:B------:R-:W-:-:S02]  /*4fc0*/  FSEL R22, R25, -INF , !P6 ;  /* 0xff80000019167808 */ /* 0x000fc40007000000 */
[----:B------:R-:W-:Y:S02]  /*4fd0*/  FSEL R4, R27, -INF , !P1 ;  /* 0xff8000001b047808 */ /* 0x000fe40004800000 */
[----:B------:R-:W1:Y:S01]  /*4fe0*/  LDSM.16.M88.4 R24, [R212+0x7800] ;  /* 0x00780000d418783b */ /* 0x000e620000000200 */
[----:B------:R-:W-:Y:S01]  /*4ff0*/  IADD3 R2, R32, 0x9, RZ ;  /* 0x0000000920027810 */ /* 0x000fe20007ffe0ff */
[----:B------:R-:W-:-:S04]  /*5000*/  DEPBAR.LE SB0, 0x0 ;  /* 0x000080000000791a */ /* 0x000fc80000000000 */
[----:B------:R-:W-:Y:S02]  /*5010*/  IADD3 R16, R32, 0x10, RZ ;  /* 0x0000001020107810 */ /* 0x000fe40007ffe0ff */
[C---:B------:R-:W-:Y:S02]  /*5020*/  ISETP.GE.AND P5, PT, R2.reuse, R237, PT ;  /* 0x000000ed0200720c */ /* 0x040fe40003fa6270 */
[----:B------:R-:W-:Y:S01]  /*5030*/  ISETP.GE.AND P3, PT, R2, R231, PT ;  /* 0x000000e70200720c */ /* 0x000fe20003f66270 */
[----:B--2---:R-:W-:Y:S01]  /*5040*/  HMMA.16816.F32 R52, R8, R12, R52 ;  /* 0x0000000c0834723c */ /* 0x004fe20000001834 */
[C---:B------:R-:W-:Y:S02]  /*5050*/  ISETP.GE.AND P2, PT, R16.reuse, R237, PT ;  /* 0x000000ed1000720c */ /* 0x040fe40003f46270 */
[----:B------:R-:W-:Y:S02]  /*5060*/  ISETP.GE.AND P1, PT, R16, R231, PT ;  /* 0x000000e71000720c */ /* 0x000fe40003f26270 */
[----:B------:R-:W-:-:S02]  /*5070*/  ISETP.LT.OR P5, PT, R2, R238, P5 ;  /* 0x000000ee0200720c */ /* 0x000fc40002fa1670 */
[----:B------:R-:W-:Y:S01]  /*5080*/  ISETP.LT.OR P3, PT, R2, R236, P3 ;  /* 0x000000ec0200720c */ /* 0x000fe20001f61670 */
[----:B------:R-:W-:Y:S01]  /*5090*/  HMMA.16816.F32 R48, R8, R14, R48 ;  /* 0x0000000e0830723c */ /* 0x000fe20000001830 */
[----:B------:R-:W-:Y:S02]  /*50a0*/  IADD3 R2, R32, 0x11, RZ ;  /* 0x0000001120027810 */ /* 0x000fe40007ffe0ff */
[C---:B------:R-:W-:Y:S02]  /*50b0*/  ISETP.LT.OR P2, PT, R16.reuse, R238, P2 ;  /* 0x000000ee1000720c */ /* 0x040fe40001741670 */
[----:B------:R-:W-:Y:S02]  /*50c0*/  ISETP.LT.OR P1, PT, R16, R236, P1 ;  /* 0x000000ec1000720c */ /* 0x000fe40000f21670 */
[----:B------:R-:W-:Y:S02]  /*50d0*/  FSEL R23, R64, -INF , !P0 ;  /* 0xff80000040177808 */ /* 0x000fe40004000000 */
[----:B------:R-:W-:-:S02]  /*50e0*/  IADD3 R16, R32, 0x19, RZ ;  /* 0x0000001920107810 */ /* 0x000fc40007ffe0ff */
[----:B------:R-:W-:Y:S02]  /*50f0*/  IADD3 R20, R32, 0x20, RZ ;  /* 0x0000002020147810 */ /* 0x000fe40007ffe0ff */
[C---:B------:R-:W-:Y:S02]  /*5100*/  ISETP.GE.AND P6, PT, R2.reuse, R237, PT ;  /* 0x000000ed0200720c */ /* 0x040fe40003fc6270 */
[----:B------:R-:W-:Y:S02]  /*5110*/  ISETP.GE.AND P0, PT, R2, R231, PT ;  /* 0x000000e70200720c */ /* 0x000fe40003f06270 */
[----:B------:R-:W-:Y:S02]  /*5120*/  IADD3 R18, R32, 0x18, RZ ;  /* 0x0000001820127810 */ /* 0x000fe40007ffe0ff */
[----:B------:R-:W-:Y:S02]  /*5130*/  FSEL R65, R65, -INF , !P5 ;  /* 0xff80000041417808 */ /* 0x000fe40006800000 */
[----:B------:R-:W-:Y:S01]  /*5140*/  FSEL R12, R62, -INF , !P1 ;  /* 0xff8000003e0c7808 */ /* 0x000fe20004800000 */
[----:B-1----:R-:W-:Y:S01]  /*5150*/  HMMA.16816.F32 R44, R8, R24, R44 ;  /* 0x00000018082c723c */ /* 0x002fe2000000182c */
[----:B------:R-:W-:-:S02]  /*5160*/  ISETP.GE.AND P5, PT, R16, R237, PT ;  /* 0x000000ed1000720c */ /* 0x000fc40003fa6270 */
[-C--:B------:R-:W-:Y:S02]  /*5170*/  ISETP.GE.AND P1, PT, R20, R237.reuse, PT ;  /* 0x000000ed1400720c */ /* 0x080fe40003f26270 */
[C---:B------:R-:W-:Y:S02]  /*5180*/  ISETP.LT.OR P6, PT, R2.reuse, R238, P6 ;  /* 0x000000ee0200720c */ /* 0x040fe400037c1670 */
[----:B------:R-:W-:Y:S01]  /*5190*/  ISETP.LT.OR P0, PT, R2, R236, P0 ;  /* 0x000000ec0200720c */ /* 0x000fe20000701670 */
[----:B------:R-:W-:Y:S01]  /*51a0*/  HMMA.16816.F32 R40, R8, R26, R40 ;  /* 0x0000001a0828723c */ /* 0x000fe20000001828 */
[----:B------:R-:W-:Y:S02]  /*51b0*/  FSEL R66, R66, -INF , !P4 ;  /* 0xff80000042427808 */ /* 0x000fe40006000000 */
[----:B------:R-:W-:Y:S02]  /*51c0*/  FSEL R2, R67, -INF , !P3 ;  /* 0xff80000043027808 */ /* 0x000fe40005800000 */
[----:B------:R-:W-:-:S02]  /*51d0*/  ISETP.GE.AND P3, PT, R18, R237, PT ;  /* 0x000000ed1200720c */ /* 0x000fc40003f66270 */
[----:B------:R-:W-:Y:S02]  /*51e0*/  ISETP.GE.AND P4, PT, R18, R231, PT ;  /* 0x000000e71200720c */ /* 0x000fe40003f86270 */
[-C--:B------:R-:W-:Y:S02]  /*51f0*/  ISETP.LT.OR P5, PT, R16, R238.reuse, P5 ;  /* 0x000000ee1000720c */ /* 0x080fe40002fa1670 */
[-C--:B------:R-:W-:Y:S02]  /*5200*/  ISETP.LT.OR P1, PT, R20, R238.reuse, P1 ;  /* 0x000000ee1400720c */ /* 0x080fe40000f21670 */
[----:B------:R-:W-:Y:S02]  /*5210*/  IADD3 R14, R32, 0x29, RZ ;  /* 0x00000029200e7810 */ /* 0x000fe40007ffe0ff */
[C---:B------:R-:W-:Y:S02]  /*5220*/  ISETP.LT.OR P3, PT, R18.reuse, R238, P3 ;  /* 0x000000ee1200720c */ /* 0x040fe40001f61670 */
[----:B------:R-:W-:-:S02]  /*5230*/  ISETP.LT.OR P4, PT, R18, R236, P4 ;  /* 0x000000ec1200720c */ /* 0x000fc40002781670 */
[----:B------:R-:W-:Y:S02]  /*5240*/  FSEL R18, R63, -INF , !P0 ;  /* 0xff8000003f127808 */ /* 0x000fe40004000000 */
[----:B------:R-:W-:Y:S02]  /*5250*/  FSEL R15, R57, -INF , !P5 ;  /* 0xff800000390f7808 */ /* 0x000fe40006800000 */
[----:B------:R-:W-:Y:S02]  /*5260*/  FSEL R185, R52, -INF , !P1 ;  /* 0xff80000034b97808 */ /* 0x000fe40004800000 */
[----:B------:R-:W-:Y:S02]  /*5270*/  ISETP.GE.AND P0, PT, R20, R231, PT ;  /* 0x000000e71400720c */ /* 0x000fe40003f06270 */
[C---:B------:R-:W-:Y:S02]  /*5280*/  ISETP.GE.AND P5, PT, R14.reuse, R237, PT ;  /* 0x000000ed0e00720c */ /* 0x040fe40003fa6270 */
[----:B------:R-:W-:-:S02]  /*5290*/  ISETP.GE.AND P1, PT, R14, R231, PT ;  /* 0x000000e70e00720c */ /* 0x000fc40003f26270 */
[----:B------:R-:W-:Y:S02]  /*52a0*/  ISETP.LT.OR P0, PT, R20, R236, P0 ;  /* 0x000000ec1400720c */ /* 0x000fe40000701670 */
[C---:B------:R-:W-:Y:S02]  /*52b0*/  ISETP.LT.OR P5, PT, R14.reuse, R238, P5 ;  /* 0x000000ee0e00720c */ /* 0x040fe40002fa1670 */
[----:B------:R-:W-:Y:S02]  /*52c0*/  ISETP.LT.OR P1, PT, R14, R236, P1 ;  /* 0x000000ec0e00720c */ /* 0x000fe40000f21670 */
[----:B------:R-:W-:Y:S02]  /*52d0*/  FSEL R17, R60, -INF , !P2 ;  /* 0xff8000003c117808 */ /* 0x000fe40005000000 */
[----:B------:R-:W-:Y:S02]  /*52e0*/  IADD3 R14, R32, 0x30, RZ ;  /* 0x00000030200e7810 */ /* 0x000fe40007ffe0ff */
[----:B------:R-:W-:-:S02]  /*52f0*/  ISETP.GE.AND P2, PT, R16, R231, PT ;  /* 0x000000e71000720c */ /* 0x000fc40003f46270 */
[----:B------:R-:W-:Y:S02]  /*5300*/  FSEL R180, R54, -INF , !P0 ;  /* 0xff80000036b47808 */ /* 0x000fe40004000000 */
[----:B------:R-:W-:Y:S02]  /*5310*/  ISETP.GE.AND P0, PT, R14, R237, PT ;  /* 0x000000ed0e00720c */ /* 0x000fe40003f06270 */
[----:B------:R-:W-:Y:S02]  /*5320*/  ISETP.LT.OR P2, PT, R16, R236, P2 ;  /* 0x000000ec1000720c */ /* 0x000fe40001741670 */
[C---:B------:R-:W-:Y:S02]  /*5330*/  IADD3 R16, R32.reuse, 0x21, RZ ;  /* 0x0000002120107810 */ /* 0x040fe40007ffe0ff */
[C---:B------:R-:W-:Y:S02]  /*5340*/  IADD3 R28, R32.reuse, 0x28, RZ ;  /* 0x00000028201c7810 */ /* 0x040fe40007ffe0ff */
[----:B------:R-:W-:Y:S01]  /*5350*/  IADD3 R24, R32, 0x31, RZ ;  /* 0x0000003120187810 */ /* 0x000fe20007ffe0ff */
[----:B------:R-:W-:Y:S01]  /*5360*/  BAR.SYNC.DEFER_BLOCKING 0x0 ;  /* 0x0000000000007b1d */ /* 0x000fe20000010000 */
[----:B------:R-:W-:-:S02]  /*5370*/  ISETP.LT.OR P0, PT, R14, R238, P0 ;  /* 0x000000ee0e00720c */ /* 0x000fc40000701670 */
[----:B------:R-:W-:Y:S02]  /*5380*/  IADD3 R8, R32, 0x38, RZ ;  /* 0x0000003820087810 */ /* 0x000fe40007ffe0ff */
[----:B------:R-:W-:Y:S02]  /*5390*/  FSEL R19, R61, -INF , !P6 ;  /* 0xff8000003d137808 */ /* 0x000fe40007000000 */
[----:B------:R-:W-:Y:S02]  /*53a0*/  FSEL R13, R56, -INF , !P3 ;  /* 0xff800000380d7808 */ /* 0x000fe40005800000 */
[----:B------:R-:W-:Y:S02]  /*53b0*/  IADD3 R32, R32, 0x39, RZ ;  /* 0x0000003920207810 */ /* 0x000fe40007ffe0ff */
[C---:B------:R-:W-:Y:S02]  /*53c0*/  ISETP.GE.AND P6, PT, R16.reuse, R237, PT ;  /* 0x000000ed1000720c */ /* 0x040fe40003fc6270 */
[----:B------:R-:W-:-:S02]  /*53d0*/  ISETP.GE.AND P3, PT, R16, R231, PT ;  /* 0x000000e71000720c */ /* 0x000fc40003f66270 */
[----:B------:R-:W-:Y:S02]  /*53e0*/  FSEL R191, R44, -INF , !P0 ;  /* 0xff8000002cbf7808 */ /* 0x000fe40004000000 */
[----:B------:R-:W-:Y:S02]  /*53f0*/  ISETP.GE.AND P0, PT, R32, R231, PT ;  /* 0x000000e72000720c */ /* 0x000fe40003f06270 */
[C---:B------:R-:W-:Y:S02]  /*5400*/  ISETP.LT.OR P6, PT, R16.reuse, R238, P6 ;  /* 0x000000ee1000720c */ /* 0x040fe400037c1670 */
[----:B------:R-:W-:Y:S02]  /*5410*/  ISETP.LT.OR P3, PT, R16, R236, P3 ;  /* 0x000000ec1000720c */ /* 0x000fe40001f61670 */
[----:B------:R-:W-:Y:S02]  /*5420*/  FSEL R20, R58, -INF , !P4 ;  /* 0xff8000003a147808 */ /* 0x000fe40006000000 */
[----:B------:R-:W-:-:S02]  /*5430*/  FSEL R16, R59, -INF , !P2 ;  /* 0xff8000003b107808 */ /* 0x000fc40005000000 */
[C---:B------:R-:W-:Y:S02]  /*5440*/  ISETP.GE.AND P2, PT, R28.reuse, R237, PT ;  /* 0x000000ed1c00720c */ /* 0x040fe40003f46270 */
[----:B------:R-:W-:Y:S02]  /*5450*/  ISETP.GE.AND P4, PT, R28, R231, PT ;  /* 0x000000e71c00720c */ /* 0x000fe40003f86270 */
[----:B------:R-:W-:Y:S02]  /*5460*/  ISETP.LT.OR P0, PT, R32, R236, P0 ;  /* 0x000000ec2000720c */ /* 0x000fe40000701670 */
[C---:B------:R-:W-:Y:S02]  /*5470*/  ISETP.LT.OR P2, PT, R28.reuse, R238, P2 ;  /* 0x000000ee1c00720c */ /* 0x040fe40001741670 */
[----:B------:R-:W-:Y:S02]  /*5480*/  ISETP.LT.OR P4, PT, R28, R236, P4 ;  /* 0x000000ec1c00720c */ /* 0x000fe40002781670 */
[----:B------:R-:W-:-:S02]  /*5490*/  FSEL R28, R43, -INF , !P0 ;  /* 0xff8000002b1c7808 */ /* 0x000fc40004000000 */
[----:B------:R-:W-:Y:S02]  /*54a0*/  PLOP3.LUT P0, PT, PT, PT, UP0, 0x80, 0x0 ;  /* 0x000000000000781c */ /* 0x000fe40003f0f008 */
[----:B------:R-:W-:Y:S02]  /*54b0*/  FSEL R179, R53, -INF , !P6 ;  /* 0xff80000035b37808 */ /* 0x000fe40007000000 */
[----:B------:R-:W-:Y:S02]  /*54c0*/  FSEL R192, R55, -INF , !P3 ;  /* 0xff80000037c07808 */ /* 0x000fe40005800000 */
[----:B------:R-:W-:Y:S02]  /*54d0*/  FSEL R183, R48, -INF , !P2 ;  /* 0xff80000030b77808 */ /* 0x000fe40005000000 */
[----:B------:R-:W-:Y:S02]  /*54e0*/  FSEL R182, R50, -INF , !P4 ;  /* 0xff80000032b67808 */ /* 0x000fe40006000000 */
[----:B------:R-:W-:-:S02]  /*54f0*/  FSEL R181, R49, -INF , !P5 ;  /* 0xff80000031b57808 */ /* 0x000fc40006800000 */
[----:B------:R-:W-:Y:S02]  /*5500*/  FSEL R190, R51, -INF , !P1 ;  /* 0xff80000033be7808 */ /* 0x000fe40004800000 */
[----:B------:R-:W-:Y:S02]  /*5510*/  ISETP.GE.AND P6, PT, R24, R237, PT ;  /* 0x000000ed1800720c */ /* 0x000fe40003fc6270 */
[-C--:B------:R-:W-:Y:S02]  /*5520*/  ISETP.GE.AND P3, PT, R14, R231.reuse, PT ;  /* 0x000000e70e00720c */ /* 0x080fe40003f66270 */
[----:B------:R-:W-:Y:S02]  /*5530*/  ISETP.GE.AND P2, PT, R24, R231, PT ;  /* 0x000000e71800720c */ /* 0x000fe40003f46270 */
[-C--:B------:R-:W-:Y:S02]  /*5540*/  ISETP.GE.AND P5, PT, R8, R237.reuse, PT ;  /* 0x000000ed0800720c */ /* 0x080fe40003fa6270 */
[----:B------:R-:W-:-:S02]  /*5550*/  ISETP.GE.AND P4, PT, R32, R237, PT ;  /* 0x000000ed2000720c */ /* 0x000fc40003f86270 */
[----:B------:R-:W-:Y:S02]  /*5560*/  ISETP.GE.AND P1, PT, R8, R231, PT ;  /* 0x000000e70800720c */ /* 0x000fe40003f26270 */
[----:B------:R-:W-:Y:S02]  /*5570*/  ISETP.LT.OR P3, PT, R14, R236, P3 ;  /* 0x000000ec0e00720c */ /* 0x000fe40001f61670 */
[C---:B------:R-:W-:Y:S02]  /*5580*/  ISETP.LT.OR P6, PT, R24.reuse, R238, P6 ;  /* 0x000000ee1800720c */ /* 0x040fe400037c1670 */
[----:B------:R-:W-:Y:S02]  /*5590*/  ISETP.LT.OR P2, PT, R24, R236, P2 ;  /* 0x000000ec1800720c */ /* 0x000fe40001741670 */
[C---:B------:R-:W-:Y:S02]  /*55a0*/  ISETP.LT.OR P5, PT, R8.reuse, R238, P5 ;  /* 0x000000ee0800720c */ /* 0x040fe40002fa1670 */
        /* <DEDUP_REMOVED lines=9> */
[----:B------:R-:W-:Y:S01]  /*5640*/  UIADD3 UR5, UR8, -0x2, URZ ;  /* 0xfffffffe08057890 */ /* 0x000fe2000fffe03f */
[----:B------:R-:W-:Y:S01]  /*5650*/  ISETP.GE.AND P6, PT, R240, c[0x0][0x220], PT ;  /* 0x00008800f0007a0c */ /* 0x000fe20003fc6270 */
[----:B------:R-:W-:Y:S01]  /*5660*/  BSSY B0, `(.L_x_200) ;  /* 0x0000080000007945 */ /* 0x000fe20003800000 */
[----:B------:R-:W-:Y:S01]  /*5670*/  ISETP.GE.AND P5, PT, R229, c[0x0][0x220], PT ;  /* 0x00008800e5007a0c */ /* 0x000fe20003fa6270 */
[----:B------:R-:W-:Y:S01]  /*5680*/  USHF.R.S32.HI UR4, URZ, 0x1f, UR5 ;  /* 0x0000001f3f047899 */ /* 0x000fe20008011405 */
[----:B------:R-:W-:Y:S01]  /*5690*/  ISETP.GE.AND P4, PT, R228, c[0x0][0x220], PT ;  /* 0x00008800e4007a0c */ /* 0x000fe20003f86270 */
[----:B------:R-:W-:Y:S01]  /*56a0*/  UIMAD UR29, UR29, UR5, URZ ;  /* 0x000000051d1d72a4 */ /* 0x000fe2000f8e023f */
[----:B------:R-:W-:Y:S01]  /*56b0*/  IMAD.WIDE.U32 R10, R3, UR5, R234 ;  /* 0x00000005030a7c25 */ /* 0x000fe2000f8e00ea */
[----:B------:R-:W-:Y:S02]  /*56c0*/  ISETP.GE.AND P3, PT, R227, c[0x0][0x220], PT ;  /* 0x00008800e3007a0c */ /* 0x000fe40003f66270 */
        /* <DEDUP_REMOVED lines=21> */
[C---:B------:R-:W-:Y:S02]  /*5820*/  @!P6 LEA R24, P1, R3.reuse, c[0x0][0x168], 0x1 ;  /* 0x00005a000318ea11 */ /* 0x040fe400078208ff */
[----:B------:R-:W-:Y:S01]  /*5830*/  IADD3.X R8, R8, UR20, RZ, P2, !PT ;  /* 0x0000001408087c10 */ /* 0x000fe200097fe4ff */
[----:B------:R1:W-:Y:S01]  /*5840*/  @P4 STS.128 [R230+0xc000], RZ ;  /* 0x00c000ffe6004388 */ /* 0x0003e20000000c00 */
[----:B------:R-:W-:-:S02]  /*5850*/  @!P5 LEA R10, P2, R3, c[0x0][0x168], 0x1 ;  /* 0x00005a00030ada11 */ /* 0x000fc400078408ff */
[C-C-:B------:R-:W-:Y:S01]  /*5860*/  @!P6 LEA.HI.X R25, R3.reuse, c[0x0][0x16c], R8.reuse, 0x1, P1 ;  /* 0x00005b000319ea11 */ /* 0x140fe200008f0c08 */
[----:B------:R-:W-:Y:S01]  /*5870*/  @!PT LDS RZ, [RZ] ;  /* 0x00000000fffff984 */ /* 0x000fe20000000800 */
[----:B------:R-:W-:Y:S01]  /*5880*/  @!PT LDS RZ, [RZ] ;  /* 0x00000000fffff984 */ /* 0x000fe20000000800 */
[----:B------:R-:W-:Y:S01]  /*5890*/  @!PT LDS RZ, [RZ] ;  /* 0x00000000fffff984 */ /* 0x000fe20000000800 */
[----:B------:R4:W-:Y:S01]  /*58a0*/  @!P4 LDGSTS.E.BYPASS.LTC128B.128 [R230+0xc000], [R32.64+0x100] ;  /* 0x0c00010020e6cfae */ /* 0x0009e2000b901d52 */
[----:B------:R-:W-:-:S03]  /*58b0*/  @!P5 LEA.HI.X R11, R3, c[0x0][0x16c], R8, 0x1, P2 ;  /* 0x00005b00030bda11 */ /* 0x000fc600010f0c08 */
[----:B------:R1:W-:Y:S04]  /*58c0*/  @P3 STS.128 [R230+0xe000], RZ ;  /* 0x00e000ffe6003388 */ /* 0x0003e80000000c00 */
[----:B------:R-:W-:Y:S01]  /*58d0*/  @!PT LDS RZ, [RZ] ;  /* 0x00000000fffff984 */ /* 0x000fe20000000800 */
[----:B------:R-:W-:Y:S01]  /*58e0*/  @!PT LDS RZ, [RZ] ;  /* 0x00000000fffff984 */ /* 0x000fe20000000800 */
[----:B------:R-:W-:Y:S01]  /*58f0*/  @!PT LDS RZ, [RZ] ;  /* 0x00000000fffff984 */ /* 0x000fe20000000800 */
[----:B------:R5:W-:Y:S01]  /*5900*/  @!P3 LDGSTS.E.BYPASS.LTC128B.128 [R230+0xe000], [R26.64+0x180] ;  /* 0x0e0001801ae6bfae */ /* 0x000be2000b901d52 */
[----:B--2---:R-:W-:-:S03]  /*5910*/  @!P4 LEA R36, P1, R3, c[0x0][0x168], 0x1 ;  /* 0x00005a000324ca11 */ /* 0x004fc600078208ff */
[----:B------:R1:W-:Y:S01]  /*5920*/  @P6 STS.128 [R230+0x8800], RZ ;  /* 0x008800ffe6006388 */ /* 0x0003e20000000c00 */
[----:B------:R-:W-:-:S03]  /*5930*/  @!P4 LEA.HI.X R37, R3, c[0x0][0x16c], R8, 0x1, P1 ;  /* 0x00005b000325ca11 */ /* 0x000fc600008f0c08 */
[----:B------:R-:W-:Y:S01]  /*5940*/  @!PT LDS RZ, [RZ] ;  /* 0x00000000fffff984 */ /* 0x000fe20000000800 */
[----:B------:R-:W-:Y:S01]  /*5950*/  @!PT LDS RZ, [RZ] ;  /* 0x00000000fffff984 */ /* 0x000fe20000000800 */
[----:B------:R-:W-:Y:S01]  /*5960*/  @!PT LDS RZ, [RZ] ;  /* 0x00000000fffff984 */ /* 0x000fe20000000800 */
[----:B------:R2:W-:Y:S01]  /*5970*/  @!P6 LDGSTS.E.BYPASS.LTC128B.128 [R230+0x8800], [R24.64] ;  /* 0x0880000018e6efae */ /* 0x0005e2000b901d52 */
[C---:B------:R-:W-:Y:S02]  /*5980*/  IADD3 R9, P1, R3.reuse, UR12, RZ ;  /* 0x0000000c03097c10 */ /* 0x040fe4000ff3e0ff */
[C---:B---3--:R-:W-:Y:S01]  /*5990*/  @!P3 LEA R34, P2, R3.reuse, c[0x0][0x168], 0x1 ;  /* 0x00005a000322ba11 */ /* 0x048fe200078408ff */
[----:B------:R1:W-:Y:S03]  /*59a0*/  @P5 STS.128 [R230+0xa800], RZ ;  /* 0x00a800ffe6005388 */ /* 0x0003e60000000c00 */
[----:B------:R-:W-:Y:S01]  /*59b0*/  @!P3 LEA.HI.X R35, R3, c[0x0][0x16c], R8, 0x1, P2 ;  /* 0x00005b000323ba11 */ /* 0x000fe200010f0c08 */
[----:B------:R-:W-:Y:S01]  /*59c0*/  @!PT LDS RZ, [RZ] ;  /* 0x00000000fffff984 */ /* 0x000fe20000000800 */
[----:B------:R-:W-:Y:S01]  /*59d0*/  @!PT LDS RZ, [RZ] ;  /* 0x00000000fffff984 */ /* 0x000fe20000000800 */
[----:B------:R-:W-:Y:S01]  /*59e0*/  @!PT LDS RZ, [RZ] ;  /* 0x00000000fffff984 */ /* 0x000fe20000000800 */
[----:B------:R3:W-:Y:S01]  /*59f0*/  @!P5 LDGSTS.E.BYPASS.LTC128B.128 [R230+0xa800], [R10.64+0x80] ;  /* 0x0a8000800ae6dfae */ /* 0x0007e2000b901d52 */
[----:B------:R-:W-:Y:S02]  /*5a00*/  IADD3.X R8, R8, UR20, RZ, P1, !PT ;  /* 0x0000001408087c10 */ /* 0x000fe40008ffe4ff */
[C---:B----4-:R-:W-:Y:S01]  /*5a10*/  @!P6 LEA R32, P2, R9.reuse, c[0x0][0x168], 0x1 ;  /* 0x00005a000920ea11 */ /* 0x050fe200078408ff */
[----:B------:R1:W-:Y:S03]  /*5a20*/  @P4 STS.128 [R230+0xc800], RZ ;  /* 0x00c800ffe6004388 */ /* 0x0003e60000000c00 */
[C---:B------:R-:W-:Y:S01]  /*5a30*/  @!P6 LEA.HI.X R33, R9.reuse, c[0x0][0x16c], R8, 0x1, P2 ;  /* 0x00005b000921ea11 */ /* 0x040fe200010f0c08 */
[----:B------:R-:W-:Y:S01]  /*5a40*/  @!PT LDS RZ, [RZ] ;  /* 0x00000000fffff984 */ /* 0x000fe20000000800 */
[----:B------:R-:W-:Y:S01]  /*5a50*/  @!PT LDS RZ, [RZ] ;  /* 0x00000000fffff984 */ /* 0x000fe20000000800 */
[----:B------:R-:W-:Y:S01]  /*5a60*/  @!PT LDS RZ, [RZ] ;  /* 0x00000000fffff984 */ /* 0x000fe20000000800 */
[----:B------:R4:W-:Y:S01]  /*5a70*/  @!P4 LDGSTS.E.BYPASS.LTC128B.128 [R230+0xc800], [R36.64+0x100] ;  /* 0x0c80010024e6cfae */ /* 0x0009e2000b901d52 */
[----:B-----5:R-:W-:-:S03]  /*5a80*/  @!P5 LEA R26, P1, R9, c[0x0][0x168], 0x1 ;  /* 0x00005a00091ada11 */ /* 0x020fc600078208ff */
[----:B------:R1:W-:Y:S01]  /*5a90*/  @P3 STS.128 [R230+0xe800], RZ ;  /* 0x00e800ffe6003388 */ /* 0x0003e20000000c00 */
[----:B------:R-:W-:-:S03]  /*5aa0*/  @!P5 LEA.HI.X R27, R9, c[0x0][0x16c], R8, 0x1, P1 ;  /* 0x00005b00091bda11 */ /* 0x000fc600008f0c08 */
        /* <DEDUP_REMOVED lines=21> */
[----:B------:R1:W-:Y:S01]  /*5c00*/  @P4 STS.128 [R230+0xd000], RZ ;  /* 0x00d000ffe6004388 */ /* 0x0003e20000000c00 */
[----:B------:R-:W-:-:S02]  /*5c10*/  @!P5 LEA R38, P2, R3, c[0x0][0x168], 0x1 ;  /* 0x00005a000326da11 */ /* 0x000fc400078408ff */
[C-C-:B------:R-:W-:Y:S01]  /*5c20*/  @!P6 LEA.HI.X R37, R3.reuse, c[0x0][0x16c], R8.reuse, 0x1, P1 ;  /* 0x00005b000325ea11 */ /* 0x140fe200008f0c08 */
[----:B------:R-:W-:Y:S01]  /*5c30*/  @!PT LDS RZ, [RZ] ;  /* 0x00000000fffff984 */ /* 0x000fe20000000800 */
[----:B------:R-:W-:Y:S01]  /*5c40*/  @!PT LDS RZ, [RZ] ;  /* 0x00000000fffff984 */ /* 0x000fe20000000800 */
[----:B------:R-:W-:Y:S01]  /*5c50*/  @!PT LDS RZ, [RZ] ;  /* 0x00000000fffff984 */ /* 0x000fe20000000800 */
[----:B------:R1:W-:Y:S01]  /*5c60*/  @!P4 LDGSTS.E.BYPASS.LTC128B.128 [R230+0xd000], [R24.64+0x100] ;  /* 0x0d00010018e6cfae */ /* 0x0003e2000b901d52 */
[C-C-:B------:R-:W-:Y:S02]  /*5c70*/  @!P5 LEA.HI.X R39, R3.reuse, c[0x0][0x16c], R8.reuse, 0x1, P2 ;  /* 0x00005b000327da11 */ /* 0x140fe400010f0c08 */
[C---:B-----5:R-:W-:Y:S01]  /*5c80*/  @!P4 LEA R34, P1, R3.reuse, c[0x0][0x168], 0x1 ;  /* 0x00005a000322ca11 */ /* 0x060fe200078208ff */
[----:B------:R1:W-:Y:S03]  /*5c90*/  @P3 STS.128 [R230+0xf000], RZ ;  /* 0x00f000ffe6003388 */ /* 0x0003e60000000c00 */
[----:B------:R-:W-:Y:S01]  /*5ca0*/  @!P4 LEA.HI.X R35, R3, c[0x0][0x16c], R8, 0x1, P1 ;  /* 0x00005b000323ca11 */ /* 0x000fe200008f0c08 */
        /* <DEDUP_REMOVED lines=27> */
.L_x_201:
[----:B------:R-:W-:Y:S05]  /*5e60*/  BSYNC B0 ;  /* 0x0000000000007941 */ /* 0x000fea0003800000 */
.L_x_200:
[----:B------:R-:W0:Y:S02]  /*5e70*/  LDGDEPBAR ;  /* 0x00000000000079af */ /* 0x000e240000000000 */
.L_x_199:
[----:B-1----:R-:W-:Y:S02]  /*5e80*/  FMNMX.FTZ R10, R21, R22, !PT ;  /* 0x00000016150a7209 */ /* 0x002fe40007810000 */
        /* <DEDUP_REMOVED lines=29> */
[----:B------:R-:W-:Y:S01]  /*6060*/  SHF.L.U32 R220, R0, 0x1, RZ ;  /* 0x0000000100dc7819 */ /* 0x000fe200000006ff */
[----:B------:R-:W1:Y:S03]  /*6070*/  SHFL.BFLY PT, R9, R10, 0x2, 0x1f ;  /* 0x0c401f000a097f89 */ /* 0x000e6600000e0000 */
[-C--:B------:R-:W-:Y:S01]  /*6080*/  LEA R218, R7, R220.reuse, 0x1 ;  /* 0x000000dc07da7211 */ /* 0x080fe200078e08ff */
[----:B------:R-:W2:Y:S01]  /*6090*/  SHFL.BFLY PT, R8, R11, 0x2, 0x1f ;  /* 0x0c401f000b087f89 */ /* 0x000ea200000e0000 */
[C---:B------:R-:W-:Y:S02]  /*60a0*/  LEA R217, R5.reuse, R220, 0x1 ;  /* 0x000000dc05d97211 */ /* 0x040fe400078e08ff */
        /* <DEDUP_REMOVED lines=45> */
[----:B------:R-:W-:Y:S01]  /*6380*/  FFMA.FTZ R34, R19, c[0x0][0x23c], -R188 ;  /* 0x00008f0013227a23 */ /* 0x000fe200000108bc */
[----:B------:R-:W-:Y:S01]  /*6390*/  MUFU.EX2 R170, R170 ;  /* 0x000000aa00aa7308 */ /* 0x000fe20000000800 */
[--C-:B------:R-:W-:Y:S01]  /*63a0*/  FFMA.FTZ R32, R18, c[0x0][0x23c], -R29.reuse ;  /* 0x00008f0012207a23 */ /* 0x100fe2000001081d */
[----:B------:R-:W-:Y:S01]  /*63b0*/  LDSM.16.MT88.4 R24, [R220+0x12800] ;  /* 0x01280000dc18783b */ /* 0x000fe20000004200 */
[----:B------:R-:W-:-:S02]  /*63c0*/  FFMA.FTZ R33, R20, c[0x0][0x23c], -R29 ;  /* 0x00008f0014217a23 */ /* 0x000fc4000001081d */
[--C-:B------:R-:W-:Y:S01]  /*63d0*/  FFMA.FTZ R0, R16, c[0x0][0x23c], -R29.reuse ;  /* 0x00008f0010007a23 */ /* 0x100fe2000001081d */
[----:B------:R-:W1:Y:S01]  /*63e0*/  LDSM.16.MT88.4 R20, [R217+0x10800] ;  /* 0x01080000d914783b */ /* 0x000e620000004200 */
[--C-:B------:R-:W-:Y:S01]  /*63f0*/  FFMA.FTZ R176, R185, c[0x0][0x23c], -R188.reuse ;  /* 0x00008f00b9b07a23 */ /* 0x100fe200000108bc */
[----:B------:R-:W3:Y:S01]  /*6400*/  MUFU.EX2 R165, R165 ;  /* 0x000000a500a57308 */ /* 0x000ee20000000800 */
[----:B--2---:R-:W-:Y:S01]  /*6410*/  F2FP.PACK_AB R128, R172, R173 ;  /* 0x000000adac80723e */ /* 0x004fe200000000ff */
[----:B------:R-:W2:Y:S01]  /*6420*/  LDSM.16.MT88.4 R16, [R216+0x10800] ;  /* 0x01080000d810783b */ /* 0x000ea20000004200 */
[--C-:B------:R-:W-:Y:S02]  /*6430*/  FFMA.FTZ R178, R183, c[0x0][0x23c], -R188.reuse ;  /* 0x00008f00b7b27a23 */ /* 0x100fe400000108bc */
[--C-:B------:R-:W-:Y:S02]  /*6440*/  FFMA.FTZ R179, R179, c[0x0][0x23c], -R188.reuse ;  /* 0x00008f00b3b37a23 */ /* 0x100fe400000108bc */
[----:B------:R-:W-:Y:S01]  /*6450*/  FFMA.FTZ R181, R181, c[0x0][0x23c], -R188 ;  /* 0x00008f00b5b57a23 */ /* 0x000fe200000108bc */
[----:B------:R-:W-:Y:S01]  /*6460*/  MUFU.EX2 R175, R175 ;  /* 0x000000af00af7308 */ /* 0x000fe20000000800 */
[----:B------:R-:W-:-:S02]  /*6470*/  FFMA.FTZ R180, R180, c[0x0][0x23c], -R29 ;  /* 0x00008f00b4b47a23 */ /* 0x000fc4000001081d */
[--C-:B------:R-:W-:Y:S02]  /*6480*/  FFMA.FTZ R183, R192, c[0x0][0x23c], -R29.reuse ;  /* 0x00008f00c0b77a23 */ /* 0x100fe4000001081d */
[--C-:B------:R-:W-:Y:S02]  /*6490*/  FFMA.FTZ R182, R182, c[0x0][0x23c], -R29.reuse ;  /* 0x00008f00b6b67a23 */ /* 0x100fe4000001081d */
[----:B------:R-:W-:Y:S01]  /*64a0*/  FFMA.FTZ R185, R190, c[0x0][0x23c], -R29 ;  /* 0x00008f00beb97a23 */ /* 0x000fe2000001081d */
[----:B------:R-:W4:Y:S01]  /*64b0*/  MUFU.EX2 R174, R174 ;  /* 0x000000ae00ae7308 */ /* 0x000f220000000800 */
[----:B---3--:R-:W-:Y:S01]  /*64c0*/  F2FP.PACK_AB R130, R165, R170 ;  /* 0x000000aaa582723e */ /* 0x008fe200000000ff */
[--C-:B------:R-:W-:Y:S02]  /*64d0*/  FFMA.FTZ R190, R191, c[0x0][0x23c], -R188.reuse ;  /* 0x00008f00bfbe7a23 */ /* 0x100fe400000108bc */
[--C-:B------:R-:W-:Y:S02]  /*64e0*/  FFMA.FTZ R189, R189, c[0x0][0x23c], -R188.reuse ;  /* 0x00008f00bdbd7a23 */ /* 0x100fe400000108bc */
[----:B------:R-:W-:-:S02]  /*64f0*/  FFMA.FTZ R187, R187, c[0x0][0x23c], -R188 ;  /* 0x00008f00bbbb7a23 */ /* 0x000fc400000108bc */
[----:B------:R-:W-:Y:S01]  /*6500*/  MUFU.EX2 R177, R177 ;  /* 0x000000b100b17308 */ /* 0x000fe20000000800 */
[--C-:B------:R-:W-:Y:S02]  /*6510*/  FFMA.FTZ R191, R184, c[0x0][0x23c], -R29.reuse ;  /* 0x00008f00b8bf7a23 */ /* 0x100fe4000001081d */
[----:B------:R-:W-:Y:S02]  /*6520*/  FFMA.FTZ R188, R31, c[0x0][0x23c], -R188 ;  /* 0x00008f001fbc7a23 */ /* 0x000fe400000108bc */
[--C-:B------:R-:W-:Y:S02]  /*6530*/  FFMA.FTZ R186, R186, c[0x0][0x23c], -R29.reuse ;  /* 0x00008f00baba7a23 */ /* 0x100fe4000001081d */
[--C-:B------:R-:W-:Y:S01]  /*6540*/  FFMA.FTZ R184, R30, c[0x0][0x23c], -R29.reuse ;  /* 0x00008f001eb87a23 */ /* 0x100fe2000001081d */
[----:B------:R-:W3:Y:S01]  /*6550*/  MUFU.EX2 R168, R168 ;  /* 0x000000a800a87308 */ /* 0x000ee20000000800 */
[----:B----4-:R-:W-:Y:S01]  /*6560*/  F2FP.PACK_AB R129, R174, R175 ;  /* 0x000000afae81723e */ /* 0x010fe200000000ff */
[----:B------:R-:W-:-:S02]  /*6570*/  FFMA.FTZ R247, R28, c[0x0][0x23c], -R29 ;  /* 0x00008f001cf77a23 */ /* 0x000fc4000001081d */
[----:B------:R-:W-:Y:S01]  /*6580*/  LDSM.16.MT88.4 R28, [R217+0x11800] ;  /* 0x01180000d91c783b */ /* 0x000fe20000004200 */
[----:B------:R-:W-:Y:S02]  /*6590*/  FADD.FTZ R173, R173, R172 ;  /* 0x000000acadad7221 */ /* 0x000fe40000010000 */
[----:B------:R-:W-:Y:S01]  /*65a0*/  FADD.FTZ R174, R175, R174 ;  /* 0x000000aeafae7221 */ /* 0x000fe20000010000 */
[----:B------:R-:W-:Y:S01]  /*65b0*/  MUFU.EX2 R171, R171 ;  /* 0x000000ab00ab7308 */ /* 0x000fe20000000800 */
[----:B------:R-:W-:-:S04]  /*65c0*/  FADD.FTZ R170, R170, R173 ;  /* 0x000000adaaaa7221 */ /* 0x000fc80000010000 */
[----:B------:R-:W-:Y:S01]  /*65d0*/  FADD.FTZ R170, R165, R170 ;  /* 0x000000aaa5aa7221 */ /* 0x000fe20000010000 */
[----:B---3--:R-:W-:Y:S02]  /*65e0*/  F2FP.PACK_AB R131, R168, R177 ;  /* 0x000000b1a883723e */ /* 0x008fe400000000ff */
[----:B------:R-:W3:Y:S01]  /*65f0*/  MUFU.EX2 R34, R34 ;  /* 0x0000002200227308 */ /* 0x000ee20000000800 */
        /* <DEDUP_REMOVED lines=17> */
[----:B------:R-:W2:Y:S06]  /*6710*/  MUFU.EX2 R179, R179 ;  /* 0x000000b300b37308 */ /* 0x000eac0000000800 */
[C---:B------:R-:W-:Y:S02]  /*6720*/  HMMA.16816.F32 R52, R128.reuse, R56, RZ ;  /* 0x000000388034723c */ /* 0x040fe400000018ff */
[----:B------:R-:W-:Y:S06]  /*6730*/  MUFU.EX2 R178, R178 ;  /* 0x000000b200b27308 */ /* 0x000fec0000000800 */
[C---:B-1----:R-:W-:Y:S02]  /*6740*/  HMMA.16816.F32 R60, R128.reuse, R64, RZ ;  /* 0x00000040803c723c */ /* 0x042fe400000018ff */
        /* <DEDUP_REMOVED lines=34> */
[----:B---3--:R-:W-:Y:S01]  /*6970*/  F2FP.PACK_AB R4, R34, R171 ;  /* 0x000000ab2204723e */ /* 0x008fe200000000ff */
[----:B------:R-:W-:Y:S01]  /*6980*/  HMMA.16816.F32 R128, R128, R6, RZ ;  /* 0x000000068080723c */ /* 0x000fe200000018ff */
[----:B----4-:R-:W-:Y:S01]  /*6990*/  F2FP.PACK_AB R5, R32, R169 ;  /* 0x000000a92005723e */ /* 0x010fe200000000ff */
        /* <DEDUP_REMOVED lines=12> */
[----:B------:R-:W3:Y:S07]  /*6a60*/  LDSM.16.MT88.4 R12, [R218+0x12800] ;  /* 0x01280000da0c783b */ /* 0x000eee0000004200 */
[C---:B------:R-:W-:Y:S08]  /*6a70*/  HMMA.16816.F32 R152, R4.reuse, R8, R152 ;  /* 0x000000080498723c */ /* 0x040ff00000001898 */
[C---:B------:R-:W-:Y:S01]  /*6a80*/  HMMA.16816.F32 R148, R4.reuse, R10, R148 ;  /* 0x0000000a0494723c */ /* 0x040fe20000001894 */
[----:B------:R-:W4:Y:S07]  /*6a90*/  LDSM.16.MT88.4 R8, [R217+0x12800] ;  /* 0x01280000d908783b */ /* 0x000f2e0000004200 */
[C---:B------:R-:W-:Y:S08]  /*6aa0*/  HMMA.16816.F32 R144, R4.reuse, R20, R144 ;  /* 0x000000140490723c */ /* 0x040ff00000001890 */
[C---:B------:R-:W-:Y:S01]  /*6ab0*/  HMMA.16816.F32 R140, R4.reuse, R22, R140 ;  /* 0x00000016048c723c */ /* 0x040fe2000000188c */
[----:B------:R-:W-:Y:S07]  /*6ac0*/  LDSM.16.MT88.4 R20, [R216+0x12800] ;  /* 0x01280000d814783b */ /* 0x000fee0000004200 */
[C---:B--2---:R-:W-:Y:S08]  /*6ad0*/  HMMA.16816.F32 R136, R4.reuse, R16, R136 ;  /* 0x000000100488723c */ /* 0x044ff00000001888 */
[C---:B---3--:R-:W-:Y:S08]  /*6ae0*/  HMMA.16816.F32 R44, R4.reuse, R12, R44 ;  /* 0x0000000c042c723c */ /* 0x048ff0000000182c */
[C---:B------:R-:W-:Y:S01]  /*6af0*/  HMMA.16816.F32 R48, R4.reuse, R14, R48 ;  /* 0x0000000e0430723c */ /* 0x040fe20000001830 */
[----:B------:R-:W2:Y:S07]  /*6b00*/  LDSM.16.MT88.4 R12, [R217+0x14800] ;  /* 0x01480000d90c783b */ /* 0x000eae0000004200 */
[C---:B----4-:R-:W-:Y:S08]  /*6b10*/  HMMA.16816.F32 R52, R4.reuse, R8, R52 ;  /* 0x000000080434723c */ /* 0x050ff00000001834 */
[C---:B------:R-:W-:Y:S01]  /*6b20*/  HMMA.16816.F32 R56, R4.reuse, R10, R56 ;  /* 0x0000000a0438723c */ /* 0x040fe20000001838 */
[----:B------:R-:W3:Y:S07]  /*6b30*/  LDSM.16.MT88.4 R8, [R216+0x14800] ;  /* 0x01480000d808783b */ /* 0x000eee0000004200 */
[C---:B------:R-:W-:Y:S01]  /*6b40*/  HMMA.16816.F32 R132, R4.reuse, R18, R132 ;  /* 0x000000120484723c */ /* 0x040fe20000001884 */
[----:B------:R-:W4:Y:S07]  /*6b50*/  LDSM.16.MT88.4 R16, [R220+0x14800] ;  /* 0x01480000dc10783b */ /* 0x000f2e0000004200 */
[C---:B------:R-:W-:Y:S08]  /*6b60*/  HMMA.16816.F32 R36, R4.reuse, R24, R36 ;  /* 0x000000180424723c */ /* 0x040ff00000001824 */
[C---:B------:R-:W-:Y:S01]  /*6b70*/  HMMA.16816.F32 R40, R4.reuse, R26, R40 ;  /* 0x0000001a0428723c */ /* 0x040fe20000001828 */
[----:B------:R-:W-:Y:S07]  /*6b80*/  LDSM.16.MT88.4 R24, [R218+0x14800] ;  /* 0x01480000da18783b */ /* 0x000fee0000004200 */
        /* <DEDUP_REMOVED lines=24> */
[C---:B----4-:R-:W-:Y:S08]  /*6d10*/  HMMA.16816.F32 R108, R4.reuse, R16, R108 ;  /* 0x00000010046c723c */ /* 0x050ff0000000186c */
[----:B------:R-:W-:Y:S01]  /*6d20*/  HMMA.16816.F32 R112, R4, R18, R112 ;  /* 0x000000120470723c */ /* 0x000fe20000001870 */
[----:B------:R-:W4:Y:S06]  /*6d30*/  LDSM.16.MT88.4 R16, [R220+0x11000] ;  /* 0x01100000dc10783b */ /* 0x000f2c0000004200 */
[----:B------:R-:W-:Y:S01]  /*6d40*/  F2FP.PACK_AB R4, R179, R176 ;  /* 0x000000b0b304723e */ /* 0x000fe200000000ff */
[----:B------:R-:W-:Y:S01]  /*6d50*/  FADD.FTZ R176, R176, R35 ;  /* 0x00000023b0b07221 */ /* 0x000fe20000010000 */
[----:B-1----:R-:W-:Y:S01]  /*6d60*/  F2FP.PACK_AB R5, R183, R180 ;  /* 0x000000b4b705723e */ /* 0x002fe200000000ff */
        /* <DEDUP_REMOVED lines=11> */
[----:B------:R-:W1:Y:S07]  /*6e20*/  LDSM.16.MT88.4 R12, [R217+0x13000] ;  /* 0x01300000d90c783b */ /* 0x000e6e0000004200 */
[C---:B---3--:R-:W-:Y:S08]  /*6e30*/  HMMA.16816.F32 R136, R4.reuse, R8, R136 ;  /* 0x000000080488723c */ /* 0x048ff00000001888 */
        /* <DEDUP_REMOVED lines=69> */
[C---:B------:R-:W-:Y:S01]  /*7290*/  HMMA.16816.F32 R140, R4.reuse, R30, R140 ;  /* 0x0000001e048c723c */ /* 0x040fe2000000188c */
[----:B------:R-:W4:Y:S07]  /*72a0*/  LDSM.16.MT88.4 R28, [R220+0x15800] ;  /* 0x01580000dc1c783b */ /* 0x000f2e0000004200 */
[C---:B------:R-:W-:Y:S08]  /*72b0*/  HMMA.16816.F32 R136, R4.reuse, R24, R136 ;  /* 0x000000180488723c */ /* 0x040ff00000001888 */
[C---:B------:R-:W-:Y:S01]  /*72c0*/  HMMA.16816.F32 R132, R4.reuse, R26, R132 ;  /* 0x0000001a0484723c */ /* 0x040fe20000001884 */
[----:B------:R-:W5:Y:S07]  /*72d0*/  LDSM.16.MT88.4 R24, [R217+0x15800] ;  /* 0x01580000d918783b */ /* 0x000f6e0000004200 */
[C---:B------:R-:W-:Y:S08]  /*72e0*/  HMMA.16816.F32 R44, R4.reuse, R20, R44 ;  /* 0x00000014042c723c */ /* 0x040ff0000000182c */
        /* <DEDUP_REMOVED lines=13> */
[C---:B-----5:R-:W-:Y:S08]  /*73c0*/  HMMA.16816.F32 R84, R4.reuse, R24, R84 ;  /* 0x000000180454723c */ /* 0x060ff00000001854 */
[C---:B------:R-:W-:Y:S08]  /*73d0*/  HMMA.16816.F32 R88, R4.reuse, R26, R88 ;  /* 0x0000001a0458723c */ /* 0x040ff00000001858 */
[C---:B------:R-:W-:Y:S08]  /*73e0*/  HMMA.16816.F32 R92, R4.reuse, R20, R92 ;  /* 0x00000014045c723c */ /* 0x040ff0000000185c */
        /* <DEDUP_REMOVED lines=9> */
[----:B------:R-:W-:Y:S01]  /*7480*/  ISETP.GE.AND P5, PT, R240, c[0x0][0x220], PT ;  /* 0x00008800f0007a0c */ /* 0x000fe20003fa6270 */
[----:B------:R-:W-:-:S04]  /*7490*/  DEPBAR.LE SB0, 0x0 ;  /* 0x000080000000791a */ /* 0x000fc80000000000 */
[----:B------:R-:W-:Y:S01]  /*74a0*/  BAR.SYNC.DEFER_BLOCKING 0x0 ;  /* 0x0000000000007b1d */ /* 0x000fe20000010000 */
[----:B------:R-:W-:Y:S01]  /*74b0*/  USHF.R.S32.HI UR5, URZ, 0x1f, UR27 ;  /* 0x0000001f3f057899 */ /* 0x000fe2000801141b */
[----:B------:R-:W-:Y:S01]  /*74c0*/  ISETP.GE.AND P4, PT, R229, c[0x0][0x220], PT ;  /* 0x00008800e5007a0c */ /* 0x000fe20003f86270 */
[----:B------:R-:W-:Y:S01]  /*74d0*/  UIMAD UR4, UR17, UR27, URZ ;  /* 0x0000001b110472a4 */ /* 0x000fe2000f8e023f */
[----:B------:R-:W-:Y:S01]  /*74e0*/  IMAD.U32 R5, RZ, RZ, UR27 ;  /* 0x0000001bff057e24 */ /* 0x000fe2000f8e00ff */
[----:B------:R-:W-:Y:S01]  /*74f0*/  ISETP.GE.AND P3, PT, R228, c[0x0][0x220], PT ;  /* 0x00008800e4007a0c */ /* 0x000fe20003f66270 */
[----:B------:R-:W-:Y:S01]  /*7500*/  UISETP.GT.AND UP0, UPT, UR27, UR9, UPT ;  /* 0x000000091b00728c */ /* 0x000fe2000bf04270 */
[----:B------:R-:W-:Y:S01]  /*7510*/  ISETP.GE.AND P2, PT, R227, c[0x0][0x220], PT ;  /* 0x00008800e3007a0c */ /* 0x000fe20003f46270 */
[----:B------:R-:W-:Y:S01]  /*7520*/  UIMAD UR4, UR5, UR31, UR4 ;  /* 0x0000001f050472a4 */ /* 0x000fe2000f8e0204 */
[----:B------:R-:W-:-:S05]  /*7530*/  IMAD.WIDE.U32 R4, R5, UR31, R196 ;  /* 0x0000001f05047c25 */ /* 0x000fca000f8e00c4 */
[----:B------:R-:W-:Y:S02]  /*7540*/  IADD3 R0, R5, UR4, RZ ;  /* 0x0000000405007c10 */ /* 0x000fe4000fffe0ff */
[C---:B------:R-:W-:Y:S02]  /*7550*/  @!P5 LEA R16, P6, R4.reuse, c[0x0][0x170], 0x1 ;  /* 0x00005c000410da11 */ /* 0x040fe400078c08ff */
[C---:B------:R-:W-:Y:S02]  /*7560*/  @!P4 LEA R12, P1, R4.reuse, c[0x0][0x170], 0x1 ;  /* 0x00005c00040cca11 */ /* 0x040fe400078208ff */
[C---:B------:R-:W-:Y:S02]  /*7570*/  @!P3 LEA R10, P0, R4.reuse, c[0x0][0x170], 0x1 ;  /* 0x00005c00040aba11 */ /* 0x040fe400078008ff */
[C-C-:B------:R-:W-:Y:S02]  /*7580*/  @!P5 LEA.HI.X R17, R4.reuse, c[0x0][0x174], R0.reuse, 0x1, P6 ;  /* 0x00005d000411da11 */ /* 0x140fe400030f0c00 */
[C---:B------:R-:W-:Y:S01]  /*7590*/  IADD3 R7, P6, R4.reuse, UR25, RZ ;  /* 0x0000001904077c10 */ /* 0x040fe2000ffde0ff */
[----:B------:R-:W-:Y:S01]  /*75a0*/  @P5 STS.128 [R230+0x10000], RZ ;  /* 0x010000ffe6005388 */ /* 0x000fe20000000c00 */
[----:B------:R-:W-:-:S02]  /*75b0*/  @!P4 LEA.HI.X R13, R4, c[0x0][0x174], R0, 0x1, P1 ;  /* 0x00005d00040dca11 */ /* 0x000fc400008f0c00 */
[C---:B------:R-:W-:Y:S01]  /*75c0*/  @!P2 LEA R8, P1, R4.reuse, c[0x0][0x170], 0x1 ;  /* 0x00005c000408aa11 */ /* 0x040fe200078208ff */
[----:B------:R-:W-:Y:S01]  /*75d0*/  @!PT LDS RZ, [RZ] ;  /* 0x00000000fffff984 */ /* 0x000fe20000000800 */
[----:B------:R-:W-:Y:S01]  /*75e0*/  @!PT LDS RZ, [RZ] ;  /* 0x00000000fffff984 */ /* 0x000fe20000000800 */
[----:B------:R-:W-:Y:S01]  /*75f0*/  @!PT LDS RZ, [RZ] ;  /* 0x00000000fffff984 */ /* 0x000fe20000000800 */
[----:B------:R1:W-:Y:S01]  /*7600*/  @!P5 LDGSTS.E.BYPASS.LTC128B.128 [R230+0x10000], [R16.64] ;  /* 0x1000000010e6dfae */ /* 0x0003e2000b901d52 */
[--C-:B------:R-:W-:Y:S02]  /*7610*/  @!P3 LEA.HI.X R11, R4, c[0x0][0x174], R0.reuse, 0x1, P0 ;  /* 0x00005d00040bba11 */ /* 0x100fe400000f0c00 */
[----:B------:R-:W-:Y:S01]  /*7620*/  IADD3.X R2, R0, UR10, RZ, P6, !PT ;  /* 0x0000000a00027c10 */ /* 0x000fe2000b7fe4ff */
[----:B------:R-:W-:Y:S01]  /*7630*/  @P4 STS.128 [R230+0x12000], RZ ;  /* 0x012000ffe6004388 */ /* 0x000fe20000000c00 */
[C---:B------:R-:W-:Y:S02]  /*7640*/  @!P5 LEA R14, P0, R7.reuse, c[0x0][0x170], 0x1 ;  /* 0x00005c00070eda11 */ /* 0x040fe400078008ff */
[----:B------:R-:W-:Y:S01]  /*7650*/  @!P4 LEA R20, P6, R7, c[0x0][0x170], 0x1 ;  /* 0x00005c000714ca11 */ /* 0x000fe200078c08ff */
[----:B------:R-:W-:Y:S01]  /*7660*/  @!PT LDS RZ, [RZ] ;  /* 0x00000000fffff984 */ /* 0x000fe20000000800 */
[----:B------:R-:W-:Y:S01]  /*7670*/  @!PT LDS RZ, [RZ] ;  /* 0x00000000fffff984 */ /* 0x000fe20000000800 */
[----:B------:R-:W-:Y:S01]  /*7680*/  @!PT LDS RZ, [RZ] ;  /* 0x00000000fffff984 */ /* 0x000fe20000000800 */
[----:B------:R2:W-:Y:S01]  /*7690*/  @!P4 LDGSTS.E.BYPASS.LTC128B.128 [R230+0x12000], [R12.64+0x80] ;  /* 0x120000800ce6cfae */ /* 0x0005e2000b901d52 */
[----:B------:R-:W-:-:S02]  /*76a0*/  @!P2 LEA.HI.X R9, R4, c[0x0][0x174], R0, 0x1, P1 ;  /* 0x00005d000409aa11 */ /* 0x000fc400008f0c00 */
[C---:B------:R-:W-:Y:S01]  /*76b0*/  @!P3 LEA R18, P1, R7.reuse, c[0x0][0x170], 0x1 ;  /* 0x00005c000712ba11 */ /* 0x040fe200078208ff */
[----:B------:R-:W-:Y:S01]  /*76c0*/  @P3 STS.128 [R230+0x14000], RZ ;  /* 0x014000ffe6003388 */ /* 0x000fe20000000c00 */
[C-C-:B------:R-:W-:Y:S02]  /*76d0*/  @!P5 LEA.HI.X R15, R7.reuse, c[0x0][0x174], R2.reuse, 0x1, P0 ;  /* 0x00005d00070fda11 */ /* 0x140fe400000f0c02 */
[C---:B------:R-:W-:Y:S01]  /*76e0*/  @!P2 LEA R6, P0, R7.reuse, c[0x0][0x170], 0x1 ;  /* 0x00005c000706aa11 */ /* 0x040fe200078008ff */
[----:B------:R-:W-:Y:S01]  /*76f0*/  @!PT LDS RZ, [RZ] ;  /* 0x00000000fffff984 */ /* 0x000fe20000000800 */
[----:B------:R-:W-:Y:S01]  /*7700*/  @!PT LDS RZ, [RZ] ;  /* 0x00000000fffff984 */ /* 0x000fe20000000800 */
[----:B------:R-:W-:Y:S01]  /*7710*/  @!PT LDS RZ, [RZ] ;  /* 0x00000000fffff984 */ /* 0x000fe20000000800 */
[----:B------:R3:W-:Y:S01]  /*7720*/  @!P3 LDGSTS.E.BYPASS.LTC128B.128 [R230+0x14000], [R10.64+0x100] ;  /* 0x140001000ae6bfae */ /* 0x0007e2000b901d52 */
[C-C-:B------:R-:W-:Y:S02]  /*7730*/  @!P4 LEA.HI.X R21, R7.reuse, c[0x0][0x174], R2.reuse, 0x1, P6 ;  /* 0x00005d000715ca11 */ /* 0x140fe400030f0c02 */
[C---:B------:R-:W-:Y:S01]  /*7740*/  IADD3 R5, P6, R7.reuse, UR25, RZ ;  /* 0x0000001907057c10 */ /* 0x040fe2000ffde0ff */
[----:B------:R-:W-:Y:S01]  /*7750*/  @P2 STS.128 [R230+0x16000], RZ ;  /* 0x016000ffe6002388 */ /* 0x000fe20000000c00 */
[----:B------:R-:W-:-:S02]  /*7760*/  @!P3 LEA.HI.X R19, R7, c[0x0][0x174], R2, 0x1, P1 ;  /* 0x00005d000713ba11 */ /* 0x000fc400008f0c02 */
[----:B------:R-:W-:Y:S01]  /*7770*/  @!P2 LEA.HI.X R7, R7, c[0x0][0x174], R2, 0x1, P0 ;  /* 0x00005d000707aa11 */ /* 0x000fe200000f0c02 */
[----:B------:R-:W-:Y:S01]  /*7780*/  @!PT LDS RZ, [RZ] ;  /* 0x00000000fffff984 */ /* 0x000fe20000000800 */
[----:B------:R-:W-:Y:S01]  /*7790*/  @!PT LDS RZ, [RZ] ;  /* 0x00000000fffff984 */ /* 0x000fe20000000800 */
[----:B------:R-:W-:Y:S01]  /*77a0*/  @!PT LDS RZ, [RZ] ;  /* 0x00000000fffff984 */ /* 0x000fe20000000800 */
[----:B------:R3:W-:Y:S01]  /*77b0*/  @!P2 LDGSTS.E.BYPASS.LTC128B.128 [R230+0x16000], [R8.64+0x180] ;  /* 0x1600018008e6afae */ /* 0x0007e2000b901d52 */
[----:B------:R-:W-:Y:S02]  /*77c0*/  IADD3.X R2, R2, UR10, RZ, P6, !PT ;  /* 0x0000000a02027c10 */ /* 0x000fe4000b7fe4ff */
[C---:B------:R-:W-:Y:S01]  /*77d0*/  @!P5 LEA R28, P0, R5.reuse, c[0x0][0x170], 0x1 ;  /* 0x00005c00051cda11 */ /* 0x040fe200078008ff */
[----:B------:R-:W-:Y:S01]  /*77e0*/  @P5 STS.128 [R230+0x10800], RZ ;  /* 0x010800ffe6005388 */ /* 0x000fe20000000c00 */
[C---:B------:R-:W-:Y:S02]  /*77f0*/  @!P4 LEA R26, P6, R5.reuse, c[0x0][0x170], 0x1 ;  /* 0x00005c00051aca11 */ /* 0x040fe400078c08ff */
[C---:B------:R-:W-:Y:S01]  /*7800*/  @!P5 LEA.HI.X R29, R5.reuse, c[0x0][0x174], R2, 0x1, P0 ;  /* 0x00005d00051dda11 */ /* 0x040fe200000f0c02 */
[----:B------:R-:W-:Y:S01]  /*7810*/  @!PT LDS RZ, [RZ] ;  /* 0x00000000fffff984 */ /* 0x000fe20000000800 */
[----:B------:R-:W-:Y:S01]  /*7820*/  @!PT LDS RZ, [RZ] ;  /* 0x00000000fffff984 */ /* 0x000fe20000000800 */
[----:B------:R-:W-:Y:S01]  /*7830*/  @!PT LDS RZ, [RZ] ;  /* 0x00000000fffff984 */ /* 0x000fe20000000800 */
[----:B------:R2:W-:Y:S01]  /*7840*/  @!P5 LDGSTS.E.BYPASS.LTC128B.128 [R230+0x10800], [R14.64] ;  /* 0x108000000ee6dfae */ /* 0x0005e2000b901d52 */
[----:B------:R-:W-:-:S02]  /*7850*/  @!P3 LEA R22, P1, R5, c[0x0][0x170], 0x1 ;  /* 0x00005c000516ba11 */ /* 0x000fc400078208ff */
[C---:B------:R-:W-:Y:S01]  /*7860*/  @!P2 LEA R24, P0, R5.reuse, c[0x0][0x170], 0x1 ;  /* 0x00005c000518aa11 */ /* 0x040fe200078008ff */
[----:B------:R-:W-:Y:S01]  /*7870*/  @P4 STS.128 [R230+0x12800], RZ ;  /* 0x012800ffe6004388 */ /* 0x000fe20000000c00 */
[C-C-:B------:R-:W-:Y:S02]  /*7880*/  @!P4 LEA.HI.X R27, R5.reuse, c[0x0][0x174], R2.reuse, 0x1, P6 ;  /* 0x00005d00051bca11 */ /* 0x140fe400030f0c02 */
[C---:B------:R-:W-:Y:S01]  /*7890*/  IADD3 R0, P6, R5.reuse, UR25, RZ ;  /* 0x0000001905007c10 */ /* 0x040fe2000ffde0ff */
[----:B------:R-:W-:Y:S01]  /*78a0*/  @!PT LDS RZ, [RZ] ;  /* 0x00000000fffff984 */ /* 0x000fe20000000800 */
[----:B------:R-:W-:Y:S01]  /*78b0*/  @!PT LDS RZ, [RZ] ;  /* 0x00000000fffff984 */ /* 0x000fe20000000800 */
[----:B------:R-:W-:Y:S01]  /*78c0*/  @!PT LDS RZ, [RZ] ;  /* 0x00000000fffff984 */ /* 0x000fe20000000800 */
[----:B------:R4:W-:Y:S01]  /*78d0*/  @!P4 LDGSTS.E.BYPASS.LTC128B.128 [R230+0x12800], [R20.64+0x80] ;  /* 0x1280008014e6cfae */ /* 0x0009e2000b901d52 */
[C-C-:B------:R-:W-:Y:S02]  /*78e0*/  @!P3 LEA.HI.X R23, R5.reuse, c[0x0][0x174], R2.reuse, 0x1, P1 ;  /* 0x00005d000517ba11 */ /* 0x140fe400008f0c02 */
[----:B------:R-:W-:Y:S01]  /*78f0*/  @!P2 LEA.HI.X R25, R5, c[0x0][0x174], R2, 0x1, P0 ;  /* 0x00005d000519aa11 */ /* 0x000fe200000f0c02 */
[----:B------:R-:W-:Y:S01]  /*7900*/  @P3 STS.128 [R230+0x14800], RZ ;  /* 0x014800ffe6003388 */ /* 0x000fe20000000c00 */
[----:B------:R-:W-:-:S02]  /*7910*/  IADD3.X R5, R2, UR10, RZ, P6, !PT ;  /* 0x0000000a02057c10 */ /* 0x000fc4000b7fe4ff */
[C---:B------:R-:W-:Y:S01]  /*7920*/  @!P5 LEA R30, P0, R0.reuse, c[0x0][0x170], 0x1 ;  /* 0x00005c00001eda11 */ /* 0x040fe200078008ff */
[----:B------:R-:W-:Y:S01]  /*7930*/  @!PT LDS RZ, [RZ] ;  /* 0x00000000fffff984 */ /* 0x000fe20000000800 */
[----:B------:R-:W-:Y:S01]  /*7940*/  @!PT LDS RZ, [RZ] ;  /* 0x00000000fffff984 */ /* 0x000fe20000000800 */
[----:B------:R-:W-:Y:S01]  /*7950*/  @!PT LDS RZ, [RZ] ;  /* 0x00000000fffff984 */ /* 0x000fe20000000800 */
[----:B------:R1:W-:Y:S01]  /*7960*/  @!P3 LDGSTS.E.BYPASS.LTC128B.128 [R230+0x14800], [R18.64+0x100] ;  /* 0x1480010012e6bfae */ /* 0x0003e2000b901d52 */
[C---:B------:R-:W-:Y:S02]  /*7970*/  @!P4 LEA R172, P6, R0.reuse, c[0x0][0x170], 0x1 ;  /* 0x00005c0000acca11 */ /* 0x040fe400078c08ff */
        /* <DEDUP_REMOVED lines=8> */
[----:B------:R-:W-:-:S02]  /*7a00*/  @!P4 LEA.HI.X R173, R0, c[0x0][0x174], R5, 0x1, P6 ;  /* 0x00005d0000adca11 */ /* 0x000fc400030f0c05 */
[C-C-:B------:R-:W-:Y:S01]  /*7a10*/  @!P3 LEA.HI.X R171, R0.reuse, c[0x0][0x174], R5.reuse, 0x1, P1 ;  /* 0x00005d0000abba11 */ /* 0x140fe200008f0c05 */
[----:B------:R-:W-:Y:S01]  /*7a20*/  @P5 STS.128 [R230+0x11000], RZ ;  /* 0x011000ffe6005388 */ /* 0x000fe20000000c00 */
[----:B------:R-:W-:Y:S02]  /*7a30*/  @!P2 LEA.HI.X R169, R0, c[0x0][0x174], R5, 0x1, P0 ;  /* 0x00005d0000a9aa11 */ /* 0x000fe400000f0c05 */
[----:B------:R-:W-:Y:S01]  /*7a40*/  PLOP3.LUT P0, PT, PT, PT, UP0, 0x80, 0x0 ;  /* 0x000000000000781c */ /* 0x000fe20003f0f008 */
        /* <DEDUP_REMOVED lines=40> */
[----:B----4-:R-:W4:Y:S04]  /*7cd0*/  LDSM.16.M88.4 R20, [R225+0x8000] ;  /* 0x00800000e114783b */ /* 0x010f280000000200 */
[----:B--2---:R-:W2:Y:S04]  /*7ce0*/  LDSM.16.M88.4 R12, [R225+0x8800] ;  /* 0x00880000e10c783b */ /* 0x004ea80000000200 */
[----:B-----5:R-:W5:Y:S04]  /*7cf0*/  LDSM.16.M88.4 R4, [R225+0x9000] ;  /* 0x00900000e104783b */ /* 0x020f680000000200 */
[----:B------:R-:W2:Y:S04]  /*7d00*/  LDSM.16.M88.4 R32, [R225+0x9800] ;  /* 0x00980000e120783b */ /* 0x000ea80000000200 */
[----:B-1----:R-:W-:Y:S04]  /*7d10*/  LDSM.16.M88.4 R28, [R224] ;  /* 0x00000000e01c783b */ /* 0x002fe80000000200 */
[----:B------:R-:W1:Y:S04]  /*7d20*/  LDSM.16.M88.4 R192, [R223] ;  /* 0x00000000dfc0783b */ /* 0x000e680000000200 */
[----:B------:R-:W1:Y:S04]  /*7d30*/  LDSM.16.M88.4 R188, [R215] ;  /* 0x00000000d7bc783b */ /* 0x000e680000000200 */
[----:B------:R-:W1:Y:S04]  /*7d40*/  LDSM.16.M88.4 R176, [R214] ;  /* 0x00000000d6b0783b */ /* 0x000e680000000200 */
[----:B------:R-:W1:Y:S04]  /*7d50*/  LDSM.16.M88.4 R172, [R213] ;  /* 0x00000000d5ac783b */ /* 0x000e680000000200 */
[----:B---3--:R-:W-:Y:S01]  /*7d60*/  LDSM.16.M88.4 R168, [R219+0x8000] ;  /* 0x00800000dba8783b */ /* 0x008fe20000000200 */
[C---:B----4-:R-:W-:Y:S03]  /*7d70*/  HMMA.16816.F32 R24, R180.reuse, R20, RZ ;  /* 0x00000014b418723c */ /* 0x050fe600000018ff */
[----:B------:R-:W0:Y:S05]  /*7d80*/  LDGDEPBAR ;  /* 0x00000000000079af */ /* 0x000e2a0000000000 */
[C---:B------:R-:W-:Y:S08]  /*7d90*/  HMMA.16816.F32 R20, R180.reuse, R22, RZ ;  /* 0x00000016b414723c */ /* 0x040ff000000018ff */
[C---:B--2---:R-:W-:Y:S08]  /*7da0*/  HMMA.16816.F32 R16, R180.reuse, R12, RZ ;  /* 0x0000000cb410723c */ /* 0x044ff000000018ff */
[C---:B-----5:R-:W-:Y:S08]  /*7db0*/  HMMA.16816.F32 R8, R180.reuse, R4, RZ ;  /* 0x00000004b408723c */ /* 0x060ff000000018ff */
[C---:B------:R-:W-:Y:S08]  /*7dc0*/  HMMA.16816.F32 R12, R180.reuse, R14, RZ ;  /* 0x0000000eb40c723c */ /* 0x040ff000000018ff */
[C---:B------:R-:W-:Y:S08]  /*7dd0*/  HMMA.16816.F32 R4, R180.reuse, R6, RZ ;  /* 0x00000006b404723c */ /* 0x040ff000000018ff */
[C---:B------:R-:W-:Y:S08]  /*7de0*/  HMMA.16816.F32 R184, R180.reuse, R32, RZ ;  /* 0x00000020b4b8723c */ /* 0x040ff000000018ff */
[----:B------:R-:W-:Y:S01]  /*7df0*/  HMMA.16816.F32 R180, R180, R34, RZ ;  /* 0x00000022b4b4723c */ /* 0x000fe200000018ff */
[----:B------:R-:W2:Y:S07]  /*7e00*/  LDSM.16.M88.4 R32, [R222] ;  /* 0x00000000de20783b */ /* 0x000eae0000000200 */
[C---:B-1----:R-:W-:Y:S08]  /*7e10*/  HMMA.16816.F32 R24, R28.reuse, R192, R24 ;  /* 0x000000c01c18723c */ /* 0x042ff00000001818 */
[C---:B------:R-:W-:Y:S01]  /*7e20*/  HMMA.16816.F32 R20, R28.reuse, R194, R20 ;  /* 0x000000c21c14723c */ /* 0x040fe20000001814 */
[----:B------:R-:W1:Y:S07]  /*7e30*/  LDSM.16.M88.4 R192, [R219+0x8800] ;  /* 0x00880000dbc0783b */ /* 0x000e6e0000000200 */
        /* <DEDUP_REMOVED lines=9> */
[----:B------:R-:W5:Y:S03]  /*7ed0*/  LDSM.16.M88.4 R28, [R212] ;  /* 0x00000000d41c783b */ /* 0x000f660000000200 */
[C---:B--2---:R-:W-:Y:S08]  /*7ee0*/  HMMA.16816.F32 R24, R32.reuse, R168, R24 ;  /* 0x000000a82018723c */ /* 0x044ff00000001818 */
[C---:B------:R-:W-:Y:S01]  /*7ef0*/  HMMA.16816.F32 R20, R32.reuse, R170, R20 ;  /* 0x000000aa2014723c */ /* 0x040fe20000001814 */
[----:B------:R-:W2:Y:S07]  /*7f00*/  LDSM.16.M88.4 R168, [R212+0x800] ;  /* 0x00080000d4a8783b */ /* 0x000eae0000000200 */
[C---:B-1----:R-:W-:Y:S08]  /*7f10*/  HMMA.16816.F32 R16, R32.reuse, R192, R16 ;  /* 0x000000c02010723c */ /* 0x042ff00000001810 */
[C---:B------:R-:W-:Y:S01]  /*7f20*/  HMMA.16816.F32 R12, R32.reuse, R194, R12 ;  /* 0x000000c2200c723c */ /* 0x040fe2000000180c */
[----:B------:R-:W1:Y:S07]  /*7f30*/  LDSM.16.M88.4 R192, [R212+0x1000] ;  /* 0x00100000d4c0783b */ /* 0x000e6e0000000200 */
[C---:B---3--:R-:W-:Y:S08]  /*7f40*/  HMMA.16816.F32 R8, R32.reuse, R188, R8 ;  /* 0x000000bc2008723c */ /* 0x048ff00000001808 */
[C---:B------:R-:W-:Y:S01]  /*7f50*/  HMMA.16816.F32 R4, R32.reuse, R190, R4 ;  /* 0x000000be2004723c */ /* 0x040fe20000001804 */
[----:B------:R-:W-:Y:S07]  /*7f60*/  LDSM.16.M88.4 R188, [R226+0x2000] ;  /* 0x00200000e2bc783b */ /* 0x000fee0000000200 */
[C---:B----4-:R-:W-:Y:S08]  /*7f70*/  HMMA.16816.F32 R184, R32.reuse, R176, R184 ;  /* 0x000000b020b8723c */ /* 0x050ff000000018b8 */
[----:B------:R-:W-:Y:S01]  /*7f80*/  HMMA.16816.F32 R180, R32, R178, R180 ;  /* 0x000000b220b4723c */ /* 0x000fe200000018b4 */
[----:B------:R-:W3:Y:S04]  /*7f90*/  LDSM.16.M88.4 R32, [R225+0xa000] ;  /* 0x00a00000e120783b */ /* 0x000ee80000000200 */
[----:B------:R-:W-:Y:S03]  /*7fa0*/  LDSM.16.M88.4 R176, [R212+0x1800] ;  /* 0x00180000d4b0783b */ /* 0x000fe60000000200 */
[C---:B-----5:R-:W-:Y:S08]  /*7fb0*/  HMMA.16816.F32 R24, R172.reuse, R28, R24 ;  /* 0x0000001cac18723c */ /* 0x060ff00000001818 */
[C---:B------:R-:W-:Y:S01]  /*7fc0*/  HMMA.16816.F32 R20, R172.reuse, R30, R20 ;  /* 0x0000001eac14723c */ /* 0x040fe20000001814 */
[----:B------:R-:W4:Y:S07]  /*7fd0*/  LDSM.16.M88.4 R28, [R225+0xa800] ;  /* 0x00a80000e11c783b */ /* 0x000f2e0000000200 */
[C---:B--2---:R-:W-:Y:S08]  /*7fe0*/  HMMA.16816.F32 R16, R172.reuse, R168, R16 ;  /* 0x000000a8ac10723c */ /* 0x044ff00000001810 */
[C---:B------:R-:W-:Y:S01]  /*7ff0*/  HMMA.16816.F32 R12, R172.reuse, R170, R12 ;  /* 0x000000aaac0c723c */ /* 0x040fe2000000180c */
[----:B------:R-:W2:Y:S07]  /*8000*/  LDSM.16.M88.4 R168, [R225+0xb000] ;  /* 0x00b00000e1a8783b */ /* 0x000eae0000000200 */
[C---:B-1----:R-:W-:Y:S08]  /*8010*/  HMMA.16816.F32 R8, R172.reuse, R192, R8 ;  /* 0x000000c0ac08723c */ /* 0x042ff00000001808 */
[----:B------:R-:W-:Y:S01]  /*8020*/  HMMA.16816.F32 R4, R172, R194, R4 ;  /* 0x000000c2ac04723c */ /* 0x000fe20000001804 */
[----:B------:R-:W1:Y:S07]  /*8030*/  LDSM.16.M88.4 R192, [R225+0xb800] ;  /* 0x00b80000e1c0783b */ /* 0x000e6e0000000200 */
[C---:B---3--:R-:W-:Y:S08]  /*8040*/  HMMA.16816.F32 R24, R188.reuse, R32, R24 ;  /* 0x00000020bc18723c */ /* 0x048ff00000001818 */
[C---:B------:R-:W-:Y:S01]  /*8050*/  HMMA.16816.F32 R20, R188.reuse, R34, R20 ;  /* 0x00000022bc14723c */ /* 0x040fe20000001814 */
[----:B------:R-:W-:Y:S07]  /*8060*/  LDSM.16.M88.4 R32, [R224+0x2000] ;  /* 0x00200000e020783b */ /* 0x000fee0000000200 */
[C---:B----4-:R-:W-:Y:S08]  /*8070*/  HMMA.16816.F32 R16, R188.reuse, R28, R16 ;  /* 0x0000001cbc10723c */ /* 0x050ff00000001810 */
[----:B------:R-:W-:Y:S01]  /*8080*/  HMMA.16816.F32 R12, R188, R30, R12 ;  /* 0x0000001ebc0c723c */ /* 0x000fe2000000180c */
[----:B------:R-:W3:Y:S07]  /*8090*/  LDSM.16.M88.4 R28, [R210] ;  /* 0x00000000d21c783b */ /* 0x000eee0000000200 */
[C---:B------:R-:W-:Y:S08]  /*80a0*/  HMMA.16816.F32 R184, R172.reuse, R176, R184 ;  /* 0x000000b0acb8723c */ /* 0x040ff000000018b8 */
[----:B------:R-:W-:Y:S01]  /*80b0*/  HMMA.16816.F32 R180, R172, R178, R180 ;  /* 0x000000b2acb4723c */ /* 0x000fe200000018b4 */
[----:B------:R-:W4:Y:S04]  /*80c0*/  LDSM.16.M88.4 R176, [R211] ;  /* 0x00000000d3b0783b */ /* 0x000f280000000200 */
[----:B------:R-:W5:Y:S03]  /*80d0*/  LDSM.16.M88.4 R172, [R209] ;  /* 0x00000000d1ac783b */ /* 0x000f660000000200 */
[C---:B--2---:R-:W-:Y:S08]  /*80e0*/  HMMA.16816.F32 R8, R188.reuse, R168, R8 ;  /* 0x000000a8bc08723c */ /* 0x044ff00000001808 */
[C---:B------:R-:W-:Y:S01]  /*80f0*/  HMMA.16816.F32 R4, R188.reuse, R170, R4 ;  /* 0x000000aabc04723c */ /* 0x040fe20000001804 */
[----:B------:R-:W2:Y:S07]  /*8100*/  LDSM.16.M88.4 R168, [R208] ;  /* 0x00000000d0a8783b */ /* 0x000eae0000000200 */
[C---:B-1----:R-:W-:Y:S08]  /*8110*/  HMMA.16816.F32 R184, R188.reuse, R192, R184 ;  /* 0x000000c0bcb8723c */ /* 0x042ff000000018b8 */
[----:B------:R-:W-:Y:S01]  /*8120*/  HMMA.16816.F32 R180, R188, R194, R180 ;  /* 0x000000c2bcb4723c */ /* 0x000fe200000018b4 */
[----:B------:R-:W-:Y:S04]  /*8130*/  LDSM.16.M88.4 R192, [R219+0xa000] ;  /* 0x00a00000dbc0783b */ /* 0x000fe80000000200 */
[----:B------:R-:W-:Y:S03]  /*8140*/  LDSM.16.M88.4 R188, [R219+0xa800] ;  /* 0x00a80000dbbc783b */ /* 0x000fe60000000200 */
[C---:B---3--:R-:W-:Y:S08]  /*8150*/  HMMA.16816.F32 R16, R32.reuse, R28, R16 ;  /* 0x0000001c2010723c */ /* 0x048ff00000001810 */
[C---:B------:R-:W-:Y:S01]  /*8160*/  HMMA.16816.F32 R12, R32.reuse, R30, R12 ;  /* 0x0000001e200c723c */ /* 0x040fe2000000180c */
[----:B------:R-:W1:Y:S07]  /*8170*/  LDSM.16.M88.4 R28, [R222+0x2000] ;  /* 0x00200000de1c783b */ /* 0x000e6e0000000200 */
[C---:B----4-:R-:W-:Y:S08]  /*8180*/  HMMA.16816.F32 R24, R32.reuse, R176, R24 ;  /* 0x000000b02018723c */ /* 0x050ff00000001818 */
[C---:B------:R-:W-:Y:S01]  /*8190*/  HMMA.16816.F32 R20, R32.reuse, R178, R20 ;  /* 0x000000b22014723c */ /* 0x040fe20000001814 */
[----:B------:R-:W3:Y:S07]  /*81a0*/  LDSM.16.M88.4 R176, [R219+0xb000] ;  /* 0x00b00000dbb0783b */ /* 0x000eee0000000200 */
[C---:B-----5:R-:W-:Y:S08]  /*81b0*/  HMMA.16816.F32 R8, R32.reuse, R172, R8 ;  /* 0x000000ac2008723c */ /* 0x060ff00000001808 */
[C---:B------:R-:W-:Y:S01]  /*81c0*/  HMMA.16816.F32 R4, R32.reuse, R174, R4 ;  /* 0x000000ae2004723c */ /* 0x040fe20000001804 */
[----:B------:R-:W4:Y:S07]  /*81d0*/  LDSM.16.M88.4 R172, [R219+0xb800] ;  /* 0x00b80000dbac783b */ /* 0x000f2e0000000200 */
[C---:B--2---:R-:W-:Y:S08]  /*81e0*/  HMMA.16816.F32 R184, R32.reuse, R168, R184 ;  /* 0x000000a820b8723c */ /* 0x044ff000000018b8 */
[----:B------:R-:W-:Y:S01]  /*81f0*/  HMMA.16816.F32 R180, R32, R170, R180 ;  /* 0x000000aa20b4723c */ /* 0x000fe200000018b4 */
[----:B------:R-:W-:Y:S04]  /*8200*/  LDSM.16.M88.4 R32, [R221+0x2000] ;  /* 0x00200000dd20783b */ /* 0x000fe80000000200 */
[----:B------:R-:W2:Y:S03]  /*8210*/  LDSM.16.M88.4 R168, [R212+0x2000] ;  /* 0x00200000d4a8783b */ /* 0x000ea60000000200 */
[C---:B-1----:R-:W-:Y:S08]  /*8220*/  HMMA.16816.F32 R24, R28.reuse, R192, R24 ;  /* 0x000000c01c18723c */ /* 0x042ff00000001818 */
[C---:B------:R-:W-:Y:S01]  /*8230*/  HMMA.16816.F32 R20, R28.reuse, R194, R20 ;  /* 0x000000c21c14723c */ /* 0x040fe20000001814 */
[----:B------:R-:W1:Y:S07]  /*8240*/  LDSM.16.M88.4 R192, [R212+0x2800] ;  /* 0x00280000d4c0783b */ /* 0x000e6e0000000200 */
[C---:B------:R-:W-:Y:S08]  /*8250*/  HMMA.16816.F32 R16, R28.reuse, R188, R16 ;  /* 0x000000bc1c10723c */ /* 0x040ff00000001810 */
[C---:B------:R-:W-:Y:S01]  /*8260*/  HMMA.16816.F32 R12, R28.reuse, R190, R12 ;  /* 0x000000be1c0c723c */ /* 0x040fe2000000180c */
[----:B------:R-:W5:Y:S07]  /*8270*/  LDSM.16.M88.4 R188, [R212+0x3000] ;  /* 0x00300000d4bc783b */ /* 0x000f6e0000000200 */
[C---:B---3--:R-:W-:Y:S08]  /*8280*/  HMMA.16816.F32 R8, R28.reuse, R176, R8 ;  /* 0x000000b01c08723c */ /* 0x048ff00000001808 */
[C---:B------:R-:W-:Y:S01]  /*8290*/  HMMA.16816.F32 R4, R28.reuse, R178, R4 ;  /* 0x000000b21c04723c */ /* 0x040fe20000001804 */
[----:B------:R-:W3:Y:S07]  /*82a0*/  LDSM.16.M88.4 R176, [R212+0x3800] ;  /* 0x00380000d4b0783b */ /* 0x000eee0000000200 */
[C---:B----4-:R-:W-:Y:S08]  /*82b0*/  HMMA.16816.F32 R184, R28.reuse, R172, R184 ;  /* 0x000000ac1cb8723c */ /* 0x050ff000000018b8 */
[----:B------:R-:W-:Y:S01]  /*82c0*/  HMMA.16816.F32 R180, R28, R174, R180 ;  /* 0x000000ae1cb4723c */ /* 0x000fe200000018b4 */
[----:B------:R-:W-:Y:S04]  /*82d0*/  LDSM.16.M88.4 R172, [R226+0x4000] ;  /* 0x00400000e2ac783b */ /* 0x000fe80000000200 */
[----:B------:R-:W4:Y:S03]  /*82e0*/  LDSM.16.M88.4 R28, [R225+0xc000] ;  /* 0x00c00000e11c783b */ /* 0x000f260000000200 */
[C---:B--2---:R-:W-:Y:S08]  /*82f0*/  HMMA.16816.F32 R24, R32.reuse, R168, R24 ;  /* 0x000000a82018723c */ /* 0x044ff00000001818 */
[C---:B------:R-:W-:Y:S01]  /*8300*/  HMMA.16816.F32 R20, R32.reuse, R170, R20 ;  /* 0x000000aa2014723c */ /* 0x040fe20000001814 */
[----:B------:R-:W2:Y:S07]  /*8310*/  LDSM.16.M88.4 R168, [R225+0xc800] ;  /* 0x00c80000e1a8783b */ /* 0x000eae0000000200 */
[C---:B-1----:R-:W-:Y:S08]  /*8320*/  HMMA.16816.F32 R16, R32.reuse, R192, R16 ;  /* 0x000000c02010723c */ /* 0x042ff00000001810 */
[C---:B------:R-:W-:Y:S01]  /*8330*/  HMMA.16816.F32 R12, R32.reuse, R194, R12 ;  /* 0x000000c2200c723c */ /* 0x040fe2000000180c */
[----:B------:R-:W1:Y:S07]  /*8340*/  LDSM.16.M88.4 R192, [R225+0xd000] ;  /* 0x00d00000e1c0783b */ /* 0x000e6e0000000200 */
[C---:B-----5:R-:W-:Y:S08]  /*8350*/  HMMA.16816.F32 R8, R32.reuse, R188, R8 ;  /* 0x000000bc2008723c */ /* 0x060ff00000001808 */
[C---:B------:R-:W-:Y:S01]  /*8360*/  HMMA.16816.F32 R4, R32.reuse, R190, R4 ;  /* 0x000000be2004723c */ /* 0x040fe20000001804 */
[----:B------:R-:W-:Y:S07]  /*8370*/  LDSM.16.M88.4 R188, [R224+0x4000] ;  /* 0x00400000e0bc783b */ /* 0x000fee0000000200 */
[C---:B---3--:R-:W-:Y:S08]  /*8380*/  HMMA.16816.F32 R184, R32.reuse, R176, R184 ;  /* 0x000000b020b8723c */ /* 0x048ff000000018b8 */
[----:B------:R-:W-:Y:S01]  /*8390*/  HMMA.16816.F32 R180, R32, R178, R180 ;  /* 0x000000b220b4723c */ /* 0x000fe200000018b4 */
[----:B------:R-:W3:Y:S04]  /*83a0*/  LDSM.16.M88.4 R32, [R207] ;  /* 0x00000000cf20783b */ /* 0x000ee80000000200 */
[----:B------:R-:W-:Y:S03]  /*83b0*/  LDSM.16.M88.4 R176, [R225+0xd800] ;  /* 0x00d80000e1b0783b */ /* 0x000fe60000000200 */
[C---:B----4-:R-:W-:Y:S08]  /*83c0*/  HMMA.16816.F32 R24, R172.reuse, R28, R24 ;  /* 0x0000001cac18723c */ /* 0x050ff00000001818 */
[C---:B------:R-:W-:Y:S01]  /*83d0*/  HMMA.16816.F32 R20, R172.reuse, R30, R20 ;  /* 0x0000001eac14723c */ /* 0x040fe20000001814 */
[----:B------:R-:W4:Y:S07]  /*83e0*/  LDSM.16.M88.4 R28, [R206] ;  /* 0x00000000ce1c783b */ /* 0x000f2e0000000200 */
[C---:B--2---:R-:W-:Y:S08]  /*83f0*/  HMMA.16816.F32 R16, R172.reuse, R168, R16 ;  /* 0x000000a8ac10723c */ /* 0x044ff00000001810 */
[C---:B------:R-:W-:Y:S01]  /*8400*/  HMMA.16816.F32 R12, R172.reuse, R170, R12 ;  /* 0x000000aaac0c723c */ /* 0x040fe2000000180c */
[----:B------:R-:W2:Y:S07]  /*8410*/  LDSM.16.M88.4 R168, [R205] ;  /* 0x00000000cda8783b */ /* 0x000eae0000000200 */
[C---:B-1----:R-:W-:Y:S08]  /*8420*/  HMMA.16816.F32 R8, R172.reuse, R192, R8 ;  /* 0x000000c0ac08723c */ /* 0x042ff00000001808 */
[----:B------:R-:W-:Y:S01]  /*8430*/  HMMA.16816.F32 R4, R172, R194, R4 ;  /* 0x000000c2ac04723c */ /* 0x000fe20000001804 */
[----:B------:R-:W1:Y:S07]  /*8440*/  LDSM.16.M88.4 R192, [R204] ;  /* 0x00000000ccc0783b */ /* 0x000e6e0000000200 */
[C---:B---3--:R-:W-:Y:S08]  /*8450*/  HMMA.16816.F32 R24, R188.reuse, R32, R24 ;  /* 0x00000020bc18723c */ /* 0x048ff00000001818 */
[C---:B------:R-:W-:Y:S01]  /*8460*/  HMMA.16816.F32 R20, R188.reuse, R34, R20 ;  /* 0x00000022bc14723c */ /* 0x040fe20000001814 */
[----:B------:R-:W-:Y:S07]  /*8470*/  LDSM.16.M88.4 R32, [R219+0xc800] ;  /* 0x00c80000db20783b */ /* 0x000fee0000000200 */
[C---:B----4-:R-:W-:Y:S08]  /*8480*/  HMMA.16816.F32 R16, R188.reuse, R28, R16 ;  /* 0x0000001cbc10723c */ /* 0x050ff00000001810 */
[----:B------:R-:W-:Y:S01]  /*8490*/  HMMA.16816.F32 R12, R188, R30, R12 ;  /* 0x0000001ebc0c723c */ /* 0x000fe2000000180c */
[----:B------:R-:W3:Y:S07]  /*84a0*/  LDSM.16.M88.4 R28, [R222+0x4000] ;  /* 0x00400000de1c783b */ /* 0x000eee0000000200 */
[C---:B------:R-:W-:Y:S08]  /*84b0*/  HMMA.16816.F32 R184, R172.reuse, R176, R184 ;  /* 0x000000b0acb8723c */ /* 0x040ff000000018b8 */
[----:B------:R-:W-:Y:S01]  /*84c0*/  HMMA.16816.F32 R180, R172, R178, R180 ;  /* 0x000000b2acb4723c */ /* 0x000fe200000018b4 */
[----:B------:R-:W4:Y:S04]  /*84d0*/  LDSM.16.M88.4 R176, [R219+0xc000] ;  /* 0x00c00000dbb0783b */ /* 0x000f280000000200 */
[----:B------:R-:W5:Y:S03]  /*84e0*/  LDSM.16.M88.4 R172, [R219+0xd000] ;  /* 0x00d00000dbac783b */ /* 0x000f660000000200 */
[C---:B--2---:R-:W-:Y:S08]  /*84f0*/  HMMA.16816.F32 R8, R188.reuse, R168, R8 ;  /* 0x000000a8bc08723c */ /* 0x044ff00000001808 */
[C---:B------:R-:W-:Y:S01]  /*8500*/  HMMA.16816.F32 R4, R188.reuse, R170, R4 ;  /* 0x000000aabc04723c */ /* 0x040fe20000001804 */
[----:B------:R-:W2:Y:S07]  /*8510*/  LDSM.16.M88.4 R168, [R219+0xd800] ;  /* 0x00d80000dba8783b */ /* 0x000eae0000000200 */
        /* <DEDUP_REMOVED lines=29> */
[----:B------:R-:W4:Y:S03]  /*86f0*/  LDSM.16.M88.4 R32, [R203] ;  /* 0x00000000cb20783b */ /* 0x000f260000000200 */
[C---:B--2---:R-:W-:Y:S08]  /*8700*/  HMMA.16816.F32 R24, R168.reuse, R28, R24 ;  /* 0x0000001ca818723c */ /* 0x044ff00000001818 */
[C---:B------:R-:W-:Y:S01]  /*8710*/  HMMA.16816.F32 R20, R168.reuse, R30, R20 ;  /* 0x0000001ea814723c */ /* 0x040fe20000001814 */
[----:B------:R-:W2:Y:S07]  /*8720*/  LDSM.16.M88.4 R28, [R202] ;  /* 0x00000000ca1c783b */ /* 0x000eae0000000200 */
[C---:B-1----:R-:W-:Y:S08]  /*8730*/  HMMA.16816.F32 R16, R168.reuse, R192, R16 ;  /* 0x000000c0a810723c */ /* 0x042ff00000001810 */
[C---:B------:R-:W-:Y:S01]  /*8740*/  HMMA.16816.F32 R12, R168.reuse, R194, R12 ;  /* 0x000000c2a80c723c */ /* 0x040fe2000000180c */
[----:B------:R-:W-:Y:S07]  /*8750*/  LDSM.16.M88.4 R192, [R222+0x6000] ;  /* 0x00600000dec0783b */ /* 0x000fee0000000200 */
[C---:B-----5:R-:W-:Y:S08]  /*8760*/  HMMA.16816.F32 R8, R168.reuse, R188, R8 ;  /* 0x000000bca808723c */ /* 0x060ff00000001808 */
[C---:B------:R-:W-:Y:S01]  /*8770*/  HMMA.16816.F32 R4, R168.reuse, R190, R4 ;  /* 0x000000bea804723c */ /* 0x040fe20000001804 */
[----:B------:R-:W1:Y:S07]  /*8780*/  LDSM.16.M88.4 R188, [R201] ;  /* 0x00000000c9bc783b */ /* 0x000e6e0000000200 */
[C---:B---3--:R-:W-:Y:S08]  /*8790*/  HMMA.16816.F32 R184, R168.reuse, R176, R184 ;  /* 0x000000b0a8b8723c */ /* 0x048ff000000018b8 */
[----:B------:R-:W-:Y:S01]  /*87a0*/  HMMA.16816.F32 R180, R168, R178, R180 ;  /* 0x000000b2a8b4723c */ /* 0x000fe200000018b4 */
[----:B------:R-:W3:Y:S04]  /*87b0*/  LDSM.16.M88.4 R176, [R200] ;  /* 0x00000000c8b0783b */ /* 0x000ee80000000200 */
[----:B------:R-:W5:Y:S03]  /*87c0*/  LDSM.16.M88.4 R168, [R219+0xe000] ;  /* 0x00e00000dba8783b */ /* 0x000f660000000200 */
[C---:B----4-:R-:W-:Y:S08]  /*87d0*/  HMMA.16816.F32 R24, R172.reuse, R32, R24 ;  /* 0x00000020ac18723c */ /* 0x050ff00000001818 */
[C---:B------:R-:W-:Y:S01]  /*87e0*/  HMMA.16816.F32 R20, R172.reuse, R34, R20 ;  /* 0x00000022ac14723c */ /* 0x040fe20000001814 */
[----:B------:R-:W4:Y:S07]  /*87f0*/  LDSM.16.M88.4 R32, [R219+0xe800] ;  /* 0x00e80000db20783b */ /* 0x000f2e0000000200 */
[C---:B--2---:R-:W-:Y:S08]  /*8800*/  HMMA.16816.F32 R16, R172.reuse, R28, R16 ;  /* 0x0000001cac10723c */ /* 0x044ff00000001810 */
[C---:B------:R-:W-:Y:S01]  /*8810*/  HMMA.16816.F32 R12, R172.reuse, R30, R12 ;  /* 0x0000001eac0c723c */ /* 0x040fe2000000180c */
[----:B------:R-:W2:Y:S07]  /*8820*/  LDSM.16.M88.4 R28, [R219+0xf000] ;  /* 0x00f00000db1c783b */ /* 0x000eae0000000200 */
[C---:B-1----:R-:W-:Y:S08]  /*8830*/  HMMA.16816.F32 R8, R172.reuse, R188, R8 ;  /* 0x000000bcac08723c */ /* 0x042ff00000001808 */
[C---:B------:R-:W-:Y:S01]  /*8840*/  HMMA.16816.F32 R4, R172.reuse, R190, R4 ;  /* 0x000000beac04723c */ /* 0x040fe20000001804 */
[----:B------:R-:W1:Y:S07]  /*8850*/  LDSM.16.M88.4 R188, [R219+0xf800] ;  /* 0x00f80000dbbc783b */ /* 0x000e6e0000000200 */
[C---:B---3--:R-:W-:Y:S08]  /*8860*/  HMMA.16816.F32 R184, R172.reuse, R176, R184 ;  /* 0x000000b0acb8723c */ /* 0x048ff000000018b8 */
[----:B------:R-:W-:Y:S01]  /*8870*/  HMMA.16816.F32 R180, R172, R178, R180 ;  /* 0x000000b2acb4723c */ /* 0x000fe200000018b4 */
[----:B------:R-:W-:Y:S04]  /*8880*/  LDSM.16.M88.4 R176, [R221+0x6000] ;  /* 0x00600000ddb0783b */ /* 0x000fe80000000200 */
[----:B------:R-:W3:Y:S03]  /*8890*/  LDSM.16.M88.4 R172, [R212+0x6000] ;  /* 0x00600000d4ac783b */ /* 0x000ee60000000200 */
[C---:B-----5:R-:W-:Y:S08]  /*88a0*/  HMMA.16816.F32 R24, R192.reuse, R168, R24 ;  /* 0x000000a8c018723c */ /* 0x060ff00000001818 */
[C---:B------:R-:W-:Y:S01]  /*88b0*/  HMMA.16816.F32 R20, R192.reuse, R170, R20 ;  /* 0x000000aac014723c */ /* 0x040fe20000001814 */
[----:B------:R-:W5:Y:S07]  /*88c0*/  LDSM.16.M88.4 R168, [R212+0x6800] ;  /* 0x00680000d4a8783b */ /* 0x000f6e0000000200 */
[C---:B----4-:R-:W-:Y:S08]  /*88d0*/  HMMA.16816.F32 R16, R192.reuse, R32, R16 ;  /* 0x00000020c010723c */ /* 0x050ff00000001810 */
[C---:B------:R-:W-:Y:S01]  /*88e0*/  HMMA.16816.F32 R12, R192.reuse, R34, R12 ;  /* 0x00000022c00c723c */ /* 0x040fe2000000180c */
[----:B------:R-:W4:Y:S07]  /*88f0*/  LDSM.16.M88.4 R32, [R212+0x7000] ;  /* 0x00700000d420783b */ /* 0x000f2e0000000200 */
[C---:B--2---:R-:W-:Y:S08]  /*8900*/  HMMA.16816.F32 R8, R192.reuse, R28, R8 ;  /* 0x0000001cc008723c */ /* 0x044ff00000001808 */
[----:B------:R-:W-:Y:S01]  /*8910*/  HMMA.16816.F32 R4, R192, R30, R4 ;  /* 0x0000001ec004723c */ /* 0x000fe20000001804 */
[----:B------:R-:W2:Y:S01]  /*8920*/  LDSM.16.M88.4 R28, [R212+0x7800] ;  /* 0x00780000d41c783b */ /* 0x000ea20000000200 */
[----:B------:R-:W-:-:S06]  /*8930*/  DEPBAR.LE SB0, 0x0 ;  /* 0x000080000000791a */ /* 0x000fcc0000000000 */
[C---:B-1----:R-:W-:Y:S08]  /*8940*/  HMMA.16816.F32 R184, R192.reuse, R188, R184 ;  /* 0x000000bcc0b8723c */ /* 0x042ff000000018b8 */
[----:B------:R-:W-:Y:S08]  /*8950*/  HMMA.16816.F32 R180, R192, R190, R180 ;  /* 0x000000bec0b4723c */ /* 0x000ff000000018b4 */
[C---:B---3--:R-:W-:Y:S08]  /*8960*/  HMMA.16816.F32 R24, R176.reuse, R172, R24 ;  /* 0x000000acb018723c */ /* 0x048ff00000001818 */
[C---:B------:R-:W-:Y:S08]  /*8970*/  HMMA.16816.F32 R20, R176.reuse, R174, R20 ;  /* 0x000000aeb014723c */ /* 0x040ff00000001814 */
[C---:B-----5:R-:W-:Y:S08]  /*8980*/  HMMA.16816.F32 R16, R176.reuse, R168, R16 ;  /* 0x000000a8b010723c */ /* 0x060ff00000001810 */
[C---:B------:R-:W-:Y:S08]  /*8990*/  HMMA.16816.F32 R12, R176.reuse, R170, R12 ;  /* 0x000000aab00c723c */ /* 0x040ff0000000180c */
[C---:B----4-:R-:W-:Y:S08]  /*89a0*/  HMMA.16816.F32 R8, R176.reuse, R32, R8 ;  /* 0x00000020b008723c */ /* 0x050ff00000001808 */
[C---:B------:R-:W-:Y:S08]  /*89b0*/  HMMA.16816.F32 R4, R176.reuse, R34, R4 ;  /* 0x00000022b004723c */ /* 0x040ff00000001804 */
[C---:B--2---:R-:W-:Y:S08]  /*89c0*/  HMMA.16816.F32 R184, R176.reuse, R28, R184 ;  /* 0x0000001cb0b8723c */ /* 0x044ff000000018b8 */
[----:B------:R-:W-:Y:S01]  /*89d0*/  HMMA.16816.F32 R180, R176, R30, R180 ;  /* 0x0000001eb0b4723c */ /* 0x000fe200000018b4 */
[----:B------:R-:W-:Y:S06]  /*89e0*/  BAR.SYNC.DEFER_BLOCKING 0x0 ;  /* 0x0000000000007b1d */ /* 0x000fec0000010000 */
[----:B------:R-:W-:Y:S05]  /*89f0*/  @!P0 BRA `(.L_x_203) ;  /* 0x0000086000008947 */ /* 0x000fea0003800000 */
[----:B------:R-:W-:Y:S01]  /*8a00*/  UIADD3 UR14, UR8, -0x3, URZ ;  /* 0xfffffffd080e7890 */ /* 0x000fe2000fffe03f */
[----:B------:R1:W-:Y:S01]  /*8a10*/  @P5 STS.128 [R230+0x8000], RZ ;  /* 0x008000ffe6005388 */ /* 0x0003e20000000c00 */
[----:B------:R-:W-:Y:S01]  /*8a20*/  ULDC.64 UR4, c[0x0][0x198] ;  /* 0x0000660000047ab9 */ /* 0x000fe20000000a00 */
[----:B------:R-:W-:Y:S01]  /*8a30*/  BSSY B0, `(.L_x_204) ;  /* 0x0000081000007945 */ /* 0x000fe20003800000 */
[----:B------:R-:W-:-:S02]  /*8a40*/  USHF.R.S32.HI UR8, URZ, 0x1f, UR14 ;  /* 0x0000001f3f087899 */ /* 0x000fc4000801140e */
[----:B------:R-:W-:Y:S02]  /*8a50*/  UIMAD.WIDE.U32 UR32, UR14, UR4, URZ ;  /* 0x000000040e2072a5 */ /* 0x000fe4000f8e003f */
[----:B------:R-:W-:-:S04]  /*8a60*/  UIMAD UR8, UR8, UR4, URZ ;  /* 0x00000004080872a4 */ /* 0x000fc8000f8e023f */
[----:B------:R-:W-:Y:S01]  /*8a70*/  UIMAD UR5, UR14, UR5, UR8 ;  /* 0x000000050e0572a4 */ /* 0x000fe2000f8e0208 */
[----:B------:R-:W-:Y:S02]  /*8a80*/  IMAD.U32 R28, RZ, RZ, UR32 ;  /* 0x00000020ff1c7e24 */ /* 0x000fe4000f8e00ff */
[----:B------:R-:W-:Y:S01]  /*8a90*/  IMAD.U32 R29, RZ, RZ, UR33 ;  /* 0x00000021ff1d7e24 */ /* 0x000fe2000f8e00ff */
[----:B------:R-:W-:Y:S02]  /*8aa0*/  UIADD3 UR5, UR33, UR5, URZ ;  /* 0x0000000521057290 */ /* 0x000fe4000fffe03f */
[----:B------:R-:W-:-:S04]  /*8ab0*/  LEA R29, P0, R28, R232, 0x6 ;  /* 0x000000e81c1d7211 */ /* 0x000fc800078030ff */
[----:B------:R-:W-:Y:S01]  /*8ac0*/  IMAD.U32 R31, RZ, RZ, UR5 ;  /* 0x00000005ff1f7e24 */ /* 0x000fe2000f8e00ff */
[----:B------:R-:W-:-:S04]  /*8ad0*/  @!P5 LEA R172, P1, R29, c[0x0][0x168], 0x1 ;  /* 0x00005a001dacda11 */ /* 0x000fc800078208ff */
[----:B------:R-:W-:Y:S02]  /*8ae0*/  LEA.HI.X R2, R28, R235, R31, 0x6, P0 ;  /* 0x000000eb1c027211 */ /* 0x000fe400000f341f */
[C---:B------:R-:W-:Y:S02]  /*8af0*/  @!P4 LEA R170, P0, R29.reuse, c[0x0][0x168], 0x1 ;  /* 0x00005a001daaca11 */ /* 0x040fe400078008ff */
[C-C-:B------:R-:W-:Y:S02]  /*8b00*/  @!P5 LEA.HI.X R173, R29.reuse, c[0x0][0x16c], R2.reuse, 0x1, P1 ;  /* 0x00005b001dadda11 */ /* 0x140fe400008f0c02 */
[C---:B------:R-:W-:Y:S02]  /*8b10*/  @!P4 LEA.HI.X R171, R29.reuse, c[0x0][0x16c], R2, 0x1, P0 ;  /* 0x00005b001dabca11 */ /* 0x040fe400000f0c02 */
[C---:B------:R-:W-:Y:S01]  /*8b20*/  @!P3 LEA R168, P1, R29.reuse, c[0x0][0x168], 0x1 ;  /* 0x00005a001da8ba11 */ /* 0x040fe200078208ff */
[----:B------:R-:W-:Y:S01]  /*8b30*/  @!PT LDS RZ, [RZ] ;  /* 0x00000000fffff984 */ /* 0x000fe20000000800 */
[----:B------:R-:W-:Y:S01]  /*8b40*/  @!PT LDS RZ, [RZ] ;  /* 0x00000000fffff984 */ /* 0x000fe20000000800 */
[----:B------:R-:W-:Y:S01]  /*8b50*/  @!PT LDS RZ, [RZ] ;  /* 0x00000000fffff984 */ /* 0x000fe20000000800 */
[----:B------:R2:W-:Y:S01]  /*8b60*/  @!P5 LDGSTS.E.BYPASS.LTC128B.128 [R230+0x8000], [R172.64] ;  /* 0x08000000ace6dfae */ /* 0x0005e2000b901d52 */
[----:B------:R-:W-:-:S02]  /*8b70*/  @!P2 LEA R34, P0, R29, c[0x0][0x168], 0x1 ;  /* 0x00005a001d22aa11 */ /* 0x000fc400078008ff */
[C---:B------:R-:W-:Y:S01]  /*8b80*/  IADD3 R31, P6, R29.reuse, UR12, RZ ;  /* 0x0000000c1d1f7c10 */ /* 0x040fe2000ffde0ff */
[----:B------:R1:W-:Y:S01]  /*8b90*/  @P4 STS.128 [R230+0xa000], RZ ;  /* 0x00a000ffe6004388 */ /* 0x0003e20000000c00 */
[C-C-:B------:R-:W-:Y:S02]  /*8ba0*/  @!P3 LEA.HI.X R169, R29.reuse, c[0x0][0x16c], R2.reuse, 0x1, P1 ;  /* 0x00005b001da9ba11 */ /* 0x140fe400008f0c02 */
        /* <DEDUP_REMOVED lines=14> */
[C---:B------:R-:W-:Y:S02]  /*8c90*/  @!P4 LEA.HI.X R175, R31.reuse, c[0x0][0x16c], R2, 0x1, P0 ;  /* 0x00005b001fafca11 */ /* 0x040fe400000f0c02 */
[C---:B------:R-:W-:Y:S01]  /*8ca0*/  IADD3 R29, P6, R31.reuse, UR12, RZ ;  /* 0x0000000c1f1d7c10 */ /* 0x040fe2000ffde0ff */
        /* <DEDUP_REMOVED lines=12> */
[----:B---3--:R-:W-:-:S03]  /*8d70*/  @!P2 LEA R170, P0, R31, c[0x0][0x168], 0x1 ;  /* 0x00005a001faaaa11 */ /* 0x008fc600078008ff */
[----:B------:R1:W-:Y:S01]  /*8d80*/  @P4 STS.128 [R230+0xa800], RZ ;  /* 0x00a800ffe6004388 */ /* 0x0003e20000000c00 */
[----:B------:R-:W-:-:S03]  /*8d90*/  @!P2 LEA.HI.X R171, R31, c[0x0][0x16c], R2, 0x1, P0 ;  /* 0x00005b001fabaa11 */ /* 0x000fc600000f0c02 */
[----:B------:R-:W-:Y:S01]  /*8da0*/  @!PT LDS RZ, [RZ] ;  /* 0x00000000fffff984 */ /* 0x000fe20000000800 */
[----:B------:R-:W-:Y:S01]  /*8db0*/  @!PT LDS RZ, [RZ] ;  /* 0x00000000fffff984 */ /* 0x000fe20000000800 */
[----:B------:R-:W-:Y:S01]  /*8dc0*/  @!PT LDS RZ, [RZ] ;  /* 0x00000000fffff984 */ /* 0x000fe20000000800 */
[----:B------:R1:W-:Y:S01]  /*8dd0*/  @!P4 LDGSTS.E.BYPASS.LTC128B.128 [R230+0xa800], [R174.64+0x80] ;  /* 0x0a800080aee6cfae */ /* 0x0003e2000b901d52 */
[----:B------:R-:W-:Y:S02]  /*8de0*/  IADD3.X R2, R2, UR20, RZ, P6, !PT ;  /* 0x0000001402027c10 */ /* 0x000fe4000b7fe4ff */
[C---:B----4-:R-:W-:Y:S01]  /*8df0*/  @!P5 LEA R168, P1, R29.reuse, c[0x0][0x168], 0x1 ;  /* 0x00005a001da8da11 */ /* 0x050fe200078208ff */
[----:B------:R1:W-:Y:S03]  /*8e00*/  @P3 STS.128 [R230+0xc800], RZ ;  /* 0x00c800ffe6003388 */ /* 0x0003e60000000c00 */
[C-C-:B------:R-:W-:Y:S01]  /*8e10*/  @!P5 LEA.HI.X R169, R29.reuse, c[0x0][0x16c], R2.reuse, 0x1, P1 ;  /* 0x00005b001da9da11 */ /* 0x140fe200008f0c02 */
[----:B------:R-:W-:Y:S01]  /*8e20*/  @!PT LDS RZ, [RZ] ;  /* 0x00000000fffff984 */ /* 0x000fe20000000800 */
[----:B------:R-:W-:Y:S01]  /*8e30*/  @!PT LDS RZ, [RZ] ;  /* 0x00000000fffff984 */ /* 0x000fe20000000800 */
[----:B------:R-:W-:Y:S01]  /*8e40*/  @!PT LDS RZ, [RZ] ;  /* 0x00000000fffff984 */ /* 0x000fe20000000800 */
[----:B------:R3:W-:Y:S01]  /*8e50*/  @!P3 LDGSTS.E.BYPASS.LTC128B.128 [R230+0xc800], [R172.64+0x100] ;  /* 0x0c800100ace6bfae */ /* 0x0007e2000b901d52 */
[C---:B------:R-:W-:Y:S02]  /*8e60*/  IADD3 R0, P1, R29.reuse, UR12, RZ ;  /* 0x0000000c1d007c10 */ /* 0x040fe4000ff3e0ff */
[C---:B-----5:R-:W-:Y:S01]  /*8e70*/  @!P4 LEA R34, P0, R29.reuse, c[0x0][0x168], 0x1 ;  /* 0x00005a001d22ca11 */ /* 0x060fe200078008ff */
[----:B------:R1:W-:Y:S03]  /*8e80*/  @P2 STS.128 [R230+0xe800], RZ ;  /* 0x00e800ffe6002388 */ /* 0x0003e60000000c00 */
[C---:B------:R-:W-:Y:S01]  /*8e90*/  @!P4 LEA.HI.X R35, R29.reuse, c[0x0][0x16c], R2, 0x1, P0 ;  /* 0x00005b001d23ca11 */ /* 0x040fe200000f0c02 */
[----:B------:R-:W-:Y:S01]  /*8ea0*/  @!PT LDS RZ, [RZ] ;  /* 0x00000000fffff984 */ /* 0x000fe20000000800 */
[----:B------:R-:W-:Y:S01]  /*8eb0*/  @!PT LDS RZ, [RZ] ;  /* 0x00000000fffff984 */ /* 0x000fe20000000800 */
[----:B------:R-:W-:Y:S01]  /*8ec0*/  @!PT LDS RZ, [RZ] ;  /* 0x00000000fffff984 */ /* 0x000fe20000000800 */
[----:B------:R4:W-:Y:S01]  /*8ed0*/  @!P2 LDGSTS.E.BYPASS.LTC128B.128 [R230+0xe800], [R170.64+0x180] ;  /* 0x0e800180aae6afae */ /* 0x0009e2000b901d52 */
[----:B------:R-:W-:-:S02]  /*8ee0*/  @!P2 LEA R30, P0, R29, c[0x0][0x168], 0x1 ;  /* 0x00005a001d1eaa11 */ /* 0x000fc400078008ff */
[C---:B--2---:R-:W-:Y:S01]  /*8ef0*/  @!P3 LEA R32, P6, R29.reuse, c[0x0][0x168], 0x1 ;  /* 0x00005a001d20ba11 */ /* 0x044fe200078c08ff */
[----:B------:R1:W-:Y:S01]  /*8f00*/  @P5 STS.128 [R230+0x9000], RZ ;  /* 0x009000ffe6005388 */ /* 0x0003e20000000c00 */
[C-C-:B------:R-:W-:Y:S02]  /*8f10*/  @!P2 LEA.HI.X R31, R29.reuse, c[0x0][0x16c], R2.reuse, 0x1, P0 ;  /* 0x00005b001d1faa11 */ /* 0x140fe400000f0c02 */
[----:B------:R-:W-:Y:S01]  /*8f20*/  @!P3 LEA.HI.X R33, R29, c[0x0][0x16c], R2, 0x1, P6 ;  /* 0x00005b001d21ba11 */ /* 0x000fe200030f0c02 */
[----:B------:R-:W-:Y:S01]  /*8f30*/  @!PT LDS RZ, [RZ] ;  /* 0x00000000fffff984 */ /* 0x000fe20000000800 */
[----:B------:R-:W-:Y:S01]  /*8f40*/  @!PT LDS RZ, [RZ] ;  /* 0x00000000fffff984 */ /* 0x000fe20000000800 */
[----:B------:R-:W-:Y:S01]  /*8f50*/  @!PT LDS RZ, [RZ] ;  /* 0x00000000fffff984 */ /* 0x000fe20000000800 */
[----:B------:R2:W-:Y:S01]  /*8f60*/  @!P5 LDGSTS.E.BYPASS.LTC128B.128 [R230+0x9000], [R168.64] ;  /* 0x09000000a8e6dfae */ /* 0x0005e2000b901d52 */
[----:B------:R-:W-:-:S03]  /*8f70*/  IADD3.X R29, R2, UR20, RZ, P1, !PT ;  /* 0x00000014021d7c10 */ /* 0x000fc60008ffe4ff */
[----:B------:R1:W-:Y:S04]  /*8f80*/  @P4 STS.128 [R230+0xb000], RZ ;  /* 0x00b000ffe6004388 */ /* 0x0003e80000000c00 */
        /* <DEDUP_REMOVED lines=43> */
.L_x_205:
[----:B------:R-:W-:Y:S05]  /*9240*/  BSYNC B0 ;  /* 0x0000000000007941 */ /* 0x000fea0003800000 */
.L_x_204:
[----:B------:R-:W0:Y:S02]  /*9250*/  LDGDEPBAR ;  /* 0x00000000000079af */ /* 0x000e240000000000 */
.L_x_203:
[----:B--2---:R-:W-:-:S04]  /*9260*/  MOV R28, UR27 ;  /* 0x0000001b001c7c02 */ /* 0x004fc80008000f00 */
[----:B------:R-:W-:-:S04]  /*9270*/  LEA R28, R28, R239, 0x6 ;  /* 0x000000ef1c1c7211 */ /* 0x000fc800078e30ff */
[C---:B------:R-:W-:Y:S02]  /*9280*/  IADD3 R2, R28.reuse, 0x1, RZ ;  /* 0x000000011c027810 */ /* 0x040fe40007ffe0ff */
[----:B------:R-:W-:Y:S02]  /*9290*/  IADD3 R0, R28, 0x8, RZ ;  /* 0x000000081c007810 */ /* 0x000fe40007ffe0ff */
[C---:B------:R-:W-:Y:S02]  /*92a0*/  ISETP.GE.AND P1, PT, R2.reuse, R237, PT ;  /* 0x000000ed0200720c */ /* 0x040fe40003f26270 */
[-C--:B------:R-:W-:Y:S02]  /*92b0*/  ISETP.GE.AND P4, PT, R2, R231.reuse, PT ;  /* 0x000000e70200720c */ /* 0x080fe40003f86270 */
[C---:B------:R-:W-:Y:S02]  /*92c0*/  ISETP.GE.AND P5, PT, R28.reuse, R231, PT ;  /* 0x000000e71c00720c */ /* 0x040fe40003fa6270 */
[----:B------:R-:W-:-:S02]  /*92d0*/  ISETP.GE.AND P2, PT, R28, R237, PT ;  /* 0x000000ed1c00720c */ /* 0x000fc40003f46270 */
[C---:B------:R-:W-:Y:S02]  /*92e0*/  ISETP.GE.AND P0, PT, R0.reuse, R237, PT ;  /* 0x000000ed0000720c */ /* 0x040fe40003f06270 */
[----:B------:R-:W-:Y:S02]  /*92f0*/  ISETP.GE.AND P3, PT, R0, R231, PT ;  /* 0x000000e70000720c */ /* 0x000fe40003f66270 */
[C---:B------:R-:W-:Y:S02]  /*9300*/  ISETP.LT.OR P1, PT, R2.reuse, R238, P1 ;  /* 0x000000ee0200720c */ /* 0x040fe40000f21670 */
[-C--:B------:R-:W-:Y:S02]  /*9310*/  ISETP.LT.OR P4, PT, R2, R236.reuse, P4 ;  /* 0x000000ec0200720c */ /* 0x080fe40002781670 */
[C---:B------:R-:W-:Y:S02]  /*9320*/  ISETP.LT.OR P5, PT, R28.reuse, R236, P5 ;  /* 0x000000ec1c00720c */ /* 0x040fe40002fa1670 */
[----:B------:R-:W-:-:S02]  /*9330*/  IADD3 R2, R28, 0x10, RZ ;  /* 0x000000101c027810 */ /* 0x000fc40007ffe0ff */
[-C--:B------:R-:W-:Y:S02]  /*9340*/  ISETP.LT.OR P2, PT, R28, R238.reuse, P2 ;  /* 0x000000ee1c00720c */ /* 0x080fe40001741670 */
[C---:B------:R-:W-:Y:S02]  /*9350*/  ISETP.LT.OR P0, PT, R0.reuse, R238, P0 ;  /* 0x000000ee0000720c */ /* 0x040fe40000701670 */
[----:B------:R-:W-:Y:S02]  /*9360*/  ISETP.LT.OR P3, PT, R0, R236, P3 ;  /* 0x000000ec0000720c */ /* 0x000fe40001f61670 */
[----:B-1----:R-:W-:Y:S02]  /*9370*/  IADD3 R30, R28, 0x9, RZ ;  /* 0x000000091c1e7810 */ /* 0x002fe40007ffe0ff */
[----:B------:R-:W-:Y:S02]  /*9380*/  FSEL R0, R26, -INF , !P5 ;  /* 0xff8000001a007808 */ /* 0x000fe40006800000 */
[----:B------:R-:W-:-:S02]  /*9390*/  FSEL R29, R25, -INF , !P1 ;  /* 0xff800000191d7808 */ /* 0x000fc40004800000 */
[C---:B------:R-:W-:Y:S02]  /*93a0*/  ISETP.GE.AND P5, PT, R2.reuse, R237, PT ;  /* 0x000000ed0200720c */ /* 0x040fe40003fa6270 */
[----:B------:R-:W-:Y:S02]  /*93b0*/  ISETP.GE.AND P1, PT, R2, R231, PT ;  /* 0x000000e70200720c */ /* 0x000fe40003f26270 */
[----:B------:R-:W-:Y:S02]  /*93c0*/  FSEL R33, R24, -INF , !P2 ;  /* 0xff80000018217808 */ /* 0x000fe40005000000 */
[----:B------:R-:W-:Y:S02]  /*93d0*/  IADD3 R24, R28, 0x11, RZ ;  /* 0x000000111c187810 */ /* 0x000fe40007ffe0ff */
[----:B------:R-:W-:Y:S02]  /*93e0*/  ISETP.GE.AND P6, PT, R30, R237, PT ;  /* 0x000000ed1e00720c */ /* 0x000fe40003fc6270 */
[----:B------:R-:W-:-:S02]  /*93f0*/  ISETP.LT.OR P5, PT, R2, R238, P5 ;  /* 0x000000ee0200720c */ /* 0x000fc40002fa1670 */
[----:B------:R-:W-:Y:S02]  /*9400*/  ISETP.LT.OR P1, PT, R2, R236, P1 ;  /* 0x000000ec0200720c */ /* 0x000fe40000f21670 */
[----:B------:R-:W-:Y:S02]  /*9410*/  FSEL R2, R27, -INF , !P4 ;  /* 0xff8000001b027808 */ /* 0x000fe40006000000 */
[----:B------:R-:W-:Y:S02]  /*9420*/  FSEL R179, R20, -INF , !P0 ;  /* 0xff80000014b37808 */ /* 0x000fe40004000000 */
[----:B------:R-:W-:Y:S02]  /*9430*/  ISETP.GE.AND P2, PT, R30, R231, PT ;  /* 0x000000e71e00720c */ /* 0x000fe40003f46270 */
[C---:B------:R-:W-:Y:S02]  /*9440*/  ISETP.GE.AND P4, PT, R24.reuse, R237, PT ;  /* 0x000000ed1800720c */ /* 0x040fe40003f86270 */
[----:B------:R-:W-:-:S02]  /*9450*/  ISETP.GE.AND P0, PT, R24, R231, PT ;  /* 0x000000e71800720c */ /* 0x000fc40003f06270 */
[----:B------:R-:W-:Y:S02]  /*9460*/  ISETP.LT.OR P6, PT, R30, R238, P6 ;  /* 0x000000ee1e00720c */ /* 0x000fe400037c1670 */
[----:B------:R-:W-:Y:S02]  /*9470*/  IADD3 R25, R28, 0x18, RZ ;  /* 0x000000181c197810 */ /* 0x000fe40007ffe0ff */
[----:B------:R-:W-:Y:S02]  /*9480*/  ISETP.LT.OR P2, PT, R30, R236, P2 ;  /* 0x000000ec1e00720c */ /* 0x000fe40001741670 */
[C---:B------:R-:W-:Y:S02]  /*9490*/  ISETP.LT.OR P4, PT, R24.reuse, R238, P4 ;  /* 0x000000ee1800720c */ /* 0x040fe40002781670 */
[----:B------:R-:W-:Y:S02]  /*94a0*/  ISETP.LT.OR P0, PT, R24, R236, P0 ;  /* 0x000000ec1800720c */ /* 0x000fe40000701670 */
[----:B------:R-:W-:-:S02]  /*94b0*/  FSEL R22, R22, -INF , !P3 ;  /* 0xff80000016167808 */ /* 0x000fc40005800000 */
[----:B------:R-:W-:Y:S02]  /*94c0*/  FSEL R171, R21, -INF , !P6 ;  /* 0xff80000015ab7808 */ /* 0x000fe40007000000 */
[C---:B------:R-:W-:Y:S02]  /*94d0*/  IADD3 R24, R28.reuse, 0x19, RZ ;  /* 0x000000191c187810 */ /* 0x040fe40007ffe0ff */
[C---:B------:R-:W-:Y:S02]  /*94e0*/  ISETP.GE.AND P3, PT, R25.reuse, R237, PT ;  /* 0x000000ed1900720c */ /* 0x040fe40003f66270 */
[----:B------:R-:W-:Y:S02]  /*94f0*/  ISETP.GE.AND P6, PT, R25, R231, PT ;  /* 0x000000e71900720c */ /* 0x000fe40003fc6270 */
[----:B------:R-:W-:Y:S02]  /*9500*/  FSEL R20, R23, -INF , !P2 ;  /* 0xff80000017147808 */ /* 0x000fe40005000000 */
[----:B------:R-:W-:-:S02]  /*9510*/  IADD3 R21, R28, 0x20, RZ ;  /* 0x000000201c157810 */ /* 0x000fc40007ffe0ff */
[----:B------:R-:W-:Y:S02]  /*9520*/  FSEL R27, R16, -INF , !P5 ;  /* 0xff800000101b7808 */ /* 0x000fe40006800000 */
[----:B------:R-:W-:Y:S02]  /*9530*/  ISETP.GE.AND P2, PT, R24, R237, PT ;  /* 0x000000ed1800720c */ /* 0x000fe40003f46270 */
[----:B------:R-:W-:Y:S02]  /*9540*/  IADD3 R16, R28, 0x21, RZ ;  /* 0x000000211c107810 */ /* 0x000fe40007ffe0ff */
[C---:B------:R-:W-:Y:S02]  /*9550*/  ISETP.LT.OR P3, PT, R25.reuse, R238, P3 ;  /* 0x000000ee1900720c */ /* 0x040fe40001f61670 */
[----:B------:R-:W-:Y:S02]  /*9560*/  ISETP.LT.OR P6, PT, R25, R236, P6 ;  /* 0x000000ec1900720c */ /* 0x000fe400037c1670 */
[----:B------:R-:W-:-:S02]  /*9570*/  FSEL R198, R18, -INF , !P1 ;  /* 0xff80000012c67808 */ /* 0x000fc40004800000 */
[----:B------:R-:W-:Y:S02]  /*9580*/  FSEL R25, R17, -INF , !P4 ;  /* 0xff80000011197808 */ /* 0x000fe40006000000 */
[C---:B------:R-:W-:Y:S02]  /*9590*/  ISETP.GE.AND P1, PT, R21.reuse, R237, PT ;  /* 0x000000ed1500720c */ /* 0x040fe40003f26270 */
[----:B------:R-:W-:Y:S02]  /*95a0*/  ISETP.GE.AND P4, PT, R21, R231, PT ;  /* 0x000000e71500720c */ /* 0x000fe40003f86270 */
[----:B------:R-:W-:Y:S02]  /*95b0*/  FSEL R194, R19, -INF , !P0 ;  /* 0xff80000013c27808 */ /* 0x000fe40004000000 */
[----:B------:R-:W-:Y:S02]  /*95c0*/  ISETP.LT.OR P2, PT, R24, R238, P2 ;  /* 0x000000ee1800720c */ /* 0x000fe40001741670 */
[----:B------:R-:W-:-:S02]  /*95d0*/  ISETP.GE.AND P0, PT, R16, R237, PT ;  /* 0x000000ed1000720c */ /* 0x000fc40003f06270 */
[C---:B------:R-:W-:Y:S02]  /*95e0*/  ISETP.LT.OR P1, PT, R21.reuse, R238, P1 ;  /* 0x000000ee1500720c */ /* 0x040fe40000f21670 */
[----:B------:R-:W-:Y:S02]  /*95f0*/  ISETP.LT.OR P4, PT, R21, R236, P4 ;  /* 0x000000ec1500720c */ /* 0x000fe40002781670 */
[----:B------:R-:W-:Y:S02]  /*9600*/  FSEL R26, R14, -INF , !P6 ;  /* 0xff8000000e1a7808 */ /* 0x000fe40007000000 */
[----:B------:R-:W-:Y:S02]  /*9610*/  FSEL R21, R13, -INF , !P2 ;  /* 0xff8000000d157808 */ /* 0x000fe40005000000 */
[----:B------:R-:W-:Y:S02]  /*9620*/  ISETP.LT.OR P0, PT, R16, R238, P0 ;  /* 0x000000ee1000720c */ /* 0x000fe40000701670 */
[----:B------:R-:W-:-:S02]  /*9630*/  FMNMX.FTZ R14, R164, R33, !PT ;  /* 0x00000021a40e7209 */ /* 0x000fc40007810000 */
[----:B------:R-:W-:Y:S02]  /*9640*/  IADD3 R13, R28, 0x30, RZ ;  /* 0x000000301c0d7810 */ /* 0x000fe40007ffe0ff */
[----:B------:R-:W-:Y:S02]  /*9650*/  FSEL R23, R12, -INF , !P3 ;  /* 0xff8000000c177808 */ /* 0x000fe40005800000 */
[----:B------:R-:W-:Y:S02]  /*9660*/  FMNMX.FTZ R14, R29, R14, !PT ;  /* 0x0000000e1d0e7209 */ /* 0x000fe40007810000 */
[----:B------:R-:W-:Y:S02]  /*9670*/  FSEL R192, R10, -INF , !P4 ;  /* 0xff8000000ac07808 */ /* 0x000fe40006000000 */
[----:B------:R-:W-:Y:S02]  /*9680*/  FSEL R193, R9, -INF , !P0 ;  /* 0xff80000009c17808 */ /* 0x000fe40004000000 */
[----:B------:R-:W-:-:S02]  /*9690*/  ISETP.GE.AND P3, PT, R16, R231, PT ;  /* 0x000000e71000720c */ /* 0x000fc40003f66270 */
[C---:B------:R-:W-:Y:S02]  /*96a0*/  ISETP.GE.AND P4, PT, R13.reuse, R237, PT ;  /* 0x000000ed0d00720c */ /* 0x040fe40003f86270 */
[-C--:B------:R-:W-:Y:S02]  /*96b0*/  ISETP.GE.AND P0, PT, R13, R231.reuse, PT ;  /* 0x000000e70d00720c */ /* 0x080fe40003f06270 */
[----:B------:R-:W-:Y:S02]  /*96c0*/  FSEL R195, R8, -INF , !P1 ;  /* 0xff80000008c37808 */ /* 0x000fe40004800000 */
[----:B------:R-:W-:Y:S02]  /*96d0*/  ISETP.GE.AND P5, PT, R24, R231, PT ;  /* 0x000000e71800720c */ /* 0x000fe40003fa6270 */
[----:B------:R-:W-:Y:S02]  /*96e0*/  FMNMX.FTZ R8, R179, R14, !PT ;  /* 0x0000000eb3087209 */ /* 0x000fe40007810000 */
[----:B------:R-:W-:-:S02]  /*96f0*/  ISETP.LT.OR P3, PT, R16, R236, P3 ;  /* 0x000000ec1000720c */ /* 0x000fc40001f61670 */
[C---:B------:R-:W-:Y:S02]  /*9700*/  ISETP.LT.OR P4, PT, R13.reuse, R238, P4 ;  /* 0x000000ee0d00720c */ /* 0x040fe40002781670 */
[----:B------:R-:W-:Y:S02]  /*9710*/  ISETP.LT.OR P0, PT, R13, R236, P0 ;  /* 0x000000ec0d00720c */ /* 0x000fe40000701670 */
[----:B------:R-:W-:Y:S02]  /*9720*/  FMNMX.FTZ R13, R3, R0, !PT ;  /* 0x00000000030d7209 */ /* 0x000fe40007810000 */
[----:B------:R-:W-:Y:S02]  /*9730*/  ISETP.LT.OR P5, PT, R24, R236, P5 ;  /* 0x000000ec1800720c */ /* 0x000fe40002fa1670 */
[----:B------:R-:W-:Y:S02]  /*9740*/  FMNMX.FTZ R8, R171, R8, !PT ;  /* 0x00000008ab087209 */ /* 0x000fe40007810000 */
[----:B------:R-:W-:-:S02]  /*9750*/  IADD3 R12, R28, 0x29, RZ ;  /* 0x000000291c0c7810 */ /* 0x000fc40007ffe0ff */
[----:B------:R-:W-:Y:S02]  /*9760*/  FSEL R188, R11, -INF , !P3 ;  /* 0xff8000000bbc7808 */ /* 0x000fe40005800000 */
[----:B------:R-:W-:Y:S02]  /*9770*/  FMNMX.FTZ R11, R2, R13, !PT ;  /* 0x0000000d020b7209 */ /* 0x000fe40007810000 */
[----:B------:R-:W-:Y:S02]  /*9780*/  FSEL R24, R15, -INF , !P5 ;  /* 0xff8000000f187808 */ /* 0x000fe40006800000 */
[----:B------:R-:W-:Y:S02]  /*9790*/  FMNMX.FTZ R10, R27, R8, !PT ;  /* 0x000000081b0a7209 */ /* 0x000fe40007810000 */
[----:B------:R-:W-:Y:S02]  /*97a0*/  ISETP.GE.AND P5, PT, R12, R237, PT ;  /* 0x000000ed0c00720c */ /* 0x000fe40003fa6270 */
[----:B------:R-:W-:-:S02]  /*97b0*/  FMNMX.FTZ R11, R22, R11, !PT ;  /* 0x0000000b160b7209 */ /* 0x000fc40007810000 */
[----:B------:R-:W-:Y:S02]  /*97c0*/  FMNMX.FTZ R10, R25, R10, !PT ;  /* 0x0000000a190a7209 */ /* 0x000fe40007810000 */
[----:B------:R-:W-:Y:S02]  /*97d0*/  ISETP.LT.OR P5, PT, R12, R238, P5 ;  /* 0x000000ee0c00720c */ /* 0x000fe40002fa1670 */
[----:B------:R-:W-:Y:S02]  /*97e0*/  FMNMX.FTZ R11, R20, R11, !PT ;  /* 0x0000000b140b7209 */ /* 0x000fe40007810000 */
[----:B------:R-:W-:Y:S02]  /*97f0*/  IADD3 R17, R28, 0x28, RZ ;  /* 0x000000281c117810 */ /* 0x000fe40007ffe0ff */
[----:B------:R-:W-:Y:S02]  /*9800*/  FMNMX.FTZ R10, R23, R10, !PT ;  /* 0x0000000a170a7209 */ /* 0x000fe40007810000 */
[----:B------:R-:W-:-:S02]  /*9810*/  FSEL R189, R5, -INF , !P5 ;  /* 0xff80000005bd7808 */ /* 0x000fc40006800000 */
[----:B------:R-:W-:Y:S02]  /*9820*/  FMNMX.FTZ R5, R198, R11, !PT ;  /* 0x0000000bc6057209 */ /* 0x000fe40007810000 */
[----:B------:R-:W-:Y:S02]  /*9830*/  ISETP.GE.AND P6, PT, R17, R237, PT ;  /* 0x000000ed1100720c */ /* 0x000fe40003fc6270 */
[----:B------:R-:W-:Y:S02]  /*9840*/  FMNMX.FTZ R10, R21, R10, !PT ;  /* 0x0000000a150a7209 */ /* 0x000fe40007810000 */
[----:B------:R-:W-:Y:S02]  /*9850*/  FMNMX.FTZ R5, R194, R5, !PT ;  /* 0x00000005c2057209 */ /* 0x000fe40007810000 */
[----:B------:R-:W-:Y:S02]  /*9860*/  ISETP.LT.OR P6, PT, R17, R238, P6 ;  /* 0x000000ee1100720c */ /* 0x000fe400037c1670 */
[----:B------:R-:W-:-:S02]  /*9870*/  FMNMX.FTZ R10, R195, R10, !PT ;  /* 0x0000000ac30a7209 */ /* 0x000fc40007810000 */
[----:B------:R-:W-:Y:S02]  /*9880*/  FMNMX.FTZ R5, R26, R5, !PT ;  /* 0x000000051a057209 */ /* 0x000fe40007810000 */
[----:B------:R-:W-:Y:S02]  /*9890*/  FSEL R191, R4, -INF , !P6 ;  /* 0xff80000004bf7808 */ /* 0x000fe40007000000 */
[----:B------:R-:W-:Y:S02]  /*98a0*/  IADD3 R9, R28, 0x31, RZ ;  /* 0x000000311c097810 */ /* 0x000fe40007ffe0ff */
[----:B------:R-:W-:Y:S02]  /*98b0*/  FMNMX.FTZ R4, R193, R10, !PT ;  /* 0x0000000ac1047209 */ /* 0x000fe40007810000 */
[----:B------:R-:W-:Y:S02]  /*98c0*/  ISETP.GE.AND P2, PT, R17, R231, PT ;  /* 0x000000e71100720c */ /* 0x000fe40003f46270 */
[----:B------:R-:W-:-:S02]  /*98d0*/  FMNMX.FTZ R5, R24, R5, !PT ;  /* 0x0000000518057209 */ /* 0x000fc40007810000 */
[----:B------:R-:W-:Y:S02]  /*98e0*/  IADD3 R8, R28, 0x38, RZ ;  /* 0x000000381c087810 */ /* 0x000fe40007ffe0ff */
[----:B------:R-:W-:Y:S02]  /*98f0*/  ISETP.GE.AND P3, PT, R9, R237, PT ;  /* 0x000000ed0900720c */ /* 0x000fe40003f66270 */
[----:B------:R-:W-:Y:S02]  /*9900*/  FMNMX.FTZ R4, R191, R4, !PT ;  /* 0x00000004bf047209 */ /* 0x000fe40007810000 */
[----:B------:R-:W-:Y:S02]  /*9910*/  ISETP.LT.OR P2, PT, R17, R236, P2 ;  /* 0x000000ec1100720c */ /* 0x000fe40001741670 */
[----:B------:R-:W-:Y:S01]  /*9920*/  ISETP.GE.AND P1, PT, R12, R231, PT ;  /* 0x000000e70c00720c */ /* 0x000fe20003f26270 */
[----:B------:R-:W-:Y:S01]  /*9930*/  LDSM.16.MT88.4 R16, [R220+0x10000] ;  /* 0x01000000dc10783b */ /* 0x000fe20000004200 */
[----:B------:R-:W-:-:S02]  /*9940*/  FMNMX.FTZ R5, R192, R5, !PT ;  /* 0x00000005c0057209 */ /* 0x000fc40007810000 */
[----:B------:R-:W-:Y:S02]  /*9950*/  IADD3 R28, R28, 0x39, RZ ;  /* 0x000000391c1c7810 */ /* 0x000fe40007ffe0ff */
[----:B------:R-:W-:Y:S02]  /*9960*/  ISETP.GE.AND P6, PT, R8, R237, PT ;  /* 0x000000ed0800720c */ /* 0x000fe40003fc6270 */
[----:B------:R-:W-:Y:S02]  /*9970*/  ISETP.LT.OR P3, PT, R9, R238, P3 ;  /* 0x000000ee0900720c */ /* 0x000fe40001f61670 */
[----:B------:R-:W-:Y:S02]  /*9980*/  FSEL R177, R184, -INF , !P4 ;  /* 0xff800000b8b17808 */ /* 0x000fe40006000000 */
[----:B------:R-:W-:Y:S02]  /*9990*/  FMNMX.FTZ R4, R189, R4, !PT ;  /* 0x00000004bd047209 */ /* 0x000fe40007810000 */
[----:B------:R-:W-:-:S02]  /*99a0*/  ISETP.LT.OR P1, PT, R12, R236, P1 ;  /* 0x000000ec0c00720c */ /* 0x000fc40000f21670 */
[----:B------:R-:W-:Y:S01]  /*99b0*/  FSEL R190, R6, -INF , !P2 ;  /* 0xff80000006be7808 */ /* 0x000fe20005000000 */
[----:B------:R-:W-:Y:S01]  /*99c0*/  LDSM.16.MT88.4 R12, [R217+0x10000] ;  /* 0x01000000d90c783b */ /* 0x000fe20000004200 */
[----:B------:R-:W-:Y:S02]  /*99d0*/  FMNMX.FTZ R5, R188, R5, !PT ;  /* 0x00000005bc057209 */ /* 0x000fe40007810000 */
[----:B------:R-:W-:Y:S02]  /*99e0*/  ISETP.GE.AND P5, PT, R28, R237, PT ;  /* 0x000000ed1c00720c */ /* 0x000fe40003fa6270 */
[----:B------:R-:W-:Y:S02]  /*99f0*/  ISETP.LT.OR P6, PT, R8, R238, P6 ;  /* 0x000000ee0800720c */ /* 0x000fe400037c1670 */
[----:B------:R-:W-:Y:S02]  /*9a00*/  FSEL R173, R185, -INF , !P3 ;  /* 0xff800000b9ad7808 */ /* 0x000fe40005800000 */
[----:B------:R-:W-:-:S02]  /*9a10*/  FMNMX.FTZ R4, R177, R4, !PT ;  /* 0x00000004b1047209 */ /* 0x000fc40007810000 */
[----:B------:R-:W-:Y:S02]  /*9a20*/  FSEL R184, R7, -INF , !P1 ;  /* 0xff80000007b87808 */ /* 0x000fe40004800000 */
[----:B------:R-:W-:Y:S02]  /*9a30*/  ISETP.GE.AND P2, PT, R9, R231, PT ;  /* 0x000000e70900720c */ /* 0x000fe40003f46270 */
[----:B------:R-:W-:Y:S02]  /*9a40*/  FMNMX.FTZ R5, R190, R5, !PT ;  /* 0x00000005be057209 */ /* 0x000fe40007810000 */
[----:B------:R-:W-:Y:S02]  /*9a50*/  ISETP.LT.OR P5, PT, R28, R238, P5 ;  /* 0x000000ee1c00720c */ /* 0x000fe40002fa1670 */
[----:B------:R-:W-:Y:S02]  /*9a60*/  FSEL R175, R180, -INF , !P6 ;  /* 0xff800000b4af7808 */ /* 0x000fe40007000000 */
[----:B------:R-:W-:-:S02]  /*9a70*/  FMNMX.FTZ R4, R173, R4, !PT ;  /* 0x00000004ad047209 */ /* 0x000fc40007810000 */
[----:B------:R-:W-:Y:S02]  /*9a80*/  ISETP.GE.AND P1, PT, R8, R231, PT ;  /* 0x000000e70800720c */ /* 0x000fe40003f26270 */
[----:B------:R-:W-:Y:S02]  /*9a90*/  ISETP.LT.OR P2, PT, R9, R236, P2 ;  /* 0x000000ec0900720c */ /* 0x000fe40001741670 */
[----:B------:R-:W-:Y:S02]  /*9aa0*/  FSEL R172, R186, -INF , !P0 ;  /* 0xff800000baac7808 */ /* 0x000fe40004000000 */
[----:B------:R-:W-:Y:S02]  /*9ab0*/  FMNMX.FTZ R7, R184, R5, !PT ;  /* 0x00000005b8077209 */ /* 0x000fe40007810000 */
[----:B------:R-:W-:Y:S02]  /*9ac0*/  FSEL R31, R181, -INF , !P5 ;  /* 0xff800000b51f7808 */ /* 0x000fe40006800000 */
[----:B------:R-:W-:-:S02]  /*9ad0*/  FMNMX.FTZ R4, R175, R4, !PT ;  /* 0x00000004af047209 */ /* 0x000fc40007810000 */
[----:B------:R-:W-:Y:S02]  /*9ae0*/  ISETP.GE.AND P0, PT, R28, R231, PT ;  /* 0x000000e71c00720c */ /* 0x000fe40003f06270 */
[----:B------:R-:W-:Y:S02]  /*9af0*/  ISETP.LT.OR P1, PT, R8, R236, P1 ;  /* 0x000000ec0800720c */ /* 0x000fe40000f21670 */
[----:B------:R-:W-:Y:S02]  /*9b00*/  FSEL R170, R187, -INF , !P2 ;  /* 0xff800000bbaa7808 */ /* 0x000fe40005000000 */
[----:B------:R-:W-:Y:S02]  /*9b10*/  FMNMX.FTZ R7, R172, R7, !PT ;  /* 0x00000007ac077209 */ /* 0x000fe40007810000 */
[----:B------:R-:W-:Y:S02]  /*9b20*/  FMNMX.FTZ R4, R31, R4, !PT ;  /* 0x000000041f047209 */ /* 0x000fe40007810000 */
[----:B------:R-:W-:-:S02]  /*9b30*/  ISETP.LT.OR P0, PT, R28, R236, P0 ;  /* 0x000000ec1c00720c */ /* 0x000fc40000701670 */
[----:B------:R-:W-:Y:S01]  /*9b40*/  FSEL R28, R182, -INF , !P1 ;  /* 0xff800000b61c7808 */ /* 0x000fe20004800000 */
[----:B------:R-:W1:Y:S01]  /*9b50*/  SHFL.BFLY PT, R5, R4, 0x2, 0x1f ;  /* 0x0c401f0004057f89 */ /* 0x000e6200000e0000 */
[----:B------:R-:W-:Y:S02]  /*9b60*/  FMNMX.FTZ R7, R170, R7, !PT ;  /* 0x00000007aa077209 */ /* 0x000fe40007810000 */
[----:B------:R-:W-:Y:S02]  /*9b70*/  FSEL R30, R183, -INF , !P0 ;  /* 0xff800000b71e7808 */ /* 0x000fe40004000000 */
[----:B------:R-:W-:-:S04]  /*9b80*/  FMNMX.FTZ R7, R28, R7, !PT ;  /* 0x000000071c077209 */ /* 0x000fc80007810000 */
[----:B------:R-:W-:-:S05]  /*9b90*/  FMNMX.FTZ R7, R30, R7, !PT ;  /* 0x000000071e077209 */ /* 0x000fca0007810000 */
[----:B------:R-:W2:Y:S01]  /*9ba0*/  SHFL.BFLY PT, R6, R7, 0x2, 0x1f ;  /* 0x0c401f0007067f89 */ /* 0x000ea200000e0000 */
[----:B-1----:R-:W-:-:S05]  /*9bb0*/  FMNMX.FTZ R8, R4, R5, !PT ;  /* 0x0000000504087209 */ /* 0x002fca0007810000 */
[----:B------:R-:W1:Y:S01]  /*9bc0*/  SHFL.BFLY PT, R169, R8, 0x1, 0x1f ;  /* 0x0c201f0008a97f89 */ /* 0x000e6200000e0000 */
[----:B--2---:R-:W-:-:S05]  /*9bd0*/  FMNMX.FTZ R4, R7, R6, !PT ;  /* 0x0000000607047209 */ /* 0x004fca0007810000 */
[----:B------:R-:W2:Y:S01]  /*9be0*/  SHFL.BFLY PT, R165, R4, 0x1, 0x1f ;  /* 0x0c201f0004a57f89 */ /* 0x000ea200000e0000 */
[----:B-1----:R-:W-:-:S03]  /*9bf0*/  FMNMX.FTZ R169, R8, R169, !PT ;  /* 0x000000a908a97209 */ /* 0x002fc60007810000 */
[----:B------:R-:W1:Y:S01]  /*9c00*/  LDSM.16.MT88.4 R8, [R218+0x10000] ;  /* 0x01000000da08783b */ /* 0x000e620000004200 */
[C---:B------:R-:W-:Y:S01]  /*9c10*/  FSETP.NEU.FTZ.AND P1, PT, R169.reuse, -INF , PT ;  /* 0xff800000a900780b */ /* 0x040fe20003f3d000 */
[----:B------:R-:W-:-:S03]  /*9c20*/  FMUL.FTZ R174, R169, c[0x0][0x23c] ;  /* 0x00008f00a9ae7a20 */ /* 0x000fc60000410000 */
[----:B------:R-:W-:Y:S02]  /*9c30*/  FSEL R5, R169, RZ, P1 ;  /* 0x000000ffa9057208 */ /* 0x000fe40000800000 */
[----:B------:R-:W-:Y:S02]  /*9c40*/  FSEL R174, R174, RZ, P1 ;  /* 0x000000ffaeae7208 */ /* 0x000fe40000800000 */
[----:B--2---:R-:W-:-:S03]  /*9c50*/  FMNMX.FTZ R165, R4, R165, !PT ;  /* 0x000000a504a57209 */ /* 0x004fc60007810000 */
[--C-:B------:R-:W-:Y:S02]  /*9c60*/  FFMA.FTZ R35, R29, c[0x0][0x23c], -R174.reuse ;  /* 0x00008f001d237a23 */ /* 0x100fe400000108ae */
[----:B------:R-:W-:Y:S01]  /*9c70*/  FADD.FTZ R4, R164, -R5 ;  /* 0x80000005a4047221 */ /* 0x000fe20000010000 */
[C---:B------:R-:W-:Y:S01]  /*9c80*/  FSETP.NEU.FTZ.AND P0, PT, R165.reuse, -INF , PT ;  /* 0xff800000a500780b */ /* 0x040fe20003f1d000 */
[----:B------:R-:W-:Y:S02]  /*9c90*/  FMUL.FTZ R29, R165, c[0x0][0x23c] ;  /* 0x00008f00a51d7a20 */ /* 0x000fe40000410000 */
[--C-:B------:R-:W-:Y:S01]  /*9ca0*/  FFMA.FTZ R168, R33, c[0x0][0x23c], -R174.reuse ;  /* 0x00008f0021a87a23 */ /* 0x100fe200000108ae */
[----:B------:R-:W-:Y:S01]  /*9cb0*/  FSEL R6, R165, RZ, P0 ;  /* 0x000000ffa5067208 */ /* 0x000fe20000000000 */
[--C-:B------:R-:W-:Y:S01]  /*9cc0*/  FFMA.FTZ R33, R171, c[0x0][0x23c], -R174.reuse ;  /* 0x00008f00ab217a23 */ /* 0x100fe200000108ae */
[----:B------:R-:W-:Y:S01]  /*9cd0*/  FSEL R29, R29, RZ, P0 ;  /* 0x000000ff1d1d7208 */ /* 0x000fe20000000000 */
[----:B------:R-:W-:Y:S01]  /*9ce0*/  FFMA.FTZ R34, R179, c[0x0][0x23c], -R174 ;  /* 0x00008f00b3227a23 */ /* 0x000fe200000108ae */
[----:B------:R-:W-:Y:S01]  /*9cf0*/  MUFU.EX2 R35, R35 ;  /* 0x0000002300237308 */ /* 0x000fe20000000800 */
[----:B------:R-:W-:-:S02]  /*9d00*/  FADD.FTZ R6, R3, -R6 ;  /* 0x8000000603067221 */ /* 0x000fc40000010000 */
[--C-:B------:R-:W-:Y:S02]  /*9d10*/  FFMA.FTZ R32, R0, c[0x0][0x23c], -R29.reuse ;  /* 0x00008f0000207a23 */ /* 0x100fe4000001081d */
[--C-:B------:R-:W-:Y:S02]  /*9d20*/  FFMA.FTZ R2, R2, c[0x0][0x23c], -R29.reuse ;  /* 0x00008f0002027a23 */ /* 0x100fe4000001081d */
[--C-:B------:R-:W-:Y:S01]  /*9d30*/  FFMA.FTZ R0, R22, c[0x0][0x23c], -R29.reuse ;  /* 0x00008f0016007a23 */ /* 0x100fe2000001081d */
[----:B------:R-:W2:Y:S01]  /*9d40*/  MUFU.EX2 R168, R168 ;  /* 0x000000a800a87308 */ /* 0x000ea20000000800 */
[----:B------:R-:W-:Y:S02]  /*9d50*/  FFMA.FTZ R171, R20, c[0x0][0x23c], -R29 ;  /* 0x00008f0014ab7a23 */ /* 0x000fe4000001081d */
[----:B------:R-:W-:Y:S02]  /*9d60*/  FMUL.FTZ R164, R4, c[0x0][0x23c] ;  /* 0x00008f0004a47a20 */ /* 0x000fe40000410000 */
[----:B------:R-:W-:-:S02]  /*9d70*/  FMUL.FTZ R3, R6, c[0x0][0x23c] ;  /* 0x00008f0006037a20 */ /* 0x000fc40000410000 */
[--C-:B------:R-:W-:Y:S01]  /*9d80*/  FFMA.FTZ R178, R23, c[0x0][0x23c], -R174.reuse ;  /* 0x00008f0017b27a23 */ /* 0x100fe200000108ae */
[----:B------:R-:W-:Y:S01]  /*9d90*/  MUFU.EX2 R34, R34 ;  /* 0x0000002200227308 */ /* 0x000fe20000000800 */
[--C-:B------:R-:W-:Y:S02]  /*9da0*/  FFMA.FTZ R181, R21, c[0x0][0x23c], -R174.reuse ;  /* 0x00008f0015b57a23 */ /* 0x100fe400000108ae */
[----:B------:R-:W-:Y:S01]  /*9db0*/  LDSM.16.MT88.4 R20, [R216+0x16000] ;  /* 0x01600000d814783b */ /* 0x000fe20000004200 */
[--C-:B------:R-:W-:Y:S02]  /*9dc0*/  FFMA.FTZ R176, R27, c[0x0][0x23c], -R174.reuse ;  /* 0x00008f001bb07a23 */ /* 0x100fe400000108ae */
[----:B------:R-:W-:Y:S02]  /*9dd0*/  FFMA.FTZ R179, R25, c[0x0][0x23c], -R174 ;  /* 0x00008f0019b37a23 */ /* 0x000fe400000108ae */
[----:B------:R-:W3:Y:S01]  /*9de0*/  MUFU.EX2 R33, R33 ;  /* 0x0000002100217308 */ /* 0x000ee20000000800 */
[----:B--2---:R-:W-:Y:S01]  /*9df0*/  F2FP.PACK_AB R4, R35, R168 ;  /* 0x000000a82304723e */ /* 0x004fe200000000ff */
[----:B------:R-:W-:-:S02]  /*9e00*/  FFMA.FTZ R180, R198, c[0x0][0x23c], -R29 ;  /* 0x00008f00c6b47a23 */ /* 0x000fc4000001081d */
[--C-:B------:R-:W-:Y:S02]  /*9e10*/  FFMA.FTZ R183, R194, c[0x0][0x23c], -R29.reuse ;  /* 0x00008f00c2b77a23 */ /* 0x100fe4000001081d */
[--C-:B------:R-:W-:Y:S02]  /*9e20*/  FFMA.FTZ R182, R26, c[0x0][0x23c], -R29.reuse ;  /* 0x00008f001ab67a23 */ /* 0x100fe4000001081d */
[----:B------:R-:W-:Y:S01]  /*9e30*/  MUFU.EX2 R32, R32 ;  /* 0x0000002000207308 */ /* 0x000fe20000000800 */
[----:B------:R-:W-:Y:S02]  /*9e40*/  FFMA.FTZ R185, R24, c[0x0][0x23c], -R29 ;  /* 0x00008f0018b97a23 */ /* 0x000fe4000001081d */
[----:B------:R-:W-:Y:S01]  /*9e50*/  LDSM.16.MT88.4 R24, [R216+0x10800] ;  /* 0x01080000d818783b */ /* 0x000fe20000004200 */
[--C-:B------:R-:W-:Y:S02]  /*9e60*/  FFMA.FTZ R187, R193, c[0x0][0x23c], -R174.reuse ;  /* 0x00008f00c1bb7a23 */ /* 0x100fe400000108ae */
[----:B------:R-:W-:-:S02]  /*9e70*/  FFMA.FTZ R194, R189, c[0x0][0x23c], -R174 ;  /* 0x00008f00bdc27a23 */ /* 0x000fc400000108ae */
[----:B------:R-:W2:Y:S01]  /*9e80*/  MUFU.EX2 R2, R2 ;  /* 0x0000000200027308 */ /* 0x000ea20000000800 */
[----:B---3--:R-:W-:Y:S01]  /*9e90*/  F2FP.PACK_AB R6, R33, R34 ;  /* 0x000000222106723e */ /* 0x008fe200000000ff */
[--C-:B------:R-:W-:Y:S02]  /*9ea0*/  FFMA.FTZ R186, R195, c[0x0][0x23c], -R174.reuse ;  /* 0x00008f00c3ba7a23 */ /* 0x100fe400000108ae */
[----:B------:R-:W-:Y:S02]  /*9eb0*/  FFMA.FTZ R191, R191, c[0x0][0x23c], -R174 ;  /* 0x00008f00bfbf7a23 */ /* 0x000fe400000108ae */
[--C-:B------:R-:W-:Y:S02]  /*9ec0*/  FFMA.FTZ R189, R192, c[0x0][0x23c], -R29.reuse ;  /* 0x00008f00c0bd7a23 */ /* 0x100fe4000001081d */
[----:B------:R-:W-:Y:S01]  /*9ed0*/  MUFU.EX2 R0, R0 ;  /* 0x0000000000007308 */ /* 0x000fe20000000800 */
[--C-:B------:R-:W-:Y:S02]  /*9ee0*/  FFMA.FTZ R188, R188, c[0x0][0x23c], -R29.reuse ;  /* 0x00008f00bcbc7a23 */ /* 0x100fe4000001081d */
[----:B------:R-:W-:-:S02]  /*9ef0*/  FFMA.FTZ R190, R190, c[0x0][0x23c], -R29 ;  /* 0x00008f00bebe7a23 */ /* 0x000fc4000001081d */
[--C-:B------:R-:W-:Y:S02]  /*9f00*/  FFMA.FTZ R193, R184, c[0x0][0x23c], -R29.reuse ;  /* 0x00008f00b8c17a23 */ /* 0x100fe4000001081d */
[--C-:B------:R-:W-:Y:S01]  /*9f10*/  FFMA.FTZ R184, R173, c[0x0][0x23c], -R174.reuse ;  /* 0x00008f00adb87a23 */ /* 0x100fe200000108ae */
[----:B------:R-:W3:Y:S01]  /*9f20*/  MUFU.EX2 R171, R171 ;  /* 0x000000ab00ab7308 */ /* 0x000ee20000000800 */
[----:B--2---:R-:W-:Y:S01]  /*9f30*/  F2FP.PACK_AB R5, R2, R32 ;  /* 0x000000200205723e */ /* 0x004fe200000000ff */
[--C-:B------:R-:W-:Y:S02]  /*9f40*/  FFMA.FTZ R173, R175, c[0x0][0x23c], -R174.reuse ;  /* 0x00008f00afad7a23 */ /* 0x100fe400000108ae */
[--C-:B------:R-:W-:Y:S02]  /*9f50*/  FFMA.FTZ R177, R177, c[0x0][0x23c], -R174.reuse ;  /* 0x00008f00b1b17a23 */ /* 0x100fe400000108ae */
[----:B------:R-:W-:Y:S02]  /*9f60*/  FFMA.FTZ R175, R170, c[0x0][0x23c], -R29 ;  /* 0x00008f00aaaf7a23 */ /* 0x000fe4000001081d */
[----:B------:R-:W2:Y:S01]  /*9f70*/  MUFU.EX2 R164, R164 ;  /* 0x000000a400a47308 */ /* 0x000ea20000000800 */
[----:B------:R-:W-:-:S02]  /*9f80*/  FFMA.FTZ R174, R31, c[0x0][0x23c], -R174 ;  /* 0x00008f001fae7a23 */ /* 0x000fc400000108ae */
[--C-:B------:R-:W-:Y:S02]  /*9f90*/  FFMA.FTZ R172, R172, c[0x0][0x23c], -R29.reuse ;  /* 0x00008f00acac7a23 */ /* 0x100fe4000001081d */
[--C-:B------:R-:W-:Y:S02]  /*9fa0*/  FFMA.FTZ R170, R28, c[0x0][0x23c], -R29.reuse ;  /* 0x00008f001caa7a23 */ /* 0x100fe4000001081d */
[----:B------:R-:W-:Y:S01]  /*9fb0*/  FFMA.FTZ R195, R30, c[0x0][0x23c], -R29 ;  /* 0x00008f001ec37a23 */ /* 0x000fe2000001081d */
[----:B------:R-:W4:Y:S01]  /*9fc0*/  MUFU.EX2 R3, R3 ;  /* 0x0000000300037308 */ /* 0x000f220000000800 */
[----:B---3--:R-:W-:Y:S01]  /*9fd0*/  F2FP.PACK_AB R7, R171, R0 ;  /* 0x00000000ab07723e */ /* 0x008fe200000000ff */
[----:B------:R-:W-:Y:S01]  /*9fe0*/  LDSM.16.MT88.4 R28, [R216+0x11800] ;  /* 0x01180000d81c783b */ /* 0x000fe20000004200 */
[----:B--2---:R-:W-:-:S05]  /*9ff0*/  FMUL.FTZ R152, R152, R164 ;  /* 0x000000a498987220 */ /* 0x004fca0000410000 */
[----:B------:R-:W-:Y:S01]  /*a000*/  MUFU.EX2 R176, R176 ;  /* 0x000000b000b07308 */ /* 0x000fe20000000800 */
[-C--:B------:R-:W-:Y:S02]  /*a010*/  FMUL.FTZ R153, R153, R164.reuse ;  /* 0x000000a499997220 */ /* 0x080fe40000410000 */
[-C--:B------:R-:W-:Y:S02]  /*a020*/  FMUL.FTZ R148, R148, R164.reuse ;  /* 0x000000a494947220 */ /* 0x080fe40000410000 */
[----:B------:R-:W-:Y:S02]  /*a030*/  FMUL.FTZ R149, R149, R164 ;  /* 0x000000a495957220 */ /* 0x000fe40000410000 */
[-C--:B----4-:R-:W-:Y:S01]  /*a040*/  FMUL.FTZ R154, R154, R3.reuse ;  /* 0x000000039a9a7220 */ /* 0x090fe20000410000 */
[----:B------:R-:W2:Y:S01]  /*a050*/  MUFU.EX2 R179, R179 ;  /* 0x000000b300b37308 */ /* 0x000ea20000000800 */
[-C--:B------:R-:W-:Y:S02]  /*a060*/  FMUL.FTZ R155, R155, R3.reuse ;  /* 0x000000039b9b7220 */ /* 0x080fe40000410000 */
[----:B------:R-:W-:-:S02]  /*a070*/  FMUL.FTZ R150, R150, R3 ;  /* 0x0000000396967220 */ /* 0x000fc40000410000 */
[-C--:B------:R-:W-:Y:S02]  /*a080*/  FMUL.FTZ R151, R151, R3.reuse ;  /* 0x0000000397977220 */ /* 0x080fe40000410000 */
[-C--:B------:R-:W-:Y:S01]  /*a090*/  FMUL.FTZ R144, R144, R164.reuse ;  /* 0x000000a490907220 */ /* 0x080fe20000410000 */
[C---:B-1----:R-:W-:Y:S01]  /*a0a0*/  HMMA.16816.F32 R152, R4.reuse, R8, R152 ;  /* 0x000000080498723c */ /* 0x042fe20000001898 */
[-C--:B------:R-:W-:Y:S01]  /*a0b0*/  FMUL.FTZ R145, R145, R164.reuse ;  /* 0x000000a491917220 */ /* 0x080fe20000410000 */
[----:B------:R-:W-:Y:S01]  /*a0c0*/  MUFU.EX2 R178, R178 ;  /* 0x000000b200b27308 */ /* 0x000fe20000000800 */
[-C--:B------:R-:W-:Y:S02]  /*a0d0*/  FMUL.FTZ R146, R146, R3.reuse ;  /* 0x0000000392927220 */ /* 0x080fe40000410000 */
[-C--:B------:R-:W-:Y:S02]  /*a0e0*/  FMUL.FTZ R147, R147, R3.reuse ;  /* 0x0000000393937220 */ /* 0x080fe40000410000 */
[-C--:B------:R-:W-:Y:S01]  /*a0f0*/  FMUL.FTZ R140, R140, R164.reuse ;  /* 0x000000a48c8c7220 */ /* 0x080fe20000410000 */
[----:B------:R-:W-:Y:S01]  /*a100*/  HMMA.16816.F32 R148, R4, R10, R148 ;  /* 0x0000000a0494723c */ /* 0x000fe20000001894 */
[----:B------:R-:W-:Y:S01]  /*a110*/  FMUL.FTZ R141, R141, R164 ;  /* 0x000000a48d8d7220 */ /* 0x000fe20000410000 */
[----:B------:R-:W1:Y:S01]  /*a120*/  LDSM.16.MT88.4 R8, [R220+0x12000] ;  /* 0x01200000dc08783b */ /* 0x000e620000004200 */
[-C--:B------:R-:W-:Y:S01]  /*a130*/  FMUL.FTZ R142, R142, R3.reuse ;  /* 0x000000038e8e7220 */ /* 0x080fe20000410000 */
[----:B------:R-:W3:Y:S01]  /*a140*/  MUFU.EX2 R181, R181 ;  /* 0x000000b500b57308 */ /* 0x000ee20000000800 */
[----:B------:R-:W-:-:S02]  /*a150*/  FMUL.FTZ R143, R143, R3 ;  /* 0x000000038f8f7220 */ /* 0x000fc40000410000 */
[-C--:B------:R-:W-:Y:S01]  /*a160*/  FMUL.FTZ R160, R160, R164.reuse ;  /* 0x000000a4a0a07220 */ /* 0x080fe20000410000 */
[C---:B------:R-:W-:Y:S01]  /*a170*/  HMMA.16816.F32 R144, R4.reuse, R12, R144 ;  /* 0x0000000c0490723c */ /* 0x040fe20000001890 */
[-C--:B------:R-:W-:Y:S02]  /*a180*/  FMUL.FTZ R161, R161, R164.reuse ;  /* 0x000000a4a1a17220 */ /* 0x080fe40000410000 */
[-C--:B------:R-:W-:Y:S01]  /*a190*/  FMUL.FTZ R162, R162, R3.reuse ;  /* 0x00000003a2a27220 */ /* 0x080fe20000410000 */
[----:B------:R-:W-:Y:S01]  /*a1a0*/  MUFU.EX2 R180, R180 ;  /* 0x000000b400b47308 */ /* 0x000fe20000000800 */
[-C--:B------:R-:W-:Y:S02]  /*a1b0*/  FMUL.FTZ R163, R163, R3.reuse ;  /* 0x00000003a3a37220 */ /* 0x080fe40000410000 */
[-C--:B------:R-:W-:Y:S01]  /*a1c0*/  FMUL.FTZ R156, R156, R164.reuse ;  /* 0x000000a49c9c7220 */ /* 0x080fe20000410000 */
[----:B------:R-:W-:Y:S01]  /*a1d0*/  HMMA.16816.F32 R140, R4, R14, R140 ;  /* 0x0000000e048c723c */ /* 0x000fe2000000188c */
[----:B------:R-:W-:Y:S01]  /*a1e0*/  FMUL.FTZ R157, R157, R164 ;  /* 0x000000a49d9d7220 */ /* 0x000fe20000410000 */
[----:B------:R-:W4:Y:S01]  /*a1f0*/  LDSM.16.MT88.4 R12, [R218+0x12000] ;  /* 0x01200000da0c783b */ /* 0x000f220000004200 */
[-C--:B------:R-:W-:Y:S01]  /*a200*/  FMUL.FTZ R158, R158, R3.reuse ;  /* 0x000000039e9e7220 */ /* 0x080fe20000410000 */
[----:B------:R-:W5:Y:S01]  /*a210*/  MUFU.EX2 R183, R183 ;  /* 0x000000b700b77308 */ /* 0x000f620000000800 */
[----:B------:R-:W-:-:S02]  /*a220*/  FMUL.FTZ R159, R159, R3 ;  /* 0x000000039f9f7220 */ /* 0x000fc40000410000 */
[-C--:B------:R-:W-:Y:S01]  /*a230*/  FMUL.FTZ R36, R36, R164.reuse ;  /* 0x000000a424247220 */ /* 0x080fe20000410000 */
[C---:B------:R-:W-:Y:S01]  /*a240*/  HMMA.16816.F32 R160, R4.reuse, R16, R160 ;  /* 0x0000001004a0723c */ /* 0x040fe200000018a0 */
[-C--:B------:R-:W-:Y:S02]  /*a250*/  FMUL.FTZ R37, R37, R164.reuse ;  /* 0x000000a425257220 */ /* 0x080fe40000410000 */
[-C--:B------:R-:W-:Y:S01]  /*a260*/  FMUL.FTZ R38, R38, R3.reuse ;  /* 0x0000000326267220 */ /* 0x080fe20000410000 */
[----:B------:R-:W-:Y:S01]  /*a270*/  MUFU.EX2 R182, R182 ;  /* 0x000000b600b67308 */ /* 0x000fe20000000800 */
[----:B------:R-:W-:Y:S02]  /*a280*/  FMUL.FTZ R39, R39, R3 ;  /* 0x0000000327277220 */ /* 0x000fe40000410000 */
[-C--:B------:R-:W-:Y:S01]  /*a290*/  FMUL.FTZ R40, R40, R164.reuse ;  /* 0x000000a428287220 */ /* 0x080fe20000410000 */
[----:B------:R-:W-:Y:S01]  /*a2a0*/  HMMA.16816.F32 R156, R4, R18, R156 ;  /* 0x00000012049c723c */ /* 0x000fe2000000189c */
[----:B------:R-:W2:Y:S01]  /*a2b0*/  LDSM.16.MT88.4 R16, [R216+0x10000] ;  /* 0x01000000d810783b */ /* 0x000ea20000004200 */
[----:B------:R-:W-:-:S02]  /*a2c0*/  FMUL.FTZ R41, R41, R164 ;  /* 0x000000a429297220 */ /* 0x000fc40000410000 */
[-C--:B------:R-:W-:Y:S01]  /*a2d0*/  FMUL.FTZ R42, R42, R3.reuse ;  /* 0x000000032a2a7220 */ /* 0x080fe20000410000 */
[----:B------:R-:W2:Y:S01]  /*a2e0*/  MUFU.EX2 R185, R185 ;  /* 0x000000b900b97308 */ /* 0x000ea20000000800 */
[-C--:B------:R-:W-:Y:S02]  /*a2f0*/  FMUL.FTZ R43, R43, R3.reuse ;  /* 0x000000032b2b7220 */ /* 0x080fe40000410000 */
[-C--:B------:R-:W-:Y:S01]  /*a300*/  FMUL.FTZ R44, R44, R164.reuse ;  /* 0x000000a42c2c7220 */ /* 0x080fe20000410000 */
[----:B-1----:R-:W-:Y:S01]  /*a310*/  HMMA.16816.F32 R36, R4, R8, R36 ;  /* 0x000000080424723c */ /* 0x002fe20000001824 */
[----:B------:R-:W-:Y:S02]  /*a320*/  FMUL.FTZ R45, R45, R164 ;  /* 0x000000a42d2d7220 */ /* 0x000fe40000410000 */
[-C--:B------:R-:W-:Y:S01]  /*a330*/  FMUL.FTZ R46, R46, R3.reuse ;  /* 0x000000032e2e7220 */ /* 0x080fe20000410000 */
[----:B------:R-:W-:Y:S01]  /*a340*/  MUFU.EX2 R186, R186 ;  /* 0x000000ba00ba7308 */ /* 0x000fe20000000800 */
[----:B------:R-:W-:-:S02]  /*a350*/  FMUL.FTZ R47, R47, R3 ;  /* 0x000000032f2f7220 */ /* 0x000fc40000410000 */
[-C--:B------:R-:W-:Y:S01]  /*a360*/  FMUL.FTZ R48, R48, R164.reuse ;  /* 0x000000a430307220 */ /* 0x080fe20000410000 */
[C---:B------:R-:W-:Y:S01]  /*a370*/  HMMA.16816.F32 R40, R4.reuse, R10, R40 ;  /* 0x0000000a0428723c */ /* 0x040fe20000001828 */
[----:B------:R-:W1:Y:S01]  /*a380*/  LDSM.16.MT88.4 R8, [R216+0x12000] ;  /* 0x01200000d808783b */ /* 0x000e620000004200 */
[-C--:B------:R-:W-:Y:S02]  /*a390*/  FMUL.FTZ R49, R49, R164.reuse ;  /* 0x000000a431317220 */ /* 0x080fe40000410000 */
[-C--:B------:R-:W-:Y:S01]  /*a3a0*/  FMUL.FTZ R50, R50, R3.reuse ;  /* 0x0000000332327220 */ /* 0x080fe20000410000 */
[----:B------:R-:W-:Y:S01]  /*a3b0*/  MUFU.EX2 R187, R187 ;  /* 0x000000bb00bb7308 */ /* 0x000fe20000000800 */
[----:B------:R-:W-:Y:S02]  /*a3c0*/  FMUL.FTZ R51, R51, R3 ;  /* 0x0000000333337220 */ /* 0x000fe40000410000 */
[----:B----4-:R-:W-:Y:S01]  /*a3d0*/  HMMA.16816.F32 R44, R4, R12, R44 ;  /* 0x0000000c042c723c */ /* 0x010fe2000000182c */
[----:B------:R-:W-:-:S02]  /*a3e0*/  FMUL.FTZ R136, R136, R164 ;  /* 0x000000a488887220 */ /* 0x000fc40000410000 */
[-C--:B------:R-:W-:Y:S02]  /*a3f0*/  FMUL.FTZ R137, R137, R164.reuse ;  /* 0x000000a489897220 */ /* 0x080fe40000410000 */
[-C--:B------:R-:W-:Y:S01]  /*a400*/  FMUL.FTZ R138, R138, R3.reuse ;  /* 0x000000038a8a7220 */ /* 0x080fe20000410000 */
[----:B------:R-:W-:Y:S01]  /*a410*/  MUFU.EX2 R191, R191 ;  /* 0x000000bf00bf7308 */ /* 0x000fe20000000800 */
[-C--:B------:R-:W-:Y:S01]  /*a420*/  FMUL.FTZ R139, R139, R3.reuse ;  /* 0x000000038b8b7220 */ /* 0x080fe20000410000 */
[C---:B------:R-:W-:Y:S01]  /*a430*/  HMMA.16816.F32 R48, R4.reuse, R14, R48 ;  /* 0x0000000e0430723c */ /* 0x040fe20000001830 */
[-C--:B------:R-:W-:Y:S01]  /*a440*/  FMUL.FTZ R132, R132, R164.reuse ;  /* 0x000000a484847220 */ /* 0x080fe20000410000 */
[----:B------:R-:W4:Y:S01]  /*a450*/  LDSM.16.MT88.4 R12, [R220+0x14000] ;  /* 0x01400000dc0c783b */ /* 0x000f220000004200 */
[-C--:B------:R-:W-:Y:S02]  /*a460*/  FMUL.FTZ R133, R133, R164.reuse ;  /* 0x000000a485857220 */ /* 0x080fe40000410000 */
[-C--:B------:R-:W-:Y:S01]  /*a470*/  FMUL.FTZ R134, R134, R3.reuse ;  /* 0x0000000386867220 */ /* 0x080fe20000410000 */
[----:B------:R-:W-:Y:S01]  /*a480*/  MUFU.EX2 R194, R194 ;  /* 0x000000c200c27308 */ /* 0x000fe20000000800 */
[----:B------:R-:W-:Y:S01]  /*a490*/  FMUL.FTZ R135, R135, R3 ;  /* 0x0000000387877220 */ /* 0x000fe20000410000 */
[----:B--2---:R-:W-:Y:S01]  /*a4a0*/  HMMA.16816.F32 R136, R4, R16, R136 ;  /* 0x000000100488723c */ /* 0x004fe20000001888 */
[----:B------:R-:W-:-:S02]  /*a4b0*/  FMUL.FTZ R60, R60, R164 ;  /* 0x000000a43c3c7220 */ /* 0x000fc40000410000 */
[-C--:B------:R-:W-:Y:S02]  /*a4c0*/  FMUL.FTZ R61, R61, R164.reuse ;  /* 0x000000a43d3d7220 */ /* 0x080fe40000410000 */
[-C--:B------:R-:W-:Y:S01]  /*a4d0*/  FMUL.FTZ R62, R62, R3.reuse ;  /* 0x000000033e3e7220 */ /* 0x080fe20000410000 */
[----:B------:R-:W2:Y:S01]  /*a4e0*/  MUFU.EX2 R189, R189 ;  /* 0x000000bd00bd7308 */ /* 0x000ea20000000800 */
[-C--:B------:R-:W-:Y:S01]  /*a4f0*/  FMUL.FTZ R63, R63, R3.reuse ;  /* 0x000000033f3f7220 */ /* 0x080fe20000410000 */
[C---:B------:R-:W-:Y:S01]  /*a500*/  HMMA.16816.F32 R132, R4.reuse, R18, R132 ;  /* 0x000000120484723c */ /* 0x040fe20000001884 */
[----:B------:R-:W2:Y:S01]  /*a510*/  LDSM.16.MT88.4 R16, [R217+0x12000] ;  /* 0x01200000d910783b */ /* 0x000ea20000004200 */
[-C--:B------:R-:W-:Y:S02]  /*a520*/  FMUL.FTZ R64, R64, R164.reuse ;  /* 0x000000a440407220 */ /* 0x080fe40000410000 */
[-C--:B------:R-:W-:Y:S02]  /*a530*/  FMUL.FTZ R65, R65, R164.reuse ;  /* 0x000000a441417220 */ /* 0x080fe40000410000 */
[-C--:B------:R-:W-:Y:S01]  /*a540*/  FMUL.FTZ R66, R66, R3.reuse ;  /* 0x0000000342427220 */ /* 0x080fe20000410000 */
[----:B------:R-:W2:Y:S01]  /*a550*/  MUFU.EX2 R188, R188 ;  /* 0x000000bc00bc7308 */ /* 0x000ea20000000800 */
[----:B------:R-:W-:Y:S01]  /*a560*/  FMUL.FTZ R67, R67, R3 ;  /* 0x0000000343437220 */ /* 0x000fe20000410000 */
[----:B-1----:R-:W-:Y:S01]  /*a570*/  HMMA.16816.F32 R60, R4, R8, R60 ;  /* 0x00000008043c723c */ /* 0x002fe2000000183c */
[----:B------:R-:W-:-:S02]  /*a580*/  FMUL.FTZ R68, R68, R164 ;  /* 0x000000a444447220 */ /* 0x000fc40000410000 */
[-C--:B------:R-:W-:Y:S02]  /*a590*/  FMUL.FTZ R69, R69, R164.reuse ;  /* 0x000000a445457220 */ /* 0x080fe40000410000 */
[-C--:B------:R-:W-:Y:S01]  /*a5a0*/  FMUL.FTZ R70, R70, R3.reuse ;  /* 0x0000000346467220 */ /* 0x080fe20000410000 */
[----:B------:R-:W-:Y:S01]  /*a5b0*/  MUFU.EX2 R190, R190 ;  /* 0x000000be00be7308 */ /* 0x000fe20000000800 */
[-C--:B------:R-:W-:Y:S01]  /*a5c0*/  FMUL.FTZ R71, R71, R3.reuse ;  /* 0x0000000347477220 */ /* 0x080fe20000410000 */
[C---:B------:R-:W-:Y:S01]  /*a5d0*/  HMMA.16816.F32 R64, R4.reuse, R10, R64 ;  /* 0x0000000a0440723c */ /* 0x040fe20000001840 */
[-C--:B------:R-:W-:Y:S01]  /*a5e0*/  FMUL.FTZ R72, R72, R164.reuse ;  /* 0x000000a448487220 */ /* 0x080fe20000410000 */
[----:B------:R-:W1:Y:S01]  /*a5f0*/  LDSM.16.MT88.4 R8, [R217+0x14000] ;  /* 0x01400000d908783b */ /* 0x000e620000004200 */
[-C--:B------:R-:W-:Y:S02]  /*a600*/  FMUL.FTZ R73, R73, R164.reuse ;  /* 0x000000a449497220 */ /* 0x080fe40000410000 */
[-C--:B------:R-:W-:Y:S01]  /*a610*/  FMUL.FTZ R74, R74, R3.reuse ;  /* 0x000000034a4a7220 */ /* 0x080fe20000410000 */
[----:B------:R-:W1:Y:S01]  /*a620*/  MUFU.EX2 R193, R193 ;  /* 0x000000c100c17308 */ /* 0x000e620000000800 */
[----:B------:R-:W-:Y:S01]  /*a630*/  FMUL.FTZ R75, R75, R3 ;  /* 0x000000034b4b7220 */ /* 0x000fe20000410000 */
        /* <DEDUP_REMOVED lines=11> */
[----:B------:R-:W1:Y:S01]  /*a6f0*/  MUFU.EX2 R184, R184 ;  /* 0x000000b800b87308 */ /* 0x000e620000000800 */
[----:B------:R-:W-:Y:S01]  /*a700*/  FMUL.FTZ R59, R59, R3 ;  /* 0x000000033b3b7220 */ /* 0x000fe20000410000 */
[----:B--2---:R-:W-:Y:S01]  /*a710*/  HMMA.16816.F32 R52, R4, R16, R52 ;  /* 0x000000100434723c */ /* 0x004fe20000001834 */
[----:B------:R-:W-:-:S02]  /*a720*/  FMUL.FTZ R84, R84, R164 ;  /* 0x000000a454547220 */ /* 0x000fc40000410000 */
[-C--:B------:R-:W-:Y:S02]  /*a730*/  FMUL.FTZ R85, R85, R164.reuse ;  /* 0x000000a455557220 */ /* 0x080fe40000410000 */
[-C--:B------:R-:W-:Y:S01]  /*a740*/  FMUL.FTZ R86, R86, R3.reuse ;  /* 0x0000000356567220 */ /* 0x080fe20000410000 */
[----:B------:R-:W-:Y:S01]  /*a750*/  MUFU.EX2 R173, R173 ;  /* 0x000000ad00ad7308 */ /* 0x000fe20000000800 */
        /* <DEDUP_REMOVED lines=37> */
[-C--:B------:R-:W-:Y:S02]  /*a9b0*/  FMUL.FTZ R110, R110, R3.reuse ;  /* 0x000000036e6e7220 */ /* 0x080fe40000410000 */
[-C--:B------:R-:W-:Y:S01]  /*a9c0*/  FMUL.FTZ R111, R111, R3.reuse ;  /* 0x000000036f6f7220 */ /* 0x080fe20000410000 */
[----:B------:R-:W-:Y:S01]  /*a9d0*/  HMMA.16816.F32 R80, R4, R18, R80 ;  /* 0x000000120450723c */ /* 0x000fe20000001850 */
[----:B------:R-:W2:Y:S01]  /*a9e0*/  LDSM.16.MT88.4 R16, [R220+0x16000] ;  /* 0x01600000dc10783b */ /* 0x000ea20000004200 */
[-C--:B------:R-:W-:Y:S02]  /*a9f0*/  FMUL.FTZ R112, R112, R164.reuse ;  /* 0x000000a470707220 */ /* 0x080fe40000410000 */
[----:B------:R-:W-:Y:S02]  /*aa00*/  FMUL.FTZ R113, R113, R164 ;  /* 0x000000a471717220 */ /* 0x000fe40000410000 */
[----:B------:R-:W-:-:S02]  /*aa10*/  FMUL.FTZ R114, R114, R3 ;  /* 0x0000000372727220 */ /* 0x000fc40000410000 */
[-C--:B------:R-:W-:Y:S01]  /*aa20*/  FMUL.FTZ R115, R115, R3.reuse ;  /* 0x0000000373737220 */ /* 0x080fe20000410000 */
[C---:B-1----:R-:W-:Y:S01]  /*aa30*/  HMMA.16816.F32 R108, R4.reuse, R8, R108 ;  /* 0x00000008046c723c */ /* 0x042fe2000000186c */
[-C--:B------:R-:W-:Y:S02]  /*aa40*/  FMUL.FTZ R116, R116, R164.reuse ;  /* 0x000000a474747220 */ /* 0x080fe40000410000 */
[-C--:B------:R-:W-:Y:S02]  /*aa50*/  FMUL.FTZ R117, R117, R164.reuse ;  /* 0x000000a475757220 */ /* 0x080fe40000410000 */
[-C--:B------:R-:W-:Y:S02]  /*aa60*/  FMUL.FTZ R118, R118, R3.reuse ;  /* 0x0000000376767220 */ /* 0x080fe40000410000 */
[----:B------:R-:W-:Y:S01]  /*aa70*/  FMUL.FTZ R119, R119, R3 ;  /* 0x0000000377777220 */ /* 0x000fe20000410000 */
[----:B------:R-:W-:Y:S01]  /*aa80*/  HMMA.16816.F32 R112, R4, R10, R112 ;  /* 0x0000000a0470723c */ /* 0x000fe20000001870 */
[-C--:B------:R-:W-:Y:S01]  /*aa90*/  FMUL.FTZ R120, R120, R164.reuse ;  /* 0x000000a478787220 */ /* 0x080fe20000410000 */
[----:B------:R-:W1:Y:S01]  /*aaa0*/  LDSM.16.MT88.4 R8, [R220+0x10800] ;  /* 0x01080000dc08783b */ /* 0x000e620000004200 */
[----:B------:R-:W-:-:S02]  /*aab0*/  FMUL.FTZ R121, R121, R164 ;  /* 0x000000a479797220 */ /* 0x000fc40000410000 */
[-C--:B------:R-:W-:Y:S02]  /*aac0*/  FMUL.FTZ R122, R122, R3.reuse ;  /* 0x000000037a7a7220 */ /* 0x080fe40000410000 */
[-C--:B------:R-:W-:Y:S01]  /*aad0*/  FMUL.FTZ R123, R123, R3.reuse ;  /* 0x000000037b7b7220 */ /* 0x080fe20000410000 */
[C---:B----4-:R-:W-:Y:S01]  /*aae0*/  HMMA.16816.F32 R116, R4.reuse, R12, R116 ;  /* 0x0000000c0474723c */ /* 0x050fe20000001874 */
[-C--:B------:R-:W-:Y:S02]  /*aaf0*/  FMUL.FTZ R100, R100, R164.reuse ;  /* 0x000000a464647220 */ /* 0x080fe40000410000 */
[-C--:B------:R-:W-:Y:S02]  /*ab00*/  FMUL.FTZ R101, R101, R164.reuse ;  /* 0x000000a465657220 */ /* 0x080fe40000410000 */
[-C--:B------:R-:W-:Y:S02]  /*ab10*/  FMUL.FTZ R102, R102, R3.reuse ;  /* 0x0000000366667220 */ /* 0x080fe40000410000 */
[----:B------:R-:W-:Y:S01]  /*ab20*/  FMUL.FTZ R103, R103, R3 ;  /* 0x0000000367677220 */ /* 0x000fe20000410000 */
[----:B------:R-:W-:Y:S01]  /*ab30*/  HMMA.16816.F32 R120, R4, R14, R120 ;  /* 0x0000000e0478723c */ /* 0x000fe20000001878 */
[-C--:B------:R-:W-:Y:S01]  /*ab40*/  FMUL.FTZ R104, R104, R164.reuse ;  /* 0x000000a468687220 */ /* 0x080fe20000410000 */
[----:B------:R-:W4:Y:S01]  /*ab50*/  LDSM.16.MT88.4 R12, [R217+0x10800] ;  /* 0x01080000d90c783b */ /* 0x000f220000004200 */
[----:B------:R-:W-:-:S02]  /*ab60*/  FMUL.FTZ R105, R105, R164 ;  /* 0x000000a469697220 */ /* 0x000fc40000410000 */
[-C--:B------:R-:W-:Y:S02]  /*ab70*/  FMUL.FTZ R106, R106, R3.reuse ;  /* 0x000000036a6a7220 */ /* 0x080fe40000410000 */
[-C--:B------:R-:W-:Y:S01]  /*ab80*/  FMUL.FTZ R107, R107, R3.reuse ;  /* 0x000000036b6b7220 */ /* 0x080fe20000410000 */
[C---:B--2---:R-:W-:Y:S01]  /*ab90*/  HMMA.16816.F32 R100, R4.reuse, R16, R100 ;  /* 0x000000100464723c */ /* 0x044fe20000001864 */
[-C--:B------:R-:W-:Y:S02]  /*aba0*/  FMUL.FTZ R124, R124, R164.reuse ;  /* 0x000000a47c7c7220 */ /* 0x080fe40000410000 */
[-C--:B------:R-:W-:Y:S02]  /*abb0*/  FMUL.FTZ R125, R125, R164.reuse ;  /* 0x000000a47d7d7220 */ /* 0x080fe40000410000 */
[-C--:B------:R-:W-:Y:S02]  /*abc0*/  FMUL.FTZ R126, R126, R3.reuse ;  /* 0x000000037e7e7220 */ /* 0x080fe40000410000 */
[----:B------:R-:W-:Y:S01]  /*abd0*/  FMUL.FTZ R127, R127, R3 ;  /* 0x000000037f7f7220 */ /* 0x000fe20000410000 */
[----:B------:R-:W-:Y:S01]  /*abe0*/  HMMA.16816.F32 R104, R4, R18, R104 ;  /* 0x000000120468723c */ /* 0x000fe20000001868 */
[----:B------:R-:W2:Y:S01]  /*abf0*/  LDSM.16.MT88.4 R16, [R218+0x10800] ;  /* 0x01080000da10783b */ /* 0x000ea20000004200 */
[----:B------:R-:W-:-:S02]  /*ac00*/  FMUL.FTZ R128, R128, R164 ;  /* 0x000000a480807220 */ /* 0x000fc40000410000 */
[-C--:B------:R-:W-:Y:S02]  /*ac10*/  FMUL.FTZ R129, R129, R164.reuse ;  /* 0x000000a481817220 */ /* 0x080fe40000410000 */
[-C--:B------:R-:W-:Y:S02]  /*ac20*/  FMUL.FTZ R130, R130, R3.reuse ;  /* 0x0000000382827220 */ /* 0x080fe40000410000 */
[-C--:B------:R-:W-:Y:S01]  /*ac30*/  FMUL.FTZ R131, R131, R3.reuse ;  /* 0x0000000383837220 */ /* 0x080fe20000410000 */
[C---:B------:R-:W-:Y:S01]  /*ac40*/  HMMA.16816.F32 R124, R4.reuse, R20, R124 ;  /* 0x00000014047c723c */ /* 0x040fe2000000187c */
[----:B------:R-:W-:Y:S02]  /*ac50*/  FFMA.FTZ R164, R251, R164, R168 ;  /* 0x000000a4fba47223 */ /* 0x000fe400000100a8 */
[----:B------:R-:W-:Y:S02]  /*ac60*/  FFMA.FTZ R3, R247, R3, R32 ;  /* 0x00000003f7037223 */ /* 0x000fe40000010020 */
[----:B------:R-:W-:Y:S01]  /*ac70*/  FADD.FTZ R35, R35, R164 ;  /* 0x000000a423237221 */ /* 0x000fe20000010000 */
[----:B------:R-:W-:Y:S01]  /*ac80*/  MOV R164, R169 ;  /* 0x000000a900a47202 */ /* 0x000fe20000000f00 */
[----:B------:R-:W-:Y:S01]  /*ac90*/  FADD.FTZ R3, R2, R3 ;  /* 0x0000000302037221 */ /* 0x000fe20000010000 */
[----:B------:R-:W-:Y:S01]  /*aca0*/  HMMA.16816.F32 R128, R4, R22, R128 ;  /* 0x000000160480723c */ /* 0x000fe20000001880 */
[----:B------:R-:W-:Y:S01]  /*acb0*/  LDSM.16.MT88.4 R20, [R218+0x12800] ;  /* 0x01280000da14783b */ /* 0x000fe20000004200 */
[----:B------:R-:W-:-:S02]  /*acc0*/  FADD.FTZ R34, R34, R35 ;  /* 0x0000002322227221 */ /* 0x000fc40000010000 */
[----:B------:R-:W-:Y:S02]  /*acd0*/  FADD.FTZ R0, R0, R3 ;  /* 0x0000000300007221 */ /* 0x000fe40000010000 */
[----:B------:R-:W-:Y:S01]  /*ace0*/  FADD.FTZ R33, R33, R34 ;  /* 0x0000002221217221 */ /* 0x000fe20000010000 */
[----:B------:R-:W-:Y:S01]  /*acf0*/  F2FP.PACK_AB R4, R179, R176 ;  /* 0x000000b0b304723e */ /* 0x000fe200000000ff */
[----:B------:R-:W-:Y:S01]  /*ad00*/  FADD.FTZ R171, R171, R0 ;  /* 0x00000000abab7221 */ /* 0x000fe20000010000 */
[----:B---3--:R-:W-:Y:S01]  /*ad10*/  F2FP.PACK_AB R6, R181, R178 ;  /* 0x000000b2b506723e */ /* 0x008fe200000000ff */
[----:B------:R-:W-:Y:S01]  /*ad20*/  FADD.FTZ R176, R176, R33 ;  /* 0x00000021b0b07221 */ /* 0x000fe20000010000 */
[----:B-----5:R-:W-:Y:S01]  /*ad30*/  F2FP.PACK_AB R5, R183, R180 ;  /* 0x000000b4b705723e */ /* 0x020fe200000000ff */
[----:B------:R-:W-:Y:S01]  /*ad40*/  FADD.FTZ R180, R180, R171 ;  /* 0x000000abb4b47221 */ /* 0x000fe20000010000 */
[----:B------:R-:W-:Y:S01]  /*ad50*/  F2FP.PACK_AB R7, R185, R182 ;  /* 0x000000b6b907723e */ /* 0x000fe200000000ff */
[----:B------:R-:W-:-:S02]  /*ad60*/  FADD.FTZ R179, R179, R176 ;  /* 0x000000b0b3b37221 */ /* 0x000fc40000010000 */
[----:B------:R-:W-:Y:S02]  /*ad70*/  FADD.FTZ R183, R183, R180 ;  /* 0x000000b4b7b77221 */ /* 0x000fe40000010000 */
[----:B------:R-:W-:Y:S02]  /*ad80*/  FADD.FTZ R178, R178, R179 ;  /* 0x000000b3b2b27221 */ /* 0x000fe40000010000 */
[----:B-1----:R-:W-:Y:S01]  /*ad90*/  HMMA.16816.F32 R160, R4, R8, R160 ;  /* 0x0000000804a0723c */ /* 0x002fe200000018a0 */
[----:B------:R-:W-:Y:S02]  /*ada0*/  FADD.FTZ R0, R182, R183 ;  /* 0x000000b7b6007221 */ /* 0x000fe40000010000 */
[----:B------:R-:W-:Y:S02]  /*adb0*/  FADD.FTZ R181, R181, R178 ;  /* 0x000000b2b5b57221 */ /* 0x000fe40000010000 */
[----:B------:R-:W-:-:S03]  /*adc0*/  FADD.FTZ R0, R185, R0 ;  /* 0x00000000b9007221 */ /* 0x000fc60000010000 */
[----:B------:R-:W-:Y:S01]  /*add0*/  HMMA.16816.F32 R156, R4, R10, R156 ;  /* 0x0000000a049c723c */ /* 0x000fe2000000189c */
[----:B------:R-:W1:Y:S01]  /*ade0*/  LDSM.16.MT88.4 R8, [R220+0x12800] ;  /* 0x01280000dc08783b */ /* 0x000e620000004200 */
[----:B------:R-:W-:-:S04]  /*adf0*/  FADD.FTZ R3, R189, R0 ;  /* 0x00000000bd037221 */ /* 0x000fc80000010000 */
[----:B------:R-:W-:Y:S02]  /*ae00*/  FADD.FTZ R3, R188, R3 ;  /* 0x00000003bc037221 */ /* 0x000fe40000010000 */
[C---:B----4-:R-:W-:Y:S08]  /*ae10*/  HMMA.16816.F32 R144, R4.reuse, R12, R144 ;  /* 0x0000000c0490723c */ /* 0x050ff00000001890 */
[C---:B------:R-:W-:Y:S01]  /*ae20*/  HMMA.16816.F32 R140, R4.reuse, R14, R140 ;  /* 0x0000000e048c723c */ /* 0x040fe2000000188c */
[----:B------:R-:W3:Y:S07]  /*ae30*/  LDSM.16.MT88.4 R12, [R216+0x12800] ;  /* 0x01280000d80c783b */ /* 0x000eee0000004200 */
[C---:B--2---:R-:W-:Y:S08]  /*ae40*/  HMMA.16816.F32 R152, R4.reuse, R16, R152 ;  /* 0x000000100498723c */ /* 0x044ff00000001898 */
[C---:B------:R-:W-:Y:S01]  /*ae50*/  HMMA.16816.F32 R148, R4.reuse, R18, R148 ;  /* 0x000000120494723c */ /* 0x040fe20000001894 */
[----:B------:R-:W2:Y:S07]  /*ae60*/  LDSM.16.MT88.4 R16, [R217+0x12800] ;  /* 0x01280000d910783b */ /* 0x000eae0000004200 */
[C---:B------:R-:W-:Y:S08]  /*ae70*/  HMMA.16816.F32 R136, R4.reuse, R24, R136 ;  /* 0x000000180488723c */ /* 0x040ff00000001888 */
[C---:B------:R-:W-:Y:S01]  /*ae80*/  HMMA.16816.F32 R132, R4.reuse, R26, R132 ;  /* 0x0000001a0484723c */ /* 0x040fe20000001884 */
[----:B------:R-:W-:Y:S07]  /*ae90*/  LDSM.16.MT88.4 R24, [R217+0x14800] ;  /* 0x01480000d918783b */ /* 0x000fee0000004200 */
        /* <DEDUP_REMOVED lines=9> */
[C---:B--2---:R-:W-:Y:S08]  /*af30*/  HMMA.16816.F32 R52, R4.reuse, R16, R52 ;  /* 0x000000100434723c */ /* 0x044ff00000001834 */
[C---:B------:R-:W-:Y:S01]  /*af40*/  HMMA.16816.F32 R56, R4.reuse, R18, R56 ;  /* 0x000000120438723c */ /* 0x040fe20000001838 */
[----:B------:R-:W2:Y:S07]  /*af50*/  LDSM.16.MT88.4 R16, [R216+0x14800] ;  /* 0x01480000d810783b */ /* 0x000eae0000004200 */
        /* <DEDUP_REMOVED lines=20> */
[----:B------:R-:W4:Y:S07]  /*b0a0*/  LDSM.16.MT88.4 R24, [R216+0x11000] ;  /* 0x01100000d818783b */ /* 0x000f2e0000004200 */
[C---:B------:R-:W-:Y:S08]  /*b0b0*/  HMMA.16816.F32 R124, R4.reuse, R20, R124 ;  /* 0x00000014047c723c */ /* 0x040ff0000000187c */
[----:B------:R-:W-:Y:S01]  /*b0c0*/  HMMA.16816.F32 R128, R4, R22, R128 ;  /* 0x000000160480723c */ /* 0x000fe20000001880 */
[----:B------:R-:W-:Y:S06]  /*b0d0*/  LDSM.16.MT88.4 R20, [R218+0x13000] ;  /* 0x01300000da14783b */ /* 0x000fec0000004200 */
[----:B------:R-:W-:Y:S01]  /*b0e0*/  F2FP.PACK_AB R4, R187, R186 ;  /* 0x000000babb04723e */ /* 0x000fe200000000ff */
[----:B------:R-:W-:Y:S01]  /*b0f0*/  FADD.FTZ R186, R186, R181 ;  /* 0x000000b5baba7221 */ /* 0x000fe20000010000 */
[----:B------:R-:W-:-:S02]  /*b100*/  F2FP.PACK_AB R6, R194, R191 ;  /* 0x000000bfc206723e */ /* 0x000fc400000000ff */
[----:B------:R-:W-:Y:S01]  /*b110*/  F2FP.PACK_AB R5, R188, R189 ;  /* 0x000000bdbc05723e */ /* 0x000fe200000000ff */
[----:B------:R-:W-:Y:S01]  /*b120*/  FADD.FTZ R0, R187, R186 ;  /* 0x000000babb007221 */ /* 0x000fe20000010000 */
[----:B------:R-:W-:Y:S01]  /*b130*/  F2FP.PACK_AB R7, R193, R190 ;  /* 0x000000bec107723e */ /* 0x000fe200000000ff */
[----:B------:R-:W-:Y:S01]  /*b140*/  FADD.FTZ R190, R190, R3 ;  /* 0x00000003bebe7221 */ /* 0x000fe20000010000 */
[----:B------:R-:W-:Y:S01]  /*b150*/  MOV R3, R165 ;  /* 0x000000a500037202 */ /* 0x000fe20000000f00 */
[----:B------:R-:W-:Y:S02]  /*b160*/  FADD.FTZ R191, R191, R0 ;  /* 0x00000000bfbf7221 */ /* 0x000fe40000010000 */
[----:B------:R-:W-:Y:S02]  /*b170*/  FADD.FTZ R193, R193, R190 ;  /* 0x000000bec1c17221 */ /* 0x000fe40000010000 */
[----:B---3--:R-:W-:Y:S01]  /*b180*/  HMMA.16816.F32 R160, R4, R12, R160 ;  /* 0x0000000c04a0723c */ /* 0x008fe200000018a0 */
[----:B------:R-:W-:-:S07]  /*b190*/  FADD.FTZ R194, R194, R191 ;  /* 0x000000bfc2c27221 */ /* 0x000fce0000010000 */
        /* <DEDUP_REMOVED lines=11> */
[C---:B---3--:R-:W-:Y:S08]  /*b250*/  HMMA.16816.F32 R36, R4.reuse, R12, R36 ;  /* 0x0000000c0424723c */ /* 0x048ff00000001824 */
[C---:B------:R-:W-:Y:S01]  /*b260*/  HMMA.16816.F32 R40, R4.reuse, R14, R40 ;  /* 0x0000000e0428723c */ /* 0x040fe20000001828 */
[----:B------:R-:W3:Y:S07]  /*b270*/  LDSM.16.MT88.4 R12, [R220+0x15000] ;  /* 0x01500000dc0c783b */ /* 0x000eee0000004200 */
        /* <DEDUP_REMOVED lines=8> */
[----:B------:R-:W-:Y:S07]  /*b300*/  LDSM.16.MT88.4 R8, [R218+0x17000] ;  /* 0x01700000da08783b */ /* 0x000fee0000004200 */
[C---:B---3--:R-:W-:Y:S08]  /*b310*/  HMMA.16816.F32 R68, R4.reuse, R12, R68 ;  /* 0x0000000c0444723c */ /* 0x048ff00000001844 */
[C---:B------:R-:W-:Y:S01]  /*b320*/  HMMA.16816.F32 R72, R4.reuse, R14, R72 ;  /* 0x0000000e0448723c */ /* 0x040fe20000001848 */
[----:B------:R-:W1:Y:S07]  /*b330*/  LDSM.16.MT88.4 R12, [R220+0x17000] ;  /* 0x01700000dc0c783b */ /* 0x000e6e0000004200 */
[C---:B------:R-:W-:Y:S08]  /*b340*/  HMMA.16816.F32 R76, R4.reuse, R24, R76 ;  /* 0x00000018044c723c */ /* 0x040ff0000000184c */
[C---:B------:R-:W-:Y:S01]  /*b350*/  HMMA.16816.F32 R80, R4.reuse, R26, R80 ;  /* 0x0000001a0450723c */ /* 0x040fe20000001850 */
[----:B------:R-:W3:Y:S07]  /*b360*/  LDSM.16.MT88.4 R24, [R217+0x17000] ;  /* 0x01700000d918783b */ /* 0x000eee0000004200 */
[C---:B----4-:R-:W-:Y:S08]  /*b370*/  HMMA.16816.F32 R84, R4.reuse, R20, R84 ;  /* 0x000000140454723c */ /* 0x050ff00000001854 */
        /* <DEDUP_REMOVED lines=8> */
[C---:B------:R-:W-:Y:S08]  /*b400*/  HMMA.16816.F32 R108, R4.reuse, R8, R108 ;  /* 0x00000008046c723c */ /* 0x040ff0000000186c */
[C---:B------:R-:W-:Y:S01]  /*b410*/  HMMA.16816.F32 R112, R4.reuse, R10, R112 ;  /* 0x0000000a0470723c */ /* 0x040fe20000001870 */
[----:B------:R-:W5:Y:S07]  /*b420*/  LDSM.16.MT88.4 R8, [R217+0x11800] ;  /* 0x01180000d908783b */ /* 0x000f6e0000004200 */
[C---:B---3--:R-:W-:Y:S08]  /*b430*/  HMMA.16816.F32 R116, R4.reuse, R24, R116 ;  /* 0x000000180474723c */ /* 0x048ff00000001874 */
[C---:B------:R-:W-:Y:S01]  /*b440*/  HMMA.16816.F32 R120, R4.reuse, R26, R120 ;  /* 0x0000001a0478723c */ /* 0x040fe20000001878 */
[----:B------:R-:W-:Y:S07]  /*b450*/  LDSM.16.MT88.4 R24, [R220+0x13800] ;  /* 0x01380000dc18783b */ /* 0x000fee0000004200 */
[C---:B----4-:R-:W-:Y:S08]  /*b460*/  HMMA.16816.F32 R124, R4.reuse, R20, R124 ;  /* 0x00000014047c723c */ /* 0x050ff0000000187c */
        /* <DEDUP_REMOVED lines=8> */
[----:B------:R-:W-:Y:S02]  /*b4f0*/  FADD.FTZ R184, R184, R177 ;  /* 0x000000b1b8b87221 */ /* 0x000fe40000010000 */
[----:B------:R-:W-:Y:S02]  /*b500*/  FADD.FTZ R175, R175, R172 ;  /* 0x000000acafaf7221 */ /* 0x000fe40000010000 */
[----:B------:R-:W-:Y:S02]  /*b510*/  FADD.FTZ R173, R173, R184 ;  /* 0x000000b8adad7221 */ /* 0x000fe40000010000 */
[----:B--2---:R-:W-:Y:S01]  /*b520*/  HMMA.16816.F32 R160, R4, R16, R160 ;  /* 0x0000001004a0723c */ /* 0x004fe200000018a0 */
[----:B------:R-:W-:-:S02]  /*b530*/  FADD.FTZ R170, R170, R175 ;  /* 0x000000afaaaa7221 */ /* 0x000fc40000010000 */
[----:B------:R-:W-:Y:S02]  /*b540*/  FADD.FTZ R251, R174, R173 ;  /* 0x000000adaefb7221 */ /* 0x000fe40000010000 */
[----:B------:R-:W-:-:S03]  /*b550*/  FADD.FTZ R247, R195, R170 ;  /* 0x000000aac3f77221 */ /* 0x000fc60000010000 */
[C---:B------:R-:W-:Y:S01]  /*b560*/  HMMA.16816.F32 R156, R4.reuse, R18, R156 ;  /* 0x00000012049c723c */ /* 0x040fe2000000189c */
[----:B------:R-:W2:Y:S07]  /*b570*/  LDSM.16.MT88.4 R16, [R217+0x13800] ;  /* 0x01380000d910783b */ /* 0x000eae0000004200 */
[C---:B-1----:R-:W-:Y:S08]  /*b580*/  HMMA.16816.F32 R152, R4.reuse, R12, R152 ;  /* 0x0000000c0498723c */ /* 0x042ff00000001898 */
[C---:B------:R-:W-:Y:S01]  /*b590*/  HMMA.16816.F32 R148, R4.reuse, R14, R148 ;  /* 0x0000000e0494723c */ /* 0x040fe20000001894 */
[----:B------:R-:W1:Y:S07]  /*b5a0*/  LDSM.16.MT88.4 R12, [R216+0x13800] ;  /* 0x01380000d80c783b */ /* 0x000e6e0000004200 */
[C---:B-----5:R-:W-:Y:S08]  /*b5b0*/  HMMA.16816.F32 R144, R4.reuse, R8, R144 ;  /* 0x000000080490723c */ /* 0x060ff00000001890 */
[C---:B------:R-:W-:Y:S01]  /*b5c0*/  HMMA.16816.F32 R140, R4.reuse, R10, R140 ;  /* 0x0000000a048c723c */ /* 0x040fe2000000188c */
[----:B------:R-:W3:Y:S07]  /*b5d0*/  LDSM.16.MT88.4 R8, [R220+0x15800] ;  /* 0x01580000dc08783b */ /* 0x000eee0000004200 */
[C---:B------:R-:W-:Y:S08]  /*b5e0*/  HMMA.16816.F32 R136, R4.reuse, R28, R136 ;  /* 0x0000001c0488723c */ /* 0x040ff00000001888 */
[C---:B--2---:R-:W-:Y:S08]  /*b5f0*/  HMMA.16816.F32 R52, R4.reuse, R16, R52 ;  /* 0x000000100434723c */ /* 0x044ff00000001834 */
[C---:B------:R-:W-:Y:S01]  /*b600*/  HMMA.16816.F32 R56, R4.reuse, R18, R56 ;  /* 0x000000120438723c */ /* 0x040fe20000001838 */
[----:B------:R-:W2:Y:S07]  /*b610*/  LDSM.16.MT88.4 R16, [R220+0x17800] ;  /* 0x01780000dc10783b */ /* 0x000eae0000004200 */
[C---:B------:R-:W-:Y:S01]  /*b620*/  HMMA.16816.F32 R132, R4.reuse, R30, R132 ;  /* 0x0000001e0484723c */ /* 0x040fe20000001884 */
[----:B------:R-:W-:Y:S07]  /*b630*/  LDSM.16.MT88.4 R28, [R217+0x15800] ;  /* 0x01580000d91c783b */ /* 0x000fee0000004200 */
        /* <DEDUP_REMOVED lines=21> */
[C---:B-1----:R-:W-:Y:S08]  /*b790*/  HMMA.16816.F32 R108, R4.reuse, R12, R108 ;  /* 0x0000000c046c723c */ /* 0x042ff0000000186c */
[C---:B------:R-:W-:Y:S08]  /*b7a0*/  HMMA.16816.F32 R112, R4.reuse, R14, R112 ;  /* 0x0000000e0470723c */ /* 0x040ff00000001870 */
[C---:B---3--:R-:W-:Y:S08]  /*b7b0*/  HMMA.16816.F32 R116, R4.reuse, R8, R116 ;  /* 0x000000080474723c */ /* 0x048ff00000001874 */
[C---:B------:R-:W-:Y:S08]  /*b7c0*/  HMMA.16816.F32 R120, R4.reuse, R10, R120 ;  /* 0x0000000a0478723c */ /* 0x040ff00000001878 */
[C---:B--2---:R-:W-:Y:S08]  /*b7d0*/  HMMA.16816.F32 R124, R4.reuse, R16, R124 ;  /* 0x00000010047c723c */ /* 0x044ff0000000187c */
[----:B------:R-:W-:Y:S08]  /*b7e0*/  HMMA.16816.F32 R128, R4, R18, R128 ;  /* 0x000000120480723c */ /* 0x000ff00000001880 */
.L_x_202:
[----:B------:R-:W-:-:S06]  /*b7f0*/  UISETP.GT.AND UP0, UPT, UR27, UR9, UPT ;  /* 0x000000091b00728c */ /* 0x000fcc000bf04270 */
[----:B------:R-:W-:-:S13]  /*b800*/  PLOP3.LUT P0, PT, PT, PT, UP0, 0x80, 0x0 ;  /* 0x000000000000781c */ /* 0x000fda0003f0f008 */
[----:B------:R-:W-:Y:S05]  /*b810*/  @!P0 BRA `(.L_x_206) ;  /* 0x0000496000008947 */ /* 0x000fea0003800000 */
[----:B------:R-:W1:Y:S01]  /*b820*/  S2R R9, SR_TID.X ;  /* 0x0000000000097919 */ /* 0x000e620000002100 */
[----:B------:R-:W-:Y:S01]  /*b830*/  IMAD.U32 R11, RZ, RZ, UR22 ;  /* 0x00000016ff0b7e24 */ /* 0x000fe2000f8e00ff */
[----:B------:R-:W-:Y:S01]  /*b840*/  ISETP.GE.AND P5, PT, R240, c[0x0][0x220], PT ;  /* 0x00008800f0007a0c */ /* 0x000fe20003fa6270 */
[----:B------:R-:W-:Y:S01]  /*b850*/  IMAD.U32 R13, RZ, RZ, UR22 ;  /* 0x00000016ff0d7e24 */ /* 0x000fe2000f8e00ff */
[----:B------:R-:W-:Y:S01]  /*b860*/  ISETP.GE.AND P4, PT, R229, c[0x0][0x220], PT ;  /* 0x00008800e5007a0c */ /* 0x000fe20003f86270 */
[--C-:B------:R-:W-:Y:S01]  /*b870*/  IMAD.WIDE.U32 R10, R11, c[0x0][0x1b8], R240.reuse ;  /* 0x00006e000b0a7a25 */ /* 0x100fe200078e00f0 */
[----:B------:R-:W-:Y:S01]  /*b880*/  ISETP.GE.AND P3, PT, R228, c[0x0][0x220], PT ;  /* 0x00008800e4007a0c */ /* 0x000fe20003f66270 */
[----:B------:R-:W-:Y:S02]  /*b890*/  UIADD3 UR8, UR27, -0x2, URZ ;  /* 0xfffffffe1b087890 */ /* 0x000fe4000fffe03f */
[----:B------:R-:W-:Y:S01]  /*b8a0*/  IMAD.WIDE.U32 R12, R13, c[0x0][0x1b0], R240 ;  /* 0x00006c000d0c7a25 */ /* 0x000fe200078e00f0 */
[----:B------:R-:W-:Y:S01]  /*b8b0*/  IADD3 R5, P0, R10, UR28, RZ ;  /* 0x0000001c0a057c10 */ /* 0x000fe2000ff1e0ff */
[----:B------:R-:W-:-:S02]  /*b8c0*/  UMOV UR14, URZ ;  /* 0x0000003f000e7c82 */ /* 0x000fc40008000000 */
[----:B------:R-:W-:Y:S01]  /*b8d0*/  IMAD.U32 R242, RZ, RZ, UR26 ;  /* 0x0000001afff27e24 */ /* 0x000fe2000f8e00ff */
[----:B------:R-:W-:Y:S01]  /*b8e0*/  IADD3 R7, P1, R12, UR24, RZ ;  /* 0x000000180c077c10 */ /* 0x000fe2000ff3e0ff */
[----:B------:R-:W-:Y:S02]  /*b8f0*/  IMAD.U32 R244, RZ, RZ, UR23 ;  /* 0x00000017fff47e24 */ /* 0x000fe4000f8e00ff */
[----:B------:R-:W-:Y:S01]  /*b900*/  IMAD.MOV.U32 R2, RZ, RZ, R164 ;  /* 0x000000ffff027224 */ /* 0x000fe200078e00a4 */
[----:B------:R-:W-:Y:S01]  /*b910*/  IADD3.X R242, R242, UR6, R11, P0, !PT ;  /* 0x00000006f2f27c10 */ /* 0x000fe200087fe40b */
[----:B------:R-:W-:Y:S01]  /*b920*/  IMAD.MOV.U32 R248, RZ, RZ, R166 ;  /* 0x000000fffff87224 */ /* 0x000fe200078e00a6 */
[----:B------:R-:W-:Y:S01]  /*b930*/  IADD3.X R244, R244, UR7, R13, P1, !PT ;  /* 0x00000007f4f47c10 */ /* 0x000fe20008ffe40d */
[----:B------:R-:W-:Y:S01]  /*b940*/  IMAD.MOV.U32 R249, RZ, RZ, R197 ;  /* 0x000000fffff97224 */ /* 0x000fe200078e00c5 */
[----:B------:R-:W-:Y:S01]  /*b950*/  LEA R243, P0, R5, c[0x0][0x170], 0x1 ;  /* 0x00005c0005f37a11 */ /* 0x000fe200078008ff */
[----:B------:R-:W-:Y:S01]  /*b960*/  UIADD3 UR7, UR27, -0x1, URZ ;  /* 0xffffffff1b077890 */ /* 0x000fe2000fffe03f */
[----:B-1----:R-:W-:-:S02]  /*b970*/  SHF.R.S32.HI R0, RZ, 0x1f, R9 ;  /* 0x0000001fff007819 */ /* 0x002fc40000011409 */
[----:B------:R-:W-:Y:S02]  /*b980*/  LEA R245, P1, R7, c[0x0][0x168], 0x1 ;  /* 0x00005a0007f57a11 */ /* 0x000fe400078208ff */
[----:B------:R-:W-:Y:S02]  /*b990*/  LEA.HI R0, R0, R9, RZ, 0x3 ;  /* 0x0000000900007211 */ /* 0x000fe400078f18ff */
[----:B------:R-:W-:Y:S02]  /*b9a0*/  LEA.HI.X R242, R5, c[0x0][0x174], R242, 0x1, P0 ;  /* 0x00005d0005f27a11 */ /* 0x000fe400000f0cf2 */
[----:B------:R-:W-:Y:S01]  /*b9b0*/  SHF.R.S32.HI R16, RZ, 0x3, R0 ;  /* 0x00000003ff107819 */ /* 0x000fe20000011400 */
[----:B------:R-:W-:Y:S01]  /*b9c0*/  IMAD.MOV.U32 R0, RZ, RZ, R3 ;  /* 0x000000ffff007224 */ /* 0x000fe200078e0003 */
[----:B------:R-:W-:Y:S02]  /*b9d0*/  LEA.HI.X R244, R7, c[0x0][0x16c], R244, 0x1, P1 ;  /* 0x00005b0007f47a11 */ /* 0x000fe400008f0cf4 */
[----:B------:R-:W-:-:S02]  /*b9e0*/  SHF.R.S32.HI R17, RZ, 0x1f, R16 ;  /* 0x0000001fff117819 */ /* 0x000fc40000011410 */
[C---:B------:R-:W-:Y:S02]  /*b9f0*/  IADD3 R20, P2, R16.reuse, 0x10, RZ ;  /* 0x0000001010147810 */ /* 0x040fe40007f5e0ff */
[C---:B------:R-:W-:Y:S01]  /*ba00*/  IADD3 R14, P0, R16.reuse, 0x30, RZ ;  /* 0x00000030100e7810 */ /* 0x040fe20007f1e0ff */
[----:B------:R1:W-:Y:S01]  /*ba10*/  STL.64 [R1], R16 ;  /* 0x0000001001007387 */ /* 0x0003e20000100a00 */
[----:B------:R-:W-:Y:S01]  /*ba20*/  IADD3 R18, P1, R16, 0x20, RZ ;  /* 0x0000002010127810 */ /* 0x000fe20007f3e0ff */
[--C-:B------:R-:W-:Y:S01]  /*ba30*/  IMAD.X R21, RZ, RZ, R17.reuse, P2 ;  /* 0x000000ffff157224 */ /* 0x100fe200010e0611 */
[----:B------:R-:W-:Y:S01]  /*ba40*/  ISETP.GE.AND P2, PT, R227, c[0x0][0x220], PT ;  /* 0x00008800e3007a0c */ /* 0x000fe20003f46270 */
[--C-:B------:R-:W-:Y:S02]  /*ba50*/  IMAD.X R15, RZ, RZ, R17.reuse, P0 ;  /* 0x000000ffff0f7224 */ /* 0x100fe400000e0611 */
[----:B------:R-:W-:Y:S01]  /*ba60*/  IMAD.X R19, RZ, RZ, R17, P1 ;  /* 0x000000ffff137224 */ /* 0x000fe200008e0611 */
[----:B------:R1:W-:Y:S04]  /*ba70*/  STL.64 [R1+0x18], R20 ;  /* 0x0000181401007387 */ /* 0x0003e80000100a00 */
[----:B------:R1:W-:Y:S04]  /*ba80*/  STL.64 [R1+0x8], R14 ;  /* 0x0000080e01007387 */ /* 0x0003e80000100a00 */
[----:B------:R1:W-:Y:S01]  /*ba90*/  STL.64 [R1+0x10], R18 ;  /* 0x0000101201007387 */ /* 0x0003e20000100a00 */
[----:B------:R-:W-:Y:S05]  /*baa0*/  BRA `(.L_x_207) ;  /* 0x000006c000007947 */ /* 0x000fea0003800000 */
.L_x_209:
[----:B------:R1:W-:Y:S01]  /*bab0*/  @P5 STS.128 [R230+0x8000], RZ ;  /* 0x008000ffe6005388 */ /* 0x0003e20000000c00 */
        /* <DEDUP_REMOVED lines=9> */
[C---:B------:R-:W-:Y:S04]  /*bb50*/  LEA R167, P0, R166.reuse, R232, 0x6 ;  /* 0x000000e8a6a77211 */ /* 0x040fe800078030ff */
[----:B------:R-:W-:Y:S01]  /*bb60*/  IMAD.U32 R3, RZ, RZ, UR15 ;  /* 0x0000000fff037e24 */ /* 0x000fe2000f8e00ff */
[C---:B------:R-:W-:Y:S02]  /*bb70*/  @!P5 LEA R170, P1, R167.reuse, c[0x0][0x168], 0x1 ;  /* 0x00005a00a7aada11 */ /* 0x040fe400078208ff */
[----:B------:R-:W-:Y:S02]  /*bb80*/  IADD3 R165, P6, R167, UR12, RZ ;  /* 0x0000000ca7a57c10 */ /* 0x000fe4000ffde0ff */
[----:B------:R-:W-:Y:S02]  /*bb90*/  LEA.HI.X R166, R166, R235, R3, 0x6, P0 ;  /* 0x000000eba6a67211 */ /* 0x000fe400000f3403 */
[----:B------:R-:W-:Y:S02]  /*bba0*/  IADD3 R3, P0, R165, UR12, RZ ;  /* 0x0000000ca5037c10 */ /* 0x000fe4000ff1e0ff */
[----:B------:R-:W-:Y:S02]  /*bbb0*/  @!P5 LEA.HI.X R171, R167, c[0x0][0x16c], R166, 0x1, P1 ;  /* 0x00005b00a7abda11 */ /* 0x000fe400008f0ca6 */
[----:B------:R-:W-:Y:S02]  /*bbc0*/  IADD3.X R164, R166, UR20, RZ, P6, !PT ;  /* 0x00000014a6a47c10 */ /* 0x000fe4000b7fe4ff */
[----:B------:R-:W-:Y:S01]  /*bbd0*/  @!P5 LEA R168, P6, R165, c[0x0][0x168], 0x1 ;  /* 0x00005a00a5a8da11 */ /* 0x000fe200078c08ff */
[----:B------:R-:W-:Y:S01]  /*bbe0*/  @!PT LDS RZ, [RZ] ;  /* 0x00000000fffff984 */ /* 0x000fe20000000800 */
[----:B------:R-:W-:Y:S01]  /*bbf0*/  @!PT LDS RZ, [RZ] ;  /* 0x00000000fffff984 */ /* 0x000fe20000000800 */
[----:B------:R-:W-:Y:S01]  /*bc00*/  @!PT LDS RZ, [RZ] ;  /* 0x00000000fffff984 */ /* 0x000fe20000000800 */
[----:B------:R1:W-:Y:S01]  /*bc10*/  @!P5 LDGSTS.E.BYPASS.LTC128B.128 [R230+0x8000], [R170.64] ;  /* 0x08000000aae6dfae */ /* 0x0003e2000b901d52 */
[----:B------:R-:W-:Y:S02]  /*bc20*/  IADD3 R166, P1, R3, UR12, RZ ;  /* 0x0000000c03a67c10 */ /* 0x000fe4000ff3e0ff */
        /* <DEDUP_REMOVED lines=8> */
[----:B------:R-:W-:Y:S02]  /*bcb0*/  @!P5 LEA R172, P0, R166, c[0x0][0x168], 0x1 ;  /* 0x00005a00a6acda11 */ /* 0x000fe400078008ff */
[----:B------:R-:W-:Y:S01]  /*bcc0*/  @!P5 LEA.HI.X R175, R3, c[0x0][0x16c], R164, 0x1, P6 ;  /* 0x00005b0003afda11 */ /* 0x000fe200030f0ca4 */
[----:B------:R1:W-:Y:S01]  /*bcd0*/  @P3 STS.128 [R230+0xc000], RZ ;  /* 0x00c000ffe6003388 */ /* 0x0003e20000000c00 */
[----:B------:R-:W-:Y:S03]  /*bce0*/  IADD3.X R165, R164, UR20, RZ, P1, !PT ;  /* 0x00000014a4a57c10 */ /* 0x000fe60008ffe4ff */
[----:B------:R-:W-:Y:S01]  /*bcf0*/  @!PT LDS RZ, [RZ] ;  /* 0x00000000fffff984 */ /* 0x000fe20000000800 */
[----:B------:R-:W-:Y:S01]  /*bd00*/  @!PT LDS RZ, [RZ] ;  /* 0x00000000fffff984 */ /* 0x000fe20000000800 */
[----:B------:R-:W-:Y:S01]  /*bd10*/  @!PT LDS RZ, [RZ] ;  /* 0x00000000fffff984 */ /* 0x000fe20000000800 */
[----:B------:R1:W-:Y:S01]  /*bd20*/  @!P3 LDGSTS.E.BYPASS.LTC128B.128 [R230+0xc000], [R194.64+0x100] ;  /* 0x0c000100c2e6bfae */ /* 0x0003e2000b901d52 */
[----:B------:R-:W-:Y:S03]  /*bd30*/  @!P5 LEA.HI.X R173, R166, c[0x0][0x16c], R165, 0x1, P0 ;  /* 0x00005b00a6adda11 */ /* 0x000fe600000f0ca5 */
        /* <DEDUP_REMOVED lines=67> */
.L_x_207:
[----:B------:R-:W2:Y:S01]  /*c170*/  LDL.64 R32, [R1] ;  /* 0x0000000001207983 */ /* 0x000ea20000100a00 */
[----:B------:R-:W-:Y:S01]  /*c180*/  UIADD3 UR6, UR27, -0x1, URZ ;  /* 0xffffffff1b067890 */ /* 0x000fe2000fffe03f */
[----:B------:R-:W-:Y:S04]  /*c190*/  DEPBAR.LE SB0, 0x0 ;  /* 0x000080000000791a */ /* 0x000fe80000000000 */
[----:B------:R3:W-:Y:S01]  /*c1a0*/  STL.64 [R1+0x30], R40 ;  /* 0x0000302801007387 */ /* 0x0007e20000100a00 */
[----:B------:R-:W-:Y:S01]  /*c1b0*/  UIADD3 UR15, UR7, -UR14, URZ ;  /* 0x8000000e070f7290 */ /* 0x000fe2000fffe03f */
[----:B------:R-:W-:Y:S01]  /*c1c0*/  IMAD.U32 R246, RZ, RZ, UR6 ;  /* 0x00000006fff67e24 */ /* 0x000fe2000f8e00ff */
[----:B------:R-:W-:Y:S01]  /*c1d0*/  USHF.R.S32.HI UR5, URZ, 0x1f, UR6 ;  /* 0x0000001f3f057899 */ /* 0x000fe20008011406 */
[----:B------:R-:W-:Y:S01]  /*c1e0*/  BAR.SYNC.DEFER_BLOCKING 0x0 ;  /* 0x0000000000007b1d */ /* 0x000fe20000010000 */
[----:B------:R-:W-:Y:S01]  /*c1f0*/  UIMAD UR4, UR17, UR6, URZ ;  /* 0x00000006110472a4 */ /* 0x000fe2000f8e023f */
[----:B-1----:R-:W-:Y:S01]  /*c200*/  IMAD.WIDE.U32 R14, R246, UR31, R248 ;  /* 0x0000001ff60e7c25 */ /* 0x002fe2000f8e00f8 */
[----:B------:R-:W-:Y:S02]  /*c210*/  UISETP.GT.AND UP0, UPT, UR6, UR9, UPT ;  /* 0x000000090600728c */ /* 0x000fe4000bf04270 */
[----:B------:R-:W-:Y:S01]  /*c220*/  UIMAD UR4, UR5, UR31, UR4 ;  /* 0x0000001f050472a4 */ /* 0x000fe2000f8e0204 */
[----:B------:R-:W-:Y:S01]  /*c230*/  IMAD.U32 R3, RZ, RZ, UR15 ;  /* 0x0000000fff037e24 */ /* 0x000fe2000f8e00ff */
[C---:B------:R-:W-:Y:S02]  /*c240*/  IADD3 R252, P1, R14.reuse, UR25, RZ ;  /* 0x000000190efc7c10 */ /* 0x040fe4000ff3e0ff */
[----:B------:R-:W-:Y:S02]  /*c250*/  @!P5 LEA R30, P6, R14, c[0x0][0x170], 0x1 ;  /* 0x00005c000e1eda11 */ /* 0x000fe400078c08ff */
[----:B------:R-:W-:Y:S01]  /*c260*/  IADD3 R13, R15, UR4, RZ ;  /* 0x000000040f0d7c10 */ /* 0x000fe2000fffe0ff */
[----:B------:R-:W-:Y:S03]  /*c270*/  UIADD3 UR4, UR8, -UR14, URZ ;  /* 0x8000000e08047290 */ /* 0x000fe6000fffe03f */
[----:B------:R-:W-:Y:S02]  /*c280*/  IADD3.X R246, R13, UR10, RZ, P1, !PT ;  /* 0x0000000a0df67c10 */ /* 0x000fe40008ffe4ff */
[----:B------:R-:W-:Y:S02]  /*c290*/  @!P5 LEA R26, P1, R252, c[0x0][0x170], 0x1 ;  /* 0x00005c00fc1ada11 */ /* 0x000fe400078208ff */
[----:B------:R-:W-:Y:S02]  /*c2a0*/  @!P5 LEA.HI.X R31, R14, c[0x0][0x174], R13, 0x1, P6 ;  /* 0x00005d000e1fda11 */ /* 0x000fe400030f0c0d */
[----:B------:R-:W-:Y:S01]  /*c2b0*/  @!P5 LEA.HI.X R27, R252, c[0x0][0x174], R246, 0x1, P1 ;  /* 0x00005d00fc1bda11 */ /* 0x000fe200008f0cf6 */
[----:B------:R-:W-:Y:S04]  /*c2c0*/  @P5 STS.128 [R230+0x10000], RZ ;  /* 0x010000ffe6005388 */ /* 0x000fe80000000c00 */
[----:B---3--:R-:W3:Y:S04]  /*c2d0*/  LDL.64 R40, [R1+0x18] ;  /* 0x0000180001287983 */ /* 0x008ee80000100a00 */
[----:B------:R1:W-:Y:S04]  /*c2e0*/  STL.64 [R1+0x28], R38 ;  /* 0x0000282601007387 */ /* 0x0003e80000100a00 */
[----:B------:R-:W-:Y:S01]  /*c2f0*/  @!PT LDS RZ, [RZ] ;  /* 0x00000000fffff984 */ /* 0x000fe20000000800 */
[----:B------:R-:W-:Y:S01]  /*c300*/  @!PT LDS RZ, [RZ] ;  /* 0x00000000fffff984 */ /* 0x000fe20000000800 */
[----:B------:R-:W-:Y:S01]  /*c310*/  @!PT LDS RZ, [RZ] ;  /* 0x00000000fffff984 */ /* 0x000fe20000000800 */
[----:B------:R4:W-:Y:S04]  /*c320*/  @!P5 LDGSTS.E.BYPASS.LTC128B.128 [R230+0x10000], [R30.64] ;  /* 0x100000001ee6dfae */ /* 0x0009e8000b901d52 */
[----:B------:R-:W-:Y:S04]  /*c330*/  @P4 STS.128 [R230+0x12000], RZ ;  /* 0x012000ffe6004388 */ /* 0x000fe80000000c00 */
[----:B-1----:R-:W4:Y:S04]  /*c340*/  LDL.64 R38, [R1+0x10] ;  /* 0x0000100001267983 */ /* 0x002f280000100a00 */
[----:B------:R1:W-:Y:S04]  /*c350*/  STL.64 [R1+0x20], R36 ;  /* 0x0000202401007387 */ /* 0x0003e80000100a00 */
[----:B-1----:R-:W4:Y:S01]  /*c360*/  LDL.64 R36, [R1+0x8] ;  /* 0x0000080001247983 */ /* 0x002f220000100a00 */
[C---:B--2---:R-:W-:Y:S04]  /*c370*/  LEA R18, P0, R3.reuse, R32, 0x6 ;  /* 0x0000002003127211 */ /* 0x044fe800078030ff */
[----:B------:R-:W-:Y:S01]  /*c380*/  LEA.HI.X.SX32 R19, R3, R33, 0x6, P0 ;  /* 0x0000002103137211 */ /* 0x000fe200000f36ff */
[----:B------:R-:W-:Y:S01]  /*c390*/  IMAD.WIDE.U32 R198, R18, c[0x0][0x1a0], RZ ;  /* 0x0000680012c67a25 */ /* 0x000fe200078e00ff */
[----:B------:R-:W-:Y:S03]  /*c3a0*/  IADD3 R250, P0, R252, UR25, RZ ;  /* 0x00000019fcfa7c10 */ /* 0x000fe6000ff1e0ff */
[----:B------:R-:W-:Y:S01]  /*c3b0*/  IMAD R252, R19, c[0x0][0x1a0], RZ ;  /* 0x0000680013fc7a24 */ /* 0x000fe200078e02ff */
[----:B------:R-:W-:Y:S02]  /*c3c0*/  IADD3.X R246, R246, UR10, RZ, P0, !PT ;  /* 0x0000000af6f67c10 */ /* 0x000fe400087fe4ff */
[----:B------:R-:W-:Y:S01]  /*c3d0*/  @!P5 LEA R22, P0, R250, c[0x0][0x170], 0x1 ;  /* 0x00005c00fa16da11 */ /* 0x000fe200078008ff */
[----:B------:R-:W-:Y:S01]  /*c3e0*/  IMAD R252, R18, c[0x0][0x1a4], R252 ;  /* 0x0000690012fc7a24 */ /* 0x000fe200078e02fc */
[C---:B------:R-:W-:Y:S02]  /*c3f0*/  @!P5 IADD3 R14, P1, R250.reuse, UR25, RZ ;  /* 0x00000019fa0edc10 */ /* 0x040fe4000ff3e0ff */
[----:B------:R-:W-:Y:S01]  /*c400*/  @!P5 LEA.HI.X R23, R250, c[0x0][0x174], R246, 0x1, P0 ;  /* 0x00005d00fa17da11 */ /* 0x000fe200000f0cf6 */
[----:B------:R-:W-:Y:S01]  /*c410*/  IMAD.IADD R252, R199, 0x1, R252 ;  /* 0x00000001c7fc7824 */ /* 0x000fe200078e02fc */
[----:B------:R-:W-:Y:S02]  /*c420*/  LEA R34, P0, R198, R243, 0x1 ;  /* 0x000000f3c6227211 */ /* 0x000fe400078008ff */
[----:B------:R-:W-:Y:S02]  /*c430*/  @!P5 IADD3.X R13, R246, UR10, RZ, P1, !PT ;  /* 0x0000000af60ddc10 */ /* 0x000fe40008ffe4ff */
[----:B------:R-:W-:Y:S02]  /*c440*/  LEA.HI.X R35, R198, R242, R252, 0x1, P0 ;  /* 0x000000f2c6237211 */ /* 0x000fe400000f0cfc */
[C---:B------:R-:W-:Y:S03]  /*c450*/  @!P5 LEA R18, P1, R14.reuse, c[0x0][0x170], 0x1 ;  /* 0x00005c000e12da11 */ /* 0x040fe600078208ff */
[----:B------:R-:W-:Y:S01]  /*c460*/  @!PT LDS RZ, [RZ] ;  /* 0x00000000fffff984 */ /* 0x000fe20000000800 */
[----:B------:R-:W-:Y:S01]  /*c470*/  @!PT LDS RZ, [RZ] ;  /* 0x00000000fffff984 */ /* 0x000fe20000000800 */
[----:B------:R-:W-:Y:S01]  /*c480*/  @!PT LDS RZ, [RZ] ;  /* 0x00000000fffff984 */ /* 0x000fe20000000800 */
[----:B------:R1:W-:Y:S01]  /*c490*/  @!P4 LDGSTS.E.BYPASS.LTC128B.128 [R230+0x12000], [R34.64+0x80] ;  /* 0x1200008022e6cfae */ /* 0x0003e2000b901d52 */
[----:B------:R-:W-:Y:S03]  /*c4a0*/  @!P5 LEA.HI.X R19, R14, c[0x0][0x174], R13, 0x1, P1 ;  /* 0x00005d000e13da11 */ /* 0x000fe600008f0c0d */
[----:B------:R-:W-:Y:S04]  /*c4b0*/  @P3 STS.128 [R230+0x14000], RZ ;  /* 0x014000ffe6003388 */ /* 0x000fe80000000c00 */
[----:B------:R-:W-:Y:S01]  /*c4c0*/  @!PT LDS RZ, [RZ] ;  /* 0x00000000fffff984 */ /* 0x000fe20000000800 */
[----:B------:R-:W-:Y:S01]  /*c4d0*/  @!PT LDS RZ, [RZ] ;  /* 0x00000000fffff984 */ /* 0x000fe20000000800 */
[----:B------:R-:W-:Y:S01]  /*c4e0*/  @!PT LDS RZ, [RZ] ;  /* 0x00000000fffff984 */ /* 0x000fe20000000800 */
[----:B------:R1:W-:Y:S01]  /*c4f0*/  @!P3 LDGSTS.E.BYPASS.LTC128B.128 [R230+0x14000], [R34.64+0x100] ;  /* 0x1400010022e6bfae */ /* 0x0003e2000b901d52 */
[C---:B---3--:R-:W-:Y:S03]  /*c500*/  LEA R14, P6, R3.reuse, R40, 0x6 ;  /* 0x00000028030e7211 */ /* 0x048fe600078c30ff */
[----:B------:R-:W-:Y:S01]  /*c510*/  @P2 STS.128 [R230+0x16000], RZ ;  /* 0x016000ffe6002388 */ /* 0x000fe20000000c00 */
[----:B------:R-:W-:Y:S03]  /*c520*/  LEA.HI.X.SX32 R15, R3, R41, 0x6, P6 ;  /* 0x00000029030f7211 */ /* 0x000fe600030f36ff */
[----:B------:R-:W-:Y:S01]  /*c530*/  @!PT LDS RZ, [RZ] ;  /* 0x00000000fffff984 */ /* 0x000fe20000000800 */
[----:B------:R-:W-:Y:S01]  /*c540*/  @!PT LDS RZ, [RZ] ;  /* 0x00000000fffff984 */ /* 0x000fe20000000800 */
[----:B------:R-:W-:Y:S01]  /*c550*/  @!PT LDS RZ, [RZ] ;  /* 0x00000000fffff984 */ /* 0x000fe20000000800 */
[----:B------:R1:W-:Y:S02]  /*c560*/  @!P2 LDGSTS.E.BYPASS.LTC128B.128 [R230+0x16000], [R34.64+0x180] ;  /* 0x1600018022e6afae */ /* 0x0003e4000b901d52 */
[----:B------:R-:W-:Y:S02]  /*c570*/  IMAD R250, R15, c[0x0][0x1a0], RZ ;  /* 0x000068000ffa7a24 */ /* 0x000fe400078e02ff */
[----:B------:R-:W-:Y:S02]  /*c580*/  @P5 STS.128 [R230+0x10800], RZ ;  /* 0x010800ffe6005388 */ /* 0x000fe40000000c00 */
[C---:B------:R-:W-:Y:S02]  /*c590*/  IMAD R250, R14.reuse, c[0x0][0x1a4], R250 ;  /* 0x000069000efa7a24 */ /* 0x040fe400078e02fa */
[----:B------:R-:W-:Y:S01]  /*c5a0*/  @!PT LDS RZ, [RZ] ;  /* 0x00000000fffff984 */ /* 0x000fe20000000800 */
[----:B------:R-:W-:Y:S01]  /*c5b0*/  @!PT LDS RZ, [RZ] ;  /* 0x00000000fffff984 */ /* 0x000fe20000000800 */
[----:B------:R-:W-:Y:S01]  /*c5c0*/  @!PT LDS RZ, [RZ] ;  /* 0x00000000fffff984 */ /* 0x000fe20000000800 */
[----:B------:R2:W-:Y:S01]  /*c5d0*/  @!P5 LDGSTS.E.BYPASS.LTC128B.128 [R230+0x10800], [R26.64] ;  /* 0x108000001ae6dfae */ /* 0x0005e2000b901d52 */
[----:B------:R-:W-:Y:S03]  /*c5e0*/  IMAD.WIDE.U32 R14, R14, c[0x0][0x1a0], RZ ;  /* 0x000068000e0e7a25 */ /* 0x000fe600078e00ff */
[----:B------:R-:W-:Y:S01]  /*c5f0*/  @P4 STS.128 [R230+0x12800], RZ ;  /* 0x012800ffe6004388 */ /* 0x000fe20000000c00 */
[----:B------:R-:W-:Y:S01]  /*c600*/  IMAD.IADD R250, R15, 0x1, R250 ;  /* 0x000000010ffa7824 */ /* 0x000fe200078e02fa */
[C---:B------:R-:W-:Y:S04]  /*c610*/  LEA R190, P6, R14.reuse, R243, 0x1 ;  /* 0x000000f30ebe7211 */ /* 0x040fe800078c08ff */
[----:B------:R-:W-:Y:S05]  /*c620*/  LEA.HI.X R191, R14, R242, R250, 0x1, P6 ;  /* 0x000000f20ebf7211 */ /* 0x000fea00030f0cfa */
[----:B------:R-:W-:Y:S01]  /*c630*/  @!PT LDS RZ, [RZ] ;  /* 0x00000000fffff984 */ /* 0x000fe20000000800 */
[----:B------:R-:W-:Y:S01]  /*c640*/  @!PT LDS RZ, [RZ] ;  /* 0x00000000fffff984 */ /* 0x000fe20000000800 */
[----:B------:R-:W-:Y:S01]  /*c650*/  @!PT LDS RZ, [RZ] ;  /* 0x00000000fffff984 */ /* 0x000fe20000000800 */
[----:B------:R3:W-:Y:S01]  /*c660*/  @!P4 LDGSTS.E.BYPASS.LTC128B.128 [R230+0x12800], [R190.64+0x80] ;  /* 0x12800080bee6cfae */ /* 0x0007e2000b901d52 */
[C---:B----4-:R-:W-:Y:S03]  /*c670*/  LEA R194, P1, R3.reuse, R38, 0x6 ;  /* 0x0000002603c27211 */ /* 0x050fe600078230ff */
        /* <DEDUP_REMOVED lines=12> */
[----:B------:R3:W-:Y:S01]  /*c740*/  @!P2 LDGSTS.E.BYPASS.LTC128B.128 [R230+0x16800], [R190.64+0x180] ;  /* 0x16800180bee6afae */ /* 0x0007e2000b901d52 */
[----:B------:R-:W-:Y:S03]  /*c750*/  IMAD.WIDE.U32 R194, R194, c[0x0][0x1a0], RZ ;  /* 0x00006800c2c27a25 */ /* 0x000fe600078e00ff */
[----:B------:R-:W-:Y:S01]  /*c760*/  @P5 STS.128 [R230+0x11000], RZ ;  /* 0x011000ffe6005388 */ /* 0x000fe20000000c00 */
[----:B------:R-:W-:Y:S01]  /*c770*/  IMAD.IADD R246, R195, 0x1, R246 ;  /* 0x00000001c3f67824 */ /* 0x000fe200078e02f6 */
[C---:B------:R-:W-:Y:S02]  /*c780*/  LEA R182, P1, R194.reuse, R243, 0x1 ;  /* 0x000000f3c2b67211 */ /* 0x040fe400078208ff */
[----:B------:R-:W-:Y:S01]  /*c790*/  @!PT LDS RZ, [RZ] ;  /* 0x00000000fffff984 */ /* 0x000fe20000000800 */
[----:B------:R-:W-:Y:S01]  /*c7a0*/  @!PT LDS RZ, [RZ] ;  /* 0x00000000fffff984 */ /* 0x000fe20000000800 */
[----:B------:R-:W-:Y:S01]  /*c7b0*/  @!PT LDS RZ, [RZ] ;  /* 0x00000000fffff984 */ /* 0x000fe20000000800 */
[----:B------:R4:W-:Y:S02]  /*c7c0*/  @!P5 LDGSTS.E.BYPASS.LTC128B.128 [R230+0x11000], [R22.64] ;  /* 0x1100000016e6dfae */ /* 0x0009e4000b901d52 */
[----:B------:R-:W-:Y:S02]  /*c7d0*/  LEA.HI.X R183, R194, R242, R246, 0x1, P1 ;  /* 0x000000f2c2b77211 */ /* 0x000fe400008f0cf6 */
[----:B------:R-:W-:Y:S04]  /*c7e0*/  @P4 STS.128 [R230+0x13000], RZ ;  /* 0x013000ffe6004388 */ /* 0x000fe80000000c00 */
[----:B------:R-:W-:Y:S01]  /*c7f0*/  @!PT LDS RZ, [RZ] ;  /* 0x00000000fffff984 */ /* 0x000fe20000000800 */
[----:B------:R-:W-:Y:S01]  /*c800*/  @!PT LDS RZ, [RZ] ;  /* 0x00000000fffff984 */ /* 0x000fe20000000800 */
[----:B------:R-:W-:Y:S01]  /*c810*/  @!PT LDS RZ, [RZ] ;  /* 0x00000000fffff984 */ /* 0x000fe20000000800 */
[----:B------:R1:W-:Y:S01]  /*c820*/  @!P4 LDGSTS.E.BYPASS.LTC128B.128 [R230+0x13000], [R182.64+0x80] ;  /* 0x13000080b6e6cfae */ /* 0x0003e2000b901d52 */
[C---:B------:R-:W-:Y:S03]  /*c830*/  LEA R198, P0, R3.reuse, R36, 0x6 ;  /* 0x0000002403c67211 */ /* 0x040fe600078030ff */
[----:B------:R-:W-:Y:S01]  /*c840*/  @P3 STS.128 [R230+0x15000], RZ ;  /* 0x015000ffe6003388 */ /* 0x000fe20000000c00 */
[----:B------:R-:W-:Y:S01]  /*c850*/  LEA.HI.X.SX32 R199, R3, R37, 0x6, P0 ;  /* 0x0000002503c77211 */ /* 0x000fe200000f36ff */
[C---:B------:R-:W-:Y:S02]  /*c860*/  IMAD.WIDE.U32 R12, R198.reuse, c[0x0][0x1a0], RZ ;  /* 0x00006800c60c7a25 */ /* 0x040fe400078e00ff */
[----:B------:R-:W-:Y:S01]  /*c870*/  @!PT LDS RZ, [RZ] ;  /* 0x00000000fffff984 */ /* 0x000fe20000000800 */
[----:B------:R-:W-:Y:S01]  /*c880*/  @!PT LDS RZ, [RZ] ;  /* 0x00000000fffff984 */ /* 0x000fe20000000800 */
[----:B------:R-:W-:Y:S01]  /*c890*/  @!PT LDS RZ, [RZ] ;  /* 0x00000000fffff984 */ /* 0x000fe20000000800 */
[----:B------:R1:W-:Y:S02]  /*c8a0*/  @!P3 LDGSTS.E.BYPASS.LTC128B.128 [R230+0x15000], [R182.64+0x100] ;  /* 0x15000100b6e6bfae */ /* 0x0003e4000b901d52 */
[----:B------:R-:W-:Y:S02]  /*c8b0*/  IMAD R3, R199, c[0x0][0x1a0], RZ ;  /* 0x00006800c7037a24 */ /* 0x000fe400078e02ff */
[----:B------:R-:W-:Y:S02]  /*c8c0*/  @P2 STS.128 [R230+0x17000], RZ ;  /* 0x017000ffe6002388 */ /* 0x000fe40000000c00 */
[----:B------:R-:W-:Y:S01]  /*c8d0*/  IMAD R3, R198, c[0x0][0x1a4], R3 ;  /* 0x00006900c6037a24 */ /* 0x000fe200078e0203 */
[C---:B------:R-:W-:Y:S01]  /*c8e0*/  LEA R198, P0, R12.reuse, R243, 0x1 ;  /* 0x000000f30cc67211 */ /* 0x040fe200078008ff */
[----:B------:R-:W-:Y:S01]  /*c8f0*/  @!PT LDS RZ, [RZ] ;  /* 0x00000000fffff984 */ /* 0x000fe20000000800 */
[----:B------:R-:W-:Y:S01]  /*c900*/  @!PT LDS RZ, [RZ] ;  /* 0x00000000fffff984 */ /* 0x000fe20000000800 */
[----:B------:R-:W-:Y:S01]  /*c910*/  @!PT LDS RZ, [RZ] ;  /* 0x00000000fffff984 */ /* 0x000fe20000000800 */
[----:B------:R1:W-:Y:S02]  /*c920*/  @!P2 LDGSTS.E.BYPASS.LTC128B.128 [R230+0x17000], [R182.64+0x180] ;  /* 0x17000180b6e6afae */ /* 0x0003e4000b901d52 */
[----:B------:R-:W-:Y:S02]  /*c930*/  IMAD.IADD R3, R13, 0x1, R3 ;  /* 0x000000010d037824 */ /* 0x000fe400078e0203 */
[----:B------:R-:W-:Y:S03]  /*c940*/  @P5 STS.128 [R230+0x11800], RZ ;  /* 0x011800ffe6005388 */ /* 0x000fe60000000c00 */
[----:B------:R-:W-:Y:S01]  /*c950*/  LEA.HI.X R199, R12, R242, R3, 0x1, P0 ;  /* 0x000000f20cc77211 */ /* 0x000fe200000f0c03 */
[----:B------:R-:W-:Y:S01]  /*c960*/  @!PT LDS RZ, [RZ] ;  /* 0x00000000fffff984 */ /* 0x000fe20000000800 */
[----:B------:R-:W-:Y:S01]  /*c970*/  @!PT LDS RZ, [RZ] ;  /* 0x00000000fffff984 */ /* 0x000fe20000000800 */
[----:B------:R-:W-:Y:S01]  /*c980*/  @!PT LDS RZ, [RZ] ;  /* 0x00000000fffff984 */ /* 0x000fe20000000800 */
[----:B------:R1:W-:Y:S01]  /*c990*/  @!P5 LDGSTS.E.BYPASS.LTC128B.128 [R230+0x11800], [R18.64] ;  /* 0x1180000012e6dfae */ /* 0x0003e2000b901d52 */
[----:B------:R-:W-:Y:S03]  /*c9a0*/  IMAD.U32 R3, RZ, RZ, UR4 ;  /* 0x00000004ff037e24 */ /* 0x000fe6000f8e00ff */
        /* <DEDUP_REMOVED lines=16> */
[----:B------:R-:W4:Y:S04]  /*cab0*/  LDSM.16.M88.4 R168, [R225+0x8000] ;  /* 0x00800000e1a8783b */ /* 0x000f280000000200 */
[----:B------:R-:W4:Y:S04]  /*cac0*/  LDSM.16.M88.4 R172, [R225+0x8800] ;  /* 0x00880000e1ac783b */ /* 0x000f280000000200 */
[----:B------:R-:W4:Y:S04]  /*cad0*/  LDSM.16.M88.4 R176, [R225+0x9000] ;  /* 0x00900000e1b0783b */ /* 0x000f280000000200 */
[----:B------:R-:W0:Y:S04]  /*cae0*/  LDGDEPBAR ;  /* 0x00000000000079af */ /* 0x000e280000000000 */
[----:B-1----:R-:W1:Y:S04]  /*caf0*/  LDSM.16.M88.4 R180, [R225+0x9800] ;  /* 0x00980000e1b4783b */ /* 0x002e680000000200 */
[----:B------:R-:W-:Y:S04]  /*cb00*/  LDSM.16.M88.4 R184, [R224] ;  /* 0x00000000e0b8783b */ /* 0x000fe80000000200 */
[----:B---3--:R-:W3:Y:S04]  /*cb10*/  LDSM.16.M88.4 R188, [R223] ;  /* 0x00000000dfbc783b */ /* 0x008ee80000000200 */
[----:B------:R-:W1:Y:S04]  /*cb20*/  LDSM.16.M88.4 R192, [R215] ;  /* 0x00000000d7c0783b */ /* 0x000e680000000200 */
[----:B--2---:R-:W-:Y:S01]  /*cb30*/  LDSM.16.M88.4 R196, [R219+0x8000] ;  /* 0x00800000dbc4783b */ /* 0x004fe20000000200 */
[C---:B----4-:R-:W-:Y:S08]  /*cb40*/  HMMA.16816.F32 R4, R164.reuse, R168, RZ ;  /* 0x000000a8a404723c */ /* 0x050ff000000018ff */
[C---:B------:R-:W-:Y:S01]  /*cb50*/  HMMA.16816.F32 R8, R164.reuse, R170, RZ ;  /* 0x000000aaa408723c */ /* 0x040fe200000018ff */
[----:B------:R-:W2:Y:S07]  /*cb60*/  LDSM.16.M88.4 R168, [R214] ;  /* 0x00000000d6a8783b */ /* 0x000eae0000000200 */
[C---:B------:R-:W-:Y:S08]  /*cb70*/  HMMA.16816.F32 R12, R164.reuse, R172, RZ ;  /* 0x000000aca40c723c */ /* 0x040ff000000018ff */
[C---:B------:R-:W-:Y:S01]  /*cb80*/  HMMA.16816.F32 R16, R164.reuse, R174, RZ ;  /* 0x000000aea410723c */ /* 0x040fe200000018ff */
[----:B------:R-:W4:Y:S07]  /*cb90*/  LDSM.16.M88.4 R172, [R213] ;  /* 0x00000000d5ac783b */ /* 0x000f2e0000000200 */
[C---:B------:R-:W-:Y:S08]  /*cba0*/  HMMA.16816.F32 R20, R164.reuse, R176, RZ ;  /* 0x000000b0a414723c */ /* 0x040ff000000018ff */
[C---:B------:R-:W-:Y:S01]  /*cbb0*/  HMMA.16816.F32 R24, R164.reuse, R178, RZ ;  /* 0x000000b2a418723c */ /* 0x040fe200000018ff */
[----:B------:R-:W2:Y:S07]  /*cbc0*/  LDSM.16.M88.4 R176, [R222] ;  /* 0x00000000deb0783b */ /* 0x000eae0000000200 */
[C---:B-1----:R-:W-:Y:S07]  /*cbd0*/  HMMA.16816.F32 R28, R164.reuse, R180, RZ ;  /* 0x000000b4a41c723c */ /* 0x042fee00000018ff */
[----:B------:R-:W-:Y:S02]  /*cbe0*/  IMAD.MOV.U32 R180, RZ, RZ, R32 ;  /* 0x000000ffffb47224 */ /* 0x000fe400078e0020 */
[----:B------:R-:W-:Y:S02]  /*cbf0*/  IMAD.MOV.U32 R181, RZ, RZ, R33 ;  /* 0x000000ffffb57224 */ /* 0x000fe400078e0021 */
[----:B------:R-:W-:Y:S01]  /*cc00*/  HMMA.16816.F32 R32, R164, R182, RZ ;  /* 0x000000b6a420723c */ /* 0x000fe200000018ff */
[----:B------:R-:W1:Y:S07]  /*cc10*/  LDSM.16.M88.4 R164, [R219+0x8800] ;  /* 0x00880000dba4783b */ /* 0x000e6e0000000200 */
[C---:B---3--:R-:W-:Y:S07]  /*cc20*/  HMMA.16816.F32 R4, R184.reuse, R188, R4 ;  /* 0x000000bcb804723c */ /* 0x048fee0000001804 */
[----:B------:R-:W-:Y:S01]  /*cc30*/  IMAD.MOV.U32 R188, RZ, RZ, R180 ;  /* 0x000000ffffbc7224 */ /* 0x000fe200078e00b4 */
[C---:B------:R-:W-:Y:S04]  /*cc40*/  HMMA.16816.F32 R8, R184.reuse, R190, R8 ;  /* 0x000000beb808723c */ /* 0x040fe80000001808 */
[----:B------:R-:W-:Y:S02]  /*cc50*/  IMAD.MOV.U32 R189, RZ, RZ, R181 ;  /* 0x000000ffffbd7224 */ /* 0x000fe400078e00b5 */
[----:B------:R-:W3:Y:S02]  /*cc60*/  LDSM.16.M88.4 R180, [R219+0x9000] ;  /* 0x00900000dbb4783b */ /* 0x000ee40000000200 */
[C---:B------:R-:W-:Y:S08]  /*cc70*/  HMMA.16816.F32 R12, R184.reuse, R192, R12 ;  /* 0x000000c0b80c723c */ /* 0x040ff0000000180c */
[C---:B------:R-:W-:Y:S01]  /*cc80*/  HMMA.16816.F32 R16, R184.reuse, R194, R16 ;  /* 0x000000c2b810723c */ /* 0x040fe20000001810 */
[----:B------:R-:W-:Y:S07]  /*cc90*/  LDSM.16.M88.4 R192, [R212+0x1800] ;  /* 0x00180000d4c0783b */ /* 0x000fee0000000200 */
[C---:B--2---:R-:W-:Y:S08]  /*cca0*/  HMMA.16816.F32 R20, R184.reuse, R168, R20 ;  /* 0x000000a8b814723c */ /* 0x044ff00000001814 */
[C---:B------:R-:W-:Y:S01]  /*ccb0*/  HMMA.16816.F32 R24, R184.reuse, R170, R24 ;  /* 0x000000aab818723c */ /* 0x040fe20000001818 */
[----:B------:R-:W2:Y:S07]  /*ccc0*/  LDSM.16.M88.4 R168, [R219+0x9800] ;  /* 0x00980000dba8783b */ /* 0x000eae0000000200 */
[C---:B----4-:R-:W-:Y:S08]  /*ccd0*/  HMMA.16816.F32 R28, R184.reuse, R172, R28 ;  /* 0x000000acb81c723c */ /* 0x050ff0000000181c */
[----:B------:R-:W-:Y:S01]  /*cce0*/  HMMA.16816.F32 R32, R184, R174, R32 ;  /* 0x000000aeb820723c */ /* 0x000fe20000001820 */
[----:B------:R-:W-:Y:S04]  /*ccf0*/  LDSM.16.M88.4 R172, [R221] ;  /* 0x00000000ddac783b */ /* 0x000fe80000000200 */
[----:B------:R-:W4:Y:S03]  /*cd00*/  LDSM.16.M88.4 R184, [R212] ;  /* 0x00000000d4b8783b */ /* 0x000f260000000200 */
[C---:B------:R-:W-:Y:S07]  /*cd10*/  HMMA.16816.F32 R4, R176.reuse, R196, R4 ;  /* 0x000000c4b004723c */ /* 0x040fee0000001804 */
[----:B------:R-:W-:Y:S01]  /*cd20*/  IMAD.MOV.U32 R196, RZ, RZ, R188 ;  /* 0x000000ffffc47224 */ /* 0x000fe200078e00bc */
[C---:B------:R-:W-:Y:S04]  /*cd30*/  HMMA.16816.F32 R8, R176.reuse, R198, R8 ;  /* 0x000000c6b008723c */ /* 0x040fe80000001808 */
[----:B------:R-:W-:Y:S02]  /*cd40*/  IMAD.MOV.U32 R197, RZ, RZ, R189 ;  /* 0x000000ffffc57224 */ /* 0x000fe400078e00bd */
[----:B------:R-:W4:Y:S01]  /*cd50*/  LDSM.16.M88.4 R188, [R212+0x800] ;  /* 0x00080000d4bc783b */ /* 0x000f220000000200 */
[C---:B------:R-:W-:Y:S01]  /*cd60*/  LEA R198, P0, R3.reuse, R196, 0x6 ;  /* 0x000000c403c67211 */ /* 0x040fe200078030ff */
[C---:B-1----:R-:W-:Y:S04]  /*cd70*/  HMMA.16816.F32 R12, R176.reuse, R164, R12 ;  /* 0x000000a4b00c723c */ /* 0x042fe8000000180c */
[----:B------:R-:W-:Y:S01]  /*cd80*/  LEA.HI.X.SX32 R199, R3, R197, 0x6, P0 ;  /* 0x000000c503c77211 */ /* 0x000fe200000f36ff */
[C---:B------:R-:W-:Y:S03]  /*cd90*/  IMAD.WIDE.U32 R196, R198.reuse, c[0x0][0x198], RZ ;  /* 0x00006600c6c47a25 */ /* 0x040fe600078e00ff */
[C---:B------:R-:W-:Y:S01]  /*cda0*/  HMMA.16816.F32 R16, R176.reuse, R166, R16 ;  /* 0x000000a6b010723c */ /* 0x040fe20000001810 */
[----:B------:R-:W1:Y:S03]  /*cdb0*/  LDSM.16.M88.4 R164, [R212+0x1000] ;  /* 0x00100000d4a4783b */ /* 0x000e660000000200 */
[----:B------:R-:W-:Y:S04]  /*cdc0*/  IMAD R246, R199, c[0x0][0x198], RZ ;  /* 0x00006600c7f67a24 */ /* 0x000fe800078e02ff */
[C---:B---3--:R-:W-:Y:S04]  /*cdd0*/  HMMA.16816.F32 R20, R176.reuse, R180, R20 ;  /* 0x000000b4b014723c */ /* 0x048fe80000001814 */
[----:B------:R-:W-:Y:S04]  /*cde0*/  IMAD R246, R198, c[0x0][0x19c], R246 ;  /* 0x00006700c6f67a24 */ /* 0x000fe800078e02f6 */
[C---:B------:R-:W-:Y:S01]  /*cdf0*/  HMMA.16816.F32 R24, R176.reuse, R182, R24 ;  /* 0x000000b6b018723c */ /* 0x040fe20000001818 */
[----:B------:R-:W-:Y:S03]  /*ce00*/  LDSM.16.M88.4 R180, [R225+0xa800] ;  /* 0x00a80000e1b4783b */ /* 0x000fe60000000200 */
[----:B------:R-:W-:Y:S04]  /*ce10*/  IMAD.IADD R246, R197, 0x1, R246 ;  /* 0x00000001c5f67824 */ /* 0x000fe800078e02f6 */
[C---:B--2---:R-:W-:Y:S08]  /*ce20*/  HMMA.16816.F32 R28, R176.reuse, R168, R28 ;  /* 0x000000a8b01c723c */ /* 0x044ff0000000181c */
[----:B------:R-:W-:Y:S01]  /*ce30*/  HMMA.16816.F32 R32, R176, R170, R32 ;  /* 0x000000aab020723c */ /* 0x000fe20000001820 */
[----:B------:R-:W-:Y:S04]  /*ce40*/  LDSM.16.M88.4 R168, [R226+0x2000] ;  /* 0x00200000e2a8783b */ /* 0x000fe80000000200 */
[----:B------:R-:W2:Y:S03]  /*ce50*/  LDSM.16.M88.4 R176, [R225+0xa000] ;  /* 0x00a00000e1b0783b */ /* 0x000ea60000000200 */
[C---:B----4-:R-:W-:Y:S08]  /*ce60*/  HMMA.16816.F32 R4, R172.reuse, R184, R4 ;  /* 0x000000b8ac04723c */ /* 0x050ff00000001804 */
[C---:B------:R-:W-:Y:S01]  /*ce70*/  HMMA.16816.F32 R8, R172.reuse, R186, R8 ;  /* 0x000000baac08723c */ /* 0x040fe20000001808 */
[----:B------:R-:W3:Y:S07]  /*ce80*/  LDSM.16.M88.4 R184, [R225+0xb000] ;  /* 0x00b00000e1b8783b */ /* 0x000eee0000000200 */
[C---:B------:R-:W-:Y:S08]  /*ce90*/  HMMA.16816.F32 R12, R172.reuse, R188, R12 ;  /* 0x000000bcac0c723c */ /* 0x040ff0000000180c */
[C---:B------:R-:W-:Y:S01]  /*cea0*/  HMMA.16816.F32 R16, R172.reuse, R190, R16 ;  /* 0x000000beac10723c */ /* 0x040fe20000001810 */
[----:B------:R-:W-:Y:S07]  /*ceb0*/  LDSM.16.M88.4 R188, [R211] ;  /* 0x00000000d3bc783b */ /* 0x000fee0000000200 */
[C---:B-1----:R-:W-:Y:S08]  /*cec0*/  HMMA.16816.F32 R20, R172.reuse, R164, R20 ;  /* 0x000000a4ac14723c */ /* 0x042ff00000001814 */
[C---:B------:R-:W-:Y:S01]  /*ced0*/  HMMA.16816.F32 R24, R172.reuse, R166, R24 ;  /* 0x000000a6ac18723c */ /* 0x040fe20000001818 */
[----:B------:R-:W1:Y:S07]  /*cee0*/  LDSM.16.M88.4 R164, [R225+0xb800] ;  /* 0x00b80000e1a4783b */ /* 0x000e6e0000000200 */
[C---:B------:R-:W-:Y:S08]  /*cef0*/  HMMA.16816.F32 R28, R172.reuse, R192, R28 ;  /* 0x000000c0ac1c723c */ /* 0x040ff0000000181c */
[----:B------:R-:W-:Y:S01]  /*cf00*/  HMMA.16816.F32 R32, R172, R194, R32 ;  /* 0x000000c2ac20723c */ /* 0x000fe20000001820 */
[----:B------:R-:W4:Y:S04]  /*cf10*/  LDSM.16.M88.4 R172, [R224+0x2000] ;  /* 0x00200000e0ac783b */ /* 0x000f280000000200 */
[----:B------:R-:W-:Y:S03]  /*cf20*/  LDSM.16.M88.4 R192, [R208] ;  /* 0x00000000d0c0783b */ /* 0x000fe60000000200 */
[C---:B--2---:R-:W-:Y:S08]  /*cf30*/  HMMA.16816.F32 R4, R168.reuse, R176, R4 ;  /* 0x000000b0a804723c */ /* 0x044ff00000001804 */
[C---:B------:R-:W-:Y:S01]  /*cf40*/  HMMA.16816.F32 R8, R168.reuse, R178, R8 ;  /* 0x000000b2a808723c */ /* 0x040fe20000001808 */
[----:B------:R-:W2:Y:S07]  /*cf50*/  LDSM.16.M88.4 R176, [R210] ;  /* 0x00000000d2b0783b */ /* 0x000eae0000000200 */
[C---:B------:R-:W-:Y:S08]  /*cf60*/  HMMA.16816.F32 R12, R168.reuse, R180, R12 ;  /* 0x000000b4a80c723c */ /* 0x040ff0000000180c */
[C---:B------:R-:W-:Y:S01]  /*cf70*/  HMMA.16816.F32 R16, R168.reuse, R182, R16 ;  /* 0x000000b6a810723c */ /* 0x040fe20000001810 */
[----:B------:R-:W2:Y:S07]  /*cf80*/  LDSM.16.M88.4 R180, [R209] ;  /* 0x00000000d1b4783b */ /* 0x000eae0000000200 */
[C---:B---3--:R-:W-:Y:S08]  /*cf90*/  HMMA.16816.F32 R20, R168.reuse, R184, R20 ;  /* 0x000000b8a814723c */ /* 0x048ff00000001814 */
[C---:B------:R-:W-:Y:S01]  /*cfa0*/  HMMA.16816.F32 R24, R168.reuse, R186, R24 ;  /* 0x000000baa818723c */ /* 0x040fe20000001818 */
[----:B------:R-:W-:Y:S07]  /*cfb0*/  LDSM.16.M88.4 R184, [R219+0xa800] ;  /* 0x00a80000dbb8783b */ /* 0x000fee0000000200 */
[C---:B-1----:R-:W-:Y:S08]  /*cfc0*/  HMMA.16816.F32 R28, R168.reuse, R164, R28 ;  /* 0x000000a4a81c723c */ /* 0x042ff0000000181c */
[----:B------:R-:W-:Y:S01]  /*cfd0*/  HMMA.16816.F32 R32, R168, R166, R32 ;  /* 0x000000a6a820723c */ /* 0x000fe20000001820 */
[----:B------:R-:W-:Y:S04]  /*cfe0*/  LDSM.16.M88.4 R164, [R222+0x2000] ;  /* 0x00200000dea4783b */ /* 0x000fe80000000200 */
[----:B------:R-:W1:Y:S03]  /*cff0*/  LDSM.16.M88.4 R168, [R219+0xa000] ;  /* 0x00a00000dba8783b */ /* 0x000e660000000200 */
[C---:B----4-:R-:W-:Y:S08]  /*d000*/  HMMA.16816.F32 R4, R172.reuse, R188, R4 ;  /* 0x000000bcac04723c */ /* 0x050ff00000001804 */
[C---:B------:R-:W-:Y:S01]  /*d010*/  HMMA.16816.F32 R8, R172.reuse, R190, R8 ;  /* 0x000000beac08723c */ /* 0x040fe20000001808 */
[----:B------:R-:W-:Y:S07]  /*d020*/  LDSM.16.M88.4 R188, [R212+0x2000] ;  /* 0x00200000d4bc783b */ /* 0x000fee0000000200 */
[C---:B--2---:R-:W-:Y:S08]  /*d030*/  HMMA.16816.F32 R12, R172.reuse, R176, R12 ;  /* 0x000000b0ac0c723c */ /* 0x044ff0000000180c */
[C---:B------:R-:W-:Y:S01]  /*d040*/  HMMA.16816.F32 R16, R172.reuse, R178, R16 ;  /* 0x000000b2ac10723c */ /* 0x040fe20000001810 */
[----:B------:R-:W2:Y:S07]  /*d050*/  LDSM.16.M88.4 R176, [R219+0xb000] ;  /* 0x00b00000dbb0783b */ /* 0x000eae0000000200 */
[C---:B------:R-:W-:Y:S08]  /*d060*/  HMMA.16816.F32 R20, R172.reuse, R180, R20 ;  /* 0x000000b4ac14723c */ /* 0x040ff00000001814 */
[C---:B------:R-:W-:Y:S01]  /*d070*/  HMMA.16816.F32 R24, R172.reuse, R182, R24 ;  /* 0x000000b6ac18723c */ /* 0x040fe20000001818 */
[----:B------:R-:W-:Y:S07]  /*d080*/  LDSM.16.M88.4 R180, [R221+0x2000] ;  /* 0x00200000ddb4783b */ /* 0x000fee0000000200 */
[C---:B------:R-:W-:Y:S08]  /*d090*/  HMMA.16816.F32 R28, R172.reuse, R192, R28 ;  /* 0x000000c0ac1c723c */ /* 0x040ff0000000181c */
[----:B------:R-:W-:Y:S01]  /*d0a0*/  HMMA.16816.F32 R32, R172, R194, R32 ;  /* 0x000000c2ac20723c */ /* 0x000fe20000001820 */
[----:B------:R-:W3:Y:S04]  /*d0b0*/  LDSM.16.M88.4 R172, [R219+0xb800] ;  /* 0x00b80000dbac783b */ /* 0x000ee80000000200 */
        /* <DEDUP_REMOVED lines=9> */
[----:B------:R-:W-:Y:S07]  /*d150*/  LDSM.16.M88.4 R176, [R225+0xc800] ;  /* 0x00c80000e1b0783b */ /* 0x000fee0000000200 */
[C---:B---3--:R-:W-:Y:S08]  /*d160*/  HMMA.16816.F32 R28, R164.reuse, R172, R28 ;  /* 0x000000aca41c723c */ /* 0x048ff0000000181c */
[----:B------:R-:W-:Y:S01]  /*d170*/  HMMA.16816.F32 R32, R164, R174, R32 ;  /* 0x000000aea420723c */ /* 0x000fe20000001820 */
[----:B------:R-:W-:Y:S04]  /*d180*/  LDSM.16.M88.4 R164, [R226+0x4000] ;  /* 0x00400000e2a4783b */ /* 0x000fe80000000200 */
[----:B------:R-:W2:Y:S03]  /*d190*/  LDSM.16.M88.4 R172, [R225+0xc000] ;  /* 0x00c00000e1ac783b */ /* 0x000ea60000000200 */
[C---:B------:R-:W-:Y:S08]  /*d1a0*/  HMMA.16816.F32 R4, R180.reuse, R188, R4 ;  /* 0x000000bcb404723c */ /* 0x040ff00000001804 */
[C---:B------:R-:W-:Y:S01]  /*d1b0*/  HMMA.16816.F32 R8, R180.reuse, R190, R8 ;  /* 0x000000beb408723c */ /* 0x040fe20000001808 */
[----:B------:R-:W-:Y:S07]  /*d1c0*/  LDSM.16.M88.4 R188, [R225+0xd800] ;  /* 0x00d80000e1bc783b */ /* 0x000fee0000000200 */
[C---:B-1----:R-:W-:Y:S08]  /*d1d0*/  HMMA.16816.F32 R12, R180.reuse, R168, R12 ;  /* 0x000000a8b40c723c */ /* 0x042ff0000000180c */
[C---:B------:R-:W-:Y:S01]  /*d1e0*/  HMMA.16816.F32 R16, R180.reuse, R170, R16 ;  /* 0x000000aab410723c */ /* 0x040fe20000001810 */
[----:B------:R-:W1:Y:S07]  /*d1f0*/  LDSM.16.M88.4 R168, [R225+0xd000] ;  /* 0x00d00000e1a8783b */ /* 0x000e6e0000000200 */
[C---:B------:R-:W-:Y:S08]  /*d200*/  HMMA.16816.F32 R20, R180.reuse, R192, R20 ;  /* 0x000000c0b414723c */ /* 0x040ff00000001814 */
[C---:B------:R-:W-:Y:S01]  /*d210*/  HMMA.16816.F32 R24, R180.reuse, R194, R24 ;  /* 0x000000c2b418723c */ /* 0x040fe20000001818 */
[----:B------:R-:W-:Y:S07]  /*d220*/  LDSM.16.M88.4 R192, [R205] ;  /* 0x00000000cdc0783b */ /* 0x000fee0000000200 */
[C---:B----4-:R-:W-:Y:S08]  /*d230*/  HMMA.16816.F32 R28, R180.reuse, R184, R28 ;  /* 0x000000b8b41c723c */ /* 0x050ff0000000181c */
[----:B------:R-:W-:Y:S01]  /*d240*/  HMMA.16816.F32 R32, R180, R186, R32 ;  /* 0x000000bab420723c */ /* 0x000fe20000001820 */
[----:B------:R-:W-:Y:S04]  /*d250*/  LDSM.16.M88.4 R180, [R224+0x4000] ;  /* 0x00400000e0b4783b */ /* 0x000fe80000000200 */
[----:B------:R-:W3:Y:S03]  /*d260*/  LDSM.16.M88.4 R184, [R207] ;  /* 0x00000000cfb8783b */ /* 0x000ee60000000200 */
[C---:B--2---:R-:W-:Y:S08]  /*d270*/  HMMA.16816.F32 R4, R164.reuse, R172, R4 ;  /* 0x000000aca404723c */ /* 0x044ff00000001804 */
[C---:B------:R-:W-:Y:S01]  /*d280*/  HMMA.16816.F32 R8, R164.reuse, R174, R8 ;  /* 0x000000aea408723c */ /* 0x040fe20000001808 */
[----:B------:R-:W2:Y:S07]  /*d290*/  LDSM.16.M88.4 R172, [R206] ;  /* 0x00000000ceac783b */ /* 0x000eae0000000200 */
        /* <DEDUP_REMOVED lines=8> */
[----:B------:R-:W1:Y:S04]  /*d320*/  LDSM.16.M88.4 R164, [R204] ;  /* 0x00000000cca4783b */ /* 0x000e680000000200 */
[----:B------:R-:W4:Y:S03]  /*d330*/  LDSM.16.M88.4 R188, [R219+0xc800] ;  /* 0x00c80000dbbc783b */ /* 0x000f260000000200 */
[C---:B---3--:R-:W-:Y:S08]  /*d340*/  HMMA.16816.F32 R4, R180.reuse, R184, R4 ;  /* 0x000000b8b404723c */ /* 0x048ff00000001804 */
        /* <DEDUP_REMOVED lines=8> */
[C---:B-1----:R-:W-:Y:S08]  /*d3d0*/  HMMA.16816.F32 R28, R180.reuse, R164, R28 ;  /* 0x000000a4b41c723c */ /* 0x042ff0000000181c */
[----:B------:R-:W-:Y:S01]  /*d3e0*/  HMMA.16816.F32 R32, R180, R166, R32 ;  /* 0x000000a6b420723c */ /* 0x000fe20000001820 */
[----:B------:R-:W-:Y:S04]  /*d3f0*/  LDSM.16.M88.4 R164, [R221+0x4000] ;  /* 0x00400000dda4783b */ /* 0x000fe80000000200 */
[----:B------:R-:W-:Y:S03]  /*d400*/  LDSM.16.M88.4 R180, [R212+0x4800] ;  /* 0x00480000d4b4783b */ /* 0x000fe60000000200 */
[C---:B------:R-:W-:Y:S08]  /*d410*/  HMMA.16816.F32 R4, R168.reuse, R176, R4 ;  /* 0x000000b0a804723c */ /* 0x040ff00000001804 */
[C---:B------:R-:W-:Y:S01]  /*d420*/  HMMA.16816.F32 R8, R168.reuse, R178, R8 ;  /* 0x000000b2a808723c */ /* 0x040fe20000001808 */
[----:B------:R-:W1:Y:S07]  /*d430*/  LDSM.16.M88.4 R176, [R212+0x4000] ;  /* 0x00400000d4b0783b */ /* 0x000e6e0000000200 */
[C---:B----4-:R-:W-:Y:S08]  /*d440*/  HMMA.16816.F32 R12, R168.reuse, R188, R12 ;  /* 0x000000bca80c723c */ /* 0x050ff0000000180c */
[C---:B------:R-:W-:Y:S01]  /*d450*/  HMMA.16816.F32 R16, R168.reuse, R190, R16 ;  /* 0x000000bea810723c */ /* 0x040fe20000001810 */
[----:B------:R-:W-:Y:S07]  /*d460*/  LDSM.16.M88.4 R188, [R225+0xf800] ;  /* 0x00f80000e1bc783b */ /* 0x000fee0000000200 */
[C---:B--2---:R-:W-:Y:S08]  /*d470*/  HMMA.16816.F32 R20, R168.reuse, R172, R20 ;  /* 0x000000aca814723c */ /* 0x044ff00000001814 */
        /* <DEDUP_REMOVED lines=11> */
[----:B------:R-:W4:Y:S07]  /*d530*/  LDSM.16.M88.4 R180, [R225+0xf000] ;  /* 0x00f00000e1b4783b */ /* 0x000f2e0000000200 */
[C---:B------:R-:W-:Y:S08]  /*d540*/  HMMA.16816.F32 R20, R164.reuse, R192, R20 ;  /* 0x000000c0a414723c */ /* 0x040ff00000001814 */
[C---:B------:R-:W-:Y:S01]  /*d550*/  HMMA.16816.F32 R24, R164.reuse, R194, R24 ;  /* 0x000000c2a418723c */ /* 0x040fe20000001818 */
[----:B------:R-:W-:Y:S07]  /*d560*/  LDSM.16.M88.4 R192, [R219+0xe800] ;  /* 0x00e80000dbc0783b */ /* 0x000fee0000000200 */
[C---:B--2---:R-:W-:Y:S08]  /*d570*/  HMMA.16816.F32 R28, R164.reuse, R172, R28 ;  /* 0x000000aca41c723c */ /* 0x044ff0000000181c */
[----:B------:R-:W-:Y:S01]  /*d580*/  HMMA.16816.F32 R32, R164, R174, R32 ;  /* 0x000000aea420723c */ /* 0x000fe20000001820 */
[----:B------:R-:W-:Y:S04]  /*d590*/  LDSM.16.M88.4 R164, [R224+0x6000] ;  /* 0x00600000e0a4783b */ /* 0x000fe80000000200 */
[----:B------:R-:W2:Y:S03]  /*d5a0*/  LDSM.16.M88.4 R172, [R203] ;  /* 0x00000000cbac783b */ /* 0x000ea60000000200 */
[C---:B---3--:R-:W-:Y:S08]  /*d5b0*/  HMMA.16816.F32 R4, R168.reuse, R184, R4 ;  /* 0x000000b8a804723c */ /* 0x048ff00000001804 */
[C---:B------:R-:W-:Y:S01]  /*d5c0*/  HMMA.16816.F32 R8, R168.reuse, R186, R8 ;  /* 0x000000baa808723c */ /* 0x040fe20000001808 */
[----:B------:R-:W3:Y:S07]  /*d5d0*/  LDSM.16.M88.4 R184, [R202] ;  /* 0x00000000cab8783b */ /* 0x000eee0000000200 */
[C---:B-1----:R-:W-:Y:S08]  /*d5e0*/  HMMA.16816.F32 R12, R168.reuse, R176, R12 ;  /* 0x000000b0a80c723c */ /* 0x042ff0000000180c */
[C---:B------:R-:W-:Y:S01]  /*d5f0*/  HMMA.16816.F32 R16, R168.reuse, R178, R16 ;  /* 0x000000b2a810723c */ /* 0x040fe20000001810 */
[----:B------:R-:W1:Y:S07]  /*d600*/  LDSM.16.M88.4 R176, [R201] ;  /* 0x00000000c9b0783b */ /* 0x000e6e0000000200 */
[C---:B----4-:R-:W-:Y:S08]  /*d610*/  HMMA.16816.F32 R20, R168.reuse, R180, R20 ;  /* 0x000000b4a814723c */ /* 0x050ff00000001814 */
[C---:B------:R-:W-:Y:S01]  /*d620*/  HMMA.16816.F32 R24, R168.reuse, R182, R24 ;  /* 0x000000b6a818723c */ /* 0x040fe20000001818 */
[----:B------:R-:W-:Y:S07]  /*d630*/  LDSM.16.M88.4 R180, [R222+0x6000] ;  /* 0x00600000deb4783b */ /* 0x000fee0000000200 */
[C---:B------:R-:W-:Y:S08]  /*d640*/  HMMA.16816.F32 R28, R168.reuse, R188, R28 ;  /* 0x000000bca81c723c */ /* 0x040ff0000000181c */
[----:B------:R-:W-:Y:S01]  /*d650*/  HMMA.16816.F32 R32, R168, R190, R32 ;  /* 0x000000bea820723c */ /* 0x000fe20000001820 */
[----:B------:R-:W4:Y:S04]  /*d660*/  LDSM.16.M88.4 R168, [R200] ;  /* 0x00000000c8a8783b */ /* 0x000f280000000200 */
[----:B------:R-:W4:Y:S03]  /*d670*/  LDSM.16.M88.4 R188, [R219+0xe000] ;  /* 0x00e00000dbbc783b */ /* 0x000f260000000200 */
[C---:B--2---:R-:W-:Y:S08]  /*d680*/  HMMA.16816.F32 R4, R164.reuse, R172, R4 ;  /* 0x000000aca404723c */ /* 0x044ff00000001804 */
[C---:B------:R-:W-:Y:S01]  /*d690*/  HMMA.16816.F32 R8, R164.reuse, R174, R8 ;  /* 0x000000aea408723c */ /* 0x040fe20000001808 */
[----:B------:R-:W2:Y:S07]  /*d6a0*/  LDSM.16.M88.4 R172, [R219+0xf000] ;  /* 0x00f00000dbac783b */ /* 0x000eae0000000200 */
[C---:B---3--:R-:W-:Y:S08]  /*d6b0*/  HMMA.16816.F32 R12, R164.reuse, R184, R12 ;  /* 0x000000b8a40c723c */ /* 0x048ff0000000180c */
[C---:B------:R-:W-:Y:S01]  /*d6c0*/  HMMA.16816.F32 R16, R164.reuse, R186, R16 ;  /* 0x000000baa410723c */ /* 0x040fe20000001810 */
[----:B------:R-:W-:Y:S07]  /*d6d0*/  LDSM.16.M88.4 R184, [R212+0x6800] ;  /* 0x00680000d4b8783b */ /* 0x000fee0000000200 */
[C---:B-1----:R-:W-:Y:S08]  /*d6e0*/  HMMA.16816.F32 R20, R164.reuse, R176, R20 ;  /* 0x000000b0a414723c */ /* 0x042ff00000001814 */
[C---:B------:R-:W-:Y:S01]  /*d6f0*/  HMMA.16816.F32 R24, R164.reuse, R178, R24 ;  /* 0x000000b2a418723c */ /* 0x040fe20000001818 */
[----:B------:R-:W-:Y:S07]  /*d700*/  LDSM.16.M88.4 R176, [R212+0x6000] ;  /* 0x00600000d4b0783b */ /* 0x000fee0000000200 */
[C---:B----4-:R-:W-:Y:S08]  /*d710*/  HMMA.16816.F32 R28, R164.reuse, R168, R28 ;  /* 0x000000a8a41c723c */ /* 0x050ff0000000181c */
[----:B------:R-:W-:Y:S01]  /*d720*/  HMMA.16816.F32 R32, R164, R170, R32 ;  /* 0x000000aaa420723c */ /* 0x000fe20000001820 */
[----:B------:R-:W1:Y:S04]  /*d730*/  LDSM.16.M88.4 R164, [R219+0xf800] ;  /* 0x00f80000dba4783b */ /* 0x000e680000000200 */
[----:B------:R-:W3:Y:S03]  /*d740*/  LDSM.16.M88.4 R168, [R221+0x6000] ;  /* 0x00600000dda8783b */ /* 0x000ee60000000200 */
[C---:B------:R-:W-:Y:S08]  /*d750*/  HMMA.16816.F32 R4, R180.reuse, R188, R4 ;  /* 0x000000bcb404723c */ /* 0x040ff00000001804 */
[C---:B------:R-:W-:Y:S01]  /*d760*/  HMMA.16816.F32 R8, R180.reuse, R190, R8 ;  /* 0x000000beb408723c */ /* 0x040fe20000001808 */
[----:B------:R-:W4:Y:S07]  /*d770*/  LDSM.16.M88.4 R188, [R212+0x7000] ;  /* 0x00700000d4bc783b */ /* 0x000f2e0000000200 */
[C---:B------:R-:W-:Y:S08]  /*d780*/  HMMA.16816.F32 R12, R180.reuse, R192, R12 ;  /* 0x000000c0b40c723c */ /* 0x040ff0000000180c */
[C---:B------:R-:W-:Y:S01]  /*d790*/  HMMA.16816.F32 R16, R180.reuse, R194, R16 ;  /* 0x000000c2b410723c */ /* 0x040fe20000001810 */
[----:B------:R-:W4:Y:S01]  /*d7a0*/  LDSM.16.M88.4 R192, [R212+0x7800] ;  /* 0x00780000d4c0783b */ /* 0x000f220000000200 */
[----:B------:R-:W-:Y:S04]  /*d7b0*/  DEPBAR.LE SB0, 0x0 ;  /* 0x000080000000791a */ /* 0x000fe80000000000 */
[----:B------:R-:W-:Y:S02]  /*d7c0*/  BAR.SYNC.DEFER_BLOCKING 0x0 ;  /* 0x0000000000007b1d */ /* 0x000fe40000010000 */
[C---:B--2---:R-:W-:Y:S08]  /*d7d0*/  HMMA.16816.F32 R20, R180.reuse, R172, R20 ;  /* 0x000000acb414723c */ /* 0x044ff00000001814 */
[C---:B------:R-:W-:Y:S08]  /*d7e0*/  HMMA.16816.F32 R24, R180.reuse, R174, R24 ;  /* 0x000000aeb418723c */ /* 0x040ff00000001818 */
[C---:B-1----:R-:W-:Y:S08]  /*d7f0*/  HMMA.16816.F32 R28, R180.reuse, R164, R28 ;  /* 0x000000a4b41c723c */ /* 0x042ff0000000181c */
[----:B------:R-:W-:Y:S07]  /*d800*/  HMMA.16816.F32 R32, R180, R166, R32 ;  /* 0x000000a6b420723c */ /* 0x000fee0000001820 */
[C---:B------:R-:W-:Y:S01]  /*d810*/  LEA R182, P0, R3.reuse, R36, 0x6 ;  /* 0x0000002403b67211 */ /* 0x040fe200078030ff */
[C---:B---3--:R-:W-:Y:S05]  /*d820*/  HMMA.16816.F32 R4, R168.reuse, R176, R4 ;  /* 0x000000b0a804723c */ /* 0x048fea0000001804 */
[----:B------:R-:W-:Y:S01]  /*d830*/  LEA.HI.X.SX32 R183, R3, R37, 0x6, P0 ;  /* 0x0000002503b77211 */ /* 0x000fe200000f36ff */
[C---:B------:R-:W-:Y:S02]  /*d840*/  IMAD.WIDE.U32 R174, R182.reuse, c[0x0][0x198], RZ ;  /* 0x00006600b6ae7a25 */ /* 0x040fe400078e00ff */
[C---:B------:R-:W-:Y:S04]  /*d850*/  HMMA.16816.F32 R8, R168.reuse, R178, R8 ;  /* 0x000000b2a808723c */ /* 0x040fe80000001808 */
[----:B------:R-:W-:Y:S04]  /*d860*/  IMAD R250, R183, c[0x0][0x198], RZ ;  /* 0x00006600b7fa7a24 */ /* 0x000fe800078e02ff */
[C---:B------:R-:W-:Y:S04]  /*d870*/  HMMA.16816.F32 R12, R168.reuse, R184, R12 ;  /* 0x000000b8a80c723c */ /* 0x040fe8000000180c */
[----:B------:R-:W-:Y:S04]  /*d880*/  IMAD R250, R182, c[0x0][0x19c], R250 ;  /* 0x00006700b6fa7a24 */ /* 0x000fe800078e02fa */
[C---:B------:R-:W-:Y:S04]  /*d890*/  HMMA.16816.F32 R16, R168.reuse, R186, R16 ;  /* 0x000000baa810723c */ /* 0x040fe80000001810 */
[----:B------:R-:W-:Y:S04]  /*d8a0*/  IMAD.IADD R250, R175, 0x1, R250 ;  /* 0x00000001affa7824 */ /* 0x000fe800078e02fa */
[C---:B----4-:R-:W-:Y:S08]  /*d8b0*/  HMMA.16816.F32 R20, R168.reuse, R188, R20 ;  /* 0x000000bca814723c */ /* 0x050ff00000001814 */
[C---:B------:R-:W-:Y:S07]  /*d8c0*/  HMMA.16816.F32 R24, R168.reuse, R190, R24 ;  /* 0x000000bea818723c */ /* 0x040fee0000001818 */
[C---:B------:R-:W-:Y:S01]  /*d8d0*/  LEA R190, P1, R3.reuse, R38, 0x6 ;  /* 0x0000002603be7211 */ /* 0x040fe200078230ff */
[C---:B------:R-:W-:Y:S04]  /*d8e0*/  HMMA.16816.F32 R28, R168.reuse, R192, R28 ;  /* 0x000000c0a81c723c */ /* 0x040fe8000000181c */
[C---:B------:R-:W-:Y:S03]  /*d8f0*/  LEA.HI.X.SX32 R191, R3.reuse, R39, 0x6, P1 ;  /* 0x0000002703bf7211 */ /* 0x040fe600008f36ff */
[C---:B------:R-:W-:Y:S01]  /*d900*/  LEA R192, P6, R3.reuse, R40, 0x6 ;  /* 0x0000002803c07211 */ /* 0x040fe200078c30ff */
[----:B------:R-:W-:Y:S04]  /*d910*/  HMMA.16816.F32 R32, R168, R194, R32 ;  /* 0x000000c2a820723c */ /* 0x000fe80000001820 */
[----:B------:R-:W-:Y:S01]  /*d920*/  LEA.HI.X.SX32 R193, R3, R41, 0x6, P6 ;  /* 0x0000002903c17211 */ /* 0x000fe200030f36ff */
[----:B------:R-:W-:Y:S01]  /*d930*/  IMAD R252, R191, c[0x0][0x198], RZ ;  /* 0x00006600bffc7a24 */ /* 0x000fe200078e02ff */
[----:B------:R1:W5:Y:S01]  /*d940*/  LDL.LU.64 R40, [R1+0x30] ;  /* 0x0000300001287983 */ /* 0x0003620000300a00 */
[-C--:B------:R-:W-:Y:S01]  /*d950*/  LEA R194, P1, R196, R245.reuse, 0x1 ;  /* 0x000000f5c4c27211 */ /* 0x080fe200078208ff */
[----:B------:R-:W-:Y:S02]  /*d960*/  IMAD.WIDE.U32 R170, R192, c[0x0][0x198], RZ ;  /* 0x00006600c0aa7a25 */ /* 0x000fe400078e00ff */
[----:B------:R1:W5:Y:S02]  /*d970*/  LDL.LU.64 R38, [R1+0x28] ;  /* 0x0000280001267983 */ /* 0x0003640000300a00 */
[-C--:B------:R-:W-:Y:S01]  /*d980*/  LEA.HI.X R195, R196, R244.reuse, R246, 0x1, P1 ;  /* 0x000000f4c4c37211 */ /* 0x080fe200008f0cf6 */
[----:B------:R-:W-:Y:S01]  /*d990*/  IMAD R3, R193, c[0x0][0x198], RZ ;  /* 0x00006600c1037a24 */ /* 0x000fe200078e02ff */
[-C--:B------:R-:W-:Y:S01]  /*d9a0*/  LEA R198, P0, R170, R245.reuse, 0x1 ;  /* 0x000000f5aac67211 */ /* 0x080fe200078008ff */
[----:B------:R1:W5:Y:S01]  /*d9b0*/  LDL.LU.64 R36, [R1+0x20] ;  /* 0x0000200001247983 */ /* 0x0003620000300a00 */
[-C--:B------:R-:W-:Y:S01]  /*d9c0*/  LEA R182, P1, R174, R245.reuse, 0x1 ;  /* 0x000000f5aeb67211 */ /* 0x080fe200078208ff */
[----:B------:R-:W-:Y:S02]  /*d9d0*/  IMAD R3, R192, c[0x0][0x19c], R3 ;  /* 0x00006700c0037a24 */ /* 0x000fe400078e0203 */
[----:B------:R-:W-:Y:S01]  /*d9e0*/  IMAD R252, R190, c[0x0][0x19c], R252 ;  /* 0x00006700befc7a24 */ /* 0x000fe200078e02fc */
[-C--:B------:R-:W-:Y:S01]  /*d9f0*/  LEA.HI.X R183, R174, R244.reuse, R250, 0x1, P1 ;  /* 0x000000f4aeb77211 */ /* 0x080fe200008f0cfa */
[----:B------:R-:W-:Y:S02]  /*da00*/  IMAD.IADD R3, R171, 0x1, R3 ;  /* 0x00000001ab037824 */ /* 0x000fe400078e0203 */
[----:B------:R-:W-:Y:S03]  /*da10*/  IMAD.WIDE.U32 R192, R190, c[0x0][0x198], RZ ;  /* 0x00006600bec07a25 */ /* 0x000fe600078e00ff */
[-C--:B------:R-:W-:Y:S01]  /*da20*/  LEA.HI.X R199, R170, R244.reuse, R3, 0x1, P0 ;  /* 0x000000f4aac77211 */ /* 0x080fe200000f0c03 */
[----:B------:R-:W-:Y:S01]  /*da30*/  IMAD.IADD R3, R193, 0x1, R252 ;  /* 0x00000001c1037824 */ /* 0x000fe200078e02fc */
[----:B------:R-:W-:Y:S02]  /*da40*/  PLOP3.LUT P0, PT, PT, PT, UP0, 0x80, 0x0 ;  /* 0x000000000000781c */ /* 0x000fe40003f0f008 */
[C---:B------:R-:W-:Y:S04]  /*da50*/  LEA R190, P6, R192.reuse, R245, 0x1 ;  /* 0x000000f5c0be7211 */ /* 0x040fe800078c08ff */
[----:B------:R-:W-:Y:S07]  /*da60*/  LEA.HI.X R191, R192, R244, R3, 0x1, P6 ;  /* 0x000000f4c0bf7211 */ /* 0x000fee00030f0c03 */
[----:B-1---5:R-:W-:-:S05]  /*da70*/  @P0 BRA `(.L_x_209) ;  /* 0xffffe03000000947 */ /* 0x022fca000383ffff */
.L_x_208:
[----:B------:R-:W-:Y:S01]  /*da80*/  MOV R164, UR6 ;  /* 0x0000000600a47c02 */ /* 0x000fe20008000f00 */
[----:B------:R-:W-:Y:S02]  /*da90*/  UISETP.GT.AND UP0, UPT, UR6, UR9, UPT ;  /* 0x000000090600728c */ /* 0x000fe4000bf04270 */
[----:B------:R-:W-:Y:S01]  /*daa0*/  UIADD3 UR14, UR14, 0x1, URZ ;  /* 0x000000010e0e7890 */ /* 0x000fe2000fffe03f */
[----:B------:R-:W-:Y:S01]  /*dab0*/  LEA R3, R164, R239, 0x6 ;  /* 0x000000efa4037211 */ /* 0x000fe200078e30ff */
[----:B------:R-:W-:Y:S03]  /*dac0*/  UMOV UR27, UR6 ;  /* 0x00000006001b7c82 */ /* 0x000fe60008000000 */
[C---:B------:R-:W-:Y:S02]  /*dad0*/  ISETP.GE.AND P0, PT, R3.reuse, R238, PT ;  /* 0x000000ee0300720c */ /* 0x040fe40003f06270 */
[C---:B------:R-:W-:Y:S02]  /*dae0*/  ISETP.GE.AND P6, PT, R3.reuse, R236, PT ;  /* 0x000000ec0300720c */ /* 0x040fe40003fc6270 */
[C---:B------:R-:W-:Y:S02]  /*daf0*/  IADD3 R165, R3.reuse, 0x1, RZ ;  /* 0x0000000103a57810 */ /* 0x040fe40007ffe0ff */
[C---:B------:R-:W-:Y:S02]  /*db00*/  IADD3 R164, R3.reuse, 0x8, RZ ;  /* 0x0000000803a47810 */ /* 0x040fe40007ffe0ff */
[C---:B------:R-:W-:Y:S02]  /*db10*/  ISETP.GE.OR P0, PT, R3.reuse, R237, !P0 ;  /* 0x000000ed0300720c */ /* 0x040fe40004706670 */
[----:B------:R-:W-:Y:S02]  /*db20*/  ISETP.GE.OR P6, PT, R3, R231, !P6 ;  /* 0x000000e70300720c */ /* 0x000fe400077c6670 */
[C---:B------:R-:W-:Y:S02]  /*db30*/  ISETP.GE.AND P1, PT, R165.reuse, R238, PT ;  /* 0x000000eea500720c */ /* 0x040fe40003f26270 */
[----:B------:R-:W-:Y:S02]  /*db40*/  FSEL R166, R4, -INF , !P0 ;  /* 0xff80000004a67808 */ /* 0x000fe40004000000 */
[C---:B------:R-:W-:Y:S02]  /*db50*/  ISETP.GE.AND P0, PT, R165.reuse, R236, PT ;  /* 0x000000eca500720c */ /* 0x040fe40003f06270 */
[----:B------:R-:W-:Y:S02]  /*db60*/  FSEL R167, R6, -INF , !P6 ;  /* 0xff80000006a77808 */ /* 0x000fe40007000000 */
[C---:B------:R-:W-:Y:S02]  /*db70*/  ISETP.GE.AND P6, PT, R164.reuse, R238, PT ;  /* 0x000000eea400720c */ /* 0x040fe40003fc6270 */
[C---:B------:R-:W-:Y:S02]  /*db80*/  ISETP.GE.OR P1, PT, R165.reuse, R237, !P1 ;  /* 0x000000eda500720c */ /* 0x040fe40004f26670 */
[----:B------:R-:W-:Y:S02]  /*db90*/  ISETP.GE.OR P0, PT, R165, R231, !P0 ;  /* 0x000000e7a500720c */ /* 0x000fe40004706670 */
[C---:B------:R-:W-:Y:S02]  /*dba0*/  ISETP.GE.OR P6, PT, R164.reuse, R237, !P6 ;  /* 0x000000eda400720c */ /* 0x040fe400077c6670 */
[----:B------:R-:W-:Y:S02]  /*dbb0*/  IADD3 R4, R3, 0x9, RZ ;  /* 0x0000000903047810 */ /* 0x000fe40007ffe0ff */
[----:B-1----:R-:W-:Y:S02]  /*dbc0*/  FSEL R172, R5, -INF , !P1 ;  /* 0xff80000005ac7808 */ /* 0x002fe40004800000 */
[----:B------:R-:W-:Y:S02]  /*dbd0*/  FSEL R7, R7, -INF , !P0 ;  /* 0xff80000007077808 */ /* 0x000fe40004000000 */
[-C--:B------:R-:W-:Y:S02]  /*dbe0*/  ISETP.GE.AND P0, PT, R164, R236.reuse, PT ;  /* 0x000000eca400720c */ /* 0x080fe40003f06270 */
[----:B------:R-:W-:Y:S02]  /*dbf0*/  FSEL R170, R8, -INF , !P6 ;  /* 0xff80000008aa7808 */ /* 0x000fe40007000000 */
[C---:B------:R-:W-:Y:S02]  /*dc00*/  ISETP.GE.AND P6, PT, R4.reuse, R236, PT ;  /* 0x000000ec0400720c */ /* 0x040fe40003fc6270 */
[----:B------:R-:W-:Y:S02]  /*dc10*/  ISETP.GE.AND P1, PT, R4, R238, PT ;  /* 0x000000ee0400720c */ /* 0x000fe40003f26270 */
[-C--:B------:R-:W-:Y:S02]  /*dc20*/  ISETP.GE.OR P0, PT, R164, R231.reuse, !P0 ;  /* 0x000000e7a400720c */ /* 0x080fe40004706670 */
[C---:B------:R-:W-:Y:S02]  /*dc30*/  IADD3 R8, R3.reuse, 0x10, RZ ;  /* 0x0000001003087810 */ /* 0x040fe40007ffe0ff */
[C---:B------:R-:W-:Y:S02]  /*dc40*/  ISETP.GE.OR P6, PT, R4.reuse, R231, !P6 ;  /* 0x000000e70400720c */ /* 0x040fe400077c6670 */
[----:B------:R-:W-:Y:S02]  /*dc50*/  ISETP.GE.OR P1, PT, R4, R237, !P1 ;  /* 0x000000ed0400720c */ /* 0x000fe40004f26670 */
[----:B------:R-:W-:Y:S02]  /*dc60*/  IADD3 R6, R3, 0x11, RZ ;  /* 0x0000001103067810 */ /* 0x000fe40007ffe0ff */
[----:B------:R-:W-:Y:S02]  /*dc70*/  FSEL R11, R11, -INF , !P6 ;  /* 0xff8000000b0b7808 */ /* 0x000fe40007000000 */
[----:B------:R-:W-:Y:S02]  /*dc80*/  FSEL R168, R9, -INF , !P1 ;  /* 0xff80000009a87808 */ /* 0x000fe40004800000 */
[----:B------:R-:W-:Y:S02]  /*dc90*/  FSEL R5, R10, -INF , !P0 ;  /* 0xff8000000a057808 */ /* 0x000fe40004000000 */
[C---:B------:R-:W-:Y:S02]  /*dca0*/  ISETP.GE.AND P6, PT, R8.reuse, R236, PT ;  /* 0x000000ec0800720c */ /* 0x040fe40003fc6270 */
[-C--:B------:R-:W-:Y:S02]  /*dcb0*/  ISETP.GE.AND P1, PT, R8, R238.reuse, PT ;  /* 0x000000ee0800720c */ /* 0x080fe40003f26270 */
[----:B------:R-:W-:Y:S02]  /*dcc0*/  ISETP.GE.AND P0, PT, R6, R238, PT ;  /* 0x000000ee0600720c */ /* 0x000fe40003f06270 */
[C---:B------:R-:W-:Y:S02]  /*dcd0*/  ISETP.GE.OR P6, PT, R8.reuse, R231, !P6 ;  /* 0x000000e70800720c */ /* 0x040fe400077c6670 */
[-C--:B------:R-:W-:Y:S02]  /*dce0*/  ISETP.GE.OR P1, PT, R8, R237.reuse, !P1 ;  /* 0x000000ed0800720c */ /* 0x080fe40004f26670 */
[-C--:B------:R-:W-:Y:S02]  /*dcf0*/  ISETP.GE.OR P0, PT, R6, R237.reuse, !P0 ;  /* 0x000000ed0600720c */ /* 0x080fe40004706670 */
[C---:B------:R-:W-:Y:S02]  /*dd00*/  IADD3 R4, R3.reuse, 0x18, RZ ;  /* 0x0000001803047810 */ /* 0x040fe40007ffe0ff */
[----:B------:R-:W-:Y:S02]  /*dd10*/  IADD3 R8, R3, 0x19, RZ ;  /* 0x0000001903087810 */ /* 0x000fe40007ffe0ff */
[----:B------:R-:W-:Y:S02]  /*dd20*/  FSEL R191, R14, -INF , !P6 ;  /* 0xff8000000ebf7808 */ /* 0x000fe40007000000 */
[----:B------:R-:W-:Y:S02]  /*dd30*/  FSEL R187, R12, -INF , !P1 ;  /* 0xff8000000cbb7808 */ /* 0x000fe40004800000 */
[----:B------:R-:W-:Y:S02]  /*dd40*/  FSEL R188, R13, -INF , !P0 ;  /* 0xff8000000dbc7808 */ /* 0x000fe40004000000 */
[----:B------:R-:W-:Y:S02]  /*dd50*/  ISETP.GE.AND P1, PT, R6, R236, PT ;  /* 0x000000ec0600720c */ /* 0x000fe40003f26270 */
[-C--:B------:R-:W-:Y:S02]  /*dd60*/  ISETP.GE.AND P0, PT, R4, R238.reuse, PT ;  /* 0x000000ee0400720c */ /* 0x080fe40003f06270 */
[-C--:B------:R-:W-:Y:S02]  /*dd70*/  ISETP.GE.AND P6, PT, R8, R238.reuse, PT ;  /* 0x000000ee0800720c */ /* 0x080fe40003fc6270 */
[----:B------:R-:W-:Y:S02]  /*dd80*/  ISETP.GE.OR P0, PT, R4, R237, !P0 ;  /* 0x000000ed0400720c */ /* 0x000fe40004706670 */
[----:B------:R-:W-:Y:S02]  /*dd90*/  ISETP.GE.OR P1, PT, R6, R231, !P1 ;  /* 0x000000e70600720c */ /* 0x000fe40004f26670 */
[----:B------:R-:W-:Y:S02]  /*dda0*/  IADD3 R6, R3, 0x20, RZ ;  /* 0x0000002003067810 */ /* 0x000fe40007ffe0ff */
[-C--:B------:R-:W-:Y:S02]  /*ddb0*/  ISETP.GE.OR P6, PT, R8, R237.reuse, !P6 ;  /* 0x000000ed0800720c */ /* 0x080fe400077c6670 */
[----:B------:R-:W-:Y:S02]  /*ddc0*/  FSEL R189, R16, -INF , !P0 ;  /* 0xff80000010bd7808 */ /* 0x000fe40004000000 */
[----:B------:R-:W-:Y:S02]  /*ddd0*/  FSEL R192, R15, -INF , !P1 ;  /* 0xff8000000fc07808 */ /* 0x000fe40004800000 */
[----:B------:R-:W-:Y:S02]  /*dde0*/  FSEL R190, R17, -INF , !P6 ;  /* 0xff80000011be7808 */ /* 0x000fe40007000000 */
[----:B------:R-:W-:Y:S02]  /*ddf0*/  ISETP.GE.AND P6, PT, R6, R238, PT ;  /* 0x000000ee0600720c */ /* 0x000fe40003fc6270 */
[----:B------:R-:W-:Y:S02]  /*de00*/  FMNMX.FTZ R9, R166, R2, !PT ;  /* 0x00000002a6097209 */ /* 0x000fe40007810000 */
[-C--:B------:R-:W-:Y:S02]  /*de10*/  ISETP.GE.AND P1, PT, R4, R236.reuse, PT ;  /* 0x000000ec0400720c */ /* 0x080fe40003f26270 */
[----:B------:R-:W-:Y:S02]  /*de20*/  ISETP.GE.AND P0, PT, R8, R236, PT ;  /* 0x000000ec0800720c */ /* 0x000fe40003f06270 */
[----:B------:R-:W-:Y:S02]  /*de30*/  ISETP.GE.OR P6, PT, R6, R237, !P6 ;  /* 0x000000ed0600720c */ /* 0x000fe400077c6670 */
[-C--:B------:R-:W-:Y:S02]  /*de40*/  ISETP.GE.OR P1, PT, R4, R231.reuse, !P1 ;  /* 0x000000e70400720c */ /* 0x080fe40004f26670 */
[----:B------:R-:W-:Y:S02]  /*de50*/  ISETP.GE.OR P0, PT, R8, R231, !P0 ;  /* 0x000000e70800720c */ /* 0x000fe40004706670 */
[----:B------:R-:W-:Y:S02]  /*de60*/  IADD3 R4, R3, 0x21, RZ ;  /* 0x0000002103047810 */ /* 0x000fe40007ffe0ff */
[----:B------:R-:W-:Y:S02]  /*de70*/  FMNMX.FTZ R9, R172, R9, !PT ;  /* 0x00000009ac097209 */ /* 0x000fe40007810000 */
[----:B------:R-:W-:Y:S02]  /*de80*/  FSEL R252, R20, -INF , !P6 ;  /* 0xff80000014fc7808 */ /* 0x000fe40007000000 */
[----:B------:R-:W-:Y:S02]  /*de90*/  FSEL R194, R19, -INF , !P0 ;  /* 0xff80000013c27808 */ /* 0x000fe40004000000 */
[C---:B------:R-:W-:Y:S02]  /*dea0*/  ISETP.GE.AND P0, PT, R4.reuse, R238, PT ;  /* 0x000000ee0400720c */ /* 0x040fe40003f06270 */
[----:B------:R-:W-:Y:S02]  /*deb0*/  ISETP.GE.AND P6, PT, R4, R236, PT ;  /* 0x000000ec0400720c */ /* 0x000fe40003fc6270 */
[----:B------:R-:W-:Y:S02]  /*dec0*/  FMNMX.FTZ R9, R170, R9, !PT ;  /* 0x00000009aa097209 */ /* 0x000fe40007810000 */
[C---:B------:R-:W-:Y:S02]  /*ded0*/  ISETP.GE.OR P0, PT, R4.reuse, R237, !P0 ;  /* 0x000000ed0400720c */ /* 0x040fe40004706670 */
[----:B------:R-:W-:Y:S02]  /*dee0*/  ISETP.GE.OR P6, PT, R4, R231, !P6 ;  /* 0x000000e70400720c */ /* 0x000fe400077c6670 */
[----:B------:R-:W-:Y:S02]  /*def0*/  FMNMX.FTZ R4, R168, R9, !PT ;  /* 0x00000009a8047209 */ /* 0x000fe40007810000 */
[----:B------:R-:W-:Y:S02]  /*df00*/  FSEL R193, R18, -INF , !P1 ;  /* 0xff80000012c17808 */ /* 0x000fe40004800000 */
[----:B------:R-:W-:Y:S02]  /*df10*/  FMNMX.FTZ R13, R187, R4, !PT ;  /* 0x00000004bb0d7209 */ /* 0x000fe40007810000 */
[----:B------:R-:W-:Y:S02]  /*df20*/  ISETP.GE.AND P1, PT, R6, R236, PT ;  /* 0x000000ec0600720c */ /* 0x000fe40003f26270 */
[----:B------:R-:W-:Y:S02]  /*df30*/  FMNMX.FTZ R12, R188, R13, !PT ;  /* 0x0000000dbc0c7209 */ /* 0x000fe40007810000 */
[----:B------:R-:W-:Y:S02]  /*df40*/  FMNMX.FTZ R10, R167, R0, !PT ;  /* 0x00000000a70a7209 */ /* 0x000fe40007810000 */
[----:B------:R-:W-:Y:S02]  /*df50*/  FMNMX.FTZ R13, R189, R12, !PT ;  /* 0x0000000cbd0d7209 */ /* 0x000fe40007810000 */
[----:B------:R-:W-:Y:S02]  /*df60*/  ISETP.GE.OR P1, PT, R6, R231, !P1 ;  /* 0x000000e70600720c */ /* 0x000fe40004f26670 */
[----:B------:R-:W-:Y:S02]  /*df70*/  FMNMX.FTZ R10, R7, R10, !PT ;  /* 0x0000000a070a7209 */ /* 0x000fe40007810000 */
[----:B------:R-:W-:Y:S02]  /*df80*/  IADD3 R6, R3, 0x28, RZ ;  /* 0x0000002803067810 */ /* 0x000fe40007ffe0ff */
[----:B------:R-:W-:Y:S02]  /*df90*/  FSEL R250, R21, -INF , !P0 ;  /* 0xff80000015fa7808 */ /* 0x000fe40004000000 */
[----:B------:R-:W-:Y:S02]  /*dfa0*/  IADD3 R9, R3, 0x29, RZ ;  /* 0x0000002903097810 */ /* 0x000fe40007ffe0ff */
[----:B------:R-:W-:Y:S02]  /*dfb0*/  FMNMX.FTZ R13, R190, R13, !PT ;  /* 0x0000000dbe0d7209 */ /* 0x000fe40007810000 */
[----:B------:R-:W-:Y:S02]  /*dfc0*/  FMNMX.FTZ R10, R5, R10, !PT ;  /* 0x0000000a050a7209 */ /* 0x000fe40007810000 */
[-C--:B------:R-:W-:Y:S02]  /*dfd0*/  ISETP.GE.AND P0, PT, R6, R238.reuse, PT ;  /* 0x000000ee0600720c */ /* 0x080fe40003f06270 */
[----:B------:R-:W-:Y:S02]  /*dfe0*/  FSEL R196, R22, -INF , !P1 ;  /* 0xff80000016c47808 */ /* 0x000fe40004800000 */
[----:B------:R-:W-:Y:S02]  /*dff0*/  FSEL R197, R23, -INF , !P6 ;  /* 0xff80000017c57808 */ /* 0x000fe40007000000 */
[----:B------:R-:W-:Y:S01]  /*e000*/  ISETP.GE.AND P6, PT, R9, R238, PT ;  /* 0x000000ee0900720c */ /* 0x000fe20003fc6270 */
[----:B------:R-:W-:Y:S01]  /*e010*/  LDSM.16.MT88.4 R20, [R218+0x10000] ;  /* 0x01000000da14783b */ /* 0x000fe20000004200 */
[----:B------:R-:W-:Y:S02]  /*e020*/  FMNMX.FTZ R10, R11, R10, !PT ;  /* 0x0000000a0b0a7209 */ /* 0x000fe40007810000 */
[----:B------:R-:W-:Y:S02]  /*e030*/  ISETP.GE.OR P0, PT, R6, R237, !P0 ;  /* 0x000000ed0600720c */ /* 0x000fe40004706670 */
[----:B------:R-:W-:Y:S02]  /*e040*/  IADD3 R8, R3, 0x30, RZ ;  /* 0x0000003003087810 */ /* 0x000fe40007ffe0ff */
[----:B------:R-:W-:Y:S02]  /*e050*/  FMNMX.FTZ R13, R252, R13, !PT ;  /* 0x0000000dfc0d7209 */ /* 0x000fe40007810000 */
[----:B------:R-:W-:Y:S02]  /*e060*/  ISETP.GE.AND P1, PT, R6, R236, PT ;  /* 0x000000ec0600720c */ /* 0x000fe40003f26270 */
[----:B------:R-:W-:Y:S02]  /*e070*/  FSEL R246, R24, -INF , !P0 ;  /* 0xff80000018f67808 */ /* 0x000fe40004000000 */
[----:B------:R-:W-:Y:S02]  /*e080*/  ISETP.GE.OR P6, PT, R9, R237, !P6 ;  /* 0x000000ed0900720c */ /* 0x000fe400077c6670 */
[----:B------:R-:W-:Y:S02]  /*e090*/  ISETP.GE.OR P1, PT, R6, R231, !P1 ;  /* 0x000000e70600720c */ /* 0x000fe40004f26670 */
[----:B------:R-:W-:Y:S02]  /*e0a0*/  IADD3 R6, R3, 0x31, RZ ;  /* 0x0000003103067810 */ /* 0x000fe40007ffe0ff */
[----:B------:R-:W-:Y:S02]  /*e0b0*/  ISETP.GE.AND P0, PT, R8, R238, PT ;  /* 0x000000ee0800720c */ /* 0x000fe40003f06270 */
[----:B------:R-:W-:Y:S02]  /*e0c0*/  FMNMX.FTZ R13, R250, R13, !PT ;  /* 0x0000000dfa0d7209 */ /* 0x000fe40007810000 */
[----:B------:R-:W-:Y:S02]  /*e0d0*/  FMNMX.FTZ R15, R191, R10, !PT ;  /* 0x0000000abf0f7209 */ /* 0x000fe40007810000 */
[----:B------:R-:W-:Y:S02]  /*e0e0*/  ISETP.GE.OR P0, PT, R8, R237, !P0 ;  /* 0x000000ed0800720c */ /* 0x000fe40004706670 */
[----:B------:R-:W-:Y:S02]  /*e0f0*/  FSEL R198, R25, -INF , !P6 ;  /* 0xff80000019c67808 */ /* 0x000fe40007000000 */
[----:B------:R-:W-:Y:S02]  /*e100*/  FMNMX.FTZ R10, R192, R15, !PT ;  /* 0x0000000fc00a7209 */ /* 0x000fe40007810000 */
[----:B------:R-:W-:Y:S02]  /*e110*/  ISETP.GE.AND P6, PT, R6, R238, PT ;  /* 0x000000ee0600720c */ /* 0x000fe40003fc6270 */
[----:B------:R-:W-:Y:S02]  /*e120*/  FMNMX.FTZ R13, R246, R13, !PT ;  /* 0x0000000df60d7209 */ /* 0x000fe40007810000 */
[----:B------:R-:W-:Y:S02]  /*e130*/  IADD3 R4, R3, 0x38, RZ ;  /* 0x0000003803047810 */ /* 0x000fe40007ffe0ff */
[----:B------:R-:W-:Y:S02]  /*e140*/  FSEL R186, R28, -INF , !P0 ;  /* 0xff8000001cba7808 */ /* 0x000fe40004000000 */
[----:B------:R-:W-:Y:S02]  /*e150*/  ISETP.GE.OR P6, PT, R6, R237, !P6 ;  /* 0x000000ed0600720c */ /* 0x000fe400077c6670 */
[----:B------:R-:W-:Y:S02]  /*e160*/  FMNMX.FTZ R13, R198, R13, !PT ;  /* 0x0000000dc60d7209 */ /* 0x000fe40007810000 */
[----:B------:R-:W-:Y:S02]  /*e170*/  FMNMX.FTZ R15, R193, R10, !PT ;  /* 0x0000000ac10f7209 */ /* 0x000fe40007810000 */
[----:B------:R-:W-:Y:S02]  /*e180*/  IADD3 R3, R3, 0x39, RZ ;  /* 0x0000003903037810 */ /* 0x000fe40007ffe0ff */
[-C--:B------:R-:W-:Y:S02]  /*e190*/  ISETP.GE.AND P0, PT, R4, R238.reuse, PT ;  /* 0x000000ee0400720c */ /* 0x080fe40003f06270 */
[----:B------:R-:W-:Y:S02]  /*e1a0*/  FSEL R178, R29, -INF , !P6 ;  /* 0xff8000001db27808 */ /* 0x000fe40007000000 */
[----:B------:R-:W-:Y:S02]  /*e1b0*/  FMNMX.FTZ R17, R186, R13, !PT ;  /* 0x0000000dba117209 */ /* 0x000fe40007810000 */
[----:B------:R-:W-:Y:S02]  /*e1c0*/  FMNMX.FTZ R13, R194, R15, !PT ;  /* 0x0000000fc20d7209 */ /* 0x000fe40007810000 */
[----:B------:R-:W-:Y:S02]  /*e1d0*/  ISETP.GE.OR P0, PT, R4, R237, !P0 ;  /* 0x000000ed0400720c */ /* 0x000fe40004706670 */
[----:B------:R-:W-:Y:S02]  /*e1e0*/  ISETP.GE.AND P6, PT, R3, R238, PT ;  /* 0x000000ee0300720c */ /* 0x000fe40003fc6270 */
[----:B------:R-:W-:Y:S02]  /*e1f0*/  FMNMX.FTZ R10, R196, R13, !PT ;  /* 0x0000000dc40a7209 */ /* 0x000fe40007810000 */
[----:B------:R-:W-:Y:S02]  /*e200*/  FSEL R176, R32, -INF , !P0 ;  /* 0xff80000020b07808 */ /* 0x000fe40004000000 */
[-C--:B------:R-:W-:Y:S02]  /*e210*/  ISETP.GE.AND P0, PT, R9, R236.reuse, PT ;  /* 0x000000ec0900720c */ /* 0x080fe40003f06270 */
[----:B------:R-:W-:Y:S02]  /*e220*/  ISETP.GE.OR P6, PT, R3, R237, !P6 ;  /* 0x000000ed0300720c */ /* 0x000fe400077c6670 */
[-C--:B------:R-:W-:Y:S02]  /*e230*/  ISETP.GE.OR P0, PT, R9, R231.reuse, !P0 ;  /* 0x000000e70900720c */ /* 0x080fe40004706670 */
[----:B------:R-:W-:Y:S02]  /*e240*/  FSEL R174, R33, -INF , !P6 ;  /* 0xff80000021ae7808 */ /* 0x000fe40007000000 */
[----:B------:R-:W-:Y:S02]  /*e250*/  FSEL R199, R26, -INF , !P1 ;  /* 0xff8000001ac77808 */ /* 0x000fe40004800000 */
[C---:B------:R-:W-:Y:S02]  /*e260*/  ISETP.GE.AND P6, PT, R8.reuse, R236, PT ;  /* 0x000000ec0800720c */ /* 0x040fe40003fc6270 */
[----:B------:R-:W-:Y:S02]  /*e270*/  FMNMX.FTZ R10, R197, R10, !PT ;  /* 0x0000000ac50a7209 */ /* 0x000fe40007810000 */
[----:B------:R-:W-:Y:S02]  /*e280*/  ISETP.GE.OR P6, PT, R8, R231, !P6 ;  /* 0x000000e70800720c */ /* 0x000fe400077c6670 */
[----:B------:R-:W-:Y:S02]  /*e290*/  FSEL R195, R27, -INF , !P0 ;  /* 0xff8000001bc37808 */ /* 0x000fe40004000000 */
[----:B------:R-:W-:Y:S02]  /*e2a0*/  ISETP.GE.AND P1, PT, R6, R236, PT ;  /* 0x000000ec0600720c */ /* 0x000fe40003f26270 */
[----:B------:R-:W-:Y:S02]  /*e2b0*/  FMNMX.FTZ R8, R199, R10, !PT ;  /* 0x0000000ac7087209 */ /* 0x000fe40007810000 */
[----:B------:R-:W-:Y:S02]  /*e2c0*/  FMNMX.FTZ R15, R178, R17, !PT ;  /* 0x00000011b20f7209 */ /* 0x000fe40007810000 */
[----:B------:R-:W-:Y:S02]  /*e2d0*/  FSEL R177, R30, -INF , !P6 ;  /* 0xff8000001eb17808 */ /* 0x000fe40007000000 */
[----:B------:R-:W-:Y:S02]  /*e2e0*/  ISETP.GE.OR P1, PT, R6, R231, !P1 ;  /* 0x000000e70600720c */ /* 0x000fe40004f26670 */
[----:B------:R-:W-:Y:S02]  /*e2f0*/  FMNMX.FTZ R8, R195, R8, !PT ;  /* 0x00000008c3087209 */ /* 0x000fe40007810000 */
[----:B------:R-:W-:Y:S02]  /*e300*/  ISETP.GE.AND P0, PT, R4, R236, PT ;  /* 0x000000ec0400720c */ /* 0x000fe40003f06270 */
[----:B------:R-:W-:Y:S02]  /*e310*/  FMNMX.FTZ R15, R176, R15, !PT ;  /* 0x0000000fb00f7209 */ /* 0x000fe40007810000 */
[----:B------:R-:W-:Y:S02]  /*e320*/  FSEL R175, R31, -INF , !P1 ;  /* 0xff8000001faf7808 */ /* 0x000fe40004800000 */
[----:B------:R-:W-:Y:S01]  /*e330*/  FMNMX.FTZ R8, R177, R8, !PT ;  /* 0x00000008b1087209 */ /* 0x000fe20007810000 */
[----:B------:R-:W-:Y:S01]  /*e340*/  LDSM.16.MT88.4 R28, [R217+0x10000] ;  /* 0x01000000d91c783b */ /* 0x000fe20000004200 */
[----:B------:R-:W-:Y:S02]  /*e350*/  ISETP.GE.OR P6, PT, R4, R231, !P0 ;  /* 0x000000e70400720c */ /* 0x000fe400047c6670 */
[----:B------:R-:W-:Y:S02]  /*e360*/  ISETP.GE.AND P0, PT, R3, R236, PT ;  /* 0x000000ec0300720c */ /* 0x000fe40003f06270 */
        /* <DEDUP_REMOVED lines=52> */
[--C-:B------:R-:W-:Y:S01]  /*e6b0*/  FFMA.FTZ R192, R192, c[0x0][0x23c], -R172.reuse ;  /* 0x00008f00c0c07a23 */ /* 0x100fe200000108ac */
[----:B------:R-:W1:Y:S01]  /*e6c0*/  MUFU.EX2 R0, R0 ;  /* 0x0000000000007308 */ /* 0x000e620000000800 */
[--C-:B------:R-:W-:Y:S02]  /*e6d0*/  FFMA.FTZ R193, R193, c[0x0][0x23c], -R172.reuse ;  /* 0x00008f00c1c17a23 */ /* 0x100fe400000108ac */
[--C-:B------:R-:W-:Y:S02]  /*e6e0*/  FFMA.FTZ R194, R194, c[0x0][0x23c], -R172.reuse ;  /* 0x00008f00c2c27a23 */ /* 0x100fe400000108ac */
[--C-:B------:R-:W-:Y:S02]  /*e6f0*/  FFMA.FTZ R252, R252, c[0x0][0x23c], -R179.reuse ;  /* 0x00008f00fcfc7a23 */ /* 0x100fe400000108b3 */
[--C-:B------:R-:W-:Y:S02]  /*e700*/  FFMA.FTZ R250, R250, c[0x0][0x23c], -R179.reuse ;  /* 0x00008f00fafa7a23 */ /* 0x100fe400000108b3 */
[--C-:B------:R-:W-:Y:S01]  /*e710*/  FFMA.FTZ R246, R246, c[0x0][0x23c], -R179.reuse ;  /* 0x00008f00f6f67a23 */ /* 0x100fe200000108b3 */
[----:B------:R-:W3:Y:S01]  /*e720*/  MUFU.EX2 R183, R183 ;  /* 0x000000b700b77308 */ /* 0x000ee20000000800 */
[--C-:B------:R-:W-:Y:S02]  /*e730*/  FFMA.FTZ R198, R198, c[0x0][0x23c], -R179.reuse ;  /* 0x00008f00c6c67a23 */ /* 0x100fe400000108b3 */
[--C-:B------:R-:W-:Y:S02]  /*e740*/  FFMA.FTZ R196, R196, c[0x0][0x23c], -R172.reuse ;  /* 0x00008f00c4c47a23 */ /* 0x100fe400000108ac */
[C---:B--2---:R-:W-:Y:S02]  /*e750*/  FMUL.FTZ R4, R2.reuse, R160 ;  /* 0x000000a002047220 */ /* 0x044fe40000410000 */
[C---:B------:R-:W-:Y:S02]  /*e760*/  FMUL.FTZ R5, R2.reuse, R161 ;  /* 0x000000a102057220 */ /* 0x040fe40000410000 */
[C---:B------:R-:W-:Y:S01]  /*e770*/  FMUL.FTZ R8, R2.reuse, R156 ;  /* 0x0000009c02087220 */ /* 0x040fe20000410000 */
[----:B------:R-:W-:Y:S01]  /*e780*/  MUFU.EX2 R182, R182 ;  /* 0x000000b600b67308 */ /* 0x000fe20000000800 */
[C---:B------:R-:W-:Y:S02]  /*e790*/  FMUL.FTZ R9, R2.reuse, R157 ;  /* 0x0000009d02097220 */ /* 0x040fe40000410000 */
[----:B------:R-:W-:Y:S02]  /*e7a0*/  FMUL.FTZ R16, R2, R148 ;  /* 0x0000009402107220 */ /* 0x000fe40000410000 */
[C---:B-1----:R-:W-:Y:S02]  /*e7b0*/  FMUL.FTZ R6, R0.reuse, R162 ;  /* 0x000000a200067220 */ /* 0x042fe40000410000 */
[C---:B------:R-:W-:Y:S02]  /*e7c0*/  FMUL.FTZ R7, R0.reuse, R163 ;  /* 0x000000a300077220 */ /* 0x040fe40000410000 */
[C---:B------:R-:W-:Y:S01]  /*e7d0*/  FMUL.FTZ R10, R0.reuse, R158 ;  /* 0x0000009e000a7220 */ /* 0x040fe20000410000 */
[----:B------:R-:W1:Y:S01]  /*e7e0*/  MUFU.EX2 R181, R181 ;  /* 0x000000b500b57308 */ /* 0x000e620000000800 */
[----:B------:R-:W-:Y:S02]  /*e7f0*/  FMUL.FTZ R11, R0, R159 ;  /* 0x0000009f000b7220 */ /* 0x000fe40000410000 */
[----:B------:R-:W-:Y:S01]  /*e800*/  FMUL.FTZ R17, R2, R149 ;  /* 0x0000009502117220 */ /* 0x000fe20000410000 */
[----:B---3--:R-:W-:Y:S01]  /*e810*/  F2FP.PACK_AB R170, R183, R184 ;  /* 0x000000b8b7aa723e */ /* 0x008fe200000000ff */
[C---:B------:R-:W-:Y:S01]  /*e820*/  FMUL.FTZ R18, R0.reuse, R150 ;  /* 0x0000009600127220 */ /* 0x040fe20000410000 */
[----:B------:R-:W-:Y:S01]  /*e830*/  LDSM.16.MT88.4 R156, [R218+0x12800] ;  /* 0x01280000da9c783b */ /* 0x000fe20000004200 */
[----:B------:R-:W-:Y:S02]  /*e840*/  FMUL.FTZ R19, R0, R151 ;  /* 0x0000009700137220 */ /* 0x000fe40000410000 */
[C---:B------:R-:W-:Y:S01]  /*e850*/  FMUL.FTZ R24, R2.reuse, R140 ;  /* 0x0000008c02187220 */ /* 0x040fe20000410000 */
[----:B------:R-:W-:Y:S01]  /*e860*/  MUFU.EX2 R180, R180 ;  /* 0x000000b400b47308 */ /* 0x000fe20000000800 */
[----:B------:R-:W-:Y:S02]  /*e870*/  FMUL.FTZ R25, R2, R141 ;  /* 0x0000008d02197220 */ /* 0x000fe40000410000 */
[C---:B------:R-:W-:Y:S01]  /*e880*/  FMUL.FTZ R26, R0.reuse, R142 ;  /* 0x0000008e001a7220 */ /* 0x040fe20000410000 */
[----:B------:R-:W-:Y:S01]  /*e890*/  LDSM.16.MT88.4 R148, [R217+0x10800] ;  /* 0x01080000d994783b */ /* 0x000fe20000004200 */
[----:B------:R-:W-:Y:S02]  /*e8a0*/  FMUL.FTZ R27, R0, R143 ;  /* 0x0000008f001b7220 */ /* 0x000fe40000410000 */
[C---:B------:R-:W-:Y:S02]  /*e8b0*/  FMUL.FTZ R32, R2.reuse, R132 ;  /* 0x0000008402207220 */ /* 0x040fe40000410000 */
[----:B------:R-:W-:Y:S01]  /*e8c0*/  FMUL.FTZ R33, R2, R133 ;  /* 0x0000008502217220 */ /* 0x000fe20000410000 */
[----:B------:R-:W2:Y:S01]  /*e8d0*/  MUFU.EX2 R167, R167 ;  /* 0x000000a700a77308 */ /* 0x000ea20000000800 */
[C---:B------:R-:W-:Y:S01]  /*e8e0*/  FMUL.FTZ R34, R0.reuse, R134 ;  /* 0x0000008600227220 */ /* 0x040fe20000410000 */
[----:B------:R-:W-:Y:S01]  /*e8f0*/  LDSM.16.MT88.4 R140, [R216+0x12000] ;  /* 0x01200000d88c783b */ /* 0x000fe20000004200 */
[----:B------:R-:W-:Y:S01]  /*e900*/  FMUL.FTZ R35, R0, R135 ;  /* 0x0000008700237220 */ /* 0x000fe20000410000 */
[----:B-1----:R-:W-:Y:S01]  /*e910*/  F2FP.PACK_AB R169, R181, R182 ;  /* 0x000000b6b5a9723e */ /* 0x002fe200000000ff */
[C---:B------:R-:W-:Y:S02]  /*e920*/  FMUL.FTZ R36, R2.reuse, R36 ;  /* 0x0000002402247220 */ /* 0x040fe40000410000 */
[----:B------:R-:W-:Y:S02]  /*e930*/  FMUL.FTZ R37, R2, R37 ;  /* 0x0000002502257220 */ /* 0x000fe40000410000 */
[C---:B------:R-:W-:Y:S01]  /*e940*/  FMUL.FTZ R38, R0.reuse, R38 ;  /* 0x0000002600267220 */ /* 0x040fe20000410000 */
[----:B------:R-:W-:Y:S01]  /*e950*/  LDSM.16.MT88.4 R132, [R217+0x12000] ;  /* 0x01200000d984783b */ /* 0x000fe20000004200 */
[----:B------:R-:W-:Y:S01]  /*e960*/  MUFU.EX2 R163, R178 ;  /* 0x000000b200a37308 */ /* 0x000fe20000000800 */
[----:B------:R-:W-:Y:S02]  /*e970*/  FMUL.FTZ R39, R0, R39 ;  /* 0x0000002700277220 */ /* 0x000fe40000410000 */
[C---:B------:R-:W-:Y:S02]  /*e980*/  FMUL.FTZ R40, R2.reuse, R40 ;  /* 0x0000002802287220 */ /* 0x040fe40000410000 */
[----:B------:R-:W-:Y:S02]  /*e990*/  FMUL.FTZ R41, R2, R41 ;  /* 0x0000002902297220 */ /* 0x000fe40000410000 */
[C---:B------:R-:W-:Y:S02]  /*e9a0*/  FMUL.FTZ R42, R0.reuse, R42 ;  /* 0x0000002a002a7220 */ /* 0x040fe40000410000 */
[----:B------:R-:W-:Y:S01]  /*e9b0*/  FMUL.FTZ R43, R0, R43 ;  /* 0x0000002b002b7220 */ /* 0x000fe20000410000 */
[----:B------:R-:W-:Y:S01]  /*e9c0*/  MUFU.EX2 R161, R176 ;  /* 0x000000b000a17308 */ /* 0x000fe20000000800 */
[C---:B------:R-:W-:Y:S01]  /*e9d0*/  FMUL.FTZ R44, R2.reuse, R44 ;  /* 0x0000002c022c7220 */ /* 0x040fe20000410000 */
[----:B--2---:R-:W-:Y:S01]  /*e9e0*/  F2FP.PACK_AB R171, R167, R180 ;  /* 0x000000b4a7ab723e */ /* 0x004fe200000000ff */
[----:B------:R-:W-:Y:S02]  /*e9f0*/  FMUL.FTZ R45, R2, R45 ;  /* 0x0000002d022d7220 */ /* 0x000fe40000410000 */
[C---:B------:R-:W-:Y:S02]  /*ea00*/  FMUL.FTZ R46, R0.reuse, R46 ;  /* 0x0000002e002e7220 */ /* 0x040fe40000410000 */
[----:B------:R-:W-:Y:S02]  /*ea10*/  FMUL.FTZ R47, R0, R47 ;  /* 0x0000002f002f7220 */ /* 0x000fe40000410000 */
[C---:B------:R-:W-:Y:S01]  /*ea20*/  HMMA.16816.F32 R4, R168.reuse, R12, R4 ;  /* 0x0000000ca804723c */ /* 0x040fe20000001804 */
[----:B------:R-:W-:Y:S04]  /*ea30*/  MUFU.EX2 R162, R177 ;  /* 0x000000b100a27308 */ /* 0x000fe80000000800 */
[C---:B------:R-:W-:Y:S02]  /*ea40*/  FMUL.FTZ R48, R2.reuse, R48 ;  /* 0x0000003002307220 */ /* 0x040fe40000410000 */
[C---:B------:R-:W-:Y:S01]  /*ea50*/  FMUL.FTZ R12, R2.reuse, R152 ;  /* 0x00000098020c7220 */ /* 0x040fe20000410000 */
[C---:B------:R-:W-:Y:S03]  /*ea60*/  HMMA.16816.F32 R8, R168.reuse, R14, R8 ;  /* 0x0000000ea808723c */ /* 0x040fe60000001808 */
[----:B------:R-:W-:Y:S01]  /*ea70*/  MUFU.EX2 R160, R175 ;  /* 0x000000af00a07308 */ /* 0x000fe20000000800 */
[C---:B------:R-:W-:Y:S02]  /*ea80*/  FMUL.FTZ R13, R2.reuse, R153 ;  /* 0x00000099020d7220 */ /* 0x040fe40000410000 */
[----:B------:R-:W-:Y:S02]  /*ea90*/  FMUL.FTZ R49, R2, R49 ;  /* 0x0000003102317220 */ /* 0x000fe40000410000 */
[C---:B------:R-:W-:Y:S04]  /*eaa0*/  FMUL.FTZ R14, R0.reuse, R154 ;  /* 0x0000009a000e7220 */ /* 0x040fe80000410000 */
[C---:B------:R-:W-:Y:S01]  /*eab0*/  FMUL.FTZ R15, R0.reuse, R155 ;  /* 0x0000009b000f7220 */ /* 0x040fe20000410000 */
[----:B------:R-:W-:Y:S01]  /*eac0*/  MUFU.EX2 R252, R252 ;  /* 0x000000fc00fc7308 */ /* 0x000fe20000000800 */
[----:B------:R-:W1:Y:S01]  /*ead0*/  LDSM.16.MT88.4 R152, [R216+0x10000] ;  /* 0x01000000d898783b */ /* 0x000e620000004200 */
[C---:B------:R-:W-:Y:S02]  /*eae0*/  FMUL.FTZ R50, R0.reuse, R50 ;  /* 0x0000003200327220 */ /* 0x040fe40000410000 */
[----:B------:R-:W-:Y:S02]  /*eaf0*/  FMUL.FTZ R51, R0, R51 ;  /* 0x0000003300337220 */ /* 0x000fe40000410000 */
[C---:B------:R-:W-:Y:S03]  /*eb00*/  HMMA.16816.F32 R12, R168.reuse, R20, R12 ;  /* 0x00000014a80c723c */ /* 0x040fe6000000180c */
[C---:B------:R-:W-:Y:S01]  /*eb10*/  FMUL.FTZ R52, R2.reuse, R52 ;  /* 0x0000003402347220 */ /* 0x040fe20000410000 */
[----:B------:R-:W-:Y:S01]  /*eb20*/  MUFU.EX2 R250, R250 ;  /* 0x000000fa00fa7308 */ /* 0x000fe20000000800 */
[C---:B------:R-:W-:Y:S02]  /*eb30*/  FMUL.FTZ R53, R2.reuse, R53 ;  /* 0x0000003502357220 */ /* 0x040fe40000410000 */
[C---:B------:R-:W-:Y:S01]  /*eb40*/  FMUL.FTZ R20, R2.reuse, R144 ;  /* 0x0000009002147220 */ /* 0x040fe20000410000 */
[C---:B------:R-:W-:Y:S04]  /*eb50*/  HMMA.16816.F32 R16, R168.reuse, R22, R16 ;  /* 0x00000016a810723c */ /* 0x040fe80000001810 */
[----:B------:R-:W-:Y:S02]  /*eb60*/  FMUL.FTZ R21, R2, R145 ;  /* 0x0000009102157220 */ /* 0x000fe40000410000 */
[C---:B------:R-:W-:Y:S01]  /*eb70*/  FMUL.FTZ R54, R0.reuse, R54 ;  /* 0x0000003600367220 */ /* 0x040fe20000410000 */
[----:B------:R-:W-:Y:S01]  /*eb80*/  MUFU.EX2 R246, R246 ;  /* 0x000000f600f67308 */ /* 0x000fe20000000800 */
[C---:B------:R-:W-:Y:S04]  /*eb90*/  FMUL.FTZ R22, R0.reuse, R146 ;  /* 0x0000009200167220 */ /* 0x040fe80000410000 */
[C---:B------:R-:W-:Y:S02]  /*eba0*/  FMUL.FTZ R23, R0.reuse, R147 ;  /* 0x0000009300177220 */ /* 0x040fe40000410000 */
[----:B------:R-:W2:Y:S01]  /*ebb0*/  LDSM.16.MT88.4 R144, [R220+0x12000] ;  /* 0x01200000dc90783b */ /* 0x000ea20000004200 */
[----:B------:R-:W-:Y:S02]  /*ebc0*/  FMUL.FTZ R55, R0, R55 ;  /* 0x0000003700377220 */ /* 0x000fe40000410000 */
[C---:B------:R-:W-:Y:S01]  /*ebd0*/  FMUL.FTZ R56, R2.reuse, R56 ;  /* 0x0000003802387220 */ /* 0x040fe20000410000 */
[----:B------:R-:W-:Y:S01]  /*ebe0*/  MUFU.EX2 R198, R198 ;  /* 0x000000c600c67308 */ /* 0x000fe20000000800 */
[C---:B------:R-:W-:Y:S03]  /*ebf0*/  HMMA.16816.F32 R20, R168.reuse, R28, R20 ;  /* 0x0000001ca814723c */ /* 0x040fe60000001814 */
[----:B------:R-:W-:Y:S02]  /*ec00*/  FMUL.FTZ R57, R2, R57 ;  /* 0x0000003902397220 */ /* 0x000fe40000410000 */
[----:B------:R-:W-:Y:S02]  /*ec10*/  FMUL.FTZ R58, R0, R58 ;  /* 0x0000003a003a7220 */ /* 0x000fe40000410000 */
[C---:B------:R-:W-:Y:S01]  /*ec20*/  FMUL.FTZ R28, R2.reuse, R136 ;  /* 0x00000088021c7220 */ /* 0x040fe20000410000 */
[C---:B------:R-:W-:Y:S01]  /*ec30*/  HMMA.16816.F32 R24, R168.reuse, R30, R24 ;  /* 0x0000001ea818723c */ /* 0x040fe20000001818 */
[----:B------:R-:W-:Y:S03]  /*ec40*/  MUFU.EX2 R196, R196 ;  /* 0x000000c400c47308 */ /* 0x000fe60000000800 */
[----:B------:R-:W-:Y:S02]  /*ec50*/  FMUL.FTZ R29, R2, R137 ;  /* 0x00000089021d7220 */ /* 0x000fe40000410000 */
[C---:B------:R-:W-:Y:S02]  /*ec60*/  FMUL.FTZ R59, R0.reuse, R59 ;  /* 0x0000003b003b7220 */ /* 0x040fe40000410000 */
[C---:B------:R-:W-:Y:S03]  /*ec70*/  FMUL.FTZ R30, R0.reuse, R138 ;  /* 0x0000008a001e7220 */ /* 0x040fe60000410000 */
[----:B------:R-:W-:Y:S01]  /*ec80*/  MUFU.EX2 R187, R187 ;  /* 0x000000bb00bb7308 */ /* 0x000fe20000000800 */
[----:B------:R-:W-:Y:S02]  /*ec90*/  FMUL.FTZ R31, R0, R139 ;  /* 0x0000008b001f7220 */ /* 0x000fe40000410000 */
[----:B------:R-:W3:Y:S01]  /*eca0*/  LDSM.16.MT88.4 R136, [R218+0x12000] ;  /* 0x01200000da88783b */ /* 0x000ee20000004200 */
[C---:B------:R-:W-:Y:S02]  /*ecb0*/  FMUL.FTZ R60, R2.reuse, R60 ;  /* 0x0000003c023c7220 */ /* 0x040fe40000410000 */
[----:B------:R-:W-:Y:S02]  /*ecc0*/  FMUL.FTZ R61, R2, R61 ;  /* 0x0000003d023d7220 */ /* 0x000fe40000410000 */
[C---:B-1----:R-:W-:Y:S02]  /*ecd0*/  HMMA.16816.F32 R28, R168.reuse, R152, R28 ;  /* 0x00000098a81c723c */ /* 0x042fe4000000181c */
[----:B------:R-:W1:Y:S01]  /*ece0*/  MUFU.EX2 R188, R188 ;  /* 0x000000bc00bc7308 */ /* 0x000e620000000800 */
[C---:B------:R-:W-:Y:S02]  /*ecf0*/  FMUL.FTZ R62, R0.reuse, R62 ;  /* 0x0000003e003e7220 */ /* 0x040fe40000410000 */
[----:B------:R-:W-:Y:S02]  /*ed00*/  FMUL.FTZ R63, R0, R63 ;  /* 0x0000003f003f7220 */ /* 0x000fe40000410000 */
[C---:B------:R-:W-:Y:S01]  /*ed10*/  FMUL.FTZ R64, R2.reuse, R64 ;  /* 0x0000004002407220 */ /* 0x040fe20000410000 */
[C---:B------:R-:W-:Y:S01]  /*ed20*/  HMMA.16816.F32 R32, R168.reuse, R154, R32 ;  /* 0x0000009aa820723c */ /* 0x040fe20000001820 */
[----:B------:R-:W-:Y:S03]  /*ed30*/  LDSM.16.MT88.4 R152, [R220+0x12800] ;  /* 0x01280000dc98783b */ /* 0x000fe60000004200 */
[----:B------:R-:W-:Y:S01]  /*ed40*/  FMUL.FTZ R65, R2, R65 ;  /* 0x0000004102417220 */ /* 0x000fe20000410000 */
[----:B------:R-:W-:Y:S01]  /*ed50*/  MUFU.EX2 R189, R189 ;  /* 0x000000bd00bd7308 */ /* 0x000fe20000000800 */
[C---:B------:R-:W-:Y:S02]  /*ed60*/  FMUL.FTZ R66, R0.reuse, R66 ;  /* 0x0000004200427220 */ /* 0x040fe40000410000 */
[C---:B--2---:R-:W-:Y:S04]  /*ed70*/  HMMA.16816.F32 R36, R168.reuse, R144, R36 ;  /* 0x00000090a824723c */ /* 0x044fe80000001824 */
[----:B------:R-:W-:Y:S02]  /*ed80*/  FMUL.FTZ R67, R0, R67 ;  /* 0x0000004300437220 */ /* 0x000fe40000410000 */
[C---:B------:R-:W-:Y:S01]  /*ed90*/  FMUL.FTZ R68, R2.reuse, R68 ;  /* 0x0000004402447220 */ /* 0x040fe20000410000 */
[----:B------:R-:W-:Y:S01]  /*eda0*/  MUFU.EX2 R190, R190 ;  /* 0x000000be00be7308 */ /* 0x000fe20000000800 */
[C---:B------:R-:W-:Y:S01]  /*edb0*/  HMMA.16816.F32 R40, R168.reuse, R146, R40 ;  /* 0x00000092a828723c */ /* 0x040fe20000001828 */
[----:B------:R-:W-:Y:S03]  /*edc0*/  LDSM.16.MT88.4 R144, [R218+0x10800] ;  /* 0x01080000da90783b */ /* 0x000fe60000004200 */
[----:B------:R-:W-:Y:S02]  /*edd0*/  FMUL.FTZ R69, R2, R69 ;  /* 0x0000004502457220 */ /* 0x000fe40000410000 */
[C---:B------:R-:W-:Y:S02]  /*ede0*/  FMUL.FTZ R70, R0.reuse, R70 ;  /* 0x0000004600467220 */ /* 0x040fe40000410000 */
[----:B------:R-:W-:Y:S01]  /*edf0*/  FMUL.FTZ R71, R0, R71 ;  /* 0x0000004700477220 */ /* 0x000fe20000410000 */
[----:B------:R-:W-:Y:S01]  /*ee00*/  MUFU.EX2 R191, R191 ;  /* 0x000000bf00bf7308 */ /* 0x000fe20000000800 */
[C---:B---3--:R-:W-:Y:S03]  /*ee10*/  HMMA.16816.F32 R44, R168.reuse, R136, R44 ;  /* 0x00000088a82c723c */ /* 0x048fe6000000182c */
[C---:B------:R-:W-:Y:S02]  /*ee20*/  FMUL.FTZ R72, R2.reuse, R72 ;  /* 0x0000004802487220 */ /* 0x040fe40000410000 */
[----:B------:R-:W-:Y:S02]  /*ee30*/  FMUL.FTZ R73, R2, R73 ;  /* 0x0000004902497220 */ /* 0x000fe40000410000 */
[C---:B------:R-:W-:Y:S01]  /*ee40*/  FMUL.FTZ R74, R0.reuse, R74 ;  /* 0x0000004a004a7220 */ /* 0x040fe20000410000 */
[C---:B------:R-:W-:Y:S01]  /*ee50*/  HMMA.16816.F32 R48, R168.reuse, R138, R48 ;  /* 0x0000008aa830723c */ /* 0x040fe20000001830 */
[----:B------:R-:W2:Y:S01]  /*ee60*/  LDSM.16.MT88.4 R136, [R220+0x14000] ;  /* 0x01400000dc88783b */ /* 0x000ea20000004200 */
[----:B------:R-:W3:Y:S02]  /*ee70*/  MUFU.EX2 R192, R192 ;  /* 0x000000c000c07308 */ /* 0x000ee40000000800 */
[----:B------:R-:W-:Y:S02]  /*ee80*/  FMUL.FTZ R75, R0, R75 ;  /* 0x0000004b004b7220 */ /* 0x000fe40000410000 */
[C---:B------:R-:W-:Y:S02]  /*ee90*/  FMUL.FTZ R76, R2.reuse, R76 ;  /* 0x0000004c024c7220 */ /* 0x040fe40000410000 */
[C---:B------:R-:W-:Y:S04]  /*eea0*/  HMMA.16816.F32 R52, R168.reuse, R132, R52 ;  /* 0x00000084a834723c */ /* 0x040fe80000001834 */
[----:B------:R-:W-:Y:S01]  /*eeb0*/  FMUL.FTZ R77, R2, R77 ;  /* 0x0000004d024d7220 */ /* 0x000fe20000410000 */
[----:B------:R-:W-:Y:S01]  /*eec0*/  MUFU.EX2 R193, R193 ;  /* 0x000000c100c17308 */ /* 0x000fe20000000800 */
[C---:B------:R-:W-:Y:S02]  /*eed0*/  FMUL.FTZ R78, R0.reuse, R78 ;  /* 0x0000004e004e7220 */ /* 0x040fe40000410000 */
[C---:B------:R-:W-:Y:S01]  /*eee0*/  HMMA.16816.F32 R56, R168.reuse, R134, R56 ;  /* 0x00000086a838723c */ /* 0x040fe20000001838 */
[----:B------:R-:W4:Y:S03]  /*eef0*/  LDSM.16.MT88.4 R132, [R218+0x14000] ;  /* 0x01400000da84783b */ /* 0x000f260000004200 */
[----:B------:R-:W-:Y:S02]  /*ef00*/  FMUL.FTZ R79, R0, R79 ;  /* 0x0000004f004f7220 */ /* 0x000fe40000410000 */
[C---:B------:R-:W-:Y:S01]  /*ef10*/  FMUL.FTZ R80, R2.reuse, R80 ;  /* 0x0000005002507220 */ /* 0x040fe20000410000 */
[----:B------:R-:W5:Y:S01]  /*ef20*/  MUFU.EX2 R194, R194 ;  /* 0x000000c200c27308 */ /* 0x000f620000000800 */
[C---:B------:R-:W-:Y:S04]  /*ef30*/  HMMA.16816.F32 R60, R168.reuse, R140, R60 ;  /* 0x0000008ca83c723c */ /* 0x040fe8000000183c */
[----:B------:R-:W-:Y:S02]  /*ef40*/  FMUL.FTZ R81, R2, R81 ;  /* 0x0000005102517220 */ /* 0x000fe40000410000 */
[C---:B------:R-:W-:Y:S02]  /*ef50*/  FMUL.FTZ R82, R0.reuse, R82 ;  /* 0x0000005200527220 */ /* 0x040fe40000410000 */
[C---:B------:R-:W-:Y:S01]  /*ef60*/  HMMA.16816.F32 R64, R168.reuse, R142, R64 ;  /* 0x0000008ea840723c */ /* 0x040fe20000001840 */
[----:B------:R-:W1:Y:S03]  /*ef70*/  LDSM.16.MT88.4 R140, [R217+0x14000] ;  /* 0x01400000d98c783b */ /* 0x000e660000004200 */
        /* <DEDUP_REMOVED lines=11> */
[C---:B----4-:R-:W-:Y:S04]  /*f030*/  HMMA.16816.F32 R76, R168.reuse, R132, R76 ;  /* 0x00000084a84c723c */ /* 0x050fe8000000184c */
[----:B------:R-:W-:Y:S02]  /*f040*/  FMUL.FTZ R91, R0, R91 ;  /* 0x0000005b005b7220 */ /* 0x000fe40000410000 */
[C---:B------:R-:W-:Y:S02]  /*f050*/  FMUL.FTZ R92, R2.reuse, R92 ;  /* 0x0000005c025c7220 */ /* 0x040fe40000410000 */
[C---:B------:R-:W-:Y:S01]  /*f060*/  HMMA.16816.F32 R80, R168.reuse, R134, R80 ;  /* 0x00000086a850723c */ /* 0x040fe20000001850 */
[----:B------:R-:W4:Y:S03]  /*f070*/  LDSM.16.MT88.4 R132, [R220+0x16000] ;  /* 0x01600000dc84783b */ /* 0x000f260000004200 */
        /* <DEDUP_REMOVED lines=44> */
[--C-:B------:R-:W-:Y:S02]  /*f340*/  FFMA.FTZ R197, R197, c[0x0][0x23c], -R172.reuse ;  /* 0x00008f00c5c57a23 */ /* 0x100fe400000108ac */
[--C-:B------:R-:W-:Y:S03]  /*f350*/  FFMA.FTZ R199, R199, c[0x0][0x23c], -R172.reuse ;  /* 0x00008f00c7c77a23 */ /* 0x100fe600000108ac */
[C---:B------:R-:W-:Y:S01]  /*f360*/  HMMA.16816.F32 R120, R168.reuse, R138, R120 ;  /* 0x0000008aa878723c */ /* 0x040fe20000001878 */
[----:B------:R-:W2:Y:S01]  /*f370*/  LDSM.16.MT88.4 R136, [R216+0x10800] ;  /* 0x01080000d888783b */ /* 0x000ea20000004200 */
[----:B------:R-:W1:Y:S01]  /*f380*/  MUFU.EX2 R197, R197 ;  /* 0x000000c500c57308 */ /* 0x000e620000000800 */
[C---:B------:R-:W-:Y:S02]  /*f390*/  FMUL.FTZ R124, R2.reuse, R124 ;  /* 0x0000007c027c7220 */ /* 0x040fe40000410000 */
[----:B------:R-:W-:Y:S02]  /*f3a0*/  FMUL.FTZ R125, R2, R125 ;  /* 0x0000007d027d7220 */ /* 0x000fe40000410000 */
[C---:B------:R-:W-:Y:S02]  /*f3b0*/  FMUL.FTZ R126, R0.reuse, R126 ;  /* 0x0000007e007e7220 */ /* 0x040fe40000410000 */
[----:B------:R-:W-:Y:S03]  /*f3c0*/  FMUL.FTZ R127, R0, R127 ;  /* 0x0000007f007f7220 */ /* 0x000fe60000410000 */
[--C-:B------:R-:W-:Y:S01]  /*f3d0*/  FFMA.FTZ R195, R195, c[0x0][0x23c], -R172.reuse ;  /* 0x00008f00c3c37a23 */ /* 0x100fe200000108ac */
[----:B------:R-:W-:Y:S01]  /*f3e0*/  MUFU.EX2 R199, R199 ;  /* 0x000000c700c77308 */ /* 0x000fe20000000800 */
[----:B------:R-:W-:Y:S02]  /*f3f0*/  FFMA.FTZ R172, R165, c[0x0][0x23c], -R172 ;  /* 0x00008f00a5ac7a23 */ /* 0x000fe400000108ac */
[C---:B----4-:R-:W-:Y:S03]  /*f400*/  HMMA.16816.F32 R124, R168.reuse, R132, R124 ;  /* 0x00000084a87c723c */ /* 0x050fe6000000187c */
[C---:B------:R-:W-:Y:S02]  /*f410*/  FMUL.FTZ R128, R2.reuse, R128 ;  /* 0x0000008002807220 */ /* 0x040fe40000410000 */
[----:B------:R-:W-:Y:S02]  /*f420*/  FMUL.FTZ R129, R2, R129 ;  /* 0x0000008102817220 */ /* 0x000fe40000410000 */
[----:B------:R-:W-:Y:S01]  /*f430*/  FMUL.FTZ R130, R0, R130 ;  /* 0x0000008200827220 */ /* 0x000fe20000410000 */
[----:B------:R-:W-:Y:S01]  /*f440*/  F2FP.PACK_AB R132, R188, R187 ;  /* 0x000000bbbc84723e */ /* 0x000fe200000000ff */
[----:B------:R-:W-:Y:S01]  /*f450*/  FMUL.FTZ R131, R0, R131 ;  /* 0x0000008300837220 */ /* 0x000fe20000410000 */
[----:B------:R-:W-:Y:S02]  /*f460*/  MUFU.EX2 R165, R172 ;  /* 0x000000ac00a57308 */ /* 0x000fe40000000800 */
[----:B---3--:R-:W-:Y:S01]  /*f470*/  F2FP.PACK_AB R133, R192, R191 ;  /* 0x000000bfc085723e */ /* 0x008fe200000000ff */
[--C-:B------:R-:W-:Y:S02]  /*f480*/  FFMA.FTZ R186, R186, c[0x0][0x23c], -R179.reuse ;  /* 0x00008f00baba7a23 */ /* 0x100fe400000108b3 */
[----:B------:R-:W-:Y:S01]  /*f490*/  FFMA.FTZ R179, R174, c[0x0][0x23c], -R179 ;  /* 0x00008f00aeb37a23 */ /* 0x000fe200000108b3 */
[----:B------:R-:W-:Y:S03]  /*f4a0*/  HMMA.16816.F32 R128, R168, R134, R128 ;  /* 0x00000086a880723c */ /* 0x000fe60000001880 */
[----:B------:R-:W-:Y:S01]  /*f4b0*/  FFMA.FTZ R185, R2, R251, R185 ;  /* 0x000000fb02b97223 */ /* 0x000fe200000100b9 */
[----:B------:R3:W-:Y:S01]  /*f4c0*/  MUFU.EX2 R170, R179 ;  /* 0x000000b300aa7308 */ /* 0x0007e20000000800 */
[----:B------:R-:W-:Y:S01]  /*f4d0*/  MOV R2, R164 ;  /* 0x000000a400027202 */ /* 0x000fe20000000f00 */
[----:B------:R-:W-:Y:S01]  /*f4e0*/  FFMA.FTZ R182, R0, R247, R182 ;  /* 0x000000f700b67223 */ /* 0x000fe200000100b6 */
[----:B------:R-:W-:Y:S01]  /*f4f0*/  F2FP.PACK_AB R134, R190, R189 ;  /* 0x000000bdbe86723e */ /* 0x000fe200000000ff */
[----:B------:R-:W-:Y:S01]  /*f500*/  FADD.FTZ R185, R166, R185 ;  /* 0x000000b9a6b97221 */ /* 0x000fe20000010000 */
[----:B-----5:R-:W-:Y:S03]  /*f510*/  F2FP.PACK_AB R135, R194, R193 ;  /* 0x000000c1c287723e */ /* 0x020fe600000000ff */
[----:B------:R-:W-:Y:S02]  /*f520*/  FADD.FTZ R181, R181, R182 ;  /* 0x000000b6b5b57221 */ /* 0x000fe40000010000 */
[----:B------:R4:W-:Y:S01]  /*f530*/  MUFU.EX2 R171, R173 ;  /* 0x000000ad00ab7308 */ /* 0x0009e20000000800 */
[----:B------:R-:W-:Y:S01]  /*f540*/  FADD.FTZ R184, R184, R185 ;  /* 0x000000b9b8b87221 */ /* 0x000fe20000010000 */
[C---:B-1----:R-:W-:Y:S05]  /*f550*/  HMMA.16816.F32 R4, R132.reuse, R140, R4 ;  /* 0x0000008c8404723c */ /* 0x042fea0000001804 */
[----:B------:R-:W-:Y:S02]  /*f560*/  FADD.FTZ R0, R180, R181 ;  /* 0x000000b5b4007221 */ /* 0x000fe40000010000 */
[----:B------:R-:W-:Y:S01]  /*f570*/  FADD.FTZ R184, R183, R184 ;  /* 0x000000b8b7b87221 */ /* 0x000fe20000010000 */
[C---:B------:R-:W-:Y:S01]  /*f580*/  HMMA.16816.F32 R8, R132.reuse, R142, R8 ;  /* 0x0000008e8408723c */ /* 0x040fe20000001808 */
[----:B------:R-:W1:Y:S01]  /*f590*/  LDSM.16.MT88.4 R140, [R217+0x12800] ;  /* 0x01280000d98c783b */ /* 0x000e620000004200 */
[----:B------:R-:W5:Y:S02]  /*f5a0*/  MUFU.EX2 R195, R195 ;  /* 0x000000c300c37308 */ /* 0x000f640000000800 */
[----:B------:R-:W-:Y:S02]  /*f5b0*/  FADD.FTZ R0, R167, R0 ;  /* 0x00000000a7007221 */ /* 0x000fe40000010000 */
[----:B------:R-:W-:Y:S02]  /*f5c0*/  FADD.FTZ R187, R187, R184 ;  /* 0x000000b8bbbb7221 */ /* 0x000fe40000010000 */
[C---:B------:R-:W-:Y:S01]  /*f5d0*/  HMMA.16816.F32 R12, R132.reuse, R144, R12 ;  /* 0x00000090840c723c */ /* 0x040fe2000000180c */
[----:B---3--:R-:W-:Y:S03]  /*f5e0*/  LDSM.16.MT88.4 R176, [R218+0x13800] ;  /* 0x01380000dab0783b */ /* 0x008fe60000004200 */
[----:B------:R-:W3:Y:S01]  /*f5f0*/  MUFU.EX2 R186, R186 ;  /* 0x000000ba00ba7308 */ /* 0x000ee20000000800 */
[----:B------:R-:W-:Y:S02]  /*f600*/  FADD.FTZ R191, R191, R0 ;  /* 0x00000000bfbf7221 */ /* 0x000fe40000010000 */
[----:B------:R-:W-:Y:S01]  /*f610*/  FADD.FTZ R188, R188, R187 ;  /* 0x000000bbbcbc7221 */ /* 0x000fe20000010000 */
[C---:B------:R-:W-:Y:S01]  /*f620*/  HMMA.16816.F32 R16, R132.reuse, R146, R16 ;  /* 0x000000928410723c */ /* 0x040fe20000001810 */
[----:B------:R-:W-:Y:S03]  /*f630*/  LDSM.16.MT88.4 R144, [R220+0x14800] ;  /* 0x01480000dc90783b */ /* 0x000fe60000004200 */
[----:B------:R-:W-:Y:S02]  /*f640*/  FADD.FTZ R192, R192, R191 ;  /* 0x000000bfc0c07221 */ /* 0x000fe40000010000 */
[----:B------:R-:W-:Y:S02]  /*f650*/  FADD.FTZ R189, R189, R188 ;  /* 0x000000bcbdbd7221 */ /* 0x000fe40000010000 */
[C---:B------:R-:W-:Y:S01]  /*f660*/  HMMA.16816.F32 R20, R132.reuse, R148, R20 ;  /* 0x000000948414723c */ /* 0x040fe20000001814 */
[----:B----4-:R-:W-:Y:S07]  /*f670*/  LDSM.16.MT88.4 R172, [R220+0x13800] ;  /* 0x01380000dcac783b */ /* 0x010fee0000004200 */
[C---:B------:R-:W-:Y:S01]  /*f680*/  HMMA.16816.F32 R24, R132.reuse, R150, R24 ;  /* 0x000000968418723c */ /* 0x040fe20000001818 */
[----:B------:R-:W-:Y:S07]  /*f690*/  LDSM.16.MT88.4 R148, [R218+0x14800] ;  /* 0x01480000da94783b */ /* 0x000fee0000004200 */
[C---:B--2---:R-:W-:Y:S08]  /*f6a0*/  HMMA.16816.F32 R28, R132.reuse, R136, R28 ;  /* 0x00000088841c723c */ /* 0x044ff0000000181c */
[C---:B------:R-:W-:Y:S01]  /*f6b0*/  HMMA.16816.F32 R32, R132.reuse, R138, R32 ;  /* 0x0000008a8420723c */ /* 0x040fe20000001820 */
[----:B------:R-:W2:Y:S07]  /*f6c0*/  LDSM.16.MT88.4 R136, [R216+0x12800] ;  /* 0x01280000d888783b */ /* 0x000eae0000004200 */
[C---:B------:R-:W-:Y:S08]  /*f6d0*/  HMMA.16816.F32 R36, R132.reuse, R152, R36 ;  /* 0x000000988424723c */ /* 0x040ff00000001824 */
[C---:B------:R-:W-:Y:S01]  /*f6e0*/  HMMA.16816.F32 R40, R132.reuse, R154, R40 ;  /* 0x0000009a8428723c */ /* 0x040fe20000001828 */
[----:B------:R-:W4:Y:S07]  /*f6f0*/  LDSM.16.MT88.4 R152, [R217+0x14800] ;  /* 0x01480000d998783b */ /* 0x000f2e0000004200 */
        /* <DEDUP_REMOVED lines=11> */
[----:B------:R-:W2:Y:S07]  /*f7b0*/  LDSM.16.MT88.4 R144, [R218+0x16800] ;  /* 0x01680000da90783b */ /* 0x000eae0000004200 */
[C---:B------:R-:W-:Y:S08]  /*f7c0*/  HMMA.16816.F32 R76, R132.reuse, R148, R76 ;  /* 0x00000094844c723c */ /* 0x040ff0000000184c */
        /* <DEDUP_REMOVED lines=13> */
[----:B------:R-:W4:Y:S07]  /*f8a0*/  LDSM.16.MT88.4 R144, [R218+0x11000] ;  /* 0x01100000da90783b */ /* 0x000f2e0000004200 */
[C---:B---3--:R-:W-:Y:S08]  /*f8b0*/  HMMA.16816.F32 R116, R132.reuse, R148, R116 ;  /* 0x000000948474723c */ /* 0x048ff00000001874 */
[C---:B------:R-:W-:Y:S01]  /*f8c0*/  HMMA.16816.F32 R120, R132.reuse, R150, R120 ;  /* 0x000000968478723c */ /* 0x040fe20000001878 */
[----:B------:R-:W3:Y:S07]  /*f8d0*/  LDSM.16.MT88.4 R148, [R216+0x11000] ;  /* 0x01100000d894783b */ /* 0x000eee0000004200 */
[C---:B-1----:R-:W-:Y:S08]  /*f8e0*/  HMMA.16816.F32 R124, R132.reuse, R140, R124 ;  /* 0x0000008c847c723c */ /* 0x042ff0000000187c */
[----:B------:R-:W-:Y:S01]  /*f8f0*/  HMMA.16816.F32 R128, R132, R142, R128 ;  /* 0x0000008e8480723c */ /* 0x000fe20000001880 */
[----:B------:R-:W1:Y:S06]  /*f900*/  LDSM.16.MT88.4 R140, [R218+0x13000] ;  /* 0x01300000da8c783b */ /* 0x000e6c0000004200 */
[----:B------:R-:W-:Y:S02]  /*f910*/  F2FP.PACK_AB R132, R250, R252 ;  /* 0x000000fcfa84723e */ /* 0x000fe400000000ff */
[----:B------:R-:W-:Y:S03]  /*f920*/  F2FP.PACK_AB R134, R198, R246 ;  /* 0x000000f6c686723e */ /* 0x000fe600000000ff */
[----:B------:R-:W-:Y:S02]  /*f930*/  F2FP.PACK_AB R133, R197, R196 ;  /* 0x000000c4c585723e */ /* 0x000fe400000000ff */
[----:B-----5:R-:W-:Y:S07]  /*f940*/  F2FP.PACK_AB R135, R195, R199 ;  /* 0x000000c7c387723e */ /* 0x020fee00000000ff */
[C---:B--2---:R-:W-:Y:S08]  /*f950*/  HMMA.16816.F32 R4, R132.reuse, R136, R4 ;  /* 0x000000888404723c */ /* 0x044ff00000001804 */
[C---:B------:R-:W-:Y:S01]  /*f960*/  HMMA.16816.F32 R8, R132.reuse, R138, R8 ;  /* 0x0000008a8408723c */ /* 0x040fe20000001808 */
[----:B------:R-:W2:Y:S07]  /*f970*/  LDSM.16.MT88.4 R136, [R217+0x13000] ;  /* 0x01300000d988783b */ /* 0x000eae0000004200 */
[C---:B----4-:R-:W-:Y:S08]  /*f980*/  HMMA.16816.F32 R12, R132.reuse, R144, R12 ;  /* 0x00000090840c723c */ /* 0x050ff0000000180c */
[C---:B------:R-:W-:Y:S01]  /*f990*/  HMMA.16816.F32 R16, R132.reuse, R146, R16 ;  /* 0x000000928410723c */ /* 0x040fe20000001810 */
[----:B------:R-:W4:Y:S07]  /*f9a0*/  LDSM.16.MT88.4 R144, [R216+0x13000] ;  /* 0x01300000d890783b */ /* 0x000f2e0000004200 */
[C---:B------:R-:W-:Y:S08]  /*f9b0*/  HMMA.16816.F32 R20, R132.reuse, R152, R20 ;  /* 0x000000988414723c */ /* 0x040ff00000001814 */
[C---:B------:R-:W-:Y:S01]  /*f9c0*/  HMMA.16816.F32 R24, R132.reuse, R154, R24 ;  /* 0x0000009a8418723c */ /* 0x040fe20000001818 */
[----:B------:R-:W-:Y:S07]  /*f9d0*/  LDSM.16.MT88.4 R152, [R218+0x15000] ;  /* 0x01500000da98783b */ /* 0x000fee0000004200 */
[C---:B---3--:R-:W-:Y:S08]  /*f9e0*/  HMMA.16816.F32 R28, R132.reuse, R148, R28 ;  /* 0x00000094841c723c */ /* 0x048ff0000000181c */
[C---:B------:R-:W-:Y:S01]  /*f9f0*/  HMMA.16816.F32 R32, R132.reuse, R150, R32 ;  /* 0x000000968420723c */ /* 0x040fe20000001820 */
[----:B------:R-:W3:Y:S07]  /*fa00*/  LDSM.16.MT88.4 R148, [R220+0x15000] ;  /* 0x01500000dc94783b */ /* 0x000eee0000004200 */
[C---:B------:R-:W-:Y:S08]  /*fa10*/  HMMA.16816.F32 R36, R132.reuse, R156, R36 ;  /* 0x0000009c8424723c */ /* 0x040ff00000001824 */
[C---:B------:R-:W-:Y:S01]  /*fa20*/  HMMA.16816.F32 R40, R132.reuse, R158, R40 ;  /* 0x0000009e8428723c */ /* 0x040fe20000001828 */
[----:B------:R-:W5:Y:S07]  /*fa30*/  LDSM.16.MT88.4 R156, [R217+0x15000] ;  /* 0x01500000d99c783b */ /* 0x000f6e0000004200 */
[C---:B-1----:R-:W-:Y:S08]  /*fa40*/  HMMA.16816.F32 R44, R132.reuse, R140, R44 ;  /* 0x0000008c842c723c */ /* 0x042ff0000000182c */
[C---:B------:R-:W-:Y:S01]  /*fa50*/  HMMA.16816.F32 R48, R132.reuse, R142, R48 ;  /* 0x0000008e8430723c */ /* 0x040fe20000001830 */
[----:B------:R-:W-:Y:S07]  /*fa60*/  LDSM.16.MT88.4 R140, [R220+0x17000] ;  /* 0x01700000dc8c783b */ /* 0x000fee0000004200 */
[C---:B--2---:R-:W-:Y:S08]  /*fa70*/  HMMA.16816.F32 R52, R132.reuse, R136, R52 ;  /* 0x000000888434723c */ /* 0x044ff00000001834 */
[C---:B------:R-:W-:Y:S01]  /*fa80*/  HMMA.16816.F32 R56, R132.reuse, R138, R56 ;  /* 0x0000008a8438723c */ /* 0x040fe20000001838 */
[----:B------:R-:W1:Y:S07]  /*fa90*/  LDSM.16.MT88.4 R136, [R216+0x15000] ;  /* 0x01500000d888783b */ /* 0x000e6e0000004200 */
[C---:B----4-:R-:W-:Y:S08]  /*faa0*/  HMMA.16816.F32 R60, R132.reuse, R144, R60 ;  /* 0x00000090843c723c */ /* 0x050ff0000000183c */
        /* <DEDUP_REMOVED lines=15> */
[C---:B------:R-:W-:Y:S01]  /*fba0*/  HMMA.16816.F32 R104, R132.reuse, R142, R104 ;  /* 0x0000008e8468723c */ /* 0x040fe20000001868 */
[----:B------:R-:W1:Y:S07]  /*fbb0*/  LDSM.16.MT88.4 R140, [R217+0x11800] ;  /* 0x01180000d98c783b */ /* 0x000e6e0000004200 */
[C---:B--2---:R-:W-:Y:S07]  /*fbc0*/  HMMA.16816.F32 R108, R132.reuse, R144, R108 ;  /* 0x00000090846c723c */ /* 0x044fee000000186c */
[----:B------:R-:W-:Y:S01]  /*fbd0*/  MOV R144, R170 ;  /* 0x000000aa00907202 */ /* 0x000fe20000000f00 */
[C---:B------:R-:W-:Y:S04]  /*fbe0*/  HMMA.16816.F32 R112, R132.reuse, R146, R112 ;  /* 0x000000928470723c */ /* 0x040fe80000001870 */
[----:B------:R-:W-:Y:S03]  /*fbf0*/  MOV R145, R171 ;  /* 0x000000ab00917202 */ /* 0x000fe60000000f00 */
[----:B------:R-:W-:Y:S01]  /*fc00*/  MOV R146, R163 ;  /* 0x000000a300927202 */ /* 0x000fe20000000f00 */
[C---:B---3--:R-:W-:Y:S04]  /*fc10*/  HMMA.16816.F32 R116, R132.reuse, R148, R116 ;  /* 0x000000948474723c */ /* 0x048fe80000001874 */
[----:B------:R-:W-:Y:S02]  /*fc20*/  MOV R147, R162 ;  /* 0x000000a200937202 */ /* 0x000fe40000000f00 */
[----:B------:R-:W-:Y:S02]  /*fc30*/  F2FP.PACK_AB R168, R146, R186 ;  /* 0x000000ba92a8723e */ /* 0x000fe400000000ff */
[C---:B------:R-:W-:Y:S04]  /*fc40*/  HMMA.16816.F32 R120, R132.reuse, R150, R120 ;  /* 0x000000968478723c */ /* 0x040fe80000001878 */
[----:B------:R-:W-:Y:S02]  /*fc50*/  MOV R148, R161 ;  /* 0x000000a100947202 */ /* 0x000fe40000000f00 */
[----:B------:R-:W-:Y:S02]  /*fc60*/  MOV R149, R160 ;  /* 0x000000a000957202 */ /* 0x000fe40000000f00 */
[C---:B----4-:R-:W-:Y:S04]  /*fc70*/  HMMA.16816.F32 R124, R132.reuse, R152, R124 ;  /* 0x00000098847c723c */ /* 0x050fe8000000187c */
[-C--:B------:R-:W-:Y:S02]  /*fc80*/  F2FP.PACK_AB R170, R144, R148.reuse ;  /* 0x0000009490aa723e */ /* 0x080fe400000000ff */
[----:B------:R-:W-:Y:S02]  /*fc90*/  F2FP.PACK_AB R169, R149, R147 ;  /* 0x0000009395a9723e */ /* 0x000fe400000000ff */
[----:B------:R-:W-:Y:S01]  /*fca0*/  HMMA.16816.F32 R128, R132, R154, R128 ;  /* 0x0000009a8480723c */ /* 0x000fe20000001880 */
[----:B------:R-:W2:Y:S03]  /*fcb0*/  LDSM.16.MT88.4 R132, [R216+0x11800] ;  /* 0x01180000d884783b */ /* 0x000ea60000004200 */
[----:B------:R-:W-:Y:S07]  /*fcc0*/  F2FP.PACK_AB R171, R165, R145 ;  /* 0x00000091a5ab723e */ /* 0x000fee00000000ff */
[C---:B-----5:R-:W-:Y:S01]  /*fcd0*/  HMMA.16816.F32 R160, R168.reuse, R156, R4 ;  /* 0x0000009ca8a0723c */ /* 0x060fe20000001804 */
[----:B------:R-:W3:Y:S07]  /*fce0*/  LDSM.16.MT88.4 R4, [R217+0x13800] ;  /* 0x01380000d904783b */ /* 0x000eee0000004200 */
[C---:B------:R-:W-:Y:S01]  /*fcf0*/  HMMA.16816.F32 R156, R168.reuse, R158, R8 ;  /* 0x0000009ea89c723c */ /* 0x040fe20000001808 */
[----:B------:R-:W4:Y:S07]  /*fd00*/  LDSM.16.MT88.4 R8, [R216+0x13800] ;  /* 0x01380000d808783b */ /* 0x000f2e0000004200 */
[C---:B-1----:R-:W-:Y:S07]  /*fd10*/  HMMA.16816.F32 R152, R168.reuse, R136, R12 ;  /* 0x00000088a898723c */ /* 0x042fee000000180c */
[----:B------:R-:W-:Y:S02]  /*fd20*/  MOV R12, R148 ;  /* 0x00000094000c7202 */ /* 0x000fe40000000f00 */
[----:B------:R-:W-:Y:S02]  /*fd30*/  MOV R13, R149 ;  /* 0x00000095000d7202 */ /* 0x000fe40000000f00 */
[C---:B------:R-:W-:Y:S03]  /*fd40*/  HMMA.16816.F32 R148, R168.reuse, R138, R16 ;  /* 0x0000008aa894723c */ /* 0x040fe60000001810 */
[----:B------:R-:W-:Y:S02]  /*fd50*/  MOV R14, R146 ;  /* 0x00000092000e7202 */ /* 0x000fe40000000f00 */
[----:B------:R-:W-:Y:S02]  /*fd60*/  MOV R15, R147 ;  /* 0x00000093000f7202 */ /* 0x000fe40000000f00 */
[----:B------:R-:W-:Y:S02]  /*fd70*/  MOV R18, R144 ;  /* 0x0000009000127202 */ /* 0x000fe40000000f00 */
[----:B------:R-:W-:Y:S02]  /*fd80*/  MOV R19, R145 ;  /* 0x0000009100137202 */ /* 0x000fe40000000f00 */
[C---:B------:R-:W-:Y:S01]  /*fd90*/  HMMA.16816.F32 R144, R168.reuse, R140, R20 ;  /* 0x0000008ca890723c */ /* 0x040fe20000001814 */
[----:B------:R-:W-:Y:S07]  /*fda0*/  LDSM.16.MT88.4 R20, [R217+0x15800] ;  /* 0x01580000d914783b */ /* 0x000fee0000004200 */
[C---:B------:R-:W-:Y:S01]  /*fdb0*/  HMMA.16816.F32 R140, R168.reuse, R142, R24 ;  /* 0x0000008ea88c723c */ /* 0x040fe20000001818 */
[----:B------:R-:W-:Y:S07]  /*fdc0*/  LDSM.16.MT88.4 R24, [R216+0x15800] ;  /* 0x01580000d818783b */ /* 0x000fee0000004200 */
[C---:B--2---:R-:W-:Y:S07]  /*fdd0*/  HMMA.16816.F32 R136, R168.reuse, R132, R28 ;  /* 0x00000084a888723c */ /* 0x044fee000000181c */
[----:B------:R-:W-:Y:S01]  /*fde0*/  MOV R29, R12 ;  /* 0x0000000c001d7202 */ /* 0x000fe20000000f00 */
[C---:B------:R-:W-:Y:S04]  /*fdf0*/  HMMA.16816.F32 R132, R168.reuse, R134, R32 ;  /* 0x00000086a884723c */ /* 0x040fe80000001820 */
[----:B------:R-:W-:Y:S02]  /*fe00*/  MOV R28, R13 ;  /* 0x0000000d001c7202 */ /* 0x000fe40000000f00 */
[----:B------:R-:W-:Y:S02]  /*fe10*/  MOV R31, R18 ;  /* 0x00000012001f7202 */ /* 0x000fe40000000f00 */
[C---:B------:R-:W-:Y:S04]  /*fe20*/  HMMA.16816.F32 R36, R168.reuse, R172, R36 ;  /* 0x000000aca824723c */ /* 0x040fe80000001824 */
[----:B------:R-:W-:Y:S02]  /*fe30*/  MOV R35, R14 ;  /* 0x0000000e00237202 */ /* 0x000fe40000000f00 */
[----:B------:R-:W-:Y:S02]  /*fe40*/  MOV R34, R15 ;  /* 0x0000000f00227202 */ /* 0x000fe40000000f00 */
[C---:B------:R-:W-:Y:S01]  /*fe50*/  HMMA.16816.F32 R40, R168.reuse, R174, R40 ;  /* 0x000000aea828723c */ /* 0x040fe20000001828 */
[----:B------:R-:W1:Y:S03]  /*fe60*/  LDSM.16.MT88.4 R12, [R220+0x15800] ;  /* 0x01580000dc0c783b */ /* 0x000e660000004200 */
[----:B------:R-:W-:Y:S04]  /*fe70*/  MOV R30, R19 ;  /* 0x00000013001e7202 */ /* 0x000fe80000000f00 */
[C---:B------:R-:W-:Y:S01]  /*fe80*/  HMMA.16816.F32 R44, R168.reuse, R176, R44 ;  /* 0x000000b0a82c723c */ /* 0x040fe2000000182c */
[----:B------:R-:W2:Y:S07]  /*fe90*/  LDSM.16.MT88.4 R16, [R218+0x15800] ;  /* 0x01580000da10783b */ /* 0x000eae0000004200 */
[C---:B------:R-:W-:Y:S08]  /*fea0*/  HMMA.16816.F32 R48, R168.reuse, R178, R48 ;  /* 0x000000b2a830723c */ /* 0x040ff00000001830 */
[C---:B---3--:R-:W-:Y:S08]  /*feb0*/  HMMA.16816.F32 R52, R168.reuse, R4, R52 ;  /* 0x00000004a834723c */ /* 0x048ff00000001834 */
[C---:B------:R-:W-:Y:S01]  /*fec0*/  HMMA.16816.F32 R56, R168.reuse, R6, R56 ;  /* 0x00000006a838723c */ /* 0x040fe20000001838 */
[----:B------:R-:W3:Y:S07]  /*fed0*/  LDSM.16.MT88.4 R4, [R220+0x17800] ;  /* 0x01780000dc04783b */ /* 0x000eee0000004200 */
[C---:B----4-:R-:W-:Y:S08]  /*fee0*/  HMMA.16816.F32 R60, R168.reuse, R8, R60 ;  /* 0x00000008a83c723c */ /* 0x050ff0000000183c */
[C---:B------:R-:W-:Y:S01]  /*fef0*/  HMMA.16816.F32 R64, R168.reuse, R10, R64 ;  /* 0x0000000aa840723c */ /* 0x040fe20000001840 */
[----:B------:R-:W4:Y:S07]  /*ff00*/  LDSM.16.MT88.4 R8, [R218+0x17800] ;  /* 0x01780000da08783b */ /* 0x000f2e0000004200 */
[C---:B-1----:R-:W-:Y:S08]  /*ff10*/  HMMA.16816.F32 R68, R168.reuse, R12, R68 ;  /* 0x0000000ca844723c */ /* 0x042ff00000001844 */
[C---:B------:R-:W-:Y:S01]  /*ff20*/  HMMA.16816.F32 R72, R168.reuse, R14, R72 ;  /* 0x0000000ea848723c */ /* 0x040fe20000001848 */
[----:B------:R-:W1:Y:S07]  /*ff30*/  LDSM.16.MT88.4 R12, [R217+0x17800] ;  /* 0x01780000d90c783b */ /* 0x000e6e0000004200 */
[C---:B--2---:R-:W-:Y:S08]  /*ff40*/  HMMA.16816.F32 R76, R168.reuse, R16, R76 ;  /* 0x00000010a84c723c */ /* 0x044ff0000000184c */
[C---:B------:R-:W-:Y:S08]  /*ff50*/  HMMA.16816.F32 R80, R168.reuse, R18, R80 ;  /* 0x00000012a850723c */ /* 0x040ff00000001850 */
[C---:B------:R-:W-:Y:S08]  /*ff60*/  HMMA.16816.F32 R84, R168.reuse, R20, R84 ;  /* 0x00000014a854723c */ /* 0x040ff00000001854 */
[C---:B------:R-:W-:Y:S08]  /*ff70*/  HMMA.16816.F32 R88, R168.reuse, R22, R88 ;  /* 0x00000016a858723c */ /* 0x040ff00000001858 */
[C---:B------:R-:W-:Y:S08]  /*ff80*/  HMMA.16816.F32 R92, R168.reuse, R24, R92 ;  /* 0x00000018a85c723c */ /* 0x040ff0000000185c */
[C---:B------:R-:W-:Y:S08]  /*ff90*/  HMMA.16816.F32 R96, R168.reuse, R26, R96 ;  /* 0x0000001aa860723c */ /* 0x040ff00000001860 */
[C---:B---3--:R-:W-:Y:S08]  /*ffa0*/  HMMA.16816.F32 R100, R168.reuse, R4, R100 ;  /* 0x00000004a864723c */ /* 0x048ff00000001864 */
[C---:B------:R-:W-:Y:S01]  /*ffb0*/  HMMA.16816.F32 R104, R168.reuse, R6, R104 ;  /* 0x00000006a868723c */ /* 0x040fe20000001868 */
[----:B------:R-:W2:Y:S07]  /*ffc0*/  LDSM.16.MT88.4 R4, [R216+0x17800] ;  /* 0x01780000d804783b */ /* 0x000eae0000004200 */
[C---:B----4-:R-:W-:Y:S07]  /*ffd0*/  HMMA.16816.F32 R108, R168.reuse, R8, R108 ;  /* 0x00000008a86c723c */ /* 0x050fee000000186c */
[----:B------:R-:W-:Y:S01]  /*ffe0*/  FADD.FTZ R9, R193, R192 ;  /* 0x000000c0c1097221 */ /* 0x000fe20000010000 */
[C---:B------:R-:W-:Y:S04]  /*fff0*/  HMMA.16816.F32 R112, R168.reuse, R10, R112 ;  /* 0x0000000aa870723c */ /* 0x040fe80000001870 */
[----:B------:R-:W-:Y:S03]  /*10000*/  FADD.FTZ R9, R194, R9 ;  /* 0x00000009c2097221 */ /* 0x000fe60000010000 */
[----:B------:R-:W-:Y:S01]  /*10010*/  FADD.FTZ R11, R190, R189 ;  /* 0x000000bdbe0b7221 */ /* 0x000fe20000010000 */
[C---:B-1----:R-:W-:Y:S04]  /*10020*/  HMMA.16816.F32 R116, R168.reuse, R12, R116 ;  /* 0x0000000ca874723c */ /* 0x042fe80000001874 */
        /* <DEDUP_REMOVED lines=21> */
.L_x_206:
        /* <DEDUP_REMOVED lines=16> */
[----:B------:R-:W-:Y:S01]  /*10280*/  @UP1 ULDC UR12, c[0x0][0x210] ;  /* 0x00008400000c1ab9 */ /* 0x000fe20000000800 */
        /* <DEDUP_REMOVED lines=8> */
[----:B------:R-:W-:-:S02]  /*10310*/  @UP1 UIMAD UR12, UR12, UR8, URZ ;  /* 0x000000080c0c12a4 */ /* 0x000fc4000f8e023f */
[----:B------:R-:W-:Y:S02]  /*10320*/  ULDC.U8 UR4, c[0x0][0x328] ;  /* 0x0000ca0000047ab9 */ /* 0x000fe40000000000 */
[----:B------:R-:W-:Y:S02]  /*10330*/  UISETP.NE.AND UP3, UPT, UR4, URZ, UPT ;  /* 0x0000003f0400728c */ /* 0x000fe4000bf65270 */
[----:B------:R-:W-:Y:S02]  /*10340*/  @!UP4 UIMAD UR14, UR6, UR5, UR14 ;  /* 0x00000005060ec2a4 */ /* 0x000fe4000f8e020e */
[----:B------:R-:W-:Y:S01]  /*10350*/  UISETP.NE.OR UP2, UPT, UR9, URZ, !UP3 ;  /* 0x0000003f0900728c */ /* 0x000fe2000df45670 */
[----:B------:R-:W3:Y:S01]  /*10360*/  S2UR UR9, SR_CTAID.X ;  /* 0x00000000000979c3 */ /* 0x000ee20000002500 */
[----:B------:R-:W-:Y:S02]  /*10370*/  ULDC UR5, c[0x0][0x234] ;  /* 0x00008d0000057ab9 */ /* 0x000fe40000000800 */
[----:B------:R-:W-:-:S02]  /*10380*/  UISETP.NE.OR UP0, UPT, UR11, -0x1, UP2 ;  /* 0xffffffff0b00788c */ /* 0x000fc40009705670 */
[----:B------:R-:W-:Y:S02]  /*10390*/  @!UP1 USEL UR12, UR8, UR5, !UP3 ;  /* 0x00000005080c9287 */ /* 0x000fe4000d800000 */
[----:B------:R-:W-:Y:S02]  /*103a0*/  ULDC UR4, c[0x0][0x1c0] ;  /* 0x0000700000047ab9 */ /* 0x000fe40000000800 */
[----:B------:R-:W-:Y:S01]  /*103b0*/  @UP1 UMOV UR15, 0x1 ;  /* 0x00000001000f1882 */ /* 0x000fe20000000000 */
        /* <DEDUP_REMOVED lines=23> */
[----:B------:R-:W1:Y:S01]  /*10530*/  @P4 MUFU.LG2 R2, R2 ;  /* 0x0000000200024308 */ /* 0x000e620000000c00 */
[C---:B------:R-:W-:Y:S01]  /*10540*/  FMUL.FTZ R161, R4.reuse, R161 ;  /* 0x000000a104a17220 */ /* 0x040fe20000410000 */
[----:B------:R-:W-:Y:S01]  /*10550*/  @!UP4 UMOV UR20, UR22 ;  /* 0x000000160014cc82 */ /* 0x000fe20008000000 */
[C---:B------:R-:W-:Y:S02]  /*10560*/  FMUL.FTZ R156, R4.reuse, R156 ;  /* 0x0000009c049c7220 */ /* 0x040fe40000410000 */
[C---:B------:R-:W-:Y:S01]  /*10570*/  FMUL.FTZ R157, R4.reuse, R157 ;  /* 0x0000009d049d7220 */ /* 0x040fe20000410000 */
[----:B------:R-:W-:Y:S01]  /*10580*/  F2FP.PACK_AB R160, R161, R160 ;  /* 0x000000a0a1a0723e */ /* 0x000fe200000000ff */
[C---:B------:R-:W-:Y:S01]  /*10590*/  FMUL.FTZ R152, R4.reuse, R152 ;  /* 0x0000009804987220 */ /* 0x040fe20000410000 */
[----:B------:R-:W3:Y:S01]  /*105a0*/  @P3 MUFU.LG2 R0, R0 ;  /* 0x0000000000003308 */ /* 0x000ee20000000c00 */
        /* <DEDUP_REMOVED lines=89> */
[----:B------:R-:W4:Y:S01]  /*10b40*/  S2R R4, SR_TID.X ;  /* 0x0000000000047919 */ /* 0x000f220000002100 */
        /* <DEDUP_REMOVED lines=21> */
[----:B------:R-:W-:Y:S01]  /*10ca0*/  LEA.HI R6, R7, R4, RZ, 0x2 ;  /* 0x0000000407067211 */ /* 0x000fe200078f10ff */
[----:B------:R-:W-:Y:S01]  /*10cb0*/  FMUL.FTZ R135, R5, R135 ;  /* 0x0000008705877220 */ /* 0x000fe20000410000 */
[----:B------:R-:W-:Y:S01]  /*10cc0*/  F2FP.PACK_AB R142, R143, R142 ;  /* 0x0000008e8f8e723e */ /* 0x000fe200000000ff */
        /* <DEDUP_REMOVED lines=16> */
[C---:B------:R-:W-:Y:S01]  /*10dd0*/  FMUL.FTZ R50, R5.reuse, R50 ;  /* 0x0000003205327220 */ /* 0x040fe20000410000 */
[----:B------:R-:W-:Y:S01]  /*10de0*/  LOP3.LUT R9, R6, 0x3ffffffc, RZ, 0xc0, !PT ;  /* 0x3ffffffc06097812 */ /* 0x000fe200078ec0ff */
[C---:B------:R-:W-:Y:S01]  /*10df0*/  FMUL.FTZ R55, R5.reuse, R55 ;  /* 0x0000003705377220 */ /* 0x040fe20000410000 */
[----:B------:R-:W-:Y:S01]  /*10e00*/  SHF.L.U32 R10, R8, 0x6, RZ ;  /* 0x00000006080a7819 */ /* 0x000fe200000006ff */
[----:B------:R-:W-:Y:S01]  /*10e10*/  FMUL.FTZ R54, R5, R54 ;  /* 0x0000003605367220 */ /* 0x000fe20000410000 */
[----:B------:R-:W-:Y:S01]  /*10e20*/  IADD3 R9, -R9, R4, RZ ;  /* 0x0000000409097210 */ /* 0x000fe20007ffe1ff */
[C---:B------:R-:W-:Y:S01]  /*10e30*/  FMUL.FTZ R59, R5.reuse, R59 ;  /* 0x0000003b053b7220 */ /* 0x040fe20000410000 */
[----:B------:R-:W-:Y:S01]  /*10e40*/  LOP3.LUT R10, R10, 0x1c0, RZ, 0xc0, !PT ;  /* 0x000001c00a0a7812 */ /* 0x000fe200078ec0ff */
[C---:B------:R-:W-:Y:S01]  /*10e50*/  FMUL.FTZ R58, R5.reuse, R58 ;  /* 0x0000003a053a7220 */ /* 0x040fe20000410000 */
[----:B------:R-:W-:Y:S01]  /*10e60*/  LOP3.LUT R11, R8, 0x1, RZ, 0xc0, !PT ;  /* 0x00000001080b7812 */ /* 0x000fe200078ec0ff */
[C---:B------:R-:W-:Y:S01]  /*10e70*/  FMUL.FTZ R63, R5.reuse, R63 ;  /* 0x0000003f053f7220 */ /* 0x040fe20000410000 */
[----:B------:R-:W-:Y:S01]  /*10e80*/  LEA.HI R10, R10, R10, RZ, 0x1d ;  /* 0x0000000a0a0a7211 */ /* 0x000fe200078fe8ff */
[----:B------:R-:W-:Y:S01]  /*10e90*/  FMUL.FTZ R62, R5, R62 ;  /* 0x0000003e053e7220 */ /* 0x000fe20000410000 */
[----:B------:R-:W-:Y:S01]  /*10ea0*/  ISETP.NE.U32.AND P0, PT, R11, 0x1, PT ;  /* 0x000000010b00780c */ /* 0x000fe20003f05070 */
[----:B------:R-:W-:Y:S01]  /*10eb0*/  FMUL.FTZ R67, R5, R67 ;  /* 0x0000004305437220 */ /* 0x000fe20000410000 */
[----:B------:R-:W-:Y:S01]  /*10ec0*/  F2FP.PACK_AB R42, R43, R42 ;  /* 0x0000002a2b2a723e */ /* 0x000fe200000000ff */
[C---:B------:R-:W-:Y:S01]  /*10ed0*/  FMUL.FTZ R66, R5.reuse, R66 ;  /* 0x0000004205427220 */ /* 0x040fe20000410000 */
[----:B------:R-:W-:Y:S01]  /*10ee0*/  R2P PR, R8, 0x6 ;  /* 0x0000000608007804 */ /* 0x000fe20000000000 */
[C---:B------:R-:W-:Y:S01]  /*10ef0*/  FMUL.FTZ R71, R5.reuse, R71 ;  /* 0x0000004705477220 */ /* 0x040fe20000410000 */
[----:B------:R-:W-:Y:S01]  /*10f00*/  MOV R8, 0x20 ;  /* 0x0000002000087802 */ /* 0x000fe20000000f00 */
[----:B------:R-:W-:Y:S01]  /*10f10*/  FMUL.FTZ R70, R5, R70 ;  /* 0x0000004605467220 */ /* 0x000fe20000410000 */
[----:B------:R-:W-:Y:S01]  /*10f20*/  F2FP.PACK_AB R46, R47, R46 ;  /* 0x0000002e2f2e723e */ /* 0x000fe200000000ff */
        /* <DEDUP_REMOVED lines=50> */
[----:B------:R-:W-:Y:S01]  /*11250*/  LEA.HI R5, R7, R4, RZ, 0x5 ;  /* 0x0000000407057211 */ /* 0x000fe200078f28ff */
[----:B-1----:R-:W-:Y:S01]  /*11260*/  @P4 FMUL.FTZ R77, R2, 0.69314718246459960938 ;  /* 0x3f317218024d4820 */ /* 0x002fe20000410000 */
[----:B------:R-:W-:Y:S01]  /*11270*/  F2FP.PACK_AB R126, R127, R126 ;  /* 0x0000007e7f7e723e */ /* 0x000fe200000000ff */
[----:B---3--:R-:W-:Y:S01]  /*11280*/  @P3 FMUL.FTZ R0, R0, 0.69314718246459960938 ;  /* 0x3f31721800003820 */ /* 0x008fe20000410000 */
[----:B------:R-:W-:-:S02]  /*11290*/  SHF.R.S32.HI R6, RZ, 0x5, R5 ;  /* 0x00000005ff067819 */ /* 0x000fc40000011405 */
[----:B------:R-:W-:Y:S02]  /*112a0*/  F2FP.PACK_AB R130, R131, R130 ;  /* 0x000000828382723e */ /* 0x000fe400000000ff */
[----:B------:R-:W-:Y:S02]  /*112b0*/  LEA R9, R6, R9, 0x9 ;  /* 0x0000000906097211 */ /* 0x000fe400078e48ff */
[----:B------:R-:W-:Y:S02]  /*112c0*/  SHF.R.S32.HI R75, RZ, 0x1f, R6 ;  /* 0x0000001fff4b7819 */ /* 0x000fe40000011406 */
[----:B------:R-:W-:Y:S02]  /*112d0*/  LEA R9, R9, R10, 0x1 ;  /* 0x0000000a09097211 */ /* 0x000fe400078e08ff */
[----:B------:R-:W-:Y:S02]  /*112e0*/  MOV R10, 0x40 ;  /* 0x00000040000a7802 */ /* 0x000fe40000000f00 */
[----:B------:R-:W-:-:S02]  /*112f0*/  SHF.L.U32 R9, R9, 0x1, RZ ;  /* 0x0000000109097819 */ /* 0x000fc400000006ff */
[----:B------:R-:W-:Y:S02]  /*11300*/  SEL R10, R10, 0xffffffc0, !P2 ;  /* 0xffffffc00a0a7807 */ /* 0x000fe40005000000 */
        /* <DEDUP_REMOVED lines=12> */
[----:B------:R-:W-:Y:S01]  /*113d0*/  LEA.HI R75, R75, R6, RZ, 0x2 ;  /* 0x000000064b4b7211 */ /* 0x000fe200078f10ff */
[----:B------:R-:W-:Y:S03]  /*113e0*/  STS [R13], R152 ;  /* 0x000000980d007388 */ /* 0x000fe60000000800 */
[----:B------:R-:W-:Y:S01]  /*113f0*/  LOP3.LUT R75, R75, 0xffffffc, RZ, 0xc0, !PT ;  /* 0x0ffffffc4b4b7812 */ /* 0x000fe200078ec0ff */
[----:B------:R-:W-:Y:S03]  /*11400*/  STS [R13+0x400], R154 ;  /* 0x0004009a0d007388 */ /* 0x000fe60000000800 */
[----:B------:R-:W-:Y:S01]  /*11410*/  IADD3 R6, R6, -R75, RZ ;  /* 0x8000004b06067210 */ /* 0x000fe20007ffe0ff */
[----:B------:R-:W-:Y:S01]  /*11420*/  STS [R15], R148 ;  /* 0x000000940f007388 */ /* 0x000fe20000000800 */
[----:B------:R-:W-:Y:S01]  /*11430*/  MOV R75, 0x7f800000 ;  /* 0x7f800000004b7802 */ /* 0x000fe20000000f00 */
[----:B------:R-:W-:-:S02]  /*11440*/  @P3 FFMA.FTZ R75, R3, c[0x0][0x238], R0 ;  /* 0x00008e00034b3a23 */ /* 0x000fc40000010000 */
        /* <DEDUP_REMOVED lines=49> */
[----:B-1----:R-:W-:-:S03]  /*11760*/  LOP3.LUT R9, R5, 0xffffffe0, RZ, 0xc0, !PT ;  /* 0xffffffe005097812 */ /* 0x002fc600078ec0ff */
[----:B------:R2:W-:Y:S01]  /*11770*/  STS [R17+0x6000], R116 ;  /* 0x0060007411007388 */ /* 0x0005e20000000800 */
[----:B------:R-:W-:-:S03]  /*11780*/  IADD3 R74, R4, -R9, RZ ;  /* 0x80000009044a7210 */ /* 0x000fc60007ffe0ff */
[----:B------:R2:W-:Y:S01]  /*11790*/  STS [R17+0x6400], R118 ;  /* 0x0064007611007388 */ /* 0x0005e20000000800 */
[----:B------:R-:W-:-:S03]  /*117a0*/  LOP3.LUT P0, RZ, R74, 0x3, RZ, 0xc0, !PT ;  /* 0x000000034aff7812 */ /* 0x000fc6000780c0ff */
[----:B------:R2:W-:Y:S04]  /*117b0*/  STS [R19+0x6000], R120 ;  /* 0x0060007813007388 */ /* 0x0005e80000000800 */
[----:B------:R2:W-:Y:S04]  /*117c0*/  STS [R19+0x6400], R122 ;  /* 0x0064007a13007388 */ /* 0x0005e80000000800 */
[----:B------:R2:W-:Y:S04]  /*117d0*/  STS [R21+0x6000], R124 ;  /* 0x0060007c15007388 */ /* 0x0005e80000000800 */
[----:B------:R2:W-:Y:S04]  /*117e0*/  STS [R21+0x6400], R126 ;  /* 0x0064007e15007388 */ /* 0x0005e80000000800 */
[----:B------:R2:W-:Y:S04]  /*117f0*/  STS [R23+0x6000], R128 ;  /* 0x0060008017007388 */ /* 0x0005e80000000800 */
[----:B------:R2:W-:Y:S04]  /*11800*/  STS [R23+0x6400], R130 ;  /* 0x0064008217007388 */ /* 0x0005e80000000800 */
[----:B------:R-:W-:Y:S06]  /*11810*/  BAR.SYNC.DEFER_BLOCKING 0x0 ;  /* 0x0000000000007b1d */ /* 0x000fec0000010000 */
[----:B------:R-:W1:Y:S04]  /*11820*/  S2R R72, SR_TID.X ;  /* 0x0000000000487919 */ /* 0x000e680000002100 */
        /* <DEDUP_REMOVED lines=8> */
[----:B------:R-:W-:-:S03]  /*118b0*/  IADD3 R5, R72, -R5, RZ ;  /* 0x8000000548057210 */ /* 0x000fc60007ffe0ff */
[----:B------:R2:W1:Y:S01]  /*118c0*/  LDS.128 R44, [R230+0x2800] ;  /* 0x00280000e62c7984 */ /* 0x0004620000000c00 */
[----:B------:R-:W-:-:S03]  /*118d0*/  SHF.R.S32.HI R74, RZ, 0x1f, R5 ;  /* 0x0000001fff4a7819 */ /* 0x000fc60000011405 */
[----:B------:R2:W1:Y:S01]  /*118e0*/  LDS.128 R40, [R230+0x3000] ;  /* 0x00300000e6287984 */ /* 0x0004620000000c00 */
[----:B------:R-:W-:-:S03]  /*118f0*/  LEA.HI R5, R74, R5, RZ, 0x2 ;  /* 0x000000054a057211 */ /* 0x000fc600078f10ff */
[----:B------:R2:W1:Y:S01]  /*11900*/  LDS.128 R36, [R230+0x3800] ;  /* 0x00380000e6247984 */ /* 0x0004620000000c00 */
[----:B------:R-:W-:Y:S01]  /*11910*/  MOV R74, 0x7f800000 ;  /* 0x7f800000004a7802 */ /* 0x000fe20000000f00 */
[----:B------:R-:W-:Y:S01]  /*11920*/  @P4 FFMA.FTZ R74, R164, c[0x0][0x238], R77 ;  /* 0x00008e00a44a4a23 */ /* 0x000fe2000001004d */
        /* <DEDUP_REMOVED lines=27> */
.L_x_211:
[----:B---34-:R-:W-:Y:S05]  /*11ae0*/  BSYNC B0 ;  /* 0x0000000000007941 */ /* 0x018fea0003800000 */
.L_x_210:
[----:B------:R-:W3:Y:S01]  /*11af0*/  S2R R0, SR_CTAID.Z ;  /* 0x0000000000007919 */ /* 0x000ee20000002700 */
[----:B------:R-:W-:Y:S01]  /*11b00*/  LEA.HI R4, R7, R4, RZ, 0x3 ;  /* 0x0000000407047211 */ /* 0x000fe200078f18ff */
[----:B------:R-:W-:Y:S01]  /*11b10*/  UIMAD UR9, UR9, -0x40, UR16 ;  /* 0xffffffc0090978a4 */ /* 0x000fe2000f8e0210 */
[----:B------:R-:W-:Y:S01]  /*11b20*/  SHF.R.S32.HI R2, RZ, 0x1f, R240 ;  /* 0x0000001fff027819 */ /* 0x000fe200000114f0 */
[----:B------:R-:W-:Y:S01]  /*11b30*/  USHF.R.S32.HI UR6, URZ, 0x1f, UR10 ;  /* 0x0000001f3f067899 */ /* 0x000fe2000801140a */
[----:B------:R-:W-:Y:S01]  /*11b40*/  IADD3 R6, P0, R240, UR20, RZ ;  /* 0x00000014f0067c10 */ /* 0x000fe2000ff1e0ff */
[----:B------:R-:W-:Y:S01]  /*11b50*/  ULDC.64 UR4, c[0x0][0x1f0] ;  /* 0x00007c0000047ab9 */ /* 0x000fe20000000a00 */
[----:B------:R-:W-:Y:S01]  /*11b60*/  SHF.R.S32.HI R3, RZ, 0x3, R4 ;  /* 0x00000003ff037819 */ /* 0x000fe20000011404 */
[----:B------:R-:W-:Y:S01]  /*11b70*/  UIMAD UR4, UR6, UR4, URZ ;  /* 0x00000004060472a4 */ /* 0x000fe2000f8e023f */
[----:B------:R-:W-:Y:S01]  /*11b80*/  IADD3.X R7, R2, UR7, RZ, P0, !PT ;  /* 0x0000000702077c10 */ /* 0x000fe200087fe4ff */
[----:B------:R-:W-:Y:S01]  /*11b90*/  IMAD.U32 R2, RZ, RZ, UR13 ;  /* 0x0000000dff027e24 */ /* 0x000fe2000f8e00ff */
[----:B------:R-:W-:Y:S01]  /*11ba0*/  ISETP.GE.AND P0, PT, R3, UR9, PT ;  /* 0x0000000903007c0c */ /* 0x000fe2000bf06270 */
[----:B------:R-:W-:Y:S01]  /*11bb0*/  UIMAD UR4, UR10, UR5, UR4 ;  /* 0x000000050a0472a4 */ /* 0x000fe2000f8e0204 */
[----:B------:R-:W-:Y:S01]  /*11bc0*/  LEA.HI R72, R73, R72, RZ, 0x3 ;  /* 0x0000004849487211 */ /* 0x000fe200078f18ff */
[----:B------:R-:W-:Y:S03]  /*11bd0*/  BSSY B0, `(.L_x_212) ;  /* 0x0000016000007945 */ /* 0x000fe60003800000 */
[----:B------:R-:W-:-:S04]  /*11be0*/  SHF.R.S32.HI R72, RZ, 0x3, R72 ;  /* 0x00000003ff487819 */ /* 0x000fc80000011448 */
[----:B------:R-:W-:Y:S01]  /*11bf0*/  SHF.R.S32.HI R73, RZ, 0x1f, R72 ;  /* 0x0000001fff497819 */ /* 0x000fe20000011448 */
[----:B---3--:R-:W-:-:S04]  /*11c00*/  IMAD.WIDE.U32 R6, R0, c[0x0][0x1f0], R6 ;  /* 0x00007c0000067a25 */ /* 0x008fc800078e0006 */
[----:B------:R-:W-:Y:S01]  /*11c10*/  IMAD.WIDE R72, R2, 0x40, R72 ;  /* 0x0000004002487825 */ /* 0x000fe200078e0248 */
[----:B------:R-:W-:Y:S01]  /*11c20*/  IADD3 R75, R7, UR4, RZ ;  /* 0x00000004074b7c10 */ /* 0x000fe2000fffe0ff */
[----:B------:R-:W-:Y:S05]  /*11c30*/  @P0 BRA `(.L_x_213) ;  /* 0x000000f000000947 */ /* 0x000fea0003800000 */
        /* <DEDUP_REMOVED lines=15> */
.L_x_213:
[----:B------:R-:W-:Y:S05]  /*11d30*/  BSYNC B0 ;  /* 0x0000000000007941 */ /* 0x000fea0003800000 */
.L_x_212:
[----:B------:R-:W-:Y:S01]  /*11d40*/  LEA.HI.SX32 R0, R4, 0x10, 0x1d ;  /* 0x0000001004007811 */ /* 0x000fe200078feaff */
[----:B------:R-:W-:Y:S03]  /*11d50*/  BSSY B0, `(.L_x_214) ;  /* 0x0000015000007945 */ /* 0x000fe60003800000 */
[----:B------:R-:W-:-:S13]  /*11d60*/  ISETP.GE.AND P0, PT, R0, UR9, PT ;  /* 0x0000000900007c0c */ /* 0x000fda000bf06270 */
[----:B------:R-:W-:Y:S05]  /*11d70*/  @P0 BRA `(.L_x_215) ;  /* 0x0000012000000947 */ /* 0x000fea0003800000 */
[----:B------:R-:W-:Y:S01]  /*11d80*/  IADD3 R2, P0, R72, 0x10, RZ ;  /* 0x0000001048027810 */ /* 0x000fe20007f1e0ff */
[----:B-1-3--:R-:W-:Y:S01]  /*11d90*/  IMAD.MOV.U32 R16, RZ, RZ, R6 ;  /* 0x000000ffff107224 */ /* 0x00afe200078e0006 */
[----:B------:R-:W-:Y:S01]  /*11da0*/  ISETP.GE.AND P3, PT, R240, c[0x0][0x220], PT ;  /* 0x00008800f0007a0c */ /* 0x000fe20003f66270 */
[----:B--2---:R-:W-:Y:S01]  /*11db0*/  IMAD.MOV.U32 R17, RZ, RZ, R75 ;  /* 0x000000ffff117224 */ /* 0x004fe200078e004b */
        /* <DEDUP_REMOVED lines=10> */
[----:B------:R1:W-:Y:S04]  /*11e60*/  @!P3 STG.E.128 [R2.64], R60 ;  /* 0x0000003c0200b986 */ /* 0x0003e8000c101d12 */
[----:B------:R1:W-:Y:S04]  /*11e70*/  @!P2 STG.E.128 [R2.64+0x80], R44 ;  /* 0x0000802c0200a986 */ /* 0x0003e8000c101d12 */
[----:B------:R1:W-:Y:S04]  /*11e80*/  @!P1 STG.E.128 [R2.64+0x100], R28 ;  /* 0x0001001c02009986 */ /* 0x0003e8000c101d12 */
[----:B------:R1:W-:Y:S02]  /*11e90*/  @!P0 STG.E.128 [R2.64+0x180], R12 ;  /* 0x0001800c02008986 */ /* 0x0003e4000c101d12 */
.L_x_215:
[----:B------:R-:W-:Y:S05]  /*11ea0*/  BSYNC B0 ;  /* 0x0000000000007941 */ /* 0x000fea0003800000 */
.L_x_214:
[----:B------:R-:W-:Y:S01]  /*11eb0*/  LEA.HI.SX32 R0, R4, 0x20, 0x1d ;  /* 0x0000002004007811 */ /* 0x000fe200078feaff */
[----:B------:R-:W-:Y:S03]  /*11ec0*/  BSSY B0, `(.L_x_216) ;  /* 0x0000015000007945 */ /* 0x000fe60003800000 */
[----:B------:R-:W-:-:S13]  /*11ed0*/  ISETP.GE.AND P0, PT, R0, UR9, PT ;  /* 0x0000000900007c0c */ /* 0x000fda000bf06270 */
[----:B------:R-:W-:Y:S05]  /*11ee0*/  @P0 BRA `(.L_x_217) ;  /* 0x0000012000000947 */ /* 0x000fea0003800000 */
[----:B-1----:R-:W-:Y:S01]  /*11ef0*/  IADD3 R2, P0, R72, 0x20, RZ ;  /* 0x0000002048027810 */ /* 0x002fe20007f1e0ff */
[----:B------:R-:W-:Y:S01]  /*11f00*/  IMAD.MOV.U32 R12, RZ, RZ, R6 ;  /* 0x000000ffff0c7224 */ /* 0x000fe200078e0006 */
        /* <DEDUP_REMOVED lines=16> */
.L_x_217:
[----:B------:R-:W-:Y:S05]  /*12010*/  BSYNC B0 ;  /* 0x0000000000007941 */ /* 0x000fea0003800000 */
.L_x_216:
[----:B------:R-:W-:-:S04]  /*12020*/  LEA.HI.SX32 R4, R4, 0x30, 0x1d ;  /* 0x0000003004047811 */ /* 0x000fc800078feaff */
[----:B------:R-:W-:-:S13]  /*12030*/  ISETP.GE.AND P0, PT, R4, UR9, PT ;  /* 0x0000000904007c0c */ /* 0x000fda000bf06270 */
[----:B------:R-:W-:Y:S05]  /*12040*/  @P0 EXIT ;  /* 0x000000000000094d */ /* 0x000fea0003800000 */
[----:B------:R-:W-:Y:S01]  /*12050*/  IADD3 R0, P0, R72, 0x30, RZ ;  /* 0x0000003048007810 */ /* 0x000fe20007f1e0ff */
[----:B------:R-:W-:Y:S01]  /*12060*/  IMAD.MOV.U32 R4, RZ, RZ, R6 ;  /* 0x000000ffff047224 */ /* 0x000fe200078e0006 */
[----:B------:R-:W-:Y:S01]  /*12070*/  ISETP.GE.AND P2, PT, R240, c[0x0][0x220], PT ;  /* 0x00008800f0007a0c */ /* 0x000fe20003f46270 */
[----:B------:R-:W-:Y:S01]  /*12080*/  IMAD.MOV.U32 R5, RZ, RZ, R75 ;  /* 0x000000ffff057224 */ /* 0x000fe200078e004b */
[----:B------:R-:W-:Y:S01]  /*12090*/  ISETP.GE.AND P1, PT, R229, c[0x0][0x220], PT ;  /* 0x00008800e5007a0c */ /* 0x000fe20003f26270 */
[----:B------:R-:W-:Y:S01]  /*120a0*/  IMAD.X R72, RZ, RZ, R73, P0 ;  /* 0x000000ffff487224 */ /* 0x000fe200000e0649 */
[----:B------:R-:W-:Y:S01]  /*120b0*/  ISETP.GE.AND P0, PT, R228, c[0x0][0x220], PT ;  /* 0x00008800e4007a0c */ /* 0x000fe20003f06270 */
[----:B------:R-:W-:-:S04]  /*120c0*/  IMAD.WIDE.U32 R4, R0, c[0x0][0x1e8], R4 ;  /* 0x00007a0000047a25 */ /* 0x000fc800078e0004 */
[----:B-1----:R-:W-:Y:S01]  /*120d0*/  IMAD R3, R72, c[0x0][0x1e8], RZ ;  /* 0x00007a0048037a24 */ /* 0x002fe200078e02ff */
        /* <DEDUP_REMOVED lines=11> */
.L_x_218:
        /* <DEDUP_REMOVED lines=15> */
.L_x_2026:


//--------------------- .text._ZN5flash16flash_fwd_kernelI23Flash_fwd_kernel_traitsILi256ELi64ELi64ELi4ELb0ELb0EN7cutlass6half_tE19Flash_kernel_traitsILi256ELi64ELi64ELi4ES3_EELb0ELb0ELb1ELb1ELb0ELb0ELb0ELb0EEEvNS_16Flash_fwd_paramsE --------------------------
	.section	.text._ZN5flash16flash_fwd_kernelI23Flash_fwd_kernel_traitsILi256ELi64ELi64ELi4ELb0ELb0EN7cutlass6half_tE19Flash_kernel_traitsILi256ELi64ELi64ELi4ES3_EELb0ELb0ELb1ELb1ELb0ELb0ELb0ELb0EEEvNS_16Flash_fwd_paramsE,"ax",@progbits
	.sectioninfo	@"SHI_REGISTERS=255"
	.align	128
        .global         _ZN5flash16flash_fwd_kernelI23Flash_fwd_kernel_traitsILi256ELi64ELi64ELi4ELb0ELb0EN7cutlass6half_tE19Flash_kernel_traitsILi256ELi64ELi64ELi4ES3_EELb0ELb0ELb1ELb1ELb0ELb0ELb0ELb0EEEvNS_16Flash_fwd_paramsE
        .type           _ZN5flash16flash_fwd_kernelI23Flash_fwd_kernel_traitsILi256ELi64ELi64ELi4ELb0ELb0EN7cutlass6half_tE19Flash_kernel_traitsILi256ELi64ELi64ELi4ES3_EELb0ELb0ELb1ELb1ELb0ELb0ELb0ELb0EEEvNS_16Flash_fwd_paramsE,@function
        .size           _ZN5flash16flash_fwd_kernelI23Flash_fwd_kernel_traitsILi256ELi64ELi64ELi4ELb0ELb0EN7cutlass6half_tE19Flash_kernel_traitsILi256ELi64ELi64ELi4ES3_EELb0ELb0ELb1ELb1ELb0ELb0ELb0ELb0EEEvNS_16Flash_fwd_paramsE,(.L_x_2027 - _ZN5flash16flash_fwd_kernelI23Flash_fwd_kernel_traitsILi256ELi64ELi64ELi4ELb0ELb0EN7cutlass6half_tE19Flash_kernel_traitsILi256ELi64ELi64ELi4ES3_EELb0ELb0ELb1ELb1ELb0ELb0ELb0ELb0EEEvNS_16Flash_fwd_paramsE)
        .other          _ZN5flash16flash_fwd_kernelI23Flash_fwd_kernel_traitsILi256ELi64ELi64ELi4ELb0ELb0EN7cutlass6half_tE19Flash_kernel_traitsILi256ELi64ELi64ELi4ES3_EELb0ELb0ELb1ELb1ELb0ELb0ELb0ELb0EEEvNS_16Flash_fwd_paramsE,@"STO_CUDA_ENTRY STV_DEFAULT"
_ZN5flash16flash_fwd_kernelI23Flash_fwd_kernel_traitsILi256ELi64ELi64ELi4ELb0ELb0EN7cutlass6half_tE19Flash_kernel_traitsILi256ELi64ELi64ELi4ES3_EELb0ELb0ELb1ELb1ELb0ELb0ELb0ELb0EEEvNS_16Flash_fwd_paramsE:
.text._ZN5flash16flash_fwd_kernelI23Flash_fwd_kernel_traitsILi256ELi64ELi64ELi4ELb0ELb0EN7cutlass6half_tE19Flash_kernel_traitsILi256ELi64ELi64ELi4ES3_EELb0ELb0ELb1ELb1ELb0ELb0ELb0ELb0EEEvNS_16Flash_fwd_paramsE:
        /* <DEDUP_REMOVED lines=57> */
.L_x_219:
[----:B-1----:R-:W-:Y:S02]  /*0390*/  ULDC UR6, c[0x0][0x218] ;  /* 0x0000860000067ab9 */ /* 0x002fe40000000800 */
.L_x_220:
        /* <DEDUP_REMOVED lines=25> */
[----:B------:R-:W-:Y:S02]  /*0530*/  UIADD3 UR7, UR20, 0x3f, URZ ;  /* 0x0000003f14077890 */ /* 0x000fe4000fffe03f */
[----:B------:R-:W-:-:S02]  /*0540*/  UIADD3 UR10, UR6, -UR10, URZ ;  /* 0x8000000a060a7290 */ /* 0x000fc4000fffe03f */
        /* <DEDUP_REMOVED lines=37> */
[----:B------:R-:W-:-:S02]  /*07a0*/  @UP0 UIMAD UR7, UR15, UR7, UR9 ;  /* 0x000000070f0702a4 */ /* 0x000fc4000f8e0209 */
[----:B------:R-:W-:Y:S01]  /*07b0*/  ULDC UR10, c[0x0][0x214] ;  /* 0x00008500000a7ab9 */ /* 0x000fe20000000800 */
[----:B------:R-:W-:Y:S01]  /*07c0*/  IMAD.WIDE R18, R19, 0x40, R16 ;  /* 0x0000004013127825 */ /* 0x000fe200078e0210 */
[----:B------:R-:W-:Y:S01]  /*07d0*/  @UP1 ULDC UR11, c[0x0][0x210] ;  /* 0x00008400000b1ab9 */ /* 0x000fe20000000800 */
[C---:B------:R-:W-:Y:S01]  /*07e0*/  IADD3 R8, R9.reuse, 0x40, RZ ;  /* 0x0000004009087810 */ /* 0x040fe20007ffe0ff */
[----:B------:R-:W-:Y:S01]  /*07f0*/  @!UP0 UIMAD UR13, UR13, UR4, URZ ;  /* 0x000000040d0d82a4 */ /* 0x000fe2000f8e023f */
[C---:B------:R-:W-:Y:S01]  /*0800*/  IADD3 R7, R9.reuse, 0x80, RZ ;  /* 0x0000008009077810 */ /* 0x040fe20007ffe0ff */
[----:B------:R-:W-:Y:S01]  /*0810*/  ULDC UR9, c[0x0][0x234] ;  /* 0x00008d0000097ab9 */ /* 0x000fe20000000800 */
[----:B------:R-:W-:Y:S01]  /*0820*/  IADD3 R6, R9, 0xc0, RZ ;  /* 0x000000c009067810 */ /* 0x000fe20007ffe0ff */
[----:B------:R-:W-:Y:S02]  /*0830*/  @!UP0 UIMAD.WIDE.U32 UR24, UR16, UR4, URZ ;  /* 0x00000004101882a5 */ /* 0x000fe4000f8e003f */
[----:B------:R-:W-:-:S02]  /*0840*/  @UP1 UIMAD UR11, UR11, UR10, URZ ;  /* 0x0000000a0b0b12a4 */ /* 0x000fc4000f8e023f */
[----:B------:R-:W-:Y:S02]  /*0850*/  @!UP1 USEL UR11, UR10, UR9, !UP2 ;  /* 0x000000090a0b9287 */ /* 0x000fe4000d000000 */
[----:B------:R-:W-:Y:S02]  /*0860*/  @!UP0 UIMAD UR13, UR16, UR5, UR13 ;  /* 0x00000005100d82a4 */ /* 0x000fe4000f8e020d */
[----:B------:R-:W-:Y:S02]  /*0870*/  ULDC UR6, c[0x0][0x1c0] ;  /* 0x0000700000067ab9 */ /* 0x000fe40000000800 */
[----:B------:R-:W-:Y:S02]  /*0880*/  @UP1 UMOV UR12, 0x1 ;  /* 0x00000001000c1882 */ /* 0x000fe40000000000 */
[----:B------:R-:W-:Y:S02]  /*0890*/  @!UP1 UIMAD UR12, UR11, UR6, URZ ;  /* 0x000000060b0c92a4 */ /* 0x000fe4000f8e023f */
[----:B------:R-:W-:-:S02]  /*08a0*/  @!UP0 UMOV UR8, UR24 ;  /* 0x0000001800088c82 */ /* 0x000fc40008000000 */
[----:B------:R-:W-:Y:S01]  /*08b0*/  @!UP0 UIADD3 UR7, UR25, UR13, URZ ;  /* 0x0000000d19078290 */ /* 0x000fe2000fffe03f */
[C---:B------:R-:W-:Y:S01]  /*08c0*/  IADD3 R2, P0, R9.reuse, UR8, RZ ;  /* 0x0000000809027c10 */ /* 0x040fe2000ff1e0ff */
[----:B------:R-:W-:Y:S02]  /*08d0*/  USHF.R.S32.HI UR14, URZ, 0x1f, UR18 ;  /* 0x0000001f3f0e7899 */ /* 0x000fe40008011412 */
[----:B------:R-:W-:Y:S02]  /*08e0*/  UIADD3 UR21, -UR19, UR21, URZ ;  /* 0x0000001513157290 */ /* 0x000fe4000fffe13f */
[----:B------:R-:W-:Y:S01]  /*08f0*/  @!UP3 UIMAD UR20, UR16, UR10, URZ ;  /* 0x0000000a1014b2a4 */ /* 0x000fe2000f8e023f */
[----:B------:R-:W-:Y:S01]  /*0900*/  LEA.HI.X.SX32 R3, R9, UR7, 0x1, P0 ;  /* 0x0000000709037c11 */ /* 0x000fe200080f0eff */
[----:B------:R-:W-:Y:S02]  /*0910*/  UIMAD UR12, UR16, UR12, URZ ;  /* 0x0000000c100c72a4 */ /* 0x000fe4000f8e023f */
[----:B------:R-:W-:Y:S01]  /*0920*/  ULDC.64 UR4, c[0x0][0x1f0] ;  /* 0x00007c0000047ab9 */ /* 0x000fe20000000a00 */
[----:B------:R-:W-:Y:S01]  /*0930*/  ISETP.GE.AND P0, PT, R16, UR21, PT ;  /* 0x0000001510007c0c */ /* 0x000fe2000bf06270 */
[----:B------:R-:W-:Y:S01]  /*0940*/  @!UP3 USEL UR20, UR20, UR15, !UP0 ;  /* 0x0000000f1414b287 */ /* 0x000fe2000c000000 */
[----:B-1----:R-:W-:Y:S01]  /*0950*/  IMAD.WIDE.U32 R12, R12, c[0x0][0x1f0], R2 ;  /* 0x00007c000c0c7a25 */ /* 0x002fe200078e0002 */
[----:B------:R-:W-:-:S02]  /*0960*/  USEL UR12, UR12, URZ, UP3 ;  /* 0x0000003f0c0c7287 */ /* 0x000fc40009800000 */
[----:B------:R-:W-:Y:S02]  /*0970*/  UIMAD UR4, UR14, UR4, URZ ;  /* 0x000000040e0472a4 */ /* 0x000fe4000f8e023f */
[----:B------:R-:W-:Y:S02]  /*0980*/  UIMAD UR11, UR18, UR11, UR12 ;  /* 0x0000000b120b72a4 */ /* 0x000fe4000f8e020c */
[----:B------:R-:W-:Y:S02]  /*0990*/  @UP1 ULDC UR14, c[0x0][0x210] ;  /* 0x00008400000e1ab9 */ /* 0x000fe40000000800 */
[----:B------:R-:W-:Y:S02]  /*09a0*/  @!UP1 UMOV UR14, 0x1 ;  /* 0x00000001000e9882 */ /* 0x000fe40000000000 */
[----:B------:R-:W-:Y:S02]  /*09b0*/  UIMAD UR19, UR19, UR14, URZ ;  /* 0x0000000e131372a4 */ /* 0x000fe4000f8e023f */
[----:B------:R-:W-:-:S02]  /*09c0*/  UMOV UR26, URZ ;  /* 0x0000003f001a7c82 */ /* 0x000fc40008000000 */
        /* <DEDUP_REMOVED lines=25> */
.L_x_223:
[----:B------:R-:W-:Y:S05]  /*0b60*/  BSYNC B0 ;  /* 0x0000000000007941 */ /* 0x000fea0003800000 */
.L_x_222:
        /* <DEDUP_REMOVED lines=22> */
.L_x_225:
[----:B------:R-:W-:Y:S05]  /*0cd0*/  BSYNC B0 ;  /* 0x0000000000007941 */ /* 0x000fea0003800000 */
.L_x_224:
        /* <DEDUP_REMOVED lines=22> */
.L_x_227:
[----:B------:R-:W-:Y:S05]  /*0e40*/  BSYNC B0 ;  /* 0x0000000000007941 */ /* 0x000fea0003800000 */
.L_x_226:
        /* <DEDUP_REMOVED lines=21> */
.L_x_229:
[----:B------:R-:W-:Y:S05]  /*0fa0*/  BSYNC B0 ;  /* 0x0000000000007941 */ /* 0x000fea0003800000 */
.L_x_228:
        /* <DEDUP_REMOVED lines=35> */
.L_x_221:
[----:B------:R-:W-:Y:S02]  /*11e0*/  UISETP.NE.AND UP1, UPT, UR15, -0x1, UPT ;  /* 0xffffffff0f00788c */ /* 0x000fe4000bf25270 */
[----:B------:R-:W-:Y:S02]  /*11f0*/  UISETP.NE.AND UP0, UPT, UR8, -0x1, UPT ;  /* 0xffffffff0800788c */ /* 0x000fe4000bf05270 */
[----:B------:R-:W-:Y:S02]  /*1200*/  ULDC.64 UR24, c[0x0][0x190] ;  /* 0x0000640000187ab9 */ /* 0x000fe40000000a00 */
[----:B------:R-:W-:Y:S02]  /*1210*/  ULDC.64 UR6, c[0x0][0x178] ;  /* 0x00005e0000067ab9 */ /* 0x000fe40000000a00 */
[----:B------:R-:W-:Y:S01]  /*1220*/  PLOP3.LUT P0, PT, PT, PT, UP0, 0x80, 0x0 ;  /* 0x000000000000781c */ /* 0x000fe20003f0f008 */
[----:B------:R-:W-:-:S02]  /*1230*/  ULDC.64 UR4, c[0x0][0x198] ;  /* 0x0000660000047ab9 */ /* 0x000fc40000000a00 */
[----:B------:R-:W-:Y:S02]  /*1240*/  @!UP1 USHF.R.S32.HI UR9, URZ, 0x1f, UR16 ;  /* 0x0000001f3f099899 */ /* 0x000fe40008011410 */
[----:B------:R-:W-:Y:S02]  /*1250*/  @UP0 UIADD3 UR13, UR27, UR8, URZ ;  /* 0x000000081b0d0290 */ /* 0x000fe4000fffe03f */
[----:B------:R-:W-:Y:S02]  /*1260*/  @UP1 UIMAD.WIDE.U32 UR28, UR15, UR24, URZ ;  /* 0x000000180f1c12a5 */ /* 0x000fe4000f8e003f */
[----:B------:R-:W-:Y:S02]  /*1270*/  @!UP1 UIMAD UR9, UR9, UR6, URZ ;  /* 0x00000006090992a4 */ /* 0x000fe4000f8e023f */
[----:B------:R-:W-:Y:S02]  /*1280*/  @UP0 UIMAD.WIDE.U32 UR30, UR13, UR4, URZ ;  /* 0x000000040d1e02a5 */ /* 0x000fe4000f8e003f */
[----:B------:R-:W-:-:S02]  /*1290*/  @!UP1 UIMAD.WIDE.U32 UR32, UR16, UR6, URZ ;  /* 0x00000006102092a5 */ /* 0x000fc4000f8e003f */
[----:B------:R-:W-:Y:S02]  /*12a0*/  @!UP1 UIMAD UR7, UR16, UR7, UR9 ;  /* 0x00000007100792a4 */ /* 0x000fe4000f8e0209 */
[----:B------:R-:W-:Y:S02]  /*12b0*/  @UP1 UIMAD UR25, UR15, UR25, UR29 ;  /* 0x000000190f1912a4 */ /* 0x000fe4000f8e021d */
[----:B------:R-:W-:Y:S02]  /*12c0*/  @UP1 UMOV UR6, UR28 ;  /* 0x0000001c00061c82 */ /* 0x000fe40008000000 */
[----:B------:R-:W-:Y:S02]  /*12d0*/  @UP0 UIMAD UR13, UR13, UR5, UR31 ;  /* 0x000000050d0d02a4 */ /* 0x000fe4000f8e021f */
[----:B------:R-:W-:Y:S02]  /*12e0*/  USHF.R.S32.HI UR9, URZ, 0x1f, UR18 ;  /* 0x0000001f3f097899 */ /* 0x000fe40008011412 */
[----:B------:R-:W-:-:S02]  /*12f0*/  @!UP1 UIADD3 UR25, UR33, UR7, URZ ;  /* 0x0000000721199290 */ /* 0x000fc4000fffe03f */
[----:B------:R-:W-:Y:S02]  /*1300*/  @!UP1 UMOV UR6, UR32 ;  /* 0x0000002000069c82 */ /* 0x000fe40008000000 */
        /* <DEDUP_REMOVED lines=8> */
[----:B------:R-:W-:Y:S02]  /*1390*/  UIADD3 UR29, UR29, UR13, URZ ;  /* 0x0000000d1d1d7290 */ /* 0x000fe4000fffe03f */
[----:B------:R-:W-:Y:S02]  /*13a0*/  ULDC.64 UR4, c[0x0][0x180] ;  /* 0x0000600000047ab9 */ /* 0x000fe40000000a00 */
[----:B------:R-:W-:Y:S02]  /*13b0*/  UIMAD UR7, UR7, UR4, URZ ;  /* 0x00000004070772a4 */ /* 0x000fe4000f8e023f */
[----:B------:R-:W-:Y:S02]  /*13c0*/  UIMAD.WIDE.U32 UR28, UR16, UR4, UR28 ;  /* 0x00000004101c72a5 */ /* 0x000fe4000f8e001c */
[----:B------:R-:W-:-:S04]  /*13d0*/  UIMAD UR5, UR16, UR5, UR7 ;  /* 0x00000005100572a4 */ /* 0x000fc8000f8e0207 */
[----:B------:R-:W-:Y:S02]  /*13e0*/  UIADD3 UR13, UR29, UR5, URZ ;  /* 0x000000051d0d7290 */ /* 0x000fe4000fffe03f */
[----:B------:R-:W-:Y:S02]  /*13f0*/  UMOV UR14, UR28 ;  /* 0x0000001c000e7c82 */ /* 0x000fe40008000000 */
.L_x_230:
[----:B------:R-:W-:Y:S01]  /*1400*/  IABS R0, c[0x0][0x1c8] ;  /* 0x0000720000007a13 */ /* 0x000fe20000000000 */
[----:B------:R-:W1:Y:S01]  /*1410*/  S2R R2, SR_CTAID.Z ;  /* 0x0000000000027919 */ /* 0x000e620000002700 */
[----:B------:R-:W-:Y:S02]  /*1420*/  UMOV UR28, URZ ;  /* 0x0000003f001c7c82 */ /* 0x000fe40008000000 */
[----:B------:R-:W2:Y:S01]  /*1430*/  R2UR UR7, R0 ;  /* 0x00000000000773c2 */ /* 0x000ea200000e0000 */
[----:B------:R-:W-:Y:S01]  /*1440*/  @UP0 UIADD3 UR24, UR27, UR8, URZ ;  /* 0x000000081b180290 */ /* 0x000fe2000fffe03f */
[----:B-1----:R-:W-:Y:S01]  /*1450*/  IABS R2, R2 ;  /* 0x0000000200027213 */ /* 0x002fe20000000000 */
[----:B--2---:R-:W1:Y:S05]  /*1460*/  I2F.RP R5, UR7 ;  /* 0x0000000700057d06 */ /* 0x004e6a0008209400 */
[----:B------:R-:W2:Y:S03]  /*1470*/  R2UR UR5, R2 ;  /* 0x00000000020573c2 */ /* 0x000ea600000e0000 */
[----:B-1----:R-:W1:Y:S02]  /*1480*/  MUFU.RCP R3, R5 ;  /* 0x0000000500037308 */ /* 0x002e640000001000 */
[----:B-1----:R-:W-:-:S06]  /*1490*/  IADD3 R3, R3, 0xffffffe, RZ ;  /* 0x0ffffffe03037810 */ /* 0x002fcc0007ffe0ff */
[----:B------:R-:W1:Y:S02]  /*14a0*/  F2I.FTZ.U32.TRUNC.NTZ R0, R3 ;  /* 0x0000000300007305 */ /* 0x000e64000021f000 */
[----:B-1----:R-:W1:Y:S02]  /*14b0*/  R2UR UR29, R0 ;  /* 0x00000000001d73c2 */ /* 0x002e6400000e0000 */
[----:B-1----:R-:W-:-:S04]  /*14c0*/  UIADD3 UR4, URZ, -UR29, URZ ;  /* 0x8000001d3f047290 */ /* 0x002fc8000fffe03f */
[----:B------:R-:W-:-:S04]  /*14d0*/  UIMAD UR4, UR4, UR7, URZ ;  /* 0x00000007040472a4 */ /* 0x000fc8000f8e023f */
[----:B------:R-:W-:-:S04]  /*14e0*/  UIMAD.WIDE.U32 UR28, UR29, UR4, UR28 ;  /* 0x000000041d1c72a5 */ /* 0x000fc8000f8e001c */
[----:B--2---:R-:W-:-:S04]  /*14f0*/  UIMAD.WIDE.U32 UR28, UR29, UR5, URZ ;  /* 0x000000051d1c72a5 */ /* 0x004fc8000f8e003f */
        /* <DEDUP_REMOVED lines=32> */
.L_x_231:
[----:B------:R-:W-:Y:S01]  /*1700*/  SHF.R.S32.HI R3, RZ, 0x1f, R4 ;  /* 0x0000001fff037819 */ /* 0x000fe20000011404 */
[----:B------:R-:W1:Y:S01]  /*1710*/  S2R R16, SR_CTAID.Z ;  /* 0x0000000000107919 */ /* 0x000e620000002700 */
[----:B------:R-:W-:Y:S01]  /*1720*/  ULDC.64 UR4, c[0x0][0x1b8] ;  /* 0x00006e0000047ab9 */ /* 0x000fe20000000a00 */
[----:B------:R-:W-:Y:S01]  /*1730*/  IMAD.U32 R236, RZ, RZ, UR8 ;  /* 0x00000008ffec7e24 */ /* 0x000fe2000f8e00ff */
[CC--:B------:R-:W-:Y:S01]  /*1740*/  LEA.HI R5, R3.reuse, R4.reuse, RZ, 0x3 ;  /* 0x0000000403057211 */ /* 0x0c0fe200078f18ff */
[----:B------:R-:W-:Y:S01]  /*1750*/  UIMAD UR4, UR28, UR4, URZ ;  /* 0x000000041c0472a4 */ /* 0x000fe2000f8e023f */
[----:B------:R-:W-:Y:S01]  /*1760*/  LEA.HI R11, R3, R4, RZ, 0x4 ;  /* 0x00000004030b7211 */ /* 0x000fe200078f20ff */
[----:B------:R-:W-:Y:S01]  /*1770*/  UIADD3 UR27, -UR19, UR21, URZ ;  /* 0x00000015131b7290 */ /* 0x000fe2000fffe13f */
[----:B------:R-:W-:Y:S01]  /*1780*/  SHF.R.S32.HI R14, RZ, 0x3, R5 ;  /* 0x00000003ff0e7819 */ /* 0x000fe20000011405 */
[----:B------:R-:W-:Y:S01]  /*1790*/  IMAD.U32 R166, RZ, RZ, UR8 ;  /* 0x00000008ffa67e24 */ /* 0x000fe2000f8e00ff */
[----:B------:R-:W-:Y:S01]  /*17a0*/  SHF.R.S32.HI R0, RZ, 0x4, R11 ;  /* 0x00000004ff007819 */ /* 0x000fe2000001140b */
[----:B------:R-:W-:Y:S01]  /*17b0*/  IMAD.U32 R19, RZ, RZ, UR17 ;  /* 0x00000011ff137e24 */ /* 0x000fe2000f8e00ff */
[----:B------:R-:W-:Y:S01]  /*17c0*/  LOP3.LUT R5, R5, 0xfffffff8, RZ, 0xc0, !PT ;  /* 0xfffffff805057812 */ /* 0x000fe200078ec0ff */
[----:B------:R-:W-:Y:S01]  /*17d0*/  IMAD.SHL.U32 R7, R14, 0x40, RZ ;  /* 0x000000400e077824 */ /* 0x000fe200078e00ff */
[C---:B------:R-:W-:Y:S01]  /*17e0*/  LEA.HI R229, R11.reuse, R0, RZ, 0x1 ;  /* 0x000000000be57211 */ /* 0x040fe200078f08ff */
[----:B------:R-:W-:Y:S01]  /*17f0*/  BSSY B0, `(.L_x_232) ;  /* 0x000006a000007945 */ /* 0x000fe20003800000 */
[----:B------:R-:W-:Y:S01]  /*1800*/  LOP3.LUT R11, R11, 0xfffffff0, RZ, 0xc0, !PT ;  /* 0xfffffff00b0b7812 */ /* 0x000fe200078ec0ff */
[----:B------:R-:W-:Y:S01]  /*1810*/  IMAD.IADD R2, R4, 0x1, -R5 ;  /* 0x0000000104027824 */ /* 0x000fe200078e0a05 */
[----:B------:R-:W-:-:S02]  /*1820*/  LOP3.LUT R229, R229, 0xfffffffe, RZ, 0xc0, !PT ;  /* 0xfffffffee5e57812 */ /* 0x000fc400078ec0ff */
        /* <DEDUP_REMOVED lines=13> */
[----:B------:R-:W-:Y:S01]  /*1900*/  LEA.HI R9, R3, R4, RZ, 0x6 ;  /* 0x0000000403097211 */ /* 0x000fe200078f30ff */
        /* <DEDUP_REMOVED lines=13> */
[----:B------:R-:W-:-:S02]  /*19e0*/  IADD3 R233, R246, 0x40, RZ ;  /* 0x00000040f6e97810 */ /* 0x000fc40007ffe0ff */
        /* <DEDUP_REMOVED lines=74> */
.L_x_233:
[----:B------:R-:W-:Y:S05]  /*1e90*/  BSYNC B0 ;  /* 0x0000000000007941 */ /* 0x000fea0003800000 */
.L_x_232:
        /* <DEDUP_REMOVED lines=45> */
.L_x_235:
[----:B------:R-:W-:Y:S05]  /*2170*/  BSYNC B0 ;  /* 0x0000000000007941 */ /* 0x000fea0003800000 */
.L_x_234:
        /* <DEDUP_REMOVED lines=45> */
.L_x_237:
[----:B------:R-:W-:Y:S05]  /*2450*/  BSYNC B0 ;  /* 0x0000000000007941 */ /* 0x000fea0003800000 */
.L_x_236:
        /* <DEDUP_REMOVED lines=48> */
.L_x_239:
[----:B------:R-:W-:Y:S05]  /*2760*/  BSYNC B0 ;  /* 0x0000000000007941 */ /* 0x000fea0003800000 */
.L_x_238:
        /* <DEDUP_REMOVED lines=45> */
.L_x_241:
[----:B------:R-:W-:Y:S05]  /*2a40*/  BSYNC B0 ;  /* 0x0000000000007941 */ /* 0x000fea0003800000 */
.L_x_240:
        /* <DEDUP_REMOVED lines=41> */
.L_x_243:
[----:B------:R-:W-:Y:S05]  /*2ce0*/  BSYNC B0 ;  /* 0x0000000000007941 */ /* 0x000fea0003800000 */
.L_x_242:
        /* <DEDUP_REMOVED lines=40> */
.L_x_245:
[----:B------:R-:W-:Y:S05]  /*2f70*/  BSYNC B0 ;  /* 0x0000000000007941 */ /* 0x000fea0003800000 */
.L_x_244:
[----:B------:R-:W-:Y:S01]  /*2f80*/  ISETP.GE.AND P0, PT, R8, UR27, PT ;  /* 0x0000001b08007c0c */ /* 0x000fe2000bf06270 */
[----:B------:R-:W-:-:S12]  /*2f90*/  BSSY B0, `(.L_x_246) ;  /* 0x0000029000007945 */ /* 0x000fd80003800000 */
        /* <DEDUP_REMOVED lines=40> */
.L_x_247:
[----:B------:R-:W-:Y:S05]  /*3220*/  BSYNC B0 ;  /* 0x0000000000007941 */ /* 0x000fea0003800000 */
.L_x_246:
[----:B------:R-:W-:Y:S01]  /*3230*/  ULDC.64 UR4, c[0x0][0x318] ;  /* 0x0000c60000047ab9 */ /* 0x000fe20000000a00 */
[----:B------:R-:W0:Y:S01]  /*3240*/  LDGDEPBAR ;  /* 0x00000000000079af */ /* 0x000e220000000000 */
[----:B------:R-:W-:-:S04]  /*3250*/  UISETP.NE.U32.AND UP1, UPT, URZ, UR4, UPT ;  /* 0x000000043f00728c */ /* 0x000fc8000bf25070 */
[----:B------:R-:W-:-:S03]  /*3260*/  UISETP.NE.AND.EX UP1, UPT, URZ, UR5, UPT, UP1 ;  /* 0x000000053f00728c */ /* 0x000fc6000bf25310 */
[----:B------:R-:W-:-:S03]  /*3270*/  ULDC.64 UR4, c[0x0][0x320] ;  /* 0x0000c80000047ab9 */ /* 0x000fc60000000a00 */
        /* <DEDUP_REMOVED lines=8> */
[----:B------:R-:W-:Y:S02]  /*3300*/  ULDC UR4, c[0x0][0x318] ;  /* 0x0000c60000047ab9 */ /* 0x000fe40000000800 */
[----:B------:R-:W-:Y:S02]  /*3310*/  @UP1 ULEA UR34, UP0, UR36, UR4, 0x2 ;  /* 0x0000000424221291 */ /* 0x000fe4000f80103f */
[----:B------:R-:W-:Y:S02]  /*3320*/  @UP1 UIADD3 UR5, UR37, UR5, URZ ;  /* 0x0000000525051290 */ /* 0x000fe4000fffe03f */
[----:B------:R-:W-:Y:S02]  /*3330*/  ULDC UR4, c[0x0][0x31c] ;  /* 0x0000c70000047ab9 */ /* 0x000fe40000000800 */
[----:B------:R-:W-:Y:S01]  /*3340*/  @UP1 ULEA.HI.X UR35, UR36, UR4, UR5, 0x2, UP0 ;  /* 0x0000000424231291 */ /* 0x000fe200080f1405 */
[----:B-12---:R-:W-:Y:S01]  /*3350*/  IMAD.U32 R16, RZ, RZ, UR34 ;  /* 0x00000022ff107e24 */ /* 0x006fe2000f8e00ff */
[----:B------:R-:W1:Y:S01]  /*3360*/  @P0 MUFU.RCP R11, c[0x0][0x238] ;  /* 0x00008e00000b0b08 */ /* 0x000e620000001000 */
[----:B------:R-:W-:Y:S01]  /*3370*/  ISETP.GE.AND P1, PT, R14, UR27, PT ;  /* 0x0000001b0e007c0c */ /* 0x000fe2000bf26270 */
[----:B------:R-:W-:-:S02]  /*3380*/  ULDC.64 UR4, c[0x0][0x1a0] ;  /* 0x0000680000047ab9 */ /* 0x000fc40000000a00 */
[----:B------:R-:W-:-:S05]  /*3390*/  IMAD.U32 R17, RZ, RZ, UR35 ;  /* 0x00000023ff117e24 */ /* 0x000fca000f8e00ff */
[----:B------:R2:W1:Y:S01]  /*33a0*/  @P0 LDG.E R12, [R16.64] ;  /* 0x00000016100c0981 */ /* 0x000462000c1e1900 */
[----:B------:R-:W-:Y:S01]  /*33b0*/  LOP3.LUT R13, R6, 0xffffffe0, RZ, 0xc0, !PT ;  /* 0xffffffe0060d7812 */ /* 0x000fe200078ec0ff */
[----:B------:R-:W-:Y:S01]  /*33c0*/  USHF.L.U64.HI UR25, UR4, UR25, UR5 ;  /* 0x0000001904197299 */ /* 0x000fe20008010205 */
[----:B------:R-:W-:Y:S01]  /*33d0*/  IMAD.MOV.U32 R196, RZ, RZ, R166 ;  /* 0x000000ffffc47224 */ /* 0x000fe200078e00a6 */
[----:B------:R-:W-:Y:S01]  /*33e0*/  BAR.SYNC.DEFER_BLOCKING 0x0 ;  /* 0x0000000000007b1d */ /* 0x000fe20000010000 */
[----:B------:R-:W-:Y:S01]  /*33f0*/  USHF.L.U32 UR9, UR4, 0x6, URZ ;  /* 0x0000000604097899 */ /* 0x000fe2000800063f */
[----:B------:R-:W-:Y:S01]  /*3400*/  IMAD.IADD R6, R4, 0x1, -R13 ;  /* 0x0000000104067824 */ /* 0x000fe200078e0a0d */
[----:B------:R-:W-:-:S03]  /*3410*/  UIMAD UR5, UR25, UR29, URZ ;  /* 0x0000001d190572a4 */ /* 0x000fc6000f8e023f */
[----:B------:R-:W-:Y:S01]  /*3420*/  UMOV UR18, URZ ;  /* 0x0000003f00127c82 */ /* 0x000fe20008000000 */
[----:B------:R-:W-:Y:S01]  /*3430*/  BSSY B0, `(.L_x_248) ;  /* 0x0000031000007945 */ /* 0x000fe20003800000 */
[----:B------:R-:W-:Y:S01]  /*3440*/  UIMAD UR28, UR28, UR9, UR5 ;  /* 0x000000091c1c72a4 */ /* 0x000fe2000f8e0205 */
[----:B--2---:R-:W-:Y:S01]  /*3450*/  IMAD.U32 R17, RZ, RZ, UR29 ;  /* 0x0000001dff117e24 */ /* 0x004fe2000f8e00ff */
[----:B------:R2:W-:Y:S03]  /*3460*/  @P1 STS.128 [R234+0x10000], RZ ;  /* 0x010000ffea001388 */ /* 0x0005e60000000c00 */
[----:B------:R-:W-:Y:S01]  /*3470*/  IMAD.WIDE.U32 R16, R17, UR9, R196 ;  /* 0x0000000911107c25 */ /* 0x000fe2000f8e00c4 */
[----:B------:R2:W-:Y:S04]  /*3480*/  @P1 STS.128 [R234+0x12000], RZ ;  /* 0x012000ffea001388 */ /* 0x0005e80000000c00 */
[----:B------:R-:W-:Y:S01]  /*3490*/  IADD3 R19, R17, UR28, RZ ;  /* 0x0000001c11137c10 */ /* 0x000fe2000fffe0ff */
[----:B------:R2:W-:Y:S04]  /*34a0*/  @P1 STS.128 [R234+0x14000], RZ ;  /* 0x014000ffea001388 */ /* 0x0005e80000000c00 */
[----:B------:R2:W-:Y:S01]  /*34b0*/  @P1 STS.128 [R234+0x16000], RZ ;  /* 0x016000ffea001388 */ /* 0x0005e20000000c00 */
[----:B-1----:R-:W-:-:S04]  /*34c0*/  @P0 FMUL.FTZ R11, R12, R11 ;  /* 0x0000000b0c0b0220 */ /* 0x002fc80000410000 */
[----:B------:R1:W3:Y:S02]  /*34d0*/  @P0 R2UR UR16, R11 ;  /* 0x000000000b1003c2 */ /* 0x0002e400000e0000 */
[----:B-1----:R-:W-:Y:S01]  /*34e0*/  SHF.R.S32.HI R11, RZ, 0x1f, R6 ;  /* 0x0000001fff0b7819 */ /* 0x002fe20000011406 */
[----:B---3--:R-:W-:-:S03]  /*34f0*/  @UP1 UMOV UR18, UR16 ;  /* 0x0000001000121c82 */ /* 0x008fc60008000000 */
[----:B------:R-:W-:-:S04]  /*3500*/  LEA.HI R6, R11, R6, RZ, 0x2 ;  /* 0x000000060b067211 */ /* 0x000fc800078f10ff */
[----:B------:R-:W-:Y:S01]  /*3510*/  SHF.R.S32.HI R6, RZ, 0x2, R6 ;  /* 0x00000002ff067819 */ /* 0x000fe20000011406 */
        /* <DEDUP_REMOVED lines=34> */
.L_x_249:
[----:B--2---:R-:W-:Y:S05]  /*3740*/  BSYNC B0 ;  /* 0x0000000000007941 */ /* 0x004fea0003800000 */
.L_x_248:
        /* <DEDUP_REMOVED lines=17> */
[C---:B-1----:R-:W-:Y:S02]  /*3860*/  @!P5 LEA R22, P6, R11.reuse, c[0x0][0x170], 0x1 ;  /* 0x00005c000b16da11 */ /* 0x042fe400078c08ff */
        /* <DEDUP_REMOVED lines=27> */
.L_x_251:
[----:B------:R-:W-:Y:S05]  /*3a20*/  BSYNC B0 ;  /* 0x0000000000007941 */ /* 0x000fea0003800000 */
.L_x_250:
        /* <DEDUP_REMOVED lines=10> */
[----:B-1-3--:R-:W-:Y:S01]  /*3ad0*/  IMAD.MOV.U32 R12, RZ, RZ, c[0x0][0x1a4] ;  /* 0x00006900ff0c7624 */ /* 0x00afe200078e00ff */
        /* <DEDUP_REMOVED lines=33> */
.L_x_253:
[----:B------:R-:W-:Y:S05]  /*3cf0*/  BSYNC B0 ;  /* 0x0000000000007941 */ /* 0x000fea0003800000 */
.L_x_252:
        /* <DEDUP_REMOVED lines=19> */
[C---:B-1-3--:R-:W-:Y:S02]  /*3e30*/  @!P4 LEA R12, P3, R18.reuse, c[0x0][0x170], 0x1 ;  /* 0x00005c00120cca11 */ /* 0x04afe400078608ff */
        /* <DEDUP_REMOVED lines=26> */
.L_x_255:
[----:B------:R-:W-:Y:S05]  /*3fe0*/  BSYNC B0 ;  /* 0x0000000000007941 */ /* 0x000fea0003800000 */
.L_x_254:
[C---:B------:R-:W-:Y:S01]  /*3ff0*/  IMAD.SHL.U32 R8, R2.reuse, 0x40, RZ ;  /* 0x0000004002087824 */ /* 0x040fe200078e00ff */
[----:B------:R-:W-:Y:S01]  /*4000*/  R2P PR, R2, 0x6 ;  /* 0x0000000602007804 */ /* 0x000fe20000000000 */
[----:B------:R-:W-:Y:S01]  /*4010*/  IMAD.SHL.U32 R14, R14, 0x8, RZ ;  /* 0x000000080e0e7824 */ /* 0x000fe200078e00ff */
[----:B------:R-:W-:Y:S01]  /*4020*/  UIADD3 UR4, UR20, -UR21, URZ ;  /* 0x8000001514047290 */ /* 0x000fe2000fffe03f */
        /* <DEDUP_REMOVED lines=9> */
[----:B-1----:R-:W-:Y:S01]  /*40c0*/  LDSM.16.M88.4 R16, [R230] ;  /* 0x00000000e610783b */ /* 0x002fe20000000200 */
[C---:B------:R-:W-:Y:S01]  /*40d0*/  IMAD R226, R5.reuse, 0x2, R230 ;  /* 0x0000000205e27824 */ /* 0x040fe200078e02e6 */
[----:B------:R-:W-:Y:S01]  /*40e0*/  LOP3.LUT R8, R8, R9, RZ, 0x3c, !PT ;  /* 0x0000000908087212 */ /* 0x000fe200078e3cff */
[----:B------:R-:W-:Y:S01]  /*40f0*/  IMAD R225, R5, 0x2, R228 ;  /* 0x0000000205e17824 */ /* 0x000fe200078e02e4 */
[----:B------:R-:W-:Y:S01]  /*4100*/  LOP3.LUT R245, R245, 0x6, RZ, 0xc0, !PT ;  /* 0x00000006f5f57812 */ /* 0x000fe200078ec0ff */
[----:B------:R-:W-:Y:S01]  /*4110*/  IMAD.IADD R6, R6, 0x1, R81 ;  /* 0x0000000106067824 */ /* 0x000fe200078e0251 */
[----:B------:R-:W-:Y:S01]  /*4120*/  LDSM.16.M88.4 R64, [R226] ;  /* 0x00000000e240783b */ /* 0x000fe20000000200 */
[----:B------:R-:W-:Y:S01]  /*4130*/  IMAD R229, R229, 0x200, R8 ;  /* 0x00000200e5e57824 */ /* 0x000fe200078e0208 */
[----:B------:R-:W-:-:S02]  /*4140*/  ULDC UR5, c[0x0][0x2e8] ;  /* 0x0000ba0000057ab9 */ /* 0x000fc40000000800 */
[----:B------:R-:W-:Y:S01]  /*4150*/  LDSM.16.M88.4 R8, [R228] ;  /* 0x00000000e408783b */ /* 0x000fe20000000200 */
[----:B------:R-:W-:Y:S01]  /*4160*/  IMAD.SHL.U32 R229, R229, 0x2, RZ ;  /* 0x00000002e5e57824 */ /* 0x000fe200078e00ff */
[----:B------:R-:W-:Y:S01]  /*4170*/  IADD3 R244, R6, UR4, RZ ;  /* 0x0000000406f47c10 */ /* 0x000fe2000fffe0ff */
[----:B------:R-:W-:Y:S01]  /*4180*/  UIADD3 UR5, UR19, UR5, URZ ;  /* 0x0000000513057290 */ /* 0x000fe2000fffe03f */
[----:B------:R-:W0:Y:S01]  /*4190*/  LDGDEPBAR ;  /* 0x00000000000079af */ /* 0x000e220000000000 */
[----:B------:R-:W-:Y:S01]  /*41a0*/  UISETP.GT.AND UP0, UPT, UR29, UR11, UPT ;  /* 0x0000000b1d00728c */ /* 0x000fe2000bf04270 */
[C---:B------:R-:W-:Y:S02]  /*41b0*/  IADD3 R2, R229.reuse, 0x8000, RZ ;  /* 0x00008000e5027810 */ /* 0x040fe40007ffe0ff */
[----:B------:R-:W1:Y:S01]  /*41c0*/  LDSM.16.M88.4 R36, [R229+0x8000] ;  /* 0x00800000e524783b */ /* 0x000e620000000200 */
[----:B------:R-:W-:Y:S02]  /*41d0*/  IADD3 R227, R229, 0x8020, RZ ;  /* 0x00008020e5e37810 */ /* 0x000fe40007ffe0ff */
[----:B------:R-:W-:Y:S01]  /*41e0*/  @P1 IADD3 R227, R2, -0x20, RZ ;  /* 0xffffffe002e31810 */ /* 0x000fe20007ffe0ff */
[----:B------:R-:W5:Y:S01]  /*41f0*/  LDSM.16.M88.4 R28, [R229+0x8800] ;  /* 0x00880000e51c783b */ /* 0x000f620000000200 */
[----:B------:R-:W-:Y:S01]  /*4200*/  IMAD.MOV.U32 R2, RZ, RZ, 0x40 ;  /* 0x00000040ff027424 */ /* 0x000fe200078e00ff */
[----:B------:R-:W-:-:S02]  /*4210*/  IADD3 R242, R6, UR5, RZ ;  /* 0x0000000506f27c10 */ /* 0x000fc4000fffe0ff */
[----:B---3--:R-:W3:Y:S01]  /*4220*/  LDSM.16.M88.4 R20, [R229+0x9000] ;  /* 0x00900000e514783b */ /* 0x008ee20000000200 */
[----:B------:R-:W-:Y:S02]  /*4230*/  IADD3 R243, R244, -c[0x0][0x2e4], RZ ;  /* 0x8000b900f4f37a10 */ /* 0x000fe40007ffe0ff */
[----:B------:R-:W-:Y:S01]  /*4240*/  SEL R2, R2, 0xffffffc0, !P2 ;  /* 0xffffffc002027807 */ /* 0x000fe20005000000 */
[----:B------:R-:W2:Y:S01]  /*4250*/  LDSM.16.M88.4 R12, [R229+0x9800] ;  /* 0x00980000e50c783b */ /* 0x000ea20000000200 */
[----:B------:R-:W-:Y:S02]  /*4260*/  IMNMX R242, R242, UR20, PT ;  /* 0x00000014f2f27c17 */ /* 0x000fe4000b800200 */
[----:B------:R-:W-:Y:S01]  /*4270*/  IMNMX R243, RZ, R243, !PT ;  /* 0x000000f3fff37217 */ /* 0x000fe20007800200 */
[----:B------:R-:W4:Y:S01]  /*4280*/  LDSM.16.M88.4 R48, [R227] ;  /* 0x00000000e330783b */ /* 0x000f220000000200 */
[----:B------:R-:W-:Y:S01]  /*4290*/  IMAD.IADD R223, R229, 0x1, R2 ;  /* 0x00000001e5df7824 */ /* 0x000fe200078e0202 */
[C---:B------:R-:W-:Y:S01]  /*42a0*/  IADD3 R219, R227.reuse, 0x800, RZ ;  /* 0x00000800e3db7810 */ /* 0x040fe20007ffe0ff */
[----:B------:R-:W-:Y:S01]  /*42b0*/  IMAD.IADD R216, R2, 0x1, R227 ;  /* 0x0000000102d87824 */ /* 0x000fe200078e02e3 */
[----:B------:R-:W2:Y:S01]  /*42c0*/  LDSM.16.M88.4 R44, [R227+0x800] ;  /* 0x00080000e32c783b */ /* 0x000ea20000000200 */
[----:B------:R-:W-:Y:S01]  /*42d0*/  IMAD.U32 R2, RZ, RZ, UR29 ;  /* 0x0000001dff027e24 */ /* 0x000fe2000f8e00ff */
[----:B------:R-:W-:-:S02]  /*42e0*/  IADD3 R218, R227, 0x1000, RZ ;  /* 0x00001000e3da7810 */ /* 0x000fc40007ffe0ff */
[----:B------:R-:W2:Y:S01]  /*42f0*/  LDSM.16.M88.4 R76, [R227+0x1000] ;  /* 0x00100000e34c783b */ /* 0x000ea20000000200 */
[C---:B------:R-:W-:Y:S02]  /*4300*/  IADD3 R217, R227.reuse, 0x1800, RZ ;  /* 0x00001800e3d97810 */ /* 0x040fe40007ffe0ff */
[C---:B------:R-:W-:Y:S01]  /*4310*/  IADD3 R215, R227.reuse, 0x2000, RZ ;  /* 0x00002000e3d77810 */ /* 0x040fe20007ffe0ff */
[----:B------:R-:W-:Y:S01]  /*4320*/  LDSM.16.M88.4 R60, [R223+0x8800] ;  /* 0x00880000df3c783b */ /* 0x000fe20000000200 */
[C---:B------:R-:W-:Y:S02]  /*4330*/  IADD3 R214, R227.reuse, 0x2800, RZ ;  /* 0x00002800e3d67810 */ /* 0x040fe40007ffe0ff */
[C---:B------:R-:W-:Y:S01]  /*4340*/  IADD3 R213, R227.reuse, 0x3000, RZ ;  /* 0x00003000e3d57810 */ /* 0x040fe20007ffe0ff */
[----:B------:R-:W-:Y:S01]  /*4350*/  LDSM.16.M88.4 R72, [R223+0x8000] ;  /* 0x00800000df48783b */ /* 0x000fe20000000200 */
[C---:B------:R-:W-:Y:S02]  /*4360*/  IADD3 R212, R227.reuse, 0x3800, RZ ;  /* 0x00003800e3d47810 */ /* 0x040fe40007ffe0ff */
[C---:B------:R-:W-:Y:S01]  /*4370*/  IADD3 R211, R227.reuse, 0x4000, RZ ;  /* 0x00004000e3d37810 */ /* 0x040fe20007ffe0ff */
[----:B------:R-:W-:Y:S01]  /*4380*/  LDSM.16.M88.4 R56, [R223+0x9800] ;  /* 0x00980000df38783b */ /* 0x000fe20000000200 */
[----:B------:R-:W-:-:S02]  /*4390*/  IADD3 R210, R227, 0x4800, RZ ;  /* 0x00004800e3d27810 */ /* 0x000fc40007ffe0ff */
[C---:B------:R-:W-:Y:S01]  /*43a0*/  IADD3 R209, R227.reuse, 0x5000, RZ ;  /* 0x00005000e3d17810 */ /* 0x040fe20007ffe0ff */
[C---:B-1----:R-:W-:Y:S01]  /*43b0*/  HMMA.16816.F32 R40, R16.reuse, R36, RZ ;  /* 0x000000241028723c */ /* 0x042fe200000018ff */
[----:B------:R-:W-:Y:S01]  /*43c0*/  LDSM.16.M88.4 R52, [R216] ;  /* 0x00000000d834783b */ /* 0x000fe20000000200 */
[C---:B------:R-:W-:Y:S02]  /*43d0*/  IADD3 R208, R227.reuse, 0x5800, RZ ;  /* 0x00005800e3d07810 */ /* 0x040fe40007ffe0ff */
[C---:B------:R-:W-:Y:S02]  /*43e0*/  IADD3 R207, R227.reuse, 0x6000, RZ ;  /* 0x00006000e3cf7810 */ /* 0x040fe40007ffe0ff */
[C---:B------:R-:W-:Y:S02]  /*43f0*/  IADD3 R206, R227.reuse, 0x6800, RZ ;  /* 0x00006800e3ce7810 */ /* 0x040fe40007ffe0ff */
[----:B-----5:R-:W-:Y:S01]  /*4400*/  HMMA.16816.F32 R32, R16, R28, RZ ;  /* 0x0000001c1020723c */ /* 0x020fe200000018ff */
[----:B------:R-:W-:-:S02]  /*4410*/  IADD3 R205, R227, 0x7000, RZ ;  /* 0x00007000e3cd7810 */ /* 0x000fc40007ffe0ff */
[----:B------:R-:W-:-:S05]  /*4420*/  IADD3 R204, R227, 0x7800, RZ ;  /* 0x00007800e3cc7810 */ /* 0x000fca0007ffe0ff */
[C---:B---3--:R-:W-:Y:S08]  /*4430*/  HMMA.16816.F32 R24, R16.reuse, R20, RZ ;  /* 0x000000141018723c */ /* 0x048ff000000018ff */
[C---:B------:R-:W-:Y:S08]  /*4440*/  HMMA.16816.F32 R36, R16.reuse, R38, RZ ;  /* 0x000000261024723c */ /* 0x040ff000000018ff */
[C---:B------:R-:W-:Y:S08]  /*4450*/  HMMA.16816.F32 R28, R16.reuse, R30, RZ ;  /* 0x0000001e101c723c */ /* 0x040ff000000018ff */
[C---:B------:R-:W-:Y:S08]  /*4460*/  HMMA.16816.F32 R20, R16.reuse, R22, RZ ;  /* 0x000000161014723c */ /* 0x040ff000000018ff */
[C---:B--2---:R-:W-:Y:S08]  /*4470*/  HMMA.16816.F32 R68, R16.reuse, R12, RZ ;  /* 0x0000000c1044723c */ /* 0x044ff000000018ff */
[----:B------:R-:W-:Y:S01]  /*4480*/  HMMA.16816.F32 R16, R16, R14, RZ ;  /* 0x0000000e1010723c */ /* 0x000fe200000018ff */
[----:B------:R-:W1:Y:S07]  /*4490*/  LDSM.16.M88.4 R12, [R227+0x1800] ;  /* 0x00180000e30c783b */ /* 0x000e6e0000000200 */
[C---:B----4-:R-:W-:Y:S08]  /*44a0*/  HMMA.16816.F32 R40, R8.reuse, R48, R40 ;  /* 0x000000300828723c */ /* 0x050ff00000001828 */
        /* <DEDUP_REMOVED lines=8> */
[C---:B-1----:R-:W-:Y:S08]  /*4530*/  HMMA.16816.F32 R68, R8.reuse, R12, R68 ;  /* 0x0000000c0844723c */ /* 0x042ff00000001844 */
[----:B------:R-:W-:Y:S01]  /*4540*/  HMMA.16816.F32 R16, R8, R14, R16 ;  /* 0x0000000e0810723c */ /* 0x000fe20000001810 */
[----:B------:R-:W1:Y:S04]  /*4550*/  LDSM.16.M88.4 R8, [R216+0x800] ;  /* 0x00080000d808783b */ /* 0x000e680000000200 */
[----:B------:R-:W3:Y:S03]  /*4560*/  LDSM.16.M88.4 R12, [R216+0x1000] ;  /* 0x00100000d80c783b */ /* 0x000ee60000000200 */
[C---:B------:R-:W-:Y:S08]  /*4570*/  HMMA.16816.F32 R32, R64.reuse, R60, R32 ;  /* 0x0000003c4020723c */ /* 0x040ff00000001820 */
        /* <DEDUP_REMOVED lines=10> */
[----:B------:R-:W-:Y:S04]  /*4620*/  LDSM.16.M88.4 R56, [R230+0x2000] ;  /* 0x00200000e638783b */ /* 0x000fe80000000200 */
[----:B------:R-:W4:Y:S03]  /*4630*/  LDSM.16.M88.4 R16, [R229+0xa000] ;  /* 0x00a00000e510783b */ /* 0x000f260000000200 */
[C---:B-1----:R-:W-:Y:S08]  /*4640*/  HMMA.16816.F32 R32, R44.reuse, R8, R32 ;  /* 0x000000082c20723c */ /* 0x042ff00000001820 */
[C---:B------:R-:W-:Y:S01]  /*4650*/  HMMA.16816.F32 R28, R44.reuse, R10, R28 ;  /* 0x0000000a2c1c723c */ /* 0x040fe2000000181c */
[----:B------:R-:W1:Y:S07]  /*4660*/  LDSM.16.M88.4 R8, [R229+0xa800] ;  /* 0x00a80000e508783b */ /* 0x000e6e0000000200 */
[C---:B------:R-:W-:Y:S08]  /*4670*/  HMMA.16816.F32 R40, R44.reuse, R52, R40 ;  /* 0x000000342c28723c */ /* 0x040ff00000001828 */
[C---:B------:R-:W-:Y:S01]  /*4680*/  HMMA.16816.F32 R36, R44.reuse, R54, R36 ;  /* 0x000000362c24723c */ /* 0x040fe20000001824 */
[----:B------:R-:W-:Y:S07]  /*4690*/  LDSM.16.M88.4 R52, [R227+0x2000] ;  /* 0x00200000e334783b */ /* 0x000fee0000000200 */
[C---:B---3--:R-:W-:Y:S08]  /*46a0*/  HMMA.16816.F32 R24, R44.reuse, R12, R24 ;  /* 0x0000000c2c18723c */ /* 0x048ff00000001818 */
[C---:B------:R-:W-:Y:S01]  /*46b0*/  HMMA.16816.F32 R20, R44.reuse, R14, R20 ;  /* 0x0000000e2c14723c */ /* 0x040fe20000001814 */
[----:B------:R-:W3:Y:S07]  /*46c0*/  LDSM.16.M88.4 R12, [R228+0x2000] ;  /* 0x00200000e40c783b */ /* 0x000eee0000000200 */
[C---:B--2---:R-:W-:Y:S08]  /*46d0*/  HMMA.16816.F32 R68, R44.reuse, R48, R68 ;  /* 0x000000302c44723c */ /* 0x044ff00000001844 */
[----:B------:R-:W-:Y:S01]  /*46e0*/  HMMA.16816.F32 R64, R44, R50, R64 ;  /* 0x000000322c40723c */ /* 0x000fe20000001840 */
[----:B------:R-:W2:Y:S04]  /*46f0*/  LDSM.16.M88.4 R44, [R227+0x2800] ;  /* 0x00280000e32c783b */ /* 0x000ea80000000200 */
[----:B------:R-:W5:Y:S03]  /*4700*/  LDSM.16.M88.4 R48, [R227+0x3800] ;  /* 0x00380000e330783b */ /* 0x000f660000000200 */
[C---:B----4-:R-:W-:Y:S08]  /*4710*/  HMMA.16816.F32 R40, R56.reuse, R16, R40 ;  /* 0x000000103828723c */ /* 0x050ff00000001828 */
        /* <DEDUP_REMOVED lines=10> */
[----:B------:R-:W4:Y:S04]  /*47c0*/  LDSM.16.M88.4 R56, [R223+0xa800] ;  /* 0x00a80000df38783b */ /* 0x000f280000000200 */
[----:B------:R-:W-:Y:S03]  /*47d0*/  LDSM.16.M88.4 R72, [R216+0x3800] ;  /* 0x00380000d848783b */ /* 0x000fe60000000200 */
        /* <DEDUP_REMOVED lines=9> */
[C---:B-----5:R-:W-:Y:S08]  /*4870*/  HMMA.16816.F32 R68, R12.reuse, R48, R68 ;  /* 0x000000300c44723c */ /* 0x060ff00000001844 */
[----:B------:R-:W-:Y:S01]  /*4880*/  HMMA.16816.F32 R64, R12, R50, R64 ;  /* 0x000000320c40723c */ /* 0x000fe20000001840 */
[----:B------:R-:W3:Y:S04]  /*4890*/  LDSM.16.M88.4 R12, [R216+0x2000] ;  /* 0x00200000d80c783b */ /* 0x000ee80000000200 */
[----:B------:R-:W5:Y:S03]  /*48a0*/  LDSM.16.M88.4 R48, [R216+0x2800] ;  /* 0x00280000d830783b */ /* 0x000f660000000200 */
[C---:B-1----:R-:W-:Y:S08]  /*48b0*/  HMMA.16816.F32 R40, R16.reuse, R8, R40 ;  /* 0x000000081028723c */ /* 0x042ff00000001828 */
[C---:B------:R-:W-:Y:S01]  /*48c0*/  HMMA.16816.F32 R36, R16.reuse, R10, R36 ;  /* 0x0000000a1024723c */ /* 0x040fe20000001824 */
[----:B------:R-:W1:Y:S07]  /*48d0*/  LDSM.16.M88.4 R8, [R216+0x3000] ;  /* 0x00300000d808783b */ /* 0x000e6e0000000200 */
[C---:B----4-:R-:W-:Y:S08]  /*48e0*/  HMMA.16816.F32 R32, R16.reuse, R56, R32 ;  /* 0x000000381020723c */ /* 0x050ff00000001820 */
[C---:B------:R-:W-:Y:S01]  /*48f0*/  HMMA.16816.F32 R28, R16.reuse, R58, R28 ;  /* 0x0000003a101c723c */ /* 0x040fe2000000181c */
[----:B------:R-:W-:Y:S07]  /*4900*/  LDSM.16.M88.4 R56, [R229+0xc000] ;  /* 0x00c00000e538783b */ /* 0x000fee0000000200 */
[C---:B--2---:R-:W-:Y:S08]  /*4910*/  HMMA.16816.F32 R24, R16.reuse, R44, R24 ;  /* 0x0000002c1018723c */ /* 0x044ff00000001818 */
[C---:B------:R-:W-:Y:S01]  /*4920*/  HMMA.16816.F32 R20, R16.reuse, R46, R20 ;  /* 0x0000002e1014723c */ /* 0x040fe20000001814 */
[----:B------:R-:W-:Y:S07]  /*4930*/  LDSM.16.M88.4 R44, [R230+0x4000] ;  /* 0x00400000e62c783b */ /* 0x000fee0000000200 */
[C---:B------:R-:W-:Y:S08]  /*4940*/  HMMA.16816.F32 R68, R16.reuse, R52, R68 ;  /* 0x000000341044723c */ /* 0x040ff00000001844 */
[----:B------:R-:W-:Y:S01]  /*4950*/  HMMA.16816.F32 R64, R16, R54, R64 ;  /* 0x000000361040723c */ /* 0x000fe20000001840 */
[----:B------:R-:W2:Y:S04]  /*4960*/  LDSM.16.M88.4 R16, [R229+0xc800] ;  /* 0x00c80000e510783b */ /* 0x000ea80000000200 */
[----:B------:R-:W-:Y:S03]  /*4970*/  LDSM.16.M88.4 R52, [R229+0xd800] ;  /* 0x00d80000e534783b */ /* 0x000fe60000000200 */
[C---:B---3--:R-:W-:Y:S08]  /*4980*/  HMMA.16816.F32 R40, R60.reuse, R12, R40 ;  /* 0x0000000c3c28723c */ /* 0x048ff00000001828 */
[C---:B------:R-:W-:Y:S01]  /*4990*/  HMMA.16816.F32 R36, R60.reuse, R14, R36 ;  /* 0x0000000e3c24723c */ /* 0x040fe20000001824 */
[----:B------:R-:W3:Y:S07]  /*49a0*/  LDSM.16.M88.4 R12, [R229+0xd000] ;  /* 0x00d00000e50c783b */ /* 0x000eee0000000200 */
        /* <DEDUP_REMOVED lines=16> */
[C---:B------:R-:W-:Y:S08]  /*4ab0*/  HMMA.16816.F32 R40, R44.reuse, R56, R40 ;  /* 0x000000382c28723c */ /* 0x040ff00000001828 */
[C---:B------:R-:W-:Y:S01]  /*4ac0*/  HMMA.16816.F32 R36, R44.reuse, R58, R36 ;  /* 0x0000003a2c24723c */ /* 0x040fe20000001824 */
[----:B------:R-:W-:Y:S07]  /*4ad0*/  LDSM.16.M88.4 R56, [R223+0xc800] ;  /* 0x00c80000df38783b */ /* 0x000fee0000000200 */
[C---:B------:R-:W-:Y:S08]  /*4ae0*/  HMMA.16816.F32 R68, R44.reuse, R52, R68 ;  /* 0x000000342c44723c */ /* 0x040ff00000001844 */
[----:B------:R-:W-:Y:S01]  /*4af0*/  HMMA.16816.F32 R64, R44, R54, R64 ;  /* 0x000000362c40723c */ /* 0x000fe20000001840 */
[----:B------:R-:W5:Y:S04]  /*4b00*/  LDSM.16.M88.4 R44, [R226+0x4000] ;  /* 0x00400000e22c783b */ /* 0x000f680000000200 */
[----:B------:R-:W3:Y:S03]  /*4b10*/  LDSM.16.M88.4 R52, [R223+0xd000] ;  /* 0x00d00000df34783b */ /* 0x000ee60000000200 */
        /* <DEDUP_REMOVED lines=9> */
[C---:B---3--:R-:W-:Y:S08]  /*4bb0*/  HMMA.16816.F32 R68, R8.reuse, R12, R68 ;  /* 0x0000000c0844723c */ /* 0x048ff00000001844 */
[----:B------:R-:W-:Y:S01]  /*4bc0*/  HMMA.16816.F32 R64, R8, R14, R64 ;  /* 0x0000000e0840723c */ /* 0x000fe20000001840 */
[----:B------:R-:W3:Y:S04]  /*4bd0*/  LDSM.16.M88.4 R12, [R216+0x4800] ;  /* 0x00480000d80c783b */ /* 0x000ee80000000200 */
[----:B------:R-:W4:Y:S03]  /*4be0*/  LDSM.16.M88.4 R8, [R216+0x5000] ;  /* 0x00500000d808783b */ /* 0x000f260000000200 */
[C---:B-----5:R-:W-:Y:S08]  /*4bf0*/  HMMA.16816.F32 R40, R44.reuse, R60, R40 ;  /* 0x0000003c2c28723c */ /* 0x060ff00000001828 */
[C---:B------:R-:W-:Y:S08]  /*4c00*/  HMMA.16816.F32 R32, R44.reuse, R56, R32 ;  /* 0x000000382c20723c */ /* 0x040ff00000001820 */
[C---:B------:R-:W-:Y:S01]  /*4c10*/  HMMA.16816.F32 R28, R44.reuse, R58, R28 ;  /* 0x0000003a2c1c723c */ /* 0x040fe2000000181c */
[----:B------:R-:W-:Y:S07]  /*4c20*/  LDSM.16.M88.4 R56, [R229+0xe000] ;  /* 0x00e00000e538783b */ /* 0x000fee0000000200 */
[C---:B------:R-:W-:Y:S01]  /*4c30*/  HMMA.16816.F32 R36, R44.reuse, R62, R36 ;  /* 0x0000003e2c24723c */ /* 0x040fe20000001824 */
[----:B------:R-:W5:Y:S07]  /*4c40*/  LDSM.16.M88.4 R60, [R230+0x6000] ;  /* 0x00600000e63c783b */ /* 0x000f6e0000000200 */
[C---:B------:R-:W-:Y:S08]  /*4c50*/  HMMA.16816.F32 R24, R44.reuse, R52, R24 ;  /* 0x000000342c18723c */ /* 0x040ff00000001818 */
[C---:B------:R-:W-:Y:S01]  /*4c60*/  HMMA.16816.F32 R20, R44.reuse, R54, R20 ;  /* 0x000000362c14723c */ /* 0x040fe20000001814 */
[----:B------:R-:W4:Y:S07]  /*4c70*/  LDSM.16.M88.4 R52, [R229+0xe800] ;  /* 0x00e80000e534783b */ /* 0x000f2e0000000200 */
[C---:B-1----:R-:W-:Y:S08]  /*4c80*/  HMMA.16816.F32 R68, R44.reuse, R48, R68 ;  /* 0x000000302c44723c */ /* 0x042ff00000001844 */
[----:B------:R-:W-:Y:S01]  /*4c90*/  HMMA.16816.F32 R64, R44, R50, R64 ;  /* 0x000000322c40723c */ /* 0x000fe20000001840 */
[----:B------:R-:W1:Y:S04]  /*4ca0*/  LDSM.16.M88.4 R48, [R229+0xf000] ;  /* 0x00f00000e530783b */ /* 0x000e680000000200 */
[----:B------:R-:W1:Y:S03]  /*4cb0*/  LDSM.16.M88.4 R44, [R229+0xf800] ;  /* 0x00f80000e52c783b */ /* 0x000e660000000200 */
[C---:B--2---:R-:W-:Y:S08]  /*4cc0*/  HMMA.16816.F32 R40, R76.reuse, R16, R40 ;  /* 0x000000104c28723c */ /* 0x044ff00000001828 */
[C---:B---3--:R-:W-:Y:S08]  /*4cd0*/  HMMA.16816.F32 R32, R76.reuse, R12, R32 ;  /* 0x0000000c4c20723c */ /* 0x048ff00000001820 */
[C---:B------:R-:W-:Y:S01]  /*4ce0*/  HMMA.16816.F32 R28, R76.reuse, R14, R28 ;  /* 0x0000000e4c1c723c */ /* 0x040fe2000000181c */
[----:B------:R-:W-:Y:S07]  /*4cf0*/  LDSM.16.M88.4 R12, [R227+0x6000] ;  /* 0x00600000e30c783b */ /* 0x000fee0000000200 */
[C---:B------:R-:W-:Y:S01]  /*4d00*/  HMMA.16816.F32 R36, R76.reuse, R18, R36 ;  /* 0x000000124c24723c */ /* 0x040fe20000001824 */
[----:B------:R-:W2:Y:S07]  /*4d10*/  LDSM.16.M88.4 R16, [R228+0x6000] ;  /* 0x00600000e410783b */ /* 0x000eae0000000200 */
[C---:B----4-:R-:W-:Y:S08]  /*4d20*/  HMMA.16816.F32 R24, R76.reuse, R8, R24 ;  /* 0x000000084c18723c */ /* 0x050ff00000001818 */
[C---:B------:R-:W-:Y:S01]  /*4d30*/  HMMA.16816.F32 R20, R76.reuse, R10, R20 ;  /* 0x0000000a4c14723c */ /* 0x040fe20000001814 */
[----:B------:R-:W3:Y:S07]  /*4d40*/  LDSM.16.M88.4 R8, [R227+0x6800] ;  /* 0x00680000e308783b */ /* 0x000eee0000000200 */
[C---:B------:R-:W-:Y:S08]  /*4d50*/  HMMA.16816.F32 R68, R76.reuse, R72, R68 ;  /* 0x000000484c44723c */ /* 0x040ff00000001844 */
[----:B------:R-:W-:Y:S01]  /*4d60*/  HMMA.16816.F32 R64, R76, R74, R64 ;  /* 0x0000004a4c40723c */ /* 0x000fe20000001840 */
[----:B------:R-:W-:Y:S07]  /*4d70*/  LDSM.16.M88.4 R72, [R227+0x7800] ;  /* 0x00780000e348783b */ /* 0x000fee0000000200 */
[C---:B-----5:R-:W-:Y:S08]  /*4d80*/  HMMA.16816.F32 R40, R60.reuse, R56, R40 ;  /* 0x000000383c28723c */ /* 0x060ff00000001828 */
[C---:B------:R-:W-:Y:S08]  /*4d90*/  HMMA.16816.F32 R32, R60.reuse, R52, R32 ;  /* 0x000000343c20723c */ /* 0x040ff00000001820 */
[C---:B------:R-:W-:Y:S01]  /*4da0*/  HMMA.16816.F32 R28, R60.reuse, R54, R28 ;  /* 0x000000363c1c723c */ /* 0x040fe2000000181c */
[----:B------:R-:W4:Y:S07]  /*4db0*/  LDSM.16.M88.4 R52, [R227+0x7000] ;  /* 0x00700000e334783b */ /* 0x000f2e0000000200 */
[C---:B------:R-:W-:Y:S08]  /*4dc0*/  HMMA.16816.F32 R36, R60.reuse, R58, R36 ;  /* 0x0000003a3c24723c */ /* 0x040ff00000001824 */
[C---:B-1----:R-:W-:Y:S08]  /*4dd0*/  HMMA.16816.F32 R24, R60.reuse, R48, R24 ;  /* 0x000000303c18723c */ /* 0x042ff00000001818 */
[C---:B------:R-:W-:Y:S01]  /*4de0*/  HMMA.16816.F32 R56, R60.reuse, R50, R20 ;  /* 0x000000323c38723c */ /* 0x040fe20000001814 */
[----:B------:R-:W-:Y:S04]  /*4df0*/  LDSM.16.M88.4 R20, [R226+0x6000] ;  /* 0x00600000e214783b */ /* 0x000fe80000000200 */
[----:B------:R-:W1:Y:S03]  /*4e00*/  LDSM.16.M88.4 R48, [R223+0xe000] ;  /* 0x00e00000df30783b */ /* 0x000e660000000200 */
[C---:B------:R-:W-:Y:S01]  /*4e10*/  HMMA.16816.F32 R76, R60.reuse, R44, R68 ;  /* 0x0000002c3c4c723c */ /* 0x040fe20000001844 */
[----:B------:R-:W5:Y:S07]  /*4e20*/  LDSM.16.M88.4 R68, [R223+0xe800] ;  /* 0x00e80000df44783b */ /* 0x000f6e0000000200 */
[----:B------:R-:W-:Y:S08]  /*4e30*/  HMMA.16816.F32 R64, R60, R46, R64 ;  /* 0x0000002e3c40723c */ /* 0x000ff00000001840 */
[C---:B--2---:R-:W-:Y:S08]  /*4e40*/  HMMA.16816.F32 R40, R16.reuse, R12, R40 ;  /* 0x0000000c1028723c */ /* 0x044ff00000001828 */
[C---:B------:R-:W-:Y:S01]  /*4e50*/  HMMA.16816.F32 R36, R16.reuse, R14, R36 ;  /* 0x0000000e1024723c */ /* 0x040fe20000001824 */
[----:B------:R-:W2:Y:S07]  /*4e60*/  LDSM.16.M88.4 R12, [R223+0xf000] ;  /* 0x00f00000df0c783b */ /* 0x000eae0000000200 */
[C---:B---3--:R-:W-:Y:S08]  /*4e70*/  HMMA.16816.F32 R32, R16.reuse, R8, R32 ;  /* 0x000000081020723c */ /* 0x048ff00000001820 */
[C---:B------:R-:W-:Y:S01]  /*4e80*/  HMMA.16816.F32 R44, R16.reuse, R10, R28 ;  /* 0x0000000a102c723c */ /* 0x040fe2000000181c */
[----:B------:R-:W-:Y:S04]  /*4e90*/  LDSM.16.M88.4 R8, [R225+0x6000] ;  /* 0x00600000e108783b */ /* 0x000fe80000000200 */
[----:B------:R-:W3:Y:S03]  /*4ea0*/  LDSM.16.M88.4 R28, [R216+0x6000] ;  /* 0x00600000d81c783b */ /* 0x000ee60000000200 */
[C---:B----4-:R-:W-:Y:S08]  /*4eb0*/  HMMA.16816.F32 R24, R16.reuse, R52, R24 ;  /* 0x000000341018723c */ /* 0x050ff00000001818 */
[C---:B------:R-:W-:Y:S08]  /*4ec0*/  HMMA.16816.F32 R56, R16.reuse, R54, R56 ;  /* 0x000000361038723c */ /* 0x040ff00000001838 */
[C---:B------:R-:W-:Y:S08]  /*4ed0*/  HMMA.16816.F32 R76, R16.reuse, R72, R76 ;  /* 0x00000048104c723c */ /* 0x040ff0000000184c */
[----:B------:R-:W-:Y:S01]  /*4ee0*/  HMMA.16816.F32 R64, R16, R74, R64 ;  /* 0x0000004a1040723c */ /* 0x000fe20000001840 */
[----:B------:R-:W4:Y:S07]  /*4ef0*/  LDSM.16.M88.4 R16, [R216+0x6800] ;  /* 0x00680000d810783b */ /* 0x000f2e0000000200 */
[C---:B-1----:R-:W-:Y:S07]  /*4f00*/  HMMA.16816.F32 R40, R20.reuse, R48, R40 ;  /* 0x000000301428723c */ /* 0x042fee0000001828 */
[----:B------:R-:W-:Y:S01]  /*4f10*/  IMAD R49, R2, 0x40, R245 ;  /* 0x0000004002317824 */ /* 0x000fe200078e02f5 */
[----:B-----5:R-:W-:Y:S01]  /*4f20*/  HMMA.16816.F32 R32, R20, R68, R32 ;  /* 0x000000441420723c */ /* 0x020fe20000001820 */
[----:B------:R-:W-:-:S02]  /*4f30*/  IADD3 R2, R6, 0x8, RZ ;  /* 0x0000000806027810 */ /* 0x000fc40007ffe0ff */
[----:B------:R-:W-:Y:S01]  /*4f40*/  IMAD.IADD R4, R244, 0x1, -R49 ;  /* 0x00000001f4047824 */ /* 0x000fe200078e0a31 */
[----:B------:R-:W-:Y:S02]  /*4f50*/  IADD3 R6, R49, 0x8, RZ ;  /* 0x0000000831067810 */ /* 0x000fe40007ffe0ff */
[C---:B------:R-:W-:Y:S02]  /*4f60*/  IADD3 R241, R2.reuse, UR4, RZ ;  /* 0x0000000402f17c10 */ /* 0x040fe4000fffe0ff */
[----:B------:R-:W-:Y:S01]  /*4f70*/  HMMA.16816.F32 R36, R20, R50, R36 ;  /* 0x000000321424723c */ /* 0x000fe20000001824 */
[----:B------:R-:W-:Y:S02]  /*4f80*/  IADD3 R235, R2, UR5, RZ ;  /* 0x0000000502eb7c10 */ /* 0x000fe4000fffe0ff */
[----:B------:R-:W-:Y:S02]  /*4f90*/  IADD3 R240, R241, -c[0x0][0x2e4], RZ ;  /* 0x8000b900f1f07a10 */ /* 0x000fe40007ffe0ff */
[----:B------:R-:W-:-:S02]  /*4fa0*/  IMNMX R235, R235, UR20, PT ;  /* 0x00000014ebeb7c17 */ /* 0x000fc4000b800200 */
[----:B------:R-:W-:Y:S01]  /*4fb0*/  IMNMX R240, RZ, R240, !PT ;  /* 0x000000f0fff07217 */ /* 0x000fe20007800200 */
[----:B--2---:R-:W-:Y:S01]  /*4fc0*/  HMMA.16816.F32 R24, R20, R12, R24 ;  /* 0x0000000c1418723c */ /* 0x004fe20000001818 */
[C---:B------:R-:W-:Y:S02]  /*4fd0*/  ISETP.GE.AND P0, PT, R6.reuse, R242, PT ;  /* 0x000000f20600720c */ /* 0x040fe40003f06270 */
[C---:B------:R-:W-:Y:S02]  /*4fe0*/  ISETP.GE.AND P6, PT, R6.reuse, R235, PT ;  /* 0x000000eb0600720c */ /* 0x040fe40003fc6270 */
[C---:B------:R-:W-:Y:S02]  /*4ff0*/  ISETP.LT.OR P0, PT, R6.reuse, R243, P0 ;  /* 0x000000f30600720c */ /* 0x040fe40000701670 */
[----:B------:R-:W-:Y:S01]  /*5000*/  IADD3 R12, R49, 0x1, RZ ;  /* 0x00000001310c7810 */ /* 0x000fe20007ffe0ff */
[----:B---3--:R-:W-:Y:S01]  /*5010*/  HMMA.16816.F32 R40, R8, R28, R40 ;  /* 0x0000001c0828723c */ /* 0x008fe20000001828 */
[----:B------:R-:W-:Y:S01]  /*5020*/  IMAD.IADD R13, R241, 0x1, -R49 ;  /* 0x00000001f10d7824 */ /* 0x000fe200078e0a31 */
[----:B------:R-:W-:-:S02]  /*5030*/  ISETP.LT.OR P6, PT, R6, R240, P6 ;  /* 0x000000f00600720c */ /* 0x000fc400037c1670 */
[----:B------:R-:W-:Y:S01]  /*5040*/  ISETP.GE.AND P2, PT, R12, R242, PT ;  /* 0x000000f20c00720c */ /* 0x000fe20003f46270 */
[----:B------:R-:W-:Y:S01]  /*5050*/  IMAD.IADD R2, R241, 0x1, -R12 ;  /* 0x00000001f1027824 */ /* 0x000fe200078e0a0c */
[----:B------:R-:W-:Y:S01]  /*5060*/  IABS R13, R13 ;  /* 0x0000000d000d7213 */ /* 0x000fe20000000000 */
[C---:B------:R-:W-:Y:S01]  /*5070*/  IMAD.IADD R28, R244.reuse, 0x1, -R6 ;  /* 0x00000001f41c7824 */ /* 0x040fe200078e0a06 */
[----:B------:R-:W-:Y:S01]  /*5080*/  IABS R29, R4 ;  /* 0x00000004001d7213 */ /* 0x000fe20000000000 */
[----:B------:R-:W-:Y:S01]  /*5090*/  IMAD.IADD R4, R244, 0x1, -R12 ;  /* 0x00000001f4047824 */ /* 0x000fe200078e0a0c */
[----:B------:R-:W-:Y:S01]  /*50a0*/  ISETP.GE.AND P1, PT, R12, R235, PT ;  /* 0x000000eb0c00720c */ /* 0x000fe20003f26270 */
[----:B----4-:R-:W-:Y:S01]  /*50b0*/  HMMA.16816.F32 R32, R8, R16, R32 ;  /* 0x000000100820723c */ /* 0x010fe20000001820 */
[----:B------:R-:W-:Y:S01]  /*50c0*/  IABS R28, R28 ;  /* 0x0000001c001c7213 */ /* 0x000fe20000000000 */
[----:B------:R-:W1:Y:S01]  /*50d0*/  I2F R13, R13 ;  /* 0x0000000d000d7306 */ /* 0x000e620000201400 */
[----:B------:R-:W-:-:S02]  /*50e0*/  IABS R4, R4 ;  /* 0x0000000400047213 */ /* 0x000fc40000000000 */
[CC--:B------:R-:W-:Y:S02]  /*50f0*/  ISETP.LT.OR P2, PT, R12.reuse, R243.reuse, P2 ;  /* 0x000000f30c00720c */ /* 0x0c0fe40001741670 */
[----:B------:R-:W-:Y:S01]  /*5100*/  IADD3 R16, R49, 0x9, RZ ;  /* 0x0000000931107810 */ /* 0x000fe20007ffe0ff */
[----:B------:R-:W-:Y:S01]  /*5110*/  HMMA.16816.F32 R36, R8, R30, R36 ;  /* 0x0000001e0824723c */ /* 0x000fe20000001824 */
[----:B------:R-:W-:Y:S01]  /*5120*/  ISETP.LT.OR P1, PT, R12, R240, P1 ;  /* 0x000000f00c00720c */ /* 0x000fe20000f21670 */
[----:B------:R-:W2:Y:S01]  /*5130*/  I2F R29, R29 ;  /* 0x0000001d001d7306 */ /* 0x000ea20000201400 */
[----:B------:R-:W-:Y:S01]  /*5140*/  IMAD.IADD R12, R241, 0x1, -R6 ;  /* 0x00000001f10c7824 */ /* 0x000fe200078e0a06 */
[CC--:B------:R-:W-:Y:S01]  /*5150*/  ISETP.GE.AND P4, PT, R49.reuse, R242.reuse, PT ;  /* 0x000000f23100720c */ /* 0x0c0fe20003f86270 */
[----:B------:R-:W-:Y:S01]  /*5160*/  IMAD.MOV.U32 R6, RZ, RZ, R28 ;  /* 0x000000ffff067224 */ /* 0x000fe200078e001c */
[----:B------:R-:W-:Y:S01]  /*5170*/  ISETP.GE.AND P3, PT, R16, R242, PT ;  /* 0x000000f21000720c */ /* 0x000fe20003f66270 */
[----:B------:R-:W-:Y:S01]  /*5180*/  IMAD.IADD R28, R244, 0x1, -R16 ;  /* 0x00000001f41c7824 */ /* 0x000fe200078e0a10 */
[----:B------:R-:W-:Y:S01]  /*5190*/  ISETP.LT.OR P4, PT, R49, R243, P4 ;  /* 0x000000f33100720c */ /* 0x000fe20002781670 */
[----:B------:R-:W-:Y:S01]  /*51a0*/  HMMA.16816.F32 R44, R20, R70, R44 ;  /* 0x00000046142c723c */ /* 0x000fe2000000182c */
[----:B------:R-:W3:Y:S01]  /*51b0*/  I2F R4, R4 ;  /* 0x0000000400047306 */ /* 0x000ee20000201400 */
[----:B------:R-:W-:Y:S01]  /*51c0*/  IABS R12, R12 ;  /* 0x0000000c000c7213 */ /* 0x000fe20000000000 */
[----:B-1----:R-:W-:Y:S01]  /*51d0*/  FFMA.FTZ R13, R13, -UR18, R42 ;  /* 0x800000120d0d7c23 */ /* 0x002fe2000801002a */
[----:B------:R-:W-:-:S02]  /*51e0*/  ISETP.GE.AND P5, PT, R16, R235, PT ;  /* 0x000000eb1000720c */ /* 0x000fc40003fa6270 */
[C---:B------:R-:W-:Y:S02]  /*51f0*/  ISETP.LT.OR P3, PT, R16.reuse, R243, P3 ;  /* 0x000000f31000720c */ /* 0x040fe40001f61670 */
[----:B------:R-:W-:Y:S01]  /*5200*/  ISETP.LT.OR P5, PT, R16, R240, P5 ;  /* 0x000000f01000720c */ /* 0x000fe20002fa1670 */
[----:B------:R-:W1:Y:S01]  /*5210*/  I2F R17, R6 ;  /* 0x0000000600117306 */ /* 0x000e620000201400 */
[----:B--2---:R-:W-:Y:S01]  /*5220*/  FFMA.FTZ R40, R29, -UR18, R40 ;  /* 0x800000121d287c23 */ /* 0x004fe20008010028 */
[----:B------:R-:W-:Y:S01]  /*5230*/  IABS R2, R2 ;  /* 0x0000000200027213 */ /* 0x000fe20000000000 */
[----:B------:R-:W-:Y:S01]  /*5240*/  IMAD.MOV.U32 R29, RZ, RZ, R12 ;  /* 0x000000ffff1d7224 */ /* 0x000fe200078e000c */
[----:B------:R-:W-:Y:S01]  /*5250*/  HMMA.16816.F32 R56, R20, R14, R56 ;  /* 0x0000000e1438723c */ /* 0x000fe20000001838 */
[----:B------:R-:W-:Y:S01]  /*5260*/  IMAD.IADD R12, R241, 0x1, -R16 ;  /* 0x00000001f10c7824 */ /* 0x000fe200078e0a10 */
[----:B------:R-:W-:Y:S02]  /*5270*/  FSEL R40, R40, -INF , !P4 ;  /* 0xff80000028287808 */ /* 0x000fe40006000000 */
[----:B------:R-:W-:Y:S01]  /*5280*/  ISETP.GE.AND P4, PT, R49, R235, PT ;  /* 0x000000eb3100720c */ /* 0x000fe20003f86270 */
[----:B---3--:R-:W-:Y:S01]  /*5290*/  FFMA.FTZ R16, R4, -UR18, R41 ;  /* 0x8000001204107c23 */ /* 0x008fe20008010029 */
[----:B------:R-:W2:Y:S01]  /*52a0*/  I2F R2, R2 ;  /* 0x0000000200027306 */ /* 0x000ea20000201400 */
[----:B------:R-:W-:-:S02]  /*52b0*/  IABS R12, R12 ;  /* 0x0000000c000c7213 */ /* 0x000fc40000000000 */
[----:B------:R-:W-:Y:S02]  /*52c0*/  ISETP.LT.OR P4, PT, R49, R240, P4 ;  /* 0x000000f03100720c */ /* 0x000fe40002781670 */
[----:B------:R-:W-:Y:S01]  /*52d0*/  FSEL R16, R16, -INF , !P2 ;  /* 0xff80000010107808 */ /* 0x000fe20005000000 */
[----:B-1----:R-:W-:Y:S01]  /*52e0*/  FFMA.FTZ R36, R17, -UR18, R36 ;  /* 0x8000001211247c23 */ /* 0x002fe20008010024 */
[----:B------:R-:W-:Y:S01]  /*52f0*/  IABS R6, R28 ;  /* 0x0000001c00067213 */ /* 0x000fe20000000000 */
[----:B------:R-:W1:Y:S01]  /*5300*/  I2F R29, R29 ;  /* 0x0000001d001d7306 */ /* 0x000e620000201400 */
[----:B------:R-:W-:Y:S01]  /*5310*/  IADD3 R28, R49, 0x10, RZ ;  /* 0x00000010311c7810 */ /* 0x000fe20007ffe0ff */
[----:B------:R-:W-:Y:S01]  /*5320*/  HMMA.16816.F32 R44, R8, R18, R44 ;  /* 0x00000012082c723c */ /* 0x000fe2000000182c */
[----:B------:R-:W-:Y:S02]  /*5330*/  FSEL R41, R13, -INF , !P4 ;  /* 0xff8000000d297808 */ /* 0x000fe40006000000 */
[----:B------:R-:W-:Y:S01]  /*5340*/  ISETP.GE.AND P4, PT, R28, R242, PT ;  /* 0x000000f21c00720c */ /* 0x000fe20003f86270 */
[--C-:B------:R-:W-:Y:S01]  /*5350*/  IMAD.IADD R30, R244, 0x1, -R28.reuse ;  /* 0x00000001f41e7824 */ /* 0x100fe200078e0a1c */
[----:B------:R-:W-:Y:S01]  /*5360*/  ISETP.GE.AND P2, PT, R28, R235, PT ;  /* 0x000000eb1c00720c */ /* 0x000fe20003f46270 */
[----:B------:R-:W-:Y:S01]  /*5370*/  IMAD.IADD R4, R241, 0x1, -R28 ;  /* 0x00000001f1047824 */ /* 0x000fe200078e0a1c */
[----:B------:R-:W-:Y:S01]  /*5380*/  IADD3 R17, R49, 0x11, RZ ;  /* 0x0000001131117810 */ /* 0x000fe20007ffe0ff */
[----:B------:R-:W3:Y:S01]  /*5390*/  I2F R6, R6 ;  /* 0x0000000600067306 */ /* 0x000ee20000201400 */
[----:B------:R-:W-:Y:S01]  /*53a0*/  IABS R30, R30 ;  /* 0x0000001e001e7213 */ /* 0x000fe20000000000 */
[----:B--2---:R-:W-:Y:S01]  /*53b0*/  FFMA.FTZ R2, R2, -UR18, R43 ;  /* 0x8000001202027c23 */ /* 0x004fe2000801002b */
[----:B------:R-:W-:-:S02]  /*53c0*/  ISETP.LT.OR P4, PT, R28, R243, P4 ;  /* 0x000000f31c00720c */ /* 0x000fc40002781670 */
[----:B------:R-:W-:Y:S01]  /*53d0*/  ISETP.LT.OR P2, PT, R28, R240, P2 ;  /* 0x000000f01c00720c */ /* 0x000fe20001741670 */
[----:B------:R-:W-:Y:S01]  /*53e0*/  IMAD.MOV.U32 R13, RZ, RZ, R30 ;  /* 0x000000ffff0d7224 */ /* 0x000fe200078e001e */
[----:B------:R-:W-:Y:S01]  /*53f0*/  IABS R4, R4 ;  /* 0x0000000400047213 */ /* 0x000fe20000000000 */
[--C-:B------:R-:W-:Y:S01]  /*5400*/  IMAD.IADD R28, R244, 0x1, -R17.reuse ;  /* 0x00000001f41c7824 */ /* 0x100fe200078e0a11 */
[----:B------:R-:W2:Y:S01]  /*5410*/  I2F R12, R12 ;  /* 0x0000000c000c7306 */ /* 0x000ea20000201400 */
[----:B-1----:R-:W-:Y:S01]  /*5420*/  FFMA.FTZ R29, R29, -UR18, R38 ;  /* 0x800000121d1d7c23 */ /* 0x002fe20008010026 */
[----:B------:R-:W-:Y:S01]  /*5430*/  FSEL R18, R2, -INF , !P1 ;  /* 0xff80000002127808 */ /* 0x000fe20004800000 */
[----:B------:R-:W-:Y:S01]  /*5440*/  IMAD.IADD R2, R241, 0x1, -R17 ;  /* 0x00000001f1027824 */ /* 0x000fe200078e0a11 */
[----:B------:R-:W-:Y:S02]  /*5450*/  IABS R28, R28 ;  /* 0x0000001c001c7213 */ /* 0x000fe40000000000 */
[----:B------:R-:W-:Y:S01]  /*5460*/  FSEL R43, R29, -INF , !P6 ;  /* 0xff8000001d2b7808 */ /* 0x000fe20007000000 */
[----:B---3--:R-:W-:Y:S01]  /*5470*/  FFMA.FTZ R6, R6, -UR18, R37 ;  /* 0x8000001206067c23 */ /* 0x008fe20008010025 */
[----:B------:R-:W1:Y:S01]  /*5480*/  I2F R13, R13 ;  /* 0x0000000d000d7306 */ /* 0x000e620000201400 */
[----:B------:R-:W-:-:S02]  /*5490*/  IABS R2, R2 ;  /* 0x0000000200027213 */ /* 0x000fc40000000000 */
[----:B------:R-:W-:Y:S02]  /*54a0*/  FSEL R48, R36, -INF , !P0 ;  /* 0xff80000024307808 */ /* 0x000fe40004000000 */
[----:B------:R-:W-:Y:S02]  /*54b0*/  FSEL R42, R6, -INF , !P3 ;  /* 0xff800000062a7808 */ /* 0x000fe40005800000 */
[C---:B------:R-:W-:Y:S01]  /*54c0*/  ISETP.GE.AND P1, PT, R17.reuse, R242, PT ;  /* 0x000000f21100720c */ /* 0x040fe20003f26270 */
[----:B------:R-:W-:Y:S01]  /*54d0*/  I2F R28, R28 ;  /* 0x0000001c001c7306 */ /* 0x000fe20000201400 */
[C---:B------:R-:W-:Y:S01]  /*54e0*/  ISETP.GE.AND P0, PT, R17.reuse, R235, PT ;  /* 0x000000eb1100720c */ /* 0x040fe20003f06270 */
[----:B--2---:R-:W-:Y:S01]  /*54f0*/  FFMA.FTZ R12, R12, -UR18, R39 ;  /* 0x800000120c0c7c23 */ /* 0x004fe20008010027 */
[C---:B------:R-:W-:Y:S01]  /*5500*/  ISETP.LT.OR P1, PT, R17.reuse, R243, P1 ;  /* 0x000000f31100720c */ /* 0x040fe20000f21670 */
[----:B------:R-:W2:Y:S01]  /*5510*/  LDSM.16.M88.4 R36, [R223+0xf800] ;  /* 0x00f80000df24783b */ /* 0x000ea20000000200 */
[----:B------:R-:W-:-:S02]  /*5520*/  ISETP.LT.OR P0, PT, R17, R240, P0 ;  /* 0x000000f01100720c */ /* 0x000fc40000701670 */
[----:B------:R-:W-:Y:S01]  /*5530*/  IADD3 R15, R49, 0x21, RZ ;  /* 0x00000021310f7810 */ /* 0x000fe20007ffe0ff */
[----:B------:R3:W4:Y:S01]  /*5540*/  I2F R19, R4 ;  /* 0x0000000400137306 */ /* 0x0007220000201400 */
[----:B-1----:R-:W-:Y:S01]  /*5550*/  FFMA.FTZ R32, R13, -UR18, R32 ;  /* 0x800000120d207c23 */ /* 0x002fe20008010020 */
[----:B------:R-:W-:Y:S02]  /*5560*/  IADD3 R51, R49, 0x20, RZ ;  /* 0x0000002031337810 */ /* 0x000fe40007ffe0ff */
[----:B------:R-:W-:-:S03]  /*5570*/  IMAD.IADD R14, R244, 0x1, -R15 ;  /* 0x00000001f40e7824 */ /* 0x000fc600078e0a0f */
[----:B------:R-:W-:Y:S01]  /*5580*/  IMAD.IADD R53, R244, 0x1, -R51 ;  /* 0x00000001f4357824 */ /* 0x000fe200078e0a33 */
[----:B------:R-:W1:Y:S01]  /*5590*/  I2F R2, R2 ;  /* 0x0000000200027306 */ /* 0x000e620000201400 */
[----:B------:R-:W-:-:S03]  /*55a0*/  IABS R14, R14 ;  /* 0x0000000e000e7213 */ /* 0x000fc60000000000 */
[----:B------:R-:W-:Y:S02]  /*55b0*/  IABS R53, R53 ;  /* 0x0000003500357213 */ /* 0x000fe40000000000 */
[----:B---3--:R-:W-:Y:S01]  /*55c0*/  IADD3 R4, R49, 0x18, RZ ;  /* 0x0000001831047810 */ /* 0x008fe20007ffe0ff */
[----:B----4-:R-:W-:Y:S01]  /*55d0*/  FFMA.FTZ R17, R19, -UR18, R34 ;  /* 0x8000001213117c23 */ /* 0x010fe20008010022 */
[----:B------:R-:W-:Y:S02]  /*55e0*/  FSEL R19, R12, -INF , !P5 ;  /* 0xff8000000c137808 */ /* 0x000fe40006800000 */
[----:B------:R-:W-:Y:S01]  /*55f0*/  I2F R53, R53 ;  /* 0x0000003500357306 */ /* 0x000fe20000201400 */
[----:B------:R-:W-:Y:S01]  /*5600*/  ISETP.GE.AND P6, PT, R4, R242, PT ;  /* 0x000000f20400720c */ /* 0x000fe20003fc6270 */
[--C-:B------:R-:W-:Y:S01]  /*5610*/  IMAD.IADD R13, R244, 0x1, -R4.reuse ;  /* 0x00000001f40d7824 */ /* 0x100fe200078e0a04 */
[C---:B------:R-:W-:Y:S01]  /*5620*/  ISETP.GE.AND P3, PT, R4.reuse, R235, PT ;  /* 0x000000eb0400720c */ /* 0x040fe20003f66270 */
[----:B------:R-:W-:Y:S01]  /*5630*/  IMAD.IADD R6, R241, 0x1, -R4 ;  /* 0x00000001f1067824 */ /* 0x000fe200078e0a04 */
[----:B------:R-:W-:Y:S01]  /*5640*/  ISETP.LT.OR P6, PT, R4, R243, P6 ;  /* 0x000000f30400720c */ /* 0x000fe200037c1670 */
[----:B-1----:R-:W-:Y:S01]  /*5650*/  FFMA.FTZ R35, R2, -UR18, R35 ;  /* 0x8000001202237c23 */ /* 0x002fe20008010023 */
[----:B------:R-:W-:Y:S01]  /*5660*/  IABS R13, R13 ;  /* 0x0000000d000d7213 */ /* 0x000fe20000000000 */
[----:B------:R-:W-:Y:S01]  /*5670*/  I2F R14, R14 ;  /* 0x0000000e000e7306 */ /* 0x000fe20000201400 */
[----:B------:R-:W-:Y:S01]  /*5680*/  ISETP.LT.OR P3, PT, R4, R240, P3 ;  /* 0x000000f00400720c */ /* 0x000fe20001f61670 */
[----:B------:R-:W-:Y:S01]  /*5690*/  FFMA.FTZ R4, R28, -UR18, R33 ;  /* 0x800000121c047c23 */ /* 0x000fe20008010021 */
[----:B------:R-:W-:-:S02]  /*56a0*/  IADD3 R28, R49, 0x19, RZ ;  /* 0x00000019311c7810 */ /* 0x000fc40007ffe0ff */
[----:B------:R-:W-:Y:S02]  /*56b0*/  IABS R33, R6 ;  /* 0x0000000600217213 */ /* 0x000fe40000000000 */
[----:B------:R-:W-:Y:S01]  /*56c0*/  FSEL R6, R32, -INF , !P4 ;  /* 0xff80000020067808 */ /* 0x000fe20006000000 */
[----:B------:R-:W1:Y:S01]  /*56d0*/  I2F R13, R13 ;  /* 0x0000000d000d7306 */ /* 0x000e620000201400 */
[----:B------:R-:W-:Y:S01]  /*56e0*/  ISETP.GE.AND P5, PT, R28, R242, PT ;  /* 0x000000f21c00720c */ /* 0x000fe20003fa6270 */
[--C-:B------:R-:W-:Y:S01]  /*56f0*/  IMAD.IADD R12, R244, 0x1, -R28.reuse ;  /* 0x00000001f40c7824 */ /* 0x100fe200078e0a1c */
[C---:B------:R-:W-:Y:S01]  /*5700*/  ISETP.GE.AND P4, PT, R28.reuse, R235, PT ;  /* 0x000000eb1c00720c */ /* 0x040fe20003f86270 */
[----:B------:R-:W-:Y:S01]  /*5710*/  IMAD.IADD R32, R241, 0x1, -R28 ;  /* 0x00000001f1207824 */ /* 0x000fe200078e0a1c */
[C---:B------:R-:W-:Y:S01]  /*5720*/  ISETP.LT.OR P5, PT, R28.reuse, R243, P5 ;  /* 0x000000f31c00720c */ /* 0x040fe20002fa1670 */
[----:B--2---:R-:W-:Y:S01]  /*5730*/  HMMA.16816.F32 R76, R20, R36, R76 ;  /* 0x00000024144c723c */ /* 0x004fe2000000184c */
[----:B------:R-:W-:Y:S01]  /*5740*/  ISETP.LT.OR P4, PT, R28, R240, P4 ;  /* 0x000000f01c00720c */ /* 0x000fe20002781670 */
[----:B------:R-:W2:Y:S01]  /*5750*/  I2F R33, R33 ;  /* 0x0000002100217306 */ /* 0x000ea20000201400 */
[----:B------:R-:W3:Y:S01]  /*5760*/  LDSM.16.M88.4 R28, [R216+0x7000] ;  /* 0x00700000d81c783b */ /* 0x000ee20000000200 */
[----:B------:R-:W-:-:S02]  /*5770*/  IABS R12, R12 ;  /* 0x0000000c000c7213 */ /* 0x000fc40000000000 */
[----:B------:R-:W-:Y:S02]  /*5780*/  IADD3 R34, R49, 0x28, RZ ;  /* 0x0000002831227810 */ /* 0x000fe40007ffe0ff */
[----:B------:R-:W-:Y:S01]  /*5790*/  IABS R32, R32 ;  /* 0x0000002000207213 */ /* 0x000fe20000000000 */
[----:B------:R-:W-:Y:S01]  /*57a0*/  HMMA.16816.F32 R64, R20, R38, R64 ;  /* 0x000000261440723c */ /* 0x000fe20000001840 */
[----:B-1----:R-:W-:Y:S01]  /*57b0*/  FFMA.FTZ R2, R13, -UR18, R44 ;  /* 0x800000120d027c23 */ /* 0x002fe2000801002c */
[----:B------:R-:W1:Y:S01]  /*57c0*/  I2F R12, R12 ;  /* 0x0000000c000c7306 */ /* 0x000e620000201400 */
[----:B------:R-:W-:Y:S01]  /*57d0*/  FSEL R13, R35, -INF , !P0 ;  /* 0xff800000230d7808 */ /* 0x000fe20004000000 */
[----:B------:R-:W-:Y:S01]  /*57e0*/  IMAD.IADD R35, R241, 0x1, -R15 ;  /* 0x00000001f1237824 */ /* 0x000fe200078e0a0f */
[----:B------:R-:W-:Y:S02]  /*57f0*/  ISETP.GE.AND P0, PT, R15, R242, PT ;  /* 0x000000f20f00720c */ /* 0x000fe40003f06270 */
[----:B------:R-:W-:-:S02]  /*5800*/  FSEL R2, R2, -INF , !P6 ;  /* 0xff80000002027808 */ /* 0x000fc40007000000 */
[C---:B------:R-:W-:Y:S01]  /*5810*/  ISETP.GE.AND P6, PT, R15.reuse, R235, PT ;  /* 0x000000eb0f00720c */ /* 0x040fe20003fc6270 */
[----:B------:R-:W4:Y:S01]  /*5820*/  I2F R32, R32 ;  /* 0x0000002000207306 */ /* 0x000f220000201400 */
[----:B------:R-:W-:Y:S01]  /*5830*/  ISETP.LT.OR P0, PT, R15, R243, P0 ;  /* 0x000000f30f00720c */ /* 0x000fe20000701670 */
[----:B--2---:R-:W-:Y:S01]  /*5840*/  FFMA.FTZ R33, R33, -UR18, R46 ;  /* 0x8000001221217c23 */ /* 0x004fe2000801002e */
[----:B------:R-:W-:Y:S01]  /*5850*/  ISETP.LT.OR P6, PT, R15, R240, P6 ;  /* 0x000000f00f00720c */ /* 0x000fe200037c1670 */
[----:B------:R-:W-:Y:S01]  /*5860*/  IMAD.IADD R15, R244, 0x1, -R34 ;  /* 0x00000001f40f7824 */ /* 0x000fe200078e0a22 */
[----:B------:R-:W-:Y:S02]  /*5870*/  IADD3 R44, R49, 0x29, RZ ;  /* 0x00000029312c7810 */ /* 0x000fe40007ffe0ff */
[----:B------:R-:W-:Y:S01]  /*5880*/  IABS R35, R35 ;  /* 0x0000002300237213 */ /* 0x000fe20000000000 */
[----:B-1----:R-:W-:Y:S01]  /*5890*/  FFMA.FTZ R12, R12, -UR18, R45 ;  /* 0x800000120c0c7c23 */ /* 0x002fe2000801002d */
[----:B------:R-:W-:Y:S01]  /*58a0*/  IABS R15, R15 ;  /* 0x0000000f000f7213 */ /* 0x000fe20000000000 */
[----:B------:R-:W-:Y:S01]  /*58b0*/  IMAD.IADD R46, R241, 0x1, -R44 ;  /* 0x00000001f12e7824 */ /* 0x000fe200078e0a2c */
[----:B------:R-:W-:-:S02]  /*58c0*/  FSEL R17, R17, -INF , !P2 ;  /* 0xff80000011117808 */ /* 0x000fc40005000000 */
[----:B------:R-:W-:Y:S01]  /*58d0*/  FSEL R12, R12, -INF , !P5 ;  /* 0xff8000000c0c7808 */ /* 0x000fe20006800000 */
[----:B------:R-:W-:Y:S01]  /*58e0*/  IMAD.MOV.U32 R45, RZ, RZ, R15 ;  /* 0x000000ffff2d7224 */ /* 0x000fe200078e000f */
[----:B------:R-:W-:Y:S01]  /*58f0*/  FSEL R15, R33, -INF , !P3 ;  /* 0xff800000210f7808 */ /* 0x000fe20005800000 */
[----:B------:R-:W-:Y:S01]  /*5900*/  IMAD.IADD R33, R244, 0x1, -R44 ;  /* 0x00000001f4217824 */ /* 0x000fe200078e0a2c */
[----:B------:R-:W-:Y:S01]  /*5910*/  ISETP.GE.AND P3, PT, R34, R242, PT ;  /* 0x000000f22200720c */ /* 0x000fe20003f66270 */
[----:B----4-:R-:W-:Y:S01]  /*5920*/  FFMA.FTZ R47, R32, -UR18, R47 ;  /* 0x80000012202f7c23 */ /* 0x010fe2000801002f */
[C---:B------:R-:W-:Y:S01]  /*5930*/  ISETP.GE.AND P5, PT, R34.reuse, R235, PT ;  /* 0x000000eb2200720c */ /* 0x040fe20003fa6270 */
[----:B------:R-:W-:Y:S01]  /*5940*/  I2F R45, R45 ;  /* 0x0000002d002d7306 */ /* 0x000fe20000201400 */
[----:B------:R-:W-:Y:S02]  /*5950*/  IABS R33, R33 ;  /* 0x0000002100217213 */ /* 0x000fe40000000000 */
[C---:B------:R-:W-:Y:S01]  /*5960*/  ISETP.LT.OR P3, PT, R34.reuse, R243, P3 ;  /* 0x000000f32200720c */ /* 0x040fe20001f61670 */
[----:B---3--:R-:W-:Y:S01]  /*5970*/  HMMA.16816.F32 R24, R8, R28, R24 ;  /* 0x0000001c0818723c */ /* 0x008fe20000001818 */
[----:B------:R-:W-:Y:S01]  /*5980*/  ISETP.LT.OR P5, PT, R34, R240, P5 ;  /* 0x000000f02200720c */ /* 0x000fe20002fa1670 */
[----:B------:R-:W-:Y:S01]  /*5990*/  IMAD.MOV.U32 R36, RZ, RZ, R33 ;  /* 0x000000ffff247224 */ /* 0x000fe200078e0021 */
[----:B------:R-:W-:Y:S01]  /*59a0*/  FSEL R4, R4, -INF , !P1 ;  /* 0xff80000004047808 */ /* 0x000fe20004800000 */
[----:B------:R1:W2:Y:S01]  /*59b0*/  I2F R28, R35 ;  /* 0x00000023001c7306 */ /* 0x0002a20000201400 */
[----:B------:R-:W-:-:S02]  /*59c0*/  ISETP.GE.AND P2, PT, R51, R242, PT ;  /* 0x000000f23300720c */ /* 0x000fc40003f46270 */
[----:B------:R-:W-:Y:S01]  /*59d0*/  IMAD.IADD R29, R241, 0x1, -R34 ;  /* 0x00000001f11d7824 */ /* 0x000fe200078e0a22 */
[C---:B------:R-:W-:Y:S01]  /*59e0*/  ISETP.GE.AND P1, PT, R51.reuse, R235, PT ;  /* 0x000000eb3300720c */ /* 0x040fe20003f26270 */
[----:B------:R-:W-:Y:S01]  /*59f0*/  HMMA.16816.F32 R56, R8, R30, R56 ;  /* 0x0000001e0838723c */ /* 0x000fe20000001838 */
[C---:B------:R-:W-:Y:S02]  /*5a00*/  ISETP.LT.OR P2, PT, R51.reuse, R243, P2 ;  /* 0x000000f33300720c */ /* 0x040fe40001741670 */
[----:B------:R-:W-:Y:S01]  /*5a10*/  ISETP.LT.OR P1, PT, R51, R240, P1 ;  /* 0x000000f03300720c */ /* 0x000fe20000f21670 */
[----:B------:R-:W-:Y:S01]  /*5a20*/  IMAD.IADD R51, R241, 0x1, -R51 ;  /* 0x00000001f1337824 */ /* 0x000fe200078e0a33 */
[C---:B------:R-:W-:Y:S01]  /*5a30*/  IADD3 R37, R49.reuse, 0x30, RZ ;  /* 0x0000003031257810 */ /* 0x040fe20007ffe0ff */
[----:B------:R-:W3:Y:S01]  /*5a40*/  I2F R36, R36 ;  /* 0x0000002400247306 */ /* 0x000ee20000201400 */
[----:B------:R-:W-:Y:S02]  /*5a50*/  IADD3 R22, R49, 0x31, RZ ;  /* 0x0000003131167810 */ /* 0x000fe40007ffe0ff */
[----:B------:R-:W-:Y:S01]  /*5a60*/  IABS R51, R51 ;  /* 0x0000003300337213 */ /* 0x000fe20000000000 */
[C---:B------:R-:W-:Y:S01]  /*5a70*/  IMAD.IADD R23, R244.reuse, 0x1, -R37 ;  /* 0x00000001f4177824 */ /* 0x040fe200078e0a25 */
[----:B-1----:R-:W1:Y:S01]  /*5a80*/  LDSM.16.M88.4 R32, [R216+0x7800] ;  /* 0x00780000d820783b */ /* 0x002e620000000200 */
[----:B------:R-:W-:Y:S01]  /*5a90*/  IABS R29, R29 ;  /* 0x0000001d001d7213 */ /* 0x000fe20000000000 */
[----:B------:R-:W-:Y:S01]  /*5aa0*/  IMAD.IADD R31, R244, 0x1, -R22 ;  /* 0x00000001f41f7824 */ /* 0x000fe200078e0a16 */
[----:B------:R-:W-:Y:S01]  /*5ab0*/  IABS R46, R46 ;  /* 0x0000002e002e7213 */ /* 0x000fe20000000000 */
[----:B------:R-:W-:Y:S01]  /*5ac0*/  FFMA.FTZ R24, R53, -UR18, R24 ;  /* 0x8000001235187c23 */ /* 0x000fe20008010018 */
[----:B------:R-:W4:Y:S01]  /*5ad0*/  I2F R51, R51 ;  /* 0x0000003300337306 */ /* 0x000f220000201400 */
[----:B------:R-:W-:Y:S01]  /*5ae0*/  FFMA.FTZ R182, R14, -UR18, R25 ;  /* 0x800000120eb67c23 */ /* 0x000fe20008010019 */
[----:B------:R-:W-:Y:S01]  /*5af0*/  IADD3 R14, R49, 0x38, RZ ;  /* 0x00000038310e7810 */ /* 0x000fe20007ffe0ff */
[----:B--2---:R-:W-:Y:S01]  /*5b00*/  FFMA.FTZ R27, R28, -UR18, R27 ;  /* 0x800000121c1b7c23 */ /* 0x004fe2000801001b */
[----:B------:R-:W-:Y:S01]  /*5b10*/  FSEL R176, R24, -INF , !P2 ;  /* 0xff80000018b07808 */ /* 0x000fe20005000000 */
[C---:B------:R-:W-:Y:S01]  /*5b20*/  IMAD.IADD R24, R241.reuse, 0x1, -R37 ;  /* 0x00000001f1187824 */ /* 0x040fe200078e0a25 */
[----:B------:R-:W-:Y:S01]  /*5b30*/  IABS R23, R23 ;  /* 0x0000001700177213 */ /* 0x000fe20000000000 */
[----:B------:R-:W-:Y:S01]  /*5b40*/  IMAD.IADD R28, R241, 0x1, -R14 ;  /* 0x00000001f11c7824 */ /* 0x000fe200078e0a0e */
[----:B------:R-:W-:Y:S01]  /*5b50*/  IADD3 R49, R49, 0x39, RZ ;  /* 0x0000003931317810 */ /* 0x000fe20007ffe0ff */
[----:B------:R-:W-:Y:S01]  /*5b60*/  FFMA.FTZ R45, R45, -UR18, R56 ;  /* 0x800000122d2d7c23 */ /* 0x000fe20008010038 */
[----:B------:R-:W-:Y:S01]  /*5b70*/  IABS R24, R24 ;  /* 0x0000001800187213 */ /* 0x000fe20000000000 */
[----:B------:R-:W2:Y:S01]  /*5b80*/  I2F R29, R29 ;  /* 0x0000001d001d7306 */ /* 0x000ea20000201400 */
[----:B------:R-:W-:Y:S01]  /*5b90*/  FSEL R183, R27, -INF , !P6 ;  /* 0xff8000001bb77808 */ /* 0x000fe20007000000 */
[----:B---3--:R-:W-:Y:S01]  /*5ba0*/  FFMA.FTZ R36, R36, -UR18, R57 ;  /* 0x8000001224247c23 */ /* 0x008fe20008010039 */
[----:B------:R-:W-:Y:S01]  /*5bb0*/  FSEL R178, R45, -INF , !P3 ;  /* 0xff8000002db27808 */ /* 0x000fe20005800000 */
[----:B------:R-:W-:Y:S01]  /*5bc0*/  IMAD.MOV.U32 R30, RZ, RZ, R24 ;  /* 0x000000ffff1e7224 */ /* 0x000fe200078e0018 */
[----:B------:R-:W-:Y:S01]  /*5bd0*/  IABS R24, R31 ;  /* 0x0000001f00187213 */ /* 0x000fe20000000000 */
[----:B----4-:R-:W-:Y:S01]  /*5be0*/  FFMA.FTZ R26, R51, -UR18, R26 ;  /* 0x80000012331a7c23 */ /* 0x010fe2000801001a */
[C---:B------:R-:W-:Y:S01]  /*5bf0*/  ISETP.GE.AND P6, PT, R22.reuse, R242, PT ;  /* 0x000000f21600720c */ /* 0x040fe20003fc6270 */
[----:B------:R3:W-:Y:S01]  /*5c00*/  I2F R25, R30 ;  /* 0x0000001e00197306 */ /* 0x0007e20000201400 */
[----:B------:R-:W-:Y:S01]  /*5c10*/  ISETP.GE.AND P3, PT, R22, R235, PT ;  /* 0x000000eb1600720c */ /* 0x000fe20003f66270 */
[----:B------:R-:W-:Y:S01]  /*5c20*/  IMAD.IADD R31, R244, 0x1, -R49 ;  /* 0x00000001f41f7824 */ /* 0x000fe200078e0a31 */
[----:B------:R-:W-:Y:S01]  /*5c30*/  FSEL R193, R26, -INF , !P1 ;  /* 0xff8000001ac17808 */ /* 0x000fe20004800000 */
[----:B------:R-:W-:Y:S01]  /*5c40*/  IMAD.IADD R26, R241, 0x1, -R22 ;  /* 0x00000001f11a7824 */ /* 0x000fe200078e0a16 */
[----:B------:R-:W-:Y:S01]  /*5c50*/  IABS R28, R28 ;  /* 0x0000001c001c7213 */ /* 0x000fe20000000000 */
[----:B------:R-:W-:-:S04]  /*5c60*/  DEPBAR.LE SB0, 0x0 ;  /* 0x000080000000791a */ /* 0x000fc80000000000 */
[----:B------:R-:W4:Y:S01]  /*5c70*/  I2F R20, R46 ;  /* 0x0000002e00147306 */ /* 0x000f220000201400 */
[----:B------:R-:W-:Y:S01]  /*5c80*/  IABS R26, R26 ;  /* 0x0000001a001a7213 */ /* 0x000fe20000000000 */
[----:B--2---:R-:W-:Y:S01]  /*5c90*/  FFMA.FTZ R29, R29, -UR18, R58 ;  /* 0x800000121d1d7c23 */ /* 0x004fe2000801003a */
[C---:B------:R-:W-:Y:S02]  /*5ca0*/  ISETP.LT.OR P6, PT, R22.reuse, R243, P6 ;  /* 0x000000f31600720c */ /* 0x040fe400037c1670 */
[----:B------:R-:W-:Y:S01]  /*5cb0*/  ISETP.LT.OR P3, PT, R22, R240, P3 ;  /* 0x000000f01600720c */ /* 0x000fe20001f61670 */
[----:B-1----:R-:W-:Y:S01]  /*5cc0*/  HMMA.16816.F32 R76, R8, R32, R76 ;  /* 0x00000020084c723c */ /* 0x002fe2000000184c */
[----:B---3--:R-:W-:Y:S01]  /*5cd0*/  IMAD.IADD R30, R244, 0x1, -R14 ;  /* 0x00000001f41e7824 */ /* 0x008fe200078e0a0e */
[----:B------:R-:W1:Y:S01]  /*5ce0*/  I2F R23, R23 ;  /* 0x0000001700177306 */ /* 0x000e620000201400 */
[----:B------:R-:W-:Y:S02]  /*5cf0*/  FSEL R182, R182, -INF , !P0 ;  /* 0xff800000b6b67808 */ /* 0x000fe40004000000 */
[----:B------:R-:W-:-:S02]  /*5d00*/  IABS R22, R31 ;  /* 0x0000001f00167213 */ /* 0x000fc40000000000 */
[----:B------:R-:W-:Y:S01]  /*5d10*/  IABS R30, R30 ;  /* 0x0000001e001e7213 */ /* 0x000fe20000000000 */
[----:B------:R-:W-:Y:S01]  /*5d20*/  HMMA.16816.F32 R64, R8, R34, R64 ;  /* 0x000000220840723c */ /* 0x000fe20000001840 */
[-C--:B------:R-:W-:Y:S01]  /*5d30*/  ISETP.GE.AND P0, PT, R37, R235.reuse, PT ;  /* 0x000000eb2500720c */ /* 0x080fe20003f06270 */
[----:B------:R-:W-:Y:S01]  /*5d40*/  I2F R31, R28 ;  /* 0x0000001c001f7306 */ /* 0x000fe20000201400 */
[----:B------:R-:W-:Y:S01]  /*5d50*/  FSEL R21, R47, -INF , !P4 ;  /* 0xff8000002f157808 */ /* 0x000fe20006000000 */
[----:B----4-:R-:W-:Y:S01]  /*5d60*/  FFMA.FTZ R20, R20, -UR18, R59 ;  /* 0x8000001214147c23 */ /* 0x010fe2000801003b */
[----:B------:R-:W-:Y:S02]  /*5d70*/  ISETP.LT.OR P0, PT, R37, R240, P0 ;  /* 0x000000f02500720c */ /* 0x000fe40000701670 */
[----:B------:R-:W-:Y:S01]  /*5d80*/  IMAD.IADD R8, R241, 0x1, -R49 ;  /* 0x00000001f1087824 */ /* 0x000fe200078e0a31 */
[C---:B------:R-:W-:Y:S02]  /*5d90*/  ISETP.GE.AND P4, PT, R44.reuse, R242, PT ;  /* 0x000000f22c00720c */ /* 0x040fe40003f86270 */
[----:B------:R-:W2:Y:S01]  /*5da0*/  I2F R24, R24 ;  /* 0x0000001800187306 */ /* 0x000ea20000201400 */
[----:B------:R-:W-:-:S02]  /*5db0*/  ISETP.GE.AND P2, PT, R44, R235, PT ;  /* 0x000000eb2c00720c */ /* 0x000fc40003f46270 */
[----:B------:R-:W-:Y:S02]  /*5dc0*/  IABS R9, R8 ;  /* 0x0000000800097213 */ /* 0x000fe40000000000 */
[----:B------:R-:W-:Y:S01]  /*5dd0*/  ISETP.GE.AND P1, PT, R37, R242, PT ;  /* 0x000000f22500720c */ /* 0x000fe20003f26270 */
[----:B------:R-:W-:Y:S01]  /*5de0*/  FFMA.FTZ R25, R25, -UR18, R78 ;  /* 0x8000001219197c23 */ /* 0x000fe2000801004e */
[C---:B------:R-:W-:Y:S01]  /*5df0*/  ISETP.LT.OR P4, PT, R44.reuse, R243, P4 ;  /* 0x000000f32c00720c */ /* 0x040fe20002781670 */
[----:B------:R-:W3:Y:S01]  /*5e00*/  I2F R26, R26 ;  /* 0x0000001a001a7306 */ /* 0x000ee20000201400 */
[----:B-1----:R-:W-:Y:S01]  /*5e10*/  FFMA.FTZ R23, R23, -UR18, R76 ;  /* 0x8000001217177c23 */ /* 0x002fe2000801004c */
[----:B------:R-:W-:Y:S02]  /*5e20*/  ISETP.LT.OR P2, PT, R44, R240, P2 ;  /* 0x000000f02c00720c */ /* 0x000fe40001741670 */
[----:B------:R-:W-:Y:S02]  /*5e30*/  FSEL R187, R25, -INF , !P0 ;  /* 0xff80000019bb7808 */ /* 0x000fe40004000000 */
[----:B------:R-:W-:-:S02]  /*5e40*/  PLOP3.LUT P0, PT, PT, PT, UP0, 0x80, 0x0 ;  /* 0x000000000000781c */ /* 0x000fc40003f0f008 */
[----:B------:R-:W1:Y:S01]  /*5e50*/  I2F R27, R30 ;  /* 0x0000001e001b7306 */ /* 0x000e620000201400 */
[----:B------:R-:W-:Y:S01]  /*5e60*/  ISETP.LT.OR P1, PT, R37, R243, P1 ;  /* 0x000000f32500720c */ /* 0x000fe20000f21670 */
[----:B--2---:R-:W-:Y:S01]  /*5e70*/  FFMA.FTZ R24, R24, -UR18, R77 ;  /* 0x8000001218187c23 */ /* 0x004fe2000801004d */
[----:B------:R-:W-:Y:S01]  /*5e80*/  FSEL R191, R29, -INF , !P5 ;  /* 0xff8000001dbf7808 */ /* 0x000fe20006800000 */
[----:B------:R-:W-:Y:S01]  /*5e90*/  FFMA.FTZ R29, R31, -UR18, R66 ;  /* 0x800000121f1d7c23 */ /* 0x000fe20008010042 */
[----:B------:R-:W-:Y:S02]  /*5ea0*/  FSEL R180, R36, -INF , !P4 ;  /* 0xff80000024b47808 */ /* 0x000fe40006000000 */
[----:B------:R-:W-:Y:S01]  /*5eb0*/  FSEL R185, R20, -INF , !P2 ;  /* 0xff80000014b97808 */ /* 0x000fe20005000000 */
[----:B------:R-:W2:Y:S01]  /*5ec0*/  I2F R8, R22 ;  /* 0x0000001600087306 */ /* 0x000ea20000201400 */
[----:B------:R-:W-:Y:S01]  /*5ed0*/  FSEL R190, R23, -INF , !P1 ;  /* 0xff80000017be7808 */ /* 0x000fe20004800000 */
[----:B---3--:R-:W-:Y:S01]  /*5ee0*/  FFMA.FTZ R26, R26, -UR18, R79 ;  /* 0x800000121a1a7c23 */ /* 0x008fe2000801004f */
[----:B------:R-:W-:-:S02]  /*5ef0*/  ISETP.GE.AND P5, PT, R14, R242, PT ;  /* 0x000000f20e00720c */ /* 0x000fc40003fa6270 */
[C---:B------:R-:W-:Y:S02]  /*5f00*/  ISETP.GE.AND P4, PT, R49.reuse, R242, PT ;  /* 0x000000f23100720c */ /* 0x040fe40003f86270 */
[CC--:B------:R-:W-:Y:S01]  /*5f10*/  ISETP.GE.AND P2, PT, R14.reuse, R235.reuse, PT ;  /* 0x000000eb0e00720c */ /* 0x0c0fe20003f46270 */
[----:B------:R-:W3:Y:S01]  /*5f20*/  I2F R28, R9 ;  /* 0x00000009001c7306 */ /* 0x000ee20000201400 */
[----:B------:R-:W-:Y:S01]  /*5f30*/  ISETP.GE.AND P1, PT, R49, R235, PT ;  /* 0x000000eb3100720c */ /* 0x000fe20003f26270 */
[----:B-1----:R-:W-:Y:S01]  /*5f40*/  FFMA.FTZ R27, R27, -UR18, R64 ;  /* 0x800000121b1b7c23 */ /* 0x002fe20008010040 */
[CC--:B------:R-:W-:Y:S02]  /*5f50*/  ISETP.LT.OR P5, PT, R14.reuse, R243.reuse, P5 ;  /* 0x000000f30e00720c */ /* 0x0c0fe40002fa1670 */
[-C--:B------:R-:W-:Y:S02]  /*5f60*/  ISETP.LT.OR P2, PT, R14, R240.reuse, P2 ;  /* 0x000000f00e00720c */ /* 0x080fe40001741670 */
[C---:B------:R-:W-:Y:S01]  /*5f70*/  ISETP.LT.OR P4, PT, R49.reuse, R243, P4 ;  /* 0x000000f33100720c */ /* 0x040fe20002781670 */
[----:B--2---:R-:W-:Y:S01]  /*5f80*/  FFMA.FTZ R65, R8, -UR18, R65 ;  /* 0x8000001208417c23 */ /* 0x004fe20008010041 */
[----:B------:R-:W-:Y:S01]  /*5f90*/  BAR.SYNC.DEFER_BLOCKING 0x0 ;  /* 0x0000000000007b1d */ /* 0x000fe20000010000 */
[----:B------:R-:W-:-:S02]  /*5fa0*/  ISETP.LT.OR P1, PT, R49, R240, P1 ;  /* 0x000000f03100720c */ /* 0x000fc40000f21670 */
[----:B------:R-:W-:Y:S02]  /*5fb0*/  FSEL R188, R24, -INF , !P6 ;  /* 0xff80000018bc7808 */ /* 0x000fe40007000000 */
[----:B------:R-:W-:Y:S01]  /*5fc0*/  FSEL R31, R26, -INF , !P3 ;  /* 0xff8000001a1f7808 */ /* 0x000fe20005800000 */
[----:B---3--:R-:W-:Y:S01]  /*5fd0*/  FFMA.FTZ R28, R28, -UR18, R67 ;  /* 0x800000121c1c7c23 */ /* 0x008fe20008010043 */
[----:B------:R-:W-:Y:S02]  /*5fe0*/  FSEL R186, R27, -INF , !P5 ;  /* 0xff8000001bba7808 */ /* 0x000fe40006800000 */
[----:B------:R-:W-:Y:S02]  /*5ff0*/  FSEL R29, R29, -INF , !P2 ;  /* 0xff8000001d1d7808 */ /* 0x000fe40005000000 */
[----:B------:R-:W-:Y:S02]  /*6000*/  FSEL R184, R65, -INF , !P4 ;  /* 0xff80000041b87808 */ /* 0x000fe40006000000 */
        /* <DEDUP_REMOVED lines=132> */
.L_x_258:
[----:B------:R-:W-:Y:S05]  /*6850*/  BSYNC B0 ;  /* 0x0000000000007941 */ /* 0x000fea0003800000 */
.L_x_257:
[----:B------:R-:W0:Y:S02]  /*6860*/  LDGDEPBAR ;  /* 0x00000000000079af */ /* 0x000e240000000000 */
.L_x_256:
        /* <DEDUP_REMOVED lines=27> */
[----:B-1----:R-:W-:Y:S02]  /*6a20*/  FMNMX.FTZ R11, R29, R8, !PT ;  /* 0x000000081d0b7209 */ /* 0x002fe40007810000 */
        /* <DEDUP_REMOVED lines=27> */
[----:B------:R-:W-:Y:S01]  /*6be0*/  FMUL.FTZ R30, R3, c[0x0][0x23c] ;  /* 0x00008f00031e7a20 */ /* 0x000fe20000410000 */
        /* <DEDUP_REMOVED lines=23> */
[----:B------:R-:W3:Y:S01]  /*6d60*/  LDSM.16.MT88.4 R4, [R220+0x16000] ;  /* 0x01600000dc04783b */ /* 0x000ee20000004200 */
[--C-:B------:R-:W-:Y:S01]  /*6d70*/  FFMA.FTZ R169, R17, c[0x0][0x23c], -R30.reuse ;  /* 0x00008f0011a97a23 */ /* 0x100fe2000001081e */
[----:B------:R-:W-:Y:S01]  /*6d80*/  MUFU.EX2 R170, R170 ;  /* 0x000000aa00aa7308 */ /* 0x000fe20000000800 */
[--C-:B------:R-:W-:Y:S01]  /*6d90*/  FFMA.FTZ R32, R13, c[0x0][0x23c], -R30.reuse ;  /* 0x00008f000d207a23 */ /* 0x100fe2000001081e */
[----:B------:R-:W-:Y:S01]  /*6da0*/  LDSM.16.MT88.4 R16, [R222+0x10800] ;  /* 0x01080000de10783b */ /* 0x000fe20000004200 */
[----:B------:R-:W-:-:S02]  /*6db0*/  FFMA.FTZ R33, R15, c[0x0][0x23c], -R30 ;  /* 0x00008f000f217a23 */ /* 0x000fc4000001081e */
[--C-:B------:R-:W-:Y:S01]  /*6dc0*/  FFMA.FTZ R0, R21, c[0x0][0x23c], -R30.reuse ;  /* 0x00008f0015007a23 */ /* 0x100fe2000001081e */
[----:B------:R-:W4:Y:S01]  /*6dd0*/  LDSM.16.MT88.4 R12, [R221+0x10800] ;  /* 0x01080000dd0c783b */ /* 0x000f220000004200 */
[--C-:B------:R-:W-:Y:S01]  /*6de0*/  FFMA.FTZ R179, R182, c[0x0][0x23c], -R189.reuse ;  /* 0x00008f00b6b37a23 */ /* 0x100fe200000108bd */
[----:B------:R-:W5:Y:S01]  /*6df0*/  MUFU.EX2 R165, R165 ;  /* 0x000000a500a57308 */ /* 0x000f620000000800 */
        /* <DEDUP_REMOVED lines=10> */
[----:B------:R-:W1:Y:S01]  /*6ea0*/  MUFU.EX2 R174, R174 ;  /* 0x000000ae00ae7308 */ /* 0x000e620000000800 */
[----:B-----5:R-:W-:Y:S01]  /*6eb0*/  F2FP.PACK_AB R130, R165, R170 ;  /* 0x000000aaa582723e */ /* 0x020fe200000000ff */
[--C-:B------:R-:W-:Y:S02]  /*6ec0*/  FFMA.FTZ R190, R190, c[0x0][0x23c], -R189.reuse ;  /* 0x00008f00bebe7a23 */ /* 0x100fe400000108bd */
[--C-:B------:R-:W-:Y:S02]  /*6ed0*/  FFMA.FTZ R191, R188, c[0x0][0x23c], -R189.reuse ;  /* 0x00008f00bcbf7a23 */ /* 0x100fe400000108bd */
[----:B------:R-:W-:-:S02]  /*6ee0*/  FFMA.FTZ R186, R186, c[0x0][0x23c], -R189 ;  /* 0x00008f00baba7a23 */ /* 0x000fc400000108bd */
[----:B------:R-:W-:Y:S01]  /*6ef0*/  MUFU.EX2 R177, R177 ;  /* 0x000000b100b17308 */ /* 0x000fe20000000800 */
[----:B------:R-:W-:Y:S02]  /*6f00*/  FFMA.FTZ R189, R184, c[0x0][0x23c], -R189 ;  /* 0x00008f00b8bd7a23 */ /* 0x000fe400000108bd */
[--C-:B------:R-:W-:Y:S02]  /*6f10*/  FFMA.FTZ R184, R187, c[0x0][0x23c], -R30.reuse ;  /* 0x00008f00bbb87a23 */ /* 0x100fe4000001081e */
[--C-:B------:R-:W-:Y:S02]  /*6f20*/  FFMA.FTZ R187, R31, c[0x0][0x23c], -R30.reuse ;  /* 0x00008f001fbb7a23 */ /* 0x100fe4000001081e */
[--C-:B------:R-:W-:Y:S01]  /*6f30*/  FFMA.FTZ R188, R29, c[0x0][0x23c], -R30.reuse ;  /* 0x00008f001dbc7a23 */ /* 0x100fe2000001081e */
[----:B------:R-:W5:Y:S01]  /*6f40*/  MUFU.EX2 R168, R168 ;  /* 0x000000a800a87308 */ /* 0x000f620000000800 */
[----:B-1----:R-:W-:Y:S01]  /*6f50*/  F2FP.PACK_AB R129, R174, R175 ;  /* 0x000000afae81723e */ /* 0x002fe200000000ff */
[----:B------:R-:W-:-:S02]  /*6f60*/  FFMA.FTZ R193, R28, c[0x0][0x23c], -R30 ;  /* 0x00008f001cc17a23 */ /* 0x000fc4000001081e */
[----:B------:R-:W-:Y:S01]  /*6f70*/  FADD.FTZ R173, R173, R172 ;  /* 0x000000acadad7221 */ /* 0x000fe20000010000 */
[----:B------:R-:W-:Y:S01]  /*6f80*/  LDSM.16.MT88.4 R28, [R220+0x11800] ;  /* 0x01180000dc1c783b */ /* 0x000fe20000004200 */
[----:B------:R-:W-:Y:S02]  /*6f90*/  FADD.FTZ R174, R175, R174 ;  /* 0x000000aeafae7221 */ /* 0x000fe40000010000 */
[----:B------:R-:W-:Y:S01]  /*6fa0*/  MUFU.EX2 R171, R171 ;  /* 0x000000ab00ab7308 */ /* 0x000fe20000000800 */
[----:B------:R-:W-:-:S04]  /*6fb0*/  FADD.FTZ R170, R170, R173 ;  /* 0x000000adaaaa7221 */ /* 0x000fc80000010000 */
[----:B------:R-:W-:Y:S01]  /*6fc0*/  FADD.FTZ R170, R165, R170 ;  /* 0x000000aaa5aa7221 */ /* 0x000fe20000010000 */
[----:B-----5:R-:W-:Y:S02]  /*6fd0*/  F2FP.PACK_AB R131, R168, R177 ;  /* 0x000000b1a883723e */ /* 0x020fe400000000ff */
        /* <DEDUP_REMOVED lines=55> */
[C---:B---3--:R-:W-:Y:S07]  /*7350*/  HMMA.16816.F32 R124, R128.reuse, R4, RZ ;  /* 0x00000004807c723c */ /* 0x048fee00000018ff */
[----:B-1----:R-:W-:Y:S01]  /*7360*/  F2FP.PACK_AB R4, R34, R171 ;  /* 0x000000ab2204723e */ /* 0x002fe200000000ff */
        /* <DEDUP_REMOVED lines=15> */
[C---:B----4-:R-:W-:Y:S08]  /*7460*/  HMMA.16816.F32 R144, R4.reuse, R12, R144 ;  /* 0x0000000c0490723c */ /* 0x050ff00000001890 */
[C---:B------:R-:W-:Y:S01]  /*7470*/  HMMA.16816.F32 R140, R4.reuse, R14, R140 ;  /* 0x0000000e048c723c */ /* 0x040fe2000000188c */
[----:B------:R-:W3:Y:S07]  /*7480*/  LDSM.16.MT88.4 R12, [R221+0x12800] ;  /* 0x01280000dd0c783b */ /* 0x000eee0000004200 */
[C---:B------:R-:W-:Y:S08]  /*7490*/  HMMA.16816.F32 R152, R4.reuse, R16, R152 ;  /* 0x000000100498723c */ /* 0x040ff00000001898 */
[C---:B------:R-:W-:Y:S01]  /*74a0*/  HMMA.16816.F32 R148, R4.reuse, R18, R148 ;  /* 0x000000120494723c */ /* 0x040fe20000001894 */
[----:B------:R-:W-:Y:S07]  /*74b0*/  LDSM.16.MT88.4 R16, [R220+0x12800] ;  /* 0x01280000dc10783b */ /* 0x000fee0000004200 */
[C---:B--2---:R-:W-:Y:S08]  /*74c0*/  HMMA.16816.F32 R44, R4.reuse, R20, R44 ;  /* 0x00000014042c723c */ /* 0x044ff0000000182c */
[C---:B-1----:R-:W-:Y:S08]  /*74d0*/  HMMA.16816.F32 R36, R4.reuse, R8, R36 ;  /* 0x000000080424723c */ /* 0x042ff00000001824 */
[C---:B------:R-:W-:Y:S01]  /*74e0*/  HMMA.16816.F32 R40, R4.reuse, R10, R40 ;  /* 0x0000000a0428723c */ /* 0x040fe20000001828 */
[----:B------:R-:W1:Y:S07]  /*74f0*/  LDSM.16.MT88.4 R8, [R224+0x14800] ;  /* 0x01480000e008783b */ /* 0x000e6e0000004200 */
[C---:B------:R-:W-:Y:S01]  /*7500*/  HMMA.16816.F32 R48, R4.reuse, R22, R48 ;  /* 0x000000160430723c */ /* 0x040fe20000001830 */
[----:B------:R-:W-:Y:S07]  /*7510*/  LDSM.16.MT88.4 R20, [R220+0x14800] ;  /* 0x01480000dc14783b */ /* 0x000fee0000004200 */
[C---:B---3--:R-:W-:Y:S08]  /*7520*/  HMMA.16816.F32 R52, R4.reuse, R12, R52 ;  /* 0x0000000c0434723c */ /* 0x048ff00000001834 */
        /* <DEDUP_REMOVED lines=10> */
[----:B------:R-:W3:Y:S07]  /*75d0*/  LDSM.16.MT88.4 R16, [R222+0x16800] ;  /* 0x01680000de10783b */ /* 0x000eee0000004200 */
[C---:B--2---:R-:W-:Y:S08]  /*75e0*/  HMMA.16816.F32 R84, R4.reuse, R12, R84 ;  /* 0x0000000c0454723c */ /* 0x044ff00000001854 */
[C---:B------:R-:W-:Y:S01]  /*75f0*/  HMMA.16816.F32 R88, R4.reuse, R14, R88 ;  /* 0x0000000e0458723c */ /* 0x040fe20000001858 */
[----:B------:R-:W2:Y:S07]  /*7600*/  LDSM.16.MT88.4 R12, [R221+0x16800] ;  /* 0x01680000dd0c783b */ /* 0x000eae0000004200 */
[C---:B------:R-:W-:Y:S08]  /*7610*/  HMMA.16816.F32 R92, R4.reuse, R20, R92 ;  /* 0x00000014045c723c */ /* 0x040ff0000000185c */
[C---:B------:R-:W-:Y:S01]  /*7620*/  HMMA.16816.F32 R96, R4.reuse, R22, R96 ;  /* 0x000000160460723c */ /* 0x040fe20000001860 */
[----:B------:R-:W4:Y:S07]  /*7630*/  LDSM.16.MT88.4 R20, [R220+0x16800] ;  /* 0x01680000dc14783b */ /* 0x000f2e0000004200 */
[C---:B-1----:R-:W-:Y:S08]  /*7640*/  HMMA.16816.F32 R100, R4.reuse, R8, R100 ;  /* 0x000000080464723c */ /* 0x042ff00000001864 */
[C---:B------:R-:W-:Y:S01]  /*7650*/  HMMA.16816.F32 R104, R4.reuse, R10, R104 ;  /* 0x0000000a0468723c */ /* 0x040fe20000001868 */
[----:B------:R-:W1:Y:S07]  /*7660*/  LDSM.16.MT88.4 R8, [R224+0x11000] ;  /* 0x01100000e008783b */ /* 0x000e6e0000004200 */
[C---:B------:R-:W-:Y:S08]  /*7670*/  HMMA.16816.F32 R76, R4.reuse, R24, R76 ;  /* 0x00000018044c723c */ /* 0x040ff0000000184c */
[C---:B------:R-:W-:Y:S01]  /*7680*/  HMMA.16816.F32 R80, R4.reuse, R26, R80 ;  /* 0x0000001a0450723c */ /* 0x040fe20000001850 */
[----:B------:R-:W-:Y:S07]  /*7690*/  LDSM.16.MT88.4 R24, [R220+0x11000] ;  /* 0x01100000dc18783b */ /* 0x000fee0000004200 */
[C---:B---3--:R-:W-:Y:S08]  /*76a0*/  HMMA.16816.F32 R108, R4.reuse, R16, R108 ;  /* 0x00000010046c723c */ /* 0x048ff0000000186c */
[C---:B------:R-:W-:Y:S01]  /*76b0*/  HMMA.16816.F32 R112, R4.reuse, R18, R112 ;  /* 0x000000120470723c */ /* 0x040fe20000001870 */
[----:B------:R-:W-:Y:S07]  /*76c0*/  LDSM.16.MT88.4 R16, [R222+0x11000] ;  /* 0x01100000de10783b */ /* 0x000fee0000004200 */
[C---:B--2---:R-:W-:Y:S08]  /*76d0*/  HMMA.16816.F32 R116, R4.reuse, R12, R116 ;  /* 0x0000000c0474723c */ /* 0x044ff00000001874 */
[C---:B------:R-:W-:Y:S01]  /*76e0*/  HMMA.16816.F32 R120, R4.reuse, R14, R120 ;  /* 0x0000000e0478723c */ /* 0x040fe20000001878 */
[----:B------:R-:W2:Y:S07]  /*76f0*/  LDSM.16.MT88.4 R12, [R221+0x11000] ;  /* 0x01100000dd0c783b */ /* 0x000eae0000004200 */
        /* <DEDUP_REMOVED lines=23> */
[----:B------:R-:W-:Y:S07]  /*7870*/  LDSM.16.MT88.4 R16, [R221+0x13000] ;  /* 0x01300000dd10783b */ /* 0x000fee0000004200 */
[C---:B------:R-:W-:Y:S08]  /*7880*/  HMMA.16816.F32 R136, R4.reuse, R24, R136 ;  /* 0x000000180488723c */ /* 0x040ff00000001888 */
[C---:B-1----:R-:W-:Y:S08]  /*7890*/  HMMA.16816.F32 R36, R4.reuse, R8, R36 ;  /* 0x000000080424723c */ /* 0x042ff00000001824 */
[C---:B------:R-:W-:Y:S01]  /*78a0*/  HMMA.16816.F32 R40, R4.reuse, R10, R40 ;  /* 0x0000000a0428723c */ /* 0x040fe20000001828 */
[----:B------:R-:W1:Y:S07]  /*78b0*/  LDSM.16.MT88.4 R8, [R224+0x15000] ;  /* 0x01500000e008783b */ /* 0x000e6e0000004200 */
        /* <DEDUP_REMOVED lines=29> */
[C---:B---3--:R-:W-:Y:S08]  /*7a90*/  HMMA.16816.F32 R116, R4.reuse, R24, R116 ;  /* 0x000000180474723c */ /* 0x048ff00000001874 */
[C---:B------:R-:W-:Y:S01]  /*7aa0*/  HMMA.16816.F32 R120, R4.reuse, R26, R120 ;  /* 0x0000001a0478723c */ /* 0x040fe20000001878 */
[----:B------:R-:W3:Y:S07]  /*7ab0*/  LDSM.16.MT88.4 R24, [R224+0x13800] ;  /* 0x01380000e018783b */ /* 0x000eee0000004200 */
        /* <DEDUP_REMOVED lines=15> */
[----:B------:R-:W-:-:S03]  /*7bb0*/  FADD.FTZ R252, R193, R188 ;  /* 0x000000bcc1fc7221 */ /* 0x000fc60000010000 */
[----:B------:R-:W-:Y:S02]  /*7bc0*/  STL [R1+0x8], R201 ;  /* 0x000008c901007387 */ /* 0x000fe40000100800 */
[C---:B------:R-:W-:Y:S02]  /*7bd0*/  HMMA.16816.F32 R156, R4.reuse, R14, R156 ;  /* 0x0000000e049c723c */ /* 0x040fe4000000189c */
[----:B------:R-:W2:Y:S06]  /*7be0*/  LDSM.16.MT88.4 R12, [R222+0x13800] ;  /* 0x01380000de0c783b */ /* 0x000eac0000004200 */
[C---:B-1----:R-:W-:Y:S08]  /*7bf0*/  HMMA.16816.F32 R144, R4.reuse, R8, R144 ;  /* 0x000000080490723c */ /* 0x042ff00000001890 */
[C---:B------:R-:W-:Y:S01]  /*7c00*/  HMMA.16816.F32 R140, R4.reuse, R10, R140 ;  /* 0x0000000a048c723c */ /* 0x040fe2000000188c */
[----:B------:R-:W1:Y:S07]  /*7c10*/  LDSM.16.MT88.4 R8, [R220+0x13800] ;  /* 0x01380000dc08783b */ /* 0x000e6e0000004200 */
[C---:B-----5:R-:W-:Y:S08]  /*7c20*/  HMMA.16816.F32 R152, R4.reuse, R16, R152 ;  /* 0x000000100498723c */ /* 0x060ff00000001898 */
[C---:B------:R-:W-:Y:S01]  /*7c30*/  HMMA.16816.F32 R148, R4.reuse, R18, R148 ;  /* 0x000000120494723c */ /* 0x040fe20000001894 */
[----:B------:R-:W4:Y:S07]  /*7c40*/  LDSM.16.MT88.4 R16, [R224+0x15800] ;  /* 0x01580000e010783b */ /* 0x000f2e0000004200 */
[C---:B---3--:R-:W-:Y:S08]  /*7c50*/  HMMA.16816.F32 R36, R4.reuse, R24, R36 ;  /* 0x000000180424723c */ /* 0x048ff00000001824 */
[C---:B--2---:R-:W-:Y:S08]  /*7c60*/  HMMA.16816.F32 R44, R4.reuse, R12, R44 ;  /* 0x0000000c042c723c */ /* 0x044ff0000000182c */
[C---:B------:R-:W-:Y:S01]  /*7c70*/  HMMA.16816.F32 R48, R4.reuse, R14, R48 ;  /* 0x0000000e0430723c */ /* 0x040fe20000001830 */
[----:B------:R-:W2:Y:S07]  /*7c80*/  LDSM.16.MT88.4 R12, [R222+0x15800] ;  /* 0x01580000de0c783b */ /* 0x000eae0000004200 */
[C---:B-1----:R-:W-:Y:S08]  /*7c90*/  HMMA.16816.F32 R60, R4.reuse, R8, R60 ;  /* 0x00000008043c723c */ /* 0x042ff0000000183c */
[C---:B------:R-:W-:Y:S01]  /*7ca0*/  HMMA.16816.F32 R64, R4.reuse, R10, R64 ;  /* 0x0000000a0440723c */ /* 0x040fe20000001840 */
[----:B------:R-:W1:Y:S07]  /*7cb0*/  LDSM.16.MT88.4 R8, [R224+0x17800] ;  /* 0x01780000e008783b */ /* 0x000e6e0000004200 */
        /* <DEDUP_REMOVED lines=15> */
[C---:B------:R-:W-:Y:S08]  /*7db0*/  HMMA.16816.F32 R132, R4.reuse, R30, R132 ;  /* 0x0000001e0484723c */ /* 0x040ff00000001884 */
[C---:B---3--:R-:W-:Y:S08]  /*7dc0*/  HMMA.16816.F32 R84, R4.reuse, R24, R84 ;  /* 0x000000180454723c */ /* 0x048ff00000001854 */
[C---:B------:R-:W-:Y:S08]  /*7dd0*/  HMMA.16816.F32 R88, R4.reuse, R26, R88 ;  /* 0x0000001a0458723c */ /* 0x040ff00000001858 */
[C---:B-----5:R-:W-:Y:S08]  /*7de0*/  HMMA.16816.F32 R92, R4.reuse, R20, R92 ;  /* 0x00000014045c723c */ /* 0x060ff0000000185c */
[C---:B------:R-:W-:Y:S08]  /*7df0*/  HMMA.16816.F32 R96, R4.reuse, R22, R96 ;  /* 0x000000160460723c */ /* 0x040ff00000001860 */
[C---:B----4-:R-:W-:Y:S08]  /*7e00*/  HMMA.16816.F32 R108, R4.reuse, R16, R108 ;  /* 0x00000010046c723c */ /* 0x050ff0000000186c */
[C---:B------:R-:W-:Y:S08]  /*7e10*/  HMMA.16816.F32 R112, R4.reuse, R18, R112 ;  /* 0x000000120470723c */ /* 0x040ff00000001870 */
[C---:B--2---:R-:W-:Y:S08]  /*7e20*/  HMMA.16816.F32 R116, R4.reuse, R12, R116 ;  /* 0x0000000c0474723c */ /* 0x044ff00000001874 */
[C---:B------:R-:W-:Y:S08]  /*7e30*/  HMMA.16816.F32 R120, R4.reuse, R14, R120 ;  /* 0x0000000e0478723c */ /* 0x040ff00000001878 */
[C---:B-1----:R-:W-:Y:S08]  /*7e40*/  HMMA.16816.F32 R124, R4.reuse, R8, R124 ;  /* 0x00000008047c723c */ /* 0x042ff0000000187c */
        /* <DEDUP_REMOVED lines=94> */
[----:B------:R-:W-:Y:S01]  /*8430*/  @!P2 LEA.HI.X R31, R0, c[0x0][0x174], R5, 0x1, P0 ;  /* 0x00005d00001faa11 */ /* 0x000fe200000f0c05 */
[----:B------:R-:W-:Y:S02]  /*8440*/  IMAD.U32 R0, RZ, RZ, UR29 ;  /* 0x0000001dff007e24 */ /* 0x000fe4000f8e00ff */
[----:B------:R-:W-:Y:S01]  /*8450*/  @!PT LDS RZ, [RZ] ;  /* 0x00000000fffff984 */ /* 0x000fe20000000800 */
[----:B------:R-:W-:Y:S01]  /*8460*/  @!PT LDS RZ, [RZ] ;  /* 0x00000000fffff984 */ /* 0x000fe20000000800 */
[----:B------:R-:W-:Y:S01]  /*8470*/  @!PT LDS RZ, [RZ] ;  /* 0x00000000fffff984 */ /* 0x000fe20000000800 */
[----:B------:R1:W-:Y:S02]  /*8480*/  @!P5 LDGSTS.E.BYPASS.LTC128B.128 [R234+0x11000], [R28.64] ;  /* 0x110000001ceadfae */ /* 0x0003e4000b901d56 */
[----:B------:R-:W-:Y:S02]  /*8490*/  IMAD R0, R0, 0x40, R245 ;  /* 0x0000004000007824 */ /* 0x000fe400078e02f5 */
[----:B------:R-:W-:Y:S02]  /*84a0*/  @P4 STS.128 [R234+0x13000], RZ ;  /* 0x013000ffea004388 */ /* 0x000fe40000000c00 */
[----:B------:R-:W-:Y:S01]  /*84b0*/  IMAD.IADD R2, R244, 0x1, -R0 ;  /* 0x00000001f4027824 */ /* 0x000fe200078e0a00 */
[C---:B------:R-:W-:Y:S01]  /*84c0*/  ISETP.GE.AND P1, PT, R0.reuse, R242, PT ;  /* 0x000000f20000720c */ /* 0x040fe20003f26270 */
[----:B------:R-:W-:Y:S01]  /*84d0*/  @!PT LDS RZ, [RZ] ;  /* 0x00000000fffff984 */ /* 0x000fe20000000800 */
[----:B------:R-:W-:Y:S01]  /*84e0*/  @!PT LDS RZ, [RZ] ;  /* 0x00000000fffff984 */ /* 0x000fe20000000800 */
[----:B------:R-:W-:Y:S01]  /*84f0*/  @!PT LDS RZ, [RZ] ;  /* 0x00000000fffff984 */ /* 0x000fe20000000800 */
[----:B------:R1:W-:Y:S03]  /*8500*/  @!P4 LDGSTS.E.BYPASS.LTC128B.128 [R234+0x13000], [R26.64+0x80] ;  /* 0x130000801aeacfae */ /* 0x0003e6000b901d56 */
[----:B------:R-:W-:Y:S01]  /*8510*/  IABS R2, R2 ;  /* 0x0000000200027213 */ /* 0x000fe20000000000 */
[----:B------:R-:W-:Y:S01]  /*8520*/  @P3 STS.128 [R234+0x15000], RZ ;  /* 0x015000ffea003388 */ /* 0x000fe20000000c00 */
[----:B------:R-:W-:-:S03]  /*8530*/  ISETP.LT.OR P1, PT, R0, R243, P1 ;  /* 0x000000f30000720c */ /* 0x000fc60000f21670 */
        /* <DEDUP_REMOVED lines=29> */
[----:B-1----:R-:W-:Y:S04]  /*8710*/  LDSM.16.M88.4 R24, [R230] ;  /* 0x00000000e618783b */ /* 0x002fe80000000200 */
[----:B-----5:R-:W3:Y:S04]  /*8720*/  LDSM.16.M88.4 R4, [R229+0x8000] ;  /* 0x00800000e504783b */ /* 0x020ee80000000200 */
[----:B------:R-:W1:Y:S04]  /*8730*/  LDSM.16.M88.4 R172, [R229+0x8800] ;  /* 0x00880000e5ac783b */ /* 0x000e680000000200 */
[----:B------:R-:W5:Y:S04]  /*8740*/  LDSM.16.M88.4 R32, [R229+0x9000] ;  /* 0x00900000e520783b */ /* 0x000f680000000200 */
[----:B------:R-:W1:Y:S04]  /*8750*/  LDSM.16.M88.4 R16, [R229+0x9800] ;  /* 0x00980000e510783b */ /* 0x000e680000000200 */
[----:B------:R-:W-:Y:S04]  /*8760*/  LDSM.16.M88.4 R180, [R228] ;  /* 0x00000000e4b4783b */ /* 0x000fe80000000200 */
[----:B--2---:R-:W2:Y:S04]  /*8770*/  LDSM.16.M88.4 R12, [R227] ;  /* 0x00000000e30c783b */ /* 0x004ea80000000200 */
[----:B----4-:R-:W4:Y:S04]  /*8780*/  LDSM.16.M88.4 R20, [R219] ;  /* 0x00000000db14783b */ /* 0x010f280000000200 */
[----:B------:R-:W2:Y:S04]  /*8790*/  LDSM.16.M88.4 R188, [R218] ;  /* 0x00000000dabc783b */ /* 0x000ea80000000200 */
[----:B------:R-:W2:Y:S04]  /*87a0*/  LDSM.16.M88.4 R184, [R217] ;  /* 0x00000000d9b8783b */ /* 0x000ea80000000200 */
[----:B------:R-:W-:Y:S01]  /*87b0*/  LDSM.16.M88.4 R192, [R223+0x9000] ;  /* 0x00900000dfc0783b */ /* 0x000fe20000000200 */
[C---:B---3--:R-:W-:Y:S03]  /*87c0*/  HMMA.16816.F32 R8, R24.reuse, R4, RZ ;  /* 0x000000041808723c */ /* 0x048fe600000018ff */
[----:B------:R-:W0:Y:S05]  /*87d0*/  LDGDEPBAR ;  /* 0x00000000000079af */ /* 0x000e2a0000000000 */
[C---:B------:R-:W-:Y:S08]  /*87e0*/  HMMA.16816.F32 R4, R24.reuse, R6, RZ ;  /* 0x000000061804723c */ /* 0x040ff000000018ff */
[C---:B-1----:R-:W-:Y:S08]  /*87f0*/  HMMA.16816.F32 R176, R24.reuse, R172, RZ ;  /* 0x000000ac18b0723c */ /* 0x042ff000000018ff */
[C---:B------:R-:W-:Y:S08]  /*8800*/  HMMA.16816.F32 R172, R24.reuse, R174, RZ ;  /* 0x000000ae18ac723c */ /* 0x040ff000000018ff */
[C---:B-----5:R-:W-:Y:S08]  /*8810*/  HMMA.16816.F32 R168, R24.reuse, R32, RZ ;  /* 0x0000002018a8723c */ /* 0x060ff000000018ff */
[C---:B------:R-:W-:Y:S08]  /*8820*/  HMMA.16816.F32 R32, R24.reuse, R34, RZ ;  /* 0x000000221820723c */ /* 0x040ff000000018ff */
[C---:B------:R-:W-:Y:S08]  /*8830*/  HMMA.16816.F32 R28, R24.reuse, R16, RZ ;  /* 0x00000010181c723c */ /* 0x040ff000000018ff */
[----:B------:R-:W-:Y:S01]  /*8840*/  HMMA.16816.F32 R24, R24, R18, RZ ;  /* 0x000000121818723c */ /* 0x000fe200000018ff */
[----:B------:R-:W-:Y:S07]  /*8850*/  LDSM.16.M88.4 R16, [R226] ;  /* 0x00000000e210783b */ /* 0x000fee0000000200 */
[C---:B--2---:R-:W-:Y:S08]  /*8860*/  HMMA.16816.F32 R8, R180.reuse, R12, R8 ;  /* 0x0000000cb408723c */ /* 0x044ff00000001808 */
[C---:B------:R-:W-:Y:S01]  /*8870*/  HMMA.16816.F32 R4, R180.reuse, R14, R4 ;  /* 0x0000000eb404723c */ /* 0x040fe20000001804 */
[----:B------:R-:W1:Y:S07]  /*8880*/  LDSM.16.M88.4 R12, [R223+0x8000] ;  /* 0x00800000df0c783b */ /* 0x000e6e0000000200 */
[C---:B----4-:R-:W-:Y:S08]  /*8890*/  HMMA.16816.F32 R176, R180.reuse, R20, R176 ;  /* 0x00000014b4b0723c */ /* 0x050ff000000018b0 */
[C---:B------:R-:W-:Y:S01]  /*88a0*/  HMMA.16816.F32 R172, R180.reuse, R22, R172 ;  /* 0x00000016b4ac723c */ /* 0x040fe200000018ac */
[----:B------:R-:W2:Y:S07]  /*88b0*/  LDSM.16.M88.4 R20, [R223+0x8800] ;  /* 0x00880000df14783b */ /* 0x000eae0000000200 */
[C---:B------:R-:W-:Y:S08]  /*88c0*/  HMMA.16816.F32 R168, R180.reuse, R188, R168 ;  /* 0x000000bcb4a8723c */ /* 0x040ff000000018a8 */
[C---:B------:R-:W-:Y:S01]  /*88d0*/  HMMA.16816.F32 R32, R180.reuse, R190, R32 ;  /* 0x000000beb420723c */ /* 0x040fe20000001820 */
[----:B------:R-:W3:Y:S07]  /*88e0*/  LDSM.16.M88.4 R188, [R223+0x9800] ;  /* 0x00980000dfbc783b */ /* 0x000eee0000000200 */
[C---:B------:R-:W-:Y:S08]  /*88f0*/  HMMA.16816.F32 R28, R180.reuse, R184, R28 ;  /* 0x000000b8b41c723c */ /* 0x040ff0000000181c */
[----:B------:R-:W-:Y:S01]  /*8900*/  HMMA.16816.F32 R24, R180, R186, R24 ;  /* 0x000000bab418723c */ /* 0x000fe20000001818 */
[----:B------:R-:W-:Y:S04]  /*8910*/  LDSM.16.M88.4 R184, [R225] ;  /* 0x00000000e1b8783b */ /* 0x000fe80000000200 */
[----:B------:R-:W-:Y:S03]  /*8920*/  LDSM.16.M88.4 R180, [R216+0x800] ;  /* 0x00080000d8b4783b */ /* 0x000fe60000000200 */
[C---:B-1----:R-:W-:Y:S08]  /*8930*/  HMMA.16816.F32 R8, R16.reuse, R12, R8 ;  /* 0x0000000c1008723c */ /* 0x042ff00000001808 */
[C---:B------:R-:W-:Y:S01]  /*8940*/  HMMA.16816.F32 R4, R16.reuse, R14, R4 ;  /* 0x0000000e1004723c */ /* 0x040fe20000001804 */
[----:B------:R-:W1:Y:S07]  /*8950*/  LDSM.16.M88.4 R12, [R216] ;  /* 0x00000000d80c783b */ /* 0x000e6e0000000200 */
[C---:B--2---:R-:W-:Y:S08]  /*8960*/  HMMA.16816.F32 R176, R16.reuse, R20, R176 ;  /* 0x0000001410b0723c */ /* 0x044ff000000018b0 */
[C---:B------:R-:W-:Y:S01]  /*8970*/  HMMA.16816.F32 R172, R16.reuse, R22, R172 ;  /* 0x0000001610ac723c */ /* 0x040fe200000018ac */
[----:B------:R-:W2:Y:S07]  /*8980*/  LDSM.16.M88.4 R20, [R216+0x1000] ;  /* 0x00100000d814783b */ /* 0x000eae0000000200 */
[C---:B------:R-:W-:Y:S08]  /*8990*/  HMMA.16816.F32 R168, R16.reuse, R192, R168 ;  /* 0x000000c010a8723c */ /* 0x040ff000000018a8 */
[C---:B------:R-:W-:Y:S01]  /*89a0*/  HMMA.16816.F32 R32, R16.reuse, R194, R32 ;  /* 0x000000c21020723c */ /* 0x040fe20000001820 */
[----:B------:R-:W-:Y:S07]  /*89b0*/  LDSM.16.M88.4 R192, [R229+0xb800] ;  /* 0x00b80000e5c0783b */ /* 0x000fee0000000200 */
[C---:B---3--:R-:W-:Y:S08]  /*89c0*/  HMMA.16816.F32 R28, R16.reuse, R188, R28 ;  /* 0x000000bc101c723c */ /* 0x048ff0000000181c */
        /* <DEDUP_REMOVED lines=15> */
[----:B------:R-:W-:Y:S03]  /*8ac0*/  LDSM.16.M88.4 R188, [R212] ;  /* 0x00000000d4bc783b */ /* 0x000fe60000000200 */
[C---:B-1----:R-:W-:Y:S08]  /*8ad0*/  HMMA.16816.F32 R8, R16.reuse, R12, R8 ;  /* 0x0000000c1008723c */ /* 0x042ff00000001808 */
[C---:B------:R-:W-:Y:S01]  /*8ae0*/  HMMA.16816.F32 R4, R16.reuse, R14, R4 ;  /* 0x0000000e1004723c */ /* 0x040fe20000001804 */
[----:B------:R-:W1:Y:S07]  /*8af0*/  LDSM.16.M88.4 R12, [R215] ;  /* 0x00000000d70c783b */ /* 0x000e6e0000000200 */
[C---:B----4-:R-:W-:Y:S08]  /*8b00*/  HMMA.16816.F32 R176, R16.reuse, R180, R176 ;  /* 0x000000b410b0723c */ /* 0x050ff000000018b0 */
[C---:B------:R-:W-:Y:S01]  /*8b10*/  HMMA.16816.F32 R172, R16.reuse, R182, R172 ;  /* 0x000000b610ac723c */ /* 0x040fe200000018ac */
[----:B------:R-:W3:Y:S07]  /*8b20*/  LDSM.16.M88.4 R180, [R214] ;  /* 0x00000000d6b4783b */ /* 0x000eee0000000200 */
[C---:B--2---:R-:W-:Y:S08]  /*8b30*/  HMMA.16816.F32 R168, R16.reuse, R20, R168 ;  /* 0x0000001410a8723c */ /* 0x044ff000000018a8 */
[C---:B------:R-:W-:Y:S01]  /*8b40*/  HMMA.16816.F32 R32, R16.reuse, R22, R32 ;  /* 0x000000161020723c */ /* 0x040fe20000001820 */
[----:B------:R-:W2:Y:S07]  /*8b50*/  LDSM.16.M88.4 R20, [R213] ;  /* 0x00000000d514783b */ /* 0x000eae0000000200 */
[C---:B------:R-:W-:Y:S08]  /*8b60*/  HMMA.16816.F32 R28, R16.reuse, R192, R28 ;  /* 0x000000c0101c723c */ /* 0x040ff0000000181c */
[----:B------:R-:W-:Y:S01]  /*8b70*/  HMMA.16816.F32 R24, R16, R194, R24 ;  /* 0x000000c21018723c */ /* 0x000fe20000001818 */
[----:B------:R-:W-:Y:S04]  /*8b80*/  LDSM.16.M88.4 R16, [R223+0xa000] ;  /* 0x00a00000df10783b */ /* 0x000fe80000000200 */
[----:B------:R-:W-:Y:S03]  /*8b90*/  LDSM.16.M88.4 R192, [R223+0xb800] ;  /* 0x00b80000dfc0783b */ /* 0x000fe60000000200 */
[C---:B-1----:R-:W-:Y:S08]  /*8ba0*/  HMMA.16816.F32 R8, R184.reuse, R12, R8 ;  /* 0x0000000cb808723c */ /* 0x042ff00000001808 */
[C---:B------:R-:W-:Y:S01]  /*8bb0*/  HMMA.16816.F32 R4, R184.reuse, R14, R4 ;  /* 0x0000000eb804723c */ /* 0x040fe20000001804 */
[----:B------:R-:W1:Y:S07]  /*8bc0*/  LDSM.16.M88.4 R12, [R226+0x2000] ;  /* 0x00200000e20c783b */ /* 0x000e6e0000000200 */
[C---:B---3--:R-:W-:Y:S08]  /*8bd0*/  HMMA.16816.F32 R176, R184.reuse, R180, R176 ;  /* 0x000000b4b8b0723c */ /* 0x048ff000000018b0 */
[C---:B------:R-:W-:Y:S01]  /*8be0*/  HMMA.16816.F32 R172, R184.reuse, R182, R172 ;  /* 0x000000b6b8ac723c */ /* 0x040fe200000018ac */
[----:B------:R-:W3:Y:S07]  /*8bf0*/  LDSM.16.M88.4 R180, [R223+0xa800] ;  /* 0x00a80000dfb4783b */ /* 0x000eee0000000200 */
        /* <DEDUP_REMOVED lines=29> */
[C---:B--2---:R-:W-:Y:S08]  /*8dd0*/  HMMA.16816.F32 R28, R16.reuse, R20, R28 ;  /* 0x00000014101c723c */ /* 0x044ff0000000181c */
[----:B------:R-:W-:Y:S01]  /*8de0*/  HMMA.16816.F32 R24, R16, R22, R24 ;  /* 0x000000161018723c */ /* 0x000fe20000001818 */
[----:B------:R-:W-:Y:S04]  /*8df0*/  LDSM.16.M88.4 R20, [R228+0x4000] ;  /* 0x00400000e414783b */ /* 0x000fe80000000200 */
[----:B------:R-:W2:Y:S03]  /*8e00*/  LDSM.16.M88.4 R16, [R211] ;  /* 0x00000000d310783b */ /* 0x000ea60000000200 */
[C---:B----4-:R-:W-:Y:S08]  /*8e10*/  HMMA.16816.F32 R8, R192.reuse, R12, R8 ;  /* 0x0000000cc008723c */ /* 0x050ff00000001808 */
[C---:B------:R-:W-:Y:S01]  /*8e20*/  HMMA.16816.F32 R4, R192.reuse, R14, R4 ;  /* 0x0000000ec004723c */ /* 0x040fe20000001804 */
[----:B------:R-:W4:Y:S07]  /*8e30*/  LDSM.16.M88.4 R12, [R210] ;  /* 0x00000000d20c783b */ /* 0x000f2e0000000200 */
        /* <DEDUP_REMOVED lines=10> */
[C---:B--2---:R-:W-:Y:S08]  /*8ee0*/  HMMA.16816.F32 R8, R20.reuse, R16, R8 ;  /* 0x000000101408723c */ /* 0x044ff00000001808 */
[C---:B------:R-:W-:Y:S01]  /*8ef0*/  HMMA.16816.F32 R4, R20.reuse, R18, R4 ;  /* 0x000000121404723c */ /* 0x040fe20000001804 */
[----:B------:R-:W2:Y:S07]  /*8f00*/  LDSM.16.M88.4 R16, [R223+0xc800] ;  /* 0x00c80000df10783b */ /* 0x000eae0000000200 */
[C---:B----4-:R-:W-:Y:S08]  /*8f10*/  HMMA.16816.F32 R176, R20.reuse, R12, R176 ;  /* 0x0000000c14b0723c */ /* 0x050ff000000018b0 */
[C---:B------:R-:W-:Y:S01]  /*8f20*/  HMMA.16816.F32 R172, R20.reuse, R14, R172 ;  /* 0x0000000e14ac723c */ /* 0x040fe200000018ac */
[----:B------:R-:W4:Y:S07]  /*8f30*/  LDSM.16.M88.4 R12, [R223+0xd000] ;  /* 0x00d00000df0c783b */ /* 0x000f2e0000000200 */
[C---:B-1----:R-:W-:Y:S08]  /*8f40*/  HMMA.16816.F32 R168, R20.reuse, R184, R168 ;  /* 0x000000b814a8723c */ /* 0x042ff000000018a8 */
[C---:B------:R-:W-:Y:S01]  /*8f50*/  HMMA.16816.F32 R32, R20.reuse, R186, R32 ;  /* 0x000000ba1420723c */ /* 0x040fe20000001820 */
[----:B------:R-:W-:Y:S07]  /*8f60*/  LDSM.16.M88.4 R184, [R216+0x4000] ;  /* 0x00400000d8b8783b */ /* 0x000fee0000000200 */
[C---:B---3--:R-:W-:Y:S08]  /*8f70*/  HMMA.16816.F32 R28, R20.reuse, R180, R28 ;  /* 0x000000b4141c723c */ /* 0x048ff0000000181c */
[----:B------:R-:W-:Y:S01]  /*8f80*/  HMMA.16816.F32 R24, R20, R182, R24 ;  /* 0x000000b61418723c */ /* 0x000fe20000001818 */
[----:B------:R-:W1:Y:S04]  /*8f90*/  LDSM.16.M88.4 R20, [R223+0xd800] ;  /* 0x00d80000df14783b */ /* 0x000e680000000200 */
[----:B------:R-:W-:Y:S03]  /*8fa0*/  LDSM.16.M88.4 R180, [R216+0x4800] ;  /* 0x00480000d8b4783b */ /* 0x000fe60000000200 */
[C---:B-----5:R-:W-:Y:S08]  /*8fb0*/  HMMA.16816.F32 R8, R192.reuse, R188, R8 ;  /* 0x000000bcc008723c */ /* 0x060ff00000001808 */
[C---:B------:R-:W-:Y:S01]  /*8fc0*/  HMMA.16816.F32 R4, R192.reuse, R190, R4 ;  /* 0x000000bec004723c */ /* 0x040fe20000001804 */
[----:B------:R-:W3:Y:S07]  /*8fd0*/  LDSM.16.M88.4 R188, [R225+0x4000] ;  /* 0x00400000e1bc783b */ /* 0x000eee0000000200 */
[C---:B--2---:R-:W-:Y:S08]  /*8fe0*/  HMMA.16816.F32 R176, R192.reuse, R16, R176 ;  /* 0x00000010c0b0723c */ /* 0x044ff000000018b0 */
[C---:B------:R-:W-:Y:S01]  /*8ff0*/  HMMA.16816.F32 R172, R192.reuse, R18, R172 ;  /* 0x00000012c0ac723c */ /* 0x040fe200000018ac */
[----:B------:R-:W-:Y:S07]  /*9000*/  LDSM.16.M88.4 R16, [R216+0x5800] ;  /* 0x00580000d810783b */ /* 0x000fee0000000200 */
[C---:B----4-:R-:W-:Y:S08]  /*9010*/  HMMA.16816.F32 R168, R192.reuse, R12, R168 ;  /* 0x0000000cc0a8723c */ /* 0x050ff000000018a8 */
        /* <DEDUP_REMOVED lines=9> */
[C---:B------:R-:W-:Y:S08]  /*90b0*/  HMMA.16816.F32 R176, R188.reuse, R180, R176 ;  /* 0x000000b4bcb0723c */ /* 0x040ff000000018b0 */
        /* <DEDUP_REMOVED lines=8> */
[----:B------:R-:W-:Y:S03]  /*9140*/  LDSM.16.M88.4 R16, [R206] ;  /* 0x00000000ce10783b */ /* 0x000fe60000000200 */
[C---:B-1----:R-:W-:Y:S08]  /*9150*/  HMMA.16816.F32 R8, R192.reuse, R184, R8 ;  /* 0x000000b8c008723c */ /* 0x042ff00000001808 */
[C---:B------:R-:W-:Y:S01]  /*9160*/  HMMA.16816.F32 R4, R192.reuse, R186, R4 ;  /* 0x000000bac004723c */ /* 0x040fe20000001804 */
[----:B------:R-:W1:Y:S07]  /*9170*/  LDSM.16.M88.4 R184, [R207] ;  /* 0x00000000cfb8783b */ /* 0x000e6e0000000200 */
[C---:B------:R-:W-:Y:S08]  /*9180*/  HMMA.16816.F32 R176, R192.reuse, R20, R176 ;  /* 0x00000014c0b0723c */ /* 0x040ff000000018b0 */
[C---:B------:R-:W-:Y:S01]  /*9190*/  HMMA.16816.F32 R172, R192.reuse, R22, R172 ;  /* 0x00000016c0ac723c */ /* 0x040fe200000018ac */
[----:B------:R-:W-:Y:S07]  /*91a0*/  LDSM.16.M88.4 R20, [R204] ;  /* 0x00000000cc14783b */ /* 0x000fee0000000200 */
[C---:B---3--:R-:W-:Y:S08]  /*91b0*/  HMMA.16816.F32 R168, R192.reuse, R180, R168 ;  /* 0x000000b4c0a8723c */ /* 0x048ff000000018a8 */
[C---:B------:R-:W-:Y:S01]  /*91c0*/  HMMA.16816.F32 R32, R192.reuse, R182, R32 ;  /* 0x000000b6c020723c */ /* 0x040fe20000001820 */
[----:B------:R-:W3:Y:S07]  /*91d0*/  LDSM.16.M88.4 R180, [R205] ;  /* 0x00000000cdb4783b */ /* 0x000eee0000000200 */
[C---:B--2---:R-:W-:Y:S08]  /*91e0*/  HMMA.16816.F32 R28, R192.reuse, R12, R28 ;  /* 0x0000000cc01c723c */ /* 0x044ff0000000181c */
[----:B------:R-:W-:Y:S01]  /*91f0*/  HMMA.16816.F32 R24, R192, R14, R24 ;  /* 0x0000000ec018723c */ /* 0x000fe20000001818 */
[----:B------:R-:W-:Y:S07]  /*9200*/  LDSM.16.M88.4 R12, [R223+0xe000] ;  /* 0x00e00000df0c783b */ /* 0x000fee0000000200 */
[C---:B-1----:R-:W-:Y:S08]  /*9210*/  HMMA.16816.F32 R8, R188.reuse, R184, R8 ;  /* 0x000000b8bc08723c */ /* 0x042ff00000001808 */
[C---:B------:R-:W-:Y:S01]  /*9220*/  HMMA.16816.F32 R4, R188.reuse, R186, R4 ;  /* 0x000000babc04723c */ /* 0x040fe20000001804 */
[----:B------:R-:W1:Y:S07]  /*9230*/  LDSM.16.M88.4 R184, [R226+0x6000] ;  /* 0x00600000e2b8783b */ /* 0x000e6e0000000200 */
[C---:B------:R-:W-:Y:S08]  /*9240*/  HMMA.16816.F32 R176, R188.reuse, R16, R176 ;  /* 0x00000010bcb0723c */ /* 0x040ff000000018b0 */
[C---:B------:R-:W-:Y:S01]  /*9250*/  HMMA.16816.F32 R172, R188.reuse, R18, R172 ;  /* 0x00000012bcac723c */ /* 0x040fe200000018ac */
[----:B------:R-:W2:Y:S07]  /*9260*/  LDSM.16.M88.4 R16, [R223+0xe800] ;  /* 0x00e80000df10783b */ /* 0x000eae0000000200 */
[C---:B---3--:R-:W-:Y:S08]  /*9270*/  HMMA.16816.F32 R168, R188.reuse, R180, R168 ;  /* 0x000000b4bca8723c */ /* 0x048ff000000018a8 */
[C---:B------:R-:W-:Y:S01]  /*9280*/  HMMA.16816.F32 R32, R188.reuse, R182, R32 ;  /* 0x000000b6bc20723c */ /* 0x040fe20000001820 */
[----:B------:R-:W3:Y:S07]  /*9290*/  LDSM.16.M88.4 R180, [R223+0xf000] ;  /* 0x00f00000dfb4783b */ /* 0x000eee0000000200 */
[C---:B------:R-:W-:Y:S08]  /*92a0*/  HMMA.16816.F32 R28, R188.reuse, R20, R28 ;  /* 0x00000014bc1c723c */ /* 0x040ff0000000181c */
[----:B------:R-:W-:Y:S01]  /*92b0*/  HMMA.16816.F32 R188, R188, R22, R24 ;  /* 0x00000016bcbc723c */ /* 0x000fe20000001818 */
[----:B------:R-:W-:Y:S04]  /*92c0*/  LDSM.16.M88.4 R24, [R225+0x6000] ;  /* 0x00600000e118783b */ /* 0x000fe80000000200 */
[----:B------:R-:W4:Y:S03]  /*92d0*/  LDSM.16.M88.4 R20, [R216+0x6000] ;  /* 0x00600000d814783b */ /* 0x000f260000000200 */
[C---:B-1----:R-:W-:Y:S08]  /*92e0*/  HMMA.16816.F32 R8, R184.reuse, R12, R8 ;  /* 0x0000000cb808723c */ /* 0x042ff00000001808 */
[C---:B------:R-:W-:Y:S01]  /*92f0*/  HMMA.16816.F32 R4, R184.reuse, R14, R4 ;  /* 0x0000000eb804723c */ /* 0x040fe20000001804 */
[----:B------:R-:W1:Y:S07]  /*9300*/  LDSM.16.M88.4 R12, [R223+0xf800] ;  /* 0x00f80000df0c783b */ /* 0x000e6e0000000200 */
[C---:B--2---:R-:W-:Y:S07]  /*9310*/  HMMA.16816.F32 R176, R184.reuse, R16, R176 ;  /* 0x00000010b8b0723c */ /* 0x044fee00000018b0 */
[----:B------:R-:W-:Y:S01]  /*9320*/  IMAD.IADD R16, R241, 0x1, -R0 ;  /* 0x00000001f1107824 */ /* 0x000fe200078e0a00 */
[----:B------:R-:W-:Y:S04]  /*9330*/  HMMA.16816.F32 R172, R184, R18, R172 ;  /* 0x00000012b8ac723c */ /* 0x000fe800000018ac */
[----:B------:R-:W-:-:S04]  /*9340*/  IABS R16, R16 ;  /* 0x0000001000107213 */ /* 0x000fc80000000000 */
[----:B------:R2:W5:Y:S01]  /*9350*/  I2F R165, R16 ;  /* 0x0000001000a57306 */ /* 0x0005620000201400 */
[----:B---3--:R-:W-:Y:S08]  /*9360*/  HMMA.16816.F32 R32, R184, R182, R32 ;  /* 0x000000b6b820723c */ /* 0x008ff00000001820 */
[----:B----4-:R-:W-:Y:S07]  /*9370*/  HMMA.16816.F32 R8, R24, R20, R8 ;  /* 0x000000141808723c */ /* 0x010fee0000001808 */
[----:B------:R-:W-:Y:S01]  /*9380*/  IMAD.MOV.U32 R21, RZ, RZ, R2 ;  /* 0x000000ffff157224 */ /* 0x000fe200078e0002 */
[----:B------:R-:W-:Y:S01]  /*9390*/  IADD3 R2, R0, 0x1, RZ ;  /* 0x0000000100027810 */ /* 0x000fe20007ffe0ff */
[----:B--2---:R-:W2:Y:S01]  /*93a0*/  LDSM.16.M88.4 R16, [R216+0x6800] ;  /* 0x00680000d810783b */ /* 0x004ea20000000200 */
[----:B-1----:R-:W-:Y:S02]  /*93b0*/  HMMA.16816.F32 R28, R184, R12, R28 ;  /* 0x0000000cb81c723c */ /* 0x002fe4000000181c */
[----:B------:R-:W-:Y:S01]  /*93c0*/  ISETP.GE.AND P0, PT, R2, R242, PT ;  /* 0x000000f20200720c */ /* 0x000fe20003f06270 */
[----:B------:R-:W-:Y:S01]  /*93d0*/  IMAD.IADD R20, R244, 0x1, -R2 ;  /* 0x00000001f4147824 */ /* 0x000fe200078e0a02 */
[----:B------:R-:W1:Y:S01]  /*93e0*/  I2F R21, R21 ;  /* 0x0000001500157306 */ /* 0x000e620000201400 */
[----:B------:R-:W-:-:S02]  /*93f0*/  ISETP.GE.AND P6, PT, R2, R235, PT ;  /* 0x000000eb0200720c */ /* 0x000fc40003fc6270 */
[----:B------:R-:W-:Y:S01]  /*9400*/  IMAD.IADD R13, R241, 0x1, -R2 ;  /* 0x00000001f10d7824 */ /* 0x000fe200078e0a02 */
[----:B------:R-:W-:Y:S01]  /*9410*/  IABS R20, R20 ;  /* 0x0000001400147213 */ /* 0x000fe20000000000 */
[----:B------:R-:W-:Y:S01]  /*9420*/  HMMA.16816.F32 R4, R24, R22, R4 ;  /* 0x000000161804723c */ /* 0x000fe20000001804 */
[----:B------:R-:W-:Y:S02]  /*9430*/  IADD3 R12, R0, 0x8, RZ ;  /* 0x00000008000c7810 */ /* 0x000fe40007ffe0ff */
[C---:B------:R-:W-:Y:S02]  /*9440*/  ISETP.LT.OR P0, PT, R2.reuse, R243, P0 ;  /* 0x000000f30200720c */ /* 0x040fe40000701670 */
[----:B------:R-:W3:Y:S01]  /*9450*/  I2F R20, R20 ;  /* 0x0000001400147306 */ /* 0x000ee20000201400 */
[----:B------:R-:W-:Y:S01]  /*9460*/  ISETP.LT.OR P6, PT, R2, R240, P6 ;  /* 0x000000f00200720c */ /* 0x000fe200037c1670 */
[----:B------:R-:W-:Y:S01]  /*9470*/  IMAD.IADD R2, R244, 0x1, -R12 ;  /* 0x00000001f4027824 */ /* 0x000fe200078e0a0c */
[----:B------:R-:W-:Y:S01]  /*9480*/  IABS R13, R13 ;  /* 0x0000000d000d7213 */ /* 0x000fe20000000000 */
[----:B-----5:R-:W-:Y:S01]  /*9490*/  FFMA.FTZ R10, R165, -UR18, R10 ;  /* 0x80000012a50a7c23 */ /* 0x020fe2000801000a */
[----:B------:R-:W-:Y:S01]  /*94a0*/  HMMA.16816.F32 R188, R184, R14, R188 ;  /* 0x0000000eb8bc723c */ /* 0x000fe200000018bc */
[----:B-1----:R-:W-:Y:S01]  /*94b0*/  FFMA.FTZ R21, R21, -UR18, R8 ;  /* 0x8000001215157c23 */ /* 0x002fe20008010008 */
[----:B------:R-:W-:Y:S01]  /*94c0*/  IABS R2, R2 ;  /* 0x0000000200027213 */ /* 0x000fe20000000000 */
[----:B------:R-:W-:-:S03]  /*94d0*/  IMAD.MOV.U32 R8, RZ, RZ, R13 ;  /* 0x000000ffff087224 */ /* 0x000fc600078e000d */
[----:B------:R-:W-:Y:S01]  /*94e0*/  FSEL R199, R21, -INF , !P1 ;  /* 0xff80000015c77808 */ /* 0x000fe20004800000 */
[----:B------:R1:W4:Y:S01]  /*94f0*/  I2F R23, R2 ;  /* 0x0000000200177306 */ /* 0x0003220000201400 */
[----:B------:R-:W-:Y:S01]  /*9500*/  ISETP.GE.AND P1, PT, R0, R235, PT ;  /* 0x000000eb0000720c */ /* 0x000fe20003f26270 */
[----:B------:R-:W-:Y:S01]  /*9510*/  IMAD.IADD R21, R241, 0x1, -R12 ;  /* 0x00000001f1157824 */ /* 0x000fe200078e0a0c */
[----:B------:R-:W-:Y:S01]  /*9520*/  HMMA.16816.F32 R168, R184, R180, R168 ;  /* 0x000000b4b8a8723c */ /* 0x000fe200000018a8 */
[----:B---3--:R-:W-:Y:S01]  /*9530*/  FFMA.FTZ R13, R20, -UR18, R9 ;  /* 0x80000012140d7c23 */ /* 0x008fe20008010009 */
[C---:B------:R-:W-:Y:S02]  /*9540*/  ISETP.LT.OR P1, PT, R0.reuse, R240, P1 ;  /* 0x000000f00000720c */ /* 0x040fe40000f21670 */
[----:B------:R-:W-:Y:S01]  /*9550*/  IADD3 R9, R0, 0x9, RZ ;  /* 0x0000000900097810 */ /* 0x000fe20007ffe0ff */
[----:B------:R-:W3:Y:S01]  /*9560*/  I2F R8, R8 ;  /* 0x0000000800087306 */ /* 0x000ee20000201400 */
[----:B------:R-:W-:-:S02]  /*9570*/  IABS R21, R21 ;  /* 0x0000001500157213 */ /* 0x000fc40000000000 */
[----:B------:R-:W-:Y:S01]  /*9580*/  FSEL R13, R13, -INF , !P0 ;  /* 0xff8000000d0d7808 */ /* 0x000fe20004000000 */
[C---:B--2---:R-:W-:Y:S01]  /*9590*/  HMMA.16816.F32 R176, R24.reuse, R16, R176 ;  /* 0x0000001018b0723c */ /* 0x044fe200000018b0 */
[----:B------:R-:W-:Y:S02]  /*95a0*/  ISETP.GE.AND P0, PT, R12, R235, PT ;  /* 0x000000eb0c00720c */ /* 0x000fe40003f06270 */
[----:B-1----:R-:W-:Y:S01]  /*95b0*/  FSEL R2, R10, -INF , !P1 ;  /* 0xff8000000a027808 */ /* 0x002fe20004800000 */
[----:B------:R-:W-:Y:S01]  /*95c0*/  IMAD.IADD R10, R244, 0x1, -R9 ;  /* 0x00000001f40a7824 */ /* 0x000fe200078e0a09 */
[C---:B------:R-:W-:Y:S01]  /*95d0*/  ISETP.GE.AND P1, PT, R12.reuse, R242, PT ;  /* 0x000000f20c00720c */ /* 0x040fe20003f26270 */
[----:B------:R-:W1:Y:S01]  /*95e0*/  I2F R21, R21 ;  /* 0x0000001500157306 */ /* 0x000e620000201400 */
[----:B------:R-:W-:Y:S01]  /*95f0*/  ISETP.LT.OR P0, PT, R12, R240, P0 ;  /* 0x000000f00c00720c */ /* 0x000fe20000701670 */
[----:B----4-:R-:W-:Y:S01]  /*9600*/  FFMA.FTZ R4, R23, -UR18, R4 ;  /* 0x8000001217047c23 */ /* 0x010fe20008010004 */
[----:B------:R-:W-:Y:S01]  /*9610*/  IABS R10, R10 ;  /* 0x0000000a000a7213 */ /* 0x000fe20000000000 */
[----:B------:R-:W-:Y:S01]  /*9620*/  HMMA.16816.F32 R172, R24, R18, R172 ;  /* 0x0000001218ac723c */ /* 0x000fe200000018ac */
[----:B---3--:R-:W-:Y:S01]  /*9630*/  FFMA.FTZ R8, R8, -UR18, R11 ;  /* 0x8000001208087c23 */ /* 0x008fe2000801000b */
[----:B------:R-:W-:Y:S01]  /*9640*/  ISETP.LT.OR P1, PT, R12, R243, P1 ;  /* 0x000000f30c00720c */ /* 0x000fe20000f21670 */
[----:B------:R-:W-:-:S02]  /*9650*/  IMAD.IADD R11, R241, 0x1, -R9 ;  /* 0x00000001f10b7824 */ /* 0x000fc400078e0a09 */
[----:B------:R-:W-:Y:S01]  /*9660*/  IMAD.MOV.U32 R16, RZ, RZ, R10 ;  /* 0x000000ffff107224 */ /* 0x000fe200078e000a */
[----:B------:R-:W-:Y:S02]  /*9670*/  IADD3 R10, R0, 0x10, RZ ;  /* 0x00000010000a7810 */ /* 0x000fe40007ffe0ff */
[----:B------:R-:W-:Y:S02]  /*9680*/  FSEL R12, R8, -INF , !P6 ;  /* 0xff800000080c7808 */ /* 0x000fe40007000000 */
[----:B------:R-:W-:Y:S01]  /*9690*/  IABS R11, R11 ;  /* 0x0000000b000b7213 */ /* 0x000fe20000000000 */
[----:B------:R-:W2:Y:S01]  /*96a0*/  I2F R16, R16 ;  /* 0x0000001000107306 */ /* 0x000ea20000201400 */
[----:B------:R-:W-:Y:S01]  /*96b0*/  IMAD.IADD R8, R244, 0x1, -R10 ;  /* 0x00000001f4087824 */ /* 0x000fe200078e0a0a */
[----:B------:R-:W-:Y:S01]  /*96c0*/  FSEL R17, R4, -INF , !P1 ;  /* 0xff80000004117808 */ /* 0x000fe20004800000 */
[----:B-1----:R-:W-:Y:S01]  /*96d0*/  FFMA.FTZ R21, R21, -UR18, R6 ;  /* 0x8000001215157c23 */ /* 0x002fe20008010006 */
[----:B------:R-:W-:-:S02]  /*96e0*/  ISETP.GE.AND P6, PT, R9, R242, PT ;  /* 0x000000f20900720c */ /* 0x000fc40003fc6270 */
[C---:B------:R-:W-:Y:S02]  /*96f0*/  ISETP.GE.AND P1, PT, R9.reuse, R235, PT ;  /* 0x000000eb0900720c */ /* 0x040fe40003f26270 */
[----:B------:R-:W-:Y:S01]  /*9700*/  IABS R8, R8 ;  /* 0x0000000800087213 */ /* 0x000fe20000000000 */
[----:B------:R1:W3:Y:S01]  /*9710*/  I2F R4, R11 ;  /* 0x0000000b00047306 */ /* 0x0002e20000201400 */
[C---:B------:R-:W-:Y:S02]  /*9720*/  ISETP.LT.OR P6, PT, R9.reuse, R243, P6 ;  /* 0x000000f30900720c */ /* 0x040fe400037c1670 */
[----:B------:R-:W-:Y:S01]  /*9730*/  ISETP.LT.OR P1, PT, R9, R240, P1 ;  /* 0x000000f00900720c */ /* 0x000fe20000f21670 */
[----:B------:R-:W-:Y:S01]  /*9740*/  IMAD.MOV.U32 R9, RZ, RZ, R8 ;  /* 0x000000ffff097224 */ /* 0x000fe200078e0008 */
[----:B------:R-:W-:Y:S01]  /*9750*/  IADD3 R8, R0, 0x11, RZ ;  /* 0x0000001100087810 */ /* 0x000fe20007ffe0ff */
[----:B--2---:R-:W-:Y:S01]  /*9760*/  FFMA.FTZ R5, R16, -UR18, R5 ;  /* 0x8000001210057c23 */ /* 0x004fe20008010005 */
[----:B------:R-:W-:-:S03]  /*9770*/  FSEL R14, R21, -INF , !P0 ;  /* 0xff800000150e7808 */ /* 0x000fc60004000000 */
[--C-:B------:R-:W-:Y:S01]  /*9780*/  IMAD.IADD R16, R244, 0x1, -R8.reuse ;  /* 0x00000001f4107824 */ /* 0x100fe200078e0a08 */
[----:B------:R-:W2:Y:S01]  /*9790*/  I2F R9, R9 ;  /* 0x0000000900097306 */ /* 0x000ea20000201400 */
[----:B------:R-:W-:Y:S01]  /*97a0*/  FSEL R15, R5, -INF , !P6 ;  /* 0xff800000050f7808 */ /* 0x000fe20007000000 */
[C---:B------:R-:W-:Y:S01]  /*97b0*/  IMAD.IADD R5, R241.reuse, 0x1, -R8 ;  /* 0x00000001f1057824 */ /* 0x040fe200078e0a08 */
[C---:B------:R-:W-:Y:S01]  /*97c0*/  ISETP.GE.AND P0, PT, R10.reuse, R242, PT ;  /* 0x000000f20a00720c */ /* 0x040fe20003f06270 */
[----:B-1----:R-:W-:Y:S01]  /*97d0*/  IMAD.IADD R11, R241, 0x1, -R10 ;  /* 0x00000001f10b7824 */ /* 0x002fe200078e0a0a */
[----:B------:R-:W-:Y:S01]  /*97e0*/  ISETP.GE.AND P6, PT, R10, R235, PT ;  /* 0x000000eb0a00720c */ /* 0x000fe20003fc6270 */
[----:B---3--:R-:W-:Y:S01]  /*97f0*/  FFMA.FTZ R4, R4, -UR18, R7 ;  /* 0x8000001204047c23 */ /* 0x008fe20008010007 */
[----:B------:R-:W-:Y:S02]  /*9800*/  IABS R16, R16 ;  /* 0x0000001000107213 */ /* 0x000fe40000000000 */
[----:B------:R-:W-:-:S02]  /*9810*/  IABS R6, R11 ;  /* 0x0000000b00067213 */ /* 0x000fc40000000000 */
[C---:B------:R-:W-:Y:S02]  /*9820*/  ISETP.LT.OR P0, PT, R10.reuse, R243, P0 ;  /* 0x000000f30a00720c */ /* 0x040fe40000701670 */
[----:B------:R-:W1:Y:S01]  /*9830*/  I2F R11, R6 ;  /* 0x00000006000b7306 */ /* 0x000e620000201400 */
[----:B------:R-:W-:Y:S01]  /*9840*/  ISETP.LT.OR P6, PT, R10, R240, P6 ;  /* 0x000000f00a00720c */ /* 0x000fe200037c1670 */
[----:B--2---:R-:W-:Y:S01]  /*9850*/  FFMA.FTZ R176, R9, -UR18, R176 ;  /* 0x8000001209b07c23 */ /* 0x004fe200080100b0 */
[C---:B------:R-:W-:Y:S02]  /*9860*/  IADD3 R10, R0.reuse, 0x18, RZ ;  /* 0x00000018000a7810 */ /* 0x040fe40007ffe0ff */
[----:B------:R-:W-:Y:S02]  /*9870*/  IADD3 R19, R0, 0x19, RZ ;  /* 0x0000001900137810 */ /* 0x000fe40007ffe0ff */
[----:B------:R-:W-:Y:S01]  /*9880*/  IABS R5, R5 ;  /* 0x0000000500057213 */ /* 0x000fe20000000000 */
[----:B------:R-:W2:Y:S01]  /*9890*/  I2F R16, R16 ;  /* 0x0000001000107306 */ /* 0x000ea20000201400 */
[--C-:B------:R-:W-:Y:S01]  /*98a0*/  IMAD.IADD R21, R244, 0x1, -R10.reuse ;  /* 0x00000001f4157824 */ /* 0x100fe200078e0a0a */
[----:B------:R-:W-:Y:S01]  /*98b0*/  FSEL R20, R4, -INF , !P1 ;  /* 0xff80000004147808 */ /* 0x000fe20004800000 */
[--C-:B------:R-:W-:Y:S01]  /*98c0*/  IMAD.IADD R22, R244, 0x1, -R19.reuse ;  /* 0x00000001f4167824 */ /* 0x100fe200078e0a13 */
[----:B------:R-:W-:Y:S01]  /*98d0*/  FSEL R183, R176, -INF , !P0 ;  /* 0xff800000b0b77808 */ /* 0x000fe20004000000 */
[C---:B------:R-:W-:Y:S01]  /*98e0*/  IMAD.IADD R9, R241.reuse, 0x1, -R10 ;  /* 0x00000001f1097824 */ /* 0x040fe200078e0a0a */
[----:B------:R-:W-:Y:S01]  /*98f0*/  IABS R21, R21 ;  /* 0x0000001500157213 */ /* 0x000fe20000000000 */
[----:B------:R-:W-:Y:S01]  /*9900*/  IMAD.IADD R23, R241, 0x1, -R19 ;  /* 0x00000001f1177824 */ /* 0x000fe200078e0a13 */
[----:B------:R3:W4:Y:S01]  /*9910*/  I2F R18, R5 ;  /* 0x0000000500127306 */ /* 0x0007220000201400 */
[----:B-1----:R-:W-:Y:S01]  /*9920*/  FFMA.FTZ R178, R11, -UR18, R178 ;  /* 0x800000120bb27c23 */ /* 0x002fe200080100b2 */
[----:B------:R-:W-:-:S02]  /*9930*/  IABS R11, R22 ;  /* 0x00000016000b7213 */ /* 0x000fc40000000000 */
[C---:B------:R-:W-:Y:S02]  /*9940*/  ISETP.GE.AND P1, PT, R8.reuse, R242, PT ;  /* 0x000000f20800720c */ /* 0x040fe40003f26270 */
[----:B------:R-:W-:Y:S01]  /*9950*/  ISETP.GE.AND P0, PT, R8, R235, PT ;  /* 0x000000eb0800720c */ /* 0x000fe20003f06270 */
[----:B------:R-:W-:Y:S01]  /*9960*/  IMAD.MOV.U32 R22, RZ, RZ, R11 ;  /* 0x000000ffff167224 */ /* 0x000fe200078e000b */
[----:B------:R-:W1:Y:S01]  /*9970*/  I2F R21, R21 ;  /* 0x0000001500157306 */ /* 0x000e620000201400 */
[----:B------:R-:W-:Y:S01]  /*9980*/  IABS R9, R9 ;  /* 0x0000000900097213 */ /* 0x000fe20000000000 */
[----:B--2---:R-:W-:Y:S01]  /*9990*/  FFMA.FTZ R16, R16, -UR18, R177 ;  /* 0x8000001210107c23 */ /* 0x004fe200080100b1 */
[C---:B------:R-:W-:Y:S02]  /*99a0*/  ISETP.LT.OR P1, PT, R8.reuse, R243, P1 ;  /* 0x000000f30800720c */ /* 0x040fe40000f21670 */
[----:B------:R-:W-:Y:S02]  /*99b0*/  ISETP.LT.OR P0, PT, R8, R240, P0 ;  /* 0x000000f00800720c */ /* 0x000fe40000701670 */
[----:B------:R-:W-:Y:S01]  /*99c0*/  IADD3 R8, R0, 0x20, RZ ;  /* 0x0000002000087810 */ /* 0x000fe20007ffe0ff */
[----:B---3--:R-:W2:Y:S01]  /*99d0*/  LDSM.16.M88.4 R4, [R216+0x7000] ;  /* 0x00700000d804783b */ /* 0x008ea20000000200 */
[----:B------:R-:W3:Y:S01]  /*99e0*/  I2F R9, R9 ;  /* 0x0000000900097306 */ /* 0x000ee20000201400 */
[----:B------:R-:W-:Y:S01]  /*99f0*/  IABS R11, R23 ;  /* 0x00000017000b7213 */ /* 0x000fe20000000000 */
[----:B----4-:R-:W-:Y:S01]  /*9a00*/  FFMA.FTZ R179, R18, -UR18, R179 ;  /* 0x8000001212b37c23 */ /* 0x010fe200080100b3 */
[----:B------:R-:W-:-:S02]  /*9a10*/  FSEL R180, R178, -INF , !P6 ;  /* 0xff800000b2b47808 */ /* 0x000fc40007000000 */
[----:B------:R-:W-:Y:S01]  /*9a20*/  FSEL R23, R16, -INF , !P1 ;  /* 0xff80000010177808 */ /* 0x000fe20004800000 */
[----:B------:R-:W-:Y:S01]  /*9a30*/  IMAD.IADD R16, R244, 0x1, -R8 ;  /* 0x00000001f4107824 */ /* 0x000fe200078e0a08 */
[C---:B------:R-:W-:Y:S01]  /*9a40*/  ISETP.GE.AND P6, PT, R10.reuse, R242, PT ;  /* 0x000000f20a00720c */ /* 0x040fe20003fc6270 */
[----:B------:R-:W4:Y:S01]  /*9a50*/  I2F R22, R22 ;  /* 0x0000001600167306 */ /* 0x000f220000201400 */
[C---:B------:R-:W-:Y:S01]  /*9a60*/  ISETP.GE.AND P1, PT, R10.reuse, R235, PT ;  /* 0x000000eb0a00720c */ /* 0x040fe20003f26270 */
[----:B-1----:R-:W-:Y:S01]  /*9a70*/  FFMA.FTZ R21, R21, -UR18, R172 ;  /* 0x8000001215157c23 */ /* 0x002fe200080100ac */
[C---:B------:R-:W-:Y:S01]  /*9a80*/  ISETP.LT.OR P6, PT, R10.reuse, R243, P6 ;  /* 0x000000f30a00720c */ /* 0x040fe200037c1670 */
[----:B------:R-:W-:Y:S01]  /*9a90*/  IMAD.IADD R172, R241, 0x1, -R8 ;  /* 0x00000001f1ac7824 */ /* 0x000fe200078e0a08 */
[----:B------:R-:W-:Y:S02]  /*9aa0*/  ISETP.LT.OR P1, PT, R10, R240, P1 ;  /* 0x000000f00a00720c */ /* 0x000fe40000f21670 */
[----:B------:R-:W-:Y:S01]  /*9ab0*/  IABS R10, R16 ;  /* 0x00000010000a7213 */ /* 0x000fe20000000000 */
[----:B---3--:R-:W-:Y:S01]  /*9ac0*/  FFMA.FTZ R9, R9, -UR18, R174 ;  /* 0x8000001209097c23 */ /* 0x008fe200080100ae */
[----:B------:R-:W-:Y:S01]  /*9ad0*/  IADD3 R16, R0, 0x21, RZ ;  /* 0x0000002100107810 */ /* 0x000fe20007ffe0ff */
[----:B------:R1:W3:Y:S01]  /*9ae0*/  I2F R18, R11 ;  /* 0x0000000b00127306 */ /* 0x0002e20000201400 */
[----:B------:R-:W-:Y:S01]  /*9af0*/  FSEL R200, R179, -INF , !P0 ;  /* 0xff800000b3c87808 */ /* 0x000fe20004000000 */
[----:B------:R-:W-:Y:S01]  /*9b00*/  IMAD.MOV.U32 R165, RZ, RZ, R10 ;  /* 0x000000ffffa57224 */ /* 0x000fe200078e000a */
[----:B------:R-:W-:-:S02]  /*9b10*/  ISETP.GE.AND P0, PT, R19, R242, PT ;  /* 0x000000f21300720c */ /* 0x000fc40003f06270 */
[----:B------:R-:W-:Y:S01]  /*9b20*/  IABS R10, R172 ;  /* 0x000000ac000a7213 */ /* 0x000fe20000000000 */
[----:B------:R-:W-:Y:S01]  /*9b30*/  IMAD.IADD R172, R244, 0x1, -R16 ;  /* 0x00000001f4ac7824 */ /* 0x000fe200078e0a10 */
[----:B------:R-:W-:Y:S01]  /*9b40*/  ISETP.LT.OR P0, PT, R19, R243, P0 ;  /* 0x000000f31300720c */ /* 0x000fe20000701670 */
[----:B----4-:R-:W-:Y:S01]  /*9b50*/  FFMA.FTZ R173, R22, -UR18, R173 ;  /* 0x8000001216ad7c23 */ /* 0x010fe200080100ad */
[----:B------:R-:W-:Y:S01]  /*9b60*/  FSEL R21, R21, -INF , !P6 ;  /* 0xff80000015157808 */ /* 0x000fe20007000000 */
[----:B------:R-:W4:Y:S01]  /*9b70*/  I2F R165, R165 ;  /* 0x000000a500a57306 */ /* 0x000f220000201400 */
[----:B------:R-:W-:Y:S02]  /*9b80*/  ISETP.GE.AND P6, PT, R19, R235, PT ;  /* 0x000000eb1300720c */ /* 0x000fe40003fc6270 */
[----:B------:R-:W-:Y:S02]  /*9b90*/  FSEL R182, R9, -INF , !P1 ;  /* 0xff80000009b67808 */ /* 0x000fe40004800000 */
[----:B------:R-:W-:Y:S01]  /*9ba0*/  FSEL R181, R173, -INF , !P0 ;  /* 0xff800000adb57808 */ /* 0x000fe20004000000 */
[----:B-1----:R-:W-:Y:S01]  /*9bb0*/  IMAD.MOV.U32 R11, RZ, RZ, R10 ;  /* 0x000000ffff0b7224 */ /* 0x002fe200078e000a */
[----:B------:R-:W-:Y:S01]  /*9bc0*/  IABS R10, R172 ;  /* 0x000000ac000a7213 */ /* 0x000fe20000000000 */
[----:B---3--:R-:W-:Y:S01]  /*9bd0*/  FFMA.FTZ R18, R18, -UR18, R175 ;  /* 0x8000001212127c23 */ /* 0x008fe200080100af */
[----:B------:R-:W-:-:S02]  /*9be0*/  ISETP.GE.AND P1, PT, R8, R242, PT ;  /* 0x000000f20800720c */ /* 0x000fc40003f26270 */
[C---:B------:R-:W-:Y:S01]  /*9bf0*/  ISETP.GE.AND P0, PT, R8.reuse, R235, PT ;  /* 0x000000eb0800720c */ /* 0x040fe20003f06270 */
[----:B------:R-:W-:Y:S01]  /*9c00*/  I2F R172, R10 ;  /* 0x0000000a00ac7306 */ /* 0x000fe20000201400 */
[-C--:B------:R-:W-:Y:S01]  /*9c10*/  ISETP.LT.OR P6, PT, R19, R240.reuse, P6 ;  /* 0x000000f01300720c */ /* 0x080fe200037c1670 */
[C---:B--2---:R-:W-:Y:S01]  /*9c20*/  HMMA.16816.F32 R168, R24.reuse, R4, R168 ;  /* 0x0000000418a8723c */ /* 0x044fe200000018a8 */
[C---:B------:R-:W-:Y:S02]  /*9c30*/  ISETP.LT.OR P1, PT, R8.reuse, R243, P1 ;  /* 0x000000f30800720c */ /* 0x040fe40000f21670 */
[----:B------:R-:W-:Y:S02]  /*9c40*/  ISETP.LT.OR P0, PT, R8, R240, P0 ;  /* 0x000000f00800720c */ /* 0x000fe40000701670 */
[----:B------:R-:W-:Y:S01]  /*9c50*/  IADD3 R22, R0, 0x28, RZ ;  /* 0x0000002800167810 */ /* 0x000fe20007ffe0ff */
[----:B------:R1:W2:Y:S01]  /*9c60*/  I2F R19, R11 ;  /* 0x0000000b00137306 */ /* 0x0002a20000201400 */
[----:B------:R-:W-:Y:S01]  /*9c70*/  IMAD.IADD R4, R241, 0x1, -R16 ;  /* 0x00000001f1047824 */ /* 0x000fe200078e0a10 */
[----:B------:R-:W-:Y:S01]  /*9c80*/  HMMA.16816.F32 R32, R24, R6, R32 ;  /* 0x000000061820723c */ /* 0x000fe20000001820 */
[----:B------:R-:W-:Y:S01]  /*9c90*/  FSEL R198, R18, -INF , !P6 ;  /* 0xff80000012c67808 */ /* 0x000fe20007000000 */
[----:B------:R-:W-:Y:S01]  /*9ca0*/  IMAD.IADD R5, R244, 0x1, -R22 ;  /* 0x00000001f4057824 */ /* 0x000fe200078e0a16 */
[----:B------:R-:W-:-:S02]  /*9cb0*/  ISETP.GE.AND P6, PT, R16, R242, PT ;  /* 0x000000f21000720c */ /* 0x000fc40003fc6270 */
[----:B------:R-:W-:Y:S02]  /*9cc0*/  IABS R4, R4 ;  /* 0x0000000400047213 */ /* 0x000fe40000000000 */
[----:B------:R-:W-:Y:S02]  /*9cd0*/  IADD3 R7, R0, 0x29, RZ ;  /* 0x0000002900077810 */ /* 0x000fe40007ffe0ff */
[----:B------:R-:W-:Y:S01]  /*9ce0*/  IABS R173, R5 ;  /* 0x0000000500ad7213 */ /* 0x000fe20000000000 */
[C---:B------:R-:W-:Y:S01]  /*9cf0*/  IMAD.IADD R5, R241.reuse, 0x1, -R22 ;  /* 0x00000001f1057824 */ /* 0x040fe200078e0a16 */
[----:B------:R-:W3:Y:S01]  /*9d00*/  I2F R4, R4 ;  /* 0x0000000400047306 */ /* 0x000ee20000201400 */
[--C-:B------:R-:W-:Y:S01]  /*9d10*/  IMAD.IADD R6, R244, 0x1, -R7.reuse ;  /* 0x00000001f4067824 */ /* 0x100fe200078e0a07 */
[----:B------:R-:W-:Y:S01]  /*9d20*/  ISETP.LT.OR P6, PT, R16, R243, P6 ;  /* 0x000000f31000720c */ /* 0x000fe200037c1670 */
[----:B-1----:R-:W1:Y:S01]  /*9d30*/  LDSM.16.M88.4 R8, [R216+0x7800] ;  /* 0x00780000d808783b */ /* 0x002e620000000200 */
[----:B------:R-:W-:Y:S01]  /*9d40*/  IMAD.IADD R18, R241, 0x1, -R7 ;  /* 0x00000001f1127824 */ /* 0x000fe200078e0a07 */
[----:B------:R-:W-:Y:S01]  /*9d50*/  IABS R5, R5 ;  /* 0x0000000500057213 */ /* 0x000fe20000000000 */
[----:B----4-:R-:W-:Y:S01]  /*9d60*/  FFMA.FTZ R165, R165, -UR18, R168 ;  /* 0x80000012a5a57c23 */ /* 0x010fe200080100a8 */
[----:B------:R-:W-:Y:S01]  /*9d70*/  IABS R6, R6 ;  /* 0x0000000600067213 */ /* 0x000fe20000000000 */
[----:B------:R-:W4:Y:S01]  /*9d80*/  I2F R173, R173 ;  /* 0x000000ad00ad7306 */ /* 0x000f220000201400 */
[----:B--2---:R-:W-:Y:S01]  /*9d90*/  FFMA.FTZ R170, R19, -UR18, R170 ;  /* 0x8000001213aa7c23 */ /* 0x004fe200080100aa */
[----:B------:R-:W-:-:S04]  /*9da0*/  DEPBAR.LE SB0, 0x0 ;  /* 0x000080000000791a */ /* 0x000fc80000000000 */
[----:B------:R-:W-:Y:S01]  /*9db0*/  FSEL R195, R165, -INF , !P1 ;  /* 0xff800000a5c37808 */ /* 0x000fe20004800000 */
[----:B------:R-:W-:Y:S01]  /*9dc0*/  IMAD.MOV.U32 R168, RZ, RZ, R5 ;  /* 0x000000ffffa87224 */ /* 0x000fe200078e0005 */
[----:B------:R-:W-:Y:S01]  /*9dd0*/  ISETP.GE.AND P1, PT, R16, R235, PT ;  /* 0x000000eb1000720c */ /* 0x000fe20003f26270 */
[----:B------:R-:W-:Y:S01]  /*9de0*/  FFMA.FTZ R169, R172, -UR18, R169 ;  /* 0x80000012aca97c23 */ /* 0x000fe200080100a9 */
[----:B------:R-:W-:Y:S01]  /*9df0*/  IABS R165, R18 ;  /* 0x0000001200a57213 */ /* 0x000fe20000000000 */
[----:B------:R2:W5:Y:S01]  /*9e00*/  I2F R19, R168 ;  /* 0x000000a800137306 */ /* 0x0005620000201400 */
[----:B------:R-:W-:Y:S01]  /*9e10*/  IADD3 R5, R0, 0x30, RZ ;  /* 0x0000003000057810 */ /* 0x000fe20007ffe0ff */
[----:B---3--:R-:W-:Y:S01]  /*9e20*/  FFMA.FTZ R171, R4, -UR18, R171 ;  /* 0x8000001204ab7c23 */ /* 0x008fe200080100ab */
[----:B------:R-:W-:Y:S01]  /*9e30*/  ISETP.LT.OR P1, PT, R16, R240, P1 ;  /* 0x000000f01000720c */ /* 0x000fe20000f21670 */
[----:B------:R-:W-:Y:S01]  /*9e40*/  IMAD.MOV.U32 R16, RZ, RZ, R165 ;  /* 0x000000ffff107224 */ /* 0x000fe200078e00a5 */
[----:B------:R-:W-:Y:S01]  /*9e50*/  FSEL R186, R170, -INF , !P0 ;  /* 0xff800000aaba7808 */ /* 0x000fe20004000000 */
[----:B----4-:R-:W-:Y:S01]  /*9e60*/  FFMA.FTZ R173, R173, -UR18, R32 ;  /* 0x80000012adad7c23 */ /* 0x010fe20008010020 */
[----:B------:R-:W-:Y:S01]  /*9e70*/  ISETP.GE.AND P0, PT, R22, R242, PT ;  /* 0x000000f21600720c */ /* 0x000fe20003f06270 */
[----:B------:R3:W4:Y:S01]  /*9e80*/  I2F R18, R6 ;  /* 0x0000000600127306 */ /* 0x0007220000201400 */
[----:B------:R-:W-:-:S02]  /*9e90*/  IADD3 R4, R0, 0x38, RZ ;  /* 0x0000003800047810 */ /* 0x000fc40007ffe0ff */
[C---:B------:R-:W-:Y:S02]  /*9ea0*/  ISETP.LT.OR P0, PT, R22.reuse, R243, P0 ;  /* 0x000000f31600720c */ /* 0x040fe40000701670 */
[----:B------:R-:W-:Y:S02]  /*9eb0*/  FSEL R187, R169, -INF , !P6 ;  /* 0xff800000a9bb7808 */ /* 0x000fe40007000000 */
[-C--:B------:R-:W-:Y:S01]  /*9ec0*/  ISETP.GE.AND P6, PT, R22, R235.reuse, PT ;  /* 0x000000eb1600720c */ /* 0x080fe20003fc6270 */
[--C-:B--2---:R-:W-:Y:S01]  /*9ed0*/  IMAD.IADD R168, R244, 0x1, -R5.reuse ;  /* 0x00000001f4a87824 */ /* 0x104fe200078e0a05 */
[----:B------:R-:W2:Y:S01]  /*9ee0*/  I2F R16, R16 ;  /* 0x0000001000107306 */ /* 0x000ea20000201400 */
[----:B------:R-:W-:Y:S01]  /*9ef0*/  FSEL R184, R171, -INF , !P1 ;  /* 0xff800000abb87808 */ /* 0x000fe20004800000 */
[----:B-----5:R-:W-:Y:S01]  /*9f00*/  FFMA.FTZ R19, R19, -UR18, R34 ;  /* 0x8000001213137c23 */ /* 0x020fe20008010022 */
[----:B------:R-:W-:Y:S02]  /*9f10*/  FSEL R193, R173, -INF , !P0 ;  /* 0xff800000adc17808 */ /* 0x000fe40004000000 */
[----:B------:R-:W-:Y:S01]  /*9f20*/  IABS R165, R168 ;  /* 0x000000a800a57213 */ /* 0x000fe20000000000 */
[----:B------:R-:W-:Y:S01]  /*9f30*/  IMAD.IADD R168, R241, 0x1, -R5 ;  /* 0x00000001f1a87824 */ /* 0x000fe200078e0a05 */
[----:B---3--:R-:W-:Y:S01]  /*9f40*/  IADD3 R6, R0, 0x31, RZ ;  /* 0x0000003100067810 */ /* 0x008fe20007ffe0ff */
[----:B-1----:R-:W-:Y:S01]  /*9f50*/  HMMA.16816.F32 R28, R24, R8, R28 ;  /* 0x00000008181c723c */ /* 0x002fe2000000181c */
[----:B------:R-:W-:Y:S01]  /*9f60*/  ISETP.GE.AND P1, PT, R7, R242, PT ;  /* 0x000000f20700720c */ /* 0x000fe20003f26270 */
[----:B----4-:R-:W-:Y:S01]  /*9f70*/  FFMA.FTZ R18, R18, -UR18, R33 ;  /* 0x8000001212127c23 */ /* 0x010fe20008010021 */
[----:B------:R-:W1:Y:S01]  /*9f80*/  I2F R165, R165 ;  /* 0x000000a500a57306 */ /* 0x000e620000201400 */
[----:B------:R-:W-:Y:S01]  /*9f90*/  IMAD.IADD R32, R241, 0x1, -R6 ;  /* 0x00000001f1207824 */ /* 0x000fe200078e0a06 */
[----:B------:R-:W-:-:S02]  /*9fa0*/  ISETP.GE.AND P0, PT, R7, R235, PT ;  /* 0x000000eb0700720c */ /* 0x000fc40003f06270 */
[----:B------:R-:W-:Y:S01]  /*9fb0*/  IMAD.IADD R8, R244, 0x1, -R6 ;  /* 0x00000001f4087824 */ /* 0x000fe200078e0a06 */
[----:B------:R-:W-:Y:S01]  /*9fc0*/  HMMA.16816.F32 R188, R24, R10, R188 ;  /* 0x0000000a18bc723c */ /* 0x000fe200000018bc */
[----:B------:R-:W-:Y:S01]  /*9fd0*/  IABS R32, R32 ;  /* 0x0000002000207213 */ /* 0x000fe20000000000 */
[----:B--2---:R-:W-:Y:S01]  /*9fe0*/  FFMA.FTZ R16, R16, -UR18, R35 ;  /* 0x8000001210107c23 */ /* 0x004fe20008010023 */
[----:B------:R-:W-:Y:S01]  /*9ff0*/  BAR.SYNC.DEFER_BLOCKING 0x0 ;  /* 0x0000000000007b1d */ /* 0x000fe20000010000 */
[----:B------:R-:W-:Y:S02]  /*a000*/  IABS R8, R8 ;  /* 0x0000000800087213 */ /* 0x000fe40000000000 */
[----:B------:R-:W-:Y:S01]  /*a010*/  ISETP.LT.OR P6, PT, R22, R240, P6 ;  /* 0x000000f01600720c */ /* 0x000fe200037c1670 */
[----:B------:R-:W-:Y:S01]  /*a020*/  IMAD.IADD R11, R241, 0x1, -R4 ;  /* 0x00000001f10b7824 */ /* 0x000fe200078e0a04 */
[----:B------:R-:W-:Y:S02]  /*a030*/  IABS R22, R168 ;  /* 0x000000a800167213 */ /* 0x000fe40000000000 */
[----:B------:R-:W2:Y:S01]  /*a040*/  I2F R8, R8 ;  /* 0x0000000800087306 */ /* 0x000ea20000201400 */
[----:B------:R-:W-:-:S02]  /*a050*/  ISETP.LT.OR P1, PT, R7, R243, P1 ;  /* 0x000000f30700720c */ /* 0x000fc40000f21670 */
[----:B------:R-:W-:Y:S01]  /*a060*/  ISETP.LT.OR P0, PT, R7, R240, P0 ;  /* 0x000000f00700720c */ /* 0x000fe20000701670 */
[----:B------:R-:W-:Y:S01]  /*a070*/  IMAD.MOV.U32 R7, RZ, RZ, R32 ;  /* 0x000000ffff077224 */ /* 0x000fe200078e0020 */
[----:B------:R-:W-:Y:S01]  /*a080*/  IABS R24, R11 ;  /* 0x0000000b00187213 */ /* 0x000fe20000000000 */
[----:B-1----:R-:W-:Y:S01]  /*a090*/  FFMA.FTZ R28, R165, -UR18, R28 ;  /* 0x80000012a51c7c23 */ /* 0x002fe2000801001c */
[----:B------:R-:W-:Y:S01]  /*a0a0*/  IADD3 R0, R0, 0x39, RZ ;  /* 0x0000003900007810 */ /* 0x000fe20007ffe0ff */
[----:B------:R1:W3:Y:S01]  /*a0b0*/  I2F R9, R22 ;  /* 0x0000001600097306 */ /* 0x0002e20000201400 */
[----:B------:R-:W-:Y:S02]  /*a0c0*/  FSEL R194, R19, -INF , !P6 ;  /* 0xff80000013c27808 */ /* 0x000fe40007000000 */
[----:B------:R-:W-:Y:S02]  /*a0d0*/  FSEL R25, R18, -INF , !P1 ;  /* 0xff80000012197808 */ /* 0x000fe40004800000 */
[----:B------:R-:W-:-:S02]  /*a0e0*/  ISETP.GE.AND P6, PT, R5, R242, PT ;  /* 0x000000f20500720c */ /* 0x000fc40003fc6270 */
[C---:B------:R-:W-:Y:S01]  /*a0f0*/  ISETP.GE.AND P1, PT, R5.reuse, R235, PT ;  /* 0x000000eb0500720c */ /* 0x040fe20003f26270 */
[----:B------:R-:W4:Y:S01]  /*a100*/  I2F R10, R7 ;  /* 0x00000007000a7306 */ /* 0x000f220000201400 */
[----:B------:R-:W-:Y:S01]  /*a110*/  FSEL R192, R16, -INF , !P0 ;  /* 0xff80000010c07808 */ /* 0x000fe20004000000 */
[----:B------:R-:W-:Y:S01]  /*a120*/  IMAD.IADD R16, R244, 0x1, -R0 ;  /* 0x00000001f4107824 */ /* 0x000fe200078e0a00 */
[----:B------:R-:W-:Y:S01]  /*a130*/  ISETP.GE.AND P0, PT, R6, R242, PT ;  /* 0x000000f20600720c */ /* 0x000fe20003f06270 */
[----:B--2---:R-:W-:Y:S01]  /*a140*/  FFMA.FTZ R8, R8, -UR18, R29 ;  /* 0x8000001208087c23 */ /* 0x004fe2000801001d */
[CC--:B------:R-:W-:Y:S02]  /*a150*/  ISETP.LT.OR P6, PT, R5.reuse, R243.reuse, P6 ;  /* 0x000000f30500720c */ /* 0x0c0fe400037c1670 */
[----:B------:R-:W-:Y:S01]  /*a160*/  ISETP.LT.OR P1, PT, R5, R240, P1 ;  /* 0x000000f00500720c */ /* 0x000fe20000f21670 */
[----:B-1----:R-:W-:Y:S01]  /*a170*/  IMAD.IADD R22, R244, 0x1, -R4 ;  /* 0x00000001f4167824 */ /* 0x002fe200078e0a04 */
[----:B------:R-:W1:Y:S01]  /*a180*/  I2F R7, R24 ;  /* 0x0000001800077306 */ /* 0x000e620000201400 */
[----:B------:R-:W-:Y:S01]  /*a190*/  IMAD.IADD R5, R241, 0x1, -R0 ;  /* 0x00000001f1057824 */ /* 0x000fe200078e0a00 */
[----:B------:R-:W-:Y:S01]  /*a1a0*/  ISETP.LT.OR P0, PT, R6, R243, P0 ;  /* 0x000000f30600720c */ /* 0x000fe20000701670 */
[----:B---3--:R-:W-:Y:S01]  /*a1b0*/  FFMA.FTZ R9, R9, -UR18, R30 ;  /* 0x8000001209097c23 */ /* 0x008fe2000801001e */
[----:B------:R-:W-:-:S02]  /*a1c0*/  IABS R22, R22 ;  /* 0x0000001600167213 */ /* 0x000fc40000000000 */
[----:B------:R-:W-:Y:S01]  /*a1d0*/  FSEL R177, R28, -INF , !P6 ;  /* 0xff8000001cb17808 */ /* 0x000fe20007000000 */
[----:B----4-:R-:W-:Y:S01]  /*a1e0*/  FFMA.FTZ R10, R10, -UR18, R31 ;  /* 0x800000120a0a7c23 */ /* 0x010fe2000801001f */
[----:B------:R-:W2:Y:S01]  /*a1f0*/  I2F R11, R22 ;  /* 0x00000016000b7306 */ /* 0x000ea20000201400 */
[----:B------:R-:W-:Y:S02]  /*a200*/  IABS R16, R16 ;  /* 0x0000001000107213 */ /* 0x000fe40000000000 */
[----:B------:R-:W-:Y:S02]  /*a210*/  ISETP.GE.AND P6, PT, R6, R235, PT ;  /* 0x000000eb0600720c */ /* 0x000fe40003fc6270 */
[----:B------:R-:W-:Y:S02]  /*a220*/  IABS R5, R5 ;  /* 0x0000000500057213 */ /* 0x000fe40000000000 */
[----:B------:R-:W-:Y:S01]  /*a230*/  FSEL R175, R8, -INF , !P0 ;  /* 0xff80000008af7808 */ /* 0x000fe20004000000 */
[----:B------:R-:W3:Y:S01]  /*a240*/  I2F R16, R16 ;  /* 0x0000001000107306 */ /* 0x000ee20000201400 */
[----:B------:R-:W-:Y:S01]  /*a250*/  ISETP.GE.AND P0, PT, R4, R235, PT ;  /* 0x000000eb0400720c */ /* 0x000fe20003f06270 */
[----:B-1----:R-:W-:Y:S01]  /*a260*/  FFMA.FTZ R7, R7, -UR18, R190 ;  /* 0x8000001207077c23 */ /* 0x002fe200080100be */
[----:B------:R-:W-:-:S02]  /*a270*/  ISETP.LT.OR P6, PT, R6, R240, P6 ;  /* 0x000000f00600720c */ /* 0x000fc400037c1670 */
[C---:B------:R-:W-:Y:S02]  /*a280*/  ISETP.LT.OR P0, PT, R4.reuse, R240, P0 ;  /* 0x000000f00400720c */ /* 0x040fe40000701670 */
[----:B------:R-:W-:Y:S01]  /*a290*/  FSEL R172, R9, -INF , !P1 ;  /* 0xff80000009ac7808 */ /* 0x000fe20004800000 */
[----:B------:R-:W1:Y:S01]  /*a2a0*/  I2F R6, R5 ;  /* 0x0000000500067306 */ /* 0x000e620000201400 */
[C---:B------:R-:W-:Y:S01]  /*a2b0*/  ISETP.GE.AND P1, PT, R4.reuse, R242, PT ;  /* 0x000000f20400720c */ /* 0x040fe20003f26270 */
[----:B--2---:R-:W-:Y:S01]  /*a2c0*/  FFMA.FTZ R11, R11, -UR18, R188 ;  /* 0x800000120b0b7c23 */ /* 0x004fe200080100bc */
[----:B------:R-:W-:Y:S02]  /*a2d0*/  FSEL R168, R7, -INF , !P0 ;  /* 0xff80000007a87808 */ /* 0x000fe40004000000 */
[----:B------:R-:W-:Y:S02]  /*a2e0*/  PLOP3.LUT P0, PT, PT, PT, UP0, 0x80, 0x0 ;  /* 0x000000000000781c */ /* 0x000fe40003f0f008 */
[----:B------:R-:W-:Y:S01]  /*a2f0*/  ISETP.LT.OR P1, PT, R4, R243, P1 ;  /* 0x000000f30400720c */ /* 0x000fe20000f21670 */
[----:B---3--:R-:W-:Y:S01]  /*a300*/  FFMA.FTZ R16, R16, -UR18, R189 ;  /* 0x8000001210107c23 */ /* 0x008fe200080100bd */
[----:B------:R-:W-:-:S02]  /*a310*/  FSEL R170, R10, -INF , !P6 ;  /* 0xff8000000aaa7808 */ /* 0x000fc40007000000 */
[----:B------:R-:W-:Y:S02]  /*a320*/  FSEL R173, R11, -INF , !P1 ;  /* 0xff8000000bad7808 */ /* 0x000fe40004800000 */
[C---:B------:R-:W-:Y:S02]  /*a330*/  ISETP.GE.AND P6, PT, R0.reuse, R242, PT ;  /* 0x000000f20000720c */ /* 0x040fe40003fc6270 */
[----:B------:R-:W-:Y:S01]  /*a340*/  ISETP.GE.AND P1, PT, R0, R235, PT ;  /* 0x000000eb0000720c */ /* 0x000fe20003f26270 */
[----:B-1----:R-:W-:Y:S01]  /*a350*/  FFMA.FTZ R6, R6, -UR18, R191 ;  /* 0x8000001206067c23 */ /* 0x002fe200080100bf */
[C---:B------:R-:W-:Y:S02]  /*a360*/  ISETP.LT.OR P6, PT, R0.reuse, R243, P6 ;  /* 0x000000f30000720c */ /* 0x040fe400037c1670 */
[----:B------:R-:W-:Y:S02]  /*a370*/  ISETP.LT.OR P1, PT, R0, R240, P1 ;  /* 0x000000f00000720c */ /* 0x000fe40000f21670 */
[----:B------:R-:W-:-:S02]  /*a380*/  FSEL R171, R16, -INF , !P6 ;  /* 0xff80000010ab7808 */ /* 0x000fc40007000000 */
[----:B------:R-:W-:Y:S01]  /*a390*/  FSEL R165, R6, -INF , !P1 ;  /* 0xff80000006a57808 */ /* 0x000fe20004800000 */
[----:B------:R-:W-:Y:S05]  /*a3a0*/  @!P0 BRA `(.L_x_260) ;  /* 0x0000086000008947 */ /* 0x000fea0003800000 */
[----:B------:R-:W-:Y:S01]  /*a3b0*/  UIADD3 UR19, UR10, -0x3, URZ ;  /* 0xfffffffd0a137890 */ /* 0x000fe2000fffe03f */
[----:B------:R1:W-:Y:S01]  /*a3c0*/  @P5 STS.128 [R234+0x8000], RZ ;  /* 0x008000ffea005388 */ /* 0x0003e20000000c00 */
[----:B------:R-:W-:Y:S01]  /*a3d0*/  ULDC.64 UR4, c[0x0][0x198] ;  /* 0x0000660000047ab9 */ /* 0x000fe20000000a00 */
[----:B------:R-:W-:Y:S01]  /*a3e0*/  BSSY B0, `(.L_x_261) ;  /* 0x0000081000007945 */ /* 0x000fe20003800000 */
[----:B------:R-:W-:Y:S02]  /*a3f0*/  USHF.R.S32.HI UR10, URZ, 0x1f, UR19 ;  /* 0x0000001f3f0a7899 */ /* 0x000fe40008011413 */
        /* <DEDUP_REMOVED lines=127> */
.L_x_262:
[----:B------:R-:W-:Y:S05]  /*abf0*/  BSYNC B0 ;  /* 0x0000000000007941 */ /* 0x000fea0003800000 */
.L_x_261:
[----:B------:R-:W0:Y:S02]  /*ac00*/  LDGDEPBAR ;  /* 0x00000000000079af */ /* 0x000e240000000000 */
.L_x_260:
[----:B--2---:R-:W-:Y:S01]  /*ac10*/  FMNMX.FTZ R5, R3, R2, !PT ;  /* 0x0000000203057209 */ /* 0x004fe20007810000 */
[----:B-1----:R-:W-:Y:S01]  /*ac20*/  LDSM.16.MT88.4 R8, [R221+0x10000] ;  /* 0x01000000dd08783b */ /* 0x002fe20000004200 */
        /* <DEDUP_REMOVED lines=37> */
[----:B-1----:R-:W-:Y:S02]  /*ae80*/  FMNMX.FTZ R32, R5, R32, !PT ;  /* 0x0000002005207209 */ /* 0x002fe40007810000 */
[----:B--2---:R-:W-:-:S03]  /*ae90*/  FMNMX.FTZ R34, R7, R34, !PT ;  /* 0x0000002207227209 */ /* 0x004fc60007810000 */
[C---:B------:R-:W-:Y:S01]  /*aea0*/  FMUL.FTZ R169, R32.reuse, c[0x0][0x23c] ;  /* 0x00008f0020a97a20 */ /* 0x040fe20000410000 */
[----:B------:R-:W-:Y:S02]  /*aeb0*/  FSETP.NEU.FTZ.AND P0, PT, R32, -INF , PT ;  /* 0xff8000002000780b */ /* 0x000fe40003f1d000 */
[C---:B------:R-:W-:Y:S01]  /*aec0*/  FSETP.NEU.FTZ.AND P1, PT, R34.reuse, -INF , PT ;  /* 0xff8000002200780b */ /* 0x040fe20003f3d000 */
[C---:B------:R-:W-:Y:S01]  /*aed0*/  FMUL.FTZ R174, R34.reuse, c[0x0][0x23c] ;  /* 0x00008f0022ae7a20 */ /* 0x040fe20000410000 */
[----:B------:R-:W-:Y:S02]  /*aee0*/  FSEL R169, R169, RZ, P0 ;  /* 0x000000ffa9a97208 */ /* 0x000fe40000000000 */
[----:B------:R-:W-:Y:S02]  /*aef0*/  FSEL R5, R34, RZ, P1 ;  /* 0x000000ff22057208 */ /* 0x000fe40000800000 */
[----:B------:R-:W-:Y:S01]  /*af00*/  FSEL R174, R174, RZ, P1 ;  /* 0x000000ffaeae7208 */ /* 0x000fe20000800000 */
[--C-:B------:R-:W-:Y:S01]  /*af10*/  FFMA.FTZ R29, R2, c[0x0][0x23c], -R169.reuse ;  /* 0x00008f00021d7a23 */ /* 0x100fe200000108a9 */
[----:B------:R-:W-:Y:S01]  /*af20*/  FSEL R6, R32, RZ, P0 ;  /* 0x000000ff20067208 */ /* 0x000fe20000000000 */
[----:B------:R-:W-:-:S02]  /*af30*/  FFMA.FTZ R2, R12, c[0x0][0x23c], -R169 ;  /* 0x00008f000c027a23 */ /* 0x000fc400000108a9 */
[--C-:B------:R-:W-:Y:S02]  /*af40*/  FFMA.FTZ R30, R13, c[0x0][0x23c], -R174.reuse ;  /* 0x00008f000d1e7a23 */ /* 0x100fe400000108ae */
[----:B------:R-:W-:Y:S01]  /*af50*/  FFMA.FTZ R28, R15, c[0x0][0x23c], -R174 ;  /* 0x00008f000f1c7a23 */ /* 0x000fe200000108ae */
[----:B------:R-:W-:Y:S01]  /*af60*/  MUFU.EX2 R29, R29 ;  /* 0x0000001d001d7308 */ /* 0x000fe20000000800 */
[----:B------:R-:W-:Y:S02]  /*af70*/  FFMA.FTZ R0, R14, c[0x0][0x23c], -R169 ;  /* 0x00008f000e007a23 */ /* 0x000fe400000108a9 */
[----:B------:R-:W1:Y:S01]  /*af80*/  LDSM.16.MT88.4 R12, [R222+0x10000] ;  /* 0x01000000de0c783b */ /* 0x000e620000004200 */
[----:B------:R-:W-:Y:S02]  /*af90*/  FADD.FTZ R4, R164, -R5 ;  /* 0x80000005a4047221 */ /* 0x000fe40000010000 */
[----:B------:R-:W-:Y:S02]  /*afa0*/  FADD.FTZ R6, R3, -R6 ;  /* 0x8000000603067221 */ /* 0x000fe40000010000 */
[--C-:B------:R-:W-:Y:S01]  /*afb0*/  FFMA.FTZ R33, R199, c[0x0][0x23c], -R174.reuse ;  /* 0x00008f00c7217a23 */ /* 0x100fe200000108ae */
[----:B------:R-:W-:Y:S01]  /*afc0*/  MUFU.EX2 R30, R30 ;  /* 0x0000001e001e7308 */ /* 0x000fe20000000800 */
[----:B------:R-:W-:-:S02]  /*afd0*/  FFMA.FTZ R31, R17, c[0x0][0x23c], -R174 ;  /* 0x00008f00111f7a23 */ /* 0x000fc400000108ae */
[----:B------:R-:W-:Y:S01]  /*afe0*/  FFMA.FTZ R35, R20, c[0x0][0x23c], -R169 ;  /* 0x00008f0014237a23 */ /* 0x000fe200000108a9 */
[----:B------:R-:W2:Y:S01]  /*aff0*/  LDSM.16.MT88.4 R16, [R224+0x10000] ;  /* 0x01000000e010783b */ /* 0x000ea20000004200 */
[----:B------:R-:W-:Y:S02]  /*b000*/  FMUL.FTZ R164, R4, c[0x0][0x23c] ;  /* 0x00008f0004a47a20 */ /* 0x000fe40000410000 */
[----:B------:R-:W-:Y:S01]  /*b010*/  FMUL.FTZ R3, R6, c[0x0][0x23c] ;  /* 0x00008f0006037a20 */ /* 0x000fe20000410000 */
[----:B------:R-:W3:Y:S01]  /*b020*/  MUFU.EX2 R33, R33 ;  /* 0x0000002100217308 */ /* 0x000ee20000000800 */
[--C-:B------:R-:W-:Y:S02]  /*b030*/  FFMA.FTZ R179, R23, c[0x0][0x23c], -R174.reuse ;  /* 0x00008f0017b37a23 */ /* 0x100fe400000108ae */
[--C-:B------:R-:W-:Y:S02]  /*b040*/  FFMA.FTZ R178, R21, c[0x0][0x23c], -R174.reuse ;  /* 0x00008f0015b27a23 */ /* 0x100fe400000108ae */
[----:B------:R-:W-:Y:S01]  /*b050*/  LDSM.16.MT88.4 R20, [R220+0x16000] ;  /* 0x01600000dc14783b */ /* 0x000fe20000004200 */
[----:B------:R-:W-:-:S02]  /*b060*/  FFMA.FTZ R176, R183, c[0x0][0x23c], -R174 ;  /* 0x00008f00b7b07a23 */ /* 0x000fc400000108ae */
[----:B------:R-:W-:Y:S01]  /*b070*/  MUFU.EX2 R31, R31 ;  /* 0x0000001f001f7308 */ /* 0x000fe20000000800 */
[----:B------:R-:W-:Y:S02]  /*b080*/  FFMA.FTZ R181, R181, c[0x0][0x23c], -R174 ;  /* 0x00008f00b5b57a23 */ /* 0x000fe400000108ae */
[--C-:B------:R-:W-:Y:S02]  /*b090*/  FFMA.FTZ R180, R180, c[0x0][0x23c], -R169.reuse ;  /* 0x00008f00b4b47a23 */ /* 0x100fe400000108a9 */
[--C-:B------:R-:W-:Y:S02]  /*b0a0*/  FFMA.FTZ R183, R200, c[0x0][0x23c], -R169.reuse ;  /* 0x00008f00c8b77a23 */ /* 0x100fe400000108a9 */
[--C-:B------:R-:W-:Y:S01]  /*b0b0*/  FFMA.FTZ R182, R182, c[0x0][0x23c], -R169.reuse ;  /* 0x00008f00b6b67a23 */ /* 0x100fe200000108a9 */
[----:B------:R-:W4:Y:S01]  /*b0c0*/  MUFU.EX2 R28, R28 ;  /* 0x0000001c001c7308 */ /* 0x000f220000000800 */
[----:B---3--:R-:W-:Y:S01]  /*b0d0*/  F2FP.PACK_AB R4, R30, R33 ;  /* 0x000000211e04723e */ /* 0x008fe200000000ff */
[----:B------:R-:W-:-:S02]  /*b0e0*/  FFMA.FTZ R185, R198, c[0x0][0x23c], -R169 ;  /* 0x00008f00c6b97a23 */ /* 0x000fc400000108a9 */
[--C-:B------:R-:W-:Y:S02]  /*b0f0*/  FFMA.FTZ R190, R25, c[0x0][0x23c], -R174.reuse ;  /* 0x00008f0019be7a23 */ /* 0x100fe400000108ae */
[----:B------:R-:W-:Y:S01]  /*b100*/  LDSM.16.MT88.4 R24, [R224+0x11000] ;  /* 0x01100000e018783b */ /* 0x000fe20000004200 */
[--C-:B------:R-:W-:Y:S01]  /*b110*/  FFMA.FTZ R189, R193, c[0x0][0x23c], -R174.reuse ;  /* 0x00008f00c1bd7a23 */ /* 0x100fe200000108ae */
[----:B------:R-:W3:Y:S01]  /*b120*/  MUFU.EX2 R2, R2 ;  /* 0x0000000200027308 */ /* 0x000ee20000000800 */
[--C-:B------:R-:W-:Y:S02]  /*b130*/  FFMA.FTZ R191, R184, c[0x0][0x23c], -R169.reuse ;  /* 0x00008f00b8bf7a23 */ /* 0x100fe400000108a9 */
[--C-:B------:R-:W-:Y:S02]  /*b140*/  FFMA.FTZ R188, R195, c[0x0][0x23c], -R174.reuse ;  /* 0x00008f00c3bc7a23 */ /* 0x100fe400000108ae */
[----:B------:R-:W-:Y:S02]  /*b150*/  FFMA.FTZ R187, R187, c[0x0][0x23c], -R174 ;  /* 0x00008f00bbbb7a23 */ /* 0x000fe400000108ae */
[--C-:B------:R-:W-:Y:S01]  /*b160*/  FFMA.FTZ R186, R186, c[0x0][0x23c], -R169.reuse ;  /* 0x00008f00baba7a23 */ /* 0x100fe200000108a9 */
[----:B------:R-:W-:Y:S01]  /*b170*/  MUFU.EX2 R0, R0 ;  /* 0x0000000000007308 */ /* 0x000fe20000000800 */
[----:B----4-:R-:W-:Y:S01]  /*b180*/  F2FP.PACK_AB R6, R28, R31 ;  /* 0x0000001f1c06723e */ /* 0x010fe200000000ff */
[----:B------:R-:W-:-:S02]  /*b190*/  FFMA.FTZ R184, R194, c[0x0][0x23c], -R169 ;  /* 0x00008f00c2b87a23 */ /* 0x000fc400000108a9 */
[----:B------:R-:W-:Y:S02]  /*b1a0*/  FFMA.FTZ R193, R192, c[0x0][0x23c], -R169 ;  /* 0x00008f00c0c17a23 */ /* 0x000fe400000108a9 */
[--C-:B------:R-:W-:Y:S02]  /*b1b0*/  FFMA.FTZ R177, R177, c[0x0][0x23c], -R174.reuse ;  /* 0x00008f00b1b17a23 */ /* 0x100fe400000108ae */
[----:B------:R-:W4:Y:S01]  /*b1c0*/  MUFU.EX2 R35, R35 ;  /* 0x0000002300237308 */ /* 0x000f220000000800 */
[----:B---3--:R-:W-:Y:S01]  /*b1d0*/  F2FP.PACK_AB R5, R2, R29 ;  /* 0x0000001d0205723e */ /* 0x008fe200000000ff */
[--C-:B------:R-:W-:Y:S02]  /*b1e0*/  FFMA.FTZ R192, R175, c[0x0][0x23c], -R174.reuse ;  /* 0x00008f00afc07a23 */ /* 0x100fe400000108ae */
[--C-:B------:R-:W-:Y:S02]  /*b1f0*/  FFMA.FTZ R173, R173, c[0x0][0x23c], -R174.reuse ;  /* 0x00008f00adad7a23 */ /* 0x100fe400000108ae */
[----:B------:R-:W-:-:S02]  /*b200*/  FFMA.FTZ R174, R171, c[0x0][0x23c], -R174 ;  /* 0x00008f00abae7a23 */ /* 0x000fc400000108ae */
[----:B------:R-:W3:Y:S01]  /*b210*/  MUFU.EX2 R164, R164 ;  /* 0x000000a400a47308 */ /* 0x000ee20000000800 */
[--C-:B------:R-:W-:Y:S02]  /*b220*/  FFMA.FTZ R171, R172, c[0x0][0x23c], -R169.reuse ;  /* 0x00008f00acab7a23 */ /* 0x100fe400000108a9 */
[--C-:B------:R-:W-:Y:S02]  /*b230*/  FFMA.FTZ R170, R170, c[0x0][0x23c], -R169.reuse ;  /* 0x00008f00aaaa7a23 */ /* 0x100fe400000108a9 */
[--C-:B------:R-:W-:Y:S02]  /*b240*/  FFMA.FTZ R168, R168, c[0x0][0x23c], -R169.reuse ;  /* 0x00008f00a8a87a23 */ /* 0x100fe400000108a9 */
[----:B------:R-:W-:Y:S01]  /*b250*/  FFMA.FTZ R165, R165, c[0x0][0x23c], -R169 ;  /* 0x00008f00a5a57a23 */ /* 0x000fe200000108a9 */
[----:B------:R-:W5:Y:S01]  /*b260*/  MUFU.EX2 R3, R3 ;  /* 0x0000000300037308 */ /* 0x000f620000000800 */
[----:B----4-:R-:W-:Y:S01]  /*b270*/  F2FP.PACK_AB R7, R35, R0 ;  /* 0x000000002307723e */ /* 0x010fe200000000ff */
[----:B---3--:R-:W-:-:S06]  /*b280*/  FMUL.FTZ R152, R152, R164 ;  /* 0x000000a498987220 */ /* 0x008fcc0000410000 */
[----:B------:R-:W-:Y:S01]  /*b290*/  MUFU.EX2 R176, R176 ;  /* 0x000000b000b07308 */ /* 0x000fe20000000800 */
[-C--:B------:R-:W-:Y:S02]  /*b2a0*/  FMUL.FTZ R153, R153, R164.reuse ;  /* 0x000000a499997220 */ /* 0x080fe40000410000 */
[-C--:B------:R-:W-:Y:S02]  /*b2b0*/  FMUL.FTZ R148, R148, R164.reuse ;  /* 0x000000a494947220 */ /* 0x080fe40000410000 */
[----:B------:R-:W-:Y:S02]  /*b2c0*/  FMUL.FTZ R149, R149, R164 ;  /* 0x000000a495957220 */ /* 0x000fe40000410000 */
[-C--:B-----5:R-:W-:Y:S01]  /*b2d0*/  FMUL.FTZ R154, R154, R3.reuse ;  /* 0x000000039a9a7220 */ /* 0x0a0fe20000410000 */
[----:B------:R-:W3:Y:S01]  /*b2e0*/  MUFU.EX2 R179, R179 ;  /* 0x000000b300b37308 */ /* 0x000ee20000000800 */
        /* <DEDUP_REMOVED lines=14> */
[----:B------:R-:W-:Y:S01]  /*b3d0*/  MUFU.EX2 R181, R181 ;  /* 0x000000b500b57308 */ /* 0x000fe20000000800 */
        /* <DEDUP_REMOVED lines=9> */
[----:B------:R-:W4:Y:S01]  /*b470*/  LDSM.16.MT88.4 R8, [R222+0x12000] ;  /* 0x01200000de08783b */ /* 0x000f220000004200 */
[----:B------:R-:W-:-:S02]  /*b480*/  FMUL.FTZ R157, R157, R164 ;  /* 0x000000a49d9d7220 */ /* 0x000fc40000410000 */
[-C--:B------:R-:W-:Y:S01]  /*b490*/  FMUL.FTZ R158, R158, R3.reuse ;  /* 0x000000039e9e7220 */ /* 0x080fe20000410000 */
[----:B------:R-:W5:Y:S01]  /*b4a0*/  MUFU.EX2 R183, R183 ;  /* 0x000000b700b77308 */ /* 0x000f620000000800 */
[-C--:B------:R-:W-:Y:S02]  /*b4b0*/  FMUL.FTZ R159, R159, R3.reuse ;  /* 0x000000039f9f7220 */ /* 0x080fe40000410000 */
[C---:B--2---:R-:W-:Y:S01]  /*b4c0*/  HMMA.16816.F32 R160, R4.reuse, R16, R160 ;  /* 0x0000001004a0723c */ /* 0x044fe200000018a0 */
[-C--:B------:R-:W-:Y:S02]  /*b4d0*/  FMUL.FTZ R36, R36, R164.reuse ;  /* 0x000000a424247220 */ /* 0x080fe40000410000 */
[-C--:B------:R-:W-:Y:S02]  /*b4e0*/  FMUL.FTZ R37, R37, R164.reuse ;  /* 0x000000a425257220 */ /* 0x080fe40000410000 */
[-C--:B------:R-:W-:Y:S01]  /*b4f0*/  FMUL.FTZ R38, R38, R3.reuse ;  /* 0x0000000326267220 */ /* 0x080fe20000410000 */
[----:B------:R-:W-:Y:S01]  /*b500*/  MUFU.EX2 R182, R182 ;  /* 0x000000b600b67308 */ /* 0x000fe20000000800 */
[----:B------:R-:W-:Y:S01]  /*b510*/  FMUL.FTZ R39, R39, R3 ;  /* 0x0000000327277220 */ /* 0x000fe20000410000 */
[----:B------:R-:W-:Y:S01]  /*b520*/  HMMA.16816.F32 R156, R4, R18, R156 ;  /* 0x00000012049c723c */ /* 0x000fe2000000189c */
[----:B------:R-:W2:Y:S01]  /*b530*/  LDSM.16.MT88.4 R16, [R220+0x10000] ;  /* 0x01000000dc10783b */ /* 0x000ea20000004200 */
[----:B------:R-:W-:-:S02]  /*b540*/  FMUL.FTZ R40, R40, R164 ;  /* 0x000000a428287220 */ /* 0x000fc40000410000 */
[-C--:B------:R-:W-:Y:S02]  /*b550*/  FMUL.FTZ R41, R41, R164.reuse ;  /* 0x000000a429297220 */ /* 0x080fe40000410000 */
[-C--:B------:R-:W-:Y:S01]  /*b560*/  FMUL.FTZ R42, R42, R3.reuse ;  /* 0x000000032a2a7220 */ /* 0x080fe20000410000 */
[----:B------:R-:W2:Y:S01]  /*b570*/  MUFU.EX2 R185, R185 ;  /* 0x000000b900b97308 */ /* 0x000ea20000000800 */
[-C--:B------:R-:W-:Y:S02]  /*b580*/  FMUL.FTZ R43, R43, R3.reuse ;  /* 0x000000032b2b7220 */ /* 0x080fe40000410000 */
[-C--:B------:R-:W-:Y:S01]  /*b590*/  FMUL.FTZ R44, R44, R164.reuse ;  /* 0x000000a42c2c7220 */ /* 0x080fe20000410000 */
[----:B-1----:R-:W-:Y:S01]  /*b5a0*/  HMMA.16816.F32 R36, R4, R12, R36 ;  /* 0x0000000c0424723c */ /* 0x002fe20000001824 */
[----:B------:R-:W-:Y:S02]  /*b5b0*/  FMUL.FTZ R45, R45, R164 ;  /* 0x000000a42d2d7220 */ /* 0x000fe40000410000 */
[-C--:B------:R-:W-:Y:S01]  /*b5c0*/  FMUL.FTZ R46, R46, R3.reuse ;  /* 0x000000032e2e7220 */ /* 0x080fe20000410000 */
[----:B------:R-:W1:Y:S01]  /*b5d0*/  MUFU.EX2 R188, R188 ;  /* 0x000000bc00bc7308 */ /* 0x000e620000000800 */
[----:B------:R-:W-:-:S02]  /*b5e0*/  FMUL.FTZ R47, R47, R3 ;  /* 0x000000032f2f7220 */ /* 0x000fc40000410000 */
[-C--:B------:R-:W-:Y:S01]  /*b5f0*/  FMUL.FTZ R48, R48, R164.reuse ;  /* 0x000000a430307220 */ /* 0x080fe20000410000 */
[C---:B------:R-:W-:Y:S01]  /*b600*/  HMMA.16816.F32 R40, R4.reuse, R14, R40 ;  /* 0x0000000e0428723c */ /* 0x040fe20000001828 */
[-C--:B------:R-:W-:Y:S01]  /*b610*/  FMUL.FTZ R49, R49, R164.reuse ;  /* 0x000000a431317220 */ /* 0x080fe20000410000 */
[----:B------:R-:W1:Y:S01]  /*b620*/  LDSM.16.MT88.4 R12, [R220+0x12000] ;  /* 0x01200000dc0c783b */ /* 0x000e620000004200 */
[-C--:B------:R-:W-:Y:S01]  /*b630*/  FMUL.FTZ R50, R50, R3.reuse ;  /* 0x0000000332327220 */ /* 0x080fe20000410000 */
[----:B------:R-:W1:Y:S01]  /*b640*/  MUFU.EX2 R187, R187 ;  /* 0x000000bb00bb7308 */ /* 0x000e620000000800 */
[----:B------:R-:W-:Y:S02]  /*b650*/  FMUL.FTZ R51, R51, R3 ;  /* 0x0000000333337220 */ /* 0x000fe40000410000 */
[-C--:B------:R-:W-:Y:S01]  /*b660*/  FMUL.FTZ R136, R136, R164.reuse ;  /* 0x000000a488887220 */ /* 0x080fe20000410000 */
[----:B----4-:R-:W-:Y:S01]  /*b670*/  HMMA.16816.F32 R44, R4, R8, R44 ;  /* 0x00000008042c723c */ /* 0x010fe2000000182c */
[----:B------:R-:W-:-:S02]  /*b680*/  FMUL.FTZ R137, R137, R164 ;  /* 0x000000a489897220 */ /* 0x000fc40000410000 */
[-C--:B------:R-:W-:Y:S01]  /*b690*/  FMUL.FTZ R138, R138, R3.reuse ;  /* 0x000000038a8a7220 */ /* 0x080fe20000410000 */
[----:B------:R-:W-:Y:S01]  /*b6a0*/  MUFU.EX2 R189, R189 ;  /* 0x000000bd00bd7308 */ /* 0x000fe20000000800 */
[-C--:B------:R-:W-:Y:S02]  /*b6b0*/  FMUL.FTZ R139, R139, R3.reuse ;  /* 0x000000038b8b7220 */ /* 0x080fe40000410000 */
[-C--:B------:R-:W-:Y:S01]  /*b6c0*/  FMUL.FTZ R132, R132, R164.reuse ;  /* 0x000000a484847220 */ /* 0x080fe20000410000 */
[----:B------:R-:W-:Y:S01]  /*b6d0*/  HMMA.16816.F32 R48, R4, R10, R48 ;  /* 0x0000000a0430723c */ /* 0x000fe20000001830 */
[----:B------:R-:W4:Y:S01]  /*b6e0*/  LDSM.16.MT88.4 R8, [R224+0x14000] ;  /* 0x01400000e008783b */ /* 0x000f220000004200 */
[----:B------:R-:W-:Y:S02]  /*b6f0*/  FMUL.FTZ R133, R133, R164 ;  /* 0x000000a485857220 */ /* 0x000fe40000410000 */
[-C--:B------:R-:W-:Y:S01]  /*b700*/  FMUL.FTZ R134, R134, R3.reuse ;  /* 0x0000000386867220 */ /* 0x080fe20000410000 */
[----:B------:R-:W-:Y:S01]  /*b710*/  MUFU.EX2 R190, R190 ;  /* 0x000000be00be7308 */ /* 0x000fe20000000800 */
[----:B------:R-:W-:-:S02]  /*b720*/  FMUL.FTZ R135, R135, R3 ;  /* 0x0000000387877220 */ /* 0x000fc40000410000 */
        /* <DEDUP_REMOVED lines=37> */
[----:B------:R-:W1:Y:S01]  /*b980*/  MUFU.EX2 R192, R192 ;  /* 0x000000c000c07308 */ /* 0x000e620000000800 */
        /* <DEDUP_REMOVED lines=12> */
[----:B------:R-:W-:Y:S01]  /*ba50*/  MUFU.EX2 R174, R174 ;  /* 0x000000ae00ae7308 */ /* 0x000fe20000000800 */
        /* <DEDUP_REMOVED lines=37> */
[-C--:B------:R-:W-:Y:S02]  /*bcb0*/  FMUL.FTZ R115, R115, R3.reuse ;  /* 0x0000000373737220 */ /* 0x080fe40000410000 */
[-C--:B------:R-:W-:Y:S01]  /*bcc0*/  FMUL.FTZ R116, R116, R164.reuse ;  /* 0x000000a474747220 */ /* 0x080fe20000410000 */
[----:B-1----:R-:W-:Y:S01]  /*bcd0*/  HMMA.16816.F32 R108, R4, R12, R108 ;  /* 0x0000000c046c723c */ /* 0x002fe2000000186c */
[----:B------:R-:W-:Y:S02]  /*bce0*/  FMUL.FTZ R117, R117, R164 ;  /* 0x000000a475757220 */ /* 0x000fe40000410000 */
[----:B------:R-:W-:-:S02]  /*bcf0*/  FMUL.FTZ R118, R118, R3 ;  /* 0x0000000376767220 */ /* 0x000fc40000410000 */
[-C--:B------:R-:W-:Y:S02]  /*bd00*/  FMUL.FTZ R119, R119, R3.reuse ;  /* 0x0000000377777220 */ /* 0x080fe40000410000 */
[-C--:B------:R-:W-:Y:S01]  /*bd10*/  FMUL.FTZ R120, R120, R164.reuse ;  /* 0x000000a478787220 */ /* 0x080fe20000410000 */
[C---:B------:R-:W-:Y:S01]  /*bd20*/  HMMA.16816.F32 R112, R4.reuse, R14, R112 ;  /* 0x0000000e0470723c */ /* 0x040fe20000001870 */
[-C--:B------:R-:W-:Y:S01]  /*bd30*/  FMUL.FTZ R121, R121, R164.reuse ;  /* 0x000000a479797220 */ /* 0x080fe20000410000 */
[----:B------:R-:W1:Y:S01]  /*bd40*/  LDSM.16.MT88.4 R12, [R224+0x10800] ;  /* 0x01080000e00c783b */ /* 0x000e620000004200 */
[-C--:B------:R-:W-:Y:S02]  /*bd50*/  FMUL.FTZ R122, R122, R3.reuse ;  /* 0x000000037a7a7220 */ /* 0x080fe40000410000 */
[----:B------:R-:W-:Y:S02]  /*bd60*/  FMUL.FTZ R123, R123, R3 ;  /* 0x000000037b7b7220 */ /* 0x000fe40000410000 */
[-C--:B------:R-:W-:Y:S01]  /*bd70*/  FMUL.FTZ R100, R100, R164.reuse ;  /* 0x000000a464647220 */ /* 0x080fe20000410000 */
[----:B----4-:R-:W-:Y:S01]  /*bd80*/  HMMA.16816.F32 R116, R4, R8, R116 ;  /* 0x000000080474723c */ /* 0x010fe20000001874 */
[----:B------:R-:W-:-:S02]  /*bd90*/  FMUL.FTZ R101, R101, R164 ;  /* 0x000000a465657220 */ /* 0x000fc40000410000 */
[-C--:B------:R-:W-:Y:S02]  /*bda0*/  FMUL.FTZ R102, R102, R3.reuse ;  /* 0x0000000366667220 */ /* 0x080fe40000410000 */
[-C--:B------:R-:W-:Y:S02]  /*bdb0*/  FMUL.FTZ R103, R103, R3.reuse ;  /* 0x0000000367677220 */ /* 0x080fe40000410000 */
[-C--:B------:R-:W-:Y:S01]  /*bdc0*/  FMUL.FTZ R104, R104, R164.reuse ;  /* 0x000000a468687220 */ /* 0x080fe20000410000 */
[----:B------:R-:W-:Y:S01]  /*bdd0*/  HMMA.16816.F32 R120, R4, R10, R120 ;  /* 0x0000000a0478723c */ /* 0x000fe20000001878 */
[----:B------:R-:W4:Y:S01]  /*bde0*/  LDSM.16.MT88.4 R8, [R221+0x10800] ;  /* 0x01080000dd08783b */ /* 0x000f220000004200 */
[----:B------:R-:W-:Y:S02]  /*bdf0*/  FMUL.FTZ R105, R105, R164 ;  /* 0x000000a469697220 */ /* 0x000fe40000410000 */
[-C--:B------:R-:W-:Y:S02]  /*be00*/  FMUL.FTZ R106, R106, R3.reuse ;  /* 0x000000036a6a7220 */ /* 0x080fe40000410000 */
[----:B------:R-:W-:-:S02]  /*be10*/  FMUL.FTZ R107, R107, R3 ;  /* 0x000000036b6b7220 */ /* 0x000fc40000410000 */
[-C--:B------:R-:W-:Y:S01]  /*be20*/  FMUL.FTZ R124, R124, R164.reuse ;  /* 0x000000a47c7c7220 */ /* 0x080fe20000410000 */
[C---:B--2---:R-:W-:Y:S01]  /*be30*/  HMMA.16816.F32 R100, R4.reuse, R16, R100 ;  /* 0x000000100464723c */ /* 0x044fe20000001864 */
[-C--:B------:R-:W-:Y:S02]  /*be40*/  FMUL.FTZ R125, R125, R164.reuse ;  /* 0x000000a47d7d7220 */ /* 0x080fe40000410000 */
[-C--:B------:R-:W-:Y:S02]  /*be50*/  FMUL.FTZ R126, R126, R3.reuse ;  /* 0x000000037e7e7220 */ /* 0x080fe40000410000 */
[-C--:B------:R-:W-:Y:S02]  /*be60*/  FMUL.FTZ R127, R127, R3.reuse ;  /* 0x000000037f7f7220 */ /* 0x080fe40000410000 */
[-C--:B------:R-:W-:Y:S01]  /*be70*/  FMUL.FTZ R128, R128, R164.reuse ;  /* 0x000000a480807220 */ /* 0x080fe20000410000 */
[----:B------:R-:W-:Y:S01]  /*be80*/  HMMA.16816.F32 R104, R4, R18, R104 ;  /* 0x000000120468723c */ /* 0x000fe20000001868 */
[----:B------:R-:W-:Y:S01]  /*be90*/  FMUL.FTZ R129, R129, R164 ;  /* 0x000000a481817220 */ /* 0x000fe20000410000 */
[----:B------:R-:W2:Y:S01]  /*bea0*/  LDSM.16.MT88.4 R16, [R222+0x10800] ;  /* 0x01080000de10783b */ /* 0x000ea20000004200 */
[----:B------:R-:W-:-:S02]  /*beb0*/  FMUL.FTZ R130, R130, R3 ;  /* 0x0000000382827220 */ /* 0x000fc40000410000 */
[-C--:B------:R-:W-:Y:S02]  /*bec0*/  FMUL.FTZ R131, R131, R3.reuse ;  /* 0x0000000383837220 */ /* 0x080fe40000410000 */
[----:B------:R-:W-:Y:S01]  /*bed0*/  FFMA.FTZ R33, R201, R164, R33 ;  /* 0x000000a4c9217223 */ /* 0x000fe20000010021 */
[C---:B------:R-:W-:Y:S01]  /*bee0*/  HMMA.16816.F32 R124, R4.reuse, R20, R124 ;  /* 0x00000014047c723c */ /* 0x040fe2000000187c */
[----:B------:R-:W-:Y:S01]  /*bef0*/  FFMA.FTZ R3, R252, R3, R29 ;  /* 0x00000003fc037223 */ /* 0x000fe2000001001d */
[----:B------:R-:W-:Y:S01]  /*bf00*/  MOV R164, R34 ;  /* 0x0000002200a47202 */ /* 0x000fe20000000f00 */
[----:B------:R-:W-:Y:S02]  /*bf10*/  FADD.FTZ R30, R30, R33 ;  /* 0x000000211e1e7221 */ /* 0x000fe40000010000 */
[----:B------:R-:W-:Y:S02]  /*bf20*/  FADD.FTZ R3, R2, R3 ;  /* 0x0000000302037221 */ /* 0x000fe40000010000 */
[----:B------:R-:W-:Y:S01]  /*bf30*/  FADD.FTZ R31, R31, R30 ;  /* 0x0000001e1f1f7221 */ /* 0x000fe20000010000 */
[----:B------:R-:W-:Y:S01]  /*bf40*/  HMMA.16816.F32 R128, R4, R22, R128 ;  /* 0x000000160480723c */ /* 0x000fe20000001880 */
[----:B------:R-:W2:Y:S01]  /*bf50*/  LDSM.16.MT88.4 R20, [R220+0x10800] ;  /* 0x01080000dc14783b */ /* 0x000ea20000004200 */
[----:B------:R-:W-:-:S02]  /*bf60*/  FADD.FTZ R0, R0, R3 ;  /* 0x0000000300007221 */ /* 0x000fc40000010000 */
[----:B------:R-:W-:Y:S02]  /*bf70*/  FADD.FTZ R3, R28, R31 ;  /* 0x0000001f1c037221 */ /* 0x000fe40000010000 */
[----:B------:R-:W-:Y:S01]  /*bf80*/  FADD.FTZ R35, R35, R0 ;  /* 0x0000000023237221 */ /* 0x000fe20000010000 */
[----:B---3--:R-:W-:Y:S01]  /*bf90*/  F2FP.PACK_AB R4, R179, R176 ;  /* 0x000000b0b304723e */ /* 0x008fe200000000ff */
[----:B------:R-:W-:Y:S01]  /*bfa0*/  FADD.FTZ R176, R176, R3 ;  /* 0x00000003b0b07221 */ /* 0x000fe20000010000 */
[----:B-----5:R-:W-:Y:S01]  /*bfb0*/  F2FP.PACK_AB R5, R183, R180 ;  /* 0x000000b4b705723e */ /* 0x020fe200000000ff */
[----:B------:R-:W-:Y:S01]  /*bfc0*/  FADD.FTZ R180, R180, R35 ;  /* 0x00000023b4b47221 */ /* 0x000fe20000010000 */
[----:B------:R-:W-:Y:S01]  /*bfd0*/  F2FP.PACK_AB R6, R181, R178 ;  /* 0x000000b2b506723e */ /* 0x000fe200000000ff */
[----:B------:R-:W-:Y:S01]  /*bfe0*/  FADD.FTZ R179, R179, R176 ;  /* 0x000000b0b3b37221 */ /* 0x000fe20000010000 */
[----:B------:R-:W-:Y:S01]  /*bff0*/  F2FP.PACK_AB R7, R185, R182 ;  /* 0x000000b6b907723e */ /* 0x000fe200000000ff */
[----:B------:R-:W-:Y:S01]  /*c000*/  FADD.FTZ R183, R183, R180 ;  /* 0x000000b4b7b77221 */ /* 0x000fe20000010000 */
[----:B------:R-:W-:Y:S01]  /*c010*/  MOV R3, R32 ;  /* 0x0000002000037202 */ /* 0x000fe20000000f00 */
[----:B------:R-:W-:-:S02]  /*c020*/  FADD.FTZ R178, R178, R179 ;  /* 0x000000b3b2b27221 */ /* 0x000fc40000010000 */
[----:B------:R-:W-:Y:S02]  /*c030*/  FADD.FTZ R182, R182, R183 ;  /* 0x000000b7b6b67221 */ /* 0x000fe40000010000 */
[----:B-1----:R-:W-:Y:S01]  /*c040*/  HMMA.16816.F32 R160, R4, R12, R160 ;  /* 0x0000000c04a0723c */ /* 0x002fe200000018a0 */
[----:B------:R-:W-:Y:S02]  /*c050*/  FADD.FTZ R181, R181, R178 ;  /* 0x000000b2b5b57221 */ /* 0x000fe40000010000 */
[----:B------:R-:W-:Y:S02]  /*c060*/  FADD.FTZ R185, R185, R182 ;  /* 0x000000b6b9b97221 */ /* 0x000fe40000010000 */
[----:B------:R-:W-:-:S03]  /*c070*/  FADD.FTZ R0, R188, R181 ;  /* 0x000000b5bc007221 */ /* 0x000fc60000010000 */
[----:B------:R-:W-:Y:S01]  /*c080*/  HMMA.16816.F32 R156, R4, R14, R156 ;  /* 0x0000000e049c723c */ /* 0x000fe2000000189c */
[----:B------:R-:W1:Y:S01]  /*c090*/  LDSM.16.MT88.4 R12, [R224+0x12800] ;  /* 0x01280000e00c783b */ /* 0x000e620000004200 */
[----:B------:R-:W-:-:S06]  /*c0a0*/  FADD.FTZ R0, R187, R0 ;  /* 0x00000000bb007221 */ /* 0x000fcc0000010000 */
        /* <DEDUP_REMOVED lines=43> */
[----:B------:R-:W-:Y:S01]  /*c360*/  HMMA.16816.F32 R128, R4, R22, R128 ;  /* 0x000000160480723c */ /* 0x000fe20000001880 */
[----:B------:R-:W-:Y:S06]  /*c370*/  LDSM.16.MT88.4 R20, [R220+0x13000] ;  /* 0x01300000dc14783b */ /* 0x000fec0000004200 */
[----:B------:R-:W-:-:S02]  /*c380*/  F2FP.PACK_AB R4, R187, R188 ;  /* 0x000000bcbb04723e */ /* 0x000fc400000000ff */
[----:B------:R-:W-:Y:S01]  /*c390*/  F2FP.PACK_AB R5, R191, R186 ;  /* 0x000000babf05723e */ /* 0x000fe200000000ff */
[----:B------:R-:W-:Y:S01]  /*c3a0*/  FADD.FTZ R186, R186, R185 ;  /* 0x000000b9baba7221 */ /* 0x000fe20000010000 */
[C---:B------:R-:W-:Y:S01]  /*c3b0*/  F2FP.PACK_AB R6, R190.reuse, R189 ;  /* 0x000000bdbe06723e */ /* 0x040fe200000000ff */
[----:B------:R-:W-:Y:S01]  /*c3c0*/  FADD.FTZ R189, R189, R0 ;  /* 0x00000000bdbd7221 */ /* 0x000fe20000010000 */
[----:B------:R-:W-:Y:S01]  /*c3d0*/  F2FP.PACK_AB R7, R193, R184 ;  /* 0x000000b8c107723e */ /* 0x000fe200000000ff */
[----:B------:R-:W-:Y:S02]  /*c3e0*/  FADD.FTZ R191, R191, R186 ;  /* 0x000000babfbf7221 */ /* 0x000fe40000010000 */
[----:B------:R-:W-:Y:S02]  /*c3f0*/  FADD.FTZ R190, R190, R189 ;  /* 0x000000bdbebe7221 */ /* 0x000fe40000010000 */
[----:B------:R-:W-:Y:S02]  /*c400*/  FADD.FTZ R0, R184, R191 ;  /* 0x000000bfb8007221 */ /* 0x000fe40000010000 */
[----:B------:R-:W-:Y:S02]  /*c410*/  HMMA.16816.F32 R160, R4, R24, R160 ;  /* 0x0000001804a0723c */ /* 0x000fe400000018a0 */
[----:B------:R-:W-:-:S06]  /*c420*/  FADD.FTZ R0, R193, R0 ;  /* 0x00000000c1007221 */ /* 0x000fcc0000010000 */
        /* <DEDUP_REMOVED lines=9> */
[C---:B----4-:R-:W-:Y:S08]  /*c4c0*/  HMMA.16816.F32 R36, R4.reuse, R24, R36 ;  /* 0x000000180424723c */ /* 0x050ff00000001824 */
        /* <DEDUP_REMOVED lines=47> */
[----:B----4-:R-:W-:Y:S01]  /*c7c0*/  HMMA.16816.F32 R160, R4, R16, R160 ;  /* 0x0000001004a0723c */ /* 0x010fe200000018a0 */
[----:B------:R-:W-:Y:S02]  /*c7d0*/  FADD.FTZ R0, R174, R173 ;  /* 0x000000adae007221 */ /* 0x000fe40000010000 */
[----:B------:R-:W-:-:S03]  /*c7e0*/  FADD.FTZ R252, R165, R168 ;  /* 0x000000a8a5fc7221 */ /* 0x000fc60000010000 */
[----:B------:R-:W-:Y:S02]  /*c7f0*/  STL [R1+0x8], R0 ;  /* 0x0000080001007387 */ /* 0x000fe40000100800 */
[C---:B------:R-:W-:Y:S02]  /*c800*/  HMMA.16816.F32 R156, R4.reuse, R18, R156 ;  /* 0x00000012049c723c */ /* 0x040fe4000000189c */
[----:B------:R-:W4:Y:S06]  /*c810*/  LDSM.16.MT88.4 R16, [R222+0x13800] ;  /* 0x01380000de10783b */ /* 0x000f2c0000004200 */
        /* <DEDUP_REMOVED lines=31> */
[C---:B------:R-:W-:Y:S08]  /*ca10*/  HMMA.16816.F32 R88, R4.reuse, R22, R88 ;  /* 0x000000160458723c */ /* 0x040ff00000001858 */
[C---:B--2---:R-:W-:Y:S08]  /*ca20*/  HMMA.16816.F32 R92, R4.reuse, R24, R92 ;  /* 0x00000018045c723c */ /* 0x044ff0000000185c */
[C---:B------:R-:W-:Y:S08]  /*ca30*/  HMMA.16816.F32 R96, R4.reuse, R26, R96 ;  /* 0x0000001a0460723c */ /* 0x040ff00000001860 */
[C---:B-1----:R-:W-:Y:S08]  /*ca40*/  HMMA.16816.F32 R108, R4.reuse, R12, R108 ;  /* 0x0000000c046c723c */ /* 0x042ff0000000186c */
[C---:B------:R-:W-:Y:S08]  /*ca50*/  HMMA.16816.F32 R112, R4.reuse, R14, R112 ;  /* 0x0000000e0470723c */ /* 0x040ff00000001870 */
[C---:B---3--:R-:W-:Y:S08]  /*ca60*/  HMMA.16816.F32 R116, R4.reuse, R8, R116 ;  /* 0x000000080474723c */ /* 0x048ff00000001874 */
[C---:B------:R-:W-:Y:S08]  /*ca70*/  HMMA.16816.F32 R120, R4.reuse, R10, R120 ;  /* 0x0000000a0478723c */ /* 0x040ff00000001878 */
[C---:B----4-:R-:W-:Y:S08]  /*ca80*/  HMMA.16816.F32 R124, R4.reuse, R16, R124 ;  /* 0x00000010047c723c */ /* 0x050ff0000000187c */
[----:B------:R-:W-:Y:S08]  /*ca90*/  HMMA.16816.F32 R128, R4, R18, R128 ;  /* 0x000000120480723c */ /* 0x000ff00000001880 */
.L_x_259:
        /* <DEDUP_REMOVED lines=21> */
[----:B------:R-:W-:Y:S01]  /*cbf0*/  UIADD3 UR7, UR29, -0x1, URZ ;  /* 0xffffffff1d077890 */ /* 0x000fe2000fffe03f */
[----:B------:R-:W-:Y:S02]  /*cc00*/  LEA R249, P0, R5, c[0x0][0x170], 0x1 ;  /* 0x00005c0005f97a11 */ /* 0x000fe400078008ff */
[----:B-1----:R-:W-:-:S02]  /*cc10*/  SHF.R.S32.HI R0, RZ, 0x1f, R9 ;  /* 0x0000001fff007819 */ /* 0x002fc40000011409 */
[----:B------:R-:W-:Y:S02]  /*cc20*/  LEA R251, P1, R7, c[0x0][0x168], 0x1 ;  /* 0x00005a0007fb7a11 */ /* 0x000fe400078208ff */
[----:B------:R-:W-:Y:S02]  /*cc30*/  LEA.HI R0, R0, R9, RZ, 0x3 ;  /* 0x0000000900007211 */ /* 0x000fe400078f18ff */
[----:B------:R-:W-:Y:S01]  /*cc40*/  LEA.HI.X R248, R5, c[0x0][0x174], R248, 0x1, P0 ;  /* 0x00005d0005f87a11 */ /* 0x000fe200000f0cf8 */
[----:B------:R-:W-:Y:S01]  /*cc50*/  IMAD.MOV.U32 R5, RZ, RZ, R197 ;  /* 0x000000ffff057224 */ /* 0x000fe200078e00c5 */
[----:B------:R-:W-:Y:S01]  /*cc60*/  SHF.R.S32.HI R16, RZ, 0x3, R0 ;  /* 0x00000003ff107819 */ /* 0x000fe20000011400 */
[----:B------:R-:W-:Y:S01]  /*cc70*/  IMAD.MOV.U32 R0, RZ, RZ, R3 ;  /* 0x000000ffff007224 */ /* 0x000fe200078e0003 */
[----:B------:R-:W-:Y:S02]  /*cc80*/  LEA.HI.X R250, R7, c[0x0][0x16c], R250, 0x1, P1 ;  /* 0x00005b0007fa7a11 */ /* 0x000fe400008f0cfa */
[----:B------:R-:W-:-:S02]  /*cc90*/  SHF.R.S32.HI R17, RZ, 0x1f, R16 ;  /* 0x0000001fff117819 */ /* 0x000fc40000011410 */
[C---:B------:R-:W-:Y:S02]  /*cca0*/  IADD3 R20, P2, R16.reuse, 0x10, RZ ;  /* 0x0000001010147810 */ /* 0x040fe40007f5e0ff */
[C---:B------:R-:W-:Y:S01]  /*ccb0*/  IADD3 R14, P0, R16.reuse, 0x30, RZ ;  /* 0x00000030100e7810 */ /* 0x040fe20007f1e0ff */
[----:B------:R1:W-:Y:S01]  /*ccc0*/  STL.64 [R1+0x10], R16 ;  /* 0x0000101001007387 */ /* 0x0003e20000100a00 */
[----:B------:R-:W-:Y:S01]  /*ccd0*/  IADD3 R18, P1, R16, 0x20, RZ ;  /* 0x0000002010127810 */ /* 0x000fe20007f3e0ff */
[--C-:B------:R-:W-:Y:S01]  /*cce0*/  IMAD.X R21, RZ, RZ, R17.reuse, P2 ;  /* 0x000000ffff157224 */ /* 0x100fe200010e0611 */
[----:B------:R-:W-:Y:S01]  /*ccf0*/  ISETP.GE.AND P2, PT, R231, c[0x0][0x220], PT ;  /* 0x00008800e7007a0c */ /* 0x000fe20003f46270 */
[--C-:B------:R-:W-:Y:S02]  /*cd00*/  IMAD.X R15, RZ, RZ, R17.reuse, P0 ;  /* 0x000000ffff0f7224 */ /* 0x100fe400000e0611 */
[----:B------:R-:W-:Y:S01]  /*cd10*/  IMAD.X R19, RZ, RZ, R17, P1 ;  /* 0x000000ffff137224 */ /* 0x000fe200008e0611 */
[----:B------:R1:W-:Y:S04]  /*cd20*/  STL.64 [R1+0x28], R20 ;  /* 0x0000281401007387 */ /* 0x0003e80000100a00 */
[----:B------:R1:W-:Y:S04]  /*cd30*/  STL.64 [R1+0x18], R14 ;  /* 0x0000180e01007387 */ /* 0x0003e80000100a00 */
[----:B------:R1:W-:Y:S04]  /*cd40*/  STL.64 [R1+0x20], R18 ;  /* 0x0000201201007387 */ /* 0x0003e80000100a00 */
[----:B------:R1:W-:Y:S01]  /*cd50*/  STL.64 [R1], R4 ;  /* 0x0000000401007387 */ /* 0x0003e20000100a00 */
[----:B------:R-:W-:Y:S05]  /*cd60*/  BRA `(.L_x_264) ;  /* 0x000006c000007947 */ /* 0x000fea0003800000 */
.L_x_266:
        /* <DEDUP_REMOVED lines=108> */
.L_x_264:
[----:B------:R-:W2:Y:S01]  /*d430*/  LDL.64 R6, [R1] ;  /* 0x0000000001067983 */ /* 0x000ea20000100a00 */
[----:B------:R-:W-:Y:S01]  /*d440*/  UIADD3 UR13, UR7, -UR10, URZ ;  /* 0x8000000a070d7290 */ /* 0x000fe2000fffe03f */
[----:B------:R-:W-:Y:S04]  /*d450*/  DEPBAR.LE SB0, 0x0 ;  /* 0x000080000000791a */ /* 0x000fe80000000000 */
[----:B-1----:R-:W3:Y:S01]  /*d460*/  LDL.64 R4, [R1+0x10] ;  /* 0x0000100001047983 */ /* 0x002ee20000100a00 */
[----:B------:R-:W-:Y:S01]  /*d470*/  UIADD3 UR6, UR29, -0x1, URZ ;  /* 0xffffffff1d067890 */ /* 0x000fe2000fffe03f */
[----:B------:R-:W-:Y:S02]  /*d480*/  IMAD.U32 R3, RZ, RZ, UR13 ;  /* 0x0000000dff037e24 */ /* 0x000fe4000f8e00ff */
[----:B------:R-:W4:Y:S01]  /*d490*/  LDL.64 R32, [R1+0x28] ;  /* 0x0000280001207983 */ /* 0x000f220000100a00 */
[----:B------:R-:W-:Y:S02]  /*d4a0*/  USHF.R.S32.HI UR5, URZ, 0x1f, UR6 ;  /* 0x0000001f3f057899 */ /* 0x000fe40008011406 */
[----:B------:R-:W-:Y:S01]  /*d4b0*/  UIMAD UR4, UR25, UR6, URZ ;  /* 0x00000006190472a4 */ /* 0x000fe2000f8e023f */
[----:B------:R-:W5:Y:S01]  /*d4c0*/  LDL.64 R24, [R1+0x20] ;  /* 0x0000200001187983 */ /* 0x000f620000100a00 */
[----:B------:R-:W-:Y:S01]  /*d4d0*/  IMAD.U32 R17, RZ, RZ, UR6 ;  /* 0x00000006ff117e24 */ /* 0x000fe2000f8e00ff */
[----:B------:R-:W-:Y:S02]  /*d4e0*/  UISETP.GT.AND UP0, UPT, UR6, UR11, UPT ;  /* 0x0000000b0600728c */ /* 0x000fe4000bf04270 */
[----:B------:R-:W4:Y:S01]  /*d4f0*/  LDL.64 R28, [R1+0x18] ;  /* 0x00001800011c7983 */ /* 0x000f220000100a00 */
[----:B------:R-:W-:Y:S03]  /*d500*/  UIMAD UR4, UR5, UR9, UR4 ;  /* 0x00000009050472a4 */ /* 0x000fe6000f8e0204 */
[----:B------:R-:W-:Y:S06]  /*d510*/  BAR.SYNC.DEFER_BLOCKING 0x0 ;  /* 0x0000000000007b1d */ /* 0x000fec0000010000 */
[----:B------:R-:W-:Y:S01]  /*d520*/  @P5 STS.128 [R234+0x10000], RZ ;  /* 0x010000ffea005388 */ /* 0x000fe20000000c00 */
[----:B--2---:R-:W-:Y:S05]  /*d530*/  IMAD.WIDE.U32 R30, R17, UR9, R6 ;  /* 0x00000009111e7c25 */ /* 0x004fea000f8e0006 */
[----:B------:R-:W-:Y:S01]  /*d540*/  @!P5 LEA R194, P6, R30, c[0x0][0x170], 0x1 ;  /* 0x00005c001ec2da11 */ /* 0x000fe200078c08ff */
[----:B---3--:R-:W-:Y:S01]  /*d550*/  IMAD.MOV.U32 R20, RZ, RZ, R4 ;  /* 0x000000ffff147224 */ /* 0x008fe200078e0004 */
[----:B------:R-:W-:Y:S02]  /*d560*/  LEA R26, P0, R3, R4, 0x6 ;  /* 0x00000004031a7211 */ /* 0x000fe400078030ff */
[----:B------:R-:W-:Y:S01]  /*d570*/  IADD3 R19, R31, UR4, RZ ;  /* 0x000000041f137c10 */ /* 0x000fe2000fffe0ff */
[----:B------:R-:W-:Y:S01]  /*d580*/  UIADD3 UR4, UR8, -UR10, URZ ;  /* 0x8000000a08047290 */ /* 0x000fe2000fffe03f */
[----:B------:R-:W-:Y:S01]  /*d590*/  LEA.HI.X.SX32 R27, R3, R5, 0x6, P0 ;  /* 0x00000005031b7211 */ /* 0x000fe200000f36ff */
[----:B------:R-:W-:Y:S01]  /*d5a0*/  IMAD.WIDE.U32 R174, R26, c[0x0][0x1a0], RZ ;  /* 0x000068001aae7a25 */ /* 0x000fe200078e00ff */
[C---:B------:R-:W-:Y:S02]  /*d5b0*/  IADD3 R22, P1, R30.reuse, UR16, RZ ;  /* 0x000000101e167c10 */ /* 0x040fe4000ff3e0ff */
[----:B------:R-:W-:Y:S02]  /*d5c0*/  @!P5 LEA.HI.X R195, R30, c[0x0][0x174], R19, 0x1, P6 ;  /* 0x00005d001ec3da11 */ /* 0x000fe400030f0c13 */
[----:B------:R-:W-:Y:S01]  /*d5d0*/  IADD3.X R17, R19, UR12, RZ, P1, !PT ;  /* 0x0000000c13117c10 */ /* 0x000fe20008ffe4ff */
[----:B------:R-:W-:Y:S01]  /*d5e0*/  IMAD R19, R27, c[0x0][0x1a0], RZ ;  /* 0x000068001b137a24 */ /* 0x000fe200078e02ff */
[C---:B------:R-:W-:Y:S01]  /*d5f0*/  @!P5 LEA R34, P1, R22.reuse, c[0x0][0x170], 0x1 ;  /* 0x00005c001622da11 */ /* 0x040fe200078208ff */
[----:B------:R-:W-:Y:S01]  /*d600*/  @!PT LDS RZ, [RZ] ;  /* 0x00000000fffff984 */ /* 0x000fe20000000800 */
[----:B------:R-:W-:Y:S01]  /*d610*/  @!PT LDS RZ, [RZ] ;  /* 0x00000000fffff984 */ /* 0x000fe20000000800 */
[----:B------:R-:W-:Y:S01]  /*d620*/  @!PT LDS RZ, [RZ] ;  /* 0x00000000fffff984 */ /* 0x000fe20000000800 */
[----:B------:R1:W-:Y:S01]  /*d630*/  @!P5 LDGSTS.E.BYPASS.LTC128B.128 [R234+0x10000], [R194.64] ;  /* 0x10000000c2eadfae */ /* 0x0003e2000b901d56 */
[----:B------:R-:W-:Y:S01]  /*d640*/  IADD3 R18, P0, R22, UR16, RZ ;  /* 0x0000001016127c10 */ /* 0x000fe2000ff1e0ff */
[----:B------:R-:W-:Y:S01]  /*d650*/  IMAD R19, R26, c[0x0][0x1a4], R19 ;  /* 0x000069001a137a24 */ /* 0x000fe200078e0213 */
[----:B------:R-:W-:Y:S01]  /*d660*/  @!P5 LEA.HI.X R35, R22, c[0x0][0x174], R17, 0x1, P1 ;  /* 0x00005d001623da11 */ /* 0x000fe200008f0c11 */
[----:B------:R-:W-:Y:S01]  /*d670*/  @P4 STS.128 [R234+0x12000], RZ ;  /* 0x012000ffea004388 */ /* 0x000fe20000000c00 */
[----:B------:R-:W-:Y:S01]  /*d680*/  IADD3.X R17, R17, UR12, RZ, P0, !PT ;  /* 0x0000000c11117c10 */ /* 0x000fe200087fe4ff */
[----:B------:R-:W-:Y:S01]  /*d690*/  IMAD.IADD R19, R175, 0x1, R19 ;  /* 0x00000001af137824 */ /* 0x000fe200078e0213 */
[C---:B------:R-:W-:Y:S02]  /*d6a0*/  @!P5 LEA R30, P0, R18.reuse, c[0x0][0x170], 0x1 ;  /* 0x00005c00121eda11 */ /* 0x040fe400078008ff */
[C---:B------:R-:W-:Y:S02]  /*d6b0*/  @!P5 IADD3 R22, P1, R18.reuse, UR16, RZ ;  /* 0x000000101216dc10 */ /* 0x040fe4000ff3e0ff */
[----:B------:R-:W-:Y:S02]  /*d6c0*/  @!P5 LEA.HI.X R31, R18, c[0x0][0x174], R17, 0x1, P0 ;  /* 0x00005d00121fda11 */ /* 0x000fe400000f0c11 */
[C---:B------:R-:W-:Y:S02]  /*d6d0*/  LEA R198, P0, R174.reuse, R249, 0x1 ;  /* 0x000000f9aec67211 */ /* 0x040fe400078008ff */
[----:B------:R-:W-:Y:S02]  /*d6e0*/  @!P5 IADD3.X R21, R17, UR12, RZ, P1, !PT ;  /* 0x0000000c1115dc10 */ /* 0x000fe40008ffe4ff */
[----:B------:R-:W-:Y:S02]  /*d6f0*/  LEA.HI.X R199, R174, R248, R19, 0x1, P0 ;  /* 0x000000f8aec77211 */ /* 0x000fe400000f0c13 */
[C---:B------:R-:W-:Y:S02]  /*d700*/  @!P5 LEA R26, P1, R22.reuse, c[0x0][0x170], 0x1 ;  /* 0x00005c00161ada11 */ /* 0x040fe400078208ff */
[C---:B----4-:R-:W-:Y:S01]  /*d710*/  LEA R182, P0, R3.reuse, R28, 0x6 ;  /* 0x0000001c03b67211 */ /* 0x050fe200078030ff */
[----:B------:R-:W-:Y:S01]  /*d720*/  @!PT LDS RZ, [RZ] ;  /* 0x00000000fffff984 */ /* 0x000fe20000000800 */
[----:B------:R-:W-:Y:S01]  /*d730*/  @!PT LDS RZ, [RZ] ;  /* 0x00000000fffff984 */ /* 0x000fe20000000800 */
[----:B------:R-:W-:Y:S01]  /*d740*/  @!PT LDS RZ, [RZ] ;  /* 0x00000000fffff984 */ /* 0x000fe20000000800 */
[----:B------:R2:W-:Y:S01]  /*d750*/  @!P4 LDGSTS.E.BYPASS.LTC128B.128 [R234+0x12000], [R198.64+0x80] ;  /* 0x12000080c6eacfae */ /* 0x0005e2000b901d56 */
[----:B------:R-:W-:Y:S01]  /*d760*/  @!P5 LEA.HI.X R27, R22, c[0x0][0x174], R21, 0x1, P1 ;  /* 0x00005d00161bda11 */ /* 0x000fe200008f0c15 */
[----:B------:R-:W-:Y:S01]  /*d770*/  IMAD.MOV.U32 R21, RZ, RZ, R5 ;  /* 0x000000ffff157224 */ /* 0x000fe200078e0005 */
[C---:B------:R-:W-:Y:S01]  /*d780*/  LEA R22, P6, R3.reuse, R32, 0x6 ;  /* 0x0000002003167211 */ /* 0x040fe200078c30ff */
[----:B------:R-:W-:Y:S01]  /*d790*/  @P3 STS.128 [R234+0x14000], RZ ;  /* 0x014000ffea003388 */ /* 0x000fe20000000c00 */
[C---:B-----5:R-:W-:Y:S02]  /*d7a0*/  LEA R202, P1, R3.reuse, R24, 0x6 ;  /* 0x0000001803ca7211 */ /* 0x060fe400078230ff */
[C---:B------:R-:W-:Y:S01]  /*d7b0*/  LEA.HI.X.SX32 R23, R3.reuse, R33, 0x6, P6 ;  /* 0x0000002103177211 */ /* 0x040fe200030f36ff */
[----:B------:R-:W-:Y:S01]  /*d7c0*/  @!PT LDS RZ, [RZ] ;  /* 0x00000000fffff984 */ /* 0x000fe20000000800 */
[----:B------:R-:W-:Y:S01]  /*d7d0*/  @!PT LDS RZ, [RZ] ;  /* 0x00000000fffff984 */ /* 0x000fe20000000800 */
[----:B------:R-:W-:Y:S01]  /*d7e0*/  @!PT LDS RZ, [RZ] ;  /* 0x00000000fffff984 */ /* 0x000fe20000000800 */
[----:B------:R2:W-:Y:S01]  /*d7f0*/  @!P3 LDGSTS.E.BYPASS.LTC128B.128 [R234+0x14000], [R198.64+0x100] ;  /* 0x14000100c6eabfae */ /* 0x0005e2000b901d56 */
[C---:B------:R-:W-:Y:S02]  /*d800*/  LEA.HI.X.SX32 R203, R3.reuse, R25, 0x6, P1 ;  /* 0x0000001903cb7211 */ /* 0x040fe400008f36ff */
[----:B------:R-:W-:Y:S01]  /*d810*/  LEA.HI.X.SX32 R183, R3, R29, 0x6, P0 ;  /* 0x0000001d03b77211 */ /* 0x000fe200000f36ff */
[----:B------:R-:W-:Y:S01]  /*d820*/  @P2 STS.128 [R234+0x16000], RZ ;  /* 0x016000ffea002388 */ /* 0x000fe20000000c00 */
[----:B------:R-:W-:Y:S02]  /*d830*/  IMAD R18, R23, c[0x0][0x1a0], RZ ;  /* 0x0000680017127a24 */ /* 0x000fe400078e02ff */
[----:B------:R-:W-:Y:S01]  /*d840*/  IMAD R17, R203, c[0x0][0x1a0], RZ ;  /* 0x00006800cb117a24 */ /* 0x000fe200078e02ff */
[----:B------:R-:W-:Y:S01]  /*d850*/  @!PT LDS RZ, [RZ] ;  /* 0x00000000fffff984 */ /* 0x000fe20000000800 */
[----:B------:R-:W-:Y:S01]  /*d860*/  @!PT LDS RZ, [RZ] ;  /* 0x00000000fffff984 */ /* 0x000fe20000000800 */
[----:B------:R-:W-:Y:S01]  /*d870*/  @!PT LDS RZ, [RZ] ;  /* 0x00000000fffff984 */ /* 0x000fe20000000800 */
[----:B------:R2:W-:Y:S01]  /*d880*/  @!P2 LDGSTS.E.BYPASS.LTC128B.128 [R234+0x16000], [R198.64+0x180] ;  /* 0x16000180c6eaafae */ /* 0x0005e2000b901d56 */
[C---:B------:R-:W-:Y:S02]  /*d890*/  IMAD R18, R22.reuse, c[0x0][0x1a4], R18 ;  /* 0x0000690016127a24 */ /* 0x040fe400078e0212 */
[----:B------:R-:W-:Y:S01]  /*d8a0*/  IMAD.WIDE.U32 R22, R22, c[0x0][0x1a0], RZ ;  /* 0x0000680016167a25 */ /* 0x000fe200078e00ff */
[----:B------:R-:W-:Y:S03]  /*d8b0*/  @P5 STS.128 [R234+0x10800], RZ ;  /* 0x010800ffea005388 */ /* 0x000fe60000000c00 */
[----:B------:R-:W-:Y:S01]  /*d8c0*/  IMAD.IADD R19, R23, 0x1, R18 ;  /* 0x0000000117137824 */ /* 0x000fe200078e0212 */
[-C--:B------:R-:W-:Y:S01]  /*d8d0*/  LEA R178, P6, R22, R249.reuse, 0x1 ;  /* 0x000000f916b27211 */ /* 0x080fe200078c08ff */
[----:B------:R-:W-:Y:S01]  /*d8e0*/  @!PT LDS RZ, [RZ] ;  /* 0x00000000fffff984 */ /* 0x000fe20000000800 */
[----:B------:R-:W-:Y:S01]  /*d8f0*/  @!PT LDS RZ, [RZ] ;  /* 0x00000000fffff984 */ /* 0x000fe20000000800 */
[----:B------:R-:W-:Y:S01]  /*d900*/  @!PT LDS RZ, [RZ] ;  /* 0x00000000fffff984 */ /* 0x000fe20000000800 */
[----:B------:R3:W-:Y:S01]  /*d910*/  @!P5 LDGSTS.E.BYPASS.LTC128B.128 [R234+0x10800], [R34.64] ;  /* 0x1080000022eadfae */ /* 0x0007e2000b901d56 */
[----:B------:R-:W-:Y:S02]  /*d920*/  IMAD R17, R202, c[0x0][0x1a4], R17 ;  /* 0x00006900ca117a24 */ /* 0x000fe400078e0211 */
[-C--:B------:R-:W-:Y:S01]  /*d930*/  LEA.HI.X R179, R22, R248.reuse, R19, 0x1, P6 ;  /* 0x000000f816b37211 */ /* 0x080fe200030f0c13 */
[----:B------:R-:W-:Y:S01]  /*d940*/  @P4 STS.128 [R234+0x12800], RZ ;  /* 0x012800ffea004388 */ /* 0x000fe20000000c00 */
[----:B------:R-:W-:Y:S03]  /*d950*/  IMAD.WIDE.U32 R202, R202, c[0x0][0x1a0], RZ ;  /* 0x00006800caca7a25 */ /* 0x000fe600078e00ff */
[----:B------:R-:W-:Y:S01]  /*d960*/  @!PT LDS RZ, [RZ] ;  /* 0x00000000fffff984 */ /* 0x000fe20000000800 */
[----:B------:R-:W-:Y:S01]  /*d970*/  @!PT LDS RZ, [RZ] ;  /* 0x00000000fffff984 */ /* 0x000fe20000000800 */
[----:B------:R-:W-:Y:S01]  /*d980*/  @!PT LDS RZ, [RZ] ;  /* 0x00000000fffff984 */ /* 0x000fe20000000800 */
[----:B------:R4:W-:Y:S01]  /*d990*/  @!P4 LDGSTS.E.BYPASS.LTC128B.128 [R234+0x12800], [R178.64+0x80] ;  /* 0x12800080b2eacfae */ /* 0x0009e2000b901d56 */
[----:B------:R-:W-:Y:S01]  /*d9a0*/  IMAD.IADD R17, R203, 0x1, R17 ;  /* 0x00000001cb117824 */ /* 0x000fe200078e0211 */
[C---:B------:R-:W-:Y:S01]  /*d9b0*/  LEA R174, P1, R202.reuse, R249, 0x1 ;  /* 0x000000f9caae7211 */ /* 0x040fe200078208ff */
[----:B------:R-:W-:Y:S01]  /*d9c0*/  IMAD R3, R183, c[0x0][0x1a0], RZ ;  /* 0x00006800b7037a24 */ /* 0x000fe200078e02ff */
[----:B------:R-:W-:Y:S02]  /*d9d0*/  @P3 STS.128 [R234+0x14800], RZ ;  /* 0x014800ffea003388 */ /* 0x000fe40000000c00 */
[-C--:B------:R-:W-:Y:S01]  /*d9e0*/  LEA.HI.X R175, R202, R248.reuse, R17, 0x1, P1 ;  /* 0x000000f8caaf7211 */ /* 0x080fe200008f0c11 */
[C---:B------:R-:W-:Y:S01]  /*d9f0*/  IMAD R3, R182.reuse, c[0x0][0x1a4], R3 ;  /* 0x00006900b6037a24 */ /* 0x040fe200078e0203 */
[----:B------:R-:W-:Y:S01]  /*da00*/  @!PT LDS RZ, [RZ] ;  /* 0x00000000fffff984 */ /* 0x000fe20000000800 */
[----:B------:R-:W-:Y:S01]  /*da10*/  @!PT LDS RZ, [RZ] ;  /* 0x00000000fffff984 */ /* 0x000fe20000000800 */
[----:B------:R-:W-:Y:S01]  /*da20*/  @!PT LDS RZ, [RZ] ;  /* 0x00000000fffff984 */ /* 0x000fe20000000800 */
[----:B------:R4:W-:Y:S01]  /*da30*/  @!P3 LDGSTS.E.BYPASS.LTC128B.128 [R234+0x14800], [R178.64+0x100] ;  /* 0x14800100b2eabfae */ /* 0x0009e2000b901d56 */
[----:B------:R-:W-:Y:S03]  /*da40*/  IMAD.WIDE.U32 R182, R182, c[0x0][0x1a0], RZ ;  /* 0x00006800b6b67a25 */ /* 0x000fe600078e00ff */
[----:B------:R-:W-:Y:S02]  /*da50*/  @P2 STS.128 [R234+0x16800], RZ ;  /* 0x016800ffea002388 */ /* 0x000fe40000000c00 */
[----:B------:R-:W-:Y:S02]  /*da60*/  IADD3 R3, R183, R3, RZ ;  /* 0x00000003b7037210 */ /* 0x000fe40007ffe0ff */
[----:B------:R-:W-:Y:S01]  /*da70*/  @!PT LDS RZ, [RZ] ;  /* 0x00000000fffff984 */ /* 0x000fe20000000800 */
[----:B------:R-:W-:Y:S01]  /*da80*/  @!PT LDS RZ, [RZ] ;  /* 0x00000000fffff984 */ /* 0x000fe20000000800 */
[----:B------:R-:W-:Y:S01]  /*da90*/  @!PT LDS RZ, [RZ] ;  /* 0x00000000fffff984 */ /* 0x000fe20000000800 */
[----:B------:R4:W-:Y:S01]  /*daa0*/  @!P2 LDGSTS.E.BYPASS.LTC128B.128 [R234+0x16800], [R178.64+0x180] ;  /* 0x16800180b2eaafae */ /* 0x0009e2000b901d56 */
[C---:B------:R-:W-:Y:S03]  /*dab0*/  LEA R16, P0, R182.reuse, R249, 0x1 ;  /* 0x000000f9b6107211 */ /* 0x040fe600078008ff */
[----:B------:R-:W-:Y:S01]  /*dac0*/  @P5 STS.128 [R234+0x11000], RZ ;  /* 0x011000ffea005388 */ /* 0x000fe20000000c00 */
[----:B------:R-:W-:Y:S01]  /*dad0*/  LEA.HI.X R17, R182, R248, R3, 0x1, P0 ;  /* 0x000000f8b6117211 */ /* 0x000fe200000f0c03 */
[----:B------:R-:W-:Y:S02]  /*dae0*/  IMAD.U32 R3, RZ, RZ, UR4 ;  /* 0x00000004ff037e24 */ /* 0x000fe4000f8e00ff */
        /* <DEDUP_REMOVED lines=40> */
[----:B------:R-:W3:Y:S04]  /*dd70*/  LDSM.16.M88.4 R168, [R229+0x8000] ;  /* 0x00800000e5a8783b */ /* 0x000ee80000000200 */
[----:B-1----:R-:W1:Y:S04]  /*dd80*/  LDSM.16.M88.4 R172, [R229+0x8800] ;  /* 0x00880000e5ac783b */ /* 0x002e680000000200 */
[----:B----4-:R-:W4:Y:S04]  /*dd90*/  LDSM.16.M88.4 R176, [R229+0x9000] ;  /* 0x00900000e5b0783b */ /* 0x010f280000000200 */
[----:B------:R-:W0:Y:S04]  /*dda0*/  LDGDEPBAR ;  /* 0x00000000000079af */ /* 0x000e280000000000 */
[----:B------:R-:W5:Y:S04]  /*ddb0*/  LDSM.16.M88.4 R180, [R229+0x9800] ;  /* 0x00980000e5b4783b */ /* 0x000f680000000200 */
[----:B------:R-:W-:Y:S04]  /*ddc0*/  LDSM.16.M88.4 R184, [R228] ;  /* 0x00000000e4b8783b */ /* 0x000fe80000000200 */
[----:B------:R-:W4:Y:S04]  /*ddd0*/  LDSM.16.M88.4 R188, [R227] ;  /* 0x00000000e3bc783b */ /* 0x000f280000000200 */
[----:B------:R-:W4:Y:S04]  /*dde0*/  LDSM.16.M88.4 R192, [R219] ;  /* 0x00000000dbc0783b */ /* 0x000f280000000200 */
[----:B--2---:R-:W2:Y:S04]  /*ddf0*/  LDSM.16.M88.4 R196, [R218] ;  /* 0x00000000dac4783b */ /* 0x004ea80000000200 */
[----:B------:R-:W2:Y:S01]  /*de00*/  LDSM.16.M88.4 R200, [R217] ;  /* 0x00000000d9c8783b */ /* 0x000ea20000000200 */
[C---:B---3--:R-:W-:Y:S08]  /*de10*/  HMMA.16816.F32 R4, R164.reuse, R168, RZ ;  /* 0x000000a8a404723c */ /* 0x048ff000000018ff */
[C---:B------:R-:W-:Y:S01]  /*de20*/  HMMA.16816.F32 R8, R164.reuse, R170, RZ ;  /* 0x000000aaa408723c */ /* 0x040fe200000018ff */
[----:B------:R-:W-:Y:S07]  /*de30*/  LDSM.16.M88.4 R168, [R223+0x8000] ;  /* 0x00800000dfa8783b */ /* 0x000fee0000000200 */
[C---:B-1----:R-:W-:Y:S07]  /*de40*/  HMMA.16816.F32 R12, R164.reuse, R172, RZ ;  /* 0x000000aca40c723c */ /* 0x042fee00000018ff */
[----:B------:R-:W-:Y:S01]  /*de50*/  IMAD.MOV.U32 R172, RZ, RZ, R20 ;  /* 0x000000ffffac7224 */ /* 0x000fe200078e0014 */
[C---:B------:R-:W-:Y:S01]  /*de60*/  HMMA.16816.F32 R16, R164.reuse, R174, RZ ;  /* 0x000000aea410723c */ /* 0x040fe200000018ff */
[----:B------:R-:W-:Y:S06]  /*de70*/  IMAD.MOV.U32 R173, RZ, RZ, R21 ;  /* 0x000000ffffad7224 */ /* 0x000fec00078e0015 */
[----:B------:R-:W-:Y:S01]  /*de80*/  IMAD.MOV.U32 R174, RZ, RZ, R32 ;  /* 0x000000ffffae7224 */ /* 0x000fe200078e0020 */
[C---:B----4-:R-:W-:Y:S01]  /*de90*/  HMMA.16816.F32 R20, R164.reuse, R176, RZ ;  /* 0x000000b0a414723c */ /* 0x050fe200000018ff */
[----:B------:R-:W-:Y:S06]  /*dea0*/  IMAD.MOV.U32 R175, RZ, RZ, R33 ;  /* 0x000000ffffaf7224 */ /* 0x000fec00078e0021 */
[----:B------:R-:W-:Y:S01]  /*deb0*/  MOV R177, R25 ;  /* 0x0000001900b17202 */ /* 0x000fe20000000f00 */
[----:B------:R-:W-:Y:S02]  /*dec0*/  IMAD.MOV.U32 R176, RZ, RZ, R24 ;  /* 0x000000ffffb07224 */ /* 0x000fe400078e0018 */
[C---:B------:R-:W-:Y:S07]  /*ded0*/  HMMA.16816.F32 R24, R164.reuse, R178, RZ ;  /* 0x000000b2a418723c */ /* 0x040fee00000018ff */
[----:B------:R-:W-:Y:S02]  /*dee0*/  IMAD.MOV.U32 R178, RZ, RZ, R28 ;  /* 0x000000ffffb27224 */ /* 0x000fe400078e001c */
[----:B------:R-:W-:Y:S02]  /*def0*/  IMAD.MOV.U32 R179, RZ, RZ, R29 ;  /* 0x000000ffffb37224 */ /* 0x000fe400078e001d */
[C---:B-----5:R-:W-:Y:S08]  /*df00*/  HMMA.16816.F32 R28, R164.reuse, R180, RZ ;  /* 0x000000b4a41c723c */ /* 0x060ff000000018ff */
[----:B------:R-:W-:Y:S01]  /*df10*/  HMMA.16816.F32 R32, R164, R182, RZ ;  /* 0x000000b6a420723c */ /* 0x000fe200000018ff */
[----:B------:R-:W1:Y:S04]  /*df20*/  LDSM.16.M88.4 R164, [R226] ;  /* 0x00000000e2a4783b */ /* 0x000e680000000200 */
[----:B------:R-:W-:Y:S03]  /*df30*/  LDSM.16.M88.4 R180, [R223+0x9800] ;  /* 0x00980000dfb4783b */ /* 0x000fe60000000200 */
[C---:B------:R-:W-:Y:S08]  /*df40*/  HMMA.16816.F32 R4, R184.reuse, R188, R4 ;  /* 0x000000bcb804723c */ /* 0x040ff00000001804 */
[C---:B------:R-:W-:Y:S01]  /*df50*/  HMMA.16816.F32 R8, R184.reuse, R190, R8 ;  /* 0x000000beb808723c */ /* 0x040fe20000001808 */
[----:B------:R-:W-:Y:S07]  /*df60*/  LDSM.16.M88.4 R188, [R216] ;  /* 0x00000000d8bc783b */ /* 0x000fee0000000200 */
[C---:B------:R-:W-:Y:S07]  /*df70*/  HMMA.16816.F32 R12, R184.reuse, R192, R12 ;  /* 0x000000c0b80c723c */ /* 0x040fee000000180c */
[----:B------:R-:W-:Y:S01]  /*df80*/  IMAD.MOV.U32 R192, RZ, RZ, R178 ;  /* 0x000000ffffc07224 */ /* 0x000fe200078e00b2 */
[C---:B------:R-:W-:Y:S04]  /*df90*/  HMMA.16816.F32 R16, R184.reuse, R194, R16 ;  /* 0x000000c2b810723c */ /* 0x040fe80000001810 */
[----:B------:R-:W-:Y:S04]  /*dfa0*/  IMAD.MOV.U32 R193, RZ, RZ, R179 ;  /* 0x000000ffffc17224 */ /* 0x000fe800078e00b3 */
[C---:B--2---:R-:W-:Y:S07]  /*dfb0*/  HMMA.16816.F32 R20, R184.reuse, R196, R20 ;  /* 0x000000c4b814723c */ /* 0x044fee0000001814 */
[----:B------:R-:W-:Y:S01]  /*dfc0*/  IMAD.MOV.U32 R196, RZ, RZ, R176 ;  /* 0x000000ffffc47224 */ /* 0x000fe200078e00b0 */
[C---:B------:R-:W-:Y:S04]  /*dfd0*/  HMMA.16816.F32 R24, R184.reuse, R198, R24 ;  /* 0x000000c6b818723c */ /* 0x040fe80000001818 */
[----:B------:R-:W-:Y:S02]  /*dfe0*/  MOV R197, R177 ;  /* 0x000000b100c57202 */ /* 0x000fe40000000f00 */
[----:B------:R-:W-:Y:S01]  /*dff0*/  LDSM.16.M88.4 R176, [R223+0x9000] ;  /* 0x00900000dfb0783b */ /* 0x000fe20000000200 */
[----:B------:R-:W-:Y:S01]  /*e000*/  IMAD.MOV.U32 R198, RZ, RZ, R172 ;  /* 0x000000ffffc67224 */ /* 0x000fe200078e00ac */
[C---:B------:R-:W-:Y:S04]  /*e010*/  HMMA.16816.F32 R28, R184.reuse, R200, R28 ;  /* 0x000000c8b81c723c */ /* 0x040fe8000000181c */
[----:B------:R-:W-:Y:S01]  /*e020*/  IMAD.MOV.U32 R199, RZ, RZ, R173 ;  /* 0x000000ffffc77224 */ /* 0x000fe200078e00ad */
[C---:B------:R-:W-:Y:S02]  /*e030*/  LEA R194, P0, R3.reuse, R198, 0x6 ;  /* 0x000000c603c27211 */ /* 0x040fe400078030ff */
[----:B------:R-:W-:Y:S01]  /*e040*/  IMAD.MOV.U32 R200, RZ, RZ, R174 ;  /* 0x000000ffffc87224 */ /* 0x000fe200078e00ae */
[----:B------:R-:W-:Y:S01]  /*e050*/  HMMA.16816.F32 R32, R184, R202, R32 ;  /* 0x000000cab820723c */ /* 0x000fe20000001820 */
[----:B------:R-:W-:Y:S03]  /*e060*/  LDSM.16.M88.4 R184, [R225] ;  /* 0x00000000e1b8783b */ /* 0x000fe60000000200 */
[----:B------:R-:W-:Y:S01]  /*e070*/  IMAD.MOV.U32 R201, RZ, RZ, R175 ;  /* 0x000000ffffc97224 */ /* 0x000fe200078e00af */
[C---:B------:R-:W-:Y:S01]  /*e080*/  LEA.HI.X.SX32 R195, R3.reuse, R199, 0x6, P0 ;  /* 0x000000c703c37211 */ /* 0x040fe200000f36ff */
[----:B------:R-:W2:Y:S01]  /*e090*/  LDSM.16.M88.4 R172, [R223+0x8800] ;  /* 0x00880000dfac783b */ /* 0x000ea20000000200 */
[----:B------:R-:W-:Y:S01]  /*e0a0*/  LEA R202, P1, R3, R196, 0x6 ;  /* 0x000000c403ca7211 */ /* 0x000fe200078230ff */
[C---:B-1----:R-:W-:Y:S05]  /*e0b0*/  HMMA.16816.F32 R4, R164.reuse, R168, R4 ;  /* 0x000000a8a404723c */ /* 0x042fea0000001804 */
[----:B------:R-:W-:Y:S01]  /*e0c0*/  IMAD R195, R195, c[0x0][0x198], RZ ;  /* 0x00006600c3c37a24 */ /* 0x000fe200078e02ff */
[C---:B------:R-:W-:Y:S02]  /*e0d0*/  LEA R198, P0, R3.reuse, R192, 0x6 ;  /* 0x000000c003c67211 */ /* 0x040fe400078030ff */
[C---:B------:R-:W-:Y:S01]  /*e0e0*/  HMMA.16816.F32 R8, R164.reuse, R170, R8 ;  /* 0x000000aaa408723c */ /* 0x040fe20000001808 */
[----:B------:R-:W1:Y:S03]  /*e0f0*/  LDSM.16.M88.4 R168, [R216+0x800] ;  /* 0x00080000d8a8783b */ /* 0x000e660000000200 */
[C---:B------:R-:W-:Y:S01]  /*e100*/  LEA.HI.X.SX32 R203, R3.reuse, R197, 0x6, P1 ;  /* 0x000000c503cb7211 */ /* 0x040fe200008f36ff */
[----:B------:R-:W-:Y:S01]  /*e110*/  IMAD R195, R194, c[0x0][0x19c], R195 ;  /* 0x00006700c2c37a24 */ /* 0x000fe200078e02c3 */
[----:B------:R-:W-:Y:S06]  /*e120*/  LEA.HI.X.SX32 R199, R3, R193, 0x6, P0 ;  /* 0x000000c103c77211 */ /* 0x000fec00000f36ff */
[----:B------:R-:W-:Y:S04]  /*e130*/  IMAD R197, R199, c[0x0][0x198], RZ ;  /* 0x00006600c7c57a24 */ /* 0x000fe800078e02ff */
[----:B------:R-:W-:Y:S01]  /*e140*/  IMAD R197, R198, c[0x0][0x19c], R197 ;  /* 0x00006700c6c57a24 */ /* 0x000fe200078e02c5 */
        /* <DEDUP_REMOVED lines=10> */
[C---:B------:R-:W-:Y:S08]  /*e1f0*/  HMMA.16816.F32 R4, R184.reuse, R188, R4 ;  /* 0x000000bcb804723c */ /* 0x040ff00000001804 */
[C---:B------:R-:W-:Y:S01]  /*e200*/  HMMA.16816.F32 R8, R184.reuse, R190, R8 ;  /* 0x000000beb808723c */ /* 0x040fe20000001808 */
[----:B------:R-:W4:Y:S07]  /*e210*/  LDSM.16.M88.4 R188, [R229+0xa800] ;  /* 0x00a80000e5bc783b */ /* 0x000f2e0000000200 */
[C---:B-1----:R-:W-:Y:S08]  /*e220*/  HMMA.16816.F32 R12, R184.reuse, R168, R12 ;  /* 0x000000a8b80c723c */ /* 0x042ff0000000180c */
[C---:B------:R-:W-:Y:S01]  /*e230*/  HMMA.16816.F32 R16, R184.reuse, R170, R16 ;  /* 0x000000aab810723c */ /* 0x040fe20000001810 */
[----:B------:R-:W1:Y:S07]  /*e240*/  LDSM.16.M88.4 R168, [R229+0xb000] ;  /* 0x00b00000e5a8783b */ /* 0x000e6e0000000200 */
[C---:B--2---:R-:W-:Y:S08]  /*e250*/  HMMA.16816.F32 R20, R184.reuse, R164, R20 ;  /* 0x000000a4b814723c */ /* 0x044ff00000001814 */
[C---:B------:R-:W-:Y:S01]  /*e260*/  HMMA.16816.F32 R24, R184.reuse, R166, R24 ;  /* 0x000000a6b818723c */ /* 0x040fe20000001818 */
[----:B------:R-:W2:Y:S07]  /*e270*/  LDSM.16.M88.4 R164, [R229+0xb800] ;  /* 0x00b80000e5a4783b */ /* 0x000eae0000000200 */
[C---:B------:R-:W-:Y:S08]  /*e280*/  HMMA.16816.F32 R28, R184.reuse, R172, R28 ;  /* 0x000000acb81c723c */ /* 0x040ff0000000181c */
[----:B------:R-:W-:Y:S01]  /*e290*/  HMMA.16816.F32 R32, R184, R174, R32 ;  /* 0x000000aeb820723c */ /* 0x000fe20000001820 */
[----:B------:R-:W-:Y:S04]  /*e2a0*/  LDSM.16.M88.4 R172, [R228+0x2000] ;  /* 0x00200000e4ac783b */ /* 0x000fe80000000200 */
[----:B------:R-:W-:Y:S03]  /*e2b0*/  LDSM.16.M88.4 R184, [R214] ;  /* 0x00000000d6b8783b */ /* 0x000fe60000000200 */
[C---:B---3--:R-:W-:Y:S08]  /*e2c0*/  HMMA.16816.F32 R4, R176.reuse, R180, R4 ;  /* 0x000000b4b004723c */ /* 0x048ff00000001804 */
[C---:B------:R-:W-:Y:S01]  /*e2d0*/  HMMA.16816.F32 R8, R176.reuse, R182, R8 ;  /* 0x000000b6b008723c */ /* 0x040fe20000001808 */
[----:B------:R-:W3:Y:S07]  /*e2e0*/  LDSM.16.M88.4 R180, [R215] ;  /* 0x00000000d7b4783b */ /* 0x000eee0000000200 */
[C---:B----4-:R-:W-:Y:S08]  /*e2f0*/  HMMA.16816.F32 R12, R176.reuse, R188, R12 ;  /* 0x000000bcb00c723c */ /* 0x050ff0000000180c */
[C---:B------:R-:W-:Y:S01]  /*e300*/  HMMA.16816.F32 R16, R176.reuse, R190, R16 ;  /* 0x000000beb010723c */ /* 0x040fe20000001810 */
[----:B------:R-:W4:Y:S07]  /*e310*/  LDSM.16.M88.4 R188, [R213] ;  /* 0x00000000d5bc783b */ /* 0x000f2e0000000200 */
[C---:B-1----:R-:W-:Y:S08]  /*e320*/  HMMA.16816.F32 R20, R176.reuse, R168, R20 ;  /* 0x000000a8b014723c */ /* 0x042ff00000001814 */
[C---:B------:R-:W-:Y:S01]  /*e330*/  HMMA.16816.F32 R24, R176.reuse, R170, R24 ;  /* 0x000000aab018723c */ /* 0x040fe20000001818 */
[----:B------:R-:W1:Y:S07]  /*e340*/  LDSM.16.M88.4 R168, [R212] ;  /* 0x00000000d4a8783b */ /* 0x000e6e0000000200 */
[C---:B--2---:R-:W-:Y:S08]  /*e350*/  HMMA.16816.F32 R28, R176.reuse, R164, R28 ;  /* 0x000000a4b01c723c */ /* 0x044ff0000000181c */
[----:B------:R-:W-:Y:S01]  /*e360*/  HMMA.16816.F32 R32, R176, R166, R32 ;  /* 0x000000a6b020723c */ /* 0x000fe20000001820 */
[----:B------:R-:W-:Y:S04]  /*e370*/  LDSM.16.M88.4 R164, [R226+0x2000] ;  /* 0x00200000e2a4783b */ /* 0x000fe80000000200 */
[----:B------:R-:W2:Y:S03]  /*e380*/  LDSM.16.M88.4 R176, [R223+0xa000] ;  /* 0x00a00000dfb0783b */ /* 0x000ea60000000200 */
[C---:B---3--:R-:W-:Y:S08]  /*e390*/  HMMA.16816.F32 R4, R172.reuse, R180, R4 ;  /* 0x000000b4ac04723c */ /* 0x048ff00000001804 */
[C---:B------:R-:W-:Y:S01]  /*e3a0*/  HMMA.16816.F32 R8, R172.reuse, R182, R8 ;  /* 0x000000b6ac08723c */ /* 0x040fe20000001808 */
[----:B------:R-:W3:Y:S07]  /*e3b0*/  LDSM.16.M88.4 R180, [R223+0xa800] ;  /* 0x00a80000dfb4783b */ /* 0x000eee0000000200 */
[C---:B------:R-:W-:Y:S08]  /*e3c0*/  HMMA.16816.F32 R12, R172.reuse, R184, R12 ;  /* 0x000000b8ac0c723c */ /* 0x040ff0000000180c */
[C---:B------:R-:W-:Y:S01]  /*e3d0*/  HMMA.16816.F32 R16, R172.reuse, R186, R16 ;  /* 0x000000baac10723c */ /* 0x040fe20000001810 */
[----:B------:R-:W5:Y:S07]  /*e3e0*/  LDSM.16.M88.4 R184, [R223+0xb000] ;  /* 0x00b00000dfb8783b */ /* 0x000f6e0000000200 */
[C---:B----4-:R-:W-:Y:S08]  /*e3f0*/  HMMA.16816.F32 R20, R172.reuse, R188, R20 ;  /* 0x000000bcac14723c */ /* 0x050ff00000001814 */
[C---:B------:R-:W-:Y:S01]  /*e400*/  HMMA.16816.F32 R24, R172.reuse, R190, R24 ;  /* 0x000000beac18723c */ /* 0x040fe20000001818 */
[----:B------:R-:W4:Y:S07]  /*e410*/  LDSM.16.M88.4 R188, [R223+0xb800] ;  /* 0x00b80000dfbc783b */ /* 0x000f2e0000000200 */
[C---:B-1----:R-:W-:Y:S08]  /*e420*/  HMMA.16816.F32 R28, R172.reuse, R168, R28 ;  /* 0x000000a8ac1c723c */ /* 0x042ff0000000181c */
[----:B------:R-:W-:Y:S01]  /*e430*/  HMMA.16816.F32 R32, R172, R170, R32 ;  /* 0x000000aaac20723c */ /* 0x000fe20000001820 */
[----:B------:R-:W-:Y:S04]  /*e440*/  LDSM.16.M88.4 R168, [R225+0x2000] ;  /* 0x00200000e1a8783b */ /* 0x000fe80000000200 */
[----:B------:R-:W1:Y:S03]  /*e450*/  LDSM.16.M88.4 R172, [R216+0x2000] ;  /* 0x00200000d8ac783b */ /* 0x000e660000000200 */
[C---:B--2---:R-:W-:Y:S08]  /*e460*/  HMMA.16816.F32 R4, R164.reuse, R176, R4 ;  /* 0x000000b0a404723c */ /* 0x044ff00000001804 */
[C---:B------:R-:W-:Y:S01]  /*e470*/  HMMA.16816.F32 R8, R164.reuse, R178, R8 ;  /* 0x000000b2a408723c */ /* 0x040fe20000001808 */
[----:B------:R-:W2:Y:S07]  /*e480*/  LDSM.16.M88.4 R176, [R216+0x2800] ;  /* 0x00280000d8b0783b */ /* 0x000eae0000000200 */
[C---:B---3--:R-:W-:Y:S08]  /*e490*/  HMMA.16816.F32 R12, R164.reuse, R180, R12 ;  /* 0x000000b4a40c723c */ /* 0x048ff0000000180c */
        /* <DEDUP_REMOVED lines=11> */
[----:B------:R-:W1:Y:S07]  /*e550*/  LDSM.16.M88.4 R172, [R229+0xc800] ;  /* 0x00c80000e5ac783b */ /* 0x000e6e0000000200 */
[C---:B--2---:R-:W-:Y:S08]  /*e560*/  HMMA.16816.F32 R12, R168.reuse, R176, R12 ;  /* 0x000000b0a80c723c */ /* 0x044ff0000000180c */
[C---:B------:R-:W-:Y:S01]  /*e570*/  HMMA.16816.F32 R16, R168.reuse, R178, R16 ;  /* 0x000000b2a810723c */ /* 0x040fe20000001810 */
[----:B------:R-:W-:Y:S07]  /*e580*/  LDSM.16.M88.4 R176, [R228+0x4000] ;  /* 0x00400000e4b0783b */ /* 0x000fee0000000200 */
[C---:B---3--:R-:W-:Y:S08]  /*e590*/  HMMA.16816.F32 R20, R168.reuse, R180, R20 ;  /* 0x000000b4a814723c */ /* 0x048ff00000001814 */
[C---:B------:R-:W-:Y:S01]  /*e5a0*/  HMMA.16816.F32 R24, R168.reuse, R182, R24 ;  /* 0x000000b6a818723c */ /* 0x040fe20000001818 */
[----:B------:R-:W-:Y:S07]  /*e5b0*/  LDSM.16.M88.4 R180, [R211] ;  /* 0x00000000d3b4783b */ /* 0x000fee0000000200 */
[C---:B----4-:R-:W-:Y:S08]  /*e5c0*/  HMMA.16816.F32 R28, R168.reuse, R164, R28 ;  /* 0x000000a4a81c723c */ /* 0x050ff0000000181c */
[----:B------:R-:W-:Y:S01]  /*e5d0*/  HMMA.16816.F32 R32, R168, R166, R32 ;  /* 0x000000a6a820723c */ /* 0x000fe20000001820 */
[----:B------:R-:W2:Y:S04]  /*e5e0*/  LDSM.16.M88.4 R164, [R229+0xd000] ;  /* 0x00d00000e5a4783b */ /* 0x000ea80000000200 */
[----:B------:R-:W3:Y:S03]  /*e5f0*/  LDSM.16.M88.4 R168, [R229+0xd800] ;  /* 0x00d80000e5a8783b */ /* 0x000ee60000000200 */
[C---:B-----5:R-:W-:Y:S08]  /*e600*/  HMMA.16816.F32 R4, R184.reuse, R188, R4 ;  /* 0x000000bcb804723c */ /* 0x060ff00000001804 */
[C---:B------:R-:W-:Y:S01]  /*e610*/  HMMA.16816.F32 R8, R184.reuse, R190, R8 ;  /* 0x000000beb808723c */ /* 0x040fe20000001808 */
[----:B------:R-:W4:Y:S07]  /*e620*/  LDSM.16.M88.4 R188, [R210] ;  /* 0x00000000d2bc783b */ /* 0x000f2e0000000200 */
[C---:B-1----:R-:W-:Y:S08]  /*e630*/  HMMA.16816.F32 R12, R184.reuse, R172, R12 ;  /* 0x000000acb80c723c */ /* 0x042ff0000000180c */
[C---:B------:R-:W-:Y:S01]  /*e640*/  HMMA.16816.F32 R16, R184.reuse, R174, R16 ;  /* 0x000000aeb810723c */ /* 0x040fe20000001810 */
[----:B------:R-:W1:Y:S07]  /*e650*/  LDSM.16.M88.4 R172, [R209] ;  /* 0x00000000d1ac783b */ /* 0x000e6e0000000200 */
[C---:B--2---:R-:W-:Y:S08]  /*e660*/  HMMA.16816.F32 R20, R184.reuse, R164, R20 ;  /* 0x000000a4b814723c */ /* 0x044ff00000001814 */
[C---:B------:R-:W-:Y:S01]  /*e670*/  HMMA.16816.F32 R24, R184.reuse, R166, R24 ;  /* 0x000000a6b818723c */ /* 0x040fe20000001818 */
[----:B------:R-:W2:Y:S07]  /*e680*/  LDSM.16.M88.4 R164, [R208] ;  /* 0x00000000d0a4783b */ /* 0x000eae0000000200 */
[C---:B---3--:R-:W-:Y:S08]  /*e690*/  HMMA.16816.F32 R28, R184.reuse, R168, R28 ;  /* 0x000000a8b81c723c */ /* 0x048ff0000000181c */
[----:B------:R-:W-:Y:S01]  /*e6a0*/  HMMA.16816.F32 R32, R184, R170, R32 ;  /* 0x000000aab820723c */ /* 0x000fe20000001820 */
[----:B------:R-:W-:Y:S04]  /*e6b0*/  LDSM.16.M88.4 R168, [R226+0x4000] ;  /* 0x00400000e2a8783b */ /* 0x000fe80000000200 */
[----:B------:R-:W-:Y:S03]  /*e6c0*/  LDSM.16.M88.4 R184, [R223+0xc800] ;  /* 0x00c80000dfb8783b */ /* 0x000fe60000000200 */
[C---:B------:R-:W-:Y:S08]  /*e6d0*/  HMMA.16816.F32 R4, R176.reuse, R180, R4 ;  /* 0x000000b4b004723c */ /* 0x040ff00000001804 */
[C---:B------:R-:W-:Y:S01]  /*e6e0*/  HMMA.16816.F32 R8, R176.reuse, R182, R8 ;  /* 0x000000b6b008723c */ /* 0x040fe20000001808 */
[----:B------:R-:W3:Y:S07]  /*e6f0*/  LDSM.16.M88.4 R180, [R223+0xc000] ;  /* 0x00c00000dfb4783b */ /* 0x000eee0000000200 */
[C---:B----4-:R-:W-:Y:S08]  /*e700*/  HMMA.16816.F32 R12, R176.reuse, R188, R12 ;  /* 0x000000bcb00c723c */ /* 0x050ff0000000180c */
[C---:B------:R-:W-:Y:S01]  /*e710*/  HMMA.16816.F32 R16, R176.reuse, R190, R16 ;  /* 0x000000beb010723c */ /* 0x040fe20000001810 */
[----:B------:R-:W4:Y:S07]  /*e720*/  LDSM.16.M88.4 R188, [R223+0xd000] ;  /* 0x00d00000dfbc783b */ /* 0x000f2e0000000200 */
[C---:B-1----:R-:W-:Y:S08]  /*e730*/  HMMA.16816.F32 R20, R176.reuse, R172, R20 ;  /* 0x000000acb014723c */ /* 0x042ff00000001814 */
[C---:B------:R-:W-:Y:S01]  /*e740*/  HMMA.16816.F32 R24, R176.reuse, R174, R24 ;  /* 0x000000aeb018723c */ /* 0x040fe20000001818 */
[----:B------:R-:W1:Y:S07]  /*e750*/  LDSM.16.M88.4 R172, [R223+0xd800] ;  /* 0x00d80000dfac783b */ /* 0x000e6e0000000200 */
        /* <DEDUP_REMOVED lines=25> */
[----:B------:R-:W5:Y:S07]  /*e8f0*/  LDSM.16.M88.4 R184, [R229+0xf800] ;  /* 0x00f80000e5b8783b */ /* 0x000f6e0000000200 */
[C---:B----4-:R-:W-:Y:S08]  /*e900*/  HMMA.16816.F32 R28, R164.reuse, R188, R28 ;  /* 0x000000bca41c723c */ /* 0x050ff0000000181c */
[----:B------:R-:W-:Y:S01]  /*e910*/  HMMA.16816.F32 R32, R164, R190, R32 ;  /* 0x000000bea420723c */ /* 0x000fe20000001820 */
[----:B------:R-:W-:Y:S04]  /*e920*/  LDSM.16.M88.4 R164, [R228+0x6000] ;  /* 0x00600000e4a4783b */ /* 0x000fe80000000200 */
[----:B------:R-:W4:Y:S03]  /*e930*/  LDSM.16.M88.4 R188, [R207] ;  /* 0x00000000cfbc783b */ /* 0x000f260000000200 */
[C---:B-1----:R-:W-:Y:S08]  /*e940*/  HMMA.16816.F32 R4, R168.reuse, R172, R4 ;  /* 0x000000aca804723c */ /* 0x042ff00000001804 */
[C---:B------:R-:W-:Y:S01]  /*e950*/  HMMA.16816.F32 R8, R168.reuse, R174, R8 ;  /* 0x000000aea808723c */ /* 0x040fe20000001808 */
[----:B------:R-:W1:Y:S07]  /*e960*/  LDSM.16.M88.4 R172, [R206] ;  /* 0x00000000ceac783b */ /* 0x000e6e0000000200 */
[C---:B--2---:R-:W-:Y:S08]  /*e970*/  HMMA.16816.F32 R12, R168.reuse, R176, R12 ;  /* 0x000000b0a80c723c */ /* 0x044ff0000000180c */
[C---:B------:R-:W-:Y:S01]  /*e980*/  HMMA.16816.F32 R16, R168.reuse, R178, R16 ;  /* 0x000000b2a810723c */ /* 0x040fe20000001810 */
[----:B------:R-:W-:Y:S07]  /*e990*/  LDSM.16.M88.4 R176, [R204] ;  /* 0x00000000ccb0783b */ /* 0x000fee0000000200 */
[C---:B---3--:R-:W-:Y:S08]  /*e9a0*/  HMMA.16816.F32 R20, R168.reuse, R180, R20 ;  /* 0x000000b4a814723c */ /* 0x048ff00000001814 */
[C---:B------:R-:W-:Y:S01]  /*e9b0*/  HMMA.16816.F32 R24, R168.reuse, R182, R24 ;  /* 0x000000b6a818723c */ /* 0x040fe20000001818 */
[----:B------:R-:W-:Y:S07]  /*e9c0*/  LDSM.16.M88.4 R180, [R226+0x6000] ;  /* 0x00600000e2b4783b */ /* 0x000fee0000000200 */
[C---:B-----5:R-:W-:Y:S08]  /*e9d0*/  HMMA.16816.F32 R28, R168.reuse, R184, R28 ;  /* 0x000000b8a81c723c */ /* 0x060ff0000000181c */
[----:B------:R-:W-:Y:S01]  /*e9e0*/  HMMA.16816.F32 R32, R168, R186, R32 ;  /* 0x000000baa820723c */ /* 0x000fe20000001820 */
[----:B------:R-:W2:Y:S04]  /*e9f0*/  LDSM.16.M88.4 R168, [R205] ;  /* 0x00000000cda8783b */ /* 0x000ea80000000200 */
[----:B------:R-:W3:Y:S03]  /*ea00*/  LDSM.16.M88.4 R184, [R223+0xe000] ;  /* 0x00e00000dfb8783b */ /* 0x000ee60000000200 */
[C---:B----4-:R-:W-:Y:S08]  /*ea10*/  HMMA.16816.F32 R4, R164.reuse, R188, R4 ;  /* 0x000000bca404723c */ /* 0x050ff00000001804 */
[C---:B------:R-:W-:Y:S01]  /*ea20*/  HMMA.16816.F32 R8, R164.reuse, R190, R8 ;  /* 0x000000bea408723c */ /* 0x040fe20000001808 */
[----:B------:R-:W4:Y:S07]  /*ea30*/  LDSM.16.M88.4 R188, [R223+0xe800] ;  /* 0x00e80000dfbc783b */ /* 0x000f2e0000000200 */
[C---:B-1----:R-:W-:Y:S08]  /*ea40*/  HMMA.16816.F32 R12, R164.reuse, R172, R12 ;  /* 0x000000aca40c723c */ /* 0x042ff0000000180c */
[C---:B------:R-:W-:Y:S01]  /*ea50*/  HMMA.16816.F32 R16, R164.reuse, R174, R16 ;  /* 0x000000aea410723c */ /* 0x040fe20000001810 */
[----:B------:R-:W1:Y:S07]  /*ea60*/  LDSM.16.M88.4 R172, [R223+0xf000] ;  /* 0x00f00000dfac783b */ /* 0x000e6e0000000200 */
[C---:B--2---:R-:W-:Y:S08]  /*ea70*/  HMMA.16816.F32 R20, R164.reuse, R168, R20 ;  /* 0x000000a8a414723c */ /* 0x044ff00000001814 */
[C---:B------:R-:W-:Y:S01]  /*ea80*/  HMMA.16816.F32 R24, R164.reuse, R170, R24 ;  /* 0x000000aaa418723c */ /* 0x040fe20000001818 */
[----:B------:R-:W-:Y:S07]  /*ea90*/  LDSM.16.M88.4 R168, [R225+0x6000] ;  /* 0x00600000e1a8783b */ /* 0x000fee0000000200 */
[C---:B------:R-:W-:Y:S08]  /*eaa0*/  HMMA.16816.F32 R28, R164.reuse, R176, R28 ;  /* 0x000000b0a41c723c */ /* 0x040ff0000000181c */
[----:B------:R-:W-:Y:S01]  /*eab0*/  HMMA.16816.F32 R32, R164, R178, R32 ;  /* 0x000000b2a420723c */ /* 0x000fe20000001820 */
[----:B------:R-:W2:Y:S04]  /*eac0*/  LDSM.16.M88.4 R164, [R223+0xf800] ;  /* 0x00f80000dfa4783b */ /* 0x000ea80000000200 */
[----:B------:R-:W5:Y:S03]  /*ead0*/  LDSM.16.M88.4 R176, [R216+0x6000] ;  /* 0x00600000d8b0783b */ /* 0x000f660000000200 */
[C---:B---3--:R-:W-:Y:S08]  /*eae0*/  HMMA.16816.F32 R4, R180.reuse, R184, R4 ;  /* 0x000000b8b404723c */ /* 0x048ff00000001804 */
[C---:B------:R-:W-:Y:S01]  /*eaf0*/  HMMA.16816.F32 R8, R180.reuse, R186, R8 ;  /* 0x000000bab408723c */ /* 0x040fe20000001808 */
[----:B------:R-:W3:Y:S07]  /*eb00*/  LDSM.16.M88.4 R184, [R216+0x6800] ;  /* 0x00680000d8b8783b */ /* 0x000eee0000000200 */
[C---:B----4-:R-:W-:Y:S08]  /*eb10*/  HMMA.16816.F32 R12, R180.reuse, R188, R12 ;  /* 0x000000bcb40c723c */ /* 0x050ff0000000180c */
[C---:B------:R-:W-:Y:S01]  /*eb20*/  HMMA.16816.F32 R16, R180.reuse, R190, R16 ;  /* 0x000000beb410723c */ /* 0x040fe20000001810 */
[----:B------:R-:W4:Y:S07]  /*eb30*/  LDSM.16.M88.4 R188, [R216+0x7000] ;  /* 0x00700000d8bc783b */ /* 0x000f2e0000000200 */
[C---:B-1----:R-:W-:Y:S08]  /*eb40*/  HMMA.16816.F32 R20, R180.reuse, R172, R20 ;  /* 0x000000acb414723c */ /* 0x042ff00000001814 */
[C---:B------:R-:W-:Y:S01]  /*eb50*/  HMMA.16816.F32 R24, R180.reuse, R174, R24 ;  /* 0x000000aeb418723c */ /* 0x040fe20000001818 */
[----:B------:R-:W1:Y:S01]  /*eb60*/  LDSM.16.M88.4 R172, [R216+0x7800] ;  /* 0x00780000d8ac783b */ /* 0x000e620000000200 */
[----:B------:R-:W-:Y:S04]  /*eb70*/  DEPBAR.LE SB0, 0x0 ;  /* 0x000080000000791a */ /* 0x000fe80000000000 */
[----:B------:R-:W-:Y:S02]  /*eb80*/  BAR.SYNC.DEFER_BLOCKING 0x0 ;  /* 0x0000000000007b1d */ /* 0x000fe40000010000 */
[C---:B--2---:R-:W-:Y:S08]  /*eb90*/  HMMA.16816.F32 R28, R180.reuse, R164, R28 ;  /* 0x000000a4b41c723c */ /* 0x044ff0000000181c */
[----:B------:R-:W-:Y:S08]  /*eba0*/  HMMA.16816.F32 R32, R180, R166, R32 ;  /* 0x000000a6b420723c */ /* 0x000ff00000001820 */
[C---:B-----5:R-:W-:Y:S08]  /*ebb0*/  HMMA.16816.F32 R4, R168.reuse, R176, R4 ;  /* 0x000000b0a804723c */ /* 0x060ff00000001804 */
[C---:B------:R-:W-:Y:S07]  /*ebc0*/  HMMA.16816.F32 R8, R168.reuse, R178, R8 ;  /* 0x000000b2a808723c */ /* 0x040fee0000001808 */
[C---:B------:R-:W-:Y:S01]  /*ebd0*/  LEA R178, P6, R3.reuse, R200, 0x6 ;  /* 0x000000c803b27211 */ /* 0x040fe200078c30ff */
[C---:B---3--:R-:W-:Y:S04]  /*ebe0*/  HMMA.16816.F32 R12, R168.reuse, R184, R12 ;  /* 0x000000b8a80c723c */ /* 0x048fe8000000180c */
[----:B------:R-:W-:Y:S01]  /*ebf0*/  LEA.HI.X.SX32 R179, R3, R201, 0x6, P6 ;  /* 0x000000c903b37211 */ /* 0x000fe200030f36ff */
[C---:B------:R-:W-:Y:S03]  /*ec00*/  IMAD.WIDE.U32 R182, R178.reuse, c[0x0][0x198], RZ ;  /* 0x00006600b2b67a25 */ /* 0x040fe600078e00ff */
[C---:B------:R-:W-:Y:S04]  /*ec10*/  HMMA.16816.F32 R16, R168.reuse, R186, R16 ;  /* 0x000000baa810723c */ /* 0x040fe80000001810 */
[----:B------:R-:W-:Y:S02]  /*ec20*/  IMAD R3, R179, c[0x0][0x198], RZ ;  /* 0x00006600b3037a24 */ /* 0x000fe400078e02ff */
[----:B------:R-:W-:Y:S02]  /*ec30*/  IMAD R201, R203, c[0x0][0x198], RZ ;  /* 0x00006600cbc97a24 */ /* 0x000fe400078e02ff */
[C---:B----4-:R-:W-:Y:S04]  /*ec40*/  HMMA.16816.F32 R20, R168.reuse, R188, R20 ;  /* 0x000000bca814723c */ /* 0x050fe80000001814 */
[----:B------:R-:W-:Y:S02]  /*ec50*/  IMAD R3, R178, c[0x0][0x19c], R3 ;  /* 0x00006700b2037a24 */ /* 0x000fe400078e0203 */
[C---:B------:R-:W-:Y:S02]  /*ec60*/  IMAD R201, R202.reuse, c[0x0][0x19c], R201 ;  /* 0x00006700cac97a24 */ /* 0x040fe400078e02c9 */
[C---:B------:R-:W-:Y:S04]  /*ec70*/  HMMA.16816.F32 R24, R168.reuse, R190, R24 ;  /* 0x000000bea818723c */ /* 0x040fe80000001818 */
[----:B------:R-:W-:Y:S02]  /*ec80*/  IMAD.IADD R3, R183, 0x1, R3 ;  /* 0x00000001b7037824 */ /* 0x000fe400078e0203 */
[----:B------:R-:W-:Y:S01]  /*ec90*/  IMAD.WIDE.U32 R178, R202, c[0x0][0x198], RZ ;  /* 0x00006600cab27a25 */ /* 0x000fe200078e00ff */
[CC--:B------:R-:W-:Y:S01]  /*eca0*/  LEA R202, P0, R182.reuse, R251.reuse, 0x1 ;  /* 0x000000fbb6ca7211 */ /* 0x0c0fe200078008ff */
[C---:B-1----:R-:W-:Y:S04]  /*ecb0*/  HMMA.16816.F32 R28, R168.reuse, R172, R28 ;  /* 0x000000aca81c723c */ /* 0x042fe8000000181c */
[-C--:B------:R-:W-:Y:S01]  /*ecc0*/  LEA.HI.X R203, R182, R250.reuse, R3, 0x1, P0 ;  /* 0x000000fab6cb7211 */ /* 0x080fe200000f0c03 */
[----:B------:R-:W-:Y:S01]  /*ecd0*/  IMAD.WIDE.U32 R190, R198, c[0x0][0x198], RZ ;  /* 0x00006600c6be7a25 */ /* 0x000fe200078e00ff */
[----:B------:R-:W-:Y:S02]  /*ece0*/  PLOP3.LUT P0, PT, PT, PT, UP0, 0x80, 0x0 ;  /* 0x000000000000781c */ /* 0x000fe40003f0f008 */
[----:B------:R-:W-:Y:S04]  /*ecf0*/  HMMA.16816.F32 R32, R168, R174, R32 ;  /* 0x000000aea820723c */ /* 0x000fe80000001820 */
[----:B------:R-:W-:Y:S02]  /*ed00*/  IMAD.IADD R3, R179, 0x1, R201 ;  /* 0x00000001b3037824 */ /* 0x000fe400078e02c9 */
[----:B------:R-:W-:Y:S02]  /*ed10*/  IMAD.IADD R197, R191, 0x1, R197 ;  /* 0x00000001bfc57824 */ /* 0x000fe400078e02c5 */
[----:B------:R-:W-:Y:S05]  /*ed20*/  IMAD.WIDE.U32 R174, R194, c[0x0][0x198], RZ ;  /* 0x00006600c2ae7a25 */ /* 0x000fea00078e00ff */
[C---:B------:R-:W-:Y:S02]  /*ed30*/  LEA R194, P1, R174.reuse, R251, 0x1 ;  /* 0x000000fbaec27211 */ /* 0x040fe400078208ff */
[----:B------:R-:W-:Y:S04]  /*ed40*/  IADD3 R195, R175, R195, RZ ;  /* 0x000000c3afc37210 */ /* 0x000fe80007ffe0ff */
[-C--:B------:R-:W-:Y:S02]  /*ed50*/  LEA.HI.X R195, R174, R250.reuse, R195, 0x1, P1 ;  /* 0x000000faaec37211 */ /* 0x080fe400008f0cc3 */
[-C--:B------:R-:W-:Y:S02]  /*ed60*/  LEA R174, P6, R178, R251.reuse, 0x1 ;  /* 0x000000fbb2ae7211 */ /* 0x080fe400078c08ff */
[----:B------:R-:W-:Y:S02]  /*ed70*/  LEA R198, P1, R190, R251, 0x1 ;  /* 0x000000fbbec67211 */ /* 0x000fe400078208ff */
[-C--:B------:R-:W-:Y:S02]  /*ed80*/  LEA.HI.X R175, R178, R250.reuse, R3, 0x1, P6 ;  /* 0x000000fab2af7211 */ /* 0x080fe400030f0c03 */
[----:B------:R-:W-:Y:S01]  /*ed90*/  LEA.HI.X R199, R190, R250, R197, 0x1, P1 ;  /* 0x000000fabec77211 */ /* 0x000fe200008f0cc5 */
[----:B------:R-:W-:-:S05]  /*eda0*/  @P0 BRA `(.L_x_266) ;  /* 0xffffdfc000000947 */ /* 0x000fca000383ffff */
.L_x_265:
[----:B------:R-:W-:Y:S01]  /*edb0*/  MOV R164, UR6 ;  /* 0x0000000600a47c02 */ /* 0x000fe20008000f00 */
[----:B------:R-:W-:Y:S02]  /*edc0*/  UISETP.GT.AND UP0, UPT, UR6, UR11, UPT ;  /* 0x0000000b0600728c */ /* 0x000fe4000bf04270 */
[----:B------:R-:W-:Y:S01]  /*edd0*/  UIADD3 UR10, UR10, 0x1, URZ ;  /* 0x000000010a0a7890 */ /* 0x000fe2000fffe03f */
[----:B-1----:R-:W-:Y:S01]  /*ede0*/  LEA R171, R164, R245, 0x6 ;  /* 0x000000f5a4ab7211 */ /* 0x002fe200078e30ff */
[----:B------:R-:W-:Y:S03]  /*edf0*/  UMOV UR29, UR6 ;  /* 0x00000006001d7c82 */ /* 0x000fe60008000000 */
[C---:B------:R-:W-:Y:S02]  /*ee00*/  IADD3 R3, R244.reuse, -R171, RZ ;  /* 0x800000abf4037210 */ /* 0x040fe40007ffe0ff */
[----:B------:R-:W-:Y:S02]  /*ee10*/  IADD3 R166, R171, 0x1, RZ ;  /* 0x00000001aba67810 */ /* 0x000fe40007ffe0ff */
[----:B------:R-:W-:Y:S02]  /*ee20*/  IABS R189, R3 ;  /* 0x0000000300bd7213 */ /* 0x000fe40000000000 */
[----:B------:R-:W-:Y:S02]  /*ee30*/  IADD3 R3, R241, -R171, RZ ;  /* 0x800000abf1037210 */ /* 0x000fe40007ffe0ff */
[C---:B------:R-:W-:Y:S02]  /*ee40*/  IADD3 R187, R171.reuse, 0x8, RZ ;  /* 0x00000008abbb7810 */ /* 0x040fe40007ffe0ff */
[----:B------:R-:W-:Y:S01]  /*ee50*/  IABS R177, R3 ;  /* 0x0000000300b17213 */ /* 0x000fe20000000000 */
[----:B------:R-:W-:Y:S01]  /*ee60*/  I2F R189, R189 ;  /* 0x000000bd00bd7306 */ /* 0x000fe20000201400 */
[C---:B------:R-:W-:Y:S02]  /*ee70*/  IADD3 R3, R244.reuse, -R166, RZ ;  /* 0x800000a6f4037210 */ /* 0x040fe40007ffe0ff */
[C---:B------:R-:W-:Y:S02]  /*ee80*/  IADD3 R184, R171.reuse, 0x9, RZ ;  /* 0x00000009abb87810 */ /* 0x040fe40007ffe0ff */
[----:B------:R-:W-:Y:S02]  /*ee90*/  IABS R172, R3 ;  /* 0x0000000300ac7213 */ /* 0x000fe40000000000 */
[C---:B------:R-:W-:Y:S02]  /*eea0*/  IADD3 R3, R244.reuse, -R187, RZ ;  /* 0x800000bbf4037210 */ /* 0x040fe40007ffe0ff */
[C---:B------:R-:W-:Y:S01]  /*eeb0*/  IADD3 R176, R171.reuse, 0x10, RZ ;  /* 0x00000010abb07810 */ /* 0x040fe20007ffe0ff */
[----:B------:R-:W-:Y:S01]  /*eec0*/  I2F R177, R177 ;  /* 0x000000b100b17306 */ /* 0x000fe20000201400 */
[----:B------:R-:W-:Y:S01]  /*eed0*/  IABS R167, R3 ;  /* 0x0000000300a77213 */ /* 0x000fe20000000000 */
[C---:B------:R-:W-:Y:S01]  /*eee0*/  IMAD.IADD R3, R244.reuse, 0x1, -R184 ;  /* 0x00000001f4037824 */ /* 0x040fe200078e0ab8 */
[C---:B------:R-:W-:Y:S02]  /*eef0*/  IADD3 R175, R171.reuse, 0x11, RZ ;  /* 0x00000011abaf7810 */ /* 0x040fe40007ffe0ff */
[----:B------:R-:W-:Y:S02]  /*ef00*/  IADD3 R173, R171, 0x18, RZ ;  /* 0x00000018abad7810 */ /* 0x000fe40007ffe0ff */
[----:B------:R-:W-:Y:S01]  /*ef10*/  IABS R168, R3 ;  /* 0x0000000300a87213 */ /* 0x000fe20000000000 */
[----:B------:R-:W-:Y:S01]  /*ef20*/  IMAD.IADD R180, R241, 0x1, -R175 ;  /* 0x00000001f1b47824 */ /* 0x000fe200078e0aaf */
[C---:B------:R-:W-:Y:S01]  /*ef30*/  IADD3 R3, R244.reuse, -R176, RZ ;  /* 0x800000b0f4037210 */ /* 0x040fe20007ffe0ff */
[----:B------:R-:W-:Y:S01]  /*ef40*/  I2F R167, R167 ;  /* 0x000000a700a77306 */ /* 0x000fe20000201400 */
[C---:B------:R-:W-:Y:S02]  /*ef50*/  IADD3 R169, R171.reuse, 0x19, RZ ;  /* 0x00000019aba97810 */ /* 0x040fe40007ffe0ff */
[----:B------:R-:W-:Y:S02]  /*ef60*/  IABS R179, R3 ;  /* 0x0000000300b37213 */ /* 0x000fe40000000000 */
[C---:B------:R-:W-:Y:S02]  /*ef70*/  IADD3 R3, R244.reuse, -R175, RZ ;  /* 0x800000aff4037210 */ /* 0x040fe40007ffe0ff */
[C---:B------:R-:W-:Y:S02]  /*ef80*/  IADD3 R165, R171.reuse, 0x20, RZ ;  /* 0x00000020aba57810 */ /* 0x040fe40007ffe0ff */
[----:B------:R-:W-:Y:S01]  /*ef90*/  IABS R190, R3 ;  /* 0x0000000300be7213 */ /* 0x000fe20000000000 */
[----:B------:R-:W-:Y:S01]  /*efa0*/  I2F R172, R172 ;  /* 0x000000ac00ac7306 */ /* 0x000fe20000201400 */
[C---:B------:R-:W-:Y:S02]  /*efb0*/  IADD3 R3, R244.reuse, -R173, RZ ;  /* 0x800000adf4037210 */ /* 0x040fe40007ffe0ff */
[----:B------:R-:W-:Y:S02]  /*efc0*/  IADD3 R164, R171, 0x21, RZ ;  /* 0x00000021aba47810 */ /* 0x000fe40007ffe0ff */
[----:B------:R-:W-:Y:S02]  /*efd0*/  IABS R185, R3 ;  /* 0x0000000300b97213 */ /* 0x000fe40000000000 */
[C---:B------:R-:W-:Y:S02]  /*efe0*/  IADD3 R3, R241.reuse, -R166, RZ ;  /* 0x800000a6f1037210 */ /* 0x040fe40007ffe0ff */
[C---:B------:R-:W-:Y:S01]  /*eff0*/  IADD3 R170, R241.reuse, -R176, RZ ;  /* 0x800000b0f1aa7210 */ /* 0x040fe20007ffe0ff */
[----:B------:R-:W-:Y:S01]  /*f000*/  I2F R179, R179 ;  /* 0x000000b300b37306 */ /* 0x000fe20000201400 */
[----:B------:R-:W-:Y:S02]  /*f010*/  IABS R188, R3 ;  /* 0x0000000300bc7213 */ /* 0x000fe40000000000 */
[----:B------:R-:W-:Y:S02]  /*f020*/  IADD3 R3, R244, -R169, RZ ;  /* 0x800000a9f4037210 */ /* 0x000fe40007ffe0ff */
[----:B------:R-:W-:Y:S02]  /*f030*/  IABS R170, R170 ;  /* 0x000000aa00aa7213 */ /* 0x000fe40000000000 */
[----:B------:R-:W-:Y:S01]  /*f040*/  IABS R182, R3 ;  /* 0x0000000300b67213 */ /* 0x000fe20000000000 */
[----:B------:R-:W-:Y:S01]  /*f050*/  IMAD.IADD R3, R241, 0x1, -R187 ;  /* 0x00000001f1037824 */ /* 0x000fe200078e0abb */
[-C--:B------:R-:W-:Y:S01]  /*f060*/  ISETP.GE.AND P1, PT, R171, R243.reuse, PT ;  /* 0x000000f3ab00720c */ /* 0x080fe20003f26270 */
[----:B------:R-:W-:Y:S01]  /*f070*/  I2F R168, R168 ;  /* 0x000000a800a87306 */ /* 0x000fe20000201400 */
[----:B------:R-:W-:Y:S02]  /*f080*/  ISETP.GE.AND P0, PT, R166, R243, PT ;  /* 0x000000f3a600720c */ /* 0x000fe40003f06270 */
[----:B------:R-:W-:Y:S02]  /*f090*/  IABS R183, R3 ;  /* 0x0000000300b77213 */ /* 0x000fe40000000000 */
[----:B------:R-:W-:Y:S02]  /*f0a0*/  IADD3 R3, R244, -R165, RZ ;  /* 0x800000a5f4037210 */ /* 0x000fe40007ffe0ff */
[----:B------:R-:W-:Y:S02]  /*f0b0*/  ISETP.GE.AND P6, PT, R166, R240, PT ;  /* 0x000000f0a600720c */ /* 0x000fe40003fc6270 */
[----:B------:R-:W-:Y:S01]  /*f0c0*/  IABS R181, R3 ;  /* 0x0000000300b57213 */ /* 0x000fe20000000000 */
[----:B------:R-:W-:Y:S01]  /*f0d0*/  I2F R190, R190 ;  /* 0x000000be00be7306 */ /* 0x000fe20000201400 */
[----:B------:R-:W-:Y:S02]  /*f0e0*/  IADD3 R3, R241, -R184, RZ ;  /* 0x800000b8f1037210 */ /* 0x000fe40007ffe0ff */
[C---:B------:R-:W-:Y:S02]  /*f0f0*/  ISETP.GE.OR P1, PT, R171.reuse, R242, !P1 ;  /* 0x000000f2ab00720c */ /* 0x040fe40004f26670 */
[----:B------:R-:W-:Y:S02]  /*f100*/  IABS R174, R3 ;  /* 0x0000000300ae7213 */ /* 0x000fe40000000000 */
[----:B------:R-:W-:Y:S02]  /*f110*/  IADD3 R3, R244, -R164, RZ ;  /* 0x800000a4f4037210 */ /* 0x000fe40007ffe0ff */
[C---:B------:R-:W-:Y:S01]  /*f120*/  ISETP.GE.OR P0, PT, R166.reuse, R242, !P0 ;  /* 0x000000f2a600720c */ /* 0x040fe20004706670 */
[----:B------:R-:W-:Y:S01]  /*f130*/  I2F R188, R188 ;  /* 0x000000bc00bc7306 */ /* 0x000fe20000201400 */
[----:B------:R-:W-:Y:S02]  /*f140*/  IABS R3, R3 ;  /* 0x0000000300037213 */ /* 0x000fe40000000000 */
[----:B------:R-:W-:Y:S02]  /*f150*/  ISETP.GE.OR P6, PT, R166, R235, !P6 ;  /* 0x000000eba600720c */ /* 0x000fe400077c6670 */
[----:B------:R-:W-:Y:S05]  /*f160*/  IABS R180, R180 ;  /* 0x000000b400b47213 */ /* 0x000fea0000000000 */
[----:B------:R1:W-:Y:S10]  /*f170*/  I2F R178, R3 ;  /* 0x0000000300b27306 */ /* 0x0003f40000201400 */
[----:B------:R-:W-:Y:S10]  /*f180*/  I2F R182, R182 ;  /* 0x000000b600b67306 */ /* 0x000ff40000201400 */
[----:B------:R-:W-:Y:S01]  /*f190*/  I2F R183, R183 ;  /* 0x000000b700b77306 */ /* 0x000fe20000201400 */
[----:B-1----:R-:W-:Y:S09]  /*f1a0*/  IADD3 R3, R171, 0x28, RZ ;  /* 0x00000028ab037810 */ /* 0x002ff20007ffe0ff */
[----:B------:R-:W-:Y:S10]  /*f1b0*/  I2F R181, R181 ;  /* 0x000000b500b57306 */ /* 0x000ff40000201400 */
[----:B------:R-:W-:Y:S10]  /*f1c0*/  I2F R185, R185 ;  /* 0x000000b900b97306 */ /* 0x000ff40000201400 */
[----:B------:R-:W-:Y:S10]  /*f1d0*/  I2F R174, R174 ;  /* 0x000000ae00ae7306 */ /* 0x000ff40000201400 */
[----:B------:R-:W1:Y:S02]  /*f1e0*/  I2F R180, R180 ;  /* 0x000000b400b47306 */ /* 0x000e640000201400 */
[----:B-1----:R-:W-:Y:S02]  /*f1f0*/  FFMA.FTZ R15, R180, -UR18, R15 ;  /* 0x80000012b40f7c23 */ /* 0x002fe4000801000f */
[----:B------:R-:W-:Y:S06]  /*f200*/  FFMA.FTZ R6, R177, -UR18, R6 ;  /* 0x80000012b1067c23 */ /* 0x000fec0008010006 */
[----:B------:R1:W2:Y:S01]  /*f210*/  I2F R177, R170 ;  /* 0x000000aa00b17306 */ /* 0x0002a20000201400 */
[----:B------:R-:W-:Y:S02]  /*f220*/  FFMA.FTZ R4, R189, -UR18, R4 ;  /* 0x80000012bd047c23 */ /* 0x000fe40008010004 */
[----:B------:R-:W-:Y:S02]  /*f230*/  FFMA.FTZ R8, R167, -UR18, R8 ;  /* 0x80000012a7087c23 */ /* 0x000fe40008010008 */
[----:B------:R-:W-:Y:S01]  /*f240*/  FFMA.FTZ R5, R172, -UR18, R5 ;  /* 0x80000012ac057c23 */ /* 0x000fe20008010005 */
[----:B------:R-:W-:Y:S01]  /*f250*/  FSEL R166, R4, -INF , !P1 ;  /* 0xff80000004a67808 */ /* 0x000fe20004800000 */
[----:B------:R-:W-:Y:S01]  /*f260*/  FFMA.FTZ R12, R179, -UR18, R12 ;  /* 0x80000012b30c7c23 */ /* 0x000fe2000801000c */
[C---:B------:R-:W-:Y:S01]  /*f270*/  ISETP.GE.AND P1, PT, R171.reuse, R240, PT ;  /* 0x000000f0ab00720c */ /* 0x040fe20003f26270 */
[----:B------:R-:W-:Y:S01]  /*f280*/  FFMA.FTZ R9, R168, -UR18, R9 ;  /* 0x80000012a8097c23 */ /* 0x000fe20008010009 */
[----:B------:R-:W-:Y:S01]  /*f290*/  IADD3 R4, R244, -R3, RZ ;  /* 0x80000003f4047210 */ /* 0x000fe20007ffe0ff */
[----:B------:R-:W-:Y:S01]  /*f2a0*/  FFMA.FTZ R13, R190, -UR18, R13 ;  /* 0x80000012be0d7c23 */ /* 0x000fe2000801000d */
[----:B------:R-:W-:Y:S01]  /*f2b0*/  ISETP.GE.OR P1, PT, R171, R235, !P1 ;  /* 0x000000ebab00720c */ /* 0x000fe20004f26670 */
[----:B------:R-:W-:Y:S01]  /*f2c0*/  FFMA.FTZ R7, R188, -UR18, R7 ;  /* 0x80000012bc077c23 */ /* 0x000fe20008010007 */
[----:B------:R-:W-:Y:S01]  /*f2d0*/  IABS R4, R4 ;  /* 0x0000000400047213 */ /* 0x000fe20000000000 */
[----:B------:R-:W-:Y:S01]  /*f2e0*/  FFMA.FTZ R17, R182, -UR18, R17 ;  /* 0x80000012b6117c23 */ /* 0x000fe20008010011 */
[----:B------:R-:W-:Y:S01]  /*f2f0*/  FSEL R167, R6, -INF , !P1 ;  /* 0xff80000006a77808 */ /* 0x000fe20004800000 */
[----:B------:R-:W-:Y:S01]  /*f300*/  FFMA.FTZ R10, R183, -UR18, R10 ;  /* 0x80000012b70a7c23 */ /* 0x000fe2000801000a */
[-C--:B------:R-:W-:Y:S01]  /*f310*/  ISETP.GE.AND P1, PT, R187, R243.reuse, PT ;  /* 0x000000f3bb00720c */ /* 0x080fe20003f26270 */
[----:B------:R-:W3:Y:S01]  /*f320*/  I2F R179, R4 ;  /* 0x0000000400b37306 */ /* 0x000ee20000201400 */
[----:B------:R-:W-:Y:S01]  /*f330*/  IADD3 R6, R171, 0x29, RZ ;  /* 0x00000029ab067810 */ /* 0x000fe20007ffe0ff */
[----:B------:R-:W-:Y:S01]  /*f340*/  FFMA.FTZ R20, R181, -UR18, R20 ;  /* 0x80000012b5147c23 */ /* 0x000fe20008010014 */
[----:B------:R-:W-:Y:S01]  /*f350*/  ISETP.GE.OR P1, PT, R187, R242, !P1 ;  /* 0x000000f2bb00720c */ /* 0x000fe20004f26670 */
[----:B------:R-:W-:Y:S01]  /*f360*/  FFMA.FTZ R16, R185, -UR18, R16 ;  /* 0x80000012b9107c23 */ /* 0x000fe20008010010 */
[----:B------:R-:W-:Y:S01]  /*f370*/  FSEL R172, R5, -INF , !P0 ;  /* 0xff80000005ac7808 */ /* 0x000fe20004000000 */
[----:B------:R-:W-:Y:S01]  /*f380*/  FFMA.FTZ R11, R174, -UR18, R11 ;  /* 0x80000012ae0b7c23 */ /* 0x000fe2000801000b */
[----:B-1----:R-:W-:Y:S01]  /*f390*/  FSEL R170, R8, -INF , !P1 ;  /* 0xff80000008aa7808 */ /* 0x002fe20004800000 */
[----:B------:R-:W-:Y:S01]  /*f3a0*/  FFMA.FTZ R21, R178, -UR18, R21 ;  /* 0x80000012b2157c23 */ /* 0x000fe20008010015 */
[----:B------:R-:W-:Y:S01]  /*f3b0*/  ISETP.GE.AND P1, PT, R176, R243, PT ;  /* 0x000000f3b000720c */ /* 0x000fe20003f26270 */
[----:B--2---:R-:W-:Y:S01]  /*f3c0*/  FFMA.FTZ R14, R177, -UR18, R14 ;  /* 0x80000012b10e7c23 */ /* 0x004fe2000801000e */
[----:B------:R-:W-:Y:S02]  /*f3d0*/  IADD3 R5, R244, -R6, RZ ;  /* 0x80000006f4057210 */ /* 0x000fe40007ffe0ff */
[-C--:B------:R-:W-:Y:S02]  /*f3e0*/  ISETP.GE.OR P1, PT, R176, R242.reuse, !P1 ;  /* 0x000000f2b000720c */ /* 0x080fe40004f26670 */
[----:B------:R-:W-:Y:S02]  /*f3f0*/  IABS R5, R5 ;  /* 0x0000000500057213 */ /* 0x000fe40000000000 */
[----:B------:R-:W-:Y:S02]  /*f400*/  FSEL R186, R12, -INF , !P1 ;  /* 0xff8000000cba7808 */ /* 0x000fe40004800000 */
[----:B------:R-:W1:Y:S01]  /*f410*/  I2F R12, R5 ;  /* 0x00000005000c7306 */ /* 0x000e620000201400 */
[C---:B------:R-:W-:Y:S02]  /*f420*/  ISETP.GE.AND P0, PT, R184.reuse, R243, PT ;  /* 0x000000f3b800720c */ /* 0x040fe40003f06270 */
[----:B------:R-:W-:Y:S02]  /*f430*/  IADD3 R8, R241, -R173, RZ ;  /* 0x800000adf1087210 */ /* 0x000fe40007ffe0ff */
[----:B------:R-:W-:Y:S01]  /*f440*/  ISETP.GE.OR P0, PT, R184, R242, !P0 ;  /* 0x000000f2b800720c */ /* 0x000fe20004706670 */
[----:B---3--:R-:W-:Y:S01]  /*f450*/  FFMA.FTZ R24, R179, -UR18, R24 ;  /* 0x80000012b3187c23 */ /* 0x008fe20008010018 */
[----:B------:R-:W-:Y:S02]  /*f460*/  IADD3 R4, R171, 0x30, RZ ;  /* 0x00000030ab047810 */ /* 0x000fe40007ffe0ff */
[----:B------:R-:W-:Y:S02]  /*f470*/  FSEL R168, R9, -INF , !P0 ;  /* 0xff80000009a87808 */ /* 0x000fe40004000000 */
[CC--:B------:R-:W-:Y:S02]  /*f480*/  ISETP.GE.AND P0, PT, R175.reuse, R243.reuse, PT ;  /* 0x000000f3af00720c */ /* 0x0c0fe40003f06270 */
[----:B------:R-:W-:Y:S02]  /*f490*/  IABS R8, R8 ;  /* 0x0000000800087213 */ /* 0x000fe40000000000 */
[----:B------:R-:W-:Y:S02]  /*f4a0*/  ISETP.GE.OR P0, PT, R175, R242, !P0 ;  /* 0x000000f2af00720c */ /* 0x000fe40004706670 */
[----:B------:R2:W3:Y:S01]  /*f4b0*/  I2F R9, R8 ;  /* 0x0000000800097306 */ /* 0x0004e20000201400 */
[----:B------:R-:W-:Y:S02]  /*f4c0*/  FSEL R7, R7, -INF , !P6 ;  /* 0xff80000007077808 */ /* 0x000fe40007000000 */
[----:B------:R-:W-:Y:S02]  /*f4d0*/  FSEL R189, R13, -INF , !P0 ;  /* 0xff8000000dbd7808 */ /* 0x000fe40004000000 */
[----:B------:R-:W-:Y:S02]  /*f4e0*/  IADD3 R13, R244, -R4, RZ ;  /* 0x80000004f40d7210 */ /* 0x000fe40007ffe0ff */
[----:B------:R-:W-:Y:S01]  /*f4f0*/  ISETP.GE.AND P6, PT, R169, R243, PT ;  /* 0x000000f3a900720c */ /* 0x000fe20003fc6270 */
[----:B-1----:R-:W-:Y:S01]  /*f500*/  FFMA.FTZ R25, R12, -UR18, R25 ;  /* 0x800000120c197c23 */ /* 0x002fe20008010019 */
[----:B------:R-:W-:Y:S02]  /*f510*/  IABS R5, R13 ;  /* 0x0000000d00057213 */ /* 0x000fe40000000000 */
[----:B------:R-:W-:Y:S02]  /*f520*/  ISETP.GE.AND P1, PT, R187, R240, PT ;  /* 0x000000f0bb00720c */ /* 0x000fe40003f26270 */
[----:B------:R-:W1:Y:S01]  /*f530*/  I2F R13, R5 ;  /* 0x00000005000d7306 */ /* 0x000e620000201400 */
[-C--:B------:R-:W-:Y:S02]  /*f540*/  ISETP.GE.OR P6, PT, R169, R242.reuse, !P6 ;  /* 0x000000f2a900720c */ /* 0x080fe400077c6670 */
[----:B------:R-:W-:Y:S02]  /*f550*/  ISETP.GE.OR P1, PT, R187, R235, !P1 ;  /* 0x000000ebbb00720c */ /* 0x000fe40004f26670 */
[----:B------:R-:W-:Y:S01]  /*f560*/  FSEL R202, R17, -INF , !P6 ;  /* 0xff80000011ca7808 */ /* 0x000fe20007000000 */
[----:B------:R-:W-:Y:S01]  /*f570*/  IMAD.IADD R17, R241, 0x1, -R165 ;  /* 0x00000001f1117824 */ /* 0x000fe200078e0aa5 */
[-C--:B------:R-:W-:Y:S02]  /*f580*/  ISETP.GE.AND P6, PT, R165, R243.reuse, PT ;  /* 0x000000f3a500720c */ /* 0x080fe40003fc6270 */
[----:B------:R-:W-:Y:S02]  /*f590*/  ISETP.GE.AND P0, PT, R173, R243, PT ;  /* 0x000000f3ad00720c */ /* 0x000fe40003f06270 */
[----:B--2---:R-:W-:Y:S01]  /*f5a0*/  IADD3 R8, R171, 0x31, RZ ;  /* 0x00000031ab087810 */ /* 0x004fe20007ffe0ff */
[----:B---3--:R-:W-:Y:S01]  /*f5b0*/  FFMA.FTZ R18, R9, -UR18, R18 ;  /* 0x8000001209127c23 */ /* 0x008fe20008010012 */
[-C--:B------:R-:W-:Y:S02]  /*f5c0*/  ISETP.GE.OR P6, PT, R165, R242.reuse, !P6 ;  /* 0x000000f2a500720c */ /* 0x080fe400077c6670 */
[----:B------:R-:W-:Y:S02]  /*f5d0*/  ISETP.GE.OR P0, PT, R173, R242, !P0 ;  /* 0x000000f2ad00720c */ /* 0x000fe40004706670 */
[----:B------:R-:W-:Y:S02]  /*f5e0*/  FSEL R200, R20, -INF , !P6 ;  /* 0xff80000014c87808 */ /* 0x000fe40007000000 */
[----:B------:R-:W-:Y:S02]  /*f5f0*/  FSEL R188, R16, -INF , !P0 ;  /* 0xff80000010bc7808 */ /* 0x000fe40004000000 */
[----:B------:R-:W-:Y:S02]  /*f600*/  ISETP.GE.AND P0, PT, R184, R240, PT ;  /* 0x000000f0b800720c */ /* 0x000fe40003f06270 */
[----:B------:R-:W-:Y:S01]  /*f610*/  IABS R17, R17 ;  /* 0x0000001100117213 */ /* 0x000fe20000000000 */
[----:B-1----:R-:W-:Y:S01]  /*f620*/  FFMA.FTZ R28, R13, -UR18, R28 ;  /* 0x800000120d1c7c23 */ /* 0x002fe2000801001c */
[----:B------:R-:W-:Y:S02]  /*f630*/  FSEL R5, R10, -INF , !P1 ;  /* 0xff8000000a057808 */ /* 0x000fe40004800000 */
[----:B------:R-:W-:Y:S02]  /*f640*/  IADD3 R10, R244, -R8, RZ ;  /* 0x80000008f40a7210 */ /* 0x000fe40007ffe0ff */
[----:B------:R-:W-:Y:S01]  /*f650*/  ISETP.GE.OR P0, PT, R184, R235, !P0 ;  /* 0x000000ebb800720c */ /* 0x000fe20004706670 */
[----:B------:R-:W1:Y:S01]  /*f660*/  I2F R17, R17 ;  /* 0x0000001100117306 */ /* 0x000e620000201400 */
[----:B------:R-:W-:Y:S02]  /*f670*/  IABS R10, R10 ;  /* 0x0000000a000a7213 */ /* 0x000fe40000000000 */
[----:B------:R-:W-:Y:S02]  /*f680*/  FSEL R11, R11, -INF , !P0 ;  /* 0xff8000000b0b7808 */ /* 0x000fe40004000000 */
[C---:B------:R-:W-:Y:S02]  /*f690*/  ISETP.GE.AND P0, PT, R164.reuse, R243, PT ;  /* 0x000000f3a400720c */ /* 0x040fe40003f06270 */
[----:B------:R-:W-:Y:S02]  /*f6a0*/  ISETP.GE.AND P6, PT, R175, R240, PT ;  /* 0x000000f0af00720c */ /* 0x000fe40003fc6270 */
[----:B------:R-:W-:Y:S01]  /*f6b0*/  ISETP.GE.OR P0, PT, R164, R242, !P0 ;  /* 0x000000f2a400720c */ /* 0x000fe20004706670 */
[----:B------:R2:W3:Y:S01]  /*f6c0*/  I2F R20, R10 ;  /* 0x0000000a00147306 */ /* 0x0004e20000201400 */
[C---:B------:R-:W-:Y:S02]  /*f6d0*/  ISETP.GE.AND P1, PT, R176.reuse, R240, PT ;  /* 0x000000f0b000720c */ /* 0x040fe40003f26270 */
[----:B------:R-:W-:Y:S02]  /*f6e0*/  FSEL R198, R21, -INF , !P0 ;  /* 0xff80000015c67808 */ /* 0x000fe40004000000 */
[-C--:B------:R-:W-:Y:S02]  /*f6f0*/  ISETP.GE.OR P6, PT, R175, R235.reuse, !P6 ;  /* 0x000000ebaf00720c */ /* 0x080fe400077c6670 */
[----:B------:R-:W-:Y:S02]  /*f700*/  ISETP.GE.OR P1, PT, R176, R235, !P1 ;  /* 0x000000ebb000720c */ /* 0x000fe40004f26670 */
[----:B------:R-:W-:Y:S02]  /*f710*/  FSEL R193, R15, -INF , !P6 ;  /* 0xff8000000fc17808 */ /* 0x000fe40007000000 */
[-C--:B------:R-:W-:Y:S02]  /*f720*/  ISETP.GE.AND P6, PT, R6, R243.reuse, PT ;  /* 0x000000f30600720c */ /* 0x080fe40003fc6270 */
[----:B------:R-:W-:Y:S01]  /*f730*/  FSEL R190, R14, -INF , !P1 ;  /* 0xff8000000ebe7808 */ /* 0x000fe20004800000 */
[----:B-1----:R-:W-:Y:S01]  /*f740*/  FFMA.FTZ R22, R17, -UR18, R22 ;  /* 0x8000001211167c23 */ /* 0x002fe20008010016 */
[----:B------:R-:W-:Y:S02]  /*f750*/  IADD3 R14, R241, -R164, RZ ;  /* 0x800000a4f10e7210 */ /* 0x000fe40007ffe0ff */
[----:B------:R-:W-:Y:S02]  /*f760*/  ISETP.GE.OR P6, PT, R6, R242, !P6 ;  /* 0x000000f20600720c */ /* 0x000fe400077c6670 */
[----:B------:R-:W-:Y:S02]  /*f770*/  IABS R14, R14 ;  /* 0x0000000e000e7213 */ /* 0x000fe40000000000 */
[----:B------:R-:W-:Y:S02]  /*f780*/  FSEL R194, R25, -INF , !P6 ;  /* 0xff80000019c27808 */ /* 0x000fe40007000000 */
[----:B------:R-:W-:Y:S01]  /*f790*/  ISETP.GE.AND P6, PT, R4, R243, PT ;  /* 0x000000f30400720c */ /* 0x000fe20003fc6270 */
[----:B------:R-:W1:Y:S01]  /*f7a0*/  I2F R12, R14 ;  /* 0x0000000e000c7306 */ /* 0x000e620000201400 */
[----:B--2---:R-:W-:Y:S01]  /*f7b0*/  IADD3 R10, R171, 0x38, RZ ;  /* 0x00000038ab0a7810 */ /* 0x004fe20007ffe0ff */
[----:B---3--:R-:W-:Y:S01]  /*f7c0*/  FFMA.FTZ R29, R20, -UR18, R29 ;  /* 0x80000012141d7c23 */ /* 0x008fe2000801001d */
[----:B------:R-:W-:Y:S02]  /*f7d0*/  ISETP.GE.AND P1, PT, R173, R240, PT ;  /* 0x000000f0ad00720c */ /* 0x000fe40003f26270 */
[----:B------:R-:W-:Y:S02]  /*f7e0*/  IADD3 R21, R244, -R10, RZ ;  /* 0x8000000af4157210 */ /* 0x000fe40007ffe0ff */
[C---:B------:R-:W-:Y:S02]  /*f7f0*/  IADD3 R13, R241.reuse, -R6, RZ ;  /* 0x80000006f10d7210 */ /* 0x040fe40007ffe0ff */
[----:B------:R-:W-:Y:S02]  /*f800*/  IABS R21, R21 ;  /* 0x0000001500157213 */ /* 0x000fe40000000000 */
[----:B------:R-:W-:Y:S02]  /*f810*/  ISETP.GE.OR P6, PT, R4, R242, !P6 ;  /* 0x000000f20400720c */ /* 0x000fe400077c6670 */
[----:B------:R-:W-:Y:S02]  /*f820*/  IADD3 R16, R241, -R169, RZ ;  /* 0x800000a9f1107210 */ /* 0x000fe40007ffe0ff */
[----:B------:R-:W2:Y:S01]  /*f830*/  I2F R21, R21 ;  /* 0x0000001500157306 */ /* 0x000ea20000201400 */
[----:B------:R-:W-:Y:S02]  /*f840*/  ISETP.GE.OR P1, PT, R173, R235, !P1 ;  /* 0x000000ebad00720c */ /* 0x000fe40004f26670 */
[----:B------:R-:W-:Y:S02]  /*f850*/  IABS R13, R13 ;  /* 0x0000000d000d7213 */ /* 0x000fe40000000000 */
[----:B------:R-:W-:Y:S02]  /*f860*/  FSEL R184, R28, -INF , !P6 ;  /* 0xff8000001cb87808 */ /* 0x000fe40007000000 */
[C---:B------:R-:W-:Y:S02]  /*f870*/  ISETP.GE.AND P6, PT, R165.reuse, R240, PT ;  /* 0x000000f0a500720c */ /* 0x040fe40003fc6270 */
[----:B------:R-:W-:Y:S01]  /*f880*/  IABS R16, R16 ;  /* 0x0000001000107213 */ /* 0x000fe20000000000 */
[----:B------:R-:W3:Y:S01]  /*f890*/  I2F R14, R13 ;  /* 0x0000000d000e7306 */ /* 0x000ee20000201400 */
[----:B------:R-:W-:Y:S01]  /*f8a0*/  FSEL R192, R18, -INF , !P1 ;  /* 0xff80000012c07808 */ /* 0x000fe20004800000 */
[----:B-1----:R-:W-:Y:S01]  /*f8b0*/  FFMA.FTZ R23, R12, -UR18, R23 ;  /* 0x800000120c177c23 */ /* 0x002fe20008010017 */
[C---:B------:R-:W-:Y:S02]  /*f8c0*/  ISETP.GE.AND P1, PT, R8.reuse, R243, PT ;  /* 0x000000f30800720c */ /* 0x040fe40003f26270 */
[----:B------:R-:W-:Y:S02]  /*f8d0*/  ISETP.GE.OR P6, PT, R165, R235, !P6 ;  /* 0x000000eba500720c */ /* 0x000fe400077c6670 */
[----:B------:R-:W-:Y:S02]  /*f8e0*/  ISETP.GE.OR P1, PT, R8, R242, !P1 ;  /* 0x000000f20800720c */ /* 0x000fe40004f26670 */
[----:B------:R-:W-:Y:S01]  /*f8f0*/  FMNMX.FTZ R15, R166, R2, !PT ;  /* 0x00000002a60f7209 */ /* 0x000fe20007810000 */
[----:B------:R-:W1:Y:S01]  /*f900*/  I2F R16, R16 ;  /* 0x0000001000107306 */ /* 0x000e620000201400 */
[----:B------:R-:W-:Y:S02]  /*f910*/  FSEL R203, R22, -INF , !P6 ;  /* 0xff80000016cb7808 */ /* 0x000fe40007000000 */
[-C--:B------:R-:W-:Y:S01]  /*f920*/  ISETP.GE.AND P0, PT, R3, R243.reuse, PT ;  /* 0x000000f30300720c */ /* 0x080fe20003f06270 */
[----:B--2---:R-:W-:Y:S01]  /*f930*/  FFMA.FTZ R32, R21, -UR18, R32 ;  /* 0x8000001215207c23 */ /* 0x004fe20008010020 */
[----:B------:R-:W-:Y:S02]  /*f940*/  ISETP.GE.AND P6, PT, R3, R240, PT ;  /* 0x000000f00300720c */ /* 0x000fe40003fc6270 */
[----:B------:R-:W-:Y:S02]  /*f950*/  FSEL R182, R29, -INF , !P1 ;  /* 0xff8000001db67808 */ /* 0x000fe40004800000 */
[----:B------:R-:W-:Y:S02]  /*f960*/  ISETP.GE.AND P1, PT, R10, R243, PT ;  /* 0x000000f30a00720c */ /* 0x000fe40003f26270 */
[----:B------:R-:W-:Y:S02]  /*f970*/  FMNMX.FTZ R15, R172, R15, !PT ;  /* 0x0000000fac0f7209 */ /* 0x000fe40007810000 */
[----:B------:R-:W-:Y:S01]  /*f980*/  IADD3 R9, R241, -R3, RZ ;  /* 0x80000003f1097210 */ /* 0x000fe20007ffe0ff */
[----:B---3--:R-:W-:Y:S01]  /*f990*/  FFMA.FTZ R27, R14, -UR18, R27 ;  /* 0x800000120e1b7c23 */ /* 0x008fe2000801001b */
[CC--:B------:R-:W-:Y:S02]  /*f9a0*/  ISETP.GE.OR P0, PT, R3.reuse, R242.reuse, !P0 ;  /* 0x000000f20300720c */ /* 0x0c0fe40004706670 */
[----:B------:R-:W-:Y:S01]  /*f9b0*/  ISETP.GE.OR P6, PT, R3, R235, !P6 ;  /* 0x000000eb0300720c */ /* 0x000fe200077c6670 */
[----:B------:R-:W-:Y:S01]  /*f9c0*/  IMAD.IADD R3, R241, 0x1, -R8 ;  /* 0x00000001f1037824 */ /* 0x000fe200078e0a08 */
[----:B------:R-:W-:Y:S02]  /*f9d0*/  ISETP.GE.OR P1, PT, R10, R242, !P1 ;  /* 0x000000f20a00720c */ /* 0x000fe40004f26670 */
[----:B------:R-:W-:Y:S02]  /*f9e0*/  FMNMX.FTZ R15, R170, R15, !PT ;  /* 0x0000000faa0f7209 */ /* 0x000fe40007810000 */
[----:B------:R-:W-:Y:S01]  /*f9f0*/  IABS R9, R9 ;  /* 0x0000000900097213 */ /* 0x000fe20000000000 */
[----:B-1----:R-:W-:Y:S01]  /*fa00*/  FFMA.FTZ R19, R16, -UR18, R19 ;  /* 0x8000001210137c23 */ /* 0x002fe20008010013 */
[----:B------:R-:W-:Y:S02]  /*fa10*/  FSEL R180, R32, -INF , !P1 ;  /* 0xff80000020b47808 */ /* 0x000fe40004800000 */
[----:B------:R-:W-:Y:S02]  /*fa20*/  FMNMX.FTZ R15, R168, R15, !PT ;  /* 0x0000000fa80f7209 */ /* 0x000fe40007810000 */
[----:B------:R-:W-:Y:S01]  /*fa30*/  IABS R3, R3 ;  /* 0x0000000300037213 */ /* 0x000fe20000000000 */
[----:B------:R-:W1:Y:S01]  /*fa40*/  I2F R9, R9 ;  /* 0x0000000900097306 */ /* 0x000e620000201400 */
[C---:B------:R-:W-:Y:S02]  /*fa50*/  ISETP.GE.AND P1, PT, R6.reuse, R240, PT ;  /* 0x000000f00600720c */ /* 0x040fe40003f26270 */
[----:B------:R-:W-:Y:S02]  /*fa60*/  IADD3 R171, R171, 0x39, RZ ;  /* 0x00000039abab7810 */ /* 0x000fe40007ffe0ff */
[----:B------:R-:W-:Y:S02]  /*fa70*/  ISETP.GE.OR P1, PT, R6, R235, !P1 ;  /* 0x000000eb0600720c */ /* 0x000fe40004f26670 */
[----:B------:R-:W-:Y:S02]  /*fa80*/  FMNMX.FTZ R6, R186, R15, !PT ;  /* 0x0000000fba067209 */ /* 0x000fe40007810000 */
[----:B------:R-:W-:Y:S01]  /*fa90*/  FSEL R196, R24, -INF , !P0 ;  /* 0xff80000018c47808 */ /* 0x000fe20004000000 */
[----:B------:R-:W2:Y:S01]  /*faa0*/  I2F R12, R3 ;  /* 0x00000003000c7306 */ /* 0x000ea20000201400 */
[----:B------:R-:W-:Y:S02]  /*fab0*/  IADD3 R24, R244, -R171, RZ ;  /* 0x800000abf4187210 */ /* 0x000fe40007ffe0ff */
[----:B------:R-:W-:Y:S02]  /*fac0*/  FMNMX.FTZ R13, R189, R6, !PT ;  /* 0x00000006bd0d7209 */ /* 0x000fe40007810000 */
[----:B------:R-:W-:Y:S02]  /*fad0*/  IABS R24, R24 ;  /* 0x0000001800187213 */ /* 0x000fe40000000000 */
[----:B------:R-:W-:Y:S02]  /*fae0*/  FMNMX.FTZ R13, R188, R13, !PT ;  /* 0x0000000dbc0d7209 */ /* 0x000fe40007810000 */
[----:B------:R-:W-:Y:S01]  /*faf0*/  FMNMX.FTZ R6, R167, R0, !PT ;  /* 0x00000000a7067209 */ /* 0x000fe20007810000 */
[----:B------:R-:W3:Y:S01]  /*fb00*/  I2F R16, R24 ;  /* 0x0000001800107306 */ /* 0x000ee20000201400 */
[----:B------:R-:W-:Y:S02]  /*fb10*/  FMNMX.FTZ R13, R202, R13, !PT ;  /* 0x0000000dca0d7209 */ /* 0x000fe40007810000 */
[----:B------:R-:W-:Y:S01]  /*fb20*/  FMNMX.FTZ R6, R7, R6, !PT ;  /* 0x0000000607067209 */ /* 0x000fe20007810000 */
[----:B-1----:R-:W-:Y:S01]  /*fb30*/  FFMA.FTZ R26, R9, -UR18, R26 ;  /* 0x80000012091a7c23 */ /* 0x002fe2000801001a */
[----:B------:R-:W-:Y:S02]  /*fb40*/  IADD3 R17, R241, -R4, RZ ;  /* 0x80000004f1117210 */ /* 0x000fe40007ffe0ff */
[----:B------:R-:W-:Y:S02]  /*fb50*/  ISETP.GE.AND P0, PT, R169, R240, PT ;  /* 0x000000f0a900720c */ /* 0x000fe40003f06270 */
[----:B------:R-:W-:Y:S02]  /*fb60*/  FMNMX.FTZ R13, R200, R13, !PT ;  /* 0x0000000dc80d7209 */ /* 0x000fe40007810000 */
[----:B------:R-:W-:Y:S02]  /*fb70*/  FMNMX.FTZ R6, R5, R6, !PT ;  /* 0x0000000605067209 */ /* 0x000fe40007810000 */
[----:B------:R-:W-:Y:S01]  /*fb80*/  IABS R17, R17 ;  /* 0x0000001100117213 */ /* 0x000fe20000000000 */
[----:B--2---:R-:W-:Y:S01]  /*fb90*/  FFMA.FTZ R31, R12, -UR18, R31 ;  /* 0x800000120c1f7c23 */ /* 0x004fe2000801001f */
[----:B------:R-:W-:Y:S02]  /*fba0*/  ISETP.GE.OR P0, PT, R169, R235, !P0 ;  /* 0x000000eba900720c */ /* 0x000fe40004706670 */
[----:B------:R-:W-:Y:S02]  /*fbb0*/  FMNMX.FTZ R13, R198, R13, !PT ;  /* 0x0000000dc60d7209 */ /* 0x000fe40007810000 */
[----:B------:R-:W-:Y:S01]  /*fbc0*/  FMNMX.FTZ R15, R11, R6, !PT ;  /* 0x000000060b0f7209 */ /* 0x000fe20007810000 */
[----:B------:R-:W1:Y:S01]  /*fbd0*/  I2F R17, R17 ;  /* 0x0000001100117306 */ /* 0x000e620000201400 */
[----:B------:R-:W-:Y:S02]  /*fbe0*/  IADD3 R9, R241, -R10, RZ ;  /* 0x8000000af1097210 */ /* 0x000fe40007ffe0ff */
[----:B------:R-:W-:Y:S01]  /*fbf0*/  FSEL R195, R19, -INF , !P0 ;  /* 0xff80000013c37808 */ /* 0x000fe20004000000 */
[----:B---3--:R-:W-:Y:S01]  /*fc00*/  FFMA.FTZ R33, R16, -UR18, R33 ;  /* 0x8000001210217c23 */ /* 0x008fe20008010021 */
[----:B------:R-:W-:Y:S02]  /*fc10*/  ISETP.GE.AND P0, PT, R164, R240, PT ;  /* 0x000000f0a400720c */ /* 0x000fe40003f06270 */
[----:B------:R-:W-:Y:S02]  /*fc20*/  FMNMX.FTZ R3, R196, R13, !PT ;  /* 0x0000000dc4037209 */ /* 0x000fe40007810000 */
[----:B------:R-:W-:Y:S02]  /*fc30*/  FMNMX.FTZ R14, R190, R15, !PT ;  /* 0x0000000fbe0e7209 */ /* 0x000fe40007810000 */
[----:B------:R-:W-:Y:S02]  /*fc40*/  IADD3 R6, R241, -R171, RZ ;  /* 0x800000abf1067210 */ /* 0x000fe40007ffe0ff */
[----:B------:R-:W-:Y:S02]  /*fc50*/  IABS R9, R9 ;  /* 0x0000000900097213 */ /* 0x000fe40000000000 */
[----:B------:R-:W-:Y:S02]  /*fc60*/  ISETP.GE.OR P0, PT, R164, R235, !P0 ;  /* 0x000000eba400720c */ /* 0x000fe40004706670 */
[----:B------:R-:W-:Y:S02]  /*fc70*/  FMNMX.FTZ R3, R194, R3, !PT ;  /* 0x00000003c2037209 */ /* 0x000fe40007810000 */
[----:B------:R-:W-:Y:S01]  /*fc80*/  FMNMX.FTZ R13, R193, R14, !PT ;  /* 0x0000000ec10d7209 */ /* 0x000fe20007810000 */
[----:B------:R-:W2:Y:S01]  /*fc90*/  I2F R9, R9 ;  /* 0x0000000900097306 */ /* 0x000ea20000201400 */
[----:B------:R-:W-:Y:S02]  /*fca0*/  IABS R6, R6 ;  /* 0x0000000600067213 */ /* 0x000fe40000000000 */
[----:B------:R-:W-:Y:S01]  /*fcb0*/  FSEL R201, R23, -INF , !P0 ;  /* 0xff80000017c97808 */ /* 0x000fe20004000000 */
[----:B-1----:R-:W-:Y:S01]  /*fcc0*/  FFMA.FTZ R30, R17, -UR18, R30 ;  /* 0x80000012111e7c23 */ /* 0x002fe2000801001e */
[C---:B------:R-:W-:Y:S01]  /*fcd0*/  ISETP.GE.AND P0, PT, R171.reuse, R243, PT ;  /* 0x000000f3ab00720c */ /* 0x040fe20003f06270 */
[----:B------:R-:W-:Y:S01]  /*fce0*/  LDSM.16.MT88.4 R20, [R222+0x10000] ;  /* 0x01000000de14783b */ /* 0x000fe20000004200 */
[----:B------:R-:W-:Y:S02]  /*fcf0*/  FMNMX.FTZ R3, R184, R3, !PT ;  /* 0x00000003b8037209 */ /* 0x000fe40007810000 */
[----:B------:R-:W-:Y:S01]  /*fd00*/  FMNMX.FTZ R14, R192, R13, !PT ;  /* 0x0000000dc00e7209 */ /* 0x000fe20007810000 */
[----:B------:R-:W1:Y:S01]  /*fd10*/  I2F R6, R6 ;  /* 0x0000000600067306 */ /* 0x000e620000201400 */
[----:B------:R-:W-:Y:S02]  /*fd20*/  ISETP.GE.OR P0, PT, R171, R242, !P0 ;  /* 0x000000f2ab00720c */ /* 0x000fe40004706670 */
[----:B------:R-:W-:Y:S02]  /*fd30*/  FMNMX.FTZ R3, R182, R3, !PT ;  /* 0x00000003b6037209 */ /* 0x000fe40007810000 */
[----:B------:R-:W-:Y:S02]  /*fd40*/  FMNMX.FTZ R14, R195, R14, !PT ;  /* 0x0000000ec30e7209 */ /* 0x000fe40007810000 */
[----:B------:R-:W-:Y:S02]  /*fd50*/  FSEL R174, R33, -INF , !P0 ;  /* 0xff80000021ae7808 */ /* 0x000fe40004000000 */
[----:B------:R-:W-:Y:S02]  /*fd60*/  FMNMX.FTZ R13, R180, R3, !PT ;  /* 0x00000003b40d7209 */ /* 0x000fe40007810000 */
[----:B------:R-:W-:Y:S02]  /*fd70*/  FMNMX.FTZ R14, R203, R14, !PT ;  /* 0x0000000ecb0e7209 */ /* 0x000fe40007810000 */
[----:B------:R-:W-:Y:S01]  /*fd80*/  ISETP.GE.AND P0, PT, R4, R240, PT ;  /* 0x000000f00400720c */ /* 0x000fe20003f06270 */
[----:B--2---:R-:W-:Y:S01]  /*fd90*/  FFMA.FTZ R34, R9, -UR18, R34 ;  /* 0x8000001209227c23 */ /* 0x004fe20008010022 */
[----:B------:R-:W-:Y:S02]  /*fda0*/  FMNMX.FTZ R3, R174, R13, !PT ;  /* 0x0000000dae037209 */ /* 0x000fe40007810000 */
[----:B------:R-:W-:Y:S02]  /*fdb0*/  FSEL R199, R26, -INF , !P6 ;  /* 0xff8000001ac77808 */ /* 0x000fe40007000000 */
[----:B------:R-:W-:Y:S02]  /*fdc0*/  FMNMX.FTZ R14, R201, R14, !PT ;  /* 0x0000000ec90e7209 */ /* 0x000fe40007810000 */
[-C--:B------:R-:W-:Y:S02]  /*fdd0*/  ISETP.GE.OR P0, PT, R4, R235.reuse, !P0 ;  /* 0x000000eb0400720c */ /* 0x080fe40004706670 */
[----:B------:R-:W2:Y:S01]  /*fde0*/  SHFL.BFLY PT, R4, R3, 0x2, 0x1f ;  /* 0x0c401f0003047f89 */ /* 0x000ea200000e0000 */
[----:B------:R-:W-:Y:S01]  /*fdf0*/  ISETP.GE.AND P6, PT, R8, R240, PT ;  /* 0x000000f00800720c */ /* 0x000fe20003fc6270 */
[----:B-1----:R-:W-:Y:S01]  /*fe00*/  FFMA.FTZ R35, R6, -UR18, R35 ;  /* 0x8000001206237c23 */ /* 0x002fe20008010023 */
[----:B------:R-:W-:Y:S02]  /*fe10*/  FSEL R197, R27, -INF , !P1 ;  /* 0xff8000001bc57808 */ /* 0x000fe40004800000 */
[----:B------:R-:W-:Y:S02]  /*fe20*/  FMNMX.FTZ R14, R199, R14, !PT ;  /* 0x0000000ec70e7209 */ /* 0x000fe40007810000 */
[----:B------:R-:W-:Y:S02]  /*fe30*/  FSEL R185, R30, -INF , !P0 ;  /* 0xff8000001eb97808 */ /* 0x000fe40004000000 */
[-C--:B------:R-:W-:Y:S02]  /*fe40*/  ISETP.GE.OR P6, PT, R8, R235.reuse, !P6 ;  /* 0x000000eb0800720c */ /* 0x080fe400077c6670 */
[C---:B------:R-:W-:Y:S02]  /*fe50*/  ISETP.GE.AND P1, PT, R10.reuse, R240, PT ;  /* 0x000000f00a00720c */ /* 0x040fe40003f26270 */
[----:B------:R-:W-:Y:S02]  /*fe60*/  FMNMX.FTZ R14, R197, R14, !PT ;  /* 0x0000000ec50e7209 */ /* 0x000fe40007810000 */
[----:B------:R-:W-:Y:S02]  /*fe70*/  FSEL R175, R31, -INF , !P6 ;  /* 0xff8000001faf7808 */ /* 0x000fe40007000000 */
[----:B------:R-:W-:Y:S01]  /*fe80*/  FMNMX.FTZ R14, R185, R14, !PT ;  /* 0x0000000eb90e7209 */ /* 0x000fe20007810000 */
[----:B------:R-:W-:Y:S01]  /*fe90*/  LDSM.16.MT88.4 R28, [R221+0x10000] ;  /* 0x01000000dd1c783b */ /* 0x000fe20000004200 */
[-C--:B------:R-:W-:Y:S02]  /*fea0*/  ISETP.GE.OR P1, PT, R10, R235.reuse, !P1 ;  /* 0x000000eb0a00720c */ /* 0x080fe40004f26670 */
[----:B------:R-:W-:Y:S02]  /*feb0*/  ISETP.GE.AND P0, PT, R171, R240, PT ;  /* 0x000000f0ab00720c */ /* 0x000fe40003f06270 */
[----:B------:R-:W-:Y:S02]  /*fec0*/  FMNMX.FTZ R8, R175, R14, !PT ;  /* 0x0000000eaf087209 */ /* 0x000fe40007810000 */
[----:B------:R-:W-:Y:S01]  /*fed0*/  FSEL R173, R34, -INF , !P1 ;  /* 0xff80000022ad7808 */ /* 0x000fe20004800000 */
[----:B------:R-:W-:Y:S01]  /*fee0*/  LDSM.16.MT88.4 R12, [R224+0x10000] ;  /* 0x01000000e00c783b */ /* 0x000fe20000004200 */
[----:B------:R-:W-:Y:S02]  /*fef0*/  ISETP.GE.OR P0, PT, R171, R235, !P0 ;  /* 0x000000ebab00720c */ /* 0x000fe40004706670 */
[----:B------:R-:W-:Y:S02]  /*ff00*/  FMNMX.FTZ R8, R173, R8, !PT ;  /* 0x00000008ad087209 */ /* 0x000fe40007810000 */
[----:B------:R-:W-:Y:S02]  /*ff10*/  FSEL R165, R35, -INF , !P0 ;  /* 0xff80000023a57808 */ /* 0x000fe40004000000 */
[----:B--2---:R-:W-:Y:S02]  /*ff20*/  FMNMX.FTZ R9, R3, R4, !PT ;  /* 0x0000000403097209 */ /* 0x004fe40007810000 */
[----:B------:R-:W-:Y:S03]  /*ff30*/  FMNMX.FTZ R6, R165, R8, !PT ;  /* 0x00000008a5067209 */ /* 0x000fe60007810000 */
[----:B------:R-:W1:Y:S08]  /*ff40*/  SHFL.BFLY PT, R164, R9, 0x1, 0x1f ;  /* 0x0c201f0009a47f89 */ /* 0x000e7000000e0000 */
[----:B------:R-:W2:Y:S01]  /*ff50*/  SHFL.BFLY PT, R3, R6, 0x2, 0x1f ;  /* 0x0c401f0006037f89 */ /* 0x000ea200000e0000 */
[----:B-1----:R-:W-:Y:S04]  /*ff60*/  FMNMX.FTZ R164, R9, R164, !PT ;  /* 0x000000a409a47209 */ /* 0x002fe80007810000 */
[C---:B------:R-:W-:Y:S01]  /*ff70*/  FSETP.NEU.FTZ.AND P1, PT, R164.reuse, -INF , PT ;  /* 0xff800000a400780b */ /* 0x040fe20003f3d000 */
[----:B------:R-:W-:Y:S01]  /*ff80*/  FMUL.FTZ R187, R164, c[0x0][0x23c] ;  /* 0x00008f00a4bb7a20 */ /* 0x000fe20000410000 */
[----:B--2---:R-:W-:Y:S04]  /*ff90*/  FMNMX.FTZ R4, R6, R3, !PT ;  /* 0x0000000306047209 */ /* 0x004fe80007810000 */
[----:B------:R-:W-:Y:S01]  /*ffa0*/  FSEL R187, R187, RZ, P1 ;  /* 0x000000ffbbbb7208 */ /* 0x000fe20000800000 */
[----:B------:R-:W1:Y:S04]  /*ffb0*/  SHFL.BFLY PT, R3, R4, 0x1, 0x1f ;  /* 0x0c201f0004037f89 */ /* 0x000e6800000e0000 */
[--C-:B------:R-:W-:Y:S02]  /*ffc0*/  FFMA.FTZ R183, R166, c[0x0][0x23c], -R187.reuse ;  /* 0x00008f00a6b77a23 */ /* 0x100fe400000108bb */
[--C-:B------:R-:W-:Y:S02]  /*ffd0*/  FFMA.FTZ R166, R172, c[0x0][0x23c], -R187.reuse ;  /* 0x00008f00aca67a23 */ /* 0x100fe400000108bb */
[--C-:B------:R-:W-:Y:S02]  /*ffe0*/  FFMA.FTZ R181, R170, c[0x0][0x23c], -R187.reuse ;  /* 0x00008f00aab57a23 */ /* 0x100fe400000108bb */
[--C-:B------:R-:W-:Y:S01]  /*fff0*/  FFMA.FTZ R178, R168, c[0x0][0x23c], -R187.reuse ;  /* 0x00008f00a8b27a23 */ /* 0x100fe200000108bb */
[----:B------:R-:W-:Y:S01]  /*10000*/  MUFU.EX2 R183, R183 ;  /* 0x000000b700b77308 */ /* 0x000fe20000000800 */
[--C-:B------:R-:W-:Y:S02]  /*10010*/  FFMA.FTZ R186, R186, c[0x0][0x23c], -R187.reuse ;  /* 0x00008f00baba7a23 */ /* 0x100fe400000108bb */
[--C-:B------:R-:W-:Y:S02]  /*10020*/  FFMA.FTZ R189, R189, c[0x0][0x23c], -R187.reuse ;  /* 0x00008f00bdbd7a23 */ /* 0x100fe400000108bb */
[--C-:B------:R-:W-:Y:S02]  /*10030*/  FFMA.FTZ R188, R188, c[0x0][0x23c], -R187.reuse ;  /* 0x00008f00bcbc7a23 */ /* 0x100fe400000108bb */
[--C-:B------:R-:W-:Y:S02]  /*10040*/  FFMA.FTZ R191, R202, c[0x0][0x23c], -R187.reuse ;  /* 0x00008f00cabf7a23 */ /* 0x100fe400000108bb */
[--C-:B------:R-:W-:Y:S01]  /*10050*/  FFMA.FTZ R200, R200, c[0x0][0x23c], -R187.reuse ;  /* 0x00008f00c8c87a23 */ /* 0x100fe200000108bb */
[----:B------:R-:W2:Y:S01]  /*10060*/  MUFU.EX2 R166, R166 ;  /* 0x000000a600a67308 */ /* 0x000ea20000000800 */
[--C-:B------:R-:W-:Y:S02]  /*10070*/  FFMA.FTZ R198, R198, c[0x0][0x23c], -R187.reuse ;  /* 0x00008f00c6c67a23 */ /* 0x100fe400000108bb */
[--C-:B------:R-:W-:Y:S01]  /*10080*/  FFMA.FTZ R196, R196, c[0x0][0x23c], -R187.reuse ;  /* 0x00008f00c4c47a23 */ /* 0x100fe200000108bb */
[----:B-1----:R-:W-:Y:S01]  /*10090*/  FMNMX.FTZ R3, R4, R3, !PT ;  /* 0x0000000304037209 */ /* 0x002fe20007810000 */
[--C-:B------:R-:W-:Y:S02]  /*100a0*/  FFMA.FTZ R194, R194, c[0x0][0x23c], -R187.reuse ;  /* 0x00008f00c2c27a23 */ /* 0x100fe400000108bb */
[--C-:B------:R-:W-:Y:S01]  /*100b0*/  FFMA.FTZ R184, R184, c[0x0][0x23c], -R187.reuse ;  /* 0x00008f00b8b87a23 */ /* 0x100fe200000108bb */
[C---:B------:R-:W-:Y:S01]  /*100c0*/  FSETP.NEU.FTZ.AND P0, PT, R3.reuse, -INF , PT ;  /* 0xff8000000300780b */ /* 0x040fe20003f1d000 */
[----:B------:R-:W-:Y:S01]  /*100d0*/  FMUL.FTZ R172, R3, c[0x0][0x23c] ;  /* 0x00008f0003ac7a20 */ /* 0x000fe20000410000 */
[----:B------:R-:W-:Y:S01]  /*100e0*/  MUFU.EX2 R181, R181 ;  /* 0x000000b500b57308 */ /* 0x000fe20000000800 */
[--C-:B------:R-:W-:Y:S03]  /*100f0*/  FFMA.FTZ R180, R180, c[0x0][0x23c], -R187.reuse ;  /* 0x00008f00b4b47a23 */ /* 0x100fe600000108bb */
[----:B------:R-:W-:Y:S05]  /*10100*/  FSEL R172, R172, RZ, P0 ;  /* 0x000000ffacac7208 */ /* 0x000fea0000000000 */
[--C-:B------:R-:W-:Y:S01]  /*10110*/  FFMA.FTZ R176, R5, c[0x0][0x23c], -R172.reuse ;  /* 0x00008f0005b07a23 */ /* 0x100fe200000108ac */
[----:B------:R-:W-:Y:S01]  /*10120*/  FSEL R5, R164, RZ, P1 ;  /* 0x000000ffa4057208 */ /* 0x000fe20000800000 */
[--C-:B------:R-:W-:Y:S01]  /*10130*/  FFMA.FTZ R179, R167, c[0x0][0x23c], -R172.reuse ;  /* 0x00008f00a7b37a23 */ /* 0x100fe200000108ac */
[----:B------:R-:W1:Y:S01]  /*10140*/  MUFU.EX2 R178, R178 ;  /* 0x000000b200b27308 */ /* 0x000e620000000800 */
[----:B------:R-:W-:Y:S01]  /*10150*/  FFMA.FTZ R177, R7, c[0x0][0x23c], -R172 ;  /* 0x00008f0007b17a23 */ /* 0x000fe200000108ac */
[----:B--2---:R-:W-:Y:S01]  /*10160*/  F2FP.PACK_AB R168, R166, R183 ;  /* 0x000000b7a6a8723e */ /* 0x004fe200000000ff */
        /* <DEDUP_REMOVED lines=21> */
[----:B------:R-:W-:Y:S02]  /*102c0*/  FFMA.FTZ R187, R174, c[0x0][0x23c], -R187 ;  /* 0x00008f00aebb7a23 */ /* 0x000fe400000108bb */
[--C-:B------:R-:W-:Y:S02]  /*102d0*/  FFMA.FTZ R182, R185, c[0x0][0x23c], -R172.reuse ;  /* 0x00008f00b9b67a23 */ /* 0x100fe400000108ac */
[--C-:B------:R-:W-:Y:S02]  /*102e0*/  FFMA.FTZ R185, R175, c[0x0][0x23c], -R172.reuse ;  /* 0x00008f00afb97a23 */ /* 0x100fe400000108ac */
[----:B------:R-:W-:Y:S01]  /*102f0*/  FFMA.FTZ R172, R165, c[0x0][0x23c], -R172 ;  /* 0x00008f00a5ac7a23 */ /* 0x000fe200000108ac */
[----:B------:R-:W3:Y:S01]  /*10300*/  MUFU.EX2 R177, R177 ;  /* 0x000000b100b17308 */ /* 0x000ee20000000800 */
[C---:B--2---:R-:W-:Y:S02]  /*10310*/  FMUL.FTZ R4, R2.reuse, R160 ;  /* 0x000000a002047220 */ /* 0x044fe40000410000 */
[C---:B------:R-:W-:Y:S02]  /*10320*/  FMUL.FTZ R5, R2.reuse, R161 ;  /* 0x000000a102057220 */ /* 0x040fe40000410000 */
[C---:B------:R-:W-:Y:S05]  /*10330*/  FMUL.FTZ R8, R2.reuse, R156 ;  /* 0x0000009c02087220 */ /* 0x040fea0000410000 */
        /* <DEDUP_REMOVED lines=21> */
[----:B------:R2:W-:Y:S01]  /*10490*/  MUFU.EX2 R165, R172 ;  /* 0x000000ac00a57308 */ /* 0x0005e20000000800 */
        /* <DEDUP_REMOVED lines=8> */
[C---:B------:R-:W-:Y:S01]  /*10520*/  HMMA.16816.F32 R4, R168.reuse, R12, R4 ;  /* 0x0000000ca804723c */ /* 0x040fe20000001804 */
[----:B------:R-:W-:Y:S04]  /*10530*/  MUFU.EX2 R187, R187 ;  /* 0x000000bb00bb7308 */ /* 0x000fe80000000800 */
[----:B------:R-:W-:Y:S02]  /*10540*/  FMUL.FTZ R39, R0, R39 ;  /* 0x0000002700277220 */ /* 0x000fe40000410000 */
[C---:B------:R-:W-:Y:S01]  /*10550*/  FMUL.FTZ R12, R2.reuse, R152 ;  /* 0x00000098020c7220 */ /* 0x040fe20000410000 */
[C---:B------:R-:W-:Y:S03]  /*10560*/  HMMA.16816.F32 R8, R168.reuse, R14, R8 ;  /* 0x0000000ea808723c */ /* 0x040fe60000001808 */
[----:B------:R-:W-:Y:S01]  /*10570*/  MUFU.EX2 R186, R186 ;  /* 0x000000ba00ba7308 */ /* 0x000fe20000000800 */
[C---:B------:R-:W-:Y:S01]  /*10580*/  FMUL.FTZ R13, R2.reuse, R153 ;  /* 0x00000099020d7220 */ /* 0x040fe20000410000 */
[----:B--2---:R-:W-:Y:S01]  /*10590*/  LDSM.16.MT88.4 R172, [R220+0x11800] ;  /* 0x01180000dcac783b */ /* 0x004fe20000004200 */
[----:B------:R-:W-:Y:S02]  /*105a0*/  FMUL.FTZ R40, R2, R40 ;  /* 0x0000002802287220 */ /* 0x000fe40000410000 */
[C---:B------:R-:W-:Y:S04]  /*105b0*/  FMUL.FTZ R14, R0.reuse, R154 ;  /* 0x0000009a000e7220 */ /* 0x040fe80000410000 */
[----:B------:R-:W-:Y:S01]  /*105c0*/  FMUL.FTZ R15, R0, R155 ;  /* 0x0000009b000f7220 */ /* 0x000fe20000410000 */
[----:B------:R-:W1:Y:S01]  /*105d0*/  MUFU.EX2 R189, R189 ;  /* 0x000000bd00bd7308 */ /* 0x000e620000000800 */
[----:B------:R-:W2:Y:S01]  /*105e0*/  LDSM.16.MT88.4 R152, [R220+0x10000] ;  /* 0x01000000dc98783b */ /* 0x000ea20000004200 */
[----:B------:R-:W-:Y:S02]  /*105f0*/  FMUL.FTZ R41, R2, R41 ;  /* 0x0000002902297220 */ /* 0x000fe40000410000 */
[C---:B------:R-:W-:Y:S02]  /*10600*/  FMUL.FTZ R42, R0.reuse, R42 ;  /* 0x0000002a002a7220 */ /* 0x040fe40000410000 */
[C---:B------:R-:W-:Y:S03]  /*10610*/  HMMA.16816.F32 R12, R168.reuse, R20, R12 ;  /* 0x00000014a80c723c */ /* 0x040fe6000000180c */
[----:B------:R-:W-:Y:S01]  /*10620*/  FMUL.FTZ R43, R0, R43 ;  /* 0x0000002b002b7220 */ /* 0x000fe20000410000 */
[----:B------:R-:W-:Y:S01]  /*10630*/  MUFU.EX2 R188, R188 ;  /* 0x000000bc00bc7308 */ /* 0x000fe20000000800 */
[C---:B------:R-:W-:Y:S02]  /*10640*/  FMUL.FTZ R44, R2.reuse, R44 ;  /* 0x0000002c022c7220 */ /* 0x040fe40000410000 */
[C---:B------:R-:W-:Y:S01]  /*10650*/  FMUL.FTZ R20, R2.reuse, R144 ;  /* 0x0000009002147220 */ /* 0x040fe20000410000 */
[C---:B------:R-:W-:Y:S04]  /*10660*/  HMMA.16816.F32 R16, R168.reuse, R22, R16 ;  /* 0x00000016a810723c */ /* 0x040fe80000001810 */
[C---:B------:R-:W-:Y:S02]  /*10670*/  FMUL.FTZ R21, R2.reuse, R145 ;  /* 0x0000009102157220 */ /* 0x040fe40000410000 */
[----:B------:R-:W-:Y:S01]  /*10680*/  FMUL.FTZ R45, R2, R45 ;  /* 0x0000002d022d7220 */ /* 0x000fe20000410000 */
[----:B------:R-:W-:Y:S01]  /*10690*/  MUFU.EX2 R191, R191 ;  /* 0x000000bf00bf7308 */ /* 0x000fe20000000800 */
[C---:B------:R-:W-:Y:S04]  /*106a0*/  FMUL.FTZ R22, R0.reuse, R146 ;  /* 0x0000009200167220 */ /* 0x040fe80000410000 */
[C---:B------:R-:W-:Y:S02]  /*106b0*/  FMUL.FTZ R23, R0.reuse, R147 ;  /* 0x0000009300177220 */ /* 0x040fe40000410000 */
[----:B------:R-:W3:Y:S01]  /*106c0*/  LDSM.16.MT88.4 R144, [R224+0x12000] ;  /* 0x01200000e090783b */ /* 0x000ee20000004200 */
[C---:B------:R-:W-:Y:S02]  /*106d0*/  FMUL.FTZ R46, R0.reuse, R46 ;  /* 0x0000002e002e7220 */ /* 0x040fe40000410000 */
[----:B------:R-:W-:Y:S01]  /*106e0*/  FMUL.FTZ R47, R0, R47 ;  /* 0x0000002f002f7220 */ /* 0x000fe20000410000 */
[----:B------:R-:W-:Y:S01]  /*106f0*/  MUFU.EX2 R190, R190 ;  /* 0x000000be00be7308 */ /* 0x000fe20000000800 */
[C---:B------:R-:W-:Y:S03]  /*10700*/  HMMA.16816.F32 R20, R168.reuse, R28, R20 ;  /* 0x0000001ca814723c */ /* 0x040fe60000001814 */
[C---:B------:R-:W-:Y:S02]  /*10710*/  FMUL.FTZ R48, R2.reuse, R48 ;  /* 0x0000003002307220 */ /* 0x040fe40000410000 */
[C---:B------:R-:W-:Y:S02]  /*10720*/  FMUL.FTZ R49, R2.reuse, R49 ;  /* 0x0000003102317220 */ /* 0x040fe40000410000 */
[C---:B------:R-:W-:Y:S01]  /*10730*/  FMUL.FTZ R28, R2.reuse, R136 ;  /* 0x00000088021c7220 */ /* 0x040fe20000410000 */
[C---:B------:R-:W-:Y:S01]  /*10740*/  HMMA.16816.F32 R24, R168.reuse, R30, R24 ;  /* 0x0000001ea818723c */ /* 0x040fe20000001818 */
[----:B------:R-:W4:Y:S03]  /*10750*/  MUFU.EX2 R193, R193 ;  /* 0x000000c100c17308 */ /* 0x000f260000000800 */
[----:B------:R-:W-:Y:S02]  /*10760*/  FMUL.FTZ R29, R2, R137 ;  /* 0x00000089021d7220 */ /* 0x000fe40000410000 */
[C---:B------:R-:W-:Y:S02]  /*10770*/  FMUL.FTZ R50, R0.reuse, R50 ;  /* 0x0000003200327220 */ /* 0x040fe40000410000 */
[C---:B------:R-:W-:Y:S03]  /*10780*/  FMUL.FTZ R30, R0.reuse, R138 ;  /* 0x0000008a001e7220 */ /* 0x040fe60000410000 */
[----:B------:R-:W-:Y:S01]  /*10790*/  MUFU.EX2 R192, R192 ;  /* 0x000000c000c07308 */ /* 0x000fe20000000800 */
[C---:B------:R-:W-:Y:S02]  /*107a0*/  FMUL.FTZ R31, R0.reuse, R139 ;  /* 0x0000008b001f7220 */ /* 0x040fe40000410000 */
[----:B------:R-:W5:Y:S01]  /*107b0*/  LDSM.16.MT88.4 R136, [R222+0x12000] ;  /* 0x01200000de88783b */ /* 0x000f620000004200 */
[----:B------:R-:W-:Y:S02]  /*107c0*/  FMUL.FTZ R51, R0, R51 ;  /* 0x0000003300337220 */ /* 0x000fe40000410000 */
[C---:B------:R-:W-:Y:S02]  /*107d0*/  FMUL.FTZ R52, R2.reuse, R52 ;  /* 0x0000003402347220 */ /* 0x040fe40000410000 */
[C---:B--2---:R-:W-:Y:S02]  /*107e0*/  HMMA.16816.F32 R28, R168.reuse, R152, R28 ;  /* 0x00000098a81c723c */ /* 0x044fe4000000181c */
[----:B------:R-:W2:Y:S01]  /*107f0*/  MUFU.EX2 R195, R195 ;  /* 0x000000c300c37308 */ /* 0x000ea20000000800 */
[----:B------:R-:W-:Y:S02]  /*10800*/  FMUL.FTZ R53, R2, R53 ;  /* 0x0000003502357220 */ /* 0x000fe40000410000 */
[C---:B------:R-:W-:Y:S02]  /*10810*/  FMUL.FTZ R54, R0.reuse, R54 ;  /* 0x0000003600367220 */ /* 0x040fe40000410000 */
[----:B------:R-:W-:Y:S01]  /*10820*/  FMUL.FTZ R55, R0, R55 ;  /* 0x0000003700377220 */ /* 0x000fe20000410000 */
[C---:B------:R-:W-:Y:S01]  /*10830*/  HMMA.16816.F32 R32, R168.reuse, R154, R32 ;  /* 0x0000009aa820723c */ /* 0x040fe20000001820 */
[----:B------:R-:W-:Y:S03]  /*10840*/  LDSM.16.MT88.4 R152, [R224+0x12800] ;  /* 0x01280000e098783b */ /* 0x000fe60000004200 */
[C---:B------:R-:W-:Y:S01]  /*10850*/  FMUL.FTZ R56, R2.reuse, R56 ;  /* 0x0000003802387220 */ /* 0x040fe20000410000 */
[----:B------:R-:W-:Y:S01]  /*10860*/  MUFU.EX2 R200, R200 ;  /* 0x000000c800c87308 */ /* 0x000fe20000000800 */
[----:B------:R-:W-:Y:S02]  /*10870*/  FMUL.FTZ R57, R2, R57 ;  /* 0x0000003902397220 */ /* 0x000fe40000410000 */
[C---:B---3--:R-:W-:Y:S04]  /*10880*/  HMMA.16816.F32 R36, R168.reuse, R144, R36 ;  /* 0x00000090a824723c */ /* 0x048fe80000001824 */
[C---:B------:R-:W-:Y:S02]  /*10890*/  FMUL.FTZ R58, R0.reuse, R58 ;  /* 0x0000003a003a7220 */ /* 0x040fe40000410000 */
[----:B------:R-:W-:Y:S01]  /*108a0*/  FMUL.FTZ R59, R0, R59 ;  /* 0x0000003b003b7220 */ /* 0x000fe20000410000 */
[----:B------:R-:W-:Y:S01]  /*108b0*/  MUFU.EX2 R198, R198 ;  /* 0x000000c600c67308 */ /* 0x000fe20000000800 */
[C---:B------:R-:W-:Y:S01]  /*108c0*/  HMMA.16816.F32 R40, R168.reuse, R146, R40 ;  /* 0x00000092a828723c */ /* 0x040fe20000001828 */
[----:B------:R-:W-:Y:S03]  /*108d0*/  LDSM.16.MT88.4 R144, [R221+0x10800] ;  /* 0x01080000dd90783b */ /* 0x000fe60000004200 */
[C---:B------:R-:W-:Y:S02]  /*108e0*/  FMUL.FTZ R60, R2.reuse, R60 ;  /* 0x0000003c023c7220 */ /* 0x040fe40000410000 */
[----:B------:R-:W-:Y:S02]  /*108f0*/  FMUL.FTZ R61, R2, R61 ;  /* 0x0000003d023d7220 */ /* 0x000fe40000410000 */
[C---:B------:R-:W-:Y:S01]  /*10900*/  FMUL.FTZ R62, R0.reuse, R62 ;  /* 0x0000003e003e7220 */ /* 0x040fe20000410000 */
[----:B------:R-:W-:Y:S01]  /*10910*/  MUFU.EX2 R196, R196 ;  /* 0x000000c400c47308 */ /* 0x000fe20000000800 */
[C---:B-----5:R-:W-:Y:S03]  /*10920*/  HMMA.16816.F32 R44, R168.reuse, R136, R44 ;  /* 0x00000088a82c723c */ /* 0x060fe6000000182c */
[----:B------:R-:W-:Y:S02]  /*10930*/  FMUL.FTZ R63, R0, R63 ;  /* 0x0000003f003f7220 */ /* 0x000fe40000410000 */
[C---:B------:R-:W-:Y:S02]  /*10940*/  FMUL.FTZ R64, R2.reuse, R64 ;  /* 0x0000004002407220 */ /* 0x040fe40000410000 */
[----:B------:R-:W-:Y:S01]  /*10950*/  FMUL.FTZ R65, R2, R65 ;  /* 0x0000004102417220 */ /* 0x000fe20000410000 */
[C---:B------:R-:W-:Y:S01]  /*10960*/  HMMA.16816.F32 R48, R168.reuse, R138, R48 ;  /* 0x0000008aa830723c */ /* 0x040fe20000001830 */
[----:B------:R-:W3:Y:S01]  /*10970*/  LDSM.16.MT88.4 R136, [R224+0x14000] ;  /* 0x01400000e088783b */ /* 0x000ee20000004200 */
[----:B------:R-:W-:Y:S02]  /*10980*/  MUFU.EX2 R194, R194 ;  /* 0x000000c200c27308 */ /* 0x000fe40000000800 */
[C---:B------:R-:W-:Y:S02]  /*10990*/  FMUL.FTZ R66, R0.reuse, R66 ;  /* 0x0000004200427220 */ /* 0x040fe40000410000 */
[----:B------:R-:W-:Y:S02]  /*109a0*/  FMUL.FTZ R67, R0, R67 ;  /* 0x0000004300437220 */ /* 0x000fe40000410000 */
[C---:B------:R-:W-:Y:S04]  /*109b0*/  HMMA.16816.F32 R52, R168.reuse, R132, R52 ;  /* 0x00000084a834723c */ /* 0x040fe80000001834 */
[C---:B------:R-:W-:Y:S01]  /*109c0*/  FMUL.FTZ R68, R2.reuse, R68 ;  /* 0x0000004402447220 */ /* 0x040fe20000410000 */
[----:B------:R-:W-:Y:S01]  /*109d0*/  MUFU.EX2 R202, R202 ;  /* 0x000000ca00ca7308 */ /* 0x000fe20000000800 */
[----:B------:R-:W-:Y:S02]  /*109e0*/  FMUL.FTZ R69, R2, R69 ;  /* 0x0000004502457220 */ /* 0x000fe40000410000 */
[C---:B------:R-:W-:Y:S01]  /*109f0*/  HMMA.16816.F32 R56, R168.reuse, R134, R56 ;  /* 0x00000086a838723c */ /* 0x040fe20000001838 */
[----:B------:R-:W5:Y:S03]  /*10a00*/  LDSM.16.MT88.4 R132, [R222+0x14000] ;  /* 0x01400000de84783b */ /* 0x000f660000004200 */
[C---:B------:R-:W-:Y:S02]  /*10a10*/  FMUL.FTZ R70, R0.reuse, R70 ;  /* 0x0000004600467220 */ /* 0x040fe40000410000 */
[----:B------:R-:W-:Y:S01]  /*10a20*/  FMUL.FTZ R71, R0, R71 ;  /* 0x0000004700477220 */ /* 0x000fe20000410000 */
[----:B------:R-:W-:Y:S01]  /*10a30*/  MUFU.EX2 R201, R201 ;  /* 0x000000c900c97308 */ /* 0x000fe20000000800 */
[C---:B------:R-:W-:Y:S04]  /*10a40*/  HMMA.16816.F32 R60, R168.reuse, R140, R60 ;  /* 0x0000008ca83c723c */ /* 0x040fe8000000183c */
[C---:B------:R-:W-:Y:S02]  /*10a50*/  FMUL.FTZ R72, R2.reuse, R72 ;  /* 0x0000004802487220 */ /* 0x040fe40000410000 */
[----:B------:R-:W-:Y:S02]  /*10a60*/  FMUL.FTZ R73, R2, R73 ;  /* 0x0000004902497220 */ /* 0x000fe40000410000 */
[C---:B------:R-:W-:Y:S01]  /*10a70*/  HMMA.16816.F32 R64, R168.reuse, R142, R64 ;  /* 0x0000008ea840723c */ /* 0x040fe20000001840 */
[----:B------:R-:W1:Y:S01]  /*10a80*/  LDSM.16.MT88.4 R140, [R221+0x14000] ;  /* 0x01400000dd8c783b */ /* 0x000e620000004200 */
[----:B------:R-:W-:Y:S02]  /*10a90*/  MUFU.EX2 R199, R199 ;  /* 0x000000c700c77308 */ /* 0x000fe40000000800 */
[C---:B------:R-:W-:Y:S02]  /*10aa0*/  FMUL.FTZ R74, R0.reuse, R74 ;  /* 0x0000004a004a7220 */ /* 0x040fe40000410000 */
[----:B------:R-:W-:Y:S02]  /*10ab0*/  FMUL.FTZ R75, R0, R75 ;  /* 0x0000004b004b7220 */ /* 0x000fe40000410000 */
[C---:B------:R-:W-:Y:S01]  /*10ac0*/  FMUL.FTZ R76, R2.reuse, R76 ;  /* 0x0000004c024c7220 */ /* 0x040fe20000410000 */
[C---:B---3--:R-:W-:Y:S03]  /*10ad0*/  HMMA.16816.F32 R68, R168.reuse, R136, R68 ;  /* 0x00000088a844723c */ /* 0x048fe60000001844 */
[----:B------:R-:W-:Y:S01]  /*10ae0*/  FMUL.FTZ R77, R2, R77 ;  /* 0x0000004d024d7220 */ /* 0x000fe20000410000 */
[----:B------:R-:W-:Y:S01]  /*10af0*/  MUFU.EX2 R197, R197 ;  /* 0x000000c500c57308 */ /* 0x000fe20000000800 */
[C---:B------:R-:W-:Y:S02]  /*10b00*/  FMUL.FTZ R78, R0.reuse, R78 ;  /* 0x0000004e004e7220 */ /* 0x040fe40000410000 */
[----:B------:R-:W-:Y:S01]  /*10b10*/  FMUL.FTZ R79, R0, R79 ;  /* 0x0000004f004f7220 */ /* 0x000fe20000410000 */
[C---:B------:R-:W-:Y:S01]  /*10b20*/  HMMA.16816.F32 R72, R168.reuse, R138, R72 ;  /* 0x0000008aa848723c */ /* 0x040fe20000001848 */
[----:B------:R-:W3:Y:S03]  /*10b30*/  LDSM.16.MT88.4 R136, [R220+0x14000] ;  /* 0x01400000dc88783b */ /* 0x000ee60000004200 */
[C---:B------:R-:W-:Y:S02]  /*10b40*/  FMUL.FTZ R80, R2.reuse, R80 ;  /* 0x0000005002507220 */ /* 0x040fe40000410000 */
[----:B------:R-:W-:Y:S01]  /*10b50*/  FMUL.FTZ R81, R2, R81 ;  /* 0x0000005102517220 */ /* 0x000fe20000410000 */
[----:B------:R-:W-:Y:S01]  /*10b60*/  MUFU.EX2 R184, R184 ;  /* 0x000000b800b87308 */ /* 0x000fe20000000800 */
[C---:B-----5:R-:W-:Y:S04]  /*10b70*/  HMMA.16816.F32 R76, R168.reuse, R132, R76 ;  /* 0x00000084a84c723c */ /* 0x060fe8000000184c */
[C---:B------:R-:W-:Y:S02]  /*10b80*/  FMUL.FTZ R82, R0.reuse, R82 ;  /* 0x0000005200527220 */ /* 0x040fe40000410000 */
[----:B------:R-:W-:Y:S02]  /*10b90*/  FMUL.FTZ R83, R0, R83 ;  /* 0x0000005300537220 */ /* 0x000fe40000410000 */
[C---:B------:R-:W-:Y:S01]  /*10ba0*/  FMUL.FTZ R84, R2.reuse, R84 ;  /* 0x0000005402547220 */ /* 0x040fe20000410000 */
[----:B------:R-:W5:Y:S03]  /*10bb0*/  MUFU.EX2 R203, R203 ;  /* 0x000000cb00cb7308 */ /* 0x000f660000000800 */
[----:B------:R-:W-:Y:S01]  /*10bc0*/  FMUL.FTZ R85, R2, R85 ;  /* 0x0000005502557220 */ /* 0x000fe20000410000 */
[C---:B------:R-:W-:Y:S01]  /*10bd0*/  HMMA.16816.F32 R80, R168.reuse, R134, R80 ;  /* 0x00000086a850723c */ /* 0x040fe20000001850 */
[----:B------:R-:W2:Y:S02]  /*10be0*/  LDSM.16.MT88.4 R132, [R224+0x16000] ;  /* 0x01600000e084783b */ /* 0x000ea40000004200 */
[C---:B------:R-:W-:Y:S02]  /*10bf0*/  FMUL.FTZ R86, R0.reuse, R86 ;  /* 0x0000005600567220 */ /* 0x040fe40000410000 */
[----:B------:R-:W-:Y:S01]  /*10c00*/  FMUL.FTZ R87, R0, R87 ;  /* 0x0000005700577220 */ /* 0x000fe20000410000 */
[----:B------:R-:W2:Y:S01]  /*10c10*/  MUFU.EX2 R180, R180 ;  /* 0x000000b400b47308 */ /* 0x000ea20000000800 */
[C---:B------:R-:W-:Y:S02]  /*10c20*/  FMUL.FTZ R88, R2.reuse, R88 ;  /* 0x0000005802587220 */ /* 0x040fe40000410000 */
[----:B------:R-:W-:Y:S03]  /*10c30*/  FMUL.FTZ R89, R2, R89 ;  /* 0x0000005902597220 */ /* 0x000fe60000410000 */
[C---:B-1----:R-:W-:Y:S03]  /*10c40*/  HMMA.16816.F32 R84, R168.reuse, R140, R84 ;  /* 0x0000008ca854723c */ /* 0x042fe60000001854 */
[C---:B------:R-:W-:Y:S01]  /*10c50*/  FMUL.FTZ R90, R0.reuse, R90 ;  /* 0x0000005a005a7220 */ /* 0x040fe20000410000 */
[----:B------:R-:W-:Y:S01]  /*10c60*/  MUFU.EX2 R182, R182 ;  /* 0x000000b600b67308 */ /* 0x000fe20000000800 */
[----:B------:R-:W-:Y:S02]  /*10c70*/  FMUL.FTZ R91, R0, R91 ;  /* 0x0000005b005b7220 */ /* 0x000fe40000410000 */
[C---:B------:R-:W-:Y:S02]  /*10c80*/  FMUL.FTZ R92, R2.reuse, R92 ;  /* 0x0000005c025c7220 */ /* 0x040fe40000410000 */
[----:B------:R-:W-:Y:S03]  /*10c90*/  FMUL.FTZ R93, R2, R93 ;  /* 0x0000005d025d7220 */ /* 0x000fe60000410000 */
[C---:B------:R-:W-:Y:S01]  /*10ca0*/  HMMA.16816.F32 R88, R168.reuse, R142, R88 ;  /* 0x0000008ea858723c */ /* 0x040fe20000001858 */
[----:B------:R-:W1:Y:S01]  /*10cb0*/  LDSM.16.MT88.4 R140, [R222+0x16000] ;  /* 0x01600000de8c783b */ /* 0x000e620000004200 */
[----:B------:R-:W1:Y:S01]  /*10cc0*/  MUFU.EX2 R185, R185 ;  /* 0x000000b900b97308 */ /* 0x000e620000000800 */
        /* <DEDUP_REMOVED lines=50> */
[C---:B------:R-:W-:Y:S02]  /*10ff0*/  FMUL.FTZ R131, R0.reuse, R131 ;  /* 0x0000008300837220 */ /* 0x040fe40000410000 */
[----:B------:R-:W-:Y:S01]  /*11000*/  F2FP.PACK_AB R132, R189, R186 ;  /* 0x000000babd84723e */ /* 0x000fe200000000ff */
[----:B------:R-:W-:Y:S01]  /*11010*/  FFMA.FTZ R179, R0, R252, R179 ;  /* 0x000000fc00b37223 */ /* 0x000fe200000100b3 */
[----:B----4-:R-:W-:Y:S03]  /*11020*/  F2FP.PACK_AB R133, R193, R190 ;  /* 0x000000bec185723e */ /* 0x010fe600000000ff */
[----:B------:R-:W-:Y:S03]  /*11030*/  HMMA.16816.F32 R128, R168, R134, R128 ;  /* 0x00000086a880723c */ /* 0x000fe60000001880 */
[----:B------:R-:W-:Y:S04]  /*11040*/  FADD.FTZ R179, R177, R179 ;  /* 0x000000b3b1b37221 */ /* 0x000fe80000010000 */
[----:B------:R-:W-:Y:S01]  /*11050*/  F2FP.PACK_AB R134, R191, R188 ;  /* 0x000000bcbf86723e */ /* 0x000fe200000000ff */
[----:B------:R-:W-:Y:S01]  /*11060*/  FADD.FTZ R176, R176, R179 ;  /* 0x000000b3b0b07221 */ /* 0x000fe20000010000 */
[----:B------:R-:W-:Y:S03]  /*11070*/  F2FP.PACK_AB R135, R195, R192 ;  /* 0x000000c0c387723e */ /* 0x000fe600000000ff */
[----:B-----5:R-:W-:Y:S01]  /*11080*/  F2FP.PACK_AB R168, R203, R184 ;  /* 0x000000b8cba8723e */ /* 0x020fe200000000ff */
[----:B------:R-:W-:Y:S01]  /*11090*/  FADD.FTZ R167, R167, R176 ;  /* 0x000000b0a7a77221 */ /* 0x000fe20000010000 */
[----:B------:R-:W-:Y:S02]  /*110a0*/  F2FP.PACK_AB R170, R187, R180 ;  /* 0x000000b4bbaa723e */ /* 0x000fe400000000ff */
[C---:B-1----:R-:W-:Y:S05]  /*110b0*/  HMMA.16816.F32 R4, R132.reuse, R140, R4 ;  /* 0x0000008c8404723c */ /* 0x042fea0000001804 */
[----:B------:R-:W-:Y:S01]  /*110c0*/  F2FP.PACK_AB R169, R185, R182 ;  /* 0x000000b6b9a9723e */ /* 0x000fe200000000ff */
[----:B------:R-:W-:Y:S02]  /*110d0*/  FADD.FTZ R190, R190, R167 ;  /* 0x000000a7bebe7221 */ /* 0x000fe40000010000 */
[C---:B------:R-:W-:Y:S01]  /*110e0*/  HMMA.16816.F32 R8, R132.reuse, R142, R8 ;  /* 0x0000008e8408723c */ /* 0x040fe20000001808 */
[----:B------:R-:W1:Y:S03]  /*110f0*/  LDSM.16.MT88.4 R140, [R222+0x12800] ;  /* 0x01280000de8c783b */ /* 0x000e660000004200 */
[----:B------:R-:W-:Y:S04]  /*11100*/  FADD.FTZ R193, R193, R190 ;  /* 0x000000bec1c17221 */ /* 0x000fe80000010000 */
[C---:B---3--:R-:W-:Y:S04]  /*11110*/  HMMA.16816.F32 R12, R132.reuse, R136, R12 ;  /* 0x00000088840c723c */ /* 0x048fe8000000180c */
[----:B------:R-:W-:Y:S04]  /*11120*/  FADD.FTZ R192, R192, R193 ;  /* 0x000000c1c0c07221 */ /* 0x000fe80000010000 */
[C---:B------:R-:W-:Y:S01]  /*11130*/  HMMA.16816.F32 R16, R132.reuse, R138, R16 ;  /* 0x0000008a8410723c */ /* 0x040fe20000001810 */
[----:B------:R-:W2:Y:S03]  /*11140*/  LDSM.16.MT88.4 R136, [R221+0x12800] ;  /* 0x01280000dd88783b */ /* 0x000ea60000004200 */
[----:B------:R-:W-:Y:S04]  /*11150*/  FADD.FTZ R195, R195, R192 ;  /* 0x000000c0c3c37221 */ /* 0x000fe80000010000 */
[C---:B------:R-:W-:Y:S04]  /*11160*/  HMMA.16816.F32 R20, R132.reuse, R144, R20 ;  /* 0x000000908414723c */ /* 0x040fe80000001814 */
[----:B------:R-:W-:Y:S04]  /*11170*/  FADD.FTZ R0, R202, R195 ;  /* 0x000000c3ca007221 */ /* 0x000fe80000010000 */
[C---:B------:R-:W-:Y:S01]  /*11180*/  HMMA.16816.F32 R24, R132.reuse, R146, R24 ;  /* 0x000000928418723c */ /* 0x040fe20000001818 */
[----:B------:R-:W3:Y:S03]  /*11190*/  LDSM.16.MT88.4 R144, [R220+0x12800] ;  /* 0x01280000dc90783b */ /* 0x000ee60000004200 */
[----:B------:R-:W-:Y:S04]  /*111a0*/  FADD.FTZ R0, R201, R0 ;  /* 0x00000000c9007221 */ /* 0x000fe80000010000 */
[C---:B------:R-:W-:Y:S04]  /*111b0*/  HMMA.16816.F32 R28, R132.reuse, R148, R28 ;  /* 0x00000094841c723c */ /* 0x040fe8000000181c */
[----:B------:R-:W-:Y:S04]  /*111c0*/  FADD.FTZ R0, R199, R0 ;  /* 0x00000000c7007221 */ /* 0x000fe80000010000 */
        /* <DEDUP_REMOVED lines=36> */
[----:B------:R-:W-:Y:S01]  /*11410*/  HMMA.16816.F32 R128, R132, R138, R128 ;  /* 0x0000008a8480723c */ /* 0x000fe20000001880 */
[----:B------:R-:W2:Y:S06]  /*11420*/  LDSM.16.MT88.4 R136, [R224+0x13000] ;  /* 0x01300000e088783b */ /* 0x000eac0000004200 */
[----:B------:R-:W-:Y:S02]  /*11430*/  F2FP.PACK_AB R132, R198, R200 ;  /* 0x000000c8c684723e */ /* 0x000fe400000000ff */
[----:B------:R-:W-:Y:S03]  /*11440*/  F2FP.PACK_AB R134, R194, R196 ;  /* 0x000000c4c286723e */ /* 0x000fe600000000ff */
[----:B------:R-:W-:Y:S02]  /*11450*/  F2FP.PACK_AB R133, R201, R202 ;  /* 0x000000cac985723e */ /* 0x000fe400000000ff */
[C---:B------:R-:W-:Y:S01]  /*11460*/  F2FP.PACK_AB R135, R197.reuse, R199 ;  /* 0x000000c7c587723e */ /* 0x040fe200000000ff */
[----:B------:R-:W-:Y:S04]  /*11470*/  FADD.FTZ R197, R197, R0 ;  /* 0x00000000c5c57221 */ /* 0x000fe80000010000 */
[----:B------:R-:W-:Y:S02]  /*11480*/  FADD.FTZ R182, R182, R197 ;  /* 0x000000c5b6b67221 */ /* 0x000fe40000010000 */
[C---:B---3--:R-:W-:Y:S03]  /*11490*/  HMMA.16816.F32 R4, R132.reuse, R144, R4 ;  /* 0x000000908404723c */ /* 0x048fe60000001804 */
[----:B------:R-:W-:Y:S05]  /*114a0*/  FADD.FTZ R182, R185, R182 ;  /* 0x000000b6b9b67221 */ /* 0x000fea0000010000 */
[C---:B------:R-:W-:Y:S01]  /*114b0*/  HMMA.16816.F32 R8, R132.reuse, R146, R8 ;  /* 0x000000928408723c */ /* 0x040fe20000001808 */
[----:B------:R-:W3:Y:S07]  /*114c0*/  LDSM.16.MT88.4 R144, [R222+0x13000] ;  /* 0x01300000de90783b */ /* 0x000eee0000004200 */
[C---:B----4-:R-:W-:Y:S08]  /*114d0*/  HMMA.16816.F32 R12, R132.reuse, R148, R12 ;  /* 0x00000094840c723c */ /* 0x050ff0000000180c */
        /* <DEDUP_REMOVED lines=20> */
[C---:B------:R-:W-:Y:S08]  /*11620*/  HMMA.16816.F32 R68, R132.reuse, R152, R68 ;  /* 0x000000988444723c */ /* 0x040ff00000001844 */
[C---:B------:R-:W-:Y:S08]  /*11630*/  HMMA.16816.F32 R72, R132.reuse, R154, R72 ;  /* 0x0000009a8448723c */ /* 0x040ff00000001848 */
        /* <DEDUP_REMOVED lines=18> */
[----:B------:R-:W-:Y:S07]  /*11760*/  HMMA.16816.F32 R128, R132, R150, R128 ;  /* 0x000000968480723c */ /* 0x000fee0000001880 */
[----:B------:R-:W-:Y:S05]  /*11770*/  MOV R135, R160 ;  /* 0x000000a000877202 */ /* 0x000fea0000000f00 */
[-C--:B------:R-:W-:Y:S07]  /*11780*/  F2FP.PACK_AB R171, R165, R135.reuse ;  /* 0x00000087a5ab723e */ /* 0x080fee00000000ff */
[C---:B------:R-:W-:Y:S01]  /*11790*/  HMMA.16816.F32 R160, R168.reuse, R156, R4 ;  /* 0x0000009ca8a0723c */ /* 0x040fe20000001804 */
[----:B------:R-:W3:Y:S07]  /*117a0*/  LDSM.16.MT88.4 R4, [R224+0x13800] ;  /* 0x01380000e004783b */ /* 0x000eee0000004200 */
[C---:B------:R-:W-:Y:S01]  /*117b0*/  HMMA.16816.F32 R156, R168.reuse, R158, R8 ;  /* 0x0000009ea89c723c */ /* 0x040fe20000001808 */
[----:B------:R-:W4:Y:S07]  /*117c0*/  LDSM.16.MT88.4 R8, [R222+0x13800] ;  /* 0x01380000de08783b */ /* 0x000f2e0000004200 */
[C---:B-1----:R-:W-:Y:S01]  /*117d0*/  HMMA.16816.F32 R152, R168.reuse, R140, R12 ;  /* 0x0000008ca898723c */ /* 0x042fe2000000180c */
[----:B------:R-:W1:Y:S07]  /*117e0*/  LDSM.16.MT88.4 R12, [R221+0x13800] ;  /* 0x01380000dd0c783b */ /* 0x000e6e0000004200 */
[C---:B------:R-:W-:Y:S01]  /*117f0*/  HMMA.16816.F32 R148, R168.reuse, R142, R16 ;  /* 0x0000008ea894723c */ /* 0x040fe20000001810 */
[----:B------:R-:W5:Y:S07]  /*11800*/  LDSM.16.MT88.4 R16, [R220+0x13800] ;  /* 0x01380000dc10783b */ /* 0x000f6e0000004200 */
[C---:B--2---:R-:W-:Y:S01]  /*11810*/  HMMA.16816.F32 R144, R168.reuse, R136, R20 ;  /* 0x00000088a890723c */ /* 0x044fe20000001814 */
[----:B------:R-:W4:Y:S07]  /*11820*/  LDSM.16.MT88.4 R20, [R224+0x15800] ;  /* 0x01580000e014783b */ /* 0x000f2e0000004200 */
[C---:B------:R-:W-:Y:S01]  /*11830*/  HMMA.16816.F32 R140, R168.reuse, R138, R24 ;  /* 0x0000008aa88c723c */ /* 0x040fe20000001818 */
[----:B------:R-:W-:Y:S07]  /*11840*/  LDSM.16.MT88.4 R24, [R224+0x17800] ;  /* 0x01780000e018783b */ /* 0x000fee0000004200 */
[C---:B------:R-:W-:Y:S01]  /*11850*/  HMMA.16816.F32 R136, R168.reuse, R172, R28 ;  /* 0x000000aca888723c */ /* 0x040fe2000000181c */
[----:B------:R-:W2:Y:S06]  /*11860*/  LDL.LU R30, [R1+0x8] ;  /* 0x00000800011e7983 */ /* 0x000eac0000300800 */
[----:B------:R-:W-:Y:S02]  /*11870*/  MOV R31, R135 ;  /* 0x00000087001f7202 */ /* 0x000fe40000000f00 */
[C---:B------:R-:W-:Y:S03]  /*11880*/  HMMA.16816.F32 R132, R168.reuse, R174, R32 ;  /* 0x000000aea884723c */ /* 0x040fe60000001820 */
[----:B------:R-:W-:Y:S04]  /*11890*/  FADD.FTZ R182, R31, R182 ;  /* 0x000000b61fb67221 */ /* 0x000fe80000010000 */
[----:B------:R-:W-:Y:S01]  /*118a0*/  FADD.FTZ R252, R165, R182 ;  /* 0x000000b6a5fc7221 */ /* 0x000fe20000010000 */
        /* <DEDUP_REMOVED lines=14> */
[----:B------:R-:W5:Y:S07]  /*11990*/  LDSM.16.MT88.4 R20, [R221+0x17800] ;  /* 0x01780000dd14783b */ /* 0x000f6e0000004200 */
[C---:B---3--:R-:W-:Y:S08]  /*119a0*/  HMMA.16816.F32 R76, R168.reuse, R4, R76 ;  /* 0x00000004a84c723c */ /* 0x048ff0000000184c */
[C---:B------:R-:W-:Y:S01]  /*119b0*/  HMMA.16816.F32 R80, R168.reuse, R6, R80 ;  /* 0x00000006a850723c */ /* 0x040fe20000001850 */
[----:B------:R-:W3:Y:S07]  /*119c0*/  LDSM.16.MT88.4 R4, [R220+0x17800] ;  /* 0x01780000dc04783b */ /* 0x000eee0000004200 */
[C---:B----4-:R-:W-:Y:S08]  /*119d0*/  HMMA.16816.F32 R84, R168.reuse, R8, R84 ;  /* 0x00000008a854723c */ /* 0x050ff00000001854 */
[C---:B------:R-:W-:Y:S08]  /*119e0*/  HMMA.16816.F32 R88, R168.reuse, R10, R88 ;  /* 0x0000000aa858723c */ /* 0x040ff00000001858 */
[C---:B-1----:R-:W-:Y:S08]  /*119f0*/  HMMA.16816.F32 R92, R168.reuse, R12, R92 ;  /* 0x0000000ca85c723c */ /* 0x042ff0000000185c */
[C---:B------:R-:W-:Y:S08]  /*11a00*/  HMMA.16816.F32 R96, R168.reuse, R14, R96 ;  /* 0x0000000ea860723c */ /* 0x040ff00000001860 */
[C---:B------:R-:W-:Y:S08]  /*11a10*/  HMMA.16816.F32 R100, R168.reuse, R24, R100 ;  /* 0x00000018a864723c */ /* 0x040ff00000001864 */
[C---:B------:R-:W-:Y:S08]  /*11a20*/  HMMA.16816.F32 R104, R168.reuse, R26, R104 ;  /* 0x0000001aa868723c */ /* 0x040ff00000001868 */
[C---:B-----5:R-:W-:Y:S08]  /*11a30*/  HMMA.16816.F32 R108, R168.reuse, R16, R108 ;  /* 0x00000010a86c723c */ /* 0x060ff0000000186c */
[C---:B------:R-:W-:Y:S08]  /*11a40*/  HMMA.16816.F32 R112, R168.reuse, R18, R112 ;  /* 0x00000012a870723c */ /* 0x040ff00000001870 */
[C---:B------:R-:W-:Y:S08]  /*11a50*/  HMMA.16816.F32 R116, R168.reuse, R20, R116 ;  /* 0x00000014a874723c */ /* 0x040ff00000001874 */
[C---:B------:R-:W-:Y:S08]  /*11a60*/  HMMA.16816.F32 R120, R168.reuse, R22, R120 ;  /* 0x00000016a878723c */ /* 0x040ff00000001878 */
[C---:B---3--:R-:W-:Y:S08]  /*11a70*/  HMMA.16816.F32 R124, R168.reuse, R4, R124 ;  /* 0x00000004a87c723c */ /* 0x048ff0000000187c */
[----:B------:R-:W-:Y:S04]  /*11a80*/  HMMA.16816.F32 R128, R168, R6, R128 ;  /* 0x00000006a880723c */ /* 0x000fe80000001880 */
[----:B--2---:R-:W-:Y:S01]  /*11a90*/  FFMA.FTZ R183, R2, R30, R183 ;  /* 0x0000001e02b77223 */ /* 0x004fe200000100b7 */
[----:B------:R-:W-:Y:S03]  /*11aa0*/  MOV R2, R164 ;  /* 0x000000a400027202 */ /* 0x000fe60000000f00 */
[----:B------:R-:W-:Y:S04]  /*11ab0*/  FADD.FTZ R166, R166, R183 ;  /* 0x000000b7a6a67221 */ /* 0x000fe80000010000 */
        /* <DEDUP_REMOVED lines=13> */
[----:B------:R-:W-:Y:S05]  /*11b90*/  FADD.FTZ R0, R187, R180 ;  /* 0x000000b4bb007221 */ /* 0x000fea0000010000 */
[----:B------:R1:W-:Y:S02]  /*11ba0*/  STL [R1+0x8], R0 ;  /* 0x0000080001007387 */ /* 0x0003e40000100800 */
[----:B-1----:R-:W-:Y:S01]  /*11bb0*/  MOV R0, R3 ;  /* 0x0000000300007202 */ /* 0x002fe20000000f00 */
[----:B------:R-:W-:-:S05]  /*11bc0*/  @P0 BRA `(.L_x_264) ;  /* 0xffffb86000000947 */ /* 0x000fca000383ffff */
.L_x_263:
[----:B------:R-:W2:Y:S01]  /*11bd0*/  LDL.LU R4, [R1+0x8] ;  /* 0x0000080001047983 */ /* 0x000ea20000300800 */
[----:B------:R-:W-:Y:S01]  /*11be0*/  MOV R5, 0x3f800000 ;  /* 0x3f80000000057802 */ /* 0x000fe20000000f00 */
[----:B------:R-:W1:Y:S01]  /*11bf0*/  S2UR UR6, SR_CTAID.Y ;  /* 0x00000000000679c3 */ /* 0x000e620000002600 */
[----:B------:R-:W-:Y:S01]  /*11c00*/  UISETP.NE.AND UP4, UPT, UR15, -0x1, UPT ;  /* 0xffffffff0f00788c */ /* 0x000fe2000bf85270 */
[----:B------:R-:W3:Y:S01]  /*11c10*/  SHFL.BFLY PT, R7, R252, 0x2, 0x1f ;  /* 0x0c401f00fc077f89 */ /* 0x000ee200000e0000 */
[----:B------:R-:W-:Y:S01]  /*11c20*/  ULDC.64 UR4, c[0x0][0x1e8] ;  /* 0x00007a0000047ab9 */ /* 0x000fe20000000a00 */
[----:B------:R-:W-:Y:S01]  /*11c30*/  BSSY B0, `(.L_x_267) ;  /* 0x0000191000007945 */ /* 0x000fe20003800000 */
[----:B------:R-:W-:-:S02]  /*11c40*/  ULDC.U8 UR9, c[0x0][0x329] ;  /* 0x0000ca4000097ab9 */ /* 0x000fc40000000000 */
[----:B------:R-:W-:Y:S01]  /*11c50*/  UISETP.NE.AND UP1, UPT, UR9, URZ, UPT ;  /* 0x0000003f0900728c */ /* 0x000fe2000bf25270 */
[----:B------:R-:W4:Y:S01]  /*11c60*/  S2UR UR10, SR_CTAID.Z ;  /* 0x00000000000a79c3 */ /* 0x000f220000002700 */
[----:B------:R-:W-:Y:S02]  /*11c70*/  ULDC UR8, c[0x0][0x214] ;  /* 0x0000850000087ab9 */ /* 0x000fe40000000800 */
[----:B------:R-:W-:Y:S02]  /*11c80*/  UMOV UR26, URZ ;  /* 0x0000003f001a7c82 */ /* 0x000fe40008000000 */
[----:B------:R-:W-:Y:S02]  /*11c90*/  @UP4 UIMAD.WIDE.U32 UR18, UR15, UR4, URZ ;  /* 0x000000040f1242a5 */ /* 0x000fe4000f8e003f */
[----:B------:R-:W-:Y:S02]  /*11ca0*/  UMOV UR27, URZ ;  /* 0x0000003f001b7c82 */ /* 0x000fe40008000000 */
[----:B------:R-:W-:-:S02]  /*11cb0*/  @UP4 UIMAD UR7, UR15, UR5, UR19 ;  /* 0x000000050f0742a4 */ /* 0x000fc4000f8e0213 */
[----:B------:R-:W-:Y:S02]  /*11cc0*/  @UP1 ULDC UR11, c[0x0][0x210] ;  /* 0x00008400000b1ab9 */ /* 0x000fe40000000800 */
[----:B------:R-:W-:Y:S02]  /*11cd0*/  ULDC.64 UR4, c[0x0][0x1e0] ;  /* 0x0000780000047ab9 */ /* 0x000fe40000000a00 */
[----:B------:R-:W-:Y:S02]  /*11ce0*/  @UP1 UIMAD UR11, UR11, UR8, URZ ;  /* 0x000000080b0b12a4 */ /* 0x000fe4000f8e023f */
[----:B-1----:R-:W-:Y:S01]  /*11cf0*/  @!UP4 USHF.R.S32.HI UR12, URZ, 0x1f, UR6 ;  /* 0x0000001f3f0cc899 */ /* 0x002fe20008011406 */
[----:B---3--:R-:W-:Y:S01]  /*11d00*/  FADD.FTZ R7, R7, R252 ;  /* 0x000000fc07077221 */ /* 0x008fe20000010000 */
[----:B------:R-:W-:Y:S02]  /*11d10*/  @!UP4 UIMAD.WIDE.U32 UR24, UR6, UR4, URZ ;  /* 0x000000040618c2a5 */ /* 0x000fe4000f8e003f */
[----:B------:R-:W-:-:S02]  /*11d20*/  @!UP4 UIMAD UR12, UR12, UR4, URZ ;  /* 0x000000040c0cc2a4 */ /* 0x000fc4000f8e023f */
[----:B------:R-:W1:Y:S01]  /*11d30*/  SHFL.BFLY PT, R0, R7, 0x1, 0x1f ;  /* 0x0c201f0007007f89 */ /* 0x000e6200000e0000 */
        /* <DEDUP_REMOVED lines=9> */
[----:B------:R-:W-:Y:S02]  /*11dd0*/  @UP1 UMOV UR13, 0x1 ;  /* 0x00000001000d1882 */ /* 0x000fe40000000000 */
[----:B------:R-:W-:Y:S02]  /*11de0*/  @!UP1 UIMAD UR13, UR11, UR4, URZ ;  /* 0x000000040b0d92a4 */ /* 0x000fe4000f8e023f */
[----:B------:R-:W-:Y:S02]  /*11df0*/  @UP1 ULDC UR14, c[0x0][0x210] ;  /* 0x00008400000e1ab9 */ /* 0x000fe40000000800 */
[----:B------:R-:W-:Y:S01]  /*11e00*/  UIMAD UR4, UR6, UR13, URZ ;  /* 0x0000000d060472a4 */ /* 0x000fe2000f8e023f */
[----:B-1----:R-:W-:Y:S01]  /*11e10*/  FADD.FTZ R0, R7, R0 ;  /* 0x0000000007007221 */ /* 0x002fe20000010000 */
[----:B------:R-:W-:-:S02]  /*11e20*/  @!UP1 UMOV UR14, 0x1 ;  /* 0x00000001000e9882 */ /* 0x000fc40000000000 */
[----:B------:R-:W-:Y:S02]  /*11e30*/  @!UP0 UIMAD UR15, UR6, UR8, URZ ;  /* 0x00000008060f82a4 */ /* 0x000fe4000f8e023f */
[----:B------:R-:W-:Y:S01]  /*11e40*/  FSETP.NE.FTZ.AND P3, PT, R0, RZ, PT ;  /* 0x000000ff0000720b */ /* 0x000fe20003f75000 */
[----:B------:R-:W-:Y:S02]  /*11e50*/  USEL UR4, UR4, URZ, UP2 ;  /* 0x0000003f04047287 */ /* 0x000fe40009000000 */
[----:B---3--:R-:W-:Y:S02]  /*11e60*/  UIMAD UR5, UR9, UR14, URZ ;  /* 0x0000000e090572a4 */ /* 0x008fe4000f8e023f */
[----:B----4-:R-:W-:Y:S02]  /*11e70*/  UIMAD UR11, UR10, UR11, UR4 ;  /* 0x0000000b0a0b72a4 */ /* 0x010fe4000f8e0204 */
[----:B------:R-:W-:Y:S02]  /*11e80*/  USHF.L.U32 UR5, UR5, 0x6, URZ ;  /* 0x0000000605057899 */ /* 0x000fe4000800063f */
[----:B------:R-:W-:-:S02]  /*11e90*/  @!UP2 UMOV UR26, UR15 ;  /* 0x0000000f001aac82 */ /* 0x000fc40008000000 */
[----:B------:R-:W-:Y:S02]  /*11ea0*/  USHF.R.S32.HI UR4, URZ, 0x1f, UR5 ;  /* 0x0000001f3f047899 */ /* 0x000fe40008011405 */
[----:B------:R-:W1:Y:S01]  /*11eb0*/  @P3 MUFU.RCP R5, R0 ;  /* 0x0000000000053308 */ /* 0x000e620000001000 */
[----:B------:R-:W-:Y:S02]  /*11ec0*/  @!UP2 USHF.R.S32.HI UR27, URZ, 0x1f, UR15 ;  /* 0x0000001f3f1ba899 */ /* 0x000fe4000801140f */
[----:B------:R-:W-:Y:S02]  /*11ed0*/  USHF.R.S32.HI UR6, URZ, 0x1f, UR11 ;  /* 0x0000001f3f067899 */ /* 0x000fe4000801140b */
[----:B------:R-:W-:Y:S02]  /*11ee0*/  UIADD3 UR5, UP1, UP0, UR5, UR26, UR11 ;  /* 0x0000001a05057290 */ /* 0x000fe4000f83e00b */
[----:B------:R-:W-:Y:S01]  /*11ef0*/  @!UP4 UIADD3 UR7, UR25, UR12, URZ ;  /* 0x0000000c1907c290 */ /* 0x000fe2000fffe03f */
[----:B------:R-:W3:Y:S01]  /*11f00*/  @P3 MUFU.LG2 R0, R0 ;  /* 0x0000000000003308 */ /* 0x000ee20000000c00 */
[----:B------:R-:W-:-:S02]  /*11f10*/  UIADD3.X UR4, UR4, UR27, UR6, UP1, UP0 ;  /* 0x0000001b04047290 */ /* 0x000fc40008fe0406 */
[----:B------:R-:W-:Y:S01]  /*11f20*/  @!UP4 UMOV UR18, UR24 ;  /* 0x000000180012cc82 */ /* 0x000fe20008000000 */
[C---:B-1----:R-:W-:Y:S02]  /*11f30*/  FMUL.FTZ R163, R5.reuse, R163 ;  /* 0x000000a305a37220 */ /* 0x042fe40000410000 */
[C---:B------:R-:W-:Y:S02]  /*11f40*/  FMUL.FTZ R162, R5.reuse, R162 ;  /* 0x000000a205a27220 */ /* 0x040fe40000410000 */
        /* <DEDUP_REMOVED lines=93> */
[----:B---3--:R-:W-:-:S03]  /*12520*/  @P3 FMUL.FTZ R0, R0, 0.69314718246459960938 ;  /* 0x3f31721800003820 */ /* 0x008fc60000410000 */
[----:B------:R-:W-:Y:S01]  /*12530*/  F2FP.PACK_AB R130, R131, R130 ;  /* 0x000000828382723e */ /* 0x000fe200000000ff */
[----:B--2---:R-:W1:Y:S02]  /*12540*/  SHFL.BFLY PT, R9, R4, 0x2, 0x1f ;  /* 0x0c401f0004097f89 */ /* 0x004e6400000e0000 */
[----:B-1----:R-:W-:Y:S01]  /*12550*/  FADD.FTZ R9, R9, R4 ;  /* 0x0000000409097221 */ /* 0x002fe20000010000 */
[----:B------:R-:W-:-:S04]  /*12560*/  MOV R4, 0x3f800000 ;  /* 0x3f80000000047802 */ /* 0x000fc80000000f00 */
[----:B------:R-:W1:Y:S02]  /*12570*/  SHFL.BFLY PT, R2, R9, 0x1, 0x1f ;  /* 0x0c201f0009027f89 */ /* 0x000e6400000e0000 */
[----:B-1----:R-:W-:-:S05]  /*12580*/  FADD.FTZ R2, R9, R2 ;  /* 0x0000000209027221 */ /* 0x002fca0000010000 */
[----:B------:R-:W-:-:S13]  /*12590*/  FSETP.NE.FTZ.AND P4, PT, R2, RZ, PT ;  /* 0x000000ff0200720b */ /* 0x000fda0003f95000 */
[----:B------:R-:W1:Y:S08]  /*125a0*/  @P4 MUFU.RCP R4, R2 ;  /* 0x0000000200044308 */ /* 0x000e700000001000 */
[----:B------:R-:W2:Y:S01]  /*125b0*/  @P4 MUFU.LG2 R2, R2 ;  /* 0x0000000200024308 */ /* 0x000ea20000000c00 */
[C---:B-1----:R-:W-:Y:S02]  /*125c0*/  FMUL.FTZ R160, R4.reuse, R160 ;  /* 0x000000a004a07220 */ /* 0x042fe40000410000 */
[----:B------:R-:W-:-:S02]  /*125d0*/  FMUL.FTZ R161, R4, R161 ;  /* 0x000000a104a17220 */ /* 0x000fc40000410000 */
[C---:B------:R-:W-:Y:S02]  /*125e0*/  FMUL.FTZ R156, R4.reuse, R156 ;  /* 0x0000009c049c7220 */ /* 0x040fe40000410000 */
        /* <DEDUP_REMOVED lines=90> */
[----:B------:R-:W-:Y:S01]  /*12b90*/  FMUL.FTZ R129, R4, R129 ;  /* 0x0000008104817220 */ /* 0x000fe20000410000 */
[----:B------:R-:W-:Y:S01]  /*12ba0*/  F2FP.PACK_AB R124, R125, R124 ;  /* 0x0000007c7d7c723e */ /* 0x000fe200000000ff */
[----:B------:R-:W1:Y:S01]  /*12bb0*/  S2R R4, SR_TID.X ;  /* 0x0000000000047919 */ /* 0x000e620000002100 */
[----:B--2---:R-:W-:Y:S02]  /*12bc0*/  @P4 FMUL.FTZ R77, R2, 0.69314718246459960938 ;  /* 0x3f317218024d4820 */ /* 0x004fe40000410000 */
[----:B------:R-:W-:Y:S02]  /*12bd0*/  F2FP.PACK_AB R128, R129, R128 ;  /* 0x000000808180723e */ /* 0x000fe400000000ff */
[----:B-1----:R-:W-:-:S04]  /*12be0*/  SHF.R.S32.HI R7, RZ, 0x1f, R4 ;  /* 0x0000001fff077819 */ /* 0x002fc80000011404 */
[CC--:B------:R-:W-:Y:S02]  /*12bf0*/  LEA.HI R6, R7.reuse, R4.reuse, RZ, 0x2 ;  /* 0x0000000407067211 */ /* 0x0c0fe400078f10ff */
[----:B------:R-:W-:Y:S02]  /*12c00*/  LEA.HI R5, R7, R4, RZ, 0x5 ;  /* 0x0000000407057211 */ /* 0x000fe400078f28ff */
[--C-:B------:R-:W-:Y:S02]  /*12c10*/  SHF.R.S32.HI R9, RZ, 0x2, R6.reuse ;  /* 0x00000002ff097819 */ /* 0x100fe40000011406 */
[----:B------:R-:W-:-:S04]  /*12c20*/  SHF.R.S32.HI R8, RZ, 0x1f, R6 ;  /* 0x0000001fff087819 */ /* 0x000fc80000011406 */
[----:B------:R-:W-:-:S04]  /*12c30*/  LEA.HI R8, R8, R9, RZ, 0x3 ;  /* 0x0000000908087211 */ /* 0x000fc800078f18ff */
[----:B------:R-:W-:-:S04]  /*12c40*/  LOP3.LUT R8, R8, 0xfffffff8, RZ, 0xc0, !PT ;  /* 0xfffffff808087812 */ /* 0x000fc800078ec0ff */
[----:B------:R-:W-:Y:S02]  /*12c50*/  IADD3 R8, R9, -R8, RZ ;  /* 0x8000000809087210 */ /* 0x000fe40007ffe0ff */
[----:B------:R-:W-:Y:S02]  /*12c60*/  LOP3.LUT R9, R6, 0x3ffffffc, RZ, 0xc0, !PT ;  /* 0x3ffffffc06097812 */ /* 0x000fe400078ec0ff */
[----:B------:R-:W-:Y:S02]  /*12c70*/  SHF.L.U32 R10, R8, 0x6, RZ ;  /* 0x00000006080a7819 */ /* 0x000fe400000006ff */
[----:B------:R-:W-:Y:S02]  /*12c80*/  SHF.R.S32.HI R6, RZ, 0x5, R5 ;  /* 0x00000005ff067819 */ /* 0x000fe40000011405 */
[----:B------:R-:W-:Y:S02]  /*12c90*/  IADD3 R9, -R9, R4, RZ ;  /* 0x0000000409097210 */ /* 0x000fe40007ffe1ff */
[----:B------:R-:W-:-:S02]  /*12ca0*/  LOP3.LUT R10, R10, 0x1c0, RZ, 0xc0, !PT ;  /* 0x000001c00a0a7812 */ /* 0x000fc400078ec0ff */
[----:B------:R-:W-:Y:S02]  /*12cb0*/  LOP3.LUT R11, R8, 0x1, RZ, 0xc0, !PT ;  /* 0x00000001080b7812 */ /* 0x000fe400078ec0ff */
[----:B------:R-:W-:Y:S02]  /*12cc0*/  LEA R9, R6, R9, 0x9 ;  /* 0x0000000906097211 */ /* 0x000fe400078e48ff */
[----:B------:R-:W-:Y:S02]  /*12cd0*/  LEA.HI R10, R10, R10, RZ, 0x1d ;  /* 0x0000000a0a0a7211 */ /* 0x000fe400078fe8ff */
[----:B------:R-:W-:Y:S02]  /*12ce0*/  ISETP.NE.U32.AND P0, PT, R11, 0x1, PT ;  /* 0x000000010b00780c */ /* 0x000fe40003f05070 */
[----:B------:R-:W-:Y:S02]  /*12cf0*/  LEA R9, R9, R10, 0x1 ;  /* 0x0000000a09097211 */ /* 0x000fe400078e08ff */
[----:B------:R-:W-:-:S02]  /*12d00*/  R2P PR, R8, 0x6 ;  /* 0x0000000608007804 */ /* 0x000fc40000000000 */
[----:B------:R-:W-:Y:S02]  /*12d10*/  SHF.L.U32 R9, R9, 0x1, RZ ;  /* 0x0000000109097819 */ /* 0x000fe400000006ff */
[----:B------:R-:W-:Y:S02]  /*12d20*/  MOV R8, 0x20 ;  /* 0x0000002000087802 */ /* 0x000fe40000000f00 */
[----:B------:R-:W-:Y:S01]  /*12d30*/  MOV R10, 0x40 ;  /* 0x00000040000a7802 */ /* 0x000fe20000000f00 */
[----:B------:R-:W-:Y:S01]  /*12d40*/  STS [R9], R160 ;  /* 0x000000a009007388 */ /* 0x000fe20000000800 */
[C---:B------:R-:W-:Y:S02]  /*12d50*/  IADD3 R11, R9.reuse, -0x10, RZ ;  /* 0xfffffff0090b7810 */ /* 0x040fe40007ffe0ff */
[----:B------:R-:W-:Y:S01]  /*12d60*/  SEL R8, R8, 0xffffffe0, !P1 ;  /* 0xffffffe008087807 */ /* 0x000fe20004800000 */
[----:B------:R-:W-:Y:S01]  /*12d70*/  STS [R9+0x400], R162 ;  /* 0x000400a209007388 */ /* 0x000fe20000000800 */
[----:B------:R-:W-:-:S02]  /*12d80*/  @P0 IADD3 R11, R9, 0x10, RZ ;  /* 0x00000010090b0810 */ /* 0x000fc40007ffe0ff */
[----:B------:R-:W-:Y:S02]  /*12d90*/  SEL R10, R10, 0xffffffc0, !P2 ;  /* 0xffffffc00a0a7807 */ /* 0x000fe40005000000 */
[C---:B------:R-:W-:Y:S01]  /*12da0*/  IADD3 R13, R9.reuse, R8, RZ ;  /* 0x00000008090d7210 */ /* 0x040fe20007ffe0ff */
[----:B------:R-:W-:Y:S01]  /*12db0*/  STS [R11], R156 ;  /* 0x0000009c0b007388 */ /* 0x000fe20000000800 */
[-C--:B------:R-:W-:Y:S02]  /*12dc0*/  IADD3 R15, R8, R11.reuse, RZ ;  /* 0x0000000b080f7210 */ /* 0x080fe40007ffe0ff */
[-C--:B------:R-:W-:Y:S01]  /*12dd0*/  IADD3 R17, R9, R10.reuse, RZ ;  /* 0x0000000a09117210 */ /* 0x080fe20007ffe0ff */
[----:B------:R-:W-:Y:S01]  /*12de0*/  STS [R11+0x400], R158 ;  /* 0x0004009e0b007388 */ /* 0x000fe20000000800 */
[----:B------:R-:W-:Y:S02]  /*12df0*/  IADD3 R19, R10, R11, RZ ;  /* 0x0000000b0a137210 */ /* 0x000fe40007ffe0ff */
[-C--:B------:R-:W-:Y:S01]  /*12e00*/  IADD3 R21, R13, R10.reuse, RZ ;  /* 0x0000000a0d157210 */ /* 0x080fe20007ffe0ff */
[----:B------:R-:W-:Y:S01]  /*12e10*/  STS [R13], R152 ;  /* 0x000000980d007388 */ /* 0x000fe20000000800 */
[----:B------:R-:W-:-:S02]  /*12e20*/  IADD3 R23, R15, R10, RZ ;  /* 0x0000000a0f177210 */ /* 0x000fc40007ffe0ff */
[----:B------:R-:W-:Y:S01]  /*12e30*/  SHF.R.S32.HI R75, RZ, 0x1f, R6 ;  /* 0x0000001fff4b7819 */ /* 0x000fe20000011406 */
[----:B------:R-:W-:Y:S03]  /*12e40*/  STS [R13+0x400], R154 ;  /* 0x0004009a0d007388 */ /* 0x000fe60000000800 */
        /* <DEDUP_REMOVED lines=111> */
.L_x_268:
[----:B---34-:R-:W-:Y:S05]  /*13540*/  BSYNC B0 ;  /* 0x0000000000007941 */ /* 0x018fea0003800000 */
.L_x_267:
        /* <DEDUP_REMOVED lines=36> */
.L_x_270:
[----:B------:R-:W-:Y:S05]  /*13790*/  BSYNC B0 ;  /* 0x0000000000007941 */ /* 0x000fea0003800000 */
.L_x_269:
        /* <DEDUP_REMOVED lines=22> */
.L_x_272:
[----:B------:R-:W-:Y:S05]  /*13900*/  BSYNC B0 ;  /* 0x0000000000007941 */ /* 0x000fea0003800000 */
.L_x_271:
        /* <DEDUP_REMOVED lines=22> */
.L_x_274:
[----:B------:R-:W-:Y:S05]  /*13a70*/  BSYNC B0 ;  /* 0x0000000000007941 */ /* 0x000fea0003800000 */
.L_x_273:
        /* <DEDUP_REMOVED lines=23> */
.L_x_275:
        /* <DEDUP_REMOVED lines=9> */
.L_x_2027:


//--------------------- .text._ZN5flash16flash_fwd_kernelI23Flash_fwd_kernel_traitsILi256ELi128ELi64ELi8ELb0ELb0EN7cutlass6half_tE19Flash_kernel_traitsILi256ELi128ELi64ELi8ES3_EELb0ELb0ELb0ELb0ELb0ELb1ELb0ELb0EEEvNS_16Flash_fwd_paramsE --------------------------
	.section	.text._ZN5flash16flash_fwd_kernelI23Flash_fwd_kernel_traitsILi256ELi128ELi64ELi8ELb0ELb0EN7cutlass6half_tE19Flash_kernel_traitsILi256ELi128ELi64ELi8ES3_EELb0ELb0ELb0ELb0ELb0ELb1ELb0ELb0EEEvNS_16Flash_fwd_paramsE,"ax",@progbits
	.sectioninfo	@"SHI_REGISTERS=254"
	.align	128
        .global         _ZN5flash16flash_fwd_kernelI23Flash_fwd_kernel_traitsILi256ELi128ELi64ELi8ELb0ELb0EN7cutlass6half_tE19Flash_kernel_traitsILi256ELi128ELi64ELi8ES3_EELb0ELb0ELb0ELb0ELb0ELb1ELb0ELb0EEEvNS_16Flash_fwd_paramsE
        .type           _ZN5flash16flash_fwd_kernelI23Flash_fwd_kernel_traitsILi256ELi128ELi64ELi8ELb0ELb0EN7cutlass6half_tE19Flash_kernel_traitsILi256ELi128ELi64ELi8ES3_EELb0ELb0ELb0ELb0ELb0ELb1ELb0ELb0EEEvNS_16Flash_fwd_paramsE,@function
        .size           _ZN5flash16flash_fwd_kernelI23Flash_fwd_kernel_traitsILi256ELi128ELi64ELi8ELb0ELb0EN7cutlass6half_tE19Flash_kernel_traitsILi256ELi128ELi64ELi8ES3_EELb0ELb0ELb0ELb0ELb0ELb1ELb0ELb0EEEvNS_16Flash_fwd_paramsE,(.L_x_2028 - _ZN5flash16flash_fwd_kernelI23Flash_fwd_kernel_traitsILi256ELi128ELi64ELi8ELb0ELb0EN7cutlass6half_tE19Flash_kernel_traitsILi256ELi128ELi64ELi8ES3_EELb0ELb0ELb0ELb0ELb0ELb1ELb0ELb0EEEvNS_16Flash_fwd_paramsE)
        .other          _ZN5flash16flash_fwd_kernelI23Flash_fwd_kernel_traitsILi256ELi128ELi64ELi8ELb0ELb0EN7cutlass6half_tE19Flash_kernel_traitsILi256ELi128ELi64ELi8ES3_EELb0ELb0ELb0ELb0ELb0ELb1ELb0ELb0EEEvNS_16Flash_fwd_paramsE,@"STO_CUDA_ENTRY STV_DEFAULT"
_ZN5flash16flash_fwd_kernelI23Flash_fwd_kernel_traitsILi256ELi128ELi64ELi8ELb0ELb0EN7cutlass6half_tE19Flash_kernel_traitsILi256ELi128ELi64ELi8ES3_EELb0ELb0ELb0ELb0ELb0ELb1ELb0ELb0EEEvNS_16Flash_fwd_paramsE:
.text._ZN5flash16flash_fwd_kernelI23Flash_fwd_kernel_traitsILi256ELi128ELi64ELi8ELb0ELb0EN7cutlass6half_tE19Flash_kernel_traitsILi256ELi128ELi64ELi8ES3_EELb0ELb0ELb0ELb0ELb0ELb1ELb0ELb0EEEvNS_16Flash_fwd_paramsE:
        /* <DEDUP_REMOVED lines=26> */
[----:B------:R-:W-:Y:S01]  /*01a0*/  MOV R5, UR5 ;  /* 0x0000000500057c02 */ /* 0x000fe20008000f00 */
[----:B------:R-:W-:Y:S01]  /*01b0*/  IMAD.U32 R4, RZ, RZ, UR4 ;  /* 0x00000004ff047e24 */ /* 0x000fe2000f8e00ff */
[----:B------:R-:W-:-:S04]  /*01c0*/  PLOP3.LUT P1, PT, PT, PT, UP1, 0x80, 0x0 ;  /* 0x000000000000781c */ /* 0x000fc80003f2f018 */
[----:B------:R1:W4:Y:S01]  /*01d0*/  @P0 LDG.E R5, [R4.64] ;  /* 0x0000001004050981 */ /* 0x000322000c1e1900 */
[----:B------:R-:W-:-:S06]  /*01e0*/  UIMAD.WIDE UR8, UR10, UR7, UR8 ;  /* 0x000000070a0872a5 */ /* 0x000fcc000f8e0208 */
[----:B------:R-:W-:Y:S01]  /*01f0*/  IMAD.U32 R2, RZ, RZ, UR8 ;  /* 0x00000008ff027e24 */ /* 0x000fe2000f8e00ff */
[----:B------:R-:W-:-:S05]  /*0200*/  MOV R3, UR9 ;  /* 0x0000000900037c02 */ /* 0x000fca0008000f00 */
        /* <DEDUP_REMOVED lines=23> */
.L_x_276:
[----:B------:R-:W-:Y:S02]  /*0380*/  ULDC UR6, c[0x0][0x218] ;  /* 0x0000860000067ab9 */ /* 0x000fe40000000800 */
.L_x_277:
        /* <DEDUP_REMOVED lines=60> */
.L_x_279:
        /* <DEDUP_REMOVED lines=44> */
.L_x_280:
[----:B------:R-:W-:Y:S01]  /*0a10*/  SHF.R.S32.HI R7, RZ, 0x1f, R4 ;  /* 0x0000001fff077819 */ /* 0x000fe20000011404 */
[----:B------:R-:W1:Y:S01]  /*0a20*/  S2R R247, SR_CTAID.X ;  /* 0x0000000000f77919 */ /* 0x000e620000002500 */
[----:B------:R-:W-:Y:S01]  /*0a30*/  UIADD3 UR12, -UR12, UR15, URZ ;  /* 0x0000000f0c0c7290 */ /* 0x000fe2000fffe13f */
[----:B------:R-:W-:Y:S01]  /*0a40*/  SHF.R.S32.HI R235, RZ, 0x1f, R238 ;  /* 0x0000001fffeb7819 */ /* 0x000fe200000114ee */
[----:B------:R-:W-:Y:S01]  /*0a50*/  ULDC.64 UR4, c[0x0][0x1a8] ;  /* 0x00006a0000047ab9 */ /* 0x000fe20000000a00 */
[----:B------:R-:W-:Y:S01]  /*0a60*/  LEA.HI R3, R7, R4, RZ, 0x3 ;  /* 0x0000000407037211 */ /* 0x000fe200078f18ff */
[----:B------:R-:W2:Y:S01]  /*0a70*/  S2R R8, SR_CTAID.Z ;  /* 0x0000000000087919 */ /* 0x000ea20000002700 */
[----:B------:R-:W-:Y:S01]  /*0a80*/  UIMAD UR4, UR19, UR4, URZ ;  /* 0x00000004130472a4 */ /* 0x000fe2000f8e023f */
[----:B------:R-:W-:Y:S01]  /*0a90*/  IMAD R243, R235, c[0x0][0x1b0], RZ ;  /* 0x00006c00ebf37a24 */ /* 0x000fe200078e02ff */
[----:B------:R-:W-:Y:S01]  /*0aa0*/  SHF.R.S32.HI R18, RZ, 0x3, R3 ;  /* 0x00000003ff127819 */ /* 0x000fe20000011403 */
[----:B------:R-:W-:Y:S01]  /*0ab0*/  ULEA.HI.SX32 UR14, UR8, 0xffffffff, 0x1a ;  /* 0xffffffff080e7891 */ /* 0x000fe2000f8fd23f */
[----:B------:R-:W-:Y:S01]  /*0ac0*/  LOP3.LUT R3, R3, 0xfffffff8, RZ, 0xc0, !PT ;  /* 0xfffffff803037812 */ /* 0x000fe200078ec0ff */
[----:B------:R-:W-:Y:S01]  /*0ad0*/  UIMAD UR4, UR11, UR5, UR4 ;  /* 0x000000050b0472a4 */ /* 0x000fe2000f8e0204 */
[----:B------:R-:W-:Y:S01]  /*0ae0*/  IADD3 R6, R18, 0x20, RZ ;  /* 0x0000002012067810 */ /* 0x000fe20007ffe0ff */
[----:B------:R-:W-:Y:S01]  /*0af0*/  UMOV UR10, 0x6 ;  /* 0x00000006000a7882 */ /* 0x000fe20000000000 */
[----:B------:R-:W-:Y:S01]  /*0b00*/  SHF.R.S32.HI R19, RZ, 0x1f, R18 ;  /* 0x0000001fff137819 */ /* 0x000fe20000011412 */
[----:B------:R-:W-:Y:S01]  /*0b10*/  IMAD.IADD R0, R4, 0x1, -R3 ;  /* 0x0000000104007824 */ /* 0x000fe200078e0a03 */
[----:B------:R-:W-:Y:S01]  /*0b20*/  ISETP.GE.AND P2, PT, R6, UR12, PT ;  /* 0x0000000c06007c0c */ /* 0x000fe2000bf46270 */
[----:B------:R-:W-:Y:S01]  /*0b30*/  IMAD R243, R238, c[0x0][0x1b4], R243 ;  /* 0x00006d00eef37a24 */ /* 0x000fe200078e02f3 */
[----:B------:R-:W-:Y:S01]  /*0b40*/  IADD3 R2, R18, 0x40, RZ ;  /* 0x0000004012027810 */ /* 0x000fe20007ffe0ff */
[----:B------:R-:W-:Y:S01]  /*0b50*/  IMAD.SHL.U32 R244, R0, 0x8, RZ ;  /* 0x0000000800f47824 */ /* 0x000fe200078e00ff */
[----:B------:R-:W-:Y:S01]  /*0b60*/  ISETP.GE.AND P3, PT, R18, UR12, PT ;  /* 0x0000000c12007c0c */ /* 0x000fe2000bf66270 */
[----:B------:R-:W-:Y:S01]  /*0b70*/  IMAD R235, R235, c[0x0][0x1b8], RZ ;  /* 0x00006e00ebeb7a24 */ /* 0x000fe200078e02ff */
[----:B------:R-:W-:Y:S01]  /*0b80*/  ISETP.GE.AND P1, PT, R2, UR12, PT ;  /* 0x0000000c02007c0c */ /* 0x000fe2000bf26270 */
[----:B------:R-:W-:Y:S01]  /*0b90*/  UISETP.GE.AND UP0, UPT, UR13, 0x41, UPT ;  /* 0x000000410d00788c */ /* 0x000fe2000bf06270 */
[----:B------:R-:W-:Y:S01]  /*0ba0*/  SHF.R.S32.HI R245, RZ, 0x1f, R244 ;  /* 0x0000001ffff57819 */ /* 0x000fe200000114f4 */
[----:B-1----:R-:W-:Y:S01]  /*0bb0*/  IMAD.WIDE R246, R247, 0x80, R18 ;  /* 0x00000080f7f67825 */ /* 0x002fe200078e0212 */
[----:B------:R-:W-:Y:S01]  /*0bc0*/  IADD3 R10, P0, R244, UR6, RZ ;  /* 0x00000006f40a7c10 */ /* 0x000fe2000ff1e0ff */
[----:B------:R-:W-:Y:S01]  /*0bd0*/  UIMAD UR6, UR14, -0x40, UR13 ;  /* 0xffffffc00e0678a4 */ /* 0x000fe2000f8e020d */
[----:B------:R-:W-:Y:S01]  /*0be0*/  IADD3 R236, R18, 0x60, RZ ;  /* 0x0000006012ec7810 */ /* 0x000fe20007ffe0ff */
[----:B------:R-:W-:Y:S01]  /*0bf0*/  IMAD R235, R238, c[0x0][0x1bc], R235 ;  /* 0x00006f00eeeb7a24 */ /* 0x000fe200078e02eb */
[----:B------:R-:W-:Y:S01]  /*0c00*/  IADD3.X R11, R245, UR18, RZ, P0, !PT ;  /* 0x00000012f50b7c10 */ /* 0x000fe200087fe4ff */
[----:B------:R-:W-:Y:S01]  /*0c10*/  UMOV UR18, 0x5 ;  /* 0x0000000500127882 */ /* 0x000fe20000000000 */
[----:B------:R-:W-:-:S02]  /*0c20*/  @!P2 IADD3 R15, P0, R246, 0x20, RZ ;  /* 0x00000020f60fa810 */ /* 0x000fc40007f1e0ff */
[----:B------:R-:W-:Y:S01]  /*0c30*/  LEA.HI R233, R7, R4, RZ, 0x4 ;  /* 0x0000000407e97211 */ /* 0x000fe200078f20ff */
[----:B--2---:R-:W-:Y:S01]  /*0c40*/  IMAD.WIDE.U32 R8, R8, c[0x0][0x1a8], R10 ;  /* 0x00006a0008087a25 */ /* 0x004fe200078e000a */
[----:B------:R-:W-:-:S03]  /*0c50*/  @!P1 IADD3 R12, P4, R246, 0x40, RZ ;  /* 0x00000040f60c9810 */ /* 0x000fc60007f9e0ff */
[----:B------:R-:W-:Y:S01]  /*0c60*/  @!P2 IMAD.X R2, RZ, RZ, R247, P0 ;  /* 0x000000ffff02a224 */ /* 0x000fe200000e06f7 */
[----:B------:R-:W-:Y:S01]  /*0c70*/  IADD3 R9, R9, UR4, RZ ;  /* 0x0000000409097c10 */ /* 0x000fe2000fffe0ff */
[----:B------:R-:W-:Y:S01]  /*0c80*/  @!P3 IMAD R11, R247, c[0x0][0x190], RZ ;  /* 0x00006400f70bba24 */ /* 0x000fe200078e02ff */
[----:B------:R-:W-:Y:S01]  /*0c90*/  ISETP.GE.AND P0, PT, R236, UR12, PT ;  /* 0x0000000cec007c0c */ /* 0x000fe2000bf06270 */
[----:B------:R-:W-:Y:S01]  /*0ca0*/  @!P2 IMAD R2, R2, c[0x0][0x190], RZ ;  /* 0x000064000202aa24 */ /* 0x000fe200078e02ff */
[----:B------:R-:W-:Y:S01]  /*0cb0*/  ULDC.64 UR4, c[0x0][0x198] ;  /* 0x0000660000047ab9 */ /* 0x000fe20000000a00 */
[----:B------:R-:W-:Y:S01]  /*0cc0*/  @!P3 IMAD.MOV.U32 R22, RZ, RZ, R8 ;  /* 0x000000ffff16b224 */ /* 0x000fe200078e0008 */
[----:B------:R-:W-:Y:S01]  /*0cd0*/  USHF.L.U64.HI UR10, UR4, UR10, UR5 ;  /* 0x0000000a040a7299 */ /* 0x000fe20008010205 */
[----:B------:R-:W-:Y:S01]  /*0ce0*/  @!P3 IMAD.MOV.U32 R23, RZ, RZ, R9 ;  /* 0x000000ffff17b224 */ /* 0x000fe200078e0009 */
[----:B------:R-:W-:Y:S01]  /*0cf0*/  USHF.L.U32 UR11, UR4, 0x6, URZ ;  /* 0x00000006040b7899 */ /* 0x000fe2000800063f */
[----:B------:R-:W-:Y:S01]  /*0d00*/  @!P2 IMAD R5, R15, c[0x0][0x194], R2 ;  /* 0x000065000f05aa24 */ /* 0x000fe200078e0202 */
[----:B------:R-:W-:Y:S01]  /*0d10*/  UIMAD UR19, UR10, UR14, URZ ;  /* 0x0000000e0a1372a4 */ /* 0x000fe2000f8e023f */
[C---:B------:R-:W-:Y:S01]  /*0d20*/  @!P3 IMAD R2, R246.reuse, c[0x0][0x194], R11 ;  /* 0x00006500f602ba24 */ /* 0x040fe200078e020b */
[----:B------:R-:W-:Y:S01]  /*0d30*/  USHF.L.U64.HI UR18, UR4, UR18, UR5 ;  /* 0x0000001204127299 */ /* 0x000fe20008010205 */
[----:B------:R-:W-:-:S04]  /*0d40*/  @!P3 IMAD.WIDE.U32 R22, R246, c[0x0][0x190], R22 ;  /* 0x00006400f616ba25 */ /* 0x000fc800078e0016 */
[----:B------:R-:W-:Y:S01]  /*0d50*/  @!P1 IMAD.X R3, RZ, RZ, R247, P4 ;  /* 0x000000ffff039224 */ /* 0x000fe200020e06f7 */
[----:B------:R-:W-:Y:S01]  /*0d60*/  @!P0 IADD3 R20, P4, R246, 0x60, RZ ;  /* 0x00000060f6148810 */ /* 0x000fe20007f9e0ff */
[----:B------:R-:W-:Y:S01]  /*0d70*/  @!P2 IMAD.WIDE.U32 R14, R15, c[0x0][0x190], R8 ;  /* 0x000064000f0eaa25 */ /* 0x000fe200078e0008 */
[----:B------:R-:W-:-:S03]  /*0d80*/  @!P3 LEA R10, P6, R22, c[0x0][0x160], 0x1 ;  /* 0x00005800160aba11 */ /* 0x000fc600078c08ff */
[----:B------:R-:W-:Y:S01]  /*0d90*/  @!P3 IMAD.IADD R2, R23, 0x1, R2 ;  /* 0x000000011702b824 */ /* 0x000fe200078e0202 */
[----:B------:R-:W-:Y:S01]  /*0da0*/  @!P2 LEA R16, P5, R14, c[0x0][0x160], 0x1 ;  /* 0x000058000e10aa11 */ /* 0x000fe200078a08ff */
[----:B------:R-:W-:Y:S02]  /*0db0*/  @!P1 IMAD R3, R3, c[0x0][0x190], RZ ;  /* 0x0000640003039a24 */ /* 0x000fe400078e02ff */
[----:B------:R-:W-:Y:S01]  /*0dc0*/  @!P2 IMAD.IADD R5, R15, 0x1, R5 ;  /* 0x000000010f05a824 */ /* 0x000fe200078e0205 */
[----:B------:R-:W-:Y:S01]  /*0dd0*/  @!P3 LEA.HI.X R11, R22, c[0x0][0x164], R2, 0x1, P6 ;  /* 0x00005900160bba11 */ /* 0x000fe200030f0c02 */
[C---:B------:R-:W-:Y:S02]  /*0de0*/  @!P1 IMAD R3, R12.reuse, c[0x0][0x194], R3 ;  /* 0x000065000c039a24 */ /* 0x040fe400078e0203 */
[----:B------:R-:W-:Y:S01]  /*0df0*/  @!P1 IMAD.WIDE.U32 R12, R12, c[0x0][0x190], R8 ;  /* 0x000064000c0c9a25 */ /* 0x000fe200078e0008 */
[----:B------:R-:W-:Y:S02]  /*0e00*/  @!P2 LEA.HI.X R17, R14, c[0x0][0x164], R5, 0x1, P5 ;  /* 0x000059000e11aa11 */ /* 0x000fe400028f0c05 */
[----:B------:R-:W-:Y:S01]  /*0e10*/  ISETP.GE.AND P5, PT, R6, UR6, PT ;  /* 0x0000000606007c0c */ /* 0x000fe2000bfa6270 */
[----:B------:R-:W-:Y:S01]  /*0e20*/  @!P0 IMAD.X R2, RZ, RZ, R247, P4 ;  /* 0x000000ffff028224 */ /* 0x000fe200020e06f7 */
[----:B------:R-:W-:Y:S01]  /*0e30*/  @!P1 LEA R14, P6, R12, c[0x0][0x160], 0x1 ;  /* 0x000058000c0e9a11 */ /* 0x000fe200078c08ff */
[----:B------:R-:W-:Y:S01]  /*0e40*/  @!P0 IMAD.MOV.U32 R23, RZ, RZ, R9 ;  /* 0x000000ffff178224 */ /* 0x000fe200078e0009 */
[----:B------:R-:W-:Y:S01]  /*0e50*/  ISETP.GE.AND P4, PT, R6, UR6, PT ;  /* 0x0000000606007c0c */ /* 0x000fe2000bf86270 */
[----:B------:R-:W-:Y:S01]  /*0e60*/  IMAD.SHL.U32 R9, R18, 0x40, RZ ;  /* 0x0000004012097824 */ /* 0x000fe200078e00ff */
[----:B------:R-:W-:Y:S01]  /*0e70*/  LEA.HI R6, R7, R4, RZ, 0x6 ;  /* 0x0000000407067211 */ /* 0x000fe200078f30ff */
[----:B------:R-:W-:-:S02]  /*0e80*/  @!P0 IMAD R5, R2, c[0x0][0x190], RZ ;  /* 0x0000640002058a24 */ /* 0x000fc400078e02ff */
[----:B------:R-:W-:Y:S01]  /*0e90*/  @!P1 IMAD.IADD R3, R13, 0x1, R3 ;  /* 0x000000010d039824 */ /* 0x000fe200078e0203 */
[----:B------:R-:W-:Y:S01]  /*0ea0*/  LOP3.LUT R9, R9, 0x1c0, RZ, 0xc0, !PT ;  /* 0x000001c009097812 */ /* 0x000fe200078ec0ff */
[----:B------:R-:W-:Y:S02]  /*0eb0*/  @!P0 IMAD.MOV.U32 R22, RZ, RZ, R8 ;  /* 0x000000ffff168224 */ /* 0x000fe400078e0008 */
[----:B------:R-:W-:Y:S01]  /*0ec0*/  @!P0 IMAD R2, R20, c[0x0][0x194], R5 ;  /* 0x0000650014028a24 */ /* 0x000fe200078e0205 */
[----:B------:R-:W-:Y:S01]  /*0ed0*/  @!P1 LEA.HI.X R15, R12, c[0x0][0x164], R3, 0x1, P6 ;  /* 0x000059000c0f9a11 */ /* 0x000fe200030f0c03 */
[----:B------:R-:W-:Y:S01]  /*0ee0*/  @!P0 IMAD.WIDE.U32 R20, R20, c[0x0][0x190], R22 ;  /* 0x0000640014148a25 */ /* 0x000fe200078e0016 */
[----:B------:R-:W-:Y:S02]  /*0ef0*/  SHF.R.U32.HI R3, RZ, 0x3, R9 ;  /* 0x00000003ff037819 */ /* 0x000fe40000011609 */
[----:B------:R-:W-:Y:S01]  /*0f00*/  LOP3.LUT R8, R9, 0x38, R244, 0xf8, !PT ;  /* 0x0000003809087812 */ /* 0x000fe200078ef8f4 */
[----:B------:R-:W-:Y:S01]  /*0f10*/  @!P0 IMAD.IADD R2, R21, 0x1, R2 ;  /* 0x0000000115028824 */ /* 0x000fe200078e0202 */
[----:B------:R-:W-:Y:S01]  /*0f20*/  @!P0 LEA R12, P6, R20, c[0x0][0x160], 0x1 ;  /* 0x00005800140c8a11 */ /* 0x000fe200078c08ff */
[----:B------:R-:W-:Y:S01]  /*0f30*/  IMAD.SHL.U32 R6, R6, 0x8, RZ ;  /* 0x0000000806067824 */ /* 0x000fe200078e00ff */
[----:B------:R-:W-:Y:S01]  /*0f40*/  LOP3.LUT R3, R8, R3, RZ, 0x3c, !PT ;  /* 0x0000000308037212 */ /* 0x000fe200078e3cff */
[----:B------:R-:W-:Y:S01]  /*0f50*/  IMAD R5, R19, c[0x0][0x198], RZ ;  /* 0x0000660013057a24 */ /* 0x000fe200078e02ff */
[----:B------:R-:W-:Y:S01]  /*0f60*/  @!P0 LEA.HI.X R13, R20, c[0x0][0x164], R2, 0x1, P6 ;  /* 0x00005900140d8a11 */ /* 0x000fe200030f0c02 */
[----:B------:R-:W-:Y:S01]  /*0f70*/  IMAD.WIDE.U32 R22, R18, c[0x0][0x198], R244 ;  /* 0x0000660012167a25 */ /* 0x000fe200078e00f4 */
[----:B------:R-:W-:-:S02]  /*0f80*/  LOP3.LUT R3, R3, 0xfffffe00, R6, 0xf8, !PT ;  /* 0xfffffe0003037812 */ /* 0x000fc400078ef806 */
[----:B------:R-:W-:Y:S01]  /*0f90*/  LOP3.LUT R9, R233, 0xfffffff0, RZ, 0xc0, !PT ;  /* 0xfffffff0e9097812 */ /* 0x000fe200078ec0ff */
[----:B------:R-:W-:Y:S01]  /*0fa0*/  IMAD R2, R18, c[0x0][0x19c], R5 ;  /* 0x0000670012027a24 */ /* 0x000fe200078e0205 */
[----:B------:R-:W-:Y:S01]  /*0fb0*/  IADD3 R240, P6, R22, UR20, RZ ;  /* 0x0000001416f07c10 */ /* 0x000fe2000ffde0ff */
[----:B------:R-:W-:Y:S01]  /*0fc0*/  IMAD.SHL.U32 R237, R3, 0x2, RZ ;  /* 0x0000000203ed7824 */ /* 0x000fe200078e00ff */
[----:B------:R-:W-:Y:S01]  /*0fd0*/  USHF.L.U32 UR20, UR4, 0x5, URZ ;  /* 0x0000000504147899 */ /* 0x000fe2000800063f */
[----:B------:R-:W-:Y:S01]  /*0fe0*/  IMAD R3, R19, c[0x0][0x1a0], RZ ;  /* 0x0000680013037a24 */ /* 0x000fe200078e02ff */
[----:B------:R-:W-:Y:S01]  /*0ff0*/  IADD3.X R241, R23, UR7, R2, P6, !PT ;  /* 0x0000000717f17c10 */ /* 0x000fe2000b7fe402 */
[----:B------:R-:W-:Y:S01]  /*1000*/  USHF.R.S32.HI UR7, URZ, 0x1f, UR14 ;  /* 0x0000001f3f077899 */ /* 0x000fe2000801140e */
[----:B------:R-:W-:Y:S01]  /*1010*/  @!PT LDS RZ, [RZ] ;  /* 0x00000000fffff984 */ /* 0x000fe20000000800 */
[----:B------:R-:W-:Y:S01]  /*1020*/  @!PT LDS RZ, [RZ] ;  /* 0x00000000fffff984 */ /* 0x000fe20000000800 */
[----:B------:R-:W-:Y:S01]  /*1030*/  @!PT LDS RZ, [RZ] ;  /* 0x00000000fffff984 */ /* 0x000fe20000000800 */
[----:B------:R1:W-:Y:S01]  /*1040*/  @!P3 LDGSTS.E.BYPASS.LTC128B.128 [R237], [R10.64] ;  /* 0x000000000aedbfae */ /* 0x0003e2000b901d50 */
[----:B------:R-:W-:Y:S01]  /*1050*/  ISETP.GE.AND P6, PT, R18, UR6, PT ;  /* 0x0000000612007c0c */ /* 0x000fe2000bfc6270 */
[----:B------:R-:W-:Y:S01]  /*1060*/  IMAD.U32 R5, RZ, RZ, UR14 ;  /* 0x0000000eff057e24 */ /* 0x000fe2000f8e00ff */
[----:B------:R-:W-:Y:S01]  /*1070*/  UIMAD UR19, UR7, UR11, UR19 ;  /* 0x0000000b071372a4 */ /* 0x000fe2000f8e0213 */
[----:B------:R1:W-:Y:S01]  /*1080*/  @!P3 LDGSTS.E.BYPASS.LTC128B.128 [R237+0x4000], [R10.64+0x80] ;  /* 0x040000800aedbfae */ /* 0x0003e2000b901d50 */
[----:B------:R-:W-:Y:S01]  /*1090*/  IMAD.WIDE.U32 R240, R238, c[0x0][0x1b0], R240 ;  /* 0x00006c00eef07a25 */ /* 0x000fe200078e00f0 */
[----:B------:R-:W-:Y:S01]  /*10a0*/  SHF.R.S32.HI R8, RZ, 0x4, R233 ;  /* 0x00000004ff087819 */ /* 0x000fe200000114e9 */
[----:B------:R-:W-:Y:S01]  /*10b0*/  ULDC.64 UR4, c[0x0][0x1a0] ;  /* 0x0000680000047ab9 */ /* 0x000fe20000000a00 */
[----:B------:R1:W-:Y:S01]  /*10c0*/  @!P3 LDGSTS.E.BYPASS.LTC128B.128 [R237+0x8000], [R10.64+0x100] ;  /* 0x080001000aedbfae */ /* 0x0003e2000b901d50 */
[----:B------:R-:W-:Y:S01]  /*10d0*/  IMAD.IADD R243, R241, 0x1, R243 ;  /* 0x00000001f1f37824 */ /* 0x000fe200078e02f3 */
[----:B------:R-:W-:Y:S01]  /*10e0*/  LEA.HI R233, R233, R8, RZ, 0x1 ;  /* 0x00000008e9e97211 */ /* 0x000fe200078f08ff */
[----:B------:R-:W-:Y:S01]  /*10f0*/  IMAD.MOV.U32 R242, RZ, RZ, R240 ;  /* 0x000000fffff27224 */ /* 0x000fe200078e00f0 */
[----:B------:R1:W-:Y:S01]  /*1100*/  @!P3 LDGSTS.E.BYPASS.LTC128B.128 [R237+0xc000], [R10.64+0x180] ;  /* 0x0c0001800aedbfae */ /* 0x0003e2000b901d50 */
[----:B------:R-:W-:Y:S01]  /*1110*/  IMAD R2, R18, c[0x0][0x1a4], R3 ;  /* 0x0000690012027a24 */ /* 0x000fe200078e0203 */
[----:B------:R-:W-:Y:S01]  /*1120*/  LOP3.LUT R233, R233, 0xfffffffe, RZ, 0xc0, !PT ;  /* 0xfffffffee9e97812 */ /* 0x000fe200078ec0ff */
[----:B------:R-:W-:Y:S01]  /*1130*/  IMAD.WIDE.U32 R22, R5, UR11, R242 ;  /* 0x0000000b05167c25 */ /* 0x000fe2000f8e00f2 */
[----:B------:R2:W-:Y:S03]  /*1140*/  @!P2 LDGSTS.E.BYPASS.LTC128B.128 [R237+0x1000], [R16.64] ;  /* 0x0100000010edafae */ /* 0x0005e6000b901d50 */
[----:B------:R-:W-:Y:S01]  /*1150*/  IMAD.IADD R6, R4, 0x1, -R9 ;  /* 0x0000000104067824 */ /* 0x000fe200078e0a09 */
[----:B------:R2:W-:Y:S01]  /*1160*/  @!P2 LDGSTS.E.BYPASS.LTC128B.128 [R237+0x5000], [R16.64+0x80] ;  /* 0x0500008010edafae */ /* 0x0005e2000b901d50 */
[----:B------:R-:W-:-:S03]  /*1170*/  IMAD.IADD R233, R8, 0x1, -R233 ;  /* 0x0000000108e97824 */ /* 0x000fc600078e0ae9 */
[----:B------:R2:W-:Y:S01]  /*1180*/  @!P2 LDGSTS.E.BYPASS.LTC128B.128 [R237+0x9000], [R16.64+0x100] ;  /* 0x0900010010edafae */ /* 0x0005e2000b901d50 */
[----:B------:R-:W-:-:S03]  /*1190*/  SHF.R.S32.HI R3, RZ, 0x1f, R6 ;  /* 0x0000001fff037819 */ /* 0x000fc60000011406 */
[----:B------:R2:W-:Y:S01]  /*11a0*/  @!P2 LDGSTS.E.BYPASS.LTC128B.128 [R237+0xd000], [R16.64+0x180] ;  /* 0x0d00018010edafae */ /* 0x0005e2000b901d50 */
[----:B------:R-:W-:Y:S02]  /*11b0*/  LEA.HI R3, R3, R6, RZ, 0x3 ;  /* 0x0000000603037211 */ /* 0x000fe400078f18ff */
[----:B------:R-:W-:Y:S01]  /*11c0*/  ISETP.GE.AND P2, PT, R18, UR6, PT ;  /* 0x0000000612007c0c */ /* 0x000fe2000bf46270 */
[----:B------:R3:W-:Y:S01]  /*11d0*/  @!P1 LDGSTS.E.BYPASS.LTC128B.128 [R237+0x2000], [R14.64] ;  /* 0x020000000eed9fae */ /* 0x0007e2000b901d50 */
[C---:B------:R-:W-:Y:S01]  /*11e0*/  LOP3.LUT R5, R3.reuse, 0xfffffff8, RZ, 0xc0, !PT ;  /* 0xfffffff803057812 */ /* 0x040fe200078ec0ff */
[----:B------:R-:W-:Y:S02]  /*11f0*/  IMAD.SHL.U32 R3, R3, 0x40, RZ ;  /* 0x0000004003037824 */ /* 0x000fe400078e00ff */
[----:B------:R3:W-:Y:S02]  /*1200*/  @!P1 LDGSTS.E.BYPASS.LTC128B.128 [R237+0x6000], [R14.64+0x80] ;  /* 0x060000800eed9fae */ /* 0x0007e4000b901d50 */
[----:B------:R-:W-:Y:S01]  /*1210*/  IMAD.IADD R5, R6, 0x1, -R5 ;  /* 0x0000000106057824 */ /* 0x000fe200078e0a05 */
[----:B------:R-:W-:Y:S01]  /*1220*/  LOP3.LUT R3, R3, 0xfffffe00, RZ, 0xc0, !PT ;  /* 0xfffffe0003037812 */ /* 0x000fe200078ec0ff */
[----:B-1----:R-:W-:Y:S01]  /*1230*/  IMAD.WIDE.U32 R10, R18, c[0x0][0x1a0], R244 ;  /* 0x00006800120a7a25 */ /* 0x002fe200078e00f4 */
[----:B------:R3:W-:Y:S03]  /*1240*/  @!P1 LDGSTS.E.BYPASS.LTC128B.128 [R237+0xa000], [R14.64+0x100] ;  /* 0x0a0001000eed9fae */ /* 0x0007e6000b901d50 */
[----:B------:R-:W-:Y:S01]  /*1250*/  IMAD.SHL.U32 R6, R0, 0x40, RZ ;  /* 0x0000004000067824 */ /* 0x000fe200078e00ff */
[----:B------:R-:W-:Y:S01]  /*1260*/  IADD3 R20, P3, R10, UR22, RZ ;  /* 0x000000160a147c10 */ /* 0x000fe2000ff7e0ff */
[----:B------:R3:W-:Y:S01]  /*1270*/  @!P1 LDGSTS.E.BYPASS.LTC128B.128 [R237+0xe000], [R14.64+0x180] ;  /* 0x0e0001800eed9fae */ /* 0x0007e2000b901d50 */
[----:B------:R-:W-:-:S02]  /*1280*/  UIMAD.WIDE.U32 UR22, UR14, UR4, URZ ;  /* 0x000000040e1672a5 */ /* 0x000fc4000f8e003f */
[----:B------:R-:W-:Y:S01]  /*1290*/  IADD3.X R21, R11, UR21, R2, P3, !PT ;  /* 0x000000150b157c10 */ /* 0x000fe20009ffe402 */
[----:B------:R1:W-:Y:S01]  /*12a0*/  @!P0 LDGSTS.E.BYPASS.LTC128B.128 [R237+0x3000], [R12.64] ;  /* 0x030000000ced8fae */ /* 0x0003e2000b901d50 */
[----:B------:R-:W-:Y:S01]  /*12b0*/  IADD3 R2, R23, UR19, RZ ;  /* 0x0000001317027c10 */ /* 0x000fe2000fffe0ff */
[----:B------:R-:W-:Y:S01]  /*12c0*/  UIMAD UR4, UR7, UR4, URZ ;  /* 0x00000004070472a4 */ /* 0x000fe2000f8e023f */
[----:B------:R-:W-:Y:S01]  /*12d0*/  @!P6 LEA R10, P3, R22, c[0x0][0x168], 0x1 ;  /* 0x00005a00160aea11 */ /* 0x000fe200078608ff */
[----:B------:R1:W-:Y:S01]  /*12e0*/  @!P0 LDGSTS.E.BYPASS.LTC128B.128 [R237+0x7000], [R12.64+0x80] ;  /* 0x070000800ced8fae */ /* 0x0003e2000b901d50 */
[----:B------:R-:W-:Y:S01]  /*12f0*/  IMAD.WIDE.U32 R238, R238, c[0x0][0x1b8], R20 ;  /* 0x00006e00eeee7a25 */ /* 0x000fe200078e0014 */
[----:B------:R-:W-:Y:S01]  /*1300*/  UIMAD UR4, UR14, UR5, UR4 ;  /* 0x000000050e0472a4 */ /* 0x000fe2000f8e0204 */
[C---:B------:R-:W-:Y:S01]  /*1310*/  @!P6 LEA.HI.X R11, R22.reuse, c[0x0][0x16c], R2, 0x1, P3 ;  /* 0x00005b00160bea11 */ /* 0x040fe200018f0c02 */
[----:B------:R1:W-:Y:S01]  /*1320*/  @!P0 LDGSTS.E.BYPASS.LTC128B.128 [R237+0xb000], [R12.64+0x100] ;  /* 0x0b0001000ced8fae */ /* 0x0003e2000b901d50 */
[----:B------:R-:W-:Y:S01]  /*1330*/  @!P5 IADD3 R9, P3, R22, UR20, RZ ;  /* 0x000000141609dc10 */ /* 0x000fe2000ff7e0ff */
[----:B------:R-:W-:Y:S01]  /*1340*/  UIADD3 UR4, UR23, UR4, URZ ;  /* 0x0000000417047290 */ /* 0x000fe2000fffe03f */
[----:B------:R-:W-:Y:S01]  /*1350*/  IMAD.IADD R235, R239, 0x1, R235 ;  /* 0x00000001efeb7824 */ /* 0x000fe200078e02eb */
[----:B------:R1:W-:Y:S01]  /*1360*/  @!P0 LDGSTS.E.BYPASS.LTC128B.128 [R237+0xf000], [R12.64+0x180] ;  /* 0x0f0001800ced8fae */ /* 0x0003e2000b901d50 */
[----:B------:R-:W-:-:S02]  /*1370*/  @!P5 IADD3.X R2, R2, UR18, RZ, P3, !PT ;  /* 0x000000120202dc10 */ /* 0x000fc40009ffe4ff */
[C---:B------:R-:W-:Y:S01]  /*1380*/  @!P5 LEA R22, P3, R9.reuse, c[0x0][0x168], 0x1 ;  /* 0x00005a000916da11 */ /* 0x040fe200078608ff */
[----:B------:R4:W-:Y:S03]  /*1390*/  @!P6 LDGSTS.E.BYPASS.LTC128B.128 [R237+0x10000], [R10.64] ;  /* 0x100000000aedefae */ /* 0x0009e6000b901d50 */
[----:B------:R-:W-:Y:S01]  /*13a0*/  @!P5 LEA.HI.X R23, R9, c[0x0][0x16c], R2, 0x1, P3 ;  /* 0x00005b000917da11 */ /* 0x000fe200018f0c02 */
[----:B------:R4:W-:Y:S01]  /*13b0*/  @!P6 LDGSTS.E.BYPASS.LTC128B.128 [R237+0x12000], [R10.64+0x80] ;  /* 0x120000800aedefae */ /* 0x0009e2000b901d50 */
[----:B------:R-:W-:Y:S02]  /*13c0*/  IMAD.SHL.U32 R2, R5, 0x40, RZ ;  /* 0x0000004005027824 */ /* 0x000fe400078e00ff */
[----:B------:R-:W-:Y:S01]  /*13d0*/  IMAD.SHL.U32 R9, R233, 0x8, RZ ;  /* 0x00000008e9097824 */ /* 0x000fe200078e00ff */
[----:B------:R4:W-:Y:S02]  /*13e0*/  @!P6 LDGSTS.E.BYPASS.LTC128B.128 [R237+0x14000], [R10.64+0x100] ;  /* 0x140001000aedefae */ /* 0x0009e4000b901d50 */
[----:B------:R-:W-:-:S02]  /*13f0*/  LOP3.LUT R2, R2, 0x1c0, RZ, 0xc0, !PT ;  /* 0x000001c002027812 */ /* 0x000fc400078ec0ff */
[----:B------:R4:W-:Y:S02]  /*1400*/  @!P6 LDGSTS.E.BYPASS.LTC128B.128 [R237+0x16000], [R10.64+0x180] ;  /* 0x160001800aedefae */ /* 0x0009e4000b901d50 */
[----:B------:R-:W-:Y:S02]  /*1410*/  LOP3.LUT R9, R2, 0x8, R9, 0xf8, !PT ;  /* 0x0000000802097812 */ /* 0x000fe400078ef809 */
[----:B------:R5:W-:Y:S01]  /*1420*/  @!P5 LDGSTS.E.BYPASS.LTC128B.128 [R237+0x11000], [R22.64] ;  /* 0x1100000016eddfae */ /* 0x000be2000b901d50 */
[----:B------:R-:W-:-:S03]  /*1430*/  SHF.R.U32.HI R2, RZ, 0x3, R2 ;  /* 0x00000003ff027819 */ /* 0x000fc60000011602 */
[----:B------:R5:W-:Y:S01]  /*1440*/  @!P5 LDGSTS.E.BYPASS.LTC128B.128 [R237+0x13000], [R22.64+0x80] ;  /* 0x1300008016eddfae */ /* 0x000be2000b901d50 */
[----:B------:R-:W-:Y:S01]  /*1450*/  LOP3.LUT R2, R9, R2, RZ, 0x3c, !PT ;  /* 0x0000000209027212 */ /* 0x000fe200078e3cff */
[----:B-1----:R-:W-:Y:S02]  /*1460*/  IMAD.U32 R12, RZ, RZ, UR22 ;  /* 0x00000016ff0c7e24 */ /* 0x002fe4000f8e00ff */
[----:B------:R5:W-:Y:S01]  /*1470*/  @!P5 LDGSTS.E.BYPASS.LTC128B.128 [R237+0x15000], [R22.64+0x100] ;  /* 0x1500010016eddfae */ /* 0x000be2000b901d50 */
[----:B------:R-:W-:-:S03]  /*1480*/  IMAD.U32 R13, RZ, RZ, UR23 ;  /* 0x00000017ff0d7e24 */ /* 0x000fc6000f8e00ff */
[----:B------:R5:W-:Y:S01]  /*1490*/  @!P5 LDGSTS.E.BYPASS.LTC128B.128 [R237+0x17000], [R22.64+0x180] ;  /* 0x1700018016eddfae */ /* 0x000be2000b901d50 */
[----:B------:R-:W-:-:S03]  /*14a0*/  LEA R8, P0, R12, R238, 0x6 ;  /* 0x000000ee0c087211 */ /* 0x000fc600078030ff */
[----:B------:R-:W0:Y:S01]  /*14b0*/  LDGDEPBAR ;  /* 0x00000000000079af */ /* 0x000e220000000000 */
[----:B---3--:R-:W-:Y:S02]  /*14c0*/  @!P2 LEA R14, P1, R8, c[0x0][0x170], 0x1 ;  /* 0x00005c00080eaa11 */ /* 0x008fe400078208ff */
[----:B----4-:R-:W-:Y:S01]  /*14d0*/  LOP3.LUT R10, R6, 0x1c0, RZ, 0xc0, !PT ;  /* 0x000001c0060a7812 */ /* 0x010fe200078ec0ff */
[----:B------:R-:W-:Y:S02]  /*14e0*/  IMAD.U32 R6, RZ, RZ, UR4 ;  /* 0x00000004ff067e24 */ /* 0x000fe4000f8e00ff */
[----:B------:R-:W-:-:S03]  /*14f0*/  IMAD.SHL.U32 R11, R18, 0x8, RZ ;  /* 0x00000008120b7824 */ /* 0x000fc600078e00ff */
[----:B------:R-:W-:Y:S01]  /*1500*/  LEA.HI.X R13, R12, R235, R6, 0x6, P0 ;  /* 0x000000eb0c0d7211 */ /* 0x000fe200000f3406 */
[----:B------:R-:W-:Y:S01]  /*1510*/  @!P4 IMAD.MOV.U32 R6, RZ, RZ, c[0x0][0x1a0] ;  /* 0x00006800ff06c624 */ /* 0x000fe200078e00ff */
[----:B------:R-:W-:Y:S01]  /*1520*/  LEA.HI R12, R7, R4, RZ, 0x5 ;  /* 0x00000004070c7211 */ /* 0x000fe200078f28ff */
[----:B------:R-:W-:Y:S01]  /*1530*/  @!P4 IMAD.MOV.U32 R7, RZ, RZ, c[0x0][0x1a4] ;  /* 0x00006900ff07c624 */ /* 0x000fe200078e00ff */
[----:B------:R-:W-:Y:S01]  /*1540*/  LOP3.LUT R11, R10, 0x8, R11, 0xf8, !PT ;  /* 0x000000080a0b7812 */ /* 0x000fe200078ef80b */
[----:B------:R-:W-:Y:S01]  /*1550*/  IMAD.SHL.U32 R4, R4, 0x2, RZ ;  /* 0x0000000204047824 */ /* 0x000fe200078e00ff */
[----:B------:R-:W-:Y:S02]  /*1560*/  SHF.R.U32.HI R10, RZ, 0x3, R10 ;  /* 0x00000003ff0a7819 */ /* 0x000fe4000001160a */
[----:B------:R-:W-:Y:S02]  /*1570*/  @!P4 LEA R9, P0, R6, R8, 0x5 ;  /* 0x000000080609c211 */ /* 0x000fe400078028ff */
[----:B------:R-:W-:Y:S01]  /*1580*/  SHF.R.S32.HI R12, RZ, 0x5, R12 ;  /* 0x00000005ff0c7819 */ /* 0x000fe2000001140c */
[----:B------:R-:W-:-:S04]  /*1590*/  DEPBAR.LE SB0, 0x0 ;  /* 0x000080000000791a */ /* 0x000fc80000000000 */
[----:B------:R-:W-:Y:S01]  /*15a0*/  BAR.SYNC.DEFER_BLOCKING 0x0 ;  /* 0x0000000000007b1d */ /* 0x000fe20000010000 */
[----:B------:R-:W-:Y:S02]  /*15b0*/  LOP3.LUT R10, R11, R10, RZ, 0x3c, !PT ;  /* 0x0000000a0b0a7212 */ /* 0x000fe400078e3cff */
[----:B------:R-:W-:Y:S01]  /*15c0*/  @!P4 LEA.HI.X R6, R6, R13, R7, 0x5, P0 ;  /* 0x0000000d0606c211 */ /* 0x000fe200000f2c07 */
[----:B------:R-:W-:Y:S01]  /*15d0*/  IMAD R7, R12, 0x400, R3 ;  /* 0x000004000c077824 */ /* 0x000fe200078e0203 */
[----:B------:R-:W-:Y:S01]  /*15e0*/  @!P2 LEA.HI.X R15, R8, c[0x0][0x174], R13, 0x1, P1 ;  /* 0x00005d00080faa11 */ /* 0x000fe200008f0c0d */
[----:B------:R-:W-:Y:S01]  /*15f0*/  IMAD R233, R233, 0x200, R10 ;  /* 0x00000200e9e97824 */ /* 0x000fe200078e020a */
[----:B------:R-:W-:Y:S01]  /*1600*/  @!P4 LEA R8, P0, R9, c[0x0][0x170], 0x1 ;  /* 0x00005c000908ca11 */ /* 0x000fe200078008ff */
[----:B------:R-:W-:Y:S02]  /*1610*/  IMAD.IADD R234, R2, 0x1, R7 ;  /* 0x0000000102ea7824 */ /* 0x000fe400078e0207 */
[----:B------:R-:W-:Y:S01]  /*1620*/  IMAD.SHL.U32 R233, R233, 0x2, RZ ;  /* 0x00000002e9e97824 */ /* 0x000fe200078e00ff */
[----:B------:R-:W-:Y:S01]  /*1630*/  @!P4 LEA.HI.X R9, R9, c[0x0][0x174], R6, 0x1, P0 ;  /* 0x00005d000909ca11 */ /* 0x000fe200000f0c06 */
[----:B------:R-:W-:-:S02]  /*1640*/  IMAD.SHL.U32 R234, R234, 0x2, RZ ;  /* 0x00000002eaea7824 */ /* 0x000fc400078e00ff */
[----:B------:R-:W-:Y:S01]  /*1650*/  IMAD.MOV.U32 R7, RZ, RZ, 0x10 ;  /* 0x00000010ff077424 */ /* 0x000fe200078e00ff */
[----:B------:R-:W-:Y:S01]  /*1660*/  IADD3 R231, R233, 0x10020, RZ ;  /* 0x00010020e9e77810 */ /* 0x000fe20007ffe0ff */
        /* <DEDUP_REMOVED lines=37> */
[----:B------:R-:W-:Y:S01]  /*18c0*/  LDSM.16.M88.4 R24, [R234] ;  /* 0x00000000ea18783b */ /* 0x000fe20000000200 */
[----:B------:R-:W-:Y:S01]  /*18d0*/  IMAD.IADD R227, R233, 0x1, R0 ;  /* 0x00000001e9e37824 */ /* 0x000fe200078e0200 */
[C---:B------:R-:W-:Y:S01]  /*18e0*/  IADD3 R219, R231.reuse, 0x2000, RZ ;  /* 0x00002000e7db7810 */ /* 0x040fe20007ffe0ff */
[----:B------:R-:W-:Y:S01]  /*18f0*/  IMAD.IADD R220, R0, 0x1, R231 ;  /* 0x0000000100dc7824 */ /* 0x000fe200078e02e7 */
[----:B------:R-:W3:Y:S01]  /*1900*/  LDSM.16.M88.4 R72, [R233+0x10000] ;  /* 0x01000000e948783b */ /* 0x000ee20000000200 */
[----:B------:R-:W-:Y:S01]  /*1910*/  IMAD.U32 R0, RZ, RZ, UR14 ;  /* 0x0000000eff007e24 */ /* 0x000fe2000f8e00ff */
[----:B------:R-:W-:-:S02]  /*1920*/  IADD3 R218, R231, 0x2800, RZ ;  /* 0x00002800e7da7810 */ /* 0x000fc40007ffe0ff */
[----:B------:R-:W4:Y:S01]  /*1930*/  LDSM.16.M88.4 R32, [R233+0x11000] ;  /* 0x01100000e920783b */ /* 0x000f220000000200 */
[C---:B------:R-:W-:Y:S02]  /*1940*/  IADD3 R217, R231.reuse, 0x3000, RZ ;  /* 0x00003000e7d97810 */ /* 0x040fe40007ffe0ff */
[C---:B------:R-:W-:Y:S01]  /*1950*/  IADD3 R216, R231.reuse, 0x3800, RZ ;  /* 0x00003800e7d87810 */ /* 0x040fe20007ffe0ff */
[----:B------:R-:W4:Y:S01]  /*1960*/  LDSM.16.M88.4 R40, [R233+0x10800] ;  /* 0x01080000e928783b */ /* 0x000f220000000200 */
        /* <DEDUP_REMOVED lines=14> */
[----:B-----5:R-:W-:Y:S01]  /*1a50*/  LDSM.16.M88.4 R20, [R230] ;  /* 0x00000000e614783b */ /* 0x020fe20000000200 */
[C---:B---3--:R-:W-:Y:S03]  /*1a60*/  HMMA.16816.F32 R8, R24.reuse, R72, RZ ;  /* 0x000000481808723c */ /* 0x048fe600000018ff */
[----:B--2---:R-:W2:Y:S04]  /*1a70*/  LDSM.16.M88.4 R16, [R227+0x10000] ;  /* 0x01000000e310783b */ /* 0x004ea80000000200 */
[----:B------:R-:W3:Y:S01]  /*1a80*/  LDSM.16.M88.4 R80, [R227+0x11000] ;  /* 0x01100000e350783b */ /* 0x000ee20000000200 */
[C---:B------:R-:W-:Y:S03]  /*1a90*/  HMMA.16816.F32 R72, R24.reuse, R74, RZ ;  /* 0x0000004a1848723c */ /* 0x040fe600000018ff */
[----:B------:R-:W-:Y:S04]  /*1aa0*/  LDSM.16.M88.4 R76, [R227+0x11800] ;  /* 0x01180000e34c783b */ /* 0x000fe80000000200 */
[----:B------:R-:W-:Y:S01]  /*1ab0*/  LDSM.16.M88.4 R68, [R229] ;  /* 0x00000000e544783b */ /* 0x000fe20000000200 */
[C---:B----4-:R-:W-:Y:S03]  /*1ac0*/  HMMA.16816.F32 R36, R24.reuse, R32, RZ ;  /* 0x000000201824723c */ /* 0x050fe600000018ff */
        /* <DEDUP_REMOVED lines=9> */
[----:B------:R-:W4:Y:S07]  /*1b60*/  LDSM.16.M88.4 R64, [R220] ;  /* 0x00000000dc40783b */ /* 0x000f2e0000000200 */
        /* <DEDUP_REMOVED lines=18> */
[----:B------:R-:W1:Y:S07]  /*1c90*/  LDSM.16.M88.4 R12, [R233+0x13000] ;  /* 0x01300000e90c783b */ /* 0x000e6e0000000200 */
[C---:B------:R-:W-:Y:S08]  /*1ca0*/  HMMA.16816.F32 R28, R20.reuse, R76, R28 ;  /* 0x0000004c141c723c */ /* 0x040ff0000000181c */
[----:B------:R-:W-:Y:S01]  /*1cb0*/  HMMA.16816.F32 R24, R20, R78, R24 ;  /* 0x0000004e1418723c */ /* 0x000fe20000001818 */
[----:B------:R-:W3:Y:S07]  /*1cc0*/  LDSM.16.M88.4 R20, [R233+0x12800] ;  /* 0x01280000e914783b */ /* 0x000eee0000000200 */
[C---:B----4-:R-:W-:Y:S08]  /*1cd0*/  HMMA.16816.F32 R8, R68.reuse, R64, R8 ;  /* 0x000000404408723c */ /* 0x050ff00000001808 */
[C---:B------:R-:W-:Y:S01]  /*1ce0*/  HMMA.16816.F32 R76, R68.reuse, R66, R72 ;  /* 0x00000042444c723c */ /* 0x040fe20000001848 */
[----:B------:R-:W-:Y:S04]  /*1cf0*/  LDSM.16.M88.4 R72, [R232+0x4000] ;  /* 0x00400000e848783b */ /* 0x000fe80000000200 */
[----:B------:R-:W4:Y:S03]  /*1d00*/  LDSM.16.M88.4 R64, [R231+0x2000] ;  /* 0x00200000e740783b */ /* 0x000f260000000200 */
[C---:B-----5:R-:W-:Y:S08]  /*1d10*/  HMMA.16816.F32 R36, R68.reuse, R48, R36 ;  /* 0x000000304424723c */ /* 0x060ff00000001824 */
[C---:B------:R-:W-:Y:S01]  /*1d20*/  HMMA.16816.F32 R32, R68.reuse, R50, R32 ;  /* 0x000000324420723c */ /* 0x040fe20000001820 */
[----:B------:R-:W5:Y:S07]  /*1d30*/  LDSM.16.M88.4 R48, [R231+0x3000] ;  /* 0x00300000e730783b */ /* 0x000f6e0000000200 */
[C---:B------:R-:W-:Y:S08]  /*1d40*/  HMMA.16816.F32 R44, R68.reuse, R52, R44 ;  /* 0x00000034442c723c */ /* 0x040ff0000000182c */
[C---:B------:R-:W-:Y:S01]  /*1d50*/  HMMA.16816.F32 R40, R68.reuse, R54, R40 ;  /* 0x000000364428723c */ /* 0x040fe20000001828 */
[----:B------:R-:W3:Y:S07]  /*1d60*/  LDSM.16.M88.4 R52, [R231+0x2800] ;  /* 0x00280000e734783b */ /* 0x000eee0000000200 */
[C---:B------:R-:W-:Y:S08]  /*1d70*/  HMMA.16816.F32 R28, R68.reuse, R60, R28 ;  /* 0x0000003c441c723c */ /* 0x040ff0000000181c */
[----:B------:R-:W-:Y:S01]  /*1d80*/  HMMA.16816.F32 R24, R68, R62, R24 ;  /* 0x0000003e4418723c */ /* 0x000fe20000001818 */
[----:B------:R-:W4:Y:S04]  /*1d90*/  LDSM.16.M88.4 R68, [R231+0x3800] ;  /* 0x00380000e744783b */ /* 0x000f280000000200 */
[----:B------:R-:W-:Y:S03]  /*1da0*/  LDSM.16.M88.4 R60, [R230+0x4000] ;  /* 0x00400000e63c783b */ /* 0x000fe60000000200 */
        /* <DEDUP_REMOVED lines=8> */
[----:B------:R-:W3:Y:S07]  /*1e30*/  LDSM.16.M88.4 R20, [R227+0x12800] ;  /* 0x01280000e314783b */ /* 0x000eee0000000200 */
[C---:B------:R-:W-:Y:S08]  /*1e40*/  HMMA.16816.F32 R28, R56.reuse, R80, R28 ;  /* 0x00000050381c723c */ /* 0x040ff0000000181c */
[----:B------:R-:W-:Y:S01]  /*1e50*/  HMMA.16816.F32 R24, R56, R82, R24 ;  /* 0x000000523818723c */ /* 0x000fe20000001818 */
[----:B------:R-:W1:Y:S04]  /*1e60*/  LDSM.16.M88.4 R80, [R227+0x13800] ;  /* 0x01380000e350783b */ /* 0x000e680000000200 */
[----:B------:R-:W-:Y:S03]  /*1e70*/  LDSM.16.M88.4 R56, [R220+0x2000] ;  /* 0x00200000dc38783b */ /* 0x000fe60000000200 */
[C---:B----4-:R-:W-:Y:S08]  /*1e80*/  HMMA.16816.F32 R8, R72.reuse, R64, R8 ;  /* 0x000000404808723c */ /* 0x050ff00000001808 */
[C---:B------:R-:W-:Y:S01]  /*1e90*/  HMMA.16816.F32 R76, R72.reuse, R66, R76 ;  /* 0x00000042484c723c */ /* 0x040fe2000000184c */
[----:B------:R-:W4:Y:S07]  /*1ea0*/  LDSM.16.M88.4 R64, [R229+0x4000] ;  /* 0x00400000e540783b */ /* 0x000f2e0000000200 */
        /* <DEDUP_REMOVED lines=46> */
[----:B------:R-:W-:Y:S08]  /*2190*/  HMMA.16816.F32 R24, R68, R82, R24 ;  /* 0x000000524418723c */ /* 0x000ff00000001818 */
[C---:B----4-:R-:W-:Y:S08]  /*21a0*/  HMMA.16816.F32 R8, R60.reuse, R56, R8 ;  /* 0x000000383c08723c */ /* 0x050ff00000001808 */
[C---:B------:R-:W-:Y:S01]  /*21b0*/  HMMA.16816.F32 R76, R60.reuse, R58, R76 ;  /* 0x0000003a3c4c723c */ /* 0x040fe2000000184c */
[----:B------:R-:W-:Y:S07]  /*21c0*/  LDSM.16.M88.4 R56, [R229+0x8000] ;  /* 0x00800000e538783b */ /* 0x000fee0000000200 */
[C---:B-----5:R-:W-:Y:S08]  /*21d0*/  HMMA.16816.F32 R36, R60.reuse, R48, R36 ;  /* 0x000000303c24723c */ /* 0x060ff00000001824 */
[C---:B------:R-:W-:Y:S01]  /*21e0*/  HMMA.16816.F32 R32, R60.reuse, R50, R32 ;  /* 0x000000323c20723c */ /* 0x040fe20000001820 */
[----:B------:R-:W4:Y:S07]  /*21f0*/  LDSM.16.M88.4 R48, [R227+0x15800] ;  /* 0x01580000e330783b */ /* 0x000f2e0000000200 */
[C---:B------:R-:W-:Y:S08]  /*2200*/  HMMA.16816.F32 R44, R60.reuse, R52, R44 ;  /* 0x000000343c2c723c */ /* 0x040ff0000000182c */
[C---:B------:R-:W-:Y:S01]  /*2210*/  HMMA.16816.F32 R40, R60.reuse, R54, R40 ;  /* 0x000000363c28723c */ /* 0x040fe20000001828 */
[----:B------:R-:W-:Y:S07]  /*2220*/  LDSM.16.M88.4 R52, [R220+0x4000] ;  /* 0x00400000dc34783b */ /* 0x000fee0000000200 */
[C---:B------:R-:W-:Y:S08]  /*2230*/  HMMA.16816.F32 R28, R60.reuse, R72, R28 ;  /* 0x000000483c1c723c */ /* 0x040ff0000000181c */
[----:B------:R-:W-:Y:S01]  /*2240*/  HMMA.16816.F32 R24, R60, R74, R24 ;  /* 0x0000004a3c18723c */ /* 0x000fe20000001818 */
[----:B------:R-:W-:Y:S07]  /*2250*/  LDSM.16.M88.4 R60, [R220+0x5000] ;  /* 0x00500000dc3c783b */ /* 0x000fee0000000200 */
        /* <DEDUP_REMOVED lines=8> */
[----:B------:R-:W-:Y:S04]  /*22e0*/  LDSM.16.M88.4 R32, [R234+0xc000] ;  /* 0x00c00000ea20783b */ /* 0x000fe80000000200 */
[----:B------:R-:W-:Y:S03]  /*22f0*/  LDSM.16.M88.4 R20, [R233+0x16000] ;  /* 0x01600000e914783b */ /* 0x000fe60000000200 */
[C---:B----4-:R-:W-:Y:S08]  /*2300*/  HMMA.16816.F32 R28, R64.reuse, R48, R28 ;  /* 0x00000030401c723c */ /* 0x050ff0000000181c */
[----:B------:R-:W-:Y:S01]  /*2310*/  HMMA.16816.F32 R64, R64, R50, R24 ;  /* 0x000000324040723c */ /* 0x000fe20000001818 */
[----:B------:R-:W3:Y:S04]  /*2320*/  LDSM.16.M88.4 R48, [R233+0x16800] ;  /* 0x01680000e930783b */ /* 0x000ee80000000200 */
[----:B------:R-:W4:Y:S03]  /*2330*/  LDSM.16.M88.4 R24, [R233+0x17000] ;  /* 0x01700000e918783b */ /* 0x000f260000000200 */
[C---:B--2---:R-:W-:Y:S08]  /*2340*/  HMMA.16816.F32 R44, R56.reuse, R16, R44 ;  /* 0x00000010382c723c */ /* 0x044ff0000000182c */
[C---:B------:R-:W-:Y:S01]  /*2350*/  HMMA.16816.F32 R40, R56.reuse, R18, R40 ;  /* 0x000000123828723c */ /* 0x040fe20000001828 */
[----:B------:R-:W2:Y:S07]  /*2360*/  LDSM.16.M88.4 R16, [R233+0x17800] ;  /* 0x01780000e910783b */ /* 0x000eae0000000200 */
        /* <DEDUP_REMOVED lines=10> */
[C---:B---3--:R-:W-:Y:S08]  /*2410*/  HMMA.16816.F32 R44, R32.reuse, R48, R44 ;  /* 0x00000030202c723c */ /* 0x048ff0000000182c */
[C---:B------:R-:W-:Y:S08]  /*2420*/  HMMA.16816.F32 R40, R32.reuse, R50, R40 ;  /* 0x000000322028723c */ /* 0x040ff00000001828 */
[C---:B------:R-:W-:Y:S08]  /*2430*/  HMMA.16816.F32 R8, R32.reuse, R20, R8 ;  /* 0x000000142008723c */ /* 0x040ff00000001808 */
[C---:B------:R-:W-:Y:S01]  /*2440*/  HMMA.16816.F32 R76, R32.reuse, R22, R76 ;  /* 0x00000016204c723c */ /* 0x040fe2000000184c */
[----:B------:R-:W3:Y:S07]  /*2450*/  LDSM.16.M88.4 R20, [R231+0x7800] ;  /* 0x00780000e714783b */ /* 0x000eee0000000200 */
[C---:B----4-:R-:W-:Y:S08]  /*2460*/  HMMA.16816.F32 R36, R32.reuse, R24, R36 ;  /* 0x000000182024723c */ /* 0x050ff00000001824 */
[C---:B------:R-:W-:Y:S01]  /*2470*/  HMMA.16816.F32 R68, R32.reuse, R26, R68 ;  /* 0x0000001a2044723c */ /* 0x040fe20000001844 */
[----:B------:R-:W-:Y:S07]  /*2480*/  LDSM.16.M88.4 R24, [R227+0x16000] ;  /* 0x01600000e318783b */ /* 0x000fee0000000200 */
[C---:B--2---:R-:W-:Y:S01]  /*2490*/  HMMA.16816.F32 R48, R32.reuse, R16, R28 ;  /* 0x000000102030723c */ /* 0x044fe2000000181c */
[----:B------:R-:W-:Y:S07]  /*24a0*/  LDSM.16.M88.4 R28, [R230+0xc000] ;  /* 0x00c00000e61c783b */ /* 0x000fee0000000200 */
[----:B------:R-:W-:Y:S01]  /*24b0*/  HMMA.16816.F32 R64, R32, R18, R64 ;  /* 0x000000122040723c */ /* 0x000fe20000001840 */
[----:B------:R-:W2:Y:S04]  /*24c0*/  LDSM.16.M88.4 R16, [R227+0x16800] ;  /* 0x01680000e310783b */ /* 0x000ea80000000200 */
        /* <DEDUP_REMOVED lines=9> */
[C---:B---3--:R-:W-:Y:S01]  /*2560*/  HMMA.16816.F32 R60, R56.reuse, R20, R48 ;  /* 0x00000014383c723c */ /* 0x048fe20000001830 */
[----:B------:R-:W3:Y:S07]  /*2570*/  LDSM.16.M88.4 R48, [R220+0x6000] ;  /* 0x00600000dc30783b */ /* 0x000eee0000000200 */
[----:B------:R-:W-:Y:S01]  /*2580*/  HMMA.16816.F32 R64, R56, R22, R64 ;  /* 0x000000163840723c */ /* 0x000fe20000001840 */
[----:B------:R-:W4:Y:S07]  /*2590*/  LDSM.16.M88.4 R20, [R220+0x6800] ;  /* 0x00680000dc14783b */ /* 0x000f2e0000000200 */
[C---:B--2---:R-:W-:Y:S07]  /*25a0*/  HMMA.16816.F32 R44, R28.reuse, R16, R44 ;  /* 0x000000101c2c723c */ /* 0x044fee000000182c */
[----:B------:R-:W-:Y:S01]  /*25b0*/  LOP3.LUT R17, R4, 0x6, RZ, 0xc0, !PT ;  /* 0x0000000604117812 */ /* 0x000fe200078ec0ff */
[----:B-1----:R-:W-:Y:S04]  /*25c0*/  HMMA.16816.F32 R36, R28, R12, R36 ;  /* 0x0000000c1c24723c */ /* 0x002fe80000001824 */
[----:B------:R-:W-:-:S04]  /*25d0*/  IMAD R0, R0, 0x40, R17 ;  /* 0x0000004000007824 */ /* 0x000fc800078e0211 */
[C---:B------:R-:W-:Y:S01]  /*25e0*/  HMMA.16816.F32 R68, R28.reuse, R14, R68 ;  /* 0x0000000e1c44723c */ /* 0x040fe20000001844 */
[----:B------:R-:W1:Y:S01]  /*25f0*/  LDSM.16.M88.4 R12, [R220+0x7000] ;  /* 0x00700000dc0c783b */ /* 0x000e620000000200 */
[C---:B------:R-:W-:Y:S02]  /*2600*/  ISETP.GE.AND P1, PT, R0.reuse, UR13, PT ;  /* 0x0000000d00007c0c */ /* 0x040fe4000bf26270 */
[C---:B------:R-:W-:Y:S02]  /*2610*/  IADD3 R4, R0.reuse, 0x10, RZ ;  /* 0x0000001000047810 */ /* 0x040fe40007ffe0ff */
[----:B------:R-:W-:Y:S02]  /*2620*/  IADD3 R6, R0, 0x9, RZ ;  /* 0x0000000900067810 */ /* 0x000fe40007ffe0ff */
[----:B------:R-:W-:Y:S01]  /*2630*/  HMMA.16816.F32 R8, R28, R24, R8 ;  /* 0x000000181c08723c */ /* 0x000fe20000001808 */
[----:B------:R-:W-:Y:S02]  /*2640*/  ISETP.GE.AND P4, PT, R4, UR13, PT ;  /* 0x0000000d04007c0c */ /* 0x000fe4000bf86270 */
[----:B------:R-:W-:-:S02]  /*2650*/  IADD3 R4, R0, 0x11, RZ ;  /* 0x0000001100047810 */ /* 0x000fc40007ffe0ff */
[----:B------:R-:W-:Y:S02]  /*2660*/  ISETP.GE.AND P5, PT, R6, UR13, PT ;  /* 0x0000000d06007c0c */ /* 0x000fe4000bfa6270 */
[----:B------:R-:W-:Y:S01]  /*2670*/  IADD3 R6, R0, 0x19, RZ ;  /* 0x0000001900067810 */ /* 0x000fe20007ffe0ff */
[----:B------:R-:W-:Y:S01]  /*2680*/  HMMA.16816.F32 R40, R28, R18, R40 ;  /* 0x000000121c28723c */ /* 0x000fe20000001828 */
[----:B------:R-:W2:Y:S01]  /*2690*/  LDSM.16.M88.4 R16, [R220+0x7800] ;  /* 0x00780000dc10783b */ /* 0x000ea20000000200 */
[----:B------:R-:W-:Y:S01]  /*26a0*/  ISETP.GE.AND P3, PT, R4, UR13, PT ;  /* 0x0000000d04007c0c */ /* 0x000fe2000bf66270 */
[----:B------:R-:W-:-:S05]  /*26b0*/  DEPBAR.LE SB0, 0x0 ;  /* 0x000080000000791a */ /* 0x000fca0000000000 */
[----:B------:R-:W-:Y:S08]  /*26c0*/  HMMA.16816.F32 R64, R28, R34, R64 ;  /* 0x000000221c40723c */ /* 0x000ff00000001840 */
[----:B---3--:R-:W-:Y:S08]  /*26d0*/  HMMA.16816.F32 R8, R52, R48, R8 ;  /* 0x000000303408723c */ /* 0x008ff00000001808 */
[----:B------:R-:W-:Y:S08]  /*26e0*/  HMMA.16816.F32 R76, R28, R26, R76 ;  /* 0x0000001a1c4c723c */ /* 0x000ff0000000184c */
[----:B----4-:R-:W-:Y:S07]  /*26f0*/  HMMA.16816.F32 R44, R52, R20, R44 ;  /* 0x00000014342c723c */ /* 0x010fee000000182c */
[C---:B------:R-:W-:Y:S01]  /*2700*/  IADD3 R20, R0.reuse, 0x8, RZ ;  /* 0x0000000800147810 */ /* 0x040fe20007ffe0ff */
[----:B------:R-:W-:Y:S01]  /*2710*/  HMMA.16816.F32 R60, R28, R32, R60 ;  /* 0x000000201c3c723c */ /* 0x000fe2000000183c */
[----:B------:R-:W-:-:S02]  /*2720*/  IADD3 R21, R0, 0x1, RZ ;  /* 0x0000000100157810 */ /* 0x000fc40007ffe0ff */
[----:B------:R-:W-:Y:S02]  /*2730*/  ISETP.GE.AND P6, PT, R20, UR13, PT ;  /* 0x0000000d14007c0c */ /* 0x000fe4000bfc6270 */
[----:B------:R-:W-:Y:S02]  /*2740*/  ISETP.GE.AND P0, PT, R21, UR13, PT ;  /* 0x0000000d15007c0c */ /* 0x000fe4000bf06270 */
[----:B------:R-:W-:Y:S01]  /*2750*/  IADD3 R20, R0, 0x18, RZ ;  /* 0x0000001800147810 */ /* 0x000fe20007ffe0ff */
[----:B-1----:R-:W-:Y:S01]  /*2760*/  HMMA.16816.F32 R36, R52, R12, R36 ;  /* 0x0000000c3424723c */ /* 0x002fe20000001824 */
[----:B------:R-:W-:Y:S02]  /*2770*/  FSEL R21, R8, -INF , !P1 ;  /* 0xff80000008157808 */ /* 0x000fe40004800000 */
[----:B------:R-:W-:Y:S02]  /*2780*/  IADD3 R8, R0, 0x20, RZ ;  /* 0x0000002000087810 */ /* 0x000fe40007ffe0ff */
[----:B------:R-:W-:-:S02]  /*2790*/  ISETP.GE.AND P2, PT, R20, UR13, PT ;  /* 0x0000000d14007c0c */ /* 0x000fc4000bf46270 */
[----:B------:R-:W-:Y:S01]  /*27a0*/  FSEL R20, R11, -INF , !P0 ;  /* 0xff8000000b147808 */ /* 0x000fe20004000000 */
[C---:B--2---:R-:W-:Y:S01]  /*27b0*/  HMMA.16816.F32 R64, R52.reuse, R18, R64 ;  /* 0x000000123440723c */ /* 0x044fe20000001840 */
[----:B------:R-:W-:Y:S02]  /*27c0*/  FSEL R4, R10, -INF , !P1 ;  /* 0xff8000000a047808 */ /* 0x000fe40004800000 */
[----:B------:R-:W-:Y:S02]  /*27d0*/  FSEL R12, R46, -INF , !P4 ;  /* 0xff8000002e0c7808 */ /* 0x000fe40006000000 */
[----:B------:R-:W-:Y:S01]  /*27e0*/  FSEL R11, R44, -INF , !P4 ;  /* 0xff8000002c0b7808 */ /* 0x000fe20006000000 */
[----:B------:R-:W-:Y:S01]  /*27f0*/  BAR.SYNC.DEFER_BLOCKING 0x0 ;  /* 0x0000000000007b1d */ /* 0x000fe20000010000 */
[----:B------:R-:W-:Y:S01]  /*2800*/  ISETP.GE.AND P1, PT, R6, UR13, PT ;  /* 0x0000000d06007c0c */ /* 0x000fe2000bf26270 */
[----:B------:R-:W-:Y:S01]  /*2810*/  HMMA.16816.F32 R76, R52, R50, R76 ;  /* 0x00000032344c723c */ /* 0x000fe2000000184c */
[----:B------:R-:W-:-:S02]  /*2820*/  IADD3 R6, R0, 0x21, RZ ;  /* 0x0000002100067810 */ /* 0x000fc40007ffe0ff */
[----:B------:R-:W-:-:S05]  /*2830*/  IADD3 R10, R0, 0x31, RZ ;  /* 0x00000031000a7810 */ /* 0x000fca0007ffe0ff */
[C---:B------:R-:W-:Y:S07]  /*2840*/  HMMA.16816.F32 R40, R52.reuse, R22, R40 ;  /* 0x000000163428723c */ /* 0x040fee0000001828 */
[----:B------:R-:W-:Y:S01]  /*2850*/  FSEL R22, R9, -INF , !P0 ;  /* 0xff80000009167808 */ /* 0x000fe20004000000 */
[----:B------:R-:W-:Y:S01]  /*2860*/  HMMA.16816.F32 R68, R52, R14, R68 ;  /* 0x0000000e3444723c */ /* 0x000fe20000001844 */
[----:B------:R-:W-:Y:S02]  /*2870*/  ISETP.GE.AND P0, PT, R8, UR13, PT ;  /* 0x0000000d08007c0c */ /* 0x000fe4000bf06270 */
[----:B------:R-:W-:-:S02]  /*2880*/  IADD3 R8, R0, 0x29, RZ ;  /* 0x0000002900087810 */ /* 0x000fc40007ffe0ff */
[----:B------:R-:W-:Y:S02]  /*2890*/  IADD3 R9, R0, 0x28, RZ ;  /* 0x0000002800097810 */ /* 0x000fe40007ffe0ff */
[----:B------:R-:W-:Y:S01]  /*28a0*/  ISETP.GE.AND P4, PT, R8, UR13, PT ;  /* 0x0000000d08007c0c */ /* 0x000fe2000bf86270 */
[----:B------:R-:W-:Y:S01]  /*28b0*/  HMMA.16816.F32 R60, R52, R16, R60 ;  /* 0x00000010343c723c */ /* 0x000fe2000000183c */
[C---:B------:R-:W-:Y:S02]  /*28c0*/  IADD3 R8, R0.reuse, 0x30, RZ ;  /* 0x0000003000087810 */ /* 0x040fe40007ffe0ff */
[C---:B------:R-:W-:Y:S02]  /*28d0*/  IADD3 R14, R0.reuse, 0x38, RZ ;  /* 0x00000038000e7810 */ /* 0x040fe40007ffe0ff */
[----:B------:R-:W-:Y:S02]  /*28e0*/  IADD3 R0, R0, 0x39, RZ ;  /* 0x0000003900007810 */ /* 0x000fe40007ffe0ff */
[----:B------:R-:W-:-:S02]  /*28f0*/  FSEL R186, R38, -INF , !P0 ;  /* 0xff80000026ba7808 */ /* 0x000fc40004000000 */
[----:B------:R-:W-:Y:S02]  /*2900*/  FSEL R191, R36, -INF , !P0 ;  /* 0xff80000024bf7808 */ /* 0x000fe40004000000 */
[----:B------:R-:W-:Y:S01]  /*2910*/  ISETP.GE.AND P0, PT, R0, UR13, PT ;  /* 0x0000000d00007c0c */ /* 0x000fe2000bf06270 */
[----:B------:R-:W-:Y:S01]  /*2920*/  IMAD.IADD R0, R3, 0x1, R2 ;  /* 0x0000000103007824 */ /* 0x000fe200078e0202 */
[----:B------:R-:W-:Y:S02]  /*2930*/  FSEL R78, R78, -INF , !P6 ;  /* 0xff8000004e4e7808 */ /* 0x000fe40007000000 */
[----:B------:R-:W-:Y:S02]  /*2940*/  FSEL R168, R67, -INF , !P0 ;  /* 0xff80000043a87808 */ /* 0x000fe40004000000 */
[----:B------:R-:W-:Y:S02]  /*2950*/  FSEL R171, R65, -INF , !P0 ;  /* 0xff80000041ab7808 */ /* 0x000fe40004000000 */
[----:B------:R-:W-:-:S02]  /*2960*/  PLOP3.LUT P0, PT, PT, PT, UP0, 0x80, 0x0 ;  /* 0x000000000000781c */ /* 0x000fc40003f0f008 */
[----:B------:R-:W-:Y:S02]  /*2970*/  FSEL R23, R76, -INF , !P6 ;  /* 0xff8000004c177808 */ /* 0x000fe40007000000 */
[----:B------:R-:W-:Y:S02]  /*2980*/  ISETP.GE.AND P6, PT, R6, UR13, PT ;  /* 0x0000000d06007c0c */ /* 0x000fe4000bfc6270 */
[----:B------:R-:W-:Y:S02]  /*2990*/  FSEL R6, R79, -INF , !P5 ;  /* 0xff8000004f067808 */ /* 0x000fe40006800000 */
[----:B------:R-:W-:Y:S02]  /*29a0*/  FSEL R77, R77, -INF , !P5 ;  /* 0xff8000004d4d7808 */ /* 0x000fe40006800000 */
[----:B------:R-:W-:Y:S02]  /*29b0*/  FSEL R16, R47, -INF , !P3 ;  /* 0xff8000002f107808 */ /* 0x000fe40005800000 */
[----:B------:R-:W-:-:S02]  /*29c0*/  FSEL R15, R45, -INF , !P3 ;  /* 0xff8000002d0f7808 */ /* 0x000fc40005800000 */
[----:B------:R-:W-:Y:S02]  /*29d0*/  ISETP.GE.AND P5, PT, R9, UR13, PT ;  /* 0x0000000d09007c0c */ /* 0x000fe4000bfa6270 */
[----:B------:R-:W-:Y:S02]  /*29e0*/  ISETP.GE.AND P3, PT, R8, UR13, PT ;  /* 0x0000000d08007c0c */ /* 0x000fe4000bf66270 */
        /* <DEDUP_REMOVED lines=19> */
[----:B------:R-:W-:Y:S01]  /*2b20*/  ULEA.HI.SX32 UR6, UR8, 0xfffffffe, 0x1a ;  /* 0xfffffffe08067891 */ /* 0x000fe2000f8fd23f */
[----:B------:R-:W-:-:S03]  /*2b30*/  IMAD.U32 R2, RZ, RZ, UR18 ;  /* 0x00000012ff027e24 */ /* 0x000fc6000f8e00ff */
[----:B------:R-:W-:Y:S02]  /*2b40*/  USHF.R.S32.HI UR5, URZ, 0x1f, UR6 ;  /* 0x0000001f3f057899 */ /* 0x000fe40008011406 */
[----:B------:R-:W-:Y:S01]  /*2b50*/  UIMAD UR4, UR10, UR6, URZ ;  /* 0x000000060a0472a4 */ /* 0x000fe2000f8e023f */
[----:B------:R-:W-:-:S03]  /*2b60*/  IMAD.U32 R3, RZ, RZ, UR6 ;  /* 0x00000006ff037e24 */ /* 0x000fc6000f8e00ff */
[----:B------:R-:W-:Y:S01]  /*2b70*/  UIMAD UR4, UR5, UR11, UR4 ;  /* 0x0000000b050472a4 */ /* 0x000fe2000f8e0204 */
[----:B------:R-:W-:-:S04]  /*2b80*/  IMAD.WIDE.U32 R18, R3, UR11, R242 ;  /* 0x0000000b03127c25 */ /* 0x000fc8000f8e00f2 */
[----:B------:R-:W-:Y:S01]  /*2b90*/  IMAD.U32 R3, RZ, RZ, UR20 ;  /* 0x00000014ff037e24 */ /* 0x000fe2000f8e00ff */
[----:B------:R-:W-:Y:S02]  /*2ba0*/  IADD3 R14, R19, UR4, RZ ;  /* 0x00000004130e7c10 */ /* 0x000fe4000fffe0ff */
[----:B------:R-:W-:-:S04]  /*2bb0*/  LEA R24, P1, R18, c[0x0][0x168], 0x1 ;  /* 0x00005a0012187a11 */ /* 0x000fc800078208ff */
[----:B------:R-:W-:Y:S02]  /*2bc0*/  LEA.HI.X R25, R18, c[0x0][0x16c], R14, 0x1, P1 ;  /* 0x00005b0012197a11 */ /* 0x000fe400008f0c0e */
[----:B------:R-:W-:-:S03]  /*2bd0*/  LEA R18, P1, R3, R24, 0x1 ;  /* 0x0000001803127211 */ /* 0x000fc600078208ff */
[----:B------:R-:W-:Y:S01]  /*2be0*/  @!PT LDS RZ, [RZ] ;  /* 0x00000000fffff984 */ /* 0x000fe20000000800 */
[----:B------:R-:W-:Y:S01]  /*2bf0*/  @!PT LDS RZ, [RZ] ;  /* 0x00000000fffff984 */ /* 0x000fe20000000800 */
[----:B------:R-:W-:Y:S01]  /*2c00*/  @!PT LDS RZ, [RZ] ;  /* 0x00000000fffff984 */ /* 0x000fe20000000800 */
[----:B------:R1:W-:Y:S01]  /*2c10*/  LDGSTS.E.BYPASS.LTC128B.128 [R237+0x10000], [R24.64] ;  /* 0x1000000018ed7fae */ /* 0x0003e2000b901d50 */
[----:B------:R-:W-:-:S03]  /*2c20*/  LEA.HI.X R19, R3, R25, R2, 0x1, P1 ;  /* 0x0000001903137211 */ /* 0x000fc600008f0c02 */
        /* <DEDUP_REMOVED lines=8> */
.L_x_281:
        /* <DEDUP_REMOVED lines=76> */
[----:B------:R-:W3:Y:S01]  /*3170*/  LDSM.16.MT88.4 R4, [R224+0x1e000] ;  /* 0x01e00000e004783b */ /* 0x000ee20000004200 */
[--C-:B------:R-:W-:Y:S02]  /*3180*/  FFMA.FTZ R167, R9, c[0x0][0x23c], -R194.reuse ;  /* 0x00008f0009a77a23 */ /* 0x100fe400000108c2 */
[----:B------:R-:W-:Y:S01]  /*3190*/  FFMA.FTZ R2, R13, c[0x0][0x23c], -R194 ;  /* 0x00008f000d027a23 */ /* 0x000fe200000108c2 */
[----:B------:R-:W-:Y:S01]  /*31a0*/  LDSM.16.MT88.4 R20, [R228+0x1a800] ;  /* 0x01a80000e414783b */ /* 0x000fe20000004200 */
[--C-:B------:R-:W-:Y:S01]  /*31b0*/  FFMA.FTZ R175, R12, c[0x0][0x23c], -R169.reuse ;  /* 0x00008f000caf7a23 */ /* 0x100fe200000108a9 */
[----:B------:R-:W-:Y:S01]  /*31c0*/  MUFU.EX2 R176, R176 ;  /* 0x000000b000b07308 */ /* 0x000fe20000000800 */
[--C-:B------:R-:W-:Y:S01]  /*31d0*/  FFMA.FTZ R165, R8, c[0x0][0x23c], -R169.reuse ;  /* 0x00008f0008a57a23 */ /* 0x100fe200000108a9 */
[----:B------:R-:W4:Y:S01]  /*31e0*/  LDSM.16.MT88.4 R12, [R228+0x18800] ;  /* 0x01880000e40c783b */ /* 0x000f220000004200 */
[----:B------:R-:W-:-:S02]  /*31f0*/  FFMA.FTZ R0, R10, c[0x0][0x23c], -R169 ;  /* 0x00008f000a007a23 */ /* 0x000fc400000108a9 */
[--C-:B------:R-:W-:Y:S01]  /*3200*/  FFMA.FTZ R166, R16, c[0x0][0x23c], -R169.reuse ;  /* 0x00008f0010a67a23 */ /* 0x100fe200000108a9 */
[----:B------:R-:W5:Y:S01]  /*3210*/  LDSM.16.MT88.4 R8, [R224+0x18800] ;  /* 0x01880000e008783b */ /* 0x000f620000004200 */
[--C-:B------:R-:W-:Y:S01]  /*3220*/  FFMA.FTZ R182, R191, c[0x0][0x23c], -R194.reuse ;  /* 0x00008f00bfb67a23 */ /* 0x100fe200000108c2 */
[----:B------:R-:W1:Y:S01]  /*3230*/  MUFU.EX2 R173, R173 ;  /* 0x000000ad00ad7308 */ /* 0x000e620000000800 */
        /* <DEDUP_REMOVED lines=13> */
[----:B-1----:R-:W-:Y:S01]  /*3310*/  F2FP.PACK_AB R150, R173, R176 ;  /* 0x000000b0ad96723e */ /* 0x002fe200000000ff */
        /* <DEDUP_REMOVED lines=8> */
[----:B------:R-:W1:Y:S01]  /*33a0*/  MUFU.EX2 R174, R174 ;  /* 0x000000ae00ae7308 */ /* 0x000e620000000800 */
        /* <DEDUP_REMOVED lines=8> */
[----:B-1----:R-:W-:Y:S02]  /*3430*/  F2FP.PACK_AB R151, R174, R183 ;  /* 0x000000b7ae97723e */ /* 0x002fe400000000ff */
        /* <DEDUP_REMOVED lines=10> */
[----:B------:R-:W2:Y:S06]  /*34e0*/  MUFU.EX2 R166, R166 ;  /* 0x000000a600a67308 */ /* 0x000eac0000000800 */
        /* <DEDUP_REMOVED lines=47> */
[----:B--2---:R-:W-:Y:S01]  /*37e0*/  F2FP.PACK_AB R5, R166, R175 ;  /* 0x000000afa605723e */ /* 0x004fe200000000ff */
        /* <DEDUP_REMOVED lines=9> */
[----:B----4-:R-:W-:Y:S01]  /*3880*/  HMMA.16816.F32 R160, R4, R12, R160 ;  /* 0x0000000c04a0723c */ /* 0x010fe200000018a0 */
[----:B------:R-:W-:-:S07]  /*3890*/  FADD.FTZ R165, R0, R165 ;  /* 0x000000a500a57221 */ /* 0x000fce0000010000 */
[C---:B------:R-:W-:Y:S01]  /*38a0*/  HMMA.16816.F32 R36, R4.reuse, R14, R36 ;  /* 0x0000000e0424723c */ /* 0x040fe20000001824 */
[----:B------:R-:W1:Y:S07]  /*38b0*/  LDSM.16.MT88.4 R12, [R225+0x1a800] ;  /* 0x01a80000e10c783b */ /* 0x000e6e0000004200 */
[C---:B-----5:R-:W-:Y:S08]  /*38c0*/  HMMA.16816.F32 R56, R4.reuse, R8, R56 ;  /* 0x000000080438723c */ /* 0x060ff00000001838 */
        /* <DEDUP_REMOVED lines=32> */
[C---:B----4-:R-:W-:Y:S08]  /*3ad0*/  HMMA.16816.F32 R96, R4.reuse, R28, R96 ;  /* 0x0000001c0460723c */ /* 0x050ff00000001860 */
[C---:B------:R-:W-:Y:S01]  /*3ae0*/  HMMA.16816.F32 R100, R4.reuse, R30, R100 ;  /* 0x0000001e0464723c */ /* 0x040fe20000001864 */
[----:B------:R-:W-:Y:S07]  /*3af0*/  LDSM.16.MT88.4 R28, [R224+0x1b000] ;  /* 0x01b00000e01c783b */ /* 0x000fee0000004200 */
[C---:B-----5:R-:W-:Y:S08]  /*3b00*/  HMMA.16816.F32 R104, R4.reuse, R24, R104 ;  /* 0x000000180468723c */ /* 0x060ff00000001868 */
[C---:B------:R-:W-:Y:S01]  /*3b10*/  HMMA.16816.F32 R108, R4.reuse, R26, R108 ;  /* 0x0000001a046c723c */ /* 0x040fe2000000186c */
[----:B------:R-:W-:Y:S07]  /*3b20*/  LDSM.16.MT88.4 R24, [R228+0x19000] ;  /* 0x01900000e418783b */ /* 0x000fee0000004200 */
[C---:B------:R-:W-:Y:S08]  /*3b30*/  HMMA.16816.F32 R128, R4.reuse, R16, R128 ;  /* 0x000000100480723c */ /* 0x040ff00000001880 */
[C---:B------:R-:W-:Y:S01]  /*3b40*/  HMMA.16816.F32 R132, R4.reuse, R18, R132 ;  /* 0x000000120484723c */ /* 0x040fe20000001884 */
[----:B------:R-:W4:Y:S07]  /*3b50*/  LDSM.16.MT88.4 R16, [R226+0x19000] ;  /* 0x01900000e210783b */ /* 0x000f2e0000004200 */
[C---:B---3--:R-:W-:Y:S08]  /*3b60*/  HMMA.16816.F32 R152, R4.reuse, R20, R152 ;  /* 0x000000140498723c */ /* 0x048ff00000001898 */
        /* <DEDUP_REMOVED lines=20> */
[C---:B----4-:R-:W-:Y:S08]  /*3cb0*/  HMMA.16816.F32 R40, R4.reuse, R16, R40 ;  /* 0x000000100428723c */ /* 0x050ff00000001828 */
        /* <DEDUP_REMOVED lines=29> */
[C---:B----4-:R-:W-:Y:S08]  /*3e90*/  HMMA.16816.F32 R96, R4.reuse, R24, R96 ;  /* 0x000000180460723c */ /* 0x050ff00000001860 */
[C---:B------:R-:W-:Y:S01]  /*3ea0*/  HMMA.16816.F32 R100, R4.reuse, R26, R100 ;  /* 0x0000001a0464723c */ /* 0x040fe20000001864 */
[----:B------:R-:W4:Y:S07]  /*3eb0*/  LDSM.16.MT88.4 R24, [R226+0x19800] ;  /* 0x01980000e218783b */ /* 0x000f2e0000004200 */
[C---:B-----5:R-:W-:Y:S08]  /*3ec0*/  HMMA.16816.F32 R120, R4.reuse, R20, R120 ;  /* 0x000000140478723c */ /* 0x060ff00000001878 */
[C---:B------:R-:W-:Y:S01]  /*3ed0*/  HMMA.16816.F32 R124, R4.reuse, R22, R124 ;  /* 0x00000016047c723c */ /* 0x040fe2000000187c */
[----:B------:R-:W5:Y:S07]  /*3ee0*/  LDSM.16.MT88.4 R20, [R225+0x19800] ;  /* 0x01980000e114783b */ /* 0x000f6e0000004200 */
[C---:B---3--:R-:W-:Y:S08]  /*3ef0*/  HMMA.16816.F32 R128, R4.reuse, R16, R128 ;  /* 0x000000100480723c */ /* 0x048ff00000001880 */
[C---:B------:R-:W-:Y:S01]  /*3f00*/  HMMA.16816.F32 R132, R4.reuse, R18, R132 ;  /* 0x000000120484723c */ /* 0x040fe20000001884 */
[----:B------:R-:W3:Y:S07]  /*3f10*/  LDSM.16.MT88.4 R16, [R228+0x1b800] ;  /* 0x01b80000e410783b */ /* 0x000eee0000004200 */
        /* <DEDUP_REMOVED lines=56> */
[----:B------:R-:W-:Y:S01]  /*42a0*/  MOV R0, R3 ;  /* 0x0000000300007202 */ /* 0x000fe20000000f00 */
[----:B------:R-:W-:Y:S01]  /*42b0*/  ULDC.64 UR4, c[0x0][0x1a0] ;  /* 0x0000680000047ab9 */ /* 0x000fe20000000a00 */
[----:B------:R-:W-:Y:S01]  /*42c0*/  MOV R165, R164 ;  /* 0x000000a400a57202 */ /* 0x000fe20000000f00 */
[----:B------:R-:W-:-:S02]  /*42d0*/  ULEA.HI.SX32 UR8, UR8, 0xfffffffe, 0x1a ;  /* 0xfffffffe08087891 */ /* 0x000fc4000f8fd23f */
[----:B------:R-:W-:Y:S02]  /*42e0*/  USHF.L.U64.HI UR13, UR4, 0x6, UR5 ;  /* 0x00000006040d7899 */ /* 0x000fe40008010205 */
[----:B------:R-:W-:Y:S02]  /*42f0*/  USHF.L.U32 UR18, UR4, 0x6, URZ ;  /* 0x0000000604127899 */ /* 0x000fe4000800063f */
[----:B------:R-:W-:Y:S01]  /*4300*/  ULDC.64 UR6, c[0x0][0x1a0] ;  /* 0x0000680000067ab9 */ /* 0x000fe20000000a00 */
[----:B------:R-:W-:Y:S06]  /*4310*/  BRA `(.L_x_283) ;  /* 0x000001d000007947 */ /* 0x000fec0003800000 */
.L_x_285:
        /* <DEDUP_REMOVED lines=14> */
[----:B------:R-:W-:Y:S04]  /*4400*/  LEA.HI.X R167, R2, c[0x0][0x16c], R3, 0x1, P2 ;  /* 0x00005b0002a77a11 */ /* 0x000fe800010f0c03 */
[----:B------:R-:W-:Y:S01]  /*4410*/  IADD3.X R169, R167, UR10, RZ, P1, !PT ;  /* 0x0000000aa7a97c10 */ /* 0x000fe20008ffe4ff */
[----:B------:R-:W-:Y:S01]  /*4420*/  @!PT LDS RZ, [RZ] ;  /* 0x00000000fffff984 */ /* 0x000fe20000000800 */
[----:B------:R-:W-:Y:S01]  /*4430*/  @!PT LDS RZ, [RZ] ;  /* 0x00000000fffff984 */ /* 0x000fe20000000800 */
[----:B------:R-:W-:Y:S01]  /*4440*/  @!PT LDS RZ, [RZ] ;  /* 0x00000000fffff984 */ /* 0x000fe20000000800 */
        /* <DEDUP_REMOVED lines=10> */
.L_x_283:
        /* <DEDUP_REMOVED lines=14> */
[----:B------:R-:W-:Y:S04]  /*45d0*/  LEA.HI.X R167, R3, c[0x0][0x174], R2, 0x1, P1 ;  /* 0x00005d0003a77a11 */ /* 0x000fe800008f0c02 */
[----:B------:R-:W-:Y:S01]  /*45e0*/  IADD3.X R23, R167, UR13, RZ, P0, !PT ;  /* 0x0000000da7177c10 */ /* 0x000fe200087fe4ff */
[----:B------:R-:W-:Y:S01]  /*45f0*/  @!PT LDS RZ, [RZ] ;  /* 0x00000000fffff984 */ /* 0x000fe20000000800 */
[----:B------:R-:W-:Y:S01]  /*4600*/  @!PT LDS RZ, [RZ] ;  /* 0x00000000fffff984 */ /* 0x000fe20000000800 */
[----:B------:R-:W-:Y:S01]  /*4610*/  @!PT LDS RZ, [RZ] ;  /* 0x00000000fffff984 */ /* 0x000fe20000000800 */
[----:B------:R1:W-:Y:S01]  /*4620*/  LDGSTS.E.BYPASS.LTC128B.128 [R237+0x18000], [R166.64] ;  /* 0x18000000a6ed7fae */ /* 0x0003e2000b901d50 */
[----:B------:R-:W-:Y:S03]  /*4630*/  ISETP.LT.AND P0, PT, RZ, UR8, PT ;  /* 0x00000008ff007c0c */ /* 0x000fe6000bf01270 */
        /* <DEDUP_REMOVED lines=10> */
[----:B------:R-:W2:Y:S04]  /*46e0*/  LDSM.16.M88.4 R180, [R233+0x11000] ;  /* 0x01100000e9b4783b */ /* 0x000ea80000000200 */
[----:B------:R-:W0:Y:S04]  /*46f0*/  LDGDEPBAR ;  /* 0x00000000000079af */ /* 0x000e280000000000 */
[----:B------:R-:W5:Y:S04]  /*4700*/  LDSM.16.M88.4 R184, [R233+0x11800] ;  /* 0x01180000e9b8783b */ /* 0x000f680000000200 */
[----:B------:R-:W-:Y:S04]  /*4710*/  LDSM.16.M88.4 R188, [R232] ;  /* 0x00000000e8bc783b */ /* 0x000fe80000000200 */
[----:B------:R-:W1:Y:S04]  /*4720*/  LDSM.16.M88.4 R192, [R231] ;  /* 0x00000000e7c0783b */ /* 0x000e680000000200 */
[----:B------:R-:W1:Y:S04]  /*4730*/  LDSM.16.M88.4 R196, [R223] ;  /* 0x00000000dfc4783b */ /* 0x000e680000000200 */
[----:B------:R-:W1:Y:S04]  /*4740*/  LDSM.16.M88.4 R200, [R222] ;  /* 0x00000000dec8783b */ /* 0x000e680000000200 */
[----:B------:R-:W1:Y:S01]  /*4750*/  LDSM.16.M88.4 R204, [R221] ;  /* 0x00000000ddcc783b */ /* 0x000e620000000200 */
[C---:B---3--:R-:W-:Y:S08]  /*4760*/  HMMA.16816.F32 R4, R168.reuse, R172, RZ ;  /* 0x000000aca804723c */ /* 0x048ff000000018ff */
[C---:B------:R-:W-:Y:S01]  /*4770*/  HMMA.16816.F32 R8, R168.reuse, R174, RZ ;  /* 0x000000aea808723c */ /* 0x040fe200000018ff */
[----:B------:R-:W-:Y:S07]  /*4780*/  LDSM.16.M88.4 R172, [R230] ;  /* 0x00000000e6ac783b */ /* 0x000fee0000000200 */
[C---:B----4-:R-:W-:Y:S08]  /*4790*/  HMMA.16816.F32 R12, R168.reuse, R176, RZ ;  /* 0x000000b0a80c723c */ /* 0x050ff000000018ff */
[C---:B------:R-:W-:Y:S01]  /*47a0*/  HMMA.16816.F32 R16, R168.reuse, R178, RZ ;  /* 0x000000b2a810723c */ /* 0x040fe200000018ff */
[----:B------:R-:W3:Y:S07]  /*47b0*/  LDSM.16.M88.4 R176, [R227+0x10000] ;  /* 0x01000000e3b0783b */ /* 0x000eee0000000200 */
[C---:B--2---:R-:W-:Y:S08]  /*47c0*/  HMMA.16816.F32 R20, R168.reuse, R180, RZ ;  /* 0x000000b4a814723c */ /* 0x044ff000000018ff */
[C---:B------:R-:W-:Y:S01]  /*47d0*/  HMMA.16816.F32 R24, R168.reuse, R182, RZ ;  /* 0x000000b6a818723c */ /* 0x040fe200000018ff */
[----:B------:R-:W2:Y:S07]  /*47e0*/  LDSM.16.M88.4 R180, [R227+0x10800] ;  /* 0x01080000e3b4783b */ /* 0x000eae0000000200 */
[C---:B-----5:R-:W-:Y:S08]  /*47f0*/  HMMA.16816.F32 R28, R168.reuse, R184, RZ ;  /* 0x000000b8a81c723c */ /* 0x060ff000000018ff */
[----:B------:R-:W-:Y:S01]  /*4800*/  HMMA.16816.F32 R32, R168, R186, RZ ;  /* 0x000000baa820723c */ /* 0x000fe200000018ff */
[----:B------:R-:W4:Y:S04]  /*4810*/  LDSM.16.M88.4 R168, [R227+0x11000] ;  /* 0x01100000e3a8783b */ /* 0x000f280000000200 */
[----:B------:R-:W5:Y:S03]  /*4820*/  LDSM.16.M88.4 R184, [R227+0x11800] ;  /* 0x01180000e3b8783b */ /* 0x000f660000000200 */
[C---:B-1----:R-:W-:Y:S08]  /*4830*/  HMMA.16816.F32 R4, R188.reuse, R192, R4 ;  /* 0x000000c0bc04723c */ /* 0x042ff00000001804 */
[C---:B------:R-:W-:Y:S01]  /*4840*/  HMMA.16816.F32 R8, R188.reuse, R194, R8 ;  /* 0x000000c2bc08723c */ /* 0x040fe20000001808 */
[----:B------:R-:W-:Y:S07]  /*4850*/  LDSM.16.M88.4 R192, [R229] ;  /* 0x00000000e5c0783b */ /* 0x000fee0000000200 */
[C---:B------:R-:W-:Y:S08]  /*4860*/  HMMA.16816.F32 R12, R188.reuse, R196, R12 ;  /* 0x000000c4bc0c723c */ /* 0x040ff0000000180c */
[C---:B------:R-:W-:Y:S01]  /*4870*/  HMMA.16816.F32 R16, R188.reuse, R198, R16 ;  /* 0x000000c6bc10723c */ /* 0x040fe20000001810 */
[----:B------:R-:W1:Y:S07]  /*4880*/  LDSM.16.M88.4 R196, [R220] ;  /* 0x00000000dcc4783b */ /* 0x000e6e0000000200 */
        /* <DEDUP_REMOVED lines=10> */
[C---:B--2---:R-:W-:Y:S08]  /*4930*/  HMMA.16816.F32 R12, R172.reuse, R180, R12 ;  /* 0x000000b4ac0c723c */ /* 0x044ff0000000180c */
[C---:B------:R-:W-:Y:S01]  /*4940*/  HMMA.16816.F32 R16, R172.reuse, R182, R16 ;  /* 0x000000b6ac10723c */ /* 0x040fe20000001810 */
[----:B------:R-:W-:Y:S07]  /*4950*/  LDSM.16.M88.4 R180, [R233+0x12800] ;  /* 0x01280000e9b4783b */ /* 0x000fee0000000200 */
[C---:B----4-:R-:W-:Y:S08]  /*4960*/  HMMA.16816.F32 R20, R172.reuse, R168, R20 ;  /* 0x000000a8ac14723c */ /* 0x050ff00000001814 */
[C---:B------:R-:W-:Y:S01]  /*4970*/  HMMA.16816.F32 R24, R172.reuse, R170, R24 ;  /* 0x000000aaac18723c */ /* 0x040fe20000001818 */
[----:B------:R-:W2:Y:S07]  /*4980*/  LDSM.16.M88.4 R168, [R234+0x4000] ;  /* 0x00400000eaa8783b */ /* 0x000eae0000000200 */
[C---:B-----5:R-:W-:Y:S08]  /*4990*/  HMMA.16816.F32 R28, R172.reuse, R184, R28 ;  /* 0x000000b8ac1c723c */ /* 0x060ff0000000181c */
[----:B------:R-:W-:Y:S01]  /*49a0*/  HMMA.16816.F32 R32, R172, R186, R32 ;  /* 0x000000baac20723c */ /* 0x000fe20000001820 */
[----:B------:R-:W3:Y:S04]  /*49b0*/  LDSM.16.M88.4 R172, [R233+0x13000] ;  /* 0x01300000e9ac783b */ /* 0x000ee80000000200 */
[----:B------:R-:W4:Y:S03]  /*49c0*/  LDSM.16.M88.4 R184, [R233+0x13800] ;  /* 0x01380000e9b8783b */ /* 0x000f260000000200 */
[C---:B-1----:R-:W-:Y:S08]  /*49d0*/  HMMA.16816.F32 R4, R192.reuse, R196, R4 ;  /* 0x000000c4c004723c */ /* 0x042ff00000001804 */
[C---:B------:R-:W-:Y:S01]  /*49e0*/  HMMA.16816.F32 R8, R192.reuse, R198, R8 ;  /* 0x000000c6c008723c */ /* 0x040fe20000001808 */
[----:B------:R-:W-:Y:S07]  /*49f0*/  LDSM.16.M88.4 R196, [R219] ;  /* 0x00000000dbc4783b */ /* 0x000fee0000000200 */
[C---:B------:R-:W-:Y:S08]  /*4a00*/  HMMA.16816.F32 R12, R192.reuse, R200, R12 ;  /* 0x000000c8c00c723c */ /* 0x040ff0000000180c */
[C---:B------:R-:W-:Y:S01]  /*4a10*/  HMMA.16816.F32 R16, R192.reuse, R202, R16 ;  /* 0x000000cac010723c */ /* 0x040fe20000001810 */
[----:B------:R-:W-:Y:S07]  /*4a20*/  LDSM.16.M88.4 R200, [R218] ;  /* 0x00000000dac8783b */ /* 0x000fee0000000200 */
[C---:B------:R-:W-:Y:S08]  /*4a30*/  HMMA.16816.F32 R20, R192.reuse, R188, R20 ;  /* 0x000000bcc014723c */ /* 0x040ff00000001814 */
[C---:B------:R-:W-:Y:S01]  /*4a40*/  HMMA.16816.F32 R24, R192.reuse, R190, R24 ;  /* 0x000000bec018723c */ /* 0x040fe20000001818 */
[----:B------:R-:W1:Y:S07]  /*4a50*/  LDSM.16.M88.4 R188, [R232+0x4000] ;  /* 0x00400000e8bc783b */ /* 0x000e6e0000000200 */
[C---:B------:R-:W-:Y:S08]  /*4a60*/  HMMA.16816.F32 R28, R192.reuse, R204, R28 ;  /* 0x000000ccc01c723c */ /* 0x040ff0000000181c */
[----:B------:R-:W-:Y:S01]  /*4a70*/  HMMA.16816.F32 R32, R192, R206, R32 ;  /* 0x000000cec020723c */ /* 0x000fe20000001820 */
[----:B------:R-:W5:Y:S04]  /*4a80*/  LDSM.16.M88.4 R192, [R217] ;  /* 0x00000000d9c0783b */ /* 0x000f680000000200 */
[----:B------:R-:W1:Y:S03]  /*4a90*/  LDSM.16.M88.4 R204, [R216] ;  /* 0x00000000d8cc783b */ /* 0x000e660000000200 */
[C---:B--2---:R-:W-:Y:S08]  /*4aa0*/  HMMA.16816.F32 R4, R168.reuse, R176, R4 ;  /* 0x000000b0a804723c */ /* 0x044ff00000001804 */
[C---:B------:R-:W-:Y:S01]  /*4ab0*/  HMMA.16816.F32 R8, R168.reuse, R178, R8 ;  /* 0x000000b2a808723c */ /* 0x040fe20000001808 */
[----:B------:R-:W-:Y:S07]  /*4ac0*/  LDSM.16.M88.4 R176, [R227+0x12000] ;  /* 0x01200000e3b0783b */ /* 0x000fee0000000200 */
[C---:B------:R-:W-:Y:S08]  /*4ad0*/  HMMA.16816.F32 R12, R168.reuse, R180, R12 ;  /* 0x000000b4a80c723c */ /* 0x040ff0000000180c */
[C---:B------:R-:W-:Y:S01]  /*4ae0*/  HMMA.16816.F32 R16, R168.reuse, R182, R16 ;  /* 0x000000b6a810723c */ /* 0x040fe20000001810 */
[----:B------:R-:W-:Y:S07]  /*4af0*/  LDSM.16.M88.4 R180, [R227+0x12800] ;  /* 0x01280000e3b4783b */ /* 0x000fee0000000200 */
[C---:B---3--:R-:W-:Y:S08]  /*4b00*/  HMMA.16816.F32 R20, R168.reuse, R172, R20 ;  /* 0x000000aca814723c */ /* 0x048ff00000001814 */
[C---:B------:R-:W-:Y:S01]  /*4b10*/  HMMA.16816.F32 R24, R168.reuse, R174, R24 ;  /* 0x000000aea818723c */ /* 0x040fe20000001818 */
[----:B------:R-:W2:Y:S07]  /*4b20*/  LDSM.16.M88.4 R172, [R230+0x4000] ;  /* 0x00400000e6ac783b */ /* 0x000eae0000000200 */
[C---:B----4-:R-:W-:Y:S08]  /*4b30*/  HMMA.16816.F32 R28, R168.reuse, R184, R28 ;  /* 0x000000b8a81c723c */ /* 0x050ff0000000181c */
[----:B------:R-:W-:Y:S01]  /*4b40*/  HMMA.16816.F32 R32, R168, R186, R32 ;  /* 0x000000baa820723c */ /* 0x000fe20000001820 */
[----:B------:R-:W3:Y:S04]  /*4b50*/  LDSM.16.M88.4 R168, [R227+0x13000] ;  /* 0x01300000e3a8783b */ /* 0x000ee80000000200 */
[----:B------:R-:W4:Y:S03]  /*4b60*/  LDSM.16.M88.4 R184, [R227+0x13800] ;  /* 0x01380000e3b8783b */ /* 0x000f260000000200 */
[C---:B-1----:R-:W-:Y:S08]  /*4b70*/  HMMA.16816.F32 R4, R188.reuse, R196, R4 ;  /* 0x000000c4bc04723c */ /* 0x042ff00000001804 */
[C---:B------:R-:W-:Y:S01]  /*4b80*/  HMMA.16816.F32 R8, R188.reuse, R198, R8 ;  /* 0x000000c6bc08723c */ /* 0x040fe20000001808 */
[----:B------:R-:W-:Y:S07]  /*4b90*/  LDSM.16.M88.4 R196, [R220+0x2000] ;  /* 0x00200000dcc4783b */ /* 0x000fee0000000200 */
[C---:B------:R-:W-:Y:S08]  /*4ba0*/  HMMA.16816.F32 R12, R188.reuse, R200, R12 ;  /* 0x000000c8bc0c723c */ /* 0x040ff0000000180c */
[C---:B------:R-:W-:Y:S01]  /*4bb0*/  HMMA.16816.F32 R16, R188.reuse, R202, R16 ;  /* 0x000000cabc10723c */ /* 0x040fe20000001810 */
[----:B------:R-:W-:Y:S07]  /*4bc0*/  LDSM.16.M88.4 R200, [R220+0x2800] ;  /* 0x00280000dcc8783b */ /* 0x000fee0000000200 */
[C---:B-----5:R-:W-:Y:S08]  /*4bd0*/  HMMA.16816.F32 R20, R188.reuse, R192, R20 ;  /* 0x000000c0bc14723c */ /* 0x060ff00000001814 */
[C---:B------:R-:W-:Y:S01]  /*4be0*/  HMMA.16816.F32 R24, R188.reuse, R194, R24 ;  /* 0x000000c2bc18723c */ /* 0x040fe20000001818 */
[----:B------:R-:W1:Y:S07]  /*4bf0*/  LDSM.16.M88.4 R192, [R229+0x4000] ;  /* 0x00400000e5c0783b */ /* 0x000e6e0000000200 */
[C---:B------:R-:W-:Y:S08]  /*4c00*/  HMMA.16816.F32 R28, R188.reuse, R204, R28 ;  /* 0x000000ccbc1c723c */ /* 0x040ff0000000181c */
[----:B------:R-:W-:Y:S01]  /*4c10*/  HMMA.16816.F32 R32, R188, R206, R32 ;  /* 0x000000cebc20723c */ /* 0x000fe20000001820 */
[----:B------:R-:W5:Y:S04]  /*4c20*/  LDSM.16.M88.4 R188, [R220+0x3000] ;  /* 0x00300000dcbc783b */ /* 0x000f680000000200 */
[----:B------:R-:W1:Y:S03]  /*4c30*/  LDSM.16.M88.4 R204, [R220+0x3800] ;  /* 0x00380000dccc783b */ /* 0x000e660000000200 */
        /* <DEDUP_REMOVED lines=19> */
[C---:B-----5:R-:W-:Y:S08]  /*4d70*/  HMMA.16816.F32 R20, R192.reuse, R188, R20 ;  /* 0x000000bcc014723c */ /* 0x060ff00000001814 */
        /* <DEDUP_REMOVED lines=84> */
[C---:B--2---:R-:W-:Y:S01]  /*52c0*/  HMMA.16816.F32 R4, R172.reuse, R176, R4 ;  /* 0x000000b0ac04723c */ /* 0x044fe20000001804 */
[----:B------:R-:W-:Y:S04]  /*52d0*/  DEPBAR.LE SB0, 0x0 ;  /* 0x000080000000791a */ /* 0x000fe80000000000 */
[----:B------:R-:W-:Y:S03]  /*52e0*/  BAR.SYNC.DEFER_BLOCKING 0x0 ;  /* 0x0000000000007b1d */ /* 0x000fe60000010000 */
[C---:B------:R-:W-:Y:S08]  /*52f0*/  HMMA.16816.F32 R8, R172.reuse, R178, R8 ;  /* 0x000000b2ac08723c */ /* 0x040ff00000001808 */
[C---:B------:R-:W-:Y:S08]  /*5300*/  HMMA.16816.F32 R12, R172.reuse, R180, R12 ;  /* 0x000000b4ac0c723c */ /* 0x040ff0000000180c */
[C---:B------:R-:W-:Y:S08]  /*5310*/  HMMA.16816.F32 R16, R172.reuse, R182, R16 ;  /* 0x000000b6ac10723c */ /* 0x040ff00000001810 */
[C---:B---3--:R-:W-:Y:S08]  /*5320*/  HMMA.16816.F32 R20, R172.reuse, R168, R20 ;  /* 0x000000a8ac14723c */ /* 0x048ff00000001814 */
[C---:B------:R-:W-:Y:S08]  /*5330*/  HMMA.16816.F32 R24, R172.reuse, R170, R24 ;  /* 0x000000aaac18723c */ /* 0x040ff00000001818 */
[C---:B----4-:R-:W-:Y:S08]  /*5340*/  HMMA.16816.F32 R28, R172.reuse, R184, R28 ;  /* 0x000000b8ac1c723c */ /* 0x050ff0000000181c */
[----:B------:R-:W-:Y:S08]  /*5350*/  HMMA.16816.F32 R32, R172, R186, R32 ;  /* 0x000000baac20723c */ /* 0x000ff00000001820 */
[C---:B-1----:R-:W-:Y:S08]  /*5360*/  HMMA.16816.F32 R4, R192.reuse, R196, R4 ;  /* 0x000000c4c004723c */ /* 0x042ff00000001804 */
        /* <DEDUP_REMOVED lines=8> */
.L_x_284:
[----:B------:R-:W-:Y:S01]  /*53f0*/  FMNMX.FTZ R2, R4, R165, !PT ;  /* 0x000000a504027209 */ /* 0x000fe20007810000 */
[----:B------:R-:W-:Y:S01]  /*5400*/  LDSM.16.MT88.4 R172, [R226+0x18000] ;  /* 0x01800000e2ac783b */ /* 0x000fe20000004200 */
[----:B------:R-:W-:Y:S01]  /*5410*/  FMNMX.FTZ R164, R6, R0, !PT ;  /* 0x0000000006a47209 */ /* 0x000fe20007810000 */
[----:B------:R-:W-:Y:S01]  /*5420*/  UIADD3 UR8, UR8, -0x1, URZ ;  /* 0xffffffff08087890 */ /* 0x000fe2000fffe03f */
[----:B------:R-:W-:Y:S02]  /*5430*/  FMNMX.FTZ R3, R5, R2, !PT ;  /* 0x0000000205037209 */ /* 0x000fe40007810000 */
[----:B-1----:R-:W-:Y:S02]  /*5440*/  FMNMX.FTZ R167, R7, R164, !PT ;  /* 0x000000a407a77209 */ /* 0x002fe40007810000 */
        /* <DEDUP_REMOVED lines=482> */
.L_x_282:
        /* <DEDUP_REMOVED lines=401> */
.L_x_287:
[----:B---34-:R-:W-:Y:S05]  /*8b80*/  BSYNC B0 ;  /* 0x0000000000007941 */ /* 0x018fea0003800000 */
.L_x_286:
        /* <DEDUP_REMOVED lines=27> */
.L_x_289:
[----:B------:R-:W-:Y:S05]  /*8d40*/  BSYNC B0 ;  /* 0x0000000000007941 */ /* 0x000fea0003800000 */
.L_x_288:
        /* <DEDUP_REMOVED lines=18> */
.L_x_291:
[----:B------:R-:W-:Y:S05]  /*8e70*/  BSYNC B0 ;  /* 0x0000000000007941 */ /* 0x000fea0003800000 */
.L_x_290:
        /* <DEDUP_REMOVED lines=18> */
.L_x_293:
[----:B------:R-:W-:Y:S05]  /*8fa0*/  BSYNC B0 ;  /* 0x0000000000007941 */ /* 0x000fea0003800000 */
.L_x_292:
        /* <DEDUP_REMOVED lines=16> */
.L_x_278:
        /* <DEDUP_REMOVED lines=73> */
.L_x_295:
[----:B------:R-:W-:Y:S05]  /*9540*/  BSYNC B0 ;  /* 0x0000000000007941 */ /* 0x000fea0003800000 */
.L_x_294:
        /* <DEDUP_REMOVED lines=18> */
.L_x_297:
[----:B------:R-:W-:Y:S05]  /*9670*/  BSYNC B0 ;  /* 0x0000000000007941 */ /* 0x000fea0003800000 */
.L_x_296:
        /* <DEDUP_REMOVED lines=18> */
.L_x_299:
[----:B------:R-:W-:Y:S05]  /*97a0*/  BSYNC B0 ;  /* 0x0000000000007941 */ /* 0x000fea0003800000 */
.L_x_298:
        /* <DEDUP_REMOVED lines=17> */
.L_x_301:
[----:B------:R-:W-:Y:S05]  /*98c0*/  BSYNC B0 ;  /* 0x0000000000007941 */ /* 0x000fea0003800000 */
.L_x_300:
        /* <DEDUP_REMOVED lines=27> */
[----:B--2---:R-:W-:Y:S02]  /*9a80*/  IMAD R0, R2, UR20, RZ ;  /* 0x0000001402007c24 */ /* 0x004fe4000f8e02ff */
[----:B------:R-:W-:-:S03]  /*9a90*/  IMAD.MOV.U32 R5, RZ, RZ, 0x7f800000 ;  /* 0x7f800000ff057424 */ /* 0x000fc600078e00ff */
[----:B------:R-:W-:-:S04]  /*9aa0*/  IADD3 R3, P0, R0, UR12, RZ ;  /* 0x0000000c00037c10 */ /* 0x000fc8000ff1e0ff */
[----:B------:R-:W-:Y:S02]  /*9ab0*/  LEA.HI.X.SX32 R0, R0, UR6, 0x1, P0 ;  /* 0x0000000600007c11 */ /* 0x000fe400080f0eff */
[----:B------:R-:W-:-:S04]  /*9ac0*/  LEA R2, P0, R3, c[0x0][0x200], 0x2 ;  /* 0x0000800003027a11 */ /* 0x000fc800078010ff */
[----:B------:R-:W-:-:S05]  /*9ad0*/  LEA.HI.X R3, R3, c[0x0][0x204], R0, 0x2, P0 ;  /* 0x0000810003037a11 */ /* 0x000fca00000f1400 */
[----:B------:R-:W-:Y:S01]  /*9ae0*/  STG.E [R2.64], R5 ;  /* 0x0000000502007986 */ /* 0x000fe2000c101910 */
[----:B------:R-:W-:Y:S05]  /*9af0*/  EXIT ;  /* 0x000000000000794d */ /* 0x000fea0003800000 */
.L_x_302:
        /* <DEDUP_REMOVED lines=16> */
.L_x_2028:


//--------------------- .text._ZN5flash16flash_fwd_kernelI23Flash_fwd_kernel_traitsILi256ELi128ELi64ELi8ELb0ELb0EN7cutlass6half_tE19Flash_kernel_traitsILi256ELi128ELi64ELi8ES3_EELb0ELb0ELb0ELb0ELb0ELb0ELb0ELb0EEEvNS_16Flash_fwd_paramsE --------------------------
	.section	.text._ZN5flash16flash_fwd_kernelI23Flash_fwd_kernel_traitsILi256ELi128ELi64ELi8ELb0ELb0EN7cutlass6half_tE19Flash_kernel_traitsILi256ELi128ELi64ELi8ES3_EELb0ELb0ELb0ELb0ELb0ELb0ELb0ELb0EEEvNS_16Flash_fwd_paramsE,"ax",@progbits
	.sectioninfo	@"SHI_REGISTERS=255"
	.align	128
        .global         _ZN5flash16flash_fwd_kernelI23Flash_fwd_kernel_traitsILi256ELi128ELi64ELi8ELb0ELb0EN7cutlass6half_tE19Flash_kernel_traitsILi256ELi128ELi64ELi8ES3_EELb0ELb0ELb0ELb0ELb0ELb0ELb0ELb0EEEvNS_16Flash_fwd_paramsE
        .type           _ZN5flash16flash_fwd_kernelI23Flash_fwd_kernel_traitsILi256ELi128ELi64ELi8ELb0ELb0EN7cutlass6half_tE19Flash_kernel_traitsILi256ELi128ELi64ELi8ES3_EELb0ELb0ELb0ELb0ELb0ELb0ELb0ELb0EEEvNS_16Flash_fwd_paramsE,@function
        .size           _ZN5flash16flash_fwd_kernelI23Flash_fwd_kernel_traitsILi256ELi128ELi64ELi8ELb0ELb0EN7cutlass6half_tE19Flash_kernel_traitsILi256ELi128ELi64ELi8ES3_EELb0ELb0ELb0ELb0ELb0ELb0ELb0ELb0EEEvNS_16Flash_fwd_paramsE,(.L_x_2029 - _ZN5flash16flash_fwd_kernelI23Flash_fwd_kernel_traitsILi256ELi128ELi64ELi8ELb0ELb0EN7cutlass6half_tE19Flash_kernel_traitsILi256ELi128ELi64ELi8ES3_EELb0ELb0ELb0ELb0ELb0ELb0ELb0ELb0EEEvNS_16Flash_fwd_paramsE)
        .other          _ZN5flash16flash_fwd_kernelI23Flash_fwd_kernel_traitsILi256ELi128ELi64ELi8ELb0ELb0EN7cutlass6half_tE19Flash_kernel_traitsILi256ELi128ELi64ELi8ES3_EELb0ELb0ELb0ELb0ELb0ELb0ELb0ELb0EEEvNS_16Flash_fwd_paramsE,@"STO_CUDA_ENTRY STV_DEFAULT"
_ZN5flash16flash_fwd_kernelI23Flash_fwd_kernel_traitsILi256ELi128ELi64ELi8ELb0ELb0EN7cutlass6half_tE19Flash_kernel_traitsILi256ELi128ELi64ELi8ES3_EELb0ELb0ELb0ELb0ELb0ELb0ELb0ELb0EEEvNS_16Flash_fwd_paramsE:
.text._ZN5flash16flash_fwd_kernelI23Flash_fwd_kernel_traitsILi256ELi128ELi64ELi8ELb0ELb0EN7cutlass6half_tE19Flash_kernel_traitsILi256ELi128ELi64ELi8ES3_EELb0ELb0ELb0ELb0ELb0ELb0ELb0ELb0EEEvNS_16Flash_fwd_paramsE:
        /* <DEDUP_REMOVED lines=30> */
[----:B------:R4:W5:Y:S01]  /*01e0*/  @P0 LDG.E R4, [R4.64] ;  /* 0x0000001004040981 */ /* 0x000962000c1e1900 */
[----:B------:R-:W-:-:S06]  /*01f0*/  UIMAD.WIDE UR8, UR25, UR7, UR8 ;  /* 0x00000007190872a5 */ /* 0x000fcc000f8e0208 */
[----:B-1----:R-:W-:Y:S02]  /*0200*/  IMAD.U32 R2, RZ, RZ, UR8 ;  /* 0x00000008ff027e24 */ /* 0x002fe4000f8e00ff */
[----:B------:R-:W-:-:S05]  /*0210*/  IMAD.U32 R3, RZ, RZ, UR9 ;  /* 0x00000009ff037e24 */ /* 0x000fca000f8e00ff */
[----:B----4-:R-:W4:Y:S01]  /*0220*/  @!P1 LDG.E R5, [R2.64] ;  /* 0x0000001002059981 */ /* 0x010f22000c1e1900 */
[----:B------:R-:W-:Y:S02]  /*0230*/  UMOV UR11, 0xffffffff ;  /* 0xffffffff000b7882 */ /* 0x000fe40000000000 */
[----:B------:R-:W-:Y:S02]  /*0240*/  UMOV UR26, URZ ;  /* 0x0000003f001a7c82 */ /* 0x000fe40008000000 */
[----:B------:R-:W-:Y:S01]  /*0250*/  UMOV UR8, 0xffffffff ;  /* 0xffffffff00087882 */ /* 0x000fe20000000000 */
[----:B------:R-:W1:Y:S08]  /*0260*/  S2UR UR13, SR_CTAID.X ;  /* 0x00000000000d79c3 */ /* 0x000e700000002500 */
[----:B------:R-:W1:Y:S08]  /*0270*/  S2UR UR15, SR_CTAID.Z ;  /* 0x00000000000f79c3 */ /* 0x000e700000002700 */
[----:B--2---:R2:W1:Y:S08]  /*0280*/  @P2 R2UR UR11, R6 ;  /* 0x00000000060b23c2 */ /* 0x00447000000e0000 */
[----:B---3--:R-:W1:Y:S08]  /*0290*/  @P2 R2UR UR14, R0 ;  /* 0x00000000000e23c2 */ /* 0x008e7000000e0000 */
[----:B-----5:R3:W3:Y:S01]  /*02a0*/  @P0 R2UR UR26, R4 ;  /* 0x00000000041a03c2 */ /* 0x0206e200000e0000 */
[----:B------:R-:W-:Y:S01]  /*02b0*/  ISETP.NE.U32.AND P0, PT, RZ, c[0x0][0x248], PT ;  /* 0x00009200ff007a0c */ /* 0x000fe20003f05070 */
[----:B--2---:R-:W2:Y:S03]  /*02c0*/  S2R R6, SR_TID.X ;  /* 0x0000000000067919 */ /* 0x004ea60000002100 */
[----:B------:R-:W-:Y:S01]  /*02d0*/  ISETP.NE.AND.EX P0, PT, RZ, c[0x0][0x24c], PT, P0 ;  /* 0x00009300ff007a0c */ /* 0x000fe20003f05300 */
[----:B-1----:R-:W-:-:S02]  /*02e0*/  @UP2 UIADD3 UR14, UR14, -UR11, URZ ;  /* 0x8000000b0e0e2290 */ /* 0x002fc4000fffe03f */
[----:B----4-:R1:W4:Y:S05]  /*02f0*/  @!P1 R2UR UR8, R5 ;  /* 0x00000000050893c2 */ /* 0x01032a00000e0000 */
[----:B------:R-:W-:-:S05]  /*0300*/  @!UP2 ULDC UR14, c[0x0][0x214] ;  /* 0x00008500000eaab9 */ /* 0x000fca0000000800 */
[----:B-1-34-:R-:W-:Y:S05]  /*0310*/  @!P0 BRA `(.L_x_303) ;  /* 0x0000007000008947 */ /* 0x01afea0003800000 */
[----:B------:R-:W-:-:S13]  /*0320*/  PLOP3.LUT P0, PT, PT, PT, UP3, 0x80, 0x0 ;  /* 0x000000000000781c */ /* 0x000fda0003f0f038 */
[----:B------:R-:W3:Y:S04]  /*0330*/  @P0 LDG.E R0, [R2.64+0x4] ;  /* 0x0000041002000981 */ /* 0x000ee8000c1e1900 */
[----:B------:R-:W4:Y:S01]  /*0340*/  @!P0 LDG.E R2, [R2.64] ;  /* 0x0000001002028981 */ /* 0x000f22000c1e1900 */
[----:B---3--:R-:W1:Y:S02]  /*0350*/  @P0 R2UR UR6, R0 ;  /* 0x00000000000603c2 */ /* 0x008e6400000e0000 */
[----:B-1----:R-:W-:-:S11]  /*0360*/  @UP3 UIADD3 UR6, UR6, -UR8, URZ ;  /* 0x8000000806063290 */ /* 0x002fd6000fffe03f */
[----:B----4-:R1:W3:Y:S02]  /*0370*/  @!P0 R2UR UR6, R2 ;  /* 0x00000000020683c2 */ /* 0x0102e400000e0000 */
[----:B-1-3--:R-:W-:Y:S05]  /*0380*/  BRA `(.L_x_304) ;  /* 0x0000001000007947 */ /* 0x00afea0003800000 */
.L_x_303:
[----:B------:R-:W-:Y:S02]  /*0390*/  ULDC UR6, c[0x0][0x218] ;  /* 0x0000860000067ab9 */ /* 0x000fe40000000800 */
.L_x_304:
        /* <DEDUP_REMOVED lines=10> */
[----:B------:R-:W3:Y:S01]  /*0440*/  @P0 LDG.E R0, [R2.64] ;  /* 0x0000001002000981 */ /* 0x000ee2000c1e1900 */
[----:B------:R-:W-:Y:S02]  /*0450*/  UISETP.GT.AND UP0, UPT, UR14, UR19, UPT ;  /* 0x000000130e00728c */ /* 0x000fe4000bf04270 */
[----:B------:R-:W-:-:S03]  /*0460*/  @!UP2 UISETP.NE.U32.AND UP1, UPT, URZ, UR4, UPT ;  /* 0x000000043f00a28c */ /* 0x000fc6000bf25070 */
[----:B------:R-:W-:Y:S02]  /*0470*/  ULDC UR4, c[0x0][0x21c] ;  /* 0x0000870000047ab9 */ /* 0x000fe40000000800 */
[----:B------:R-:W-:-:S04]  /*0480*/  @!UP2 UISETP.NE.AND.EX UP1, UPT, URZ, UR5, UPT, UP1 ;  /* 0x000000053f00a28c */ /* 0x000fc8000bf25310 */
[----:B------:R-:W-:Y:S01]  /*0490*/  @!UP2 USEL UR4, URZ, UR4, !UP1 ;  /* 0x000000043f04a287 */ /* 0x000fe2000c800000 */
[----:B---3--:R-:W1:Y:S01]  /*04a0*/  @P0 R2UR UR18, R0 ;  /* 0x00000000001203c2 */ /* 0x008e6200000e0000 */
        /* <DEDUP_REMOVED lines=19> */
[----:B------:R-:W-:Y:S02]  /*05e0*/  @!UP1 UIMAD UR10, UR10, UR6, URZ ;  /* 0x000000060a0a92a4 */ /* 0x000fe4000f8e023f */
[----:B------:R-:W-:-:S02]  /*05f0*/  ULDC.64 UR4, c[0x0][0x198] ;  /* 0x0000660000047ab9 */ /* 0x000fc40000000a00 */
[----:B------:R-:W-:Y:S02]  /*0600*/  @!UP1 UIMAD.WIDE.U32 UR20, UR25, UR6, URZ ;  /* 0x00000006191492a5 */ /* 0x000fe4000f8e003f */
[----:B------:R-:W-:Y:S02]  /*0610*/  @UP0 UIMAD.WIDE.U32 UR30, UR12, UR4, URZ ;  /* 0x000000040c1e02a5 */ /* 0x000fe4000f8e003f */
[----:B------:R-:W-:Y:S02]  /*0620*/  @!UP1 UIMAD UR7, UR25, UR7, UR10 ;  /* 0x00000007190792a4 */ /* 0x000fe4000f8e020a */
[----:B------:R-:W-:Y:S02]  /*0630*/  @UP0 UIMAD UR10, UR12, UR5, UR31 ;  /* 0x000000050c0a02a4 */ /* 0x000fe4000f8e021f */
[----:B------:R-:W-:Y:S02]  /*0640*/  @UP1 UMOV UR6, UR28 ;  /* 0x0000001c00061c82 */ /* 0x000fe40008000000 */
        /* <DEDUP_REMOVED lines=17> */
.L_x_306:
[----:B------:R-:W-:Y:S01]  /*0760*/  IABS R0, c[0x0][0x1c8] ;  /* 0x0000720000007a13 */ /* 0x000fe20000000000 */
[----:B------:R-:W1:Y:S01]  /*0770*/  S2R R2, SR_CTAID.Z ;  /* 0x0000000000027919 */ /* 0x000e620000002700 */
[----:B------:R-:W-:Y:S02]  /*0780*/  UMOV UR20, URZ ;  /* 0x0000003f00147c82 */ /* 0x000fe40008000000 */
[----:B------:R-:W3:Y:S01]  /*0790*/  R2UR UR7, R0 ;  /* 0x00000000000773c2 */ /* 0x000ee200000e0000 */
[----:B------:R-:W-:Y:S01]  /*07a0*/  @UP0 UIADD3 UR23, UR26, UR8, URZ ;  /* 0x000000081a170290 */ /* 0x000fe2000fffe03f */
[----:B-1----:R-:W-:Y:S01]  /*07b0*/  IABS R2, R2 ;  /* 0x0000000200027213 */ /* 0x002fe20000000000 */
[----:B---3--:R-:W1:Y:S05]  /*07c0*/  I2F.RP R0, UR7 ;  /* 0x0000000700007d06 */ /* 0x008e6a0008209400 */
[----:B------:R-:W3:Y:S03]  /*07d0*/  R2UR UR5, R2 ;  /* 0x00000000020573c2 */ /* 0x000ee600000e0000 */
[----:B-1----:R-:W1:Y:S02]  /*07e0*/  MUFU.RCP R0, R0 ;  /* 0x0000000000007308 */ /* 0x002e640000001000 */
[----:B-1----:R-:W-:-:S06]  /*07f0*/  IADD3 R0, R0, 0xffffffe, RZ ;  /* 0x0ffffffe00007810 */ /* 0x002fcc0007ffe0ff */
[----:B------:R-:W1:Y:S02]  /*0800*/  F2I.FTZ.U32.TRUNC.NTZ R0, R0 ;  /* 0x0000000000007305 */ /* 0x000e64000021f000 */
[----:B-1----:R-:W1:Y:S02]  /*0810*/  R2UR UR21, R0 ;  /* 0x00000000001573c2 */ /* 0x002e6400000e0000 */
[----:B-1----:R-:W-:-:S04]  /*0820*/  UIADD3 UR4, URZ, -UR21, URZ ;  /* 0x800000153f047290 */ /* 0x002fc8000fffe03f */
[----:B------:R-:W-:-:S04]  /*0830*/  UIMAD UR4, UR4, UR7, URZ ;  /* 0x00000007040472a4 */ /* 0x000fc8000f8e023f */
[----:B------:R-:W-:-:S04]  /*0840*/  UIMAD.WIDE.U32 UR20, UR21, UR4, UR20 ;  /* 0x00000004151472a5 */ /* 0x000fc8000f8e0014 */
[----:B---3--:R-:W-:Y:S02]  /*0850*/  UIMAD.WIDE.U32 UR20, UR21, UR5, URZ ;  /* 0x00000005151472a5 */ /* 0x008fe4000f8e003f */
[----:B------:R-:W-:Y:S02]  /*0860*/  USHF.R.S32.HI UR20, URZ, 0x1f, UR15 ;  /* 0x0000001f3f147899 */ /* 0x000fe4000801140f */
        /* <DEDUP_REMOVED lines=27> */
[----:B------:R-:W-:-:S02]  /*0a20*/  UIMAD UR7, UR7, UR4, URZ ;  /* 0x00000004070772a4 */ /* 0x000fc4000f8e023f */
[----:B------:R-:W-:Y:S02]  /*0a30*/  UIADD3 UR27, UR29, UR26, URZ ;  /* 0x0000001a1d1b7290 */ /* 0x000fe4000fffe03f */
[----:B------:R-:W-:Y:S02]  /*0a40*/  UIMAD UR5, UR25, UR5, UR7 ;  /* 0x00000005190572a4 */ /* 0x000fe4000f8e0207 */
[----:B------:R-:W-:Y:S02]  /*0a50*/  UMOV UR26, UR28 ;  /* 0x0000001c001a7c82 */ /* 0x000fe40008000000 */
[----:B------:R-:W-:-:S04]  /*0a60*/  UIMAD.WIDE.U32 UR24, UR25, UR4, UR26 ;  /* 0x00000004191872a5 */ /* 0x000fc8000f8e001a */
[----:B------:R-:W-:Y:S02]  /*0a70*/  UIADD3 UR23, UR25, UR5, URZ ;  /* 0x0000000519177290 */ /* 0x000fe4000fffe03f */
.L_x_307:
[----:B--2---:R-:W-:Y:S01]  /*0a80*/  SHF.R.S32.HI R9, RZ, 0x1f, R6 ;  /* 0x0000001fff097819 */ /* 0x004fe20000011406 */
[----:B------:R-:W1:Y:S01]  /*0a90*/  S2R R12, SR_CTAID.Z ;  /* 0x00000000000c7919 */ /* 0x000e620000002700 */
[----:B------:R-:W-:Y:S01]  /*0aa0*/  ULDC.64 UR4, c[0x0][0x1b0] ;  /* 0x00006c0000047ab9 */ /* 0x000fe20000000a00 */
[----:B------:R-:W-:Y:S01]  /*0ab0*/  IMAD.U32 R234, RZ, RZ, UR8 ;  /* 0x00000008ffea7e24 */ /* 0x000fe2000f8e00ff */
[CC--:B------:R-:W-:Y:S01]  /*0ac0*/  LEA.HI R240, R9.reuse, R6.reuse, RZ, 0x3 ;  /* 0x0000000609f07211 */ /* 0x0c0fe200078f18ff */
[----:B------:R-:W-:Y:S01]  /*0ad0*/  UIMAD UR4, UR21, UR4, URZ ;  /* 0x00000004150472a4 */ /* 0x000fe2000f8e023f */
[----:B------:R-:W-:Y:S01]  /*0ae0*/  LEA.HI R7, R9, R6, RZ, 0x4 ;  /* 0x0000000609077211 */ /* 0x000fe200078f20ff */
[----:B------:R-:W-:Y:S01]  /*0af0*/  UIADD3 UR19, -UR19, UR14, URZ ;  /* 0x0000000e13137290 */ /* 0x000fe2000fffe13f */
[----:B------:R-:W-:Y:S01]  /*0b00*/  LOP3.LUT R3, R240, 0xfffffff8, RZ, 0xc0, !PT ;  /* 0xfffffff8f0037812 */ /* 0x000fe200078ec0ff */
[----:B------:R-:W-:Y:S01]  /*0b10*/  IMAD.U32 R232, RZ, RZ, UR8 ;  /* 0x00000008ffe87e24 */ /* 0x000fe2000f8e00ff */
[----:B------:R-:W-:Y:S01]  /*0b20*/  SHF.R.S32.HI R240, RZ, 0x3, R240 ;  /* 0x00000003fff07819 */ /* 0x000fe200000114f0 */
[----:B------:R-:W-:Y:S01]  /*0b30*/  IMAD.U32 R16, RZ, RZ, UR13 ;  /* 0x0000000dff107e24 */ /* 0x000fe2000f8e00ff */
[----:B------:R-:W-:Y:S01]  /*0b40*/  SHF.R.S32.HI R0, RZ, 0x4, R7 ;  /* 0x00000004ff007819 */ /* 0x000fe20000011407 */
[----:B------:R-:W-:Y:S01]  /*0b50*/  IMAD.IADD R3, R6, 0x1, -R3 ;  /* 0x0000000106037824 */ /* 0x000fe200078e0a03 */
[--C-:B------:R-:W-:Y:S01]  /*0b60*/  SHF.R.S32.HI R241, RZ, 0x1f, R240.reuse ;  /* 0x0000001ffff17819 */ /* 0x100fe200000114f0 */
[----:B------:R-:W-:Y:S01]  /*0b70*/  IMAD.SHL.U32 R228, R240, 0x40, RZ ;  /* 0x00000040f0e47824 */ /* 0x000fe200078e00ff */
[----:B------:R-:W-:Y:S01]  /*0b80*/  LEA.HI R225, R7, R0, RZ, 0x1 ;  /* 0x0000000007e17211 */ /* 0x000fe200078f08ff */
[----:B------:R-:W-:Y:S01]  /*0b90*/  IMAD.SHL.U32 R238, R3, 0x8, RZ ;  /* 0x0000000803ee7824 */ /* 0x000fe200078e00ff */
[----:B------:R-:W-:Y:S01]  /*0ba0*/  LOP3.LUT R7, R7, 0xfffffff0, RZ, 0xc0, !PT ;  /* 0xfffffff007077812 */ /* 0x000fe200078ec0ff */
[----:B------:R-:W-:Y:S01]  /*0bb0*/  BSSY B0, `(.L_x_308) ;  /* 0x0000064000007945 */ /* 0x000fe20003800000 */
[----:B------:R-:W-:Y:S01]  /*0bc0*/  LOP3.LUT R228, R228, 0x1c0, RZ, 0xc0, !PT ;  /* 0x000001c0e4e47812 */ /* 0x000fe200078ec0ff */
[----:B------:R-:W-:Y:S01]  /*0bd0*/  IMAD.WIDE R16, R16, 0x80, R240 ;  /* 0x0000008010107825 */ /* 0x000fe200078e02f0 */
[----:B------:R-:W-:-:S02]  /*0be0*/  LOP3.LUT R225, R225, 0xfffffffe, RZ, 0xc0, !PT ;  /* 0xfffffffee1e17812 */ /* 0x000fc400078ec0ff */
[----:B------:R-:W-:Y:S01]  /*0bf0*/  LOP3.LUT R2, R228, 0x38, R238, 0xf8, !PT ;  /* 0x00000038e4027812 */ /* 0x000fe200078ef8ee */
[----:B------:R-:W-:Y:S01]  /*0c00*/  IMAD.IADD R7, R6, 0x1, -R7 ;  /* 0x0000000106077824 */ /* 0x000fe200078e0a07 */
[----:B------:R-:W-:Y:S01]  /*0c10*/  SHF.R.U32.HI R228, RZ, 0x3, R228 ;  /* 0x00000003ffe47819 */ /* 0x000fe200000116e4 */
[----:B------:R-:W-:Y:S01]  /*0c20*/  IMAD.IADD R225, R0, 0x1, -R225 ;  /* 0x0000000100e17824 */ /* 0x000fe200078e0ae1 */
[--C-:B------:R-:W-:Y:S02]  /*0c30*/  SHF.R.S32.HI R239, RZ, 0x1f, R238.reuse ;  /* 0x0000001fffef7819 */ /* 0x100fe400000114ee */
[----:B------:R-:W-:Y:S02]  /*0c40*/  SHF.R.S32.HI R0, RZ, 0x1f, R7 ;  /* 0x0000001fff007819 */ /* 0x000fe40000011407 */
[----:B------:R-:W-:Y:S01]  /*0c50*/  LOP3.LUT R228, R2, R228, RZ, 0x3c, !PT ;  /* 0x000000e402e47212 */ /* 0x000fe200078e3cff */
[----:B------:R-:W-:Y:S01]  /*0c60*/  IMAD R2, R241, c[0x0][0x198], RZ ;  /* 0x00006600f1027a24 */ /* 0x000fe200078e02ff */
[----:B------:R-:W-:Y:S01]  /*0c70*/  IADD3 R10, P0, R238, UR6, RZ ;  /* 0x00000006ee0a7c10 */ /* 0x000fe2000ff1e0ff */
[----:B------:R-:W-:Y:S01]  /*0c80*/  IMAD.WIDE.U32 R14, R240, c[0x0][0x198], R238 ;  /* 0x00006600f00e7a25 */ /* 0x000fe200078e00ee */
[----:B------:R-:W-:Y:S01]  /*0c90*/  LEA.HI R0, R0, R7, RZ, 0x3 ;  /* 0x0000000700007211 */ /* 0x000fe200078f18ff */
[----:B------:R-:W-:Y:S01]  /*0ca0*/  ULDC.64 UR6, c[0x0][0x1b8] ;  /* 0x00006e0000067ab9 */ /* 0x000fe20000000a00 */
[----:B------:R-:W-:Y:S01]  /*0cb0*/  IADD3.X R11, R239, UR22, RZ, P0, !PT ;  /* 0x00000016ef0b7c10 */ /* 0x000fe200087fe4ff */
[----:B------:R-:W-:Y:S01]  /*0cc0*/  IMAD R2, R240, c[0x0][0x19c], R2 ;  /* 0x00006700f0027a24 */ /* 0x000fe200078e0202 */
[----:B------:R-:W-:Y:S01]  /*0cd0*/  LOP3.LUT R4, R0, 0xfffffff8, RZ, 0xc0, !PT ;  /* 0xfffffff800047812 */ /* 0x000fe200078ec0ff */
[----:B------:R-:W-:Y:S01]  /*0ce0*/  UIMAD UR22, UR8, UR5, UR4 ;  /* 0x00000005081672a4 */ /* 0x000fe2000f8e0204 */
[----:B------:R-:W-:Y:S01]  /*0cf0*/  IADD3 R14, P0, R14, UR12, RZ ;  /* 0x0000000c0e0e7c10 */ /* 0x000fe2000ff1e0ff */
[----:B-1----:R-:W-:Y:S01]  /*0d00*/  IMAD.WIDE.U32 R12, R12, c[0x0][0x1a8], R10 ;  /* 0x00006a000c0c7a25 */ /* 0x002fe200078e000a */
[----:B------:R-:W-:Y:S01]  /*0d10*/  LEA.HI R5, R9, R6, RZ, 0x6 ;  /* 0x0000000609057211 */ /* 0x000fe200078f30ff */
[----:B------:R-:W-:Y:S01]  /*0d20*/  ULDC.64 UR4, c[0x0][0x1a8] ;  /* 0x00006a0000047ab9 */ /* 0x000fe20000000a00 */
[----:B------:R-:W-:Y:S01]  /*0d30*/  IADD3.X R15, R15, UR10, R2, P0, !PT ;  /* 0x0000000a0f0f7c10 */ /* 0x000fe200087fe402 */
[----:B------:R-:W-:Y:S01]  /*0d40*/  IMAD.IADD R4, R7, 0x1, -R4 ;  /* 0x0000000107047824 */ /* 0x000fe200078e0a04 */
[----:B------:R-:W-:Y:S01]  /*0d50*/  UIMAD UR6, UR21, UR6, URZ ;  /* 0x00000006150672a4 */ /* 0x000fe2000f8e023f */
[----:B------:R-:W-:Y:S01]  /*0d60*/  IMAD R2, R241, c[0x0][0x1a0], RZ ;  /* 0x00006800f1027a24 */ /* 0x000fe200078e02ff */
[----:B------:R-:W-:Y:S01]  /*0d70*/  UIMAD UR4, UR20, UR4, URZ ;  /* 0x00000004140472a4 */ /* 0x000fe2000f8e023f */
[----:B------:R-:W-:Y:S01]  /*0d80*/  IMAD.WIDE.U32 R10, R240, c[0x0][0x1a0], R238 ;  /* 0x00006800f00a7a25 */ /* 0x000fe200078e00ee */
[C---:B------:R-:W-:Y:S01]  /*0d90*/  LOP3.LUT P2, RZ, R4.reuse, 0x4, RZ, 0xc0, !PT ;  /* 0x0000000404ff7812 */ /* 0x040fe2000784c0ff */
[----:B------:R-:W-:Y:S01]  /*0da0*/  UIMAD UR6, UR8, UR7, UR6 ;  /* 0x00000007080672a4 */ /* 0x000fe2000f8e0206 */
[----:B------:R-:W-:Y:S01]  /*0db0*/  LOP3.LUT P1, RZ, R4, 0x2, RZ, 0xc0, !PT ;  /* 0x0000000204ff7812 */ /* 0x000fe2000782c0ff */
[----:B------:R-:W-:Y:S01]  /*0dc0*/  IMAD.SHL.U32 R5, R5, 0x8, RZ ;  /* 0x0000000805057824 */ /* 0x000fe200078e00ff */
[----:B------:R-:W-:Y:S01]  /*0dd0*/  IADD3 R10, P0, R10, UR24, RZ ;  /* 0x000000180a0a7c10 */ /* 0x000fe2000ff1e0ff */
[----:B------:R-:W-:Y:S01]  /*0de0*/  IMAD R2, R240, c[0x0][0x1a4], R2 ;  /* 0x00006900f0027a24 */ /* 0x000fe200078e0202 */
[----:B------:R-:W-:Y:S01]  /*0df0*/  UIMAD UR4, UR15, UR5, UR4 ;  /* 0x000000050f0472a4 */ /* 0x000fe2000f8e0204 */
[----:B------:R-:W-:Y:S01]  /*0e00*/  IMAD.SHL.U32 R4, R4, 0x40, RZ ;  /* 0x0000004004047824 */ /* 0x000fe200078e00ff */
[----:B------:R-:W-:Y:S01]  /*0e10*/  LOP3.LUT R228, R228, 0xfffffe00, R5, 0xf8, !PT ;  /* 0xfffffe00e4e47812 */ /* 0x000fe200078ef805 */
[----:B------:R-:W-:Y:S01]  /*0e20*/  IMAD.SHL.U32 R5, R225, 0x8, RZ ;  /* 0x00000008e1057824 */ /* 0x000fe200078e00ff */
[----:B------:R-:W-:Y:S01]  /*0e30*/  IADD3.X R11, R11, UR23, R2, P0, !PT ;  /* 0x000000170b0b7c10 */ /* 0x000fe200087fe402 */
[----:B------:R-:W-:Y:S01]  /*0e40*/  IMAD.WIDE.U32 R234, R234, c[0x0][0x1b0], R14 ;  /* 0x00006c00eaea7a25 */ /* 0x000fe200078e000e */
[----:B------:R-:W-:-:S02]  /*0e50*/  ISETP.GE.AND P0, PT, R240, UR19, PT ;  /* 0x00000013f0007c0c */ /* 0x000fc4000bf06270 */
[----:B------:R-:W-:Y:S01]  /*0e60*/  LOP3.LUT R4, R4, 0x1c0, RZ, 0xc0, !PT ;  /* 0x000001c004047812 */ /* 0x000fe200078ec0ff */
[----:B------:R-:W-:Y:S01]  /*0e70*/  IMAD.WIDE.U32 R232, R232, c[0x0][0x1b8], R10 ;  /* 0x00006e00e8e87a25 */ /* 0x000fe200078e000a */
[----:B------:R-:W-:Y:S02]  /*0e80*/  IADD3 R15, R13, UR4, RZ ;  /* 0x000000040d0f7c10 */ /* 0x000fe4000fffe0ff */
[----:B------:R-:W-:Y:S01]  /*0e90*/  LOP3.LUT R5, R4, 0x8, R5, 0xf8, !PT ;  /* 0x0000000804057812 */ /* 0x000fe200078ef805 */
[----:B------:R-:W-:Y:S01]  /*0ea0*/  IMAD.SHL.U32 R0, R0, 0x40, RZ ;  /* 0x0000004000007824 */ /* 0x000fe200078e00ff */
[----:B------:R-:W-:Y:S01]  /*0eb0*/  SHF.R.U32.HI R4, RZ, 0x3, R4 ;  /* 0x00000003ff047819 */ /* 0x000fe20000011604 */
[----:B------:R-:W-:Y:S01]  /*0ec0*/  IMAD.MOV.U32 R2, RZ, RZ, 0x10 ;  /* 0x00000010ff027424 */ /* 0x000fe200078e00ff */
[----:B------:R-:W-:Y:S01]  /*0ed0*/  IADD3 R237, R235, UR22, RZ ;  /* 0x00000016ebed7c10 */ /* 0x000fe2000fffe0ff */
[----:B------:R-:W-:Y:S01]  /*0ee0*/  IMAD.MOV.U32 R7, RZ, RZ, 0x20 ;  /* 0x00000020ff077424 */ /* 0x000fe200078e00ff */
[----:B------:R-:W-:Y:S01]  /*0ef0*/  LOP3.LUT R4, R5, R4, RZ, 0x3c, !PT ;  /* 0x0000000405047212 */ /* 0x000fe200078e3cff */
[----:B------:R-:W-:Y:S01]  /*0f00*/  IMAD.SHL.U32 R228, R228, 0x2, RZ ;  /* 0x00000002e4e47824 */ /* 0x000fe200078e00ff */
[----:B------:R-:W-:-:S02]  /*0f10*/  IADD3 R227, R233, UR6, RZ ;  /* 0x00000006e9e37c10 */ /* 0x000fc4000fffe0ff */
[----:B------:R-:W-:Y:S02]  /*0f20*/  LOP3.LUT R4, R4, 0xfffffe00, R0, 0xf8, !PT ;  /* 0xfffffe0004047812 */ /* 0x000fe400078ef800 */
[C---:B------:R-:W-:Y:S02]  /*0f30*/  IADD3 R231, R238.reuse, 0x40, RZ ;  /* 0x00000040eee77810 */ /* 0x040fe40007ffe0ff */
[C---:B------:R-:W-:Y:S02]  /*0f40*/  IADD3 R230, R238.reuse, 0x80, RZ ;  /* 0x00000080eee67810 */ /* 0x040fe40007ffe0ff */
[----:B------:R-:W-:Y:S02]  /*0f50*/  IADD3 R229, R238, 0xc0, RZ ;  /* 0x000000c0eee57810 */ /* 0x000fe40007ffe0ff */
[----:B------:R-:W-:Y:S02]  /*0f60*/  SEL R2, R2, 0xfffffff0, !P1 ;  /* 0xfffffff002027807 */ /* 0x000fe40004800000 */
        /* <DEDUP_REMOVED lines=40> */
.L_x_309:
[----:B------:R-:W-:Y:S05]  /*11f0*/  BSYNC B0 ;  /* 0x0000000000007941 */ /* 0x000fea0003800000 */
.L_x_308:
[----:B------:R-:W-:Y:S01]  /*1200*/  IADD3 R8, R240, 0x20, RZ ;  /* 0x00000020f0087810 */ /* 0x000fe20007ffe0ff */
[----:B------:R-:W-:Y:S03]  /*1210*/  BSSY B0, `(.L_x_310) ;  /* 0x000002c000007945 */ /* 0x000fe60003800000 */
[----:B------:R-:W-:-:S13]  /*1220*/  ISETP.GE.AND P0, PT, R8, UR19, PT ;  /* 0x0000001308007c0c */ /* 0x000fda000bf06270 */
[----:B------:R-:W-:Y:S05]  /*1230*/  @P0 BRA `(.L_x_311) ;  /* 0x0000029000000947 */ /* 0x000fea0003800000 */
[----:B------:R-:W-:Y:S01]  /*1240*/  IADD3 R10, P0, R16, 0x20, RZ ;  /* 0x00000020100a7810 */ /* 0x000fe20007f1e0ff */
[----:B-1----:R-:W-:Y:S01]  /*1250*/  IMAD.MOV.U32 R18, RZ, RZ, R12 ;  /* 0x000000ffff127224 */ /* 0x002fe200078e000c */
        /* <DEDUP_REMOVED lines=39> */
.L_x_311:
[----:B------:R-:W-:Y:S05]  /*14d0*/  BSYNC B0 ;  /* 0x0000000000007941 */ /* 0x000fea0003800000 */
.L_x_310:
        /* <DEDUP_REMOVED lines=45> */
.L_x_313:
[----:B------:R-:W-:Y:S05]  /*17b0*/  BSYNC B0 ;  /* 0x0000000000007941 */ /* 0x000fea0003800000 */
.L_x_312:
        /* <DEDUP_REMOVED lines=12> */
[----:B-1----:R-:W-:Y:S01]  /*1880*/  IMAD.X R10, RZ, RZ, R17, P0 ;  /* 0x000000ffff0a7224 */ /* 0x002fe200000e0611 */
        /* <DEDUP_REMOVED lines=35> */
.L_x_315:
[----:B------:R-:W-:Y:S05]  /*1ac0*/  BSYNC B0 ;  /* 0x0000000000007941 */ /* 0x000fea0003800000 */
.L_x_314:
[----:B------:R-:W-:Y:S01]  /*1ad0*/  ULEA.HI.SX32 UR21, UR9, 0xffffffff, 0x1a ;  /* 0xffffffff09157891 */ /* 0x000fe2000f8fd23f */
[----:B------:R-:W-:Y:S01]  /*1ae0*/  MOV R236, R234 ;  /* 0x000000ea00ec7202 */ /* 0x000fe20000000f00 */
[----:B------:R-:W-:Y:S01]  /*1af0*/  IMAD.U32 R5, RZ, RZ, UR25 ;  /* 0x00000019ff057e24 */ /* 0x000fe2000f8e00ff */
[----:B------:R-:W-:Y:S01]  /*1b00*/  BSSY B0, `(.L_x_316) ;  /* 0x000002a000007945 */ /* 0x000fe20003800000 */
[----:B------:R-:W-:Y:S02]  /*1b10*/  UIMAD UR6, UR21, -0x40, UR18 ;  /* 0xffffffc0150678a4 */ /* 0x000fe4000f8e0212 */
[----:B------:R-:W-:Y:S01]  /*1b20*/  USHF.R.S32.HI UR7, URZ, 0x1f, UR21 ;  /* 0x0000001f3f077899 */ /* 0x000fe20008011415 */
[----:B-1----:R-:W-:Y:S01]  /*1b30*/  IMAD.WIDE.U32 R16, R5, UR21, R236 ;  /* 0x0000001505107c25 */ /* 0x002fe2000f8e00ec */
        /* <DEDUP_REMOVED lines=38> */
.L_x_317:
[----:B------:R-:W-:Y:S05]  /*1da0*/  BSYNC B0 ;  /* 0x0000000000007941 */ /* 0x000fea0003800000 */
.L_x_316:
[----:B------:R-:W-:Y:S01]  /*1db0*/  ISETP.GE.AND P0, PT, R8, UR6, PT ;  /* 0x0000000608007c0c */ /* 0x000fe2000bf06270 */
[----:B------:R-:W-:Y:S01]  /*1dc0*/  UMOV UR5, 0x5 ;  /* 0x0000000500057882 */ /* 0x000fe20000000000 */
[----:B------:R-:W-:Y:S01]  /*1dd0*/  BSSY B0, `(.L_x_318) ;  /* 0x0000028000007945 */ /* 0x000fe20003800000 */
[----:B------:R-:W-:Y:S02]  /*1de0*/  ULDC UR20, c[0x0][0x19c] ;  /* 0x0000670000147ab9 */ /* 0x000fe40000000800 */
[----:B------:R-:W-:Y:S02]  /*1df0*/  USHF.L.U32 UR15, UR4, 0x5, URZ ;  /* 0x00000005040f7899 */ /* 0x000fe4000800063f */
[----:B------:R-:W-:-:S06]  /*1e00*/  USHF.L.U64.HI UR20, UR4, UR5, UR20 ;  /* 0x0000000504147299 */ /* 0x000fcc0008010214 */
[----:B------:R-:W-:Y:S05]  /*1e10*/  @P0 BRA `(.L_x_319) ;  /* 0x0000023000000947 */ /* 0x000fea0003800000 */
[----:B------:R-:W-:Y:S02]  /*1e20*/  ISETP.GE.AND P5, PT, R238, c[0x0][0x220], PT ;  /* 0x00008800ee007a0c */ /* 0x000fe40003fa6270 */
[----:B------:R-:W-:Y:S02]  /*1e30*/  ISETP.GE.AND P4, PT, R231, c[0x0][0x220], PT ;  /* 0x00008800e7007a0c */ /* 0x000fe40003f86270 */
[----:B------:R-:W-:Y:S02]  /*1e40*/  ISETP.GE.AND P2, PT, R230, c[0x0][0x220], PT ;  /* 0x00008800e6007a0c */ /* 0x000fe40003f46270 */
[----:B------:R-:W-:-:S04]  /*1e50*/  IADD3 R11, P0, R16, UR15, RZ ;  /* 0x0000000f100b7c10 */ /* 0x000fc8000ff1e0ff */
[----:B------:R-:W-:Y:S02]  /*1e60*/  IADD3.X R10, R10, UR20, RZ, P0, !PT ;  /* 0x000000140a0a7c10 */ /* 0x000fe400087fe4ff */
[----:B------:R-:W-:Y:S01]  /*1e70*/  ISETP.GE.AND P0, PT, R229, c[0x0][0x220], PT ;  /* 0x00008800e5007a0c */ /* 0x000fe20003f06270 */
[----:B------:R2:W-:Y:S01]  /*1e80*/  @P5 STS.128 [R228+0x11000], RZ ;  /* 0x011000ffe4005388 */ /* 0x0005e20000000c00 */
[C---:B------:R-:W-:Y:S02]  /*1e90*/  @!P5 LEA R16, P6, R11.reuse, c[0x0][0x168], 0x1 ;  /* 0x00005a000b10da11 */ /* 0x040fe400078c08ff */
[C---:B-1----:R-:W-:Y:S02]  /*1ea0*/  @!P4 LEA R14, P3, R11.reuse, c[0x0][0x168], 0x1 ;  /* 0x00005a000b0eca11 */ /* 0x042fe400078608ff */
        /* <DEDUP_REMOVED lines=26> */
.L_x_319:
[----:B------:R-:W-:Y:S05]  /*2050*/  BSYNC B0 ;  /* 0x0000000000007941 */ /* 0x000fea0003800000 */
.L_x_318:
[----:B------:R-:W0:Y:S01]  /*2060*/  LDGDEPBAR ;  /* 0x00000000000079af */ /* 0x000e220000000000 */
[----:B------:R-:W-:Y:S01]  /*2070*/  ISETP.GE.AND P1, PT, R240, UR6, PT ;  /* 0x00000006f0007c0c */ /* 0x000fe2000bf26270 */
[----:B------:R-:W-:Y:S01]  /*2080*/  ULDC.64 UR4, c[0x0][0x1a0] ;  /* 0x0000680000047ab9 */ /* 0x000fe20000000a00 */
[----:B------:R-:W-:Y:S01]  /*2090*/  BSSY B0, `(.L_x_320) ;  /* 0x0000032000007945 */ /* 0x000fe20003800000 */
[----:B------:R-:W-:Y:S02]  /*20a0*/  UIMAD.WIDE.U32 UR26, UR21, UR4, URZ ;  /* 0x00000004151a72a5 */ /* 0x000fe4000f8e003f */
[----:B------:R-:W-:-:S04]  /*20b0*/  UIMAD UR4, UR7, UR4, URZ ;  /* 0x00000004070472a4 */ /* 0x000fc8000f8e023f */
[----:B------:R-:W-:Y:S01]  /*20c0*/  UIMAD UR4, UR21, UR5, UR4 ;  /* 0x00000005150472a4 */ /* 0x000fe2000f8e0204 */
[----:B-12---:R-:W-:Y:S02]  /*20d0*/  IMAD.U32 R12, RZ, RZ, UR26 ;  /* 0x0000001aff0c7e24 */ /* 0x006fe4000f8e00ff */
        /* <DEDUP_REMOVED lines=45> */
.L_x_321:
[----:B------:R-:W-:Y:S05]  /*23b0*/  BSYNC B0 ;  /* 0x0000000000007941 */ /* 0x000fea0003800000 */
.L_x_320:
[----:B------:R-:W-:Y:S01]  /*23c0*/  ISETP.GE.AND P0, PT, R8, UR6, PT ;  /* 0x0000000608007c0c */ /* 0x000fe2000bf06270 */
[----:B------:R-:W-:Y:S01]  /*23d0*/  BSSY B0, `(.L_x_322) ;  /* 0x000002d000007945 */ /* 0x000fe20003800000 */
[----:B------:R-:W-:-:S04]  /*23e0*/  LEA.HI R226, R9, R6, RZ, 0x5 ;  /* 0x0000000609e27211 */ /* 0x000fc800078f28ff */
[----:B------:R-:W-:-:S07]  /*23f0*/  SHF.R.S32.HI R226, RZ, 0x5, R226 ;  /* 0x00000005ffe27819 */ /* 0x000fce00000114e2 */
        /* <DEDUP_REMOVED lines=42> */
.L_x_323:
[----:B------:R-:W-:Y:S05]  /*26a0*/  BSYNC B0 ;  /* 0x0000000000007941 */ /* 0x000fea0003800000 */
.L_x_322:
[C---:B------:R-:W-:Y:S01]  /*26b0*/  IMAD.SHL.U32 R7, R3.reuse, 0x40, RZ ;  /* 0x0000004003077824 */ /* 0x040fe200078e00ff */
[----:B------:R-:W-:Y:S01]  /*26c0*/  R2P PR, R3, 0x6 ;  /* 0x0000000603007804 */ /* 0x000fe20000000000 */
[----:B--2-4-:R-:W-:Y:S01]  /*26d0*/  IMAD.SHL.U32 R8, R240, 0x8, RZ ;  /* 0x00000008f0087824 */ /* 0x014fe200078e00ff */
[----:B------:R-:W0:Y:S01]  /*26e0*/  LDGDEPBAR ;  /* 0x00000000000079af */ /* 0x000e220000000000 */
[----:B------:R-:W-:Y:S01]  /*26f0*/  IMAD R226, R226, 0x400, R4 ;  /* 0x00000400e2e27824 */ /* 0x000fe200078e0204 */
[----:B------:R-:W-:Y:S01]  /*2700*/  LOP3.LUT R7, R7, 0x1c0, RZ, 0xc0, !PT ;  /* 0x000001c007077812 */ /* 0x000fe200078ec0ff */
[----:B------:R-:W-:Y:S01]  /*2710*/  IMAD.SHL.U32 R6, R6, 0x2, RZ ;  /* 0x0000000206067824 */ /* 0x000fe200078e00ff */
[----:B------:R-:W-:Y:S01]  /*2720*/  UISETP.GE.AND UP0, UPT, UR18, 0x41, UPT ;  /* 0x000000411200788c */ /* 0x000fe2000bf06270 */
[----:B------:R-:W-:Y:S01]  /*2730*/  IMAD.SHL.U32 R226, R226, 0x2, RZ ;  /* 0x00000002e2e27824 */ /* 0x000fe200078e00ff */
[----:B------:R-:W-:Y:S02]  /*2740*/  LOP3.LUT R8, R7, 0x8, R8, 0xf8, !PT ;  /* 0x0000000807087812 */ /* 0x000fe400078ef808 */
[----:B------:R-:W-:Y:S01]  /*2750*/  SHF.R.U32.HI R7, RZ, 0x3, R7 ;  /* 0x00000003ff077819 */ /* 0x000fe20000011607 */
[--C-:B------:R-:W-:Y:S01]  /*2760*/  IMAD R224, R2, 0x2, R226.reuse ;  /* 0x0000000202e07824 */ /* 0x100fe200078e02e2 */
[----:B------:R-:W-:Y:S01]  /*2770*/  LDSM.16.M88.4 R76, [R226] ;  /* 0x00000000e24c783b */ /* 0x000fe20000000200 */
[----:B------:R-:W-:Y:S01]  /*2780*/  IMAD R222, R0, 0x2, R226 ;  /* 0x0000000200de7824 */ /* 0x000fe200078e02e2 */
[----:B------:R-:W-:Y:S01]  /*2790*/  LOP3.LUT R7, R8, R7, RZ, 0x3c, !PT ;  /* 0x0000000708077212 */ /* 0x000fe200078e3cff */
[----:B------:R-:W-:Y:S01]  /*27a0*/  IMAD R221, R0, 0x2, R224 ;  /* 0x0000000200dd7824 */ /* 0x000fe200078e02e0 */
[----:B------:R-:W-:Y:S01]  /*27b0*/  LDSM.16.M88.4 R36, [R224] ;  /* 0x00000000e024783b */ /* 0x000fe20000000200 */
[----:B------:R-:W-:-:S02]  /*27c0*/  LOP3.LUT R6, R6, 0x6, RZ, 0xc0, !PT ;  /* 0x0000000606067812 */ /* 0x000fc400078ec0ff */
[----:B------:R-:W-:Y:S01]  /*27d0*/  IMAD R225, R225, 0x200, R7 ;  /* 0x00000200e1e17824 */ /* 0x000fe200078e0207 */
[----:B------:R-:W-:Y:S03]  /*27e0*/  LDSM.16.M88.4 R72, [R221] ;  /* 0x00000000dd48783b */ /* 0x000fe60000000200 */
[----:B------:R-:W-:-:S05]  /*27f0*/  IMAD.SHL.U32 R225, R225, 0x2, RZ ;  /* 0x00000002e1e17824 */ /* 0x000fca00078e00ff */
[----:B------:R-:W2:Y:S01]  /*2800*/  LDSM.16.M88.4 R48, [R225+0x10000] ;  /* 0x01000000e130783b */ /* 0x000ea20000000200 */
[C---:B------:R-:W-:Y:S02]  /*2810*/  IADD3 R3, R225.reuse, 0x10000, RZ ;  /* 0x00010000e1037810 */ /* 0x040fe40007ffe0ff */
[----:B------:R-:W-:Y:S01]  /*2820*/  IADD3 R223, R225, 0x10020, RZ ;  /* 0x00010020e1df7810 */ /* 0x000fe20007ffe0ff */
[----:B------:R-:W4:Y:S01]  /*2830*/  LDSM.16.M88.4 R40, [R225+0x10800] ;  /* 0x01080000e128783b */ /* 0x000f220000000200 */
[----:B------:R-:W-:Y:S01]  /*2840*/  @P1 IADD3 R223, R3, -0x20, RZ ;  /* 0xffffffe003df1810 */ /* 0x000fe20007ffe0ff */
[----:B------:R-:W-:Y:S02]  /*2850*/  IMAD.MOV.U32 R3, RZ, RZ, 0x40 ;  /* 0x00000040ff037424 */ /* 0x000fe400078e00ff */
[----:B------:R-:W5:Y:S01]  /*2860*/  LDSM.16.M88.4 R12, [R225+0x11000] ;  /* 0x01100000e10c783b */ /* 0x000f620000000200 */
[----:B------:R-:W-:Y:S02]  /*2870*/  IADD3 R215, R223, 0x800, RZ ;  /* 0x00000800dfd77810 */ /* 0x000fe40007ffe0ff */
[----:B------:R-:W-:Y:S01]  /*2880*/  SEL R3, R3, 0xffffffc0, !P2 ;  /* 0xffffffc003037807 */ /* 0x000fe20005000000 */
[----:B------:R-:W1:Y:S01]  /*2890*/  LDSM.16.M88.4 R20, [R225+0x11800] ;  /* 0x01180000e114783b */ /* 0x000e620000000200 */
[----:B------:R-:W-:-:S02]  /*28a0*/  IADD3 R214, R223, 0x1000, RZ ;  /* 0x00001000dfd67810 */ /* 0x000fc40007ffe0ff */
[----:B------:R-:W-:Y:S01]  /*28b0*/  IADD3 R213, R223, 0x1800, RZ ;  /* 0x00001800dfd57810 */ /* 0x000fe20007ffe0ff */
[----:B------:R-:W3:Y:S01]  /*28c0*/  LDSM.16.M88.4 R24, [R223] ;  /* 0x00000000df18783b */ /* 0x000ee20000000200 */
[----:B------:R-:W-:Y:S01]  /*28d0*/  IMAD.IADD R219, R225, 0x1, R3 ;  /* 0x00000001e1db7824 */ /* 0x000fe200078e0203 */
[----:B------:R-:W-:Y:S01]  /*28e0*/  IADD3 R211, R223, 0x2000, RZ ;  /* 0x00002000dfd37810 */ /* 0x000fe20007ffe0ff */
[----:B------:R-:W-:Y:S01]  /*28f0*/  IMAD.IADD R212, R3, 0x1, R223 ;  /* 0x0000000103d47824 */ /* 0x000fe200078e02df */
[----:B------:R-:W1:Y:S01]  /*2900*/  LDSM.16.M88.4 R28, [R223+0x800] ;  /* 0x00080000df1c783b */ /* 0x000e620000000200 */
[----:B------:R-:W-:Y:S01]  /*2910*/  IMAD.U32 R3, RZ, RZ, UR21 ;  /* 0x00000015ff037e24 */ /* 0x000fe2000f8e00ff */
[----:B------:R-:W-:Y:S02]  /*2920*/  IADD3 R210, R223, 0x2800, RZ ;  /* 0x00002800dfd27810 */ /* 0x000fe40007ffe0ff */
[----:B------:R-:W1:Y:S01]  /*2930*/  LDSM.16.M88.4 R56, [R223+0x1800] ;  /* 0x00180000df38783b */ /* 0x000e620000000200 */
[----:B------:R-:W-:Y:S01]  /*2940*/  IMAD R3, R3, 0x40, R6 ;  /* 0x0000004003037824 */ /* 0x000fe200078e0206 */
[----:B------:R-:W-:-:S02]  /*2950*/  IADD3 R209, R223, 0x3000, RZ ;  /* 0x00003000dfd17810 */ /* 0x000fc40007ffe0ff */
[----:B------:R-:W-:Y:S01]  /*2960*/  LDSM.16.M88.4 R32, [R219+0x10000] ;  /* 0x01000000db20783b */ /* 0x000fe20000000200 */
[----:B------:R-:W-:Y:S02]  /*2970*/  IADD3 R208, R223, 0x3800, RZ ;  /* 0x00003800dfd07810 */ /* 0x000fe40007ffe0ff */
[C---:B------:R-:W-:Y:S01]  /*2980*/  IADD3 R6, R3.reuse, 0x10, RZ ;  /* 0x0000001003067810 */ /* 0x040fe20007ffe0ff */
[----:B------:R-:W-:Y:S01]  /*2990*/  LDSM.16.M88.4 R80, [R219+0x11800] ;  /* 0x01180000db50783b */ /* 0x000fe20000000200 */
[C---:B------:R-:W-:Y:S02]  /*29a0*/  IADD3 R7, R3.reuse, 0x9, RZ ;  /* 0x0000000903077810 */ /* 0x040fe40007ffe0ff */
[----:B------:R-:W-:Y:S01]  /*29b0*/  ISETP.GE.AND P4, PT, R6, UR18, PT ;  /* 0x0000001206007c0c */ /* 0x000fe2000bf86270 */
[----:B------:R-:W-:Y:S01]  /*29c0*/  LDSM.16.M88.4 R68, [R212] ;  /* 0x00000000d444783b */ /* 0x000fe20000000200 */
[----:B------:R-:W-:Y:S02]  /*29d0*/  IADD3 R6, R3, 0x11, RZ ;  /* 0x0000001103067810 */ /* 0x000fe40007ffe0ff */
[----:B------:R-:W-:Y:S01]  /*29e0*/  ISETP.GE.AND P5, PT, R7, UR18, PT ;  /* 0x0000001207007c0c */ /* 0x000fe2000bfa6270 */
[----:B--2---:R-:W-:Y:S01]  /*29f0*/  HMMA.16816.F32 R52, R76, R48, RZ ;  /* 0x000000304c34723c */ /* 0x004fe200000018ff */
[----:B------:R-:W-:Y:S01]  /*2a00*/  LDSM.16.M88.4 R64, [R212+0x800] ;  /* 0x00080000d440783b */ /* 0x000fe20000000200 */
[----:B------:R-:W-:-:S02]  /*2a10*/  IADD3 R7, R3, 0x18, RZ ;  /* 0x0000001803077810 */ /* 0x000fc40007ffe0ff */
[C---:B------:R-:W-:Y:S01]  /*2a20*/  ISETP.GE.AND P1, PT, R3.reuse, UR18, PT ;  /* 0x0000001203007c0c */ /* 0x040fe2000bf26270 */
[----:B------:R-:W-:Y:S01]  /*2a30*/  LDSM.16.M88.4 R60, [R212+0x1000] ;  /* 0x00100000d43c783b */ /* 0x000fe20000000200 */
[----:B------:R-:W-:Y:S02]  /*2a40*/  ISETP.GE.AND P3, PT, R6, UR18, PT ;  /* 0x0000001206007c0c */ /* 0x000fe4000bf66270 */
[C---:B------:R-:W-:Y:S01]  /*2a50*/  HMMA.16816.F32 R48, R76.reuse, R50, RZ ;  /* 0x000000324c30723c */ /* 0x040fe200000018ff */
[----:B------:R-:W-:Y:S02]  /*2a60*/  IADD3 R6, R3, 0x19, RZ ;  /* 0x0000001903067810 */ /* 0x000fe40007ffe0ff */
[----:B------:R-:W-:Y:S02]  /*2a70*/  ISETP.GE.AND P2, PT, R7, UR18, PT ;  /* 0x0000001207007c0c */ /* 0x000fe4000bf46270 */
[----:B------:R-:W-:Y:S02]  /*2a80*/  IADD3 R7, R3, 0x20, RZ ;  /* 0x0000002003077810 */ /* 0x000fe40007ffe0ff */
[C---:B------:R-:W-:Y:S01]  /*2a90*/  IADD3 R207, R223.reuse, 0x4000, RZ ;  /* 0x00004000dfcf7810 */ /* 0x040fe20007ffe0ff */
[----:B----4-:R-:W-:Y:S01]  /*2aa0*/  HMMA.16816.F32 R44, R76, R40, RZ ;  /* 0x000000284c2c723c */ /* 0x010fe200000018ff */
[----:B------:R-:W-:-:S02]  /*2ab0*/  IADD3 R206, R223, 0x4800, RZ ;  /* 0x00004800dfce7810 */ /* 0x000fc40007ffe0ff */
[C---:B------:R-:W-:Y:S02]  /*2ac0*/  IADD3 R205, R223.reuse, 0x5000, RZ ;  /* 0x00005000dfcd7810 */ /* 0x040fe40007ffe0ff */
[C---:B------:R-:W-:Y:S02]  /*2ad0*/  IADD3 R204, R223.reuse, 0x5800, RZ ;  /* 0x00005800dfcc7810 */ /* 0x040fe40007ffe0ff */
[C---:B------:R-:W-:Y:S01]  /*2ae0*/  IADD3 R203, R223.reuse, 0x6000, RZ ;  /* 0x00006000dfcb7810 */ /* 0x040fe20007ffe0ff */
[----:B-----5:R-:W-:Y:S01]  /*2af0*/  HMMA.16816.F32 R16, R76, R12, RZ ;  /* 0x0000000c4c10723c */ /* 0x020fe200000018ff */
[C---:B------:R-:W-:Y:S02]  /*2b00*/  IADD3 R202, R223.reuse, 0x6800, RZ ;  /* 0x00006800dfca7810 */ /* 0x040fe40007ffe0ff */
[C---:B------:R-:W-:Y:S02]  /*2b10*/  IADD3 R201, R223.reuse, 0x7000, RZ ;  /* 0x00007000dfc97810 */ /* 0x040fe40007ffe0ff */
[----:B------:R-:W-:-:S03]  /*2b20*/  IADD3 R200, R223, 0x7800, RZ ;  /* 0x00007800dfc87810 */ /* 0x000fc60007ffe0ff */
[C---:B------:R-:W-:Y:S08]  /*2b30*/  HMMA.16816.F32 R40, R76.reuse, R42, RZ ;  /* 0x0000002a4c28723c */ /* 0x040ff000000018ff */
[C---:B------:R-:W-:Y:S08]  /*2b40*/  HMMA.16816.F32 R12, R76.reuse, R14, RZ ;  /* 0x0000000e4c0c723c */ /* 0x040ff000000018ff */
[C---:B-1----:R-:W-:Y:S08]  /*2b50*/  HMMA.16816.F32 R8, R76.reuse, R20, RZ ;  /* 0x000000144c08723c */ /* 0x042ff000000018ff */
[----:B------:R-:W-:Y:S01]  /*2b60*/  HMMA.16816.F32 R76, R76, R22, RZ ;  /* 0x000000164c4c723c */ /* 0x000fe200000018ff */
[----:B------:R-:W1:Y:S07]  /*2b70*/  LDSM.16.M88.4 R20, [R223+0x1000] ;  /* 0x00100000df14783b */ /* 0x000e6e0000000200 */
[C---:B---3--:R-:W-:Y:S08]  /*2b80*/  HMMA.16816.F32 R52, R36.reuse, R24, R52 ;  /* 0x000000182434723c */ /* 0x048ff00000001834 */
[C---:B------:R-:W-:Y:S01]  /*2b90*/  HMMA.16816.F32 R48, R36.reuse, R26, R48 ;  /* 0x0000001a2430723c */ /* 0x040fe20000001830 */
[----:B------:R-:W2:Y:S07]  /*2ba0*/  LDSM.16.M88.4 R24, [R222] ;  /* 0x00000000de18783b */ /* 0x000eae0000000200 */
[C---:B------:R-:W-:Y:S08]  /*2bb0*/  HMMA.16816.F32 R44, R36.reuse, R28, R44 ;  /* 0x0000001c242c723c */ /* 0x040ff0000000182c */
[C---:B------:R-:W-:Y:S01]  /*2bc0*/  HMMA.16816.F32 R40, R36.reuse, R30, R40 ;  /* 0x0000001e2428723c */ /* 0x040fe20000001828 */
[----:B------:R-:W3:Y:S07]  /*2bd0*/  LDSM.16.M88.4 R28, [R219+0x10800] ;  /* 0x01080000db1c783b */ /* 0x000eee0000000200 */
[C---:B------:R-:W-:Y:S08]  /*2be0*/  HMMA.16816.F32 R8, R36.reuse, R56, R8 ;  /* 0x000000382408723c */ /* 0x040ff00000001808 */
[C---:B-1----:R-:W-:Y:S08]  /*2bf0*/  HMMA.16816.F32 R16, R36.reuse, R20, R16 ;  /* 0x000000142410723c */ /* 0x042ff00000001810 */
[C---:B------:R-:W-:Y:S01]  /*2c00*/  HMMA.16816.F32 R12, R36.reuse, R22, R12 ;  /* 0x00000016240c723c */ /* 0x040fe2000000180c */
[----:B------:R-:W1:Y:S07]  /*2c10*/  LDSM.16.M88.4 R20, [R219+0x11000] ;  /* 0x01100000db14783b */ /* 0x000e6e0000000200 */
        /* <DEDUP_REMOVED lines=12> */
[C---:B------:R-:W-:Y:S08]  /*2ce0*/  HMMA.16816.F32 R8, R24.reuse, R80, R8 ;  /* 0x000000501808723c */ /* 0x040ff00000001808 */
[----:B------:R-:W-:Y:S01]  /*2cf0*/  HMMA.16816.F32 R76, R24, R82, R76 ;  /* 0x00000052184c723c */ /* 0x000fe2000000184c */
[----:B------:R-:W5:Y:S07]  /*2d00*/  LDSM.16.M88.4 R24, [R225+0x13800] ;  /* 0x01380000e118783b */ /* 0x000f6e0000000200 */
[C---:B------:R-:W-:Y:S08]  /*2d10*/  HMMA.16816.F32 R52, R72.reuse, R68, R52 ;  /* 0x000000444834723c */ /* 0x040ff00000001834 */
[C---:B------:R-:W-:Y:S08]  /*2d20*/  HMMA.16816.F32 R48, R72.reuse, R70, R48 ;  /* 0x000000464830723c */ /* 0x040ff00000001830 */
[C---:B------:R-:W-:Y:S08]  /*2d30*/  HMMA.16816.F32 R44, R72.reuse, R64, R44 ;  /* 0x00000040482c723c */ /* 0x040ff0000000182c */
[C---:B------:R-:W-:Y:S01]  /*2d40*/  HMMA.16816.F32 R40, R72.reuse, R66, R40 ;  /* 0x000000424828723c */ /* 0x040fe20000001828 */
[----:B------:R-:W-:Y:S07]  /*2d50*/  LDSM.16.M88.4 R64, [R223+0x3800] ;  /* 0x00380000df40783b */ /* 0x000fee0000000200 */
[C---:B------:R-:W-:Y:S08]  /*2d60*/  HMMA.16816.F32 R16, R72.reuse, R60, R16 ;  /* 0x0000003c4810723c */ /* 0x040ff00000001810 */
[C---:B------:R-:W-:Y:S01]  /*2d70*/  HMMA.16816.F32 R12, R72.reuse, R62, R12 ;  /* 0x0000003e480c723c */ /* 0x040fe2000000180c */
[----:B------:R-:W-:Y:S07]  /*2d80*/  LDSM.16.M88.4 R60, [R223+0x2800] ;  /* 0x00280000df3c783b */ /* 0x000fee0000000200 */
[C---:B----4-:R-:W-:Y:S08]  /*2d90*/  HMMA.16816.F32 R8, R72.reuse, R56, R8 ;  /* 0x000000384808723c */ /* 0x050ff00000001808 */
        /* <DEDUP_REMOVED lines=11> */
[----:B------:R-:W-:Y:S07]  /*2e50*/  LDSM.16.M88.4 R20, [R222+0x4000] ;  /* 0x00400000de14783b */ /* 0x000fee0000000200 */
[C---:B-----5:R-:W-:Y:S01]  /*2e60*/  HMMA.16816.F32 R68, R36.reuse, R24, R8 ;  /* 0x000000182444723c */ /* 0x060fe20000001808 */
[----:B------:R-:W1:Y:S07]  /*2e70*/  LDSM.16.M88.4 R8, [R219+0x12000] ;  /* 0x01200000db08783b */ /* 0x000e6e0000000200 */
[----:B------:R-:W-:Y:S01]  /*2e80*/  HMMA.16816.F32 R76, R36, R26, R76 ;  /* 0x0000001a244c723c */ /* 0x000fe2000000184c */
[----:B------:R-:W4:Y:S04]  /*2e90*/  LDSM.16.M88.4 R36, [R219+0x13000] ;  /* 0x01300000db24783b */ /* 0x000f280000000200 */
[----:B------:R-:W5:Y:S03]  /*2ea0*/  LDSM.16.M88.4 R24, [R219+0x12800] ;  /* 0x01280000db18783b */ /* 0x000f660000000200 */
        /* <DEDUP_REMOVED lines=9> */
[C---:B------:R-:W-:Y:S08]  /*2f40*/  HMMA.16816.F32 R68, R56.reuse, R64, R68 ;  /* 0x000000403844723c */ /* 0x040ff00000001844 */
[----:B------:R-:W-:Y:S01]  /*2f50*/  HMMA.16816.F32 R76, R56, R66, R76 ;  /* 0x00000042384c723c */ /* 0x000fe2000000184c */
[----:B------:R-:W-:Y:S04]  /*2f60*/  LDSM.16.M88.4 R56, [R221+0x4000] ;  /* 0x00400000dd38783b */ /* 0x000fe80000000200 */
[----:B------:R-:W-:Y:S03]  /*2f70*/  LDSM.16.M88.4 R64, [R212+0x3800] ;  /* 0x00380000d440783b */ /* 0x000fe60000000200 */
[C---:B-1----:R-:W-:Y:S08]  /*2f80*/  HMMA.16816.F32 R52, R20.reuse, R8, R52 ;  /* 0x000000081434723c */ /* 0x042ff00000001834 */
[C---:B------:R-:W-:Y:S01]  /*2f90*/  HMMA.16816.F32 R48, R20.reuse, R10, R48 ;  /* 0x0000000a1430723c */ /* 0x040fe20000001830 */
[----:B------:R-:W1:Y:S07]  /*2fa0*/  LDSM.16.M88.4 R8, [R212+0x3000] ;  /* 0x00300000d408783b */ /* 0x000e6e0000000200 */
[C---:B----4-:R-:W-:Y:S08]  /*2fb0*/  HMMA.16816.F32 R16, R20.reuse, R36, R16 ;  /* 0x000000241410723c */ /* 0x050ff00000001810 */
[C---:B------:R-:W-:Y:S01]  /*2fc0*/  HMMA.16816.F32 R12, R20.reuse, R38, R12 ;  /* 0x00000026140c723c */ /* 0x040fe2000000180c */
[----:B------:R-:W-:Y:S07]  /*2fd0*/  LDSM.16.M88.4 R36, [R226+0x8000] ;  /* 0x00800000e224783b */ /* 0x000fee0000000200 */
[C---:B-----5:R-:W-:Y:S08]  /*2fe0*/  HMMA.16816.F32 R44, R20.reuse, R24, R44 ;  /* 0x00000018142c723c */ /* 0x060ff0000000182c */
[C---:B------:R-:W-:Y:S01]  /*2ff0*/  HMMA.16816.F32 R40, R20.reuse, R26, R40 ;  /* 0x0000001a1428723c */ /* 0x040fe20000001828 */
[----:B------:R-:W3:Y:S07]  /*3000*/  LDSM.16.M88.4 R24, [R225+0x14000] ;  /* 0x01400000e118783b */ /* 0x000eee0000000200 */
[C---:B--2---:R-:W-:Y:S08]  /*3010*/  HMMA.16816.F32 R68, R20.reuse, R32, R68 ;  /* 0x000000201444723c */ /* 0x044ff00000001844 */
[----:B------:R-:W-:Y:S01]  /*3020*/  HMMA.16816.F32 R76, R20, R34, R76 ;  /* 0x00000022144c723c */ /* 0x000fe2000000184c */
[----:B------:R-:W2:Y:S04]  /*3030*/  LDSM.16.M88.4 R20, [R225+0x14800] ;  /* 0x01480000e114783b */ /* 0x000ea80000000200 */
[----:B------:R-:W-:Y:S03]  /*3040*/  LDSM.16.M88.4 R32, [R224+0x8000] ;  /* 0x00800000e020783b */ /* 0x000fe60000000200 */
[C---:B-1----:R-:W-:Y:S08]  /*3050*/  HMMA.16816.F32 R16, R56.reuse, R8, R16 ;  /* 0x000000083810723c */ /* 0x042ff00000001810 */
[C---:B------:R-:W-:Y:S01]  /*3060*/  HMMA.16816.F32 R12, R56.reuse, R10, R12 ;  /* 0x0000000a380c723c */ /* 0x040fe2000000180c */
[----:B------:R-:W1:Y:S07]  /*3070*/  LDSM.16.M88.4 R8, [R225+0x15000] ;  /* 0x01500000e108783b */ /* 0x000e6e0000000200 */
        /* <DEDUP_REMOVED lines=8> */
[----:B------:R-:W4:Y:S07]  /*3100*/  LDSM.16.M88.4 R56, [R225+0x15800] ;  /* 0x01580000e138783b */ /* 0x000f2e0000000200 */
[C---:B---3--:R-:W-:Y:S08]  /*3110*/  HMMA.16816.F32 R52, R36.reuse, R24, R52 ;  /* 0x000000182434723c */ /* 0x048ff00000001834 */
[C---:B------:R-:W-:Y:S01]  /*3120*/  HMMA.16816.F32 R48, R36.reuse, R26, R48 ;  /* 0x0000001a2430723c */ /* 0x040fe20000001830 */
[----:B------:R-:W3:Y:S07]  /*3130*/  LDSM.16.M88.4 R24, [R223+0x5000] ;  /* 0x00500000df18783b */ /* 0x000eee0000000200 */
[C---:B--2---:R-:W-:Y:S08]  /*3140*/  HMMA.16816.F32 R44, R36.reuse, R20, R44 ;  /* 0x00000014242c723c */ /* 0x044ff0000000182c */
[C---:B------:R-:W-:Y:S01]  /*3150*/  HMMA.16816.F32 R64, R36.reuse, R22, R40 ;  /* 0x000000162440723c */ /* 0x040fe20000001828 */
[----:B------:R-:W-:Y:S04]  /*3160*/  LDSM.16.M88.4 R40, [R222+0x8000] ;  /* 0x00800000de28783b */ /* 0x000fe80000000200 */
[----:B------:R-:W2:Y:S03]  /*3170*/  LDSM.16.M88.4 R20, [R219+0x14000] ;  /* 0x01400000db14783b */ /* 0x000ea60000000200 */
[C---:B-1----:R-:W-:Y:S08]  /*3180*/  HMMA.16816.F32 R16, R36.reuse, R8, R16 ;  /* 0x000000082410723c */ /* 0x042ff00000001810 */
[C---:B------:R-:W-:Y:S01]  /*3190*/  HMMA.16816.F32 R12, R36.reuse, R10, R12 ;  /* 0x0000000a240c723c */ /* 0x040fe2000000180c */
[----:B------:R-:W1:Y:S07]  /*31a0*/  LDSM.16.M88.4 R8, [R219+0x14800] ;  /* 0x01480000db08783b */ /* 0x000e6e0000000200 */
[C---:B----4-:R-:W-:Y:S08]  /*31b0*/  HMMA.16816.F32 R68, R36.reuse, R56, R68 ;  /* 0x000000382444723c */ /* 0x050ff00000001844 */
[----:B------:R-:W-:Y:S01]  /*31c0*/  HMMA.16816.F32 R76, R36, R58, R76 ;  /* 0x0000003a244c723c */ /* 0x000fe2000000184c */
[----:B------:R-:W-:Y:S04]  /*31d0*/  LDSM.16.M88.4 R36, [R219+0x15800] ;  /* 0x01580000db24783b */ /* 0x000fe80000000200 */
[----:B------:R-:W-:Y:S03]  /*31e0*/  LDSM.16.M88.4 R56, [R221+0x8000] ;  /* 0x00800000dd38783b */ /* 0x000fe60000000200 */
[C---:B------:R-:W-:Y:S08]  /*31f0*/  HMMA.16816.F32 R52, R32.reuse, R28, R52 ;  /* 0x0000001c2034723c */ /* 0x040ff00000001834 */
[C---:B------:R-:W-:Y:S01]  /*3200*/  HMMA.16816.F32 R48, R32.reuse, R30, R48 ;  /* 0x0000001e2030723c */ /* 0x040fe20000001830 */
[----:B------:R-:W4:Y:S07]  /*3210*/  LDSM.16.M88.4 R28, [R219+0x15000] ;  /* 0x01500000db1c783b */ /* 0x000f2e0000000200 */
[C---:B------:R-:W-:Y:S08]  /*3220*/  HMMA.16816.F32 R44, R32.reuse, R60, R44 ;  /* 0x0000003c202c723c */ /* 0x040ff0000000182c */
[C---:B------:R-:W-:Y:S01]  /*3230*/  HMMA.16816.F32 R64, R32.reuse, R62, R64 ;  /* 0x0000003e2040723c */ /* 0x040fe20000001840 */
[----:B------:R-:W-:Y:S07]  /*3240*/  LDSM.16.M88.4 R60, [R225+0x16000] ;  /* 0x01600000e13c783b */ /* 0x000fee0000000200 */
[C---:B---3--:R-:W-:Y:S08]  /*3250*/  HMMA.16816.F32 R16, R32.reuse, R24, R16 ;  /* 0x000000182010723c */ /* 0x048ff00000001810 */
[C---:B------:R-:W-:Y:S01]  /*3260*/  HMMA.16816.F32 R12, R32.reuse, R26, R12 ;  /* 0x0000001a200c723c */ /* 0x040fe2000000180c */
[----:B------:R-:W3:Y:S07]  /*3270*/  LDSM.16.M88.4 R24, [R212+0x4800] ;  /* 0x00480000d418783b */ /* 0x000eee0000000200 */
        /* <DEDUP_REMOVED lines=9> */
[C---:B----4-:R-:W-:Y:S08]  /*3310*/  HMMA.16816.F32 R16, R40.reuse, R28, R16 ;  /* 0x0000001c2810723c */ /* 0x050ff00000001810 */
[C---:B------:R-:W-:Y:S01]  /*3320*/  HMMA.16816.F32 R12, R40.reuse, R30, R12 ;  /* 0x0000001e280c723c */ /* 0x040fe2000000180c */
[----:B------:R-:W-:Y:S07]  /*3330*/  LDSM.16.M88.4 R28, [R225+0x16800] ;  /* 0x01680000e11c783b */ /* 0x000fee0000000200 */
[C---:B------:R-:W-:Y:S01]  /*3340*/  HMMA.16816.F32 R72, R40.reuse, R36, R68 ;  /* 0x000000242848723c */ /* 0x040fe20000001844 */
[----:B------:R-:W4:Y:S07]  /*3350*/  LDSM.16.M88.4 R68, [R226+0xc000] ;  /* 0x00c00000e244783b */ /* 0x000f2e0000000200 */
[----:B------:R-:W-:Y:S01]  /*3360*/  HMMA.16816.F32 R76, R40, R38, R76 ;  /* 0x00000026284c723c */ /* 0x000fe2000000184c */
[----:B------:R-:W5:Y:S04]  /*3370*/  LDSM.16.M88.4 R36, [R225+0x17000] ;  /* 0x01700000e124783b */ /* 0x000f680000000200 */
[----:B------:R-:W-:Y:S03]  /*3380*/  LDSM.16.M88.4 R40, [R224+0xc000] ;  /* 0x00c00000e028783b */ /* 0x000fe60000000200 */
[C---:B---3--:R-:W-:Y:S08]  /*3390*/  HMMA.16816.F32 R44, R56.reuse, R24, R44 ;  /* 0x00000018382c723c */ /* 0x048ff0000000182c */
[C---:B------:R-:W-:Y:S01]  /*33a0*/  HMMA.16816.F32 R64, R56.reuse, R26, R64 ;  /* 0x0000001a3840723c */ /* 0x040fe20000001840 */
[----:B------:R-:W3:Y:S07]  /*33b0*/  LDSM.16.M88.4 R24, [R225+0x17800] ;  /* 0x01780000e118783b */ /* 0x000eee0000000200 */
[C---:B--2---:R-:W-:Y:S08]  /*33c0*/  HMMA.16816.F32 R16, R56.reuse, R20, R16 ;  /* 0x000000143810723c */ /* 0x044ff00000001810 */
[C---:B------:R-:W-:Y:S01]  /*33d0*/  HMMA.16816.F32 R12, R56.reuse, R22, R12 ;  /* 0x00000016380c723c */ /* 0x040fe2000000180c */
[----:B------:R-:W-:Y:S07]  /*33e0*/  LDSM.16.M88.4 R20, [R223+0x6800] ;  /* 0x00680000df14783b */ /* 0x000fee0000000200 */
[C---:B-1----:R-:W-:Y:S08]  /*33f0*/  HMMA.16816.F32 R72, R56.reuse, R8, R72 ;  /* 0x000000083848723c */ /* 0x042ff00000001848 */
[C---:B------:R-:W-:Y:S01]  /*3400*/  HMMA.16816.F32 R76, R56.reuse, R10, R76 ;  /* 0x0000000a384c723c */ /* 0x040fe2000000184c */
[----:B------:R-:W1:Y:S07]  /*3410*/  LDSM.16.M88.4 R8, [R223+0x7000] ;  /* 0x00700000df08783b */ /* 0x000e6e0000000200 */
[C---:B------:R-:W-:Y:S08]  /*3420*/  HMMA.16816.F32 R52, R56.reuse, R32, R52 ;  /* 0x000000203834723c */ /* 0x040ff00000001834 */
[----:B------:R-:W-:Y:S01]  /*3430*/  HMMA.16816.F32 R48, R56, R34, R48 ;  /* 0x000000223830723c */ /* 0x000fe20000001830 */
[----:B------:R-:W-:Y:S04]  /*3440*/  LDSM.16.M88.4 R32, [R223+0x6000] ;  /* 0x00600000df20783b */ /* 0x000fe80000000200 */
[----:B------:R-:W-:Y:S03]  /*3450*/  LDSM.16.M88.4 R56, [R222+0xc000] ;  /* 0x00c00000de38783b */ /* 0x000fe60000000200 */
[C---:B----4-:R-:W-:Y:S08]  /*3460*/  HMMA.16816.F32 R44, R68.reuse, R28, R44 ;  /* 0x0000001c442c723c */ /* 0x050ff0000000182c */
[C---:B------:R-:W-:Y:S01]  /*3470*/  HMMA.16816.F32 R64, R68.reuse, R30, R64 ;  /* 0x0000001e4440723c */ /* 0x040fe20000001840 */
[----:B------:R-:W2:Y:S07]  /*3480*/  LDSM.16.M88.4 R28, [R223+0x7800] ;  /* 0x00780000df1c783b */ /* 0x000eae0000000200 */
[C---:B-----5:R-:W-:Y:S08]  /*3490*/  HMMA.16816.F32 R16, R68.reuse, R36, R16 ;  /* 0x000000244410723c */ /* 0x060ff00000001810 */
[C---:B------:R-:W-:Y:S01]  /*34a0*/  HMMA.16816.F32 R12, R68.reuse, R38, R12 ;  /* 0x00000026440c723c */ /* 0x040fe2000000180c */
[----:B------:R-:W-:Y:S07]  /*34b0*/  LDSM.16.M88.4 R36, [R219+0x16000] ;  /* 0x01600000db24783b */ /* 0x000fee0000000200 */
[C---:B---3--:R-:W-:Y:S08]  /*34c0*/  HMMA.16816.F32 R72, R68.reuse, R24, R72 ;  /* 0x000000184448723c */ /* 0x048ff00000001848 */
[C---:B------:R-:W-:Y:S01]  /*34d0*/  HMMA.16816.F32 R76, R68.reuse, R26, R76 ;  /* 0x0000001a444c723c */ /* 0x040fe2000000184c */
[----:B------:R-:W-:Y:S07]  /*34e0*/  LDSM.16.M88.4 R24, [R219+0x16800] ;  /* 0x01680000db18783b */ /* 0x000fee0000000200 */
[C---:B------:R-:W-:Y:S08]  /*34f0*/  HMMA.16816.F32 R52, R68.reuse, R60, R52 ;  /* 0x0000003c4434723c */ /* 0x040ff00000001834 */
[----:B------:R-:W-:Y:S01]  /*3500*/  HMMA.16816.F32 R48, R68, R62, R48 ;  /* 0x0000003e4430723c */ /* 0x000fe20000001830 */
[----:B------:R-:W-:Y:S07]  /*3510*/  LDSM.16.M88.4 R60, [R221+0xc000] ;  /* 0x00c00000dd3c783b */ /* 0x000fee0000000200 */
[C---:B-1----:R-:W-:Y:S08]  /*3520*/  HMMA.16816.F32 R16, R40.reuse, R8, R16 ;  /* 0x000000082810723c */ /* 0x042ff00000001810 */
[C---:B------:R-:W-:Y:S01]  /*3530*/  HMMA.16816.F32 R12, R40.reuse, R10, R12 ;  /* 0x0000000a280c723c */ /* 0x040fe2000000180c */
[----:B------:R-:W1:Y:S07]  /*3540*/  LDSM.16.M88.4 R8, [R219+0x17800] ;  /* 0x01780000db08783b */ /* 0x000e6e0000000200 */
[C---:B------:R-:W-:Y:S08]  /*3550*/  HMMA.16816.F32 R44, R40.reuse, R20, R44 ;  /* 0x00000014282c723c */ /* 0x040ff0000000182c */
[C---:B------:R-:W-:Y:S01]  /*3560*/  HMMA.16816.F32 R64, R40.reuse, R22, R64 ;  /* 0x000000162840723c */ /* 0x040fe20000001840 */
[----:B------:R-:W3:Y:S07]  /*3570*/  LDSM.16.M88.4 R20, [R219+0x17000] ;  /* 0x01700000db14783b */ /* 0x000eee0000000200 */
[C---:B--2---:R-:W-:Y:S08]  /*3580*/  HMMA.16816.F32 R72, R40.reuse, R28, R72 ;  /* 0x0000001c2848723c */ /* 0x044ff00000001848 */
[C---:B------:R-:W-:Y:S01]  /*3590*/  HMMA.16816.F32 R76, R40.reuse, R30, R76 ;  /* 0x0000001e284c723c */ /* 0x040fe2000000184c */
[----:B------:R-:W-:Y:S07]  /*35a0*/  LDSM.16.M88.4 R28, [R212+0x6800] ;  /* 0x00680000d41c783b */ /* 0x000fee0000000200 */
[C---:B------:R-:W-:Y:S08]  /*35b0*/  HMMA.16816.F32 R52, R40.reuse, R32, R52 ;  /* 0x000000202834723c */ /* 0x040ff00000001834 */
[----:B------:R-:W-:Y:S01]  /*35c0*/  HMMA.16816.F32 R48, R40, R34, R48 ;  /* 0x000000222830723c */ /* 0x000fe20000001830 */
[----:B------:R-:W2:Y:S07]  /*35d0*/  LDSM.16.M88.4 R32, [R212+0x6000] ;  /* 0x00600000d420783b */ /* 0x000eae0000000200 */
[C---:B-1----:R-:W-:Y:S08]  /*35e0*/  HMMA.16816.F32 R72, R56.reuse, R8, R72 ;  /* 0x000000083848723c */ /* 0x042ff00000001848 */
[C---:B------:R-:W-:Y:S01]  /*35f0*/  HMMA.16816.F32 R76, R56.reuse, R10, R76 ;  /* 0x0000000a384c723c */ /* 0x040fe2000000184c */
[----:B------:R-:W1:Y:S07]  /*3600*/  LDSM.16.M88.4 R8, [R212+0x7000] ;  /* 0x00700000d408783b */ /* 0x000e6e0000000200 */
[C---:B------:R-:W-:Y:S08]  /*3610*/  HMMA.16816.F32 R52, R56.reuse, R36, R52 ;  /* 0x000000243834723c */ /* 0x040ff00000001834 */
[C---:B---3--:R-:W-:Y:S08]  /*3620*/  HMMA.16816.F32 R16, R56.reuse, R20, R16 ;  /* 0x000000143810723c */ /* 0x048ff00000001810 */
[----:B------:R-:W-:Y:S01]  /*3630*/  HMMA.16816.F32 R12, R56, R22, R12 ;  /* 0x00000016380c723c */ /* 0x000fe2000000180c */
[----:B------:R-:W3:Y:S01]  /*3640*/  LDSM.16.M88.4 R20, [R212+0x7800] ;  /* 0x00780000d414783b */ /* 0x000ee20000000200 */
[----:B------:R-:W-:-:S06]  /*3650*/  DEPBAR.LE SB0, 0x0 ;  /* 0x000080000000791a */ /* 0x000fcc0000000000 */
[C---:B------:R-:W-:Y:S08]  /*3660*/  HMMA.16816.F32 R48, R56.reuse, R38, R48 ;  /* 0x000000263830723c */ /* 0x040ff00000001830 */
[----:B------:R-:W-:Y:S07]  /*3670*/  HMMA.16816.F32 R44, R56, R24, R44 ;  /* 0x00000018382c723c */ /* 0x000fee000000182c */
[C---:B------:R-:W-:Y:S01]  /*3680*/  IADD3 R25, R3.reuse, 0x1, RZ ;  /* 0x0000000103197810 */ /* 0x040fe20007ffe0ff */
[----:B--2---:R-:W-:Y:S01]  /*3690*/  HMMA.16816.F32 R52, R60, R32, R52 ;  /* 0x000000203c34723c */ /* 0x004fe20000001834 */
[----:B------:R-:W-:-:S02]  /*36a0*/  IADD3 R24, R3, 0x8, RZ ;  /* 0x0000000803187810 */ /* 0x000fc40007ffe0ff */
[----:B------:R-:W-:Y:S02]  /*36b0*/  ISETP.GE.AND P0, PT, R25, UR18, PT ;  /* 0x0000001219007c0c */ /* 0x000fe4000bf06270 */
[----:B------:R-:W-:-:S03]  /*36c0*/  ISETP.GE.AND P6, PT, R24, UR18, PT ;  /* 0x0000001218007c0c */ /* 0x000fc6000bfc6270 */
[----:B------:R-:W-:Y:S08]  /*36d0*/  HMMA.16816.F32 R48, R60, R34, R48 ;  /* 0x000000223c30723c */ /* 0x000ff00000001830 */
[----:B------:R-:W-:Y:S08]  /*36e0*/  HMMA.16816.F32 R64, R56, R26, R64 ;  /* 0x0000001a3840723c */ /* 0x000ff00000001840 */
[----:B------:R-:W-:Y:S01]  /*36f0*/  HMMA.16816.F32 R44, R60, R28, R44 ;  /* 0x0000001c3c2c723c */ /* 0x000fe2000000182c */
[----:B------:R-:W-:-:S02]  /*3700*/  FSEL R54, R54, -INF , !P1 ;  /* 0xff80000036367808 */ /* 0x000fc40004800000 */
[----:B------:R-:W-:Y:S02]  /*3710*/  FSEL R52, R52, -INF , !P1 ;  /* 0xff80000034347808 */ /* 0x000fe40004800000 */
[----:B------:R-:W-:Y:S02]  /*3720*/  ISETP.GE.AND P1, PT, R6, UR18, PT ;  /* 0x0000001206007c0c */ /* 0x000fe4000bf26270 */
[----:B------:R-:W-:Y:S01]  /*3730*/  IADD3 R6, R3, 0x21, RZ ;  /* 0x0000002103067810 */ /* 0x000fe20007ffe0ff */
[----:B-1----:R-:W-:Y:S01]  /*3740*/  HMMA.16816.F32 R16, R60, R8, R16 ;  /* 0x000000083c10723c */ /* 0x002fe20000001810 */
[----:B------:R-:W-:Y:S02]  /*3750*/  FSEL R55, R55, -INF , !P0 ;  /* 0xff80000037377808 */ /* 0x000fe40004000000 */
[----:B------:R-:W-:Y:S02]  /*3760*/  FSEL R53, R53, -INF , !P0 ;  /* 0xff80000035357808 */ /* 0x000fe40004000000 */
[----:B------:R-:W-:-:S02]  /*3770*/  ISETP.GE.AND P0, PT, R7, UR18, PT ;  /* 0x0000001207007c0c */ /* 0x000fc4000bf06270 */
[----:B------:R-:W-:Y:S01]  /*3780*/  FSEL R50, R50, -INF , !P6 ;  /* 0xff80000032327808 */ /* 0x000fe20007000000 */
[C---:B---3--:R-:W-:Y:S01]  /*3790*/  HMMA.16816.F32 R76, R60.reuse, R22, R76 ;  /* 0x000000163c4c723c */ /* 0x048fe2000000184c */
[----:B------:R-:W-:Y:S02]  /*37a0*/  FSEL R48, R48, -INF , !P6 ;  /* 0xff80000030307808 */ /* 0x000fe40007000000 */
[C---:B------:R-:W-:Y:S02]  /*37b0*/  IADD3 R7, R3.reuse, 0x28, RZ ;  /* 0x0000002803077810 */ /* 0x040fe40007ffe0ff */
[----:B------:R-:W-:Y:S02]  /*37c0*/  ISETP.GE.AND P6, PT, R6, UR18, PT ;  /* 0x0000001206007c0c */ /* 0x000fe4000bfc6270 */
[----:B------:R-:W-:Y:S01]  /*37d0*/  IADD3 R6, R3, 0x29, RZ ;  /* 0x0000002903067810 */ /* 0x000fe20007ffe0ff */
[----:B------:R-:W-:Y:S01]  /*37e0*/  HMMA.16816.F32 R64, R60, R30, R64 ;  /* 0x0000001e3c40723c */ /* 0x000fe20000001840 */
[----:B------:R-:W-:-:S02]  /*37f0*/  FSEL R51, R51, -INF , !P5 ;  /* 0xff80000033337808 */ /* 0x000fc40006800000 */
[----:B------:R-:W-:Y:S02]  /*3800*/  FSEL R49, R49, -INF , !P5 ;  /* 0xff80000031317808 */ /* 0x000fe40006800000 */
[----:B------:R-:W-:Y:S02]  /*3810*/  ISETP.GE.AND P5, PT, R7, UR18, PT ;  /* 0x0000001207007c0c */ /* 0x000fe4000bfa6270 */
[----:B------:R-:W-:Y:S01]  /*3820*/  FSEL R7, R44, -INF , !P4 ;  /* 0xff8000002c077808 */ /* 0x000fe20006000000 */
[----:B------:R-:W-:Y:S01]  /*3830*/  HMMA.16816.F32 R12, R60, R10, R12 ;  /* 0x0000000a3c0c723c */ /* 0x000fe2000000180c */
[C---:B------:R-:W-:Y:S02]  /*3840*/  IADD3 R9, R3.reuse, 0x31, RZ ;  /* 0x0000003103097810 */ /* 0x040fe40007ffe0ff */
[----:B------:R-:W-:Y:S02]  /*3850*/  IADD3 R22, R3, 0x38, RZ ;  /* 0x0000003803167810 */ /* 0x000fe40007ffe0ff */
[----:B------:R-:W-:-:S02]  /*3860*/  FSEL R187, R18, -INF , !P0 ;  /* 0xff80000012bb7808 */ /* 0x000fc40004000000 */
[----:B------:R-:W-:Y:S01]  /*3870*/  FSEL R10, R46, -INF , !P4 ;  /* 0xff8000002e0a7808 */ /* 0x000fe20006000000 */
[----:B------:R-:W-:Y:S01]  /*3880*/  HMMA.16816.F32 R72, R60, R20, R72 ;  /* 0x000000143c48723c */ /* 0x000fe20000001848 */
[----:B------:R-:W-:Y:S02]  /*3890*/  ISETP.GE.AND P4, PT, R6, UR18, PT ;  /* 0x0000001206007c0c */ /* 0x000fe4000bf86270 */
[C---:B------:R-:W-:Y:S02]  /*38a0*/  IADD3 R6, R3.reuse, 0x30, RZ ;  /* 0x0000003003067810 */ /* 0x040fe40007ffe0ff */
[----:B------:R-:W-:Y:S02]  /*38b0*/  IADD3 R3, R3, 0x39, RZ ;  /* 0x0000003903037810 */ /* 0x000fe40007ffe0ff */
[----:B------:R-:W-:Y:S02]  /*38c0*/  FSEL R183, R16, -INF , !P0 ;  /* 0xff80000010b77808 */ /* 0x000fe40004000000 */
[----:B------:R-:W-:-:S02]  /*38d0*/  ISETP.GE.AND P0, PT, R3, UR18, PT ;  /* 0x0000001203007c0c */ /* 0x000fc4000bf06270 */
[----:B------:R-:W-:Y:S02]  /*38e0*/  FSEL R11, R47, -INF , !P3 ;  /* 0xff8000002f0b7808 */ /* 0x000fe40005800000 */
[----:B------:R-:W-:Y:S02]  /*38f0*/  FSEL R168, R79, -INF , !P0 ;  /* 0xff8000004fa87808 */ /* 0x000fe40004000000 */
[----:B------:R-:W-:Y:S02]  /*3900*/  FSEL R192, R77, -INF , !P0 ;  /* 0xff8000004dc07808 */ /* 0x000fe40004000000 */
[----:B------:R-:W-:Y:S02]  /*3910*/  PLOP3.LUT P0, PT, PT, PT, UP0, 0x80, 0x0 ;  /* 0x000000000000781c */ /* 0x000fe40003f0f008 */
[----:B------:R-:W-:Y:S02]  /*3920*/  FSEL R21, R45, -INF , !P3 ;  /* 0xff8000002d157808 */ /* 0x000fe40005800000 */
[----:B------:R-:W-:-:S02]  /*3930*/  ISETP.GE.AND P3, PT, R6, UR18, PT ;  /* 0x0000001206007c0c */ /* 0x000fc4000bf66270 */
[----:B------:R-:W-:Y:S02]  /*3940*/  FSEL R8, R66, -INF , !P2 ;  /* 0xff80000042087808 */ /* 0x000fe40005000000 */
[----:B------:R-:W-:Y:S02]  /*3950*/  FSEL R6, R64, -INF , !P2 ;  /* 0xff80000040067808 */ /* 0x000fe40005000000 */
[----:B------:R-:W-:Y:S02]  /*3960*/  ISETP.GE.AND P2, PT, R9, UR18, PT ;  /* 0x0000001209007c0c */ /* 0x000fe4000bf46270 */
[----:B------:R-:W-:Y:S02]  /*3970*/  FSEL R9, R67, -INF , !P1 ;  /* 0xff80000043097808 */ /* 0x000fe40004800000 */
[----:B------:R-:W-:Y:S02]  /*3980*/  FSEL R20, R65, -INF , !P1 ;  /* 0xff80000041147808 */ /* 0x000fe40004800000 */
[----:B------:R-:W-:-:S02]  /*3990*/  ISETP.GE.AND P1, PT, R22, UR18, PT ;  /* 0x0000001216007c0c */ /* 0x000fc4000bf26270 */
[----:B------:R-:W-:Y:S02]  /*39a0*/  FSEL R188, R19, -INF , !P6 ;  /* 0xff80000013bc7808 */ /* 0x000fe40007000000 */
        /* <DEDUP_REMOVED lines=10> */
[----:B------:R-:W-:Y:S01]  /*3a50*/  FSEL R194, R76, -INF , !P1 ;  /* 0xff8000004cc27808 */ /* 0x000fe20004800000 */
[----:B------:R-:W-:Y:S06]  /*3a60*/  BAR.SYNC.DEFER_BLOCKING 0x0 ;  /* 0x0000000000007b1d */ /* 0x000fec0000010000 */
        /* <DEDUP_REMOVED lines=31> */
[----:B------:R-:W-:Y:S02]  /*3c60*/  @!P6 LEA R16, P1, R5, c[0x0][0x168], 0x1 ;  /* 0x00005a000510ea11 */ /* 0x000fe400078208ff */
[----:B------:R-:W-:Y:S01]  /*3c70*/  IADD3.X R3, R3, UR20, RZ, P2, !PT ;  /* 0x0000001403037c10 */ /* 0x000fe200097fe4ff */
[----:B------:R1:W-:Y:S03]  /*3c80*/  @P4 STS.128 [R228+0x14000], RZ ;  /* 0x014000ffe4004388 */ /* 0x0003e60000000c00 */
[C---:B------:R-:W-:Y:S01]  /*3c90*/  @!P6 LEA.HI.X R17, R5.reuse, c[0x0][0x16c], R3, 0x1, P1 ;  /* 0x00005b000511ea11 */ /* 0x040fe200008f0c03 */
        /* <DEDUP_REMOVED lines=36> */
.L_x_326:
[----:B------:R-:W-:Y:S05]  /*3ee0*/  BSYNC B0 ;  /* 0x0000000000007941 */ /* 0x000fea0003800000 */
.L_x_325:
[----:B------:R-:W0:Y:S02]  /*3ef0*/  LDGDEPBAR ;  /* 0x00000000000079af */ /* 0x000e240000000000 */
.L_x_324:
        /* <DEDUP_REMOVED lines=71> */
[----:B------:R-:W-:Y:S01]  /*4370*/  FFMA.FTZ R175, R51, c[0x0][0x23c], -R169 ;  /* 0x00008f0033af7a23 */ /* 0x000fe200000108a9 */
[----:B------:R-:W-:Y:S01]  /*4380*/  LDSM.16.MT88.4 R28, [R218+0x18800] ;  /* 0x01880000da1c783b */ /* 0x000fe20000004200 */
[--C-:B------:R-:W-:Y:S01]  /*4390*/  FFMA.FTZ R176, R7, c[0x0][0x23c], -R193.reuse ;  /* 0x00008f0007b07a23 */ /* 0x100fe200000108c1 */
[----:B------:R-:W1:Y:S01]  /*43a0*/  MUFU.EX2 R178, R178 ;  /* 0x000000b200b27308 */ /* 0x000e620000000800 */
[----:B------:R-:W-:Y:S01]  /*43b0*/  FFMA.FTZ R167, R6, c[0x0][0x23c], -R193 ;  /* 0x00008f0006a77a23 */ /* 0x000fe200000108c1 */
[----:B------:R-:W2:Y:S01]  /*43c0*/  LDSM.16.MT88.4 R48, [R217+0x18000] ;  /* 0x01800000d930783b */ /* 0x000ea20000004200 */
[--C-:B------:R-:W-:Y:S02]  /*43d0*/  FFMA.FTZ R174, R10, c[0x0][0x23c], -R169.reuse ;  /* 0x00008f000aae7a23 */ /* 0x100fe400000108a9 */
[--C-:B------:R-:W-:Y:S01]  /*43e0*/  FFMA.FTZ R166, R11, c[0x0][0x23c], -R169.reuse ;  /* 0x00008f000ba67a23 */ /* 0x100fe200000108a9 */
[----:B------:R-:W3:Y:S01]  /*43f0*/  LDSM.16.MT88.4 R4, [R216+0x1e000] ;  /* 0x01e00000d804783b */ /* 0x000ee20000004200 */
[--C-:B------:R-:W-:Y:S01]  /*4400*/  FFMA.FTZ R165, R8, c[0x0][0x23c], -R169.reuse ;  /* 0x00008f0008a57a23 */ /* 0x100fe200000108a9 */
[----:B------:R-:W-:Y:S01]  /*4410*/  MUFU.EX2 R177, R177 ;  /* 0x000000b100b17308 */ /* 0x000fe20000000800 */
[----:B------:R-:W-:Y:S01]  /*4420*/  FFMA.FTZ R0, R9, c[0x0][0x23c], -R169 ;  /* 0x00008f0009007a23 */ /* 0x000fe200000108a9 */
[----:B------:R-:W-:Y:S01]  /*4430*/  LDSM.16.MT88.4 R24, [R217+0x18800] ;  /* 0x01880000d918783b */ /* 0x000fe20000004200 */
[----:B------:R-:W-:-:S02]  /*4440*/  FFMA.FTZ R172, R21, c[0x0][0x23c], -R193 ;  /* 0x00008f0015ac7a23 */ /* 0x000fc400000108c1 */
[--C-:B------:R-:W-:Y:S01]  /*4450*/  FFMA.FTZ R2, R20, c[0x0][0x23c], -R193.reuse ;  /* 0x00008f0014027a23 */ /* 0x100fe200000108c1 */
[----:B------:R-:W4:Y:S01]  /*4460*/  LDSM.16.MT88.4 R8, [R216+0x18800] ;  /* 0x01880000d808783b */ /* 0x000f220000004200 */
[--C-:B------:R-:W-:Y:S01]  /*4470*/  FFMA.FTZ R183, R183, c[0x0][0x23c], -R193.reuse ;  /* 0x00008f00b7b77a23 */ /* 0x100fe200000108c1 */
[----:B------:R-:W5:Y:S01]  /*4480*/  MUFU.EX2 R173, R173 ;  /* 0x000000ad00ad7308 */ /* 0x000f620000000800 */
[----:B-1----:R-:W-:Y:S01]  /*4490*/  F2FP.PACK_AB R144, R178, R179 ;  /* 0x000000b3b290723e */ /* 0x002fe200000000ff */
[----:B------:R-:W1:Y:S01]  /*44a0*/  LDSM.16.MT88.4 R20, [R220+0x1a800] ;  /* 0x01a80000dc14783b */ /* 0x000e620000004200 */
        /* <DEDUP_REMOVED lines=9> */
[----:B------:R-:W-:Y:S01]  /*4540*/  FFMA.FTZ R190, R190, c[0x0][0x23c], -R169 ;  /* 0x00008f00bebe7a23 */ /* 0x000fe200000108a9 */
[----:B------:R-:W2:Y:S01]  /*4550*/  MUFU.EX2 R180, R180 ;  /* 0x000000b400b47308 */ /* 0x000ea20000000800 */
[----:B-----5:R-:W-:Y:S01]  /*4560*/  F2FP.PACK_AB R146, R173, R177 ;  /* 0x000000b1ad92723e */ /* 0x020fe200000000ff */
[--C-:B------:R-:W-:Y:S02]  /*4570*/  FFMA.FTZ R196, R196, c[0x0][0x23c], -R193.reuse ;  /* 0x00008f00c4c47a23 */ /* 0x100fe400000108c1 */
[--C-:B------:R-:W-:Y:S02]  /*4580*/  FFMA.FTZ R195, R195, c[0x0][0x23c], -R193.reuse ;  /* 0x00008f00c3c37a23 */ /* 0x100fe400000108c1 */
[--C-:B------:R-:W-:Y:S02]  /*4590*/  FFMA.FTZ R194, R194, c[0x0][0x23c], -R193.reuse ;  /* 0x00008f00c2c27a23 */ /* 0x100fe400000108c1 */
[----:B------:R-:W-:Y:S01]  /*45a0*/  MUFU.EX2 R182, R182 ;  /* 0x000000b600b67308 */ /* 0x000fe20000000800 */
[----:B------:R-:W-:-:S02]  /*45b0*/  FFMA.FTZ R249, R192, c[0x0][0x23c], -R193 ;  /* 0x00008f00c0f97a23 */ /* 0x000fc400000108c1 */
[--C-:B------:R-:W-:Y:S02]  /*45c0*/  FFMA.FTZ R191, R191, c[0x0][0x23c], -R169.reuse ;  /* 0x00008f00bfbf7a23 */ /* 0x100fe400000108a9 */
        /* <DEDUP_REMOVED lines=54> */
[----:B------:R-:W1:Y:S06]  /*4930*/  MUFU.EX2 R192, R192 ;  /* 0x000000c000c07308 */ /* 0x000e6c0000000800 */
[C---:B------:R-:W-:Y:S02]  /*4940*/  HMMA.16816.F32 R72, R144.reuse, R74, RZ ;  /* 0x0000004a9048723c */ /* 0x040fe400000018ff */
[----:B------:R-:W1:Y:S06]  /*4950*/  MUFU.EX2 R193, R193 ;  /* 0x000000c100c17308 */ /* 0x000e6c0000000800 */
        /* <DEDUP_REMOVED lines=19> */
[----:B-1----:R-:W-:Y:S01]  /*4a90*/  F2FP.PACK_AB R7, R0, R165 ;  /* 0x000000a50007723e */ /* 0x002fe200000000ff */
        /* <DEDUP_REMOVED lines=62> */
[C---:B-1----:R-:W-:Y:S01]  /*4e80*/  HMMA.16816.F32 R44, R4.reuse, R12, R44 ;  /* 0x0000000c042c723c */ /* 0x042fe2000000182c */
[----:B------:R-:W-:Y:S02]  /*4e90*/  FADD.FTZ R185, R186, R185 ;  /* 0x000000b9bab97221 */ /* 0x000fe40000010000 */
[----:B------:R-:W-:Y:S02]  /*4ea0*/  FADD.FTZ R189, R190, R189 ;  /* 0x000000bdbebd7221 */ /* 0x000fe40000010000 */
[----:B------:R-:W-:Y:S02]  /*4eb0*/  FADD.FTZ R185, R196, R185 ;  /* 0x000000b9c4b97221 */ /* 0x000fe40000010000 */
[----:B------:R-:W-:Y:S01]  /*4ec0*/  FADD.FTZ R189, R191, R189 ;  /* 0x000000bdbfbd7221 */ /* 0x000fe20000010000 */
[----:B------:R-:W-:Y:S01]  /*4ed0*/  HMMA.16816.F32 R48, R4, R14, R48 ;  /* 0x0000000e0430723c */ /* 0x000fe20000001830 */
[----:B------:R-:W1:Y:S01]  /*4ee0*/  LDSM.16.MT88.4 R12, [R218+0x1d000] ;  /* 0x01d00000da0c783b */ /* 0x000e620000004200 */
[----:B------:R-:W-:-:S02]  /*4ef0*/  FADD.FTZ R185, R195, R185 ;  /* 0x000000b9c3b97221 */ /* 0x000fc40000010000 */
[----:B------:R-:W-:Y:S02]  /*4f00*/  FADD.FTZ R189, R192, R189 ;  /* 0x000000bdc0bd7221 */ /* 0x000fe40000010000 */
[----:B------:R-:W-:Y:S02]  /*4f10*/  FADD.FTZ R185, R194, R185 ;  /* 0x000000b9c2b97221 */ /* 0x000fe40000010000 */
[----:B--2---:R-:W-:Y:S01]  /*4f20*/  HMMA.16816.F32 R52, R4, R8, R52 ;  /* 0x000000080434723c */ /* 0x004fe20000001834 */
[----:B------:R-:W-:-:S07]  /*4f30*/  FADD.FTZ R189, R193, R189 ;  /* 0x000000bdc1bd7221 */ /* 0x000fce0000010000 */
        /* <DEDUP_REMOVED lines=44> */
[----:B------:R-:W-:-:S02]  /*5200*/  F2FP.PACK_AB R4, R195, R196 ;  /* 0x000000c4c304723e */ /* 0x000fc400000000ff */
[----:B------:R-:W-:Y:S02]  /*5210*/  F2FP.PACK_AB R5, R192, R191 ;  /* 0x000000bfc005723e */ /* 0x000fe400000000ff */
[C---:B------:R-:W-:Y:S01]  /*5220*/  F2FP.PACK_AB R6, R249.reuse, R194 ;  /* 0x000000c2f906723e */ /* 0x040fe200000000ff */
[----:B------:R-:W-:Y:S01]  /*5230*/  FADD.FTZ R249, R249, R185 ;  /* 0x000000b9f9f97221 */ /* 0x000fe20000010000 */
[C---:B------:R-:W-:Y:S01]  /*5240*/  F2FP.PACK_AB R7, R248.reuse, R193 ;  /* 0x000000c1f807723e */ /* 0x040fe200000000ff */
[----:B------:R-:W-:-:S06]  /*5250*/  FADD.FTZ R248, R248, R189 ;  /* 0x000000bdf8f87221 */ /* 0x000fcc0000010000 */
        /* <DEDUP_REMOVED lines=41> */
[----:B------:R-:W-:Y:S01]  /*54f0*/  USHF.R.S32.HI UR18, URZ, 0x1f, UR8 ;  /* 0x0000001f3f127899 */ /* 0x000fe20008011408 */
[--C-:B------:R-:W-:Y:S01]  /*5500*/  SHF.R.S32.HI R5, RZ, 0x1f, R238.reuse ;  /* 0x0000001fff057819 */ /* 0x100fe200000114ee */
[----:B------:R-:W-:Y:S01]  /*5510*/  ULDC.64 UR4, c[0x0][0x1b8] ;  /* 0x00006e0000047ab9 */ /* 0x000fe20000000a00 */
[----:B------:R-:W-:Y:S01]  /*5520*/  IMAD.U32 R2, RZ, RZ, UR8 ;  /* 0x00000008ff027e24 */ /* 0x000fe2000f8e00ff */
[----:B------:R-:W-:Y:S01]  /*5530*/  UIMAD UR4, UR18, UR4, URZ ;  /* 0x00000004120472a4 */ /* 0x000fe2000f8e023f */
[----:B------:R-:W-:Y:S01]  /*5540*/  IMAD.MOV.U32 R4, RZ, RZ, R238 ;  /* 0x000000ffff047224 */ /* 0x000fe200078e00ee */
[----:B------:R-:W-:Y:S01]  /*5550*/  SHF.R.S32.HI R251, RZ, 0x1f, R240 ;  /* 0x0000001ffffb7819 */ /* 0x000fe200000114f0 */
[----:B------:R-:W-:Y:S01]  /*5560*/  IMAD.U32 R0, RZ, RZ, UR8 ;  /* 0x00000008ff007e24 */ /* 0x000fe2000f8e00ff */
[----:B------:R-:W-:Y:S01]  /*5570*/  UIMAD UR4, UR8, UR5, UR4 ;  /* 0x00000005080472a4 */ /* 0x000fe2000f8e0204 */
[--C-:B------:R-:W-:Y:S01]  /*5580*/  IMAD.WIDE.U32 R6, R2, c[0x0][0x1b0], R4.reuse ;  /* 0x00006c0002067a25 */ /* 0x100fe200078e0004 */
[----:B------:R-:W-:Y:S01]  /*5590*/  ULDC.64 UR6, c[0x0][0x1b0] ;  /* 0x00006c0000067ab9 */ /* 0x000fe20000000a00 */
[----:B------:R-:W-:Y:S01]  /*55a0*/  ISETP.GE.AND P4, PT, R238, c[0x0][0x220], PT ;  /* 0x00008800ee007a0c */ /* 0x000fe20003f86270 */
[----:B------:R-:W-:Y:S01]  /*55b0*/  UIMAD UR6, UR18, UR6, URZ ;  /* 0x00000006120672a4 */ /* 0x000fe2000f8e023f */
[----:B------:R-:W-:Y:S01]  /*55c0*/  IMAD.WIDE.U32 R4, R0, c[0x0][0x1b8], R4 ;  /* 0x00006e0000047a25 */ /* 0x000fe200078e0004 */
[----:B------:R-:W-:-:S02]  /*55d0*/  IADD3 R2, P1, R6, UR12, RZ ;  /* 0x0000000c06027c10 */ /* 0x000fc4000ff3e0ff */
[----:B------:R-:W-:Y:S01]  /*55e0*/  UIMAD UR6, UR8, UR7, UR6 ;  /* 0x00000007080672a4 */ /* 0x000fe2000f8e0206 */
[----:B------:R-:W-:Y:S01]  /*55f0*/  IMAD.U32 R242, RZ, RZ, UR4 ;  /* 0x00000004fff27e24 */ /* 0x000fe2000f8e00ff */
[----:B------:R-:W-:Y:S01]  /*5600*/  IADD3 R0, P0, R4, UR24, RZ ;  /* 0x0000001804007c10 */ /* 0x000fe2000ff1e0ff */
[----:B------:R-:W-:Y:S01]  /*5610*/  IMAD.MOV.U32 R247, RZ, RZ, c[0x0][0x1a0] ;  /* 0x00006800fff77624 */ /* 0x000fe200078e00ff */
[----:B------:R-:W-:Y:S01]  /*5620*/  ISETP.GE.AND P3, PT, R231, c[0x0][0x220], PT ;  /* 0x00008800e7007a0c */ /* 0x000fe20003f66270 */
[----:B------:R-:W-:Y:S01]  /*5630*/  IMAD.MOV.U32 R246, RZ, RZ, c[0x0][0x1a4] ;  /* 0x00006900fff67624 */ /* 0x000fe200078e00ff */
[----:B------:R-:W-:Y:S01]  /*5640*/  IADD3.X R242, R242, UR23, R5, P0, !PT ;  /* 0x00000017f2f27c10 */ /* 0x000fe200087fe405 */
[----:B------:R-:W-:Y:S01]  /*5650*/  IMAD.U32 R244, RZ, RZ, UR6 ;  /* 0x00000006fff47e24 */ /* 0x000fe2000f8e00ff */
[----:B------:R-:W-:Y:S01]  /*5660*/  LEA R243, P0, R0, c[0x0][0x170], 0x1 ;  /* 0x00005c0000f37a11 */ /* 0x000fe200078008ff */
[----:B------:R-:W-:Y:S01]  /*5670*/  IMAD.MOV.U32 R250, RZ, RZ, R240 ;  /* 0x000000fffffa7224 */ /* 0x000fe200078e00f0 */
[----:B------:R-:W-:Y:S01]  /*5680*/  ISETP.GE.AND P2, PT, R230, c[0x0][0x220], PT ;  /* 0x00008800e6007a0c */ /* 0x000fe20003f46270 */
[----:B------:R-:W-:Y:S01]  /*5690*/  ULEA.HI.SX32 UR6, UR9, 0xfffffffe, 0x1a ;  /* 0xfffffffe09067891 */ /* 0x000fe2000f8fd23f */
[----:B------:R-:W-:Y:S01]  /*56a0*/  LEA.HI.X R242, R0, c[0x0][0x174], R242, 0x1, P0 ;  /* 0x00005d0000f27a11 */ /* 0x000fe200000f0cf2 */
[----:B------:R-:W-:Y:S01]  /*56b0*/  IMAD.MOV.U32 R0, RZ, RZ, R3 ;  /* 0x000000ffff007224 */ /* 0x000fe200078e0003 */
[----:B------:R-:W-:Y:S01]  /*56c0*/  IADD3 R4, P0, R240, 0x20, RZ ;  /* 0x00000020f0047810 */ /* 0x000fe20007f1e0ff */
[----:B------:R-:W-:Y:S01]  /*56d0*/  ULEA.HI.SX32 UR9, UR9, 0xfffffffd, 0x1a ;  /* 0xfffffffd09097891 */ /* 0x000fe2000f8fd23f */
[----:B------:R-:W-:Y:S01]  /*56e0*/  IADD3.X R244, R244, UR10, R7, P1, !PT ;  /* 0x0000000af4f47c10 */ /* 0x000fe20008ffe407 */
[----:B------:R-:W-:Y:S01]  /*56f0*/  UMOV UR10, URZ ;  /* 0x0000003f000a7c82 */ /* 0x000fe20008000000 */
[----:B------:R-:W-:Y:S01]  /*5700*/  LEA R245, P1, R2, c[0x0][0x168], 0x1 ;  /* 0x00005a0002f57a11 */ /* 0x000fe200078208ff */
[----:B------:R-:W-:Y:S01]  /*5710*/  IMAD.X R5, RZ, RZ, R251, P0 ;  /* 0x000000ffff057224 */ /* 0x000fe200000e06fb */
[----:B------:R-:W-:-:S02]  /*5720*/  ULDC.64 UR4, c[0x0][0x1a0] ;  /* 0x0000680000047ab9 */ /* 0x000fc40000000a00 */
[----:B------:R-:W-:Y:S01]  /*5730*/  LEA.HI.X R244, R2, c[0x0][0x16c], R244, 0x1, P1 ;  /* 0x00005b0002f47a11 */ /* 0x000fe200008f0cf4 */
[----:B------:R-:W-:Y:S01]  /*5740*/  IMAD.MOV.U32 R2, RZ, RZ, R164 ;  /* 0x000000ffff027224 */ /* 0x000fe200078e00a4 */
[----:B------:R1:W-:Y:S01]  /*5750*/  STL.64 [R1], R4 ;  /* 0x0000000401007387 */ /* 0x0003e20000100a00 */
[----:B------:R-:W-:Y:S01]  /*5760*/  ISETP.GE.AND P1, PT, R229, c[0x0][0x220], PT ;  /* 0x00008800e5007a0c */ /* 0x000fe20003f26270 */
[----:B------:R-:W-:Y:S05]  /*5770*/  BRA `(.L_x_328) ;  /* 0x0000045000007947 */ /* 0x000fea0003800000 */
.L_x_330:
[----:B------:R1:W-:Y:S01]  /*5780*/  @P4 STS.128 [R228+0x10000], RZ ;  /* 0x010000ffe4004388 */ /* 0x0003e20000000c00 */
[----:B------:R-:W-:Y:S05]  /*5790*/  VOTEU.ALL UP0, P4 ;  /* 0x00000000003f7886 */ /* 0x000fea0002000000 */
[----:B------:R-:W-:Y:S02]  /*57a0*/  @!UP0 UIADD3 UR8, UR6, -0x1, -UR10 ;  /* 0xffffffff06088890 */ /* 0x000fe4000fffe80a */
[----:B------:R-:W-:Y:S04]  /*57b0*/  @!UP0 UIADD3 UR7, UR6, -0x1, -UR10 ;  /* 0xffffffff06078890 */ /* 0x000fe8000fffe80a */
[----:B------:R-:W-:Y:S02]  /*57c0*/  IMAD.U32 R166, RZ, RZ, UR8 ;  /* 0x00000008ffa67e24 */ /* 0x000fe4000f8e00ff */
[----:B------:R-:W-:Y:S02]  /*57d0*/  IMAD.U32 R164, RZ, RZ, UR7 ;  /* 0x00000007ffa47e24 */ /* 0x000fe4000f8e00ff */
[----:B------:R-:W-:Y:S01]  /*57e0*/  IMAD.U32 R3, RZ, RZ, UR7 ;  /* 0x00000007ff037e24 */ /* 0x000fe2000f8e00ff */
[----:B------:R-:W-:Y:S01]  /*57f0*/  @!P4 SHF.R.S32.HI R168, RZ, 0x1f, R166 ;  /* 0x0000001fffa8c819 */ /* 0x000fe200000114a6 */
[----:B------:R-:W-:Y:S01]  /*5800*/  IMAD.U32 R165, RZ, RZ, UR8 ;  /* 0x00000008ffa57e24 */ /* 0x000fe2000f8e00ff */
[----:B------:R-:W-:Y:S01]  /*5810*/  @!P4 SHF.R.S32.HI R167, RZ, 0x1f, R164 ;  /* 0x0000001fffa7c819 */ /* 0x000fe200000114a4 */
[----:B------:R-:W-:Y:S04]  /*5820*/  @!P4 IMAD.WIDE.U32 R174, R3, c[0x0][0x198], RZ ;  /* 0x0000660003aeca25 */ /* 0x000fe800078e00ff */
[----:B------:R-:W-:Y:S01]  /*5830*/  @!P4 IMAD R168, R168, c[0x0][0x198], RZ ;  /* 0x00006600a8a8ca24 */ /* 0x000fe200078e02ff */
[-C--:B------:R-:W-:Y:S01]  /*5840*/  @!P4 LEA R3, P0, R174, R234.reuse, 0x6 ;  /* 0x000000eaae03c211 */ /* 0x080fe200078030ff */
[----:B------:R-:W-:Y:S02]  /*5850*/  @!P4 IMAD R167, R167, c[0x0][0x198], RZ ;  /* 0x00006600a7a7ca24 */ /* 0x000fe400078e02ff */
[----:B------:R-:W-:Y:S02]  /*5860*/  @!P4 IMAD R168, R166, c[0x0][0x19c], R168 ;  /* 0x00006700a6a8ca24 */ /* 0x000fe400078e02a8 */
[----:B------:R-:W-:Y:S02]  /*5870*/  @!P4 IMAD R167, R164, c[0x0][0x19c], R167 ;  /* 0x00006700a4a7ca24 */ /* 0x000fe400078e02a7 */
[----:B------:R-:W-:Y:S04]  /*5880*/  @!P4 IMAD.WIDE.U32 R176, R165, c[0x0][0x198], RZ ;  /* 0x00006600a5b0ca25 */ /* 0x000fe800078e00ff */
[----:B------:R-:W-:Y:S01]  /*5890*/  @!P4 IMAD.IADD R167, R175, 0x1, R167 ;  /* 0x00000001afa7c824 */ /* 0x000fe200078e02a7 */
[----:B------:R-:W-:Y:S01]  /*58a0*/  @!P4 LEA R164, P6, R176, R234, 0x6 ;  /* 0x000000eab0a4c211 */ /* 0x000fe200078c30ff */
[----:B------:R-:W-:Y:S03]  /*58b0*/  @!P4 IMAD.IADD R168, R177, 0x1, R168 ;  /* 0x00000001b1a8c824 */ /* 0x000fe600078e02a8 */
[-C--:B------:R-:W-:Y:S02]  /*58c0*/  @!P4 LEA.HI.X R167, R174, R237.reuse, R167, 0x6, P0 ;  /* 0x000000edaea7c211 */ /* 0x080fe400000f34a7 */
[----:B------:R-:W-:Y:S02]  /*58d0*/  @!P4 LEA.HI.X R168, R176, R237, R168, 0x6, P6 ;  /* 0x000000edb0a8c211 */ /* 0x000fe400030f34a8 */
[C---:B------:R-:W-:Y:S02]  /*58e0*/  @!P4 LEA R174, P6, R164.reuse, c[0x0][0x168], 0x1 ;  /* 0x00005a00a4aeca11 */ /* 0x040fe400078c08ff */
[----:B------:R-:W-:Y:S02]  /*58f0*/  @!P4 IADD3 R3, P0, R3, UR15, RZ ;  /* 0x0000000f0303cc10 */ /* 0x000fe4000ff1e0ff */
[----:B------:R-:W-:Y:S02]  /*5900*/  @!P4 LEA.HI.X R175, R164, c[0x0][0x16c], R168, 0x1, P6 ;  /* 0x00005b00a4afca11 */ /* 0x000fe400030f0ca8 */
[----:B------:R-:W-:Y:S02]  /*5910*/  @!P4 IADD3.X R167, R167, UR20, RZ, P0, !PT ;  /* 0x00000014a7a7cc10 */ /* 0x000fe400087fe4ff */
[C---:B------:R-:W-:Y:S01]  /*5920*/  @!P4 LEA R166, P0, R3.reuse, c[0x0][0x168], 0x1 ;  /* 0x00005a0003a6ca11 */ /* 0x040fe200078008ff */
[----:B------:R-:W-:Y:S01]  /*5930*/  @!PT LDS RZ, [RZ] ;  /* 0x00000000fffff984 */ /* 0x000fe20000000800 */
[----:B------:R-:W-:Y:S01]  /*5940*/  @!PT LDS RZ, [RZ] ;  /* 0x00000000fffff984 */ /* 0x000fe20000000800 */
[----:B------:R-:W-:Y:S01]  /*5950*/  @!PT LDS RZ, [RZ] ;  /* 0x00000000fffff984 */ /* 0x000fe20000000800 */
[----:B------:R1:W-:Y:S03]  /*5960*/  @!P4 LDGSTS.E.BYPASS.LTC128B.128 [R228+0x10000], [R174.64] ;  /* 0x10000000aee4cfae */ /* 0x0003e6000b901d50 */
[----:B------:R-:W-:Y:S01]  /*5970*/  @!P4 LEA.HI.X R167, R3, c[0x0][0x16c], R167, 0x1, P0 ;  /* 0x00005b0003a7ca11 */ /* 0x000fe200000f0ca7 */
        /* <DEDUP_REMOVED lines=37> */
.L_x_328:
[----:B------:R2:W-:Y:S01]  /*5bd0*/  STL.64 [R1+0x8], R36 ;  /* 0x0000082401007387 */ /* 0x0005e20000100a00 */
[----:B------:R-:W-:Y:S01]  /*5be0*/  UIADD3 UR8, UR6, -UR10, URZ ;  /* 0x8000000a06087290 */ /* 0x000fe2000fffe03f */
[----:B------:R-:W-:Y:S04]  /*5bf0*/  DEPBAR.LE SB0, 0x0 ;  /* 0x000080000000791a */ /* 0x000fe80000000000 */
[----:B------:R-:W-:Y:S01]  /*5c00*/  USHF.R.S32.HI UR7, URZ, 0x1f, UR8 ;  /* 0x0000001f3f077899 */ /* 0x000fe20008011408 */
[----:B------:R-:W-:Y:S01]  /*5c10*/  BAR.SYNC.DEFER_BLOCKING 0x0 ;  /* 0x0000000000007b1d */ /* 0x000fe20000010000 */
[----:B------:R-:W-:Y:S01]  /*5c20*/  UIMAD.WIDE.U32 UR22, UR8, UR4, URZ ;  /* 0x00000004081672a5 */ /* 0x000fe2000f8e003f */
[----:B-1----:R-:W-:Y:S01]  /*5c30*/  IMAD.U32 R5, RZ, RZ, UR8 ;  /* 0x00000008ff057e24 */ /* 0x002fe2000f8e00ff */
[----:B------:R-:W-:Y:S01]  /*5c40*/  UIMAD UR7, UR7, UR4, URZ ;  /* 0x00000004070772a4 */ /* 0x000fe2000f8e023f */
[----:B------:R-:W-:Y:S02]  /*5c50*/  IMAD.U32 R14, RZ, RZ, UR8 ;  /* 0x00000008ff0e7e24 */ /* 0x000fe4000f8e00ff */
[----:B------:R-:W-:Y:S01]  /*5c60*/  IMAD.U32 R4, RZ, RZ, UR8 ;  /* 0x00000008ff047e24 */ /* 0x000fe2000f8e00ff */
[----:B------:R-:W-:Y:S01]  /*5c70*/  UIMAD UR7, UR8, UR5, UR7 ;  /* 0x00000005080772a4 */ /* 0x000fe2000f8e0207 */
[----:B------:R-:W-:Y:S01]  /*5c80*/  LEA R12, P5, R5, R250, 0x6 ;  /* 0x000000fa050c7211 */ /* 0x000fe200078a30ff */
[----:B------:R-:W-:Y:S02]  /*5c90*/  IMAD.U32 R3, RZ, RZ, UR8 ;  /* 0x00000008ff037e24 */ /* 0x000fe4000f8e00ff */
[----:B------:R-:W-:Y:S01]  /*5ca0*/  UIADD3 UR7, UR23, UR7, URZ ;  /* 0x0000000717077290 */ /* 0x000fe2000fffe03f */
[----:B------:R-:W-:Y:S01]  /*5cb0*/  IMAD.U32 R8, RZ, RZ, UR22 ;  /* 0x00000016ff087e24 */ /* 0x000fe2000f8e00ff */
[----:B------:R-:W-:Y:S01]  /*5cc0*/  LEA.HI.X.SX32 R13, R4, R251, 0x6, P5 ;  /* 0x000000fb040d7211 */ /* 0x000fe200028f36ff */
[----:B------:R-:W-:Y:S03]  /*5cd0*/  IMAD.U32 R9, RZ, RZ, UR23 ;  /* 0x00000017ff097e24 */ /* 0x000fe6000f8e00ff */
[----:B------:R-:W-:Y:S01]  /*5ce0*/  IMAD.U32 R4, RZ, RZ, UR7 ;  /* 0x00000007ff047e24 */ /* 0x000fe2000f8e00ff */
[----:B------:R-:W-:Y:S01]  /*5cf0*/  UIADD3 UR7, UR9, -UR10, URZ ;  /* 0x8000000a09077290 */ /* 0x000fe2000fffe03f */
[----:B------:R-:W-:Y:S04]  /*5d00*/  IMAD R7, R13, c[0x0][0x1a0], RZ ;  /* 0x000068000d077a24 */ /* 0x000fe800078e02ff */
[C---:B------:R-:W-:Y:S01]  /*5d10*/  IMAD R7, R12.reuse, c[0x0][0x1a4], R7 ;  /* 0x000069000c077a24 */ /* 0x040fe200078e0207 */
[----:B--2---:R-:W2:Y:S01]  /*5d20*/  LDL.64 R36, [R1] ;  /* 0x0000000001247983 */ /* 0x004ea20000100a00 */
[----:B------:R-:W-:Y:S03]  /*5d30*/  IMAD.WIDE.U32 R12, R12, c[0x0][0x1a0], RZ ;  /* 0x000068000c0c7a25 */ /* 0x000fe600078e00ff */
[----:B------:R-:W-:Y:S01]  /*5d40*/  @P4 STS.128 [R228+0x18000], RZ ;  /* 0x018000ffe4004388 */ /* 0x000fe20000000c00 */
[----:B------:R-:W-:Y:S01]  /*5d50*/  IMAD.IADD R7, R13, 0x1, R7 ;  /* 0x000000010d077824 */ /* 0x000fe200078e0207 */
[----:B--2---:R-:W-:Y:S04]  /*5d60*/  LEA R14, P0, R14, R36, 0x6 ;  /* 0x000000240e0e7211 */ /* 0x004fe800078030ff */
[----:B------:R-:W-:Y:S01]  /*5d70*/  LEA.HI.X.SX32 R15, R3, R37, 0x6, P0 ;  /* 0x00000025030f7211 */ /* 0x000fe200000f36ff */
[----:B------:R-:W-:Y:S01]  /*5d80*/  IMAD.WIDE.U32 R10, R14, c[0x0][0x1a0], RZ ;  /* 0x000068000e0a7a25 */ /* 0x000fe200078e00ff */
[C---:B------:R-:W-:Y:S03]  /*5d90*/  LEA R5, P0, R8.reuse, R232, 0x6 ;  /* 0x000000e808057211 */ /* 0x040fe600078030ff */
[----:B------:R-:W-:Y:S01]  /*5da0*/  IMAD R6, R15, c[0x0][0x1a0], RZ ;  /* 0x000068000f067a24 */ /* 0x000fe200078e02ff */
[----:B------:R-:W-:Y:S02]  /*5db0*/  LEA.HI.X R4, R8, R227, R4, 0x6, P0 ;  /* 0x000000e308047211 */ /* 0x000fe400000f3404 */
[C---:B------:R-:W-:Y:S01]  /*5dc0*/  @!P4 LEA R8, P5, R5.reuse, c[0x0][0x170], 0x1 ;  /* 0x00005c000508ca11 */ /* 0x040fe200078a08ff */
[----:B------:R-:W-:Y:S01]  /*5dd0*/  IMAD R6, R14, c[0x0][0x1a4], R6 ;  /* 0x000069000e067a24 */ /* 0x000fe200078e0206 */
[C---:B------:R-:W-:Y:S02]  /*5de0*/  LEA R14, P6, R12.reuse, R243, 0x1 ;  /* 0x000000f30c0e7211 */ /* 0x040fe400078c08ff */
[----:B------:R-:W-:Y:S01]  /*5df0*/  @!P4 LEA.HI.X R9, R5, c[0x0][0x174], R4, 0x1, P5 ;  /* 0x00005d000509ca11 */ /* 0x000fe200028f0c04 */
[----:B------:R-:W-:Y:S01]  /*5e00*/  IMAD.IADD R6, R11, 0x1, R6 ;  /* 0x000000010b067824 */ /* 0x000fe200078e0206 */
[----:B------:R-:W-:Y:S02]  /*5e10*/  LEA.HI.X R15, R12, R242, R7, 0x1, P6 ;  /* 0x000000f20c0f7211 */ /* 0x000fe400030f0c07 */
[C---:B------:R-:W-:Y:S01]  /*5e20*/  LEA R3, P0, R247.reuse, R5, 0x5 ;  /* 0x00000005f7037211 */ /* 0x040fe200078028ff */
[----:B------:R-:W-:Y:S01]  /*5e30*/  @!PT LDS RZ, [RZ] ;  /* 0x00000000fffff984 */ /* 0x000fe20000000800 */
[----:B------:R-:W-:Y:S01]  /*5e40*/  @!PT LDS RZ, [RZ] ;  /* 0x00000000fffff984 */ /* 0x000fe20000000800 */
[----:B------:R-:W-:Y:S01]  /*5e50*/  @!PT LDS RZ, [RZ] ;  /* 0x00000000fffff984 */ /* 0x000fe20000000800 */
[----:B------:R1:W-:Y:S01]  /*5e60*/  @!P4 LDGSTS.E.BYPASS.LTC128B.128 [R228+0x18000], [R8.64] ;  /* 0x1800000008e4cfae */ /* 0x0003e2000b901d50 */
[C---:B------:R-:W-:Y:S02]  /*5e70*/  LEA R16, P5, R10.reuse, R243, 0x1 ;  /* 0x000000f30a107211 */ /* 0x040fe400078a08ff */
[----:B------:R-:W-:Y:S01]  /*5e80*/  LEA.HI.X R4, R247, R4, R246, 0x5, P0 ;  /* 0x00000004f7047211 */ /* 0x000fe200000f2cf6 */
[----:B------:R-:W-:Y:S01]  /*5e90*/  @P3 STS.128 [R228+0x1a000], RZ ;  /* 0x01a000ffe4003388 */ /* 0x000fe20000000c00 */
[C---:B------:R-:W-:Y:S02]  /*5ea0*/  @!P4 LEA R18, P0, R3.reuse, c[0x0][0x170], 0x1 ;  /* 0x00005c000312ca11 */ /* 0x040fe400078008ff */
[----:B------:R-:W-:Y:S01]  /*5eb0*/  LEA.HI.X R17, R10, R242, R6, 0x1, P5 ;  /* 0x000000f20a117211 */ /* 0x000fe200028f0c06 */
[----:B------:R-:W-:Y:S01]  /*5ec0*/  @!PT LDS RZ, [RZ] ;  /* 0x00000000fffff984 */ /* 0x000fe20000000800 */
[----:B------:R-:W-:Y:S01]  /*5ed0*/  @!PT LDS RZ, [RZ] ;  /* 0x00000000fffff984 */ /* 0x000fe20000000800 */
[----:B------:R-:W-:Y:S01]  /*5ee0*/  @!PT LDS RZ, [RZ] ;  /* 0x00000000fffff984 */ /* 0x000fe20000000800 */
[----:B------:R2:W-:Y:S01]  /*5ef0*/  @!P3 LDGSTS.E.BYPASS.LTC128B.128 [R228+0x1a000], [R14.64+0x80] ;  /* 0x1a0000800ee4bfae */ /* 0x0005e2000b901d50 */
[----:B------:R-:W-:Y:S01]  /*5f00*/  @!P4 LEA.HI.X R19, R3, c[0x0][0x174], R4, 0x1, P0 ;  /* 0x00005d000313ca11 */ /* 0x000fe200000f0c04 */
[----:B------:R-:W-:Y:S02]  /*5f10*/  IMAD.U32 R3, RZ, RZ, UR7 ;  /* 0x00000007ff037e24 */ /* 0x000fe4000f8e00ff */
        /* <DEDUP_REMOVED lines=31> */
[----:B-1----:R-:W1:Y:S04]  /*6110*/  LDSM.16.M88.4 R8, [R225+0x10000] ;  /* 0x01000000e108783b */ /* 0x002e680000000200 */
[----:B------:R-:W-:Y:S04]  /*6120*/  LDSM.16.M88.4 R24, [R225+0x11000] ;  /* 0x01100000e118783b */ /* 0x000fe80000000200 */
[----:B------:R-:W0:Y:S04]  /*6130*/  LDGDEPBAR ;  /* 0x00000000000079af */ /* 0x000e280000000000 */
[----:B------:R-:W-:Y:S04]  /*6140*/  LDSM.16.M88.4 R164, [R225+0x11800] ;  /* 0x01180000e1a4783b */ /* 0x000fe80000000200 */
[----:B------:R-:W-:Y:S04]  /*6150*/  LDSM.16.M88.4 R168, [R224] ;  /* 0x00000000e0a8783b */ /* 0x000fe80000000200 */
[----:B---3--:R-:W2:Y:S04]  /*6160*/  LDSM.16.M88.4 R16, [R225+0x10800] ;  /* 0x01080000e110783b */ /* 0x008ea80000000200 */
[----:B------:R-:W3:Y:S04]  /*6170*/  LDSM.16.M88.4 R172, [R223] ;  /* 0x00000000dfac783b */ /* 0x000ee80000000200 */
[----:B------:R-:W4:Y:S04]  /*6180*/  LDSM.16.M88.4 R176, [R215] ;  /* 0x00000000d7b0783b */ /* 0x000f280000000200 */
[----:B------:R-:W3:Y:S04]  /*6190*/  LDSM.16.M88.4 R180, [R214] ;  /* 0x00000000d6b4783b */ /* 0x000ee80000000200 */
[----:B------:R-:W3:Y:S01]  /*61a0*/  LDSM.16.M88.4 R184, [R213] ;  /* 0x00000000d5b8783b */ /* 0x000ee20000000200 */
[C---:B-1----:R-:W-:Y:S03]  /*61b0*/  HMMA.16816.F32 R4, R32.reuse, R8, RZ ;  /* 0x000000082004723c */ /* 0x042fe600000018ff */
[----:B------:R-:W-:Y:S04]  /*61c0*/  LDSM.16.M88.4 R188, [R222] ;  /* 0x00000000debc783b */ /* 0x000fe80000000200 */
[----:B------:R-:W1:Y:S01]  /*61d0*/  LDSM.16.M88.4 R192, [R219+0x10000] ;  /* 0x01000000dbc0783b */ /* 0x000e620000000200 */
[C---:B------:R-:W-:Y:S03]  /*61e0*/  HMMA.16816.F32 R8, R32.reuse, R10, RZ ;  /* 0x0000000a2008723c */ /* 0x040fe600000018ff */
[----:B------:R-:W1:Y:S05]  /*61f0*/  LDSM.16.M88.4 R196, [R219+0x10800] ;  /* 0x01080000dbc4783b */ /* 0x000e6a0000000200 */
[C---:B--2---:R-:W-:Y:S08]  /*6200*/  HMMA.16816.F32 R12, R32.reuse, R16, RZ ;  /* 0x00000010200c723c */ /* 0x044ff000000018ff */
[C---:B------:R-:W-:Y:S08]  /*6210*/  HMMA.16816.F32 R16, R32.reuse, R18, RZ ;  /* 0x000000122010723c */ /* 0x040ff000000018ff */
[C---:B------:R-:W-:Y:S08]  /*6220*/  HMMA.16816.F32 R20, R32.reuse, R24, RZ ;  /* 0x000000182014723c */ /* 0x040ff000000018ff */
[C---:B------:R-:W-:Y:S08]  /*6230*/  HMMA.16816.F32 R24, R32.reuse, R26, RZ ;  /* 0x0000001a2018723c */ /* 0x040ff000000018ff */
[C---:B------:R-:W-:Y:S08]  /*6240*/  HMMA.16816.F32 R28, R32.reuse, R164, RZ ;  /* 0x000000a4201c723c */ /* 0x040ff000000018ff */
[----:B------:R-:W-:Y:S01]  /*6250*/  HMMA.16816.F32 R32, R32, R166, RZ ;  /* 0x000000a62020723c */ /* 0x000fe200000018ff */
[----:B------:R-:W2:Y:S07]  /*6260*/  LDSM.16.M88.4 R164, [R219+0x11000] ;  /* 0x01100000dba4783b */ /* 0x000eae0000000200 */
[C---:B---3--:R-:W-:Y:S08]  /*6270*/  HMMA.16816.F32 R4, R168.reuse, R172, R4 ;  /* 0x000000aca804723c */ /* 0x048ff00000001804 */
[C---:B------:R-:W-:Y:S01]  /*6280*/  HMMA.16816.F32 R8, R168.reuse, R174, R8 ;  /* 0x000000aea808723c */ /* 0x040fe20000001808 */
[----:B------:R-:W3:Y:S07]  /*6290*/  LDSM.16.M88.4 R172, [R219+0x11800] ;  /* 0x01180000dbac783b */ /* 0x000eee0000000200 */
[C---:B----4-:R-:W-:Y:S08]  /*62a0*/  HMMA.16816.F32 R12, R168.reuse, R176, R12 ;  /* 0x000000b0a80c723c */ /* 0x050ff0000000180c */
[C---:B------:R-:W-:Y:S01]  /*62b0*/  HMMA.16816.F32 R16, R168.reuse, R178, R16 ;  /* 0x000000b2a810723c */ /* 0x040fe20000001810 */
[----:B------:R-:W-:Y:S07]  /*62c0*/  LDSM.16.M88.4 R176, [R221] ;  /* 0x00000000ddb0783b */ /* 0x000fee0000000200 */
[C---:B------:R-:W-:Y:S08]  /*62d0*/  HMMA.16816.F32 R20, R168.reuse, R180, R20 ;  /* 0x000000b4a814723c */ /* 0x040ff00000001814 */
[C---:B------:R-:W-:Y:S01]  /*62e0*/  HMMA.16816.F32 R24, R168.reuse, R182, R24 ;  /* 0x000000b6a818723c */ /* 0x040fe20000001818 */
[----:B------:R-:W4:Y:S07]  /*62f0*/  LDSM.16.M88.4 R180, [R212] ;  /* 0x00000000d4b4783b */ /* 0x000f2e0000000200 */
[C---:B------:R-:W-:Y:S08]  /*6300*/  HMMA.16816.F32 R28, R168.reuse, R184, R28 ;  /* 0x000000b8a81c723c */ /* 0x040ff0000000181c */
[----:B------:R-:W-:Y:S01]  /*6310*/  HMMA.16816.F32 R32, R168, R186, R32 ;  /* 0x000000baa820723c */ /* 0x000fe20000001820 */
[----:B------:R-:W3:Y:S04]  /*6320*/  LDSM.16.M88.4 R168, [R212+0x800] ;  /* 0x00080000d4a8783b */ /* 0x000ee80000000200 */
        /* <DEDUP_REMOVED lines=16> */
[----:B------:R-:W4:Y:S07]  /*6430*/  LDSM.16.M88.4 R180, [R225+0x13800] ;  /* 0x01380000e1b4783b */ /* 0x000f2e0000000200 */
[C---:B------:R-:W-:Y:S08]  /*6440*/  HMMA.16816.F32 R12, R176.reuse, R168, R12 ;  /* 0x000000a8b00c723c */ /* 0x040ff0000000180c */
[C---:B------:R-:W-:Y:S01]  /*6450*/  HMMA.16816.F32 R16, R176.reuse, R170, R16 ;  /* 0x000000aab010723c */ /* 0x040fe20000001810 */
[----:B------:R-:W-:Y:S07]  /*6460*/  LDSM.16.M88.4 R168, [R211] ;  /* 0x00000000d3a8783b */ /* 0x000fee0000000200 */
[C---:B------:R-:W-:Y:S08]  /*6470*/  HMMA.16816.F32 R20, R176.reuse, R184, R20 ;  /* 0x000000b8b014723c */ /* 0x040ff00000001814 */
[C---:B------:R-:W-:Y:S01]  /*6480*/  HMMA.16816.F32 R24, R176.reuse, R186, R24 ;  /* 0x000000bab018723c */ /* 0x040fe20000001818 */
[----:B------:R-:W-:Y:S07]  /*6490*/  LDSM.16.M88.4 R184, [R209] ;  /* 0x00000000d1b8783b */ /* 0x000fee0000000200 */
[C---:B-1----:R-:W-:Y:S08]  /*64a0*/  HMMA.16816.F32 R28, R176.reuse, R164, R28 ;  /* 0x000000a4b01c723c */ /* 0x042ff0000000181c */
[----:B------:R-:W-:Y:S01]  /*64b0*/  HMMA.16816.F32 R32, R176, R166, R32 ;  /* 0x000000a6b020723c */ /* 0x000fe20000001820 */
[----:B------:R-:W1:Y:S04]  /*64c0*/  LDSM.16.M88.4 R164, [R224+0x4000] ;  /* 0x00400000e0a4783b */ /* 0x000e680000000200 */
[----:B------:R-:W1:Y:S03]  /*64d0*/  LDSM.16.M88.4 R176, [R210] ;  /* 0x00000000d2b0783b */ /* 0x000e660000000200 */
[C---:B------:R-:W-:Y:S08]  /*64e0*/  HMMA.16816.F32 R4, R192.reuse, R196, R4 ;  /* 0x000000c4c004723c */ /* 0x040ff00000001804 */
[C---:B------:R-:W-:Y:S01]  /*64f0*/  HMMA.16816.F32 R8, R192.reuse, R198, R8 ;  /* 0x000000c6c008723c */ /* 0x040fe20000001808 */
[----:B------:R-:W1:Y:S07]  /*6500*/  LDSM.16.M88.4 R196, [R208] ;  /* 0x00000000d0c4783b */ /* 0x000e6e0000000200 */
[C---:B--2---:R-:W-:Y:S08]  /*6510*/  HMMA.16816.F32 R12, R192.reuse, R172, R12 ;  /* 0x000000acc00c723c */ /* 0x044ff0000000180c */
        /* <DEDUP_REMOVED lines=17> */
[----:B------:R-:W1:Y:S07]  /*6630*/  LDSM.16.M88.4 R184, [R212+0x2000] ;  /* 0x00200000d4b8783b */ /* 0x000e6e0000000200 */
[C---:B------:R-:W-:Y:S08]  /*6640*/  HMMA.16816.F32 R28, R164.reuse, R196, R28 ;  /* 0x000000c4a41c723c */ /* 0x040ff0000000181c */
[----:B------:R-:W-:Y:S01]  /*6650*/  HMMA.16816.F32 R32, R164, R198, R32 ;  /* 0x000000c6a420723c */ /* 0x000fe20000001820 */
[----:B------:R-:W1:Y:S04]  /*6660*/  LDSM.16.M88.4 R164, [R212+0x2800] ;  /* 0x00280000d4a4783b */ /* 0x000e680000000200 */
[----:B------:R-:W1:Y:S03]  /*6670*/  LDSM.16.M88.4 R196, [R212+0x3000] ;  /* 0x00300000d4c4783b */ /* 0x000e660000000200 */
[C---:B--2---:R-:W-:Y:S08]  /*6680*/  HMMA.16816.F32 R4, R172.reuse, R188, R4 ;  /* 0x000000bcac04723c */ /* 0x044ff00000001804 */
[C---:B------:R-:W-:Y:S01]  /*6690*/  HMMA.16816.F32 R8, R172.reuse, R190, R8 ;  /* 0x000000beac08723c */ /* 0x040fe20000001808 */
[----:B------:R-:W-:Y:S07]  /*66a0*/  LDSM.16.M88.4 R188, [R226+0x8000] ;  /* 0x00800000e2bc783b */ /* 0x000fee0000000200 */
[C---:B---3--:R-:W-:Y:S08]  /*66b0*/  HMMA.16816.F32 R12, R172.reuse, R180, R12 ;  /* 0x000000b4ac0c723c */ /* 0x048ff0000000180c */
[C---:B------:R-:W-:Y:S01]  /*66c0*/  HMMA.16816.F32 R16, R172.reuse, R182, R16 ;  /* 0x000000b6ac10723c */ /* 0x040fe20000001810 */
[----:B------:R-:W2:Y:S07]  /*66d0*/  LDSM.16.M88.4 R180, [R212+0x3800] ;  /* 0x00380000d4b4783b */ /* 0x000eae0000000200 */
[C---:B----4-:R-:W-:Y:S08]  /*66e0*/  HMMA.16816.F32 R20, R172.reuse, R192, R20 ;  /* 0x000000c0ac14723c */ /* 0x050ff00000001814 */
[C---:B------:R-:W-:Y:S01]  /*66f0*/  HMMA.16816.F32 R24, R172.reuse, R194, R24 ;  /* 0x000000c2ac18723c */ /* 0x040fe20000001818 */
[----:B------:R-:W3:Y:S07]  /*6700*/  LDSM.16.M88.4 R192, [R225+0x14000] ;  /* 0x01400000e1c0783b */ /* 0x000eee0000000200 */
[C---:B-1----:R-:W-:Y:S08]  /*6710*/  HMMA.16816.F32 R28, R172.reuse, R168, R28 ;  /* 0x000000a8ac1c723c */ /* 0x042ff0000000181c */
[----:B------:R-:W-:Y:S01]  /*6720*/  HMMA.16816.F32 R32, R172, R170, R32 ;  /* 0x000000aaac20723c */ /* 0x000fe20000001820 */
[----:B------:R-:W-:Y:S04]  /*6730*/  LDSM.16.M88.4 R168, [R225+0x15000] ;  /* 0x01500000e1a8783b */ /* 0x000fe80000000200 */
[----:B------:R-:W-:Y:S03]  /*6740*/  LDSM.16.M88.4 R172, [R225+0x15800] ;  /* 0x01580000e1ac783b */ /* 0x000fe60000000200 */
[C---:B------:R-:W-:Y:S08]  /*6750*/  HMMA.16816.F32 R4, R176.reuse, R184, R4 ;  /* 0x000000b8b004723c */ /* 0x040ff00000001804 */
[C---:B------:R-:W-:Y:S01]  /*6760*/  HMMA.16816.F32 R8, R176.reuse, R186, R8 ;  /* 0x000000bab008723c */ /* 0x040fe20000001808 */
[----:B------:R-:W-:Y:S07]  /*6770*/  LDSM.16.M88.4 R184, [R224+0x8000] ;  /* 0x00800000e0b8783b */ /* 0x000fee0000000200 */
[C---:B------:R-:W-:Y:S08]  /*6780*/  HMMA.16816.F32 R12, R176.reuse, R164, R12 ;  /* 0x000000a4b00c723c */ /* 0x040ff0000000180c */
[C---:B------:R-:W-:Y:S01]  /*6790*/  HMMA.16816.F32 R16, R176.reuse, R166, R16 ;  /* 0x000000a6b010723c */ /* 0x040fe20000001810 */
[----:B------:R-:W1:Y:S07]  /*67a0*/  LDSM.16.M88.4 R164, [R225+0x14800] ;  /* 0x01480000e1a4783b */ /* 0x000e6e0000000200 */
[C---:B------:R-:W-:Y:S08]  /*67b0*/  HMMA.16816.F32 R20, R176.reuse, R196, R20 ;  /* 0x000000c4b014723c */ /* 0x040ff00000001814 */
[C---:B------:R-:W-:Y:S01]  /*67c0*/  HMMA.16816.F32 R24, R176.reuse, R198, R24 ;  /* 0x000000c6b018723c */ /* 0x040fe20000001818 */
[----:B------:R-:W4:Y:S07]  /*67d0*/  LDSM.16.M88.4 R196, [R207] ;  /* 0x00000000cfc4783b */ /* 0x000f2e0000000200 */
[C---:B--2---:R-:W-:Y:S08]  /*67e0*/  HMMA.16816.F32 R28, R176.reuse, R180, R28 ;  /* 0x000000b4b01c723c */ /* 0x044ff0000000181c */
[----:B------:R-:W-:Y:S01]  /*67f0*/  HMMA.16816.F32 R32, R176, R182, R32 ;  /* 0x000000b6b020723c */ /* 0x000fe20000001820 */
[----:B------:R-:W2:Y:S04]  /*6800*/  LDSM.16.M88.4 R176, [R206] ;  /* 0x00000000ceb0783b */ /* 0x000ea80000000200 */
[----:B------:R-:W2:Y:S03]  /*6810*/  LDSM.16.M88.4 R180, [R205] ;  /* 0x00000000cdb4783b */ /* 0x000ea60000000200 */
[C---:B---3--:R-:W-:Y:S08]  /*6820*/  HMMA.16816.F32 R4, R188.reuse, R192, R4 ;  /* 0x000000c0bc04723c */ /* 0x048ff00000001804 */
[C---:B------:R-:W-:Y:S01]  /*6830*/  HMMA.16816.F32 R8, R188.reuse, R194, R8 ;  /* 0x000000c2bc08723c */ /* 0x040fe20000001808 */
[----:B------:R-:W3:Y:S07]  /*6840*/  LDSM.16.M88.4 R192, [R204] ;  /* 0x00000000ccc0783b */ /* 0x000eee0000000200 */
        /* <DEDUP_REMOVED lines=10> */
[C---:B----4-:R-:W-:Y:S08]  /*68f0*/  HMMA.16816.F32 R4, R184.reuse, R196, R4 ;  /* 0x000000c4b804723c */ /* 0x050ff00000001804 */
[C---:B------:R-:W-:Y:S01]  /*6900*/  HMMA.16816.F32 R8, R184.reuse, R198, R8 ;  /* 0x000000c6b808723c */ /* 0x040fe20000001808 */
[----:B------:R-:W4:Y:S07]  /*6910*/  LDSM.16.M88.4 R196, [R219+0x15800] ;  /* 0x01580000dbc4783b */ /* 0x000f2e0000000200 */
[C---:B--2---:R-:W-:Y:S08]  /*6920*/  HMMA.16816.F32 R12, R184.reuse, R176, R12 ;  /* 0x000000b0b80c723c */ /* 0x044ff0000000180c */
[C---:B------:R-:W-:Y:S01]  /*6930*/  HMMA.16816.F32 R16, R184.reuse, R178, R16 ;  /* 0x000000b2b810723c */ /* 0x040fe20000001810 */
[----:B------:R-:W-:Y:S07]  /*6940*/  LDSM.16.M88.4 R176, [R221+0x8000] ;  /* 0x00800000ddb0783b */ /* 0x000fee0000000200 */
[C---:B------:R-:W-:Y:S08]  /*6950*/  HMMA.16816.F32 R20, R184.reuse, R180, R20 ;  /* 0x000000b4b814723c */ /* 0x040ff00000001814 */
[C---:B------:R-:W-:Y:S01]  /*6960*/  HMMA.16816.F32 R24, R184.reuse, R182, R24 ;  /* 0x000000b6b818723c */ /* 0x040fe20000001818 */
[----:B------:R-:W2:Y:S07]  /*6970*/  LDSM.16.M88.4 R180, [R212+0x4000] ;  /* 0x00400000d4b4783b */ /* 0x000eae0000000200 */
[C---:B---3--:R-:W-:Y:S08]  /*6980*/  HMMA.16816.F32 R28, R184.reuse, R192, R28 ;  /* 0x000000c0b81c723c */ /* 0x048ff0000000181c */
[----:B------:R-:W-:Y:S01]  /*6990*/  HMMA.16816.F32 R32, R184, R194, R32 ;  /* 0x000000c2b820723c */ /* 0x000fe20000001820 */
[----:B------:R-:W3:Y:S04]  /*69a0*/  LDSM.16.M88.4 R184, [R212+0x4800] ;  /* 0x00480000d4b8783b */ /* 0x000ee80000000200 */
[----:B------:R-:W2:Y:S03]  /*69b0*/  LDSM.16.M88.4 R192, [R212+0x5000] ;  /* 0x00500000d4c0783b */ /* 0x000ea60000000200 */
        /* <DEDUP_REMOVED lines=9> */
[C---:B----4-:R-:W-:Y:S08]  /*6a50*/  HMMA.16816.F32 R28, R164.reuse, R196, R28 ;  /* 0x000000c4a41c723c */ /* 0x050ff0000000181c */
[----:B------:R-:W-:Y:S01]  /*6a60*/  HMMA.16816.F32 R32, R164, R198, R32 ;  /* 0x000000c6a420723c */ /* 0x000fe20000001820 */
[----:B------:R-:W4:Y:S04]  /*6a70*/  LDSM.16.M88.4 R164, [R225+0x16800] ;  /* 0x01680000e1a4783b */ /* 0x000f280000000200 */
[----:B------:R-:W-:Y:S03]  /*6a80*/  LDSM.16.M88.4 R196, [R203] ;  /* 0x00000000cbc4783b */ /* 0x000fe60000000200 */
        /* <DEDUP_REMOVED lines=8> */
[----:B------:R-:W2:Y:S07]  /*6b10*/  LDSM.16.M88.4 R192, [R224+0xc000] ;  /* 0x00c00000e0c0783b */ /* 0x000eae0000000200 */
[C---:B-1----:R-:W-:Y:S08]  /*6b20*/  HMMA.16816.F32 R28, R176.reuse, R168, R28 ;  /* 0x000000a8b01c723c */ /* 0x042ff0000000181c */
[----:B------:R-:W-:Y:S01]  /*6b30*/  HMMA.16816.F32 R32, R176, R170, R32 ;  /* 0x000000aab020723c */ /* 0x000fe20000001820 */
[----:B------:R-:W1:Y:S04]  /*6b40*/  LDSM.16.M88.4 R168, [R202] ;  /* 0x00000000caa8783b */ /* 0x000e680000000200 */
[----:B------:R-:W1:Y:S03]  /*6b50*/  LDSM.16.M88.4 R176, [R201] ;  /* 0x00000000c9b0783b */ /* 0x000e660000000200 */
[C---:B------:R-:W-:Y:S08]  /*6b60*/  HMMA.16816.F32 R4, R172.reuse, R188, R4 ;  /* 0x000000bcac04723c */ /* 0x040ff00000001804 */
[C---:B------:R-:W-:Y:S01]  /*6b70*/  HMMA.16816.F32 R8, R172.reuse, R190, R8 ;  /* 0x000000beac08723c */ /* 0x040fe20000001808 */
[----:B------:R-:W-:Y:S07]  /*6b80*/  LDSM.16.M88.4 R188, [R219+0x17000] ;  /* 0x01700000dbbc783b */ /* 0x000fee0000000200 */
[C---:B----4-:R-:W-:Y:S08]  /*6b90*/  HMMA.16816.F32 R12, R172.reuse, R164, R12 ;  /* 0x000000a4ac0c723c */ /* 0x050ff0000000180c */
[C---:B------:R-:W-:Y:S01]  /*6ba0*/  HMMA.16816.F32 R16, R172.reuse, R166, R16 ;  /* 0x000000a6ac10723c */ /* 0x040fe20000001810 */
[----:B------:R-:W4:Y:S07]  /*6bb0*/  LDSM.16.M88.4 R164, [R200] ;  /* 0x00000000c8a4783b */ /* 0x000f2e0000000200 */
[C---:B--2---:R-:W-:Y:S08]  /*6bc0*/  HMMA.16816.F32 R20, R172.reuse, R180, R20 ;  /* 0x000000b4ac14723c */ /* 0x044ff00000001814 */
[C---:B------:R-:W-:Y:S01]  /*6bd0*/  HMMA.16816.F32 R24, R172.reuse, R182, R24 ;  /* 0x000000b6ac18723c */ /* 0x040fe20000001818 */
[----:B------:R-:W-:Y:S07]  /*6be0*/  LDSM.16.M88.4 R180, [R219+0x16000] ;  /* 0x01600000dbb4783b */ /* 0x000fee0000000200 */
[C---:B---3--:R-:W-:Y:S08]  /*6bf0*/  HMMA.16816.F32 R28, R172.reuse, R184, R28 ;  /* 0x000000b8ac1c723c */ /* 0x048ff0000000181c */
[----:B------:R-:W-:Y:S01]  /*6c00*/  HMMA.16816.F32 R32, R172, R186, R32 ;  /* 0x000000baac20723c */ /* 0x000fe20000001820 */
[----:B------:R-:W2:Y:S04]  /*6c10*/  LDSM.16.M88.4 R172, [R222+0xc000] ;  /* 0x00c00000deac783b */ /* 0x000ea80000000200 */
[----:B------:R-:W3:Y:S03]  /*6c20*/  LDSM.16.M88.4 R184, [R219+0x16800] ;  /* 0x01680000dbb8783b */ /* 0x000ee60000000200 */
        /* <DEDUP_REMOVED lines=8> */
[----:B------:R-:W1:Y:S07]  /*6cb0*/  LDSM.16.M88.4 R176, [R221+0xc000] ;  /* 0x00c00000ddb0783b */ /* 0x000e6e0000000200 */
[C---:B----4-:R-:W-:Y:S08]  /*6cc0*/  HMMA.16816.F32 R28, R192.reuse, R164, R28 ;  /* 0x000000a4c01c723c */ /* 0x050ff0000000181c */
[----:B------:R-:W-:Y:S01]  /*6cd0*/  HMMA.16816.F32 R32, R192, R166, R32 ;  /* 0x000000a6c020723c */ /* 0x000fe20000001820 */
[----:B------:R-:W4:Y:S04]  /*6ce0*/  LDSM.16.M88.4 R164, [R212+0x6800] ;  /* 0x00680000d4a4783b */ /* 0x000f280000000200 */
[----:B------:R-:W1:Y:S03]  /*6cf0*/  LDSM.16.M88.4 R192, [R212+0x7000] ;  /* 0x00700000d4c0783b */ /* 0x000e660000000200 */
[C---:B--2---:R-:W-:Y:S08]  /*6d00*/  HMMA.16816.F32 R4, R172.reuse, R180, R4 ;  /* 0x000000b4ac04723c */ /* 0x044ff00000001804 */
[C---:B------:R-:W-:Y:S01]  /*6d10*/  HMMA.16816.F32 R8, R172.reuse, R182, R8 ;  /* 0x000000b6ac08723c */ /* 0x040fe20000001808 */
[----:B------:R-:W2:Y:S01]  /*6d20*/  LDSM.16.M88.4 R180, [R212+0x7800] ;  /* 0x00780000d4b4783b */ /* 0x000ea20000000200 */
[----:B------:R-:W-:Y:S04]  /*6d30*/  DEPBAR.LE SB0, 0x0 ;  /* 0x000080000000791a */ /* 0x000fe80000000000 */
[----:B------:R-:W-:Y:S02]  /*6d40*/  BAR.SYNC.DEFER_BLOCKING 0x0 ;  /* 0x0000000000007b1d */ /* 0x000fe40000010000 */
[C---:B---3--:R-:W-:Y:S08]  /*6d50*/  HMMA.16816.F32 R12, R172.reuse, R184, R12 ;  /* 0x000000b8ac0c723c */ /* 0x048ff0000000180c */
[C---:B------:R-:W-:Y:S08]  /*6d60*/  HMMA.16816.F32 R16, R172.reuse, R186, R16 ;  /* 0x000000baac10723c */ /* 0x040ff00000001810 */
[C---:B------:R-:W-:Y:S08]  /*6d70*/  HMMA.16816.F32 R20, R172.reuse, R188, R20 ;  /* 0x000000bcac14723c */ /* 0x040ff00000001814 */
[C---:B------:R-:W-:Y:S08]  /*6d80*/  HMMA.16816.F32 R24, R172.reuse, R190, R24 ;  /* 0x000000beac18723c */ /* 0x040ff00000001818 */
[C---:B-1----:R-:W-:Y:S08]  /*6d90*/  HMMA.16816.F32 R28, R172.reuse, R168, R28 ;  /* 0x000000a8ac1c723c */ /* 0x042ff0000000181c */
[----:B------:R-:W-:Y:S08]  /*6da0*/  HMMA.16816.F32 R32, R172, R170, R32 ;  /* 0x000000aaac20723c */ /* 0x000ff00000001820 */
[C---:B------:R-:W-:Y:S08]  /*6db0*/  HMMA.16816.F32 R4, R176.reuse, R196, R4 ;  /* 0x000000c4b004723c */ /* 0x040ff00000001804 */
[C---:B------:R-:W-:Y:S08]  /*6dc0*/  HMMA.16816.F32 R8, R176.reuse, R198, R8 ;  /* 0x000000c6b008723c */ /* 0x040ff00000001808 */
[C---:B----4-:R-:W-:Y:S07]  /*6dd0*/  HMMA.16816.F32 R12, R176.reuse, R164, R12 ;  /* 0x000000a4b00c723c */ /* 0x050fee000000180c */
[C---:B------:R-:W-:Y:S01]  /*6de0*/  LEA R164, P5, R3.reuse, R250, 0x6 ;  /* 0x000000fa03a47211 */ /* 0x040fe200078a30ff */
[C---:B------:R-:W-:Y:S04]  /*6df0*/  HMMA.16816.F32 R16, R176.reuse, R166, R16 ;  /* 0x000000a6b010723c */ /* 0x040fe80000001810 */
[C---:B------:R-:W-:Y:S01]  /*6e00*/  LEA.HI.X.SX32 R165, R3.reuse, R251, 0x6, P5 ;  /* 0x000000fb03a57211 */ /* 0x040fe200028f36ff */
[----:B------:R-:W-:Y:S01]  /*6e10*/  IMAD.WIDE.U32 R174, R164, c[0x0][0x198], RZ ;  /* 0x00006600a4ae7a25 */ /* 0x000fe200078e00ff */
[----:B------:R-:W-:Y:S02]  /*6e20*/  ISETP.LT.AND P5, PT, RZ, UR8, PT ;  /* 0x00000008ff007c0c */ /* 0x000fe4000bfa1270 */
[C---:B------:R-:W-:Y:S04]  /*6e30*/  HMMA.16816.F32 R20, R176.reuse, R192, R20 ;  /* 0x000000c0b014723c */ /* 0x040fe80000001814 */
[----:B------:R-:W-:Y:S01]  /*6e40*/  LEA R166, P0, R3, R36, 0x6 ;  /* 0x0000002403a67211 */ /* 0x000fe200078030ff */
[----:B------:R-:W-:Y:S01]  /*6e50*/  IMAD R165, R165, c[0x0][0x198], RZ ;  /* 0x00006600a5a57a24 */ /* 0x000fe200078e02ff */
[----:B------:R-:W-:Y:S02]  /*6e60*/  LEA R172, P6, R174, R245, 0x1 ;  /* 0x000000f5aeac7211 */ /* 0x000fe400078c08ff */
[C---:B------:R-:W-:Y:S04]  /*6e70*/  HMMA.16816.F32 R24, R176.reuse, R194, R24 ;  /* 0x000000c2b018723c */ /* 0x040fe80000001818 */
[----:B------:R-:W-:Y:S01]  /*6e80*/  LEA.HI.X.SX32 R167, R3, R37, 0x6, P0 ;  /* 0x0000002503a77211 */ /* 0x000fe200000f36ff */
[----:B------:R-:W-:Y:S01]  /*6e90*/  IMAD.WIDE.U32 R168, R166, c[0x0][0x198], RZ ;  /* 0x00006600a6a87a25 */ /* 0x000fe200078e00ff */
[----:B------:R1:W5:Y:S02]  /*6ea0*/  LDL.LU.64 R36, [R1+0x8] ;  /* 0x0000080001247983 */ /* 0x0003640000300a00 */
[C---:B--2---:R-:W-:Y:S04]  /*6eb0*/  HMMA.16816.F32 R28, R176.reuse, R180, R28 ;  /* 0x000000b4b01c723c */ /* 0x044fe8000000181c */
[----:B------:R-:W-:Y:S01]  /*6ec0*/  IMAD R3, R167, c[0x0][0x198], RZ ;  /* 0x00006600a7037a24 */ /* 0x000fe200078e02ff */
[----:B------:R-:W-:Y:S01]  /*6ed0*/  LEA R170, P0, R168, R245, 0x1 ;  /* 0x000000f5a8aa7211 */ /* 0x000fe200078008ff */
[----:B------:R-:W-:Y:S02]  /*6ee0*/  IMAD R164, R164, c[0x0][0x19c], R165 ;  /* 0x00006700a4a47a24 */ /* 0x000fe400078e02a5 */
[----:B------:R-:W-:Y:S04]  /*6ef0*/  HMMA.16816.F32 R32, R176, R182, R32 ;  /* 0x000000b6b020723c */ /* 0x000fe80000001820 */
[----:B------:R-:W-:Y:S02]  /*6f00*/  IMAD R166, R166, c[0x0][0x19c], R3 ;  /* 0x00006700a6a67a24 */ /* 0x000fe400078e0203 */
[----:B------:R-:W-:Y:S02]  /*6f10*/  IMAD.IADD R164, R175, 0x1, R164 ;  /* 0x00000001afa47824 */ /* 0x000fe400078e02a4 */
[----:B------:R-:W-:Y:S04]  /*6f20*/  IMAD.IADD R166, R169, 0x1, R166 ;  /* 0x00000001a9a67824 */ /* 0x000fe800078e02a6 */
[-C--:B------:R-:W-:Y:S02]  /*6f30*/  LEA.HI.X R173, R174, R244.reuse, R164, 0x1, P6 ;  /* 0x000000f4aead7211 */ /* 0x080fe400030f0ca4 */
[----:B------:R-:W-:Y:S01]  /*6f40*/  LEA.HI.X R171, R168, R244, R166, 0x1, P0 ;  /* 0x000000f4a8ab7211 */ /* 0x000fe200000f0ca6 */
[----:B-1---5:R-:W-:-:S05]  /*6f50*/  @P5 BRA `(.L_x_330) ;  /* 0xffffe82000005947 */ /* 0x022fca000383ffff */
.L_x_329:
[----:B-1----:R-:W-:Y:S01]  /*6f60*/  FMNMX.FTZ R166, R4, R2, !PT ;  /* 0x0000000204a67209 */ /* 0x002fe20007810000 */
[----:B------:R-:W-:Y:S01]  /*6f70*/  LDSM.16.MT88.4 R168, [R220+0x18000] ;  /* 0x01800000dca8783b */ /* 0x000fe20000004200 */
[----:B------:R-:W-:Y:S01]  /*6f80*/  FMNMX.FTZ R3, R6, R0, !PT ;  /* 0x0000000006037209 */ /* 0x000fe20007810000 */
[----:B------:R-:W-:Y:S01]  /*6f90*/  UIADD3 UR10, UR10, 0x1, URZ ;  /* 0x000000010a0a7890 */ /* 0x000fe2000fffe03f */
        /* <DEDUP_REMOVED lines=33> */
[----:B------:R-:W-:Y:S08]  /*71b0*/  SHFL.BFLY PT, R164, R166, 0x2, 0x1f ;  /* 0x0c401f00a6a47f89 */ /* 0x000ff000000e0000 */
[----:B------:R-:W1:Y:S02]  /*71c0*/  SHFL.BFLY PT, R165, R3, 0x2, 0x1f ;  /* 0x0c401f0003a57f89 */ /* 0x000e6400000e0000 */
[----:B-1----:R-:W-:Y:S02]  /*71d0*/  FMNMX.FTZ R165, R3, R165, !PT ;  /* 0x000000a503a57209 */ /* 0x002fe40007810000 */
[----:B------:R-:W-:Y:S04]  /*71e0*/  FMNMX.FTZ R166, R166, R164, !PT ;  /* 0x000000a4a6a67209 */ /* 0x000fe80007810000 */
[----:B------:R-:W1:Y:S08]  /*71f0*/  SHFL.BFLY PT, R3, R165, 0x1, 0x1f ;  /* 0x0c201f00a5037f89 */ /* 0x000e7000000e0000 */
[----:B------:R-:W2:Y:S01]  /*7200*/  SHFL.BFLY PT, R164, R166, 0x1, 0x1f ;  /* 0x0c201f00a6a47f89 */ /* 0x000ea200000e0000 */
[----:B-1----:R-:W-:Y:S05]  /*7210*/  FMNMX.FTZ R3, R165, R3, !PT ;  /* 0x00000003a5037209 */ /* 0x002fea0007810000 */
[C---:B------:R-:W-:Y:S02]  /*7220*/  FMUL.FTZ R189, R3.reuse, c[0x0][0x23c] ;  /* 0x00008f0003bd7a20 */ /* 0x040fe40000410000 */
[C---:B------:R-:W-:Y:S01]  /*7230*/  FADD.FTZ R0, -R3.reuse, R0 ;  /* 0x0000000003007221 */ /* 0x040fe20000010100 */
[----:B--2---:R-:W-:Y:S03]  /*7240*/  FMNMX.FTZ R164, R166, R164, !PT ;  /* 0x000000a4a6a47209 */ /* 0x004fe60007810000 */
[----:B------:R-:W-:Y:S01]  /*7250*/  FMUL.FTZ R0, R0, c[0x0][0x23c] ;  /* 0x00008f0000007a20 */ /* 0x000fe20000410000 */
[C---:B------:R-:W-:Y:S01]  /*7260*/  FSETP.NEU.FTZ.AND P0, PT, R164.reuse, -INF , PT ;  /* 0xff800000a400780b */ /* 0x040fe20003f1d000 */
[C---:B------:R-:W-:Y:S02]  /*7270*/  FMUL.FTZ R190, R164.reuse, c[0x0][0x23c] ;  /* 0x00008f00a4be7a20 */ /* 0x040fe40000410000 */
[----:B------:R-:W-:Y:S02]  /*7280*/  FADD.FTZ R2, -R164, R2 ;  /* 0x00000002a4027221 */ /* 0x000fe40000010100 */
[----:B------:R-:W1:Y:S01]  /*7290*/  MUFU.EX2 R0, R0 ;  /* 0x0000000000007308 */ /* 0x000e620000000800 */
[----:B------:R-:W-:Y:S01]  /*72a0*/  FSEL R190, R190, RZ, P0 ;  /* 0x000000ffbebe7208 */ /* 0x000fe20000000000 */
[----:B------:R-:W-:Y:S01]  /*72b0*/  FMUL.FTZ R2, R2, c[0x0][0x23c] ;  /* 0x00008f0002027a20 */ /* 0x000fe20000410000 */
[----:B------:R-:W-:Y:S03]  /*72c0*/  FSETP.NEU.FTZ.AND P0, PT, R3, -INF , PT ;  /* 0xff8000000300780b */ /* 0x000fe60003f1d000 */
[--C-:B------:R-:W-:Y:S01]  /*72d0*/  FFMA.FTZ R165, R4, c[0x0][0x23c], -R190.reuse ;  /* 0x00008f0004a57a23 */ /* 0x100fe200000108be */
[----:B------:R-:W-:Y:S01]  /*72e0*/  FSEL R189, R189, RZ, P0 ;  /* 0x000000ffbdbd7208 */ /* 0x000fe20000000000 */
[--C-:B------:R-:W-:Y:S02]  /*72f0*/  FFMA.FTZ R166, R5, c[0x0][0x23c], -R190.reuse ;  /* 0x00008f0005a67a23 */ /* 0x100fe400000108be */
[--C-:B------:R-:W-:Y:S01]  /*7300*/  FFMA.FTZ R185, R8, c[0x0][0x23c], -R190.reuse ;  /* 0x00008f0008b97a23 */ /* 0x100fe200000108be */
[----:B------:R-:W2:Y:S01]  /*7310*/  MUFU.EX2 R2, R2 ;  /* 0x0000000200027308 */ /* 0x000ea20000000800 */
[--C-:B------:R-:W-:Y:S02]  /*7320*/  FFMA.FTZ R167, R6, c[0x0][0x23c], -R189.reuse ;  /* 0x00008f0006a77a23 */ /* 0x100fe400000108bd */
[--C-:B------:R-:W-:Y:S02]  /*7330*/  FFMA.FTZ R184, R7, c[0x0][0x23c], -R189.reuse ;  /* 0x00008f0007b87a23 */ /* 0x100fe400000108bd */
[--C-:B------:R-:W-:Y:S02]  /*7340*/  FFMA.FTZ R186, R9, c[0x0][0x23c], -R190.reuse ;  /* 0x00008f0009ba7a23 */ /* 0x100fe400000108be */
[--C-:B------:R-:W-:Y:S02]  /*7350*/  FFMA.FTZ R187, R10, c[0x0][0x23c], -R189.reuse ;  /* 0x00008f000abb7a23 */ /* 0x100fe400000108bd */
[--C-:B------:R-:W-:Y:S01]  /*7360*/  FFMA.FTZ R188, R11, c[0x0][0x23c], -R189.reuse ;  /* 0x00008f000bbc7a23 */ /* 0x100fe200000108bd */
[----:B------:R-:W-:Y:S01]  /*7370*/  MUFU.EX2 R165, R165 ;  /* 0x000000a500a57308 */ /* 0x000fe20000000800 */
[--C-:B------:R-:W-:Y:S02]  /*7380*/  FFMA.FTZ R199, R32, c[0x0][0x23c], -R190.reuse ;  /* 0x00008f0020c77a23 */ /* 0x100fe400000108be */
[C---:B-1----:R-:W-:Y:S02]  /*7390*/  FMUL.FTZ R6, R0.reuse, R162 ;  /* 0x000000a200067220 */ /* 0x042fe40000410000 */
[C---:B------:R-:W-:Y:S02]  /*73a0*/  FMUL.FTZ R7, R0.reuse, R163 ;  /* 0x000000a300077220 */ /* 0x040fe40000410000 */
[C---:B------:R-:W-:Y:S02]  /*73b0*/  FMUL.FTZ R10, R0.reuse, R158 ;  /* 0x0000009e000a7220 */ /* 0x040fe40000410000 */
[C---:B------:R-:W-:Y:S01]  /*73c0*/  FMUL.FTZ R11, R0.reuse, R159 ;  /* 0x0000009f000b7220 */ /* 0x040fe20000410000 */
[----:B------:R-:W1:Y:S01]  /*73d0*/  MUFU.EX2 R166, R166 ;  /* 0x000000a600a67308 */ /* 0x000e620000000800 */
[C---:B------:R-:W-:Y:S02]  /*73e0*/  FMUL.FTZ R38, R0.reuse, R38 ;  /* 0x0000002600267220 */ /* 0x040fe40000410000 */
[----:B------:R-:W-:Y:S02]  /*73f0*/  FMUL.FTZ R39, R0, R39 ;  /* 0x0000002700277220 */ /* 0x000fe40000410000 */
[C---:B--2---:R-:W-:Y:S02]  /*7400*/  FMUL.FTZ R4, R2.reuse, R160 ;  /* 0x000000a002047220 */ /* 0x044fe40000410000 */
[C---:B------:R-:W-:Y:S02]  /*7410*/  FMUL.FTZ R5, R2.reuse, R161 ;  /* 0x000000a102057220 */ /* 0x040fe40000410000 */
[C---:B------:R-:W-:Y:S01]  /*7420*/  FMUL.FTZ R8, R2.reuse, R156 ;  /* 0x0000009c02087220 */ /* 0x040fe20000410000 */
[----:B------:R-:W-:Y:S01]  /*7430*/  MUFU.EX2 R167, R167 ;  /* 0x000000a700a77308 */ /* 0x000fe20000000800 */
[C---:B------:R-:W-:Y:S02]  /*7440*/  FMUL.FTZ R9, R2.reuse, R157 ;  /* 0x0000009d02097220 */ /* 0x040fe40000410000 */
[----:B------:R-:W2:Y:S01]  /*7450*/  LDSM.16.MT88.4 R156, [R216+0x18000] ;  /* 0x01800000d89c783b */ /* 0x000ea20000004200 */
[C---:B------:R-:W-:Y:S02]  /*7460*/  FMUL.FTZ R36, R2.reuse, R36 ;  /* 0x0000002402247220 */ /* 0x040fe40000410000 */
[C---:B------:R-:W-:Y:S02]  /*7470*/  FMUL.FTZ R37, R2.reuse, R37 ;  /* 0x0000002502257220 */ /* 0x040fe40000410000 */
[C---:B------:R-:W-:Y:S02]  /*7480*/  FMUL.FTZ R40, R2.reuse, R40 ;  /* 0x0000002802287220 */ /* 0x040fe40000410000 */
[----:B------:R-:W3:Y:S01]  /*7490*/  MUFU.EX2 R184, R184 ;  /* 0x000000b800b87308 */ /* 0x000ee20000000800 */
[----:B------:R-:W-:Y:S02]  /*74a0*/  FMUL.FTZ R41, R2, R41 ;  /* 0x0000002902297220 */ /* 0x000fe40000410000 */
[----:B------:R-:W-:Y:S01]  /*74b0*/  FMUL.FTZ R42, R0, R42 ;  /* 0x0000002a002a7220 */ /* 0x000fe20000410000 */
[----:B-1----:R-:W-:Y:S01]  /*74c0*/  F2FP.PACK_AB R160, R166, R165 ;  /* 0x000000a5a6a0723e */ /* 0x002fe200000000ff */
[----:B------:R-:W-:Y:S02]  /*74d0*/  FMUL.FTZ R43, R0, R43 ;  /* 0x0000002b002b7220 */ /* 0x000fe40000410000 */
[--C-:B------:R-:W-:Y:S02]  /*74e0*/  FFMA.FTZ R252, R34, c[0x0][0x23c], -R189.reuse ;  /* 0x00008f0022fc7a23 */ /* 0x100fe400000108bd */
[C---:B------:R-:W-:Y:S01]  /*74f0*/  FMUL.FTZ R44, R2.reuse, R44 ;  /* 0x0000002c022c7220 */ /* 0x040fe20000410000 */
[----:B------:R-:W-:Y:S01]  /*7500*/  MUFU.EX2 R185, R185 ;  /* 0x000000b900b97308 */ /* 0x000fe20000000800 */
[----:B------:R-:W-:Y:S02]  /*7510*/  FMUL.FTZ R45, R2, R45 ;  /* 0x0000002d022d7220 */ /* 0x000fe40000410000 */
[C---:B------:R-:W-:Y:S02]  /*7520*/  FMUL.FTZ R46, R0.reuse, R46 ;  /* 0x0000002e002e7220 */ /* 0x040fe40000410000 */
[----:B------:R-:W-:Y:S02]  /*7530*/  FMUL.FTZ R47, R0, R47 ;  /* 0x0000002f002f7220 */ /* 0x000fe40000410000 */
[C---:B------:R-:W-:Y:S02]  /*7540*/  FMUL.FTZ R48, R2.reuse, R48 ;  /* 0x0000003002307220 */ /* 0x040fe40000410000 */
[----:B------:R-:W-:Y:S01]  /*7550*/  FMUL.FTZ R49, R2, R49 ;  /* 0x0000003102317220 */ /* 0x000fe20000410000 */
[----:B------:R-:W1:Y:S01]  /*7560*/  MUFU.EX2 R186, R186 ;  /* 0x000000ba00ba7308 */ /* 0x000e620000000800 */
        /* <DEDUP_REMOVED lines=15> */
[----:B-1----:R-:W-:Y:S01]  /*7660*/  F2FP.PACK_AB R162, R186, R185 ;  /* 0x000000b9baa2723e */ /* 0x002fe200000000ff */
        /* <DEDUP_REMOVED lines=15> */
[C---:B------:R-:W-:Y:S02]  /*7760*/  FMUL.FTZ R74, R0.reuse, R74 ;  /* 0x0000004a004a7220 */ /* 0x040fe40000410000 */
[C---:B------:R-:W-:Y:S05]  /*7770*/  HMMA.16816.F32 R4, R160.reuse, R168, R4 ;  /* 0x000000a8a004723c */ /* 0x040fea0000001804 */
        /* <DEDUP_REMOVED lines=94> */
[C---:B------:R-:W-:Y:S03]  /*7d60*/  FMUL.FTZ R12, R2.reuse, R152 ;  /* 0x00000098020c7220 */ /* 0x040fe60000410000 */
[C---:B------:R-:W-:Y:S01]  /*7d70*/  HMMA.16816.F32 R128, R160.reuse, R158, R128 ;  /* 0x0000009ea080723c */ /* 0x040fe20000001880 */
[----:B------:R-:W-:Y:S01]  /*7d80*/  LDSM.16.MT88.4 R156, [R220+0x18800] ;  /* 0x01880000dc9c783b */ /* 0x000fe20000004200 */
[----:B------:R-:W-:Y:S01]  /*7d90*/  MUFU.EX2 R191, R191 ;  /* 0x000000bf00bf7308 */ /* 0x000fe20000000800 */
[--C-:B------:R-:W-:Y:S02]  /*7da0*/  FFMA.FTZ R192, R13, c[0x0][0x23c], -R190.reuse ;  /* 0x00008f000dc07a23 */ /* 0x100fe400000108be */
[----:B------:R-:W-:Y:S02]  /*7db0*/  FMUL.FTZ R13, R2, R153 ;  /* 0x00000099020d7220 */ /* 0x000fe40000410000 */
[--C-:B------:R-:W-:Y:S02]  /*7dc0*/  FFMA.FTZ R193, R14, c[0x0][0x23c], -R189.reuse ;  /* 0x00008f000ec17a23 */ /* 0x100fe400000108bd */
[C---:B------:R-:W-:Y:S03]  /*7dd0*/  FMUL.FTZ R14, R0.reuse, R154 ;  /* 0x0000009a000e7220 */ /* 0x040fe60000410000 */
[--C-:B------:R-:W-:Y:S01]  /*7de0*/  FFMA.FTZ R194, R15, c[0x0][0x23c], -R189.reuse ;  /* 0x00008f000fc27a23 */ /* 0x100fe200000108bd */
[----:B------:R-:W2:Y:S01]  /*7df0*/  MUFU.EX2 R192, R192 ;  /* 0x000000c000c07308 */ /* 0x000ea20000000800 */
[----:B------:R-:W-:Y:S02]  /*7e00*/  FMUL.FTZ R15, R0, R155 ;  /* 0x0000009b000f7220 */ /* 0x000fe40000410000 */
[----:B------:R-:W4:Y:S01]  /*7e10*/  LDSM.16.MT88.4 R152, [R216+0x1e000] ;  /* 0x01e00000d898783b */ /* 0x000f220000004200 */
[C---:B------:R-:W-:Y:S02]  /*7e20*/  FMUL.FTZ R132, R2.reuse, R132 ;  /* 0x0000008402847220 */ /* 0x040fe40000410000 */
[----:B------:R-:W-:Y:S02]  /*7e30*/  FMUL.FTZ R133, R2, R133 ;  /* 0x0000008502857220 */ /* 0x000fe40000410000 */
[C---:B------:R-:W-:Y:S02]  /*7e40*/  FMUL.FTZ R134, R0.reuse, R134 ;  /* 0x0000008600867220 */ /* 0x040fe40000410000 */
[----:B------:R-:W-:Y:S01]  /*7e50*/  FMUL.FTZ R135, R0, R135 ;  /* 0x0000008700877220 */ /* 0x000fe20000410000 */
[----:B------:R-:W-:Y:S01]  /*7e60*/  MUFU.EX2 R193, R193 ;  /* 0x000000c100c17308 */ /* 0x000fe20000000800 */
[C---:B------:R-:W-:Y:S02]  /*7e70*/  FMUL.FTZ R136, R2.reuse, R136 ;  /* 0x0000008802887220 */ /* 0x040fe40000410000 */
[----:B------:R-:W-:Y:S02]  /*7e80*/  FMUL.FTZ R137, R2, R137 ;  /* 0x0000008902897220 */ /* 0x000fe40000410000 */
[C---:B------:R-:W-:Y:S01]  /*7e90*/  FMUL.FTZ R138, R0.reuse, R138 ;  /* 0x0000008a008a7220 */ /* 0x040fe20000410000 */
[C---:B-1----:R-:W-:Y:S03]  /*7ea0*/  HMMA.16816.F32 R132, R160.reuse, R168, R132 ;  /* 0x000000a8a084723c */ /* 0x042fe60000001884 */
[----:B------:R-:W-:Y:S01]  /*7eb0*/  FMUL.FTZ R139, R0, R139 ;  /* 0x0000008b008b7220 */ /* 0x000fe20000410000 */
[----:B------:R-:W1:Y:S01]  /*7ec0*/  MUFU.EX2 R194, R194 ;  /* 0x000000c200c27308 */ /* 0x000e620000000800 */
[--C-:B------:R-:W-:Y:S02]  /*7ed0*/  FFMA.FTZ R195, R16, c[0x0][0x23c], -R190.reuse ;  /* 0x00008f0010c37a23 */ /* 0x100fe400000108be */
[----:B------:R-:W-:Y:S01]  /*7ee0*/  FFMA.FTZ R196, R17, c[0x0][0x23c], -R190 ;  /* 0x00008f0011c47a23 */ /* 0x000fe200000108be */
[C---:B------:R-:W-:Y:S01]  /*7ef0*/  HMMA.16816.F32 R12, R160.reuse, R170, R12 ;  /* 0x000000aaa00c723c */ /* 0x040fe2000000180c */
[----:B------:R-:W5:Y:S03]  /*7f00*/  LDSM.16.MT88.4 R168, [R218+0x18800] ;  /* 0x01880000daa8783b */ /* 0x000f660000004200 */
[--C-:B------:R-:W-:Y:S02]  /*7f10*/  FFMA.FTZ R197, R18, c[0x0][0x23c], -R189.reuse ;  /* 0x00008f0012c57a23 */ /* 0x100fe400000108bd */
[----:B------:R-:W-:Y:S01]  /*7f20*/  FFMA.FTZ R198, R19, c[0x0][0x23c], -R189 ;  /* 0x00008f0013c67a23 */ /* 0x000fe200000108bd */
[----:B------:R-:W-:Y:S01]  /*7f30*/  MUFU.EX2 R195, R195 ;  /* 0x000000c300c37308 */ /* 0x000fe20000000800 */
[C---:B---3--:R-:W-:Y:S04]  /*7f40*/  HMMA.16816.F32 R136, R160.reuse, R172, R136 ;  /* 0x000000aca088723c */ /* 0x048fe80000001888 */
[C---:B------:R-:W-:Y:S02]  /*7f50*/  FMUL.FTZ R140, R2.reuse, R140 ;  /* 0x0000008c028c7220 */ /* 0x040fe40000410000 */
[----:B------:R-:W-:Y:S02]  /*7f60*/  FMUL.FTZ R141, R2, R141 ;  /* 0x0000008d028d7220 */ /* 0x000fe40000410000 */
[C---:B------:R-:W-:Y:S01]  /*7f70*/  FMUL.FTZ R142, R0.reuse, R142 ;  /* 0x0000008e008e7220 */ /* 0x040fe20000410000 */
[----:B------:R-:W3:Y:S03]  /*7f80*/  MUFU.EX2 R196, R196 ;  /* 0x000000c400c47308 */ /* 0x000ee60000000800 */
[----:B------:R-:W-:Y:S02]  /*7f90*/  FMUL.FTZ R143, R0, R143 ;  /* 0x0000008f008f7220 */ /* 0x000fe40000410000 */
[----:B------:R-:W-:Y:S01]  /*7fa0*/  FMUL.FTZ R16, R2, R148 ;  /* 0x0000009402107220 */ /* 0x000fe20000410000 */
[----:B--2---:R-:W-:Y:S01]  /*7fb0*/  F2FP.PACK_AB R148, R192, R191 ;  /* 0x000000bfc094723e */ /* 0x004fe200000000ff */
[----:B------:R-:W-:Y:S01]  /*7fc0*/  FMUL.FTZ R17, R2, R149 ;  /* 0x0000009502117220 */ /* 0x000fe20000410000 */
[----:B-1----:R-:W-:Y:S01]  /*7fd0*/  F2FP.PACK_AB R149, R194, R193 ;  /* 0x000000c1c295723e */ /* 0x002fe200000000ff */
[C---:B------:R-:W-:Y:S01]  /*7fe0*/  FMUL.FTZ R18, R0.reuse, R150 ;  /* 0x0000009600127220 */ /* 0x040fe20000410000 */
[C---:B------:R-:W-:Y:S01]  /*7ff0*/  HMMA.16816.F32 R140, R160.reuse, R174, R140 ;  /* 0x000000aea08c723c */ /* 0x040fe2000000188c */
[----:B------:R-:W-:Y:S01]  /*8000*/  MUFU.EX2 R197, R197 ;  /* 0x000000c500c57308 */ /* 0x000fe20000000800 */
[----:B------:R-:W1:Y:S01]  /*8010*/  LDSM.16.MT88.4 R172, [R217+0x18800] ;  /* 0x01880000d9ac783b */ /* 0x000e620000004200 */
[----:B------:R-:W-:Y:S02]  /*8020*/  FMUL.FTZ R19, R0, R151 ;  /* 0x0000009700137220 */ /* 0x000fe40000410000 */
[C---:B------:R-:W-:Y:S02]  /*8030*/  FMUL.FTZ R144, R2.reuse, R144 ;  /* 0x0000009002907220 */ /* 0x040fe40000410000 */
[----:B------:R-:W-:Y:S02]  /*8040*/  FMUL.FTZ R145, R2, R145 ;  /* 0x0000009102917220 */ /* 0x000fe40000410000 */
[C---:B------:R-:W-:Y:S01]  /*8050*/  FMUL.FTZ R146, R0.reuse, R146 ;  /* 0x0000009200927220 */ /* 0x040fe20000410000 */
[C---:B----4-:R-:W-:Y:S01]  /*8060*/  HMMA.16816.F32 R16, R160.reuse, R152, R16 ;  /* 0x00000098a010723c */ /* 0x050fe20000001810 */
[----:B------:R-:W2:Y:S02]  /*8070*/  MUFU.EX2 R198, R198 ;  /* 0x000000c600c67308 */ /* 0x000ea40000000800 */
[----:B------:R-:W-:Y:S01]  /*8080*/  FMUL.FTZ R147, R0, R147 ;  /* 0x0000009300937220 */ /* 0x000fe20000410000 */
[----:B---3--:R-:W-:Y:S01]  /*8090*/  F2FP.PACK_AB R150, R196, R195 ;  /* 0x000000c3c496723e */ /* 0x008fe200000000ff */
[----:B------:R-:W-:Y:S01]  /*80a0*/  FFMA.FTZ R165, R2, R249, R165 ;  /* 0x000000f902a57223 */ /* 0x000fe200000100a5 */
[----:B------:R-:W-:Y:S01]  /*80b0*/  MOV R2, R164 ;  /* 0x000000a400027202 */ /* 0x000fe20000000f00 */
[----:B------:R-:W-:Y:S01]  /*80c0*/  FFMA.FTZ R167, R0, R248, R167 ;  /* 0x000000f800a77223 */ /* 0x000fe200000100a7 */
[----:B------:R-:W-:Y:S01]  /*80d0*/  MOV R0, R3 ;  /* 0x0000000300007202 */ /* 0x000fe20000000f00 */
[----:B------:R-:W-:Y:S01]  /*80e0*/  FADD.FTZ R165, R166, R165 ;  /* 0x000000a5a6a57221 */ /* 0x000fe20000010000 */
[----:B------:R-:W-:Y:S01]  /*80f0*/  HMMA.16816.F32 R144, R160, R154, R144 ;  /* 0x0000009aa090723c */ /* 0x000fe20000001890 */
[----:B------:R-:W3:Y:S02]  /*8100*/  LDSM.16.MT88.4 R152, [R216+0x18800] ;  /* 0x01880000d898783b */ /* 0x000ee40000004200 */
[----:B------:R-:W-:Y:S02]  /*8110*/  FADD.FTZ R167, R184, R167 ;  /* 0x000000a7b8a77221 */ /* 0x000fe40000010000 */
[----:B------:R-:W-:Y:S02]  /*8120*/  FADD.FTZ R165, R185, R165 ;  /* 0x000000a5b9a57221 */ /* 0x000fe40000010000 */
[----:B------:R-:W-:Y:S02]  /*8130*/  FADD.FTZ R167, R187, R167 ;  /* 0x000000a7bba77221 */ /* 0x000fe40000010000 */
[----:B------:R-:W4:Y:S03]  /*8140*/  LDSM.16.MT88.4 R160, [R220+0x1a800] ;  /* 0x01a80000dca0783b */ /* 0x000f260000004200 */
[----:B------:R-:W-:Y:S02]  /*8150*/  FADD.FTZ R186, R186, R165 ;  /* 0x000000a5baba7221 */ /* 0x000fe40000010000 */
[----:B------:R-:W-:Y:S01]  /*8160*/  FADD.FTZ R188, R188, R167 ;  /* 0x000000a7bcbc7221 */ /* 0x000fe20000010000 */
[----:B--2---:R-:W-:Y:S01]  /*8170*/  F2FP.PACK_AB R151, R198, R197 ;  /* 0x000000c5c697723e */ /* 0x004fe200000000ff */
[----:B------:R-:W-:Y:S02]  /*8180*/  FADD.FTZ R186, R191, R186 ;  /* 0x000000babfba7221 */ /* 0x000fe40000010000 */
[----:B------:R-:W-:Y:S02]  /*8190*/  FADD.FTZ R188, R193, R188 ;  /* 0x000000bcc1bc7221 */ /* 0x000fe40000010000 */
[----:B------:R-:W-:Y:S02]  /*81a0*/  FADD.FTZ R192, R192, R186 ;  /* 0x000000bac0c07221 */ /* 0x000fe40000010000 */
[C---:B------:R-:W-:Y:S05]  /*81b0*/  HMMA.16816.F32 R4, R148.reuse, R156, R4 ;  /* 0x0000009c9404723c */ /* 0x040fea0000001804 */
[----:B------:R-:W-:Y:S02]  /*81c0*/  FADD.FTZ R194, R194, R188 ;  /* 0x000000bcc2c27221 */ /* 0x000fe40000010000 */
[----:B------:R-:W-:Y:S01]  /*81d0*/  FADD.FTZ R192, R195, R192 ;  /* 0x000000c0c3c07221 */ /* 0x000fe20000010000 */
[C---:B------:R-:W-:Y:S01]  /*81e0*/  HMMA.16816.F32 R8, R148.reuse, R158, R8 ;  /* 0x0000009e9408723c */ /* 0x040fe20000001808 */
[----:B------:R-:W2:Y:S03]  /*81f0*/  LDSM.16.MT88.4 R156, [R218+0x1a800] ;  /* 0x01a80000da9c783b */ /* 0x000ea60000004200 */
[----:B------:R-:W-:Y:S02]  /*8200*/  FADD.FTZ R194, R197, R194 ;  /* 0x000000c2c5c27221 */ /* 0x000fe40000010000 */
[----:B------:R-:W-:Y:S02]  /*8210*/  FADD.FTZ R196, R196, R192 ;  /* 0x000000c0c4c47221 */ /* 0x000fe40000010000 */
[C---:B-----5:R-:W-:Y:S04]  /*8220*/  HMMA.16816.F32 R36, R148.reuse, R168, R36 ;  /* 0x000000a89424723c */ /* 0x060fe80000001824 */
[----:B------:R-:W-:Y:S04]  /*8230*/  FADD.FTZ R198, R198, R194 ;  /* 0x000000c2c6c67221 */ /* 0x000fe80000010000 */
        /* <DEDUP_REMOVED lines=11> */
[C---:B--2---:R-:W-:Y:S08]  /*82f0*/  HMMA.16816.F32 R68, R148.reuse, R156, R68 ;  /* 0x0000009c9444723c */ /* 0x044ff00000001844 */
[C---:B------:R-:W-:Y:S01]  /*8300*/  HMMA.16816.F32 R72, R148.reuse, R158, R72 ;  /* 0x0000009e9448723c */ /* 0x040fe20000001848 */
[----:B------:R-:W2:Y:S07]  /*8310*/  LDSM.16.MT88.4 R156, [R216+0x1c800] ;  /* 0x01c80000d89c783b */ /* 0x000eae0000004200 */
[C---:B------:R-:W-:Y:S07]  /*8320*/  HMMA.16816.F32 R76, R148.reuse, R176, R76 ;  /* 0x000000b0944c723c */ /* 0x040fee000000184c */
[--C-:B------:R-:W-:Y:S01]  /*8330*/  FFMA.FTZ R176, R20, c[0x0][0x23c], -R190.reuse ;  /* 0x00008f0014b07a23 */ /* 0x100fe200000108be */
[C---:B------:R-:W-:Y:S04]  /*8340*/  HMMA.16816.F32 R80, R148.reuse, R178, R80 ;  /* 0x000000b29450723c */ /* 0x040fe80000001850 */
[--C-:B------:R-:W-:Y:S01]  /*8350*/  FFMA.FTZ R177, R21, c[0x0][0x23c], -R190.reuse ;  /* 0x00008f0015b17a23 */ /* 0x100fe200000108be */
[----:B------:R-:W4:Y:S02]  /*8360*/  MUFU.EX2 R176, R176 ;  /* 0x000000b000b07308 */ /* 0x000f240000000800 */
[--C-:B------:R-:W-:Y:S01]  /*8370*/  FFMA.FTZ R178, R22, c[0x0][0x23c], -R189.reuse ;  /* 0x00008f0016b27a23 */ /* 0x100fe200000108bd */
[C---:B------:R-:W-:Y:S04]  /*8380*/  HMMA.16816.F32 R84, R148.reuse, R180, R84 ;  /* 0x000000b49454723c */ /* 0x040fe80000001854 */
[--C-:B------:R-:W-:Y:S02]  /*8390*/  FFMA.FTZ R179, R23, c[0x0][0x23c], -R189.reuse ;  /* 0x00008f0017b37a23 */ /* 0x100fe400000108bd */
[----:B------:R-:W2:Y:S01]  /*83a0*/  LDSM.16.MT88.4 R20, [R218+0x1e800] ;  /* 0x01e80000da14783b */ /* 0x000ea20000004200 */
[--C-:B------:R-:W-:Y:S01]  /*83b0*/  FFMA.FTZ R180, R24, c[0x0][0x23c], -R190.reuse ;  /* 0x00008f0018b47a23 */ /* 0x100fe200000108be */
[C---:B------:R-:W-:Y:S01]  /*83c0*/  HMMA.16816.F32 R88, R148.reuse, R182, R88 ;  /* 0x000000b69458723c */ /* 0x040fe20000001858 */
[----:B------:R-:W-:Y:S03]  /*83d0*/  MUFU.EX2 R177, R177 ;  /* 0x000000b100b17308 */ /* 0x000fe60000000800 */
[----:B------:R-:W-:Y:S03]  /*83e0*/  FFMA.FTZ R181, R25, c[0x0][0x23c], -R190 ;  /* 0x00008f0019b57a23 */ /* 0x000fe600000108be */
[--C-:B------:R-:W-:Y:S01]  /*83f0*/  FFMA.FTZ R182, R26, c[0x0][0x23c], -R189.reuse ;  /* 0x00008f001ab67a23 */ /* 0x100fe200000108bd */
[C---:B-----5:R-:W-:Y:S03]  /*8400*/  HMMA.16816.F32 R92, R148.reuse, R168, R92 ;  /* 0x000000a8945c723c */ /* 0x060fe6000000185c */
[----:B------:R-:W5:Y:S01]  /*8410*/  MUFU.EX2 R178, R178 ;  /* 0x000000b200b27308 */ /* 0x000f620000000800 */
[----:B------:R-:W-:Y:S02]  /*8420*/  FFMA.FTZ R183, R27, c[0x0][0x23c], -R189 ;  /* 0x00008f001bb77a23 */ /* 0x000fe400000108bd */
[----:B------:R-:W-:Y:S01]  /*8430*/  LDSM.16.MT88.4 R24, [R218+0x19000] ;  /* 0x01900000da18783b */ /* 0x000fe20000004200 */
[----:B----4-:R-:W-:Y:S01]  /*8440*/  FADD.FTZ R196, R176, R196 ;  /* 0x000000c4b0c47221 */ /* 0x010fe20000010000 */
[C---:B------:R-:W-:Y:S05]  /*8450*/  HMMA.16816.F32 R96, R148.reuse, R170, R96 ;  /* 0x000000aa9460723c */ /* 0x040fea0000001860 */
[----:B------:R-:W4:Y:S01]  /*8460*/  MUFU.EX2 R179, R179 ;  /* 0x000000b300b37308 */ /* 0x000f220000000800 */
[----:B------:R-:W4:Y:S02]  /*8470*/  LDSM.16.MT88.4 R168, [R217+0x1e800] ;  /* 0x01e80000d9a8783b */ /* 0x000f240000004200 */
[C---:B-1----:R-:W-:Y:S07]  /*8480*/  HMMA.16816.F32 R100, R148.reuse, R172, R100 ;  /* 0x000000ac9464723c */ /* 0x042fee0000001864 */
[----:B------:R-:W-:Y:S01]  /*8490*/  MUFU.EX2 R180, R180 ;  /* 0x000000b400b47308 */ /* 0x000fe20000000800 */
[C---:B------:R-:W-:Y:S01]  /*84a0*/  HMMA.16816.F32 R104, R148.reuse, R174, R104 ;  /* 0x000000ae9468723c */ /* 0x040fe20000001868 */
[----:B------:R-:W-:Y:S03]  /*84b0*/  LDSM.16.MT88.4 R172, [R220+0x1d000] ;  /* 0x01d00000dcac783b */ /* 0x000fe60000004200 */
[----:B-----5:R-:W-:Y:S04]  /*84c0*/  FADD.FTZ R198, R178, R198 ;  /* 0x000000c6b2c67221 */ /* 0x020fe80000010000 */
[C---:B---3--:R-:W-:Y:S01]  /*84d0*/  HMMA.16816.F32 R108, R148.reuse, R152, R108 ;  /* 0x00000098946c723c */ /* 0x048fe2000000186c */
[----:B------:R-:W1:Y:S07]  /*84e0*/  MUFU.EX2 R181, R181 ;  /* 0x000000b500b57308 */ /* 0x000e6e0000000800 */
[C---:B------:R-:W-:Y:S01]  /*84f0*/  HMMA.16816.F32 R112, R148.reuse, R154, R112 ;  /* 0x0000009a9470723c */ /* 0x040fe20000001870 */
[----:B------:R-:W3:Y:S02]  /*8500*/  LDSM.16.MT88.4 R152, [R216+0x1e800] ;  /* 0x01e80000d898783b */ /* 0x000ee40000004200 */
[----:B------:R-:W-:Y:S05]  /*8510*/  MUFU.EX2 R182, R182 ;  /* 0x000000b600b67308 */ /* 0x000fea0000000800 */
[C---:B--2---:R-:W-:Y:S05]  /*8520*/  HMMA.16816.F32 R116, R148.reuse, R156, R116 ;  /* 0x0000009c9474723c */ /* 0x044fea0000001874 */
[----:B------:R-:W2:Y:S03]  /*8530*/  MUFU.EX2 R183, R183 ;  /* 0x000000b700b77308 */ /* 0x000ea60000000800 */
[C---:B------:R-:W-:Y:S01]  /*8540*/  HMMA.16816.F32 R120, R148.reuse, R158, R120 ;  /* 0x0000009e9478723c */ /* 0x040fe20000001878 */
[----:B------:R-:W5:Y:S07]  /*8550*/  LDSM.16.MT88.4 R156, [R220+0x19000] ;  /* 0x01900000dc9c783b */ /* 0x000f6e0000004200 */
[C---:B------:R-:W-:Y:S08]  /*8560*/  HMMA.16816.F32 R124, R148.reuse, R160, R124 ;  /* 0x000000a0947c723c */ /* 0x040ff0000000187c */
[C---:B------:R-:W-:Y:S01]  /*8570*/  HMMA.16816.F32 R128, R148.reuse, R162, R128 ;  /* 0x000000a29480723c */ /* 0x040fe20000001880 */
[----:B------:R-:W5:Y:S07]  /*8580*/  LDSM.16.MT88.4 R160, [R217+0x19000] ;  /* 0x01900000d9a0783b */ /* 0x000f6e0000004200 */
[C---:B------:R-:W-:Y:S07]  /*8590*/  HMMA.16816.F32 R132, R148.reuse, R20, R132 ;  /* 0x000000149484723c */ /* 0x040fee0000001884 */
[----:B------:R-:W-:Y:S01]  /*85a0*/  F2FP.PACK_AB R20, R177, R176 ;  /* 0x000000b0b114723e */ /* 0x000fe200000000ff */
[C---:B------:R-:W-:Y:S04]  /*85b0*/  HMMA.16816.F32 R12, R148.reuse, R22, R12 ;  /* 0x00000016940c723c */ /* 0x040fe8000000180c */
[----:B----4-:R-:W-:Y:S01]  /*85c0*/  F2FP.PACK_AB R21, R179, R178 ;  /* 0x000000b2b315723e */ /* 0x010fe200000000ff */
[----:B------:R-:W-:Y:S02]  /*85d0*/  FADD.FTZ R177, R177, R196 ;  /* 0x000000c4b1b17221 */ /* 0x000fe40000010000 */
[----:B-1----:R-:W-:Y:S01]  /*85e0*/  F2FP.PACK_AB R22, R181, R180 ;  /* 0x000000b4b516723e */ /* 0x002fe200000000ff */
[C---:B------:R-:W-:Y:S04]  /*85f0*/  HMMA.16816.F32 R136, R148.reuse, R168, R136 ;  /* 0x000000a89488723c */ /* 0x040fe80000001888 */
[----:B--2---:R-:W-:Y:S01]  /*8600*/  F2FP.PACK_AB R23, R183, R182 ;  /* 0x000000b6b717723e */ /* 0x004fe200000000ff */
[----:B------:R-:W-:Y:S02]  /*8610*/  FADD.FTZ R179, R179, R198 ;  /* 0x000000c6b3b37221 */ /* 0x000fe40000010000 */
[----:B------:R-:W-:Y:S01]  /*8620*/  FADD.FTZ R177, R180, R177 ;  /* 0x000000b1b4b17221 */ /* 0x000fe20000010000 */
[C---:B------:R-:W-:Y:S01]  /*8630*/  HMMA.16816.F32 R140, R148.reuse, R170, R140 ;  /* 0x000000aa948c723c */ /* 0x040fe2000000188c */
[----:B------:R-:W-:Y:S03]  /*8640*/  LDSM.16.MT88.4 R168, [R217+0x1b000] ;  /* 0x01b00000d9a8783b */ /* 0x000fe60000004200 */
[----:B------:R-:W-:Y:S02]  /*8650*/  FADD.FTZ R179, R182, R179 ;  /* 0x000000b3b6b37221 */ /* 0x000fe40000010000 */
[----:B------:R-:W-:Y:S02]  /*8660*/  FADD.FTZ R181, R181, R177 ;  /* 0x000000b1b5b57221 */ /* 0x000fe40000010000 */
[C---:B---3--:R-:W-:Y:S04]  /*8670*/  HMMA.16816.F32 R16, R148.reuse, R152, R16 ;  /* 0x000000989410723c */ /* 0x048fe80000001810 */
[----:B------:R-:W-:Y:S04]  /*8680*/  FADD.FTZ R183, R183, R179 ;  /* 0x000000b3b7b77221 */ /* 0x000fe80000010000 */
[----:B------:R-:W-:Y:S01]  /*8690*/  HMMA.16816.F32 R144, R148, R154, R144 ;  /* 0x0000009a9490723c */ /* 0x000fe20000001890 */
[----:B------:R-:W1:Y:S07]  /*86a0*/  LDSM.16.MT88.4 R148, [R216+0x19000] ;  /* 0x01900000d894783b */ /* 0x000e6e0000004200 */
[C---:B-----5:R-:W-:Y:S01]  /*86b0*/  HMMA.16816.F32 R4, R20.reuse, R156, R4 ;  /* 0x0000009c1404723c */ /* 0x060fe20000001804 */
[----:B------:R-:W2:Y:S07]  /*86c0*/  LDSM.16.MT88.4 R152, [R220+0x1b000] ;  /* 0x01b00000dc98783b */ /* 0x000eae0000004200 */
        /* <DEDUP_REMOVED lines=17> */
[C---:B------:R-:W-:Y:S08]  /*87e0*/  HMMA.16816.F32 R76, R20.reuse, R168, R76 ;  /* 0x000000a8144c723c */ /* 0x040ff0000000184c */
[C---:B------:R-:W-:Y:S01]  /*87f0*/  HMMA.16816.F32 R80, R20.reuse, R170, R80 ;  /* 0x000000aa1450723c */ /* 0x040fe20000001850 */
[----:B------:R-:W-:Y:S07]  /*8800*/  LDSM.16.MT88.4 R168, [R216+0x19800] ;  /* 0x01980000d8a8783b */ /* 0x000fee0000004200 */
[C---:B----4-:R-:W-:Y:S08]  /*8810*/  HMMA.16816.F32 R84, R20.reuse, R24, R84 ;  /* 0x000000181454723c */ /* 0x050ff00000001854 */
[C---:B------:R-:W-:Y:S01]  /*8820*/  HMMA.16816.F32 R88, R20.reuse, R26, R88 ;  /* 0x0000001a1458723c */ /* 0x040fe20000001858 */
[----:B------:R-:W3:Y:S07]  /*8830*/  LDSM.16.MT88.4 R24, [R220+0x1f000] ;  /* 0x01f00000dc18783b */ /* 0x000eee0000004200 */
[C---:B------:R-:W-:Y:S07]  /*8840*/  HMMA.16816.F32 R92, R20.reuse, R172, R92 ;  /* 0x000000ac145c723c */ /* 0x040fee000000185c */
[--C-:B------:R-:W-:Y:S01]  /*8850*/  FFMA.FTZ R172, R28, c[0x0][0x23c], -R190.reuse ;  /* 0x00008f001cac7a23 */ /* 0x100fe200000108be */
[C---:B------:R-:W-:Y:S04]  /*8860*/  HMMA.16816.F32 R96, R20.reuse, R174, R96 ;  /* 0x000000ae1460723c */ /* 0x040fe80000001860 */
[--C-:B------:R-:W-:Y:S01]  /*8870*/  FFMA.FTZ R173, R29, c[0x0][0x23c], -R190.reuse ;  /* 0x00008f001dad7a23 */ /* 0x100fe200000108be */
[----:B------:R-:W4:Y:S01]  /*8880*/  MUFU.EX2 R172, R172 ;  /* 0x000000ac00ac7308 */ /* 0x000f220000000800 */
[----:B------:R-:W-:Y:S02]  /*8890*/  FFMA.FTZ R190, R33, c[0x0][0x23c], -R190 ;  /* 0x00008f0021be7a23 */ /* 0x000fe400000108be */
[C---:B-----5:R-:W-:Y:S04]  /*88a0*/  HMMA.16816.F32 R100, R20.reuse, R160, R100 ;  /* 0x000000a01464723c */ /* 0x060fe80000001864 */
[--C-:B------:R-:W-:Y:S02]  /*88b0*/  FFMA.FTZ R174, R30, c[0x0][0x23c], -R189.reuse ;  /* 0x00008f001eae7a23 */ /* 0x100fe400000108bd */
[--C-:B------:R-:W-:Y:S01]  /*88c0*/  FFMA.FTZ R175, R31, c[0x0][0x23c], -R189.reuse ;  /* 0x00008f001faf7a23 */ /* 0x100fe200000108bd */
[----:B------:R-:W5:Y:S01]  /*88d0*/  MUFU.EX2 R173, R173 ;  /* 0x000000ad00ad7308 */ /* 0x000f620000000800 */
[C---:B------:R-:W-:Y:S01]  /*88e0*/  HMMA.16816.F32 R104, R20.reuse, R162, R104 ;  /* 0x000000a21468723c */ /* 0x040fe20000001868 */
[----:B------:R-:W3:Y:S03]  /*88f0*/  LDSM.16.MT88.4 R28, [R217+0x1f000] ;  /* 0x01f00000d91c783b */ /* 0x000ee60000004200 */
[----:B------:R-:W-:Y:S04]  /*8900*/  FFMA.FTZ R189, R35, c[0x0][0x23c], -R189 ;  /* 0x00008f0023bd7a23 */ /* 0x000fe800000108bd */
[C---:B-1----:R-:W-:Y:S01]  /*8910*/  HMMA.16816.F32 R108, R20.reuse, R148, R108 ;  /* 0x00000094146c723c */ /* 0x042fe2000000186c */
[----:B------:R-:W-:Y:S01]  /*8920*/  LDSM.16.MT88.4 R32, [R218+0x19800] ;  /* 0x01980000da20783b */ /* 0x000fe20000004200 */
[----:B------:R-:W1:Y:S02]  /*8930*/  MUFU.EX2 R174, R174 ;  /* 0x000000ae00ae7308 */ /* 0x000e640000000800 */
[----:B----4-:R-:W-:Y:S04]  /*8940*/  FADD.FTZ R181, R172, R181 ;  /* 0x000000b5acb57221 */ /* 0x010fe80000010000 */
[C---:B------:R-:W-:Y:S01]  /*8950*/  HMMA.16816.F32 R112, R20.reuse, R150, R112 ;  /* 0x000000961470723c */ /* 0x040fe20000001870 */
[----:B------:R-:W4:Y:S03]  /*8960*/  LDSM.16.MT88.4 R148, [R216+0x1f000] ;  /* 0x01f00000d894783b */ /* 0x000f260000004200 */
[----:B------:R-:W3:Y:S01]  /*8970*/  MUFU.EX2 R175, R175 ;  /* 0x000000af00af7308 */ /* 0x000ee20000000800 */
[----:B-----5:R-:W-:Y:S03]  /*8980*/  FADD.FTZ R181, R173, R181 ;  /* 0x000000b5adb57221 */ /* 0x020fe60000010000 */
[C---:B--2---:R-:W-:Y:S04]  /*8990*/  HMMA.16816.F32 R116, R20.reuse, R152, R116 ;  /* 0x000000981474723c */ /* 0x044fe80000001874 */
[----:B------:R-:W-:Y:S02]  /*89a0*/  FADD.FTZ R181, R199, R181 ;  /* 0x000000b5c7b57221 */ /* 0x000fe40000010000 */
[----:B------:R-:W2:Y:S02]  /*89b0*/  MUFU.EX2 R190, R190 ;  /* 0x000000be00be7308 */ /* 0x000ea40000000800 */
[C---:B------:R-:W-:Y:S01]  /*89c0*/  HMMA.16816.F32 R120, R20.reuse, R154, R120 ;  /* 0x0000009a1478723c */ /* 0x040fe20000001878 */
[----:B------:R-:W-:Y:S03]  /*89d0*/  LDSM.16.MT88.4 R152, [R217+0x19800] ;  /* 0x01980000d998783b */ /* 0x000fe60000004200 */
[----:B-1----:R-:W-:Y:S04]  /*89e0*/  FADD.FTZ R183, R174, R183 ;  /* 0x000000b7aeb77221 */ /* 0x002fe80000010000 */
[C---:B---3--:R-:W-:Y:S01]  /*89f0*/  HMMA.16816.F32 R124, R20.reuse, R24, R124 ;  /* 0x00000018147c723c */ /* 0x048fe2000000187c */
[----:B------:R-:W1:Y:S03]  /*8a00*/  MUFU.EX2 R189, R189 ;  /* 0x000000bd00bd7308 */ /* 0x000e660000000800 */
[----:B------:R-:W-:Y:S04]  /*8a10*/  FADD.FTZ R183, R175, R183 ;  /* 0x000000b7afb77221 */ /* 0x000fe80000010000 */
[C---:B------:R-:W-:Y:S01]  /*8a20*/  HMMA.16816.F32 R128, R20.reuse, R26, R128 ;  /* 0x0000001a1480723c */ /* 0x040fe20000001880 */
[----:B------:R-:W3:Y:S03]  /*8a30*/  LDSM.16.MT88.4 R24, [R220+0x19800] ;  /* 0x01980000dc18783b */ /* 0x000ee60000004200 */
[----:B------:R-:W-:Y:S02]  /*8a40*/  FADD.FTZ R183, R252, R183 ;  /* 0x000000b7fcb77221 */ /* 0x000fe40000010000 */
[C---:B--2---:R-:W-:Y:S02]  /*8a50*/  FADD.FTZ R249, R190.reuse, R181 ;  /* 0x000000b5bef97221 */ /* 0x044fe40000010000 */
[C---:B------:R-:W-:Y:S08]  /*8a60*/  HMMA.16816.F32 R132, R20.reuse, R156, R132 ;  /* 0x0000009c1484723c */ /* 0x040ff00000001884 */
[C---:B------:R-:W-:Y:S04]  /*8a70*/  HMMA.16816.F32 R12, R20.reuse, R158, R12 ;  /* 0x0000009e140c723c */ /* 0x040fe8000000180c */
[----:B-1----:R-:W-:Y:S04]  /*8a80*/  FADD.FTZ R248, R189, R183 ;  /* 0x000000b7bdf87221 */ /* 0x002fe80000010000 */
[C---:B------:R-:W-:Y:S08]  /*8a90*/  HMMA.16816.F32 R136, R20.reuse, R28, R136 ;  /* 0x0000001c1488723c */ /* 0x040ff00000001888 */
[C---:B------:R-:W-:Y:S01]  /*8aa0*/  HMMA.16816.F32 R140, R20.reuse, R30, R140 ;  /* 0x0000001e148c723c */ /* 0x040fe2000000188c */
[----:B------:R-:W1:Y:S07]  /*8ab0*/  LDSM.16.MT88.4 R28, [R220+0x1b800] ;  /* 0x01b80000dc1c783b */ /* 0x000e6e0000004200 */
[C---:B----4-:R-:W-:Y:S08]  /*8ac0*/  HMMA.16816.F32 R16, R20.reuse, R148, R16 ;  /* 0x000000941410723c */ /* 0x050ff00000001810 */
[----:B------:R-:W-:Y:S01]  /*8ad0*/  HMMA.16816.F32 R144, R20, R150, R144 ;  /* 0x000000961490723c */ /* 0x000fe20000001890 */
[----:B------:R-:W2:Y:S06]  /*8ae0*/  LDSM.16.MT88.4 R148, [R218+0x1b800] ;  /* 0x01b80000da94783b */ /* 0x000eac0000004200 */
[----:B------:R-:W-:Y:S02]  /*8af0*/  F2FP.PACK_AB R20, R173, R172 ;  /* 0x000000acad14723e */ /* 0x000fe400000000ff */
[----:B------:R-:W-:Y:S03]  /*8b00*/  F2FP.PACK_AB R21, R175, R174 ;  /* 0x000000aeaf15723e */ /* 0x000fe600000000ff */
[----:B------:R-:W-:Y:S02]  /*8b10*/  F2FP.PACK_AB R22, R190, R199 ;  /* 0x000000c7be16723e */ /* 0x000fe400000000ff */
[----:B------:R-:W-:Y:S07]  /*8b20*/  F2FP.PACK_AB R23, R189, R252 ;  /* 0x000000fcbd17723e */ /* 0x000fee00000000ff */
[C---:B---3--:R-:W-:Y:S01]  /*8b30*/  HMMA.16816.F32 R160, R20.reuse, R24, R4 ;  /* 0x0000001814a0723c */ /* 0x048fe20000001804 */
[----:B------:R-:W3:Y:S07]  /*8b40*/  LDSM.16.MT88.4 R4, [R217+0x1b800] ;  /* 0x01b80000d904783b */ /* 0x000eee0000004200 */
[C---:B------:R-:W-:Y:S01]  /*8b50*/  HMMA.16816.F32 R156, R20.reuse, R26, R8 ;  /* 0x0000001a149c723c */ /* 0x040fe20000001808 */
[----:B------:R-:W4:Y:S07]  /*8b60*/  LDSM.16.MT88.4 R8, [R216+0x1b800] ;  /* 0x01b80000d808783b */ /* 0x000f2e0000004200 */
[C---:B------:R-:W-:Y:S01]  /*8b70*/  HMMA.16816.F32 R36, R20.reuse, R32, R36 ;  /* 0x000000201424723c */ /* 0x040fe20000001824 */
[----:B------:R-:W5:Y:S07]  /*8b80*/  LDSM.16.MT88.4 R24, [R220+0x1d800] ;  /* 0x01d80000dc18783b */ /* 0x000f6e0000004200 */
        /* <DEDUP_REMOVED lines=22> */
[C---:B-1----:R-:W-:Y:S08]  /*8cf0*/  HMMA.16816.F32 R100, R20.reuse, R28, R100 ;  /* 0x0000001c1464723c */ /* 0x042ff00000001864 */
[C---:B------:R-:W-:Y:S08]  /*8d00*/  HMMA.16816.F32 R104, R20.reuse, R30, R104 ;  /* 0x0000001e1468723c */ /* 0x040ff00000001868 */
[C---:B------:R-:W-:Y:S08]  /*8d10*/  HMMA.16816.F32 R108, R20.reuse, R32, R108 ;  /* 0x00000020146c723c */ /* 0x040ff0000000186c */
[C---:B------:R-:W-:Y:S08]  /*8d20*/  HMMA.16816.F32 R112, R20.reuse, R34, R112 ;  /* 0x000000221470723c */ /* 0x040ff00000001870 */
[C---:B------:R-:W-:Y:S08]  /*8d30*/  HMMA.16816.F32 R116, R20.reuse, R152, R116 ;  /* 0x000000981474723c */ /* 0x040ff00000001874 */
[C---:B------:R-:W-:Y:S08]  /*8d40*/  HMMA.16816.F32 R120, R20.reuse, R154, R120 ;  /* 0x0000009a1478723c */ /* 0x040ff00000001878 */
[C---:B------:R-:W-:Y:S08]  /*8d50*/  HMMA.16816.F32 R124, R20.reuse, R168, R124 ;  /* 0x000000a8147c723c */ /* 0x040ff0000000187c */
[C---:B------:R-:W-:Y:S08]  /*8d60*/  HMMA.16816.F32 R128, R20.reuse, R170, R128 ;  /* 0x000000aa1480723c */ /* 0x040ff00000001880 */
[C---:B--2---:R-:W-:Y:S08]  /*8d70*/  HMMA.16816.F32 R132, R20.reuse, R148, R132 ;  /* 0x000000941484723c */ /* 0x044ff00000001884 */
[C---:B------:R-:W-:Y:S08]  /*8d80*/  HMMA.16816.F32 R152, R20.reuse, R150, R12 ;  /* 0x000000961498723c */ /* 0x040ff0000000180c */
[C---:B---3--:R-:W-:Y:S08]  /*8d90*/  HMMA.16816.F32 R136, R20.reuse, R4, R136 ;  /* 0x000000041488723c */ /* 0x048ff00000001888 */
[C---:B------:R-:W-:Y:S08]  /*8da0*/  HMMA.16816.F32 R140, R20.reuse, R6, R140 ;  /* 0x00000006148c723c */ /* 0x040ff0000000188c */
[C---:B----4-:R-:W-:Y:S08]  /*8db0*/  HMMA.16816.F32 R148, R20.reuse, R8, R16 ;  /* 0x000000081494723c */ /* 0x050ff00000001810 */
[----:B------:R-:W-:Y:S01]  /*8dc0*/  HMMA.16816.F32 R144, R20, R10, R144 ;  /* 0x0000000a1490723c */ /* 0x000fe20000001890 */
[----:B------:R-:W-:-:S07]  /*8dd0*/  @P5 BRA `(.L_x_328) ;  /* 0xffffcdf000005947 */ /* 0x000fce000383ffff */
.L_x_327:
[----:B------:R-:W1:Y:S01]  /*8de0*/  SHFL.BFLY PT, R2, R249, 0x2, 0x1f ;  /* 0x0c401f00f9027f89 */ /* 0x000e6200000e0000 */
[----:B------:R-:W-:Y:S01]  /*8df0*/  MOV R4, 0x3f800000 ;  /* 0x3f80000000047802 */ /* 0x000fe20000000f00 */
[----:B------:R-:W2:Y:S01]  /*8e00*/  S2UR UR6, SR_CTAID.Y ;  /* 0x00000000000679c3 */ /* 0x000ea20000002600 */
[----:B------:R-:W-:Y:S01]  /*8e10*/  MOV R5, 0x3f800000 ;  /* 0x3f80000000057802 */ /* 0x000fe20000000f00 */
[----:B------:R-:W3:Y:S01]  /*8e20*/  SHFL.BFLY PT, R0, R248, 0x2, 0x1f ;  /* 0x0c401f00f8007f89 */ /* 0x000ee200000e0000 */
[----:B------:R-:W-:Y:S01]  /*8e30*/  UISETP.NE.AND UP0, UPT, UR11, -0x1, UPT ;  /* 0xffffffff0b00788c */ /* 0x000fe2000bf05270 */
[----:B------:R-:W-:Y:S01]  /*8e40*/  BSSY B0, `(.L_x_331) ;  /* 0x000018b000007945 */ /* 0x000fe20003800000 */
[----:B------:R-:W-:Y:S01]  /*8e50*/  ULDC.64 UR4, c[0x0][0x1e8] ;  /* 0x00007a0000047ab9 */ /* 0x000fe20000000a00 */
[----:B------:R-:W4:Y:S01]  /*8e60*/  S2R R6, SR_TID.X ;  /* 0x0000000000067919 */ /* 0x000f220000002100 */
[----:B------:R-:W-:Y:S01]  /*8e70*/  ULDC UR8, c[0x0][0x214] ;  /* 0x0000850000087ab9 */ /* 0x000fe20000000800 */
[----:B------:R-:W5:Y:S01]  /*8e80*/  S2UR UR9, SR_CTAID.X ;  /* 0x00000000000979c3 */ /* 0x000f620000002500 */
[----:B------:R-:W-:-:S02]  /*8e90*/  UMOV UR26, URZ ;  /* 0x0000003f001a7c82 */ /* 0x000fc40008000000 */
        /* <DEDUP_REMOVED lines=9> */
[----:B------:R-:W-:Y:S01]  /*8f30*/  @!UP0 UIMAD UR12, UR12, UR4, URZ ;  /* 0x000000040c0c82a4 */ /* 0x000fe2000f8e023f */
[----:B----4-:R-:W-:Y:S02]  /*8f40*/  SHF.R.S32.HI R7, RZ, 0x1f, R6 ;  /* 0x0000001fff077819 */ /* 0x010fe40000011406 */
[----:B------:R-:W2:Y:S01]  /*8f50*/  SHFL.BFLY PT, R0, R248, 0x1, 0x1f ;  /* 0x0c201f00f8007f89 */ /* 0x000ea200000e0000 */
[----:B------:R-:W-:Y:S01]  /*8f60*/  @!UP0 UIMAD.WIDE.U32 UR24, UR6, UR4, URZ ;  /* 0x00000004061882a5 */ /* 0x000fe2000f8e003f */
[CC--:B------:R-:W-:Y:S02]  /*8f70*/  LEA.HI R8, R7.reuse, R6.reuse, RZ, 0x2 ;  /* 0x0000000607087211 */ /* 0x0c0fe400078f10ff */
[----:B------:R-:W-:Y:S01]  /*8f80*/  ULDC.U8 UR4, c[0x0][0x329] ;  /* 0x0000ca4000047ab9 */ /* 0x000fe20000000000 */
[----:B------:R-:W-:Y:S01]  /*8f90*/  LEA.HI R7, R7, R6, RZ, 0x5 ;  /* 0x0000000607077211 */ /* 0x000fe200078f28ff */
[----:B------:R-:W-:Y:S01]  /*8fa0*/  UISETP.NE.AND UP1, UPT, UR4, URZ, UPT ;  /* 0x0000003f0400728c */ /* 0x000fe2000bf25270 */
[--C-:B------:R-:W-:Y:S01]  /*8fb0*/  SHF.R.S32.HI R10, RZ, 0x2, R8.reuse ;  /* 0x00000002ff0a7819 */ /* 0x100fe20000011408 */
[----:B------:R-:W-:Y:S01]  /*8fc0*/  @!UP0 UIMAD UR12, UR6, UR5, UR12 ;  /* 0x00000005060c82a4 */ /* 0x000fe2000f8e020c */
[----:B------:R-:W-:Y:S01]  /*8fd0*/  SHF.R.S32.HI R9, RZ, 0x1f, R8 ;  /* 0x0000001fff097819 */ /* 0x000fe20000011408 */
[----:B------:R-:W-:Y:S01]  /*8fe0*/  @!UP0 UMOV UR20, UR24 ;  /* 0x0000001800148c82 */ /* 0x000fe20008000000 */
[----:B------:R-:W-:Y:S01]  /*8ff0*/  LOP3.LUT R8, R8, 0x3ffffffc, RZ, 0xc0, !PT ;  /* 0x3ffffffc08087812 */ /* 0x000fe200078ec0ff */
[----:B------:R-:W-:Y:S01]  /*9000*/  ULDC.U8 UR5, c[0x0][0x328] ;  /* 0x0000ca0000057ab9 */ /* 0x000fe20000000000 */
[----:B------:R-:W-:Y:S01]  /*9010*/  LEA.HI R9, R9, R10, RZ, 0x3 ;  /* 0x0000000a09097211 */ /* 0x000fe200078f18ff */
[----:B------:R-:W-:Y:S01]  /*9020*/  UISETP.NE.AND UP2, UPT, UR5, URZ, UPT ;  /* 0x0000003f0500728c */ /* 0x000fe2000bf45270 */
[----:B------:R-:W-:Y:S01]  /*9030*/  IADD3 R8, -R8, R6, RZ ;  /* 0x0000000608087210 */ /* 0x000fe20007ffe1ff */
[----:B------:R-:W-:Y:S01]  /*9040*/  @!UP0 UIADD3 UR7, UR25, UR12, URZ ;  /* 0x0000000c19078290 */ /* 0x000fe2000fffe03f */
[----:B------:R-:W-:Y:S01]  /*9050*/  LOP3.LUT R9, R9, 0xfffffff8, RZ, 0xc0, !PT ;  /* 0xfffffff809097812 */ /* 0x000fe200078ec0ff */
[----:B------:R-:W-:Y:S01]  /*9060*/  UISETP.NE.OR UP3, UPT, UR4, URZ, !UP2 ;  /* 0x0000003f0400728c */ /* 0x000fe2000d765670 */
[----:B-1----:R-:W-:-:S02]  /*9070*/  FADD.FTZ R2, R249, R2 ;  /* 0x00000002f9027221 */ /* 0x002fc40000010000 */
[----:B------:R-:W-:Y:S01]  /*9080*/  IADD3 R9, R10, -R9, RZ ;  /* 0x800000090a097210 */ /* 0x000fe20007ffe0ff */
[----:B------:R-:W-:Y:S01]  /*9090*/  @UP1 ULDC UR15, c[0x0][0x210] ;  /* 0x00008400000f1ab9 */ /* 0x000fe20000000800 */
[----:B------:R-:W-:Y:S01]  /*90a0*/  SHF.R.S32.HI R10, RZ, 0x5, R7 ;  /* 0x00000005ff0a7819 */ /* 0x000fe20000011407 */
[----:B--2---:R-:W-:Y:S01]  /*90b0*/  FADD.FTZ R0, R248, R0 ;  /* 0x00000000f8007221 */ /* 0x004fe20000010000 */
[----:B------:R-:W-:Y:S01]  /*90c0*/  FSETP.NE.FTZ.AND P4, PT, R2, RZ, PT ;  /* 0x000000ff0200720b */ /* 0x000fe20003f95000 */
[----:B------:R-:W-:Y:S01]  /*90d0*/  ULDC UR5, c[0x0][0x234] ;  /* 0x00008d0000057ab9 */ /* 0x000fe20000000800 */
[----:B------:R-:W-:Y:S01]  /*90e0*/  SHF.L.U32 R11, R9, 0x6, RZ ;  /* 0x00000006090b7819 */ /* 0x000fe200000006ff */
[----:B------:R-:W-:Y:S01]  /*90f0*/  @UP1 UIMAD UR15, UR15, UR8, URZ ;  /* 0x000000080f0f12a4 */ /* 0x000fe2000f8e023f */
[----:B------:R-:W-:Y:S01]  /*9100*/  FSETP.NE.FTZ.AND P3, PT, R0, RZ, PT ;  /* 0x000000ff0000720b */ /* 0x000fe20003f75000 */
[----:B------:R-:W-:Y:S01]  /*9110*/  @!UP1 USEL UR15, UR8, UR5, !UP2 ;  /* 0x00000005080f9287 */ /* 0x000fe2000d000000 */
[----:B------:R-:W-:Y:S01]  /*9120*/  LOP3.LUT R11, R11, 0x1c0, RZ, 0xc0, !PT ;  /* 0x000001c00b0b7812 */ /* 0x000fe200078ec0ff */
[----:B------:R-:W-:Y:S01]  /*9130*/  ULDC UR4, c[0x0][0x1c0] ;  /* 0x0000700000047ab9 */ /* 0x000fe20000000800 */
[----:B------:R-:W-:Y:S01]  /*9140*/  LOP3.LUT R12, R9, 0x1, RZ, 0xc0, !PT ;  /* 0x00000001090c7812 */ /* 0x000fe200078ec0ff */
[----:B------:R-:W-:Y:S01]  /*9150*/  @UP1 UMOV UR18, 0x1 ;  /* 0x0000000100121882 */ /* 0x000fe20000000000 */
[----:B------:R-:W-:Y:S01]  /*9160*/  LEA R8, R10, R8, 0x9 ;  /* 0x000000080a087211 */ /* 0x000fe200078e48ff */
[----:B------:R-:W-:Y:S01]  /*9170*/  @!UP1 UIMAD UR18, UR15, UR4, URZ ;  /* 0x000000040f1292a4 */ /* 0x000fe2000f8e023f */
[----:B------:R-:W-:Y:S01]  /*9180*/  LEA.HI R11, R11, R11, RZ, 0x1d ;  /* 0x0000000b0b0b7211 */ /* 0x000fe200078fe8ff */
[----:B------:R-:W1:Y:S01]  /*9190*/  @P4 MUFU.RCP R4, R2 ;  /* 0x0000000200044308 */ /* 0x000e620000001000 */
[----:B------:R-:W-:Y:S01]  /*91a0*/  ISETP.NE.U32.AND P0, PT, R12, 0x1, PT ;  /* 0x000000010c00780c */ /* 0x000fe20003f05070 */
[----:B------:R-:W-:Y:S01]  /*91b0*/  @!UP3 UIMAD UR22, UR6, UR8, URZ ;  /* 0x000000080616b2a4 */ /* 0x000fe2000f8e023f */
[----:B------:R-:W-:Y:S01]  /*91c0*/  LEA R8, R8, R11, 0x1 ;  /* 0x0000000b08087211 */ /* 0x000fe200078e08ff */
[----:B------:R-:W-:Y:S01]  /*91d0*/  @UP1 ULDC UR21, c[0x0][0x210] ;  /* 0x0000840000151ab9 */ /* 0x000fe20000000800 */
[----:B------:R-:W-:Y:S01]  /*91e0*/  R2P PR, R9, 0x6 ;  /* 0x0000000609007804 */ /* 0x000fe20000000000 */
[----:B------:R-:W-:Y:S01]  /*91f0*/  UIMAD UR4, UR6, UR18, URZ ;  /* 0x00000012060472a4 */ /* 0x000fe2000f8e023f */
[----:B------:R-:W-:Y:S01]  /*9200*/  SHF.L.U32 R8, R8, 0x1, RZ ;  /* 0x0000000108087819 */ /* 0x000fe200000006ff */
[----:B------:R-:W2:Y:S01]  /*9210*/  @P3 MUFU.RCP R5, R0 ;  /* 0x0000000000053308 */ /* 0x000ea20000001000 */
[----:B------:R-:W-:Y:S01]  /*9220*/  MOV R9, 0x20 ;  /* 0x0000002000097802 */ /* 0x000fe20000000f00 */
[----:B------:R-:W-:Y:S01]  /*9230*/  @!UP1 UMOV UR21, 0x1 ;  /* 0x0000000100159882 */ /* 0x000fe20000000000 */
[----:B------:R-:W-:Y:S01]  /*9240*/  MOV R12, 0x40 ;  /* 0x00000040000c7802 */ /* 0x000fe20000000f00 */
[----:B------:R-:W-:Y:S01]  /*9250*/  @!UP3 USEL UR22, UR22, UR11, !UP0 ;  /* 0x0000000b1616b287 */ /* 0x000fe2000c000000 */
[----:B------:R-:W-:Y:S01]  /*9260*/  IADD3 R11, R8, -0x10, RZ ;  /* 0xfffffff0080b7810 */ /* 0x000fe20007ffe0ff */
[----:B-----5:R-:W-:Y:S01]  /*9270*/  UIMAD UR5, UR9, UR21, URZ ;  /* 0x00000015090572a4 */ /* 0x020fe2000f8e023f */
[----:B------:R-:W-:Y:S01]  /*9280*/  SEL R9, R9, 0xffffffe0, !P1 ;  /* 0xffffffe009097807 */ /* 0x000fe20004800000 */
[----:B-1----:R-:W-:Y:S01]  /*9290*/  FMUL.FTZ R160, R4, R160 ;  /* 0x000000a004a07220 */ /* 0x002fe20000410000 */
[----:B------:R-:W-:Y:S01]  /*92a0*/  @P0 IADD3 R11, R8, 0x10, RZ ;  /* 0x00000010080b0810 */ /* 0x000fe20007ffe0ff */
[----:B------:R-:W-:Y:S01]  /*92b0*/  FMUL.FTZ R161, R4, R161 ;  /* 0x000000a104a17220 */ /* 0x000fe20000410000 */
[----:B------:R-:W-:Y:S01]  /*92c0*/  SEL R12, R12, 0xffffffc0, !P2 ;  /* 0xffffffc00c0c7807 */ /* 0x000fe20005000000 */
[----:B------:R-:W-:Y:S01]  /*92d0*/  FMUL.FTZ R156, R4, R156 ;  /* 0x0000009c049c7220 */ /* 0x000fe20000410000 */
[----:B------:R-:W-:Y:S01]  /*92e0*/  IADD3 R13, R8, R9, RZ ;  /* 0x00000009080d7210 */ /* 0x000fe20007ffe0ff */
[----:B------:R-:W-:Y:S01]  /*92f0*/  FMUL.FTZ R157, R4, R157 ;  /* 0x0000009d049d7220 */ /* 0x000fe20000410000 */
[----:B------:R-:W-:Y:S01]  /*9300*/  F2FP.PACK_AB R160, R161, R160 ;  /* 0x000000a0a1a0723e */ /* 0x000fe200000000ff */
[----:B--2---:R-:W-:Y:S01]  /*9310*/  FMUL.FTZ R163, R5, R163 ;  /* 0x000000a305a37220 */ /* 0x004fe20000410000 */
[----:B------:R-:W-:Y:S01]  /*9320*/  IADD3 R9, R9, R11, RZ ;  /* 0x0000000b09097210 */ /* 0x000fe20007ffe0ff */
[----:B------:R-:W-:Y:S01]  /*9330*/  FMUL.FTZ R162, R5, R162 ;  /* 0x000000a205a27220 */ /* 0x000fe20000410000 */
[----:B------:R-:W-:Y:S01]  /*9340*/  F2FP.PACK_AB R156, R157, R156 ;  /* 0x0000009c9d9c723e */ /* 0x000fe200000000ff */
[C---:B------:R-:W-:Y:S01]  /*9350*/  FMUL.FTZ R159, R5.reuse, R159 ;  /* 0x0000009f059f7220 */ /* 0x040fe20000410000 */
[----:B------:R-:W-:Y:S01]  /*9360*/  IADD3 R14, R8, R12, RZ ;  /* 0x0000000c080e7210 */ /* 0x000fe20007ffe0ff */
[----:B------:R-:W-:Y:S01]  /*9370*/  FMUL.FTZ R158, R5, R158 ;  /* 0x0000009e059e7220 */ /* 0x000fe20000410000 */
[----:B------:R-:W-:Y:S01]  /*9380*/  F2FP.PACK_AB R162, R163, R162 ;  /* 0x000000a2a3a2723e */ /* 0x000fe200000000ff */
[C---:B------:R-:W-:Y:S01]  /*9390*/  FMUL.FTZ R36, R4.reuse, R36 ;  /* 0x0000002404247220 */ /* 0x040fe20000410000 */
[----:B------:R-:W-:Y:S01]  /*93a0*/  STS [R8], R160 ;  /* 0x000000a008007388 */ /* 0x000fe20000000800 */
[C---:B------:R-:W-:Y:S01]  /*93b0*/  FMUL.FTZ R37, R4.reuse, R37 ;  /* 0x0000002504257220 */ /* 0x040fe20000410000 */
[----:B------:R-:W-:Y:S01]  /*93c0*/  F2FP.PACK_AB R158, R159, R158 ;  /* 0x0000009e9f9e723e */ /* 0x000fe200000000ff */
[C---:B------:R-:W-:Y:S01]  /*93d0*/  FMUL.FTZ R39, R5.reuse, R39 ;  /* 0x0000002705277220 */ /* 0x040fe20000410000 */
[----:B------:R-:W-:Y:S01]  /*93e0*/  STS [R8+0x400], R162 ;  /* 0x000400a208007388 */ /* 0x000fe20000000800 */
[----:B------:R-:W-:Y:S01]  /*93f0*/  FMUL.FTZ R38, R5, R38 ;  /* 0x0000002605267220 */ /* 0x000fe20000410000 */
[----:B------:R-:W-:Y:S01]  /*9400*/  F2FP.PACK_AB R36, R37, R36 ;  /* 0x000000242524723e */ /* 0x000fe200000000ff */
[----:B------:R-:W-:Y:S01]  /*9410*/  FMUL.FTZ R40, R4, R40 ;  /* 0x0000002804287220 */ /* 0x000fe20000410000 */
[----:B------:R-:W-:Y:S01]  /*9420*/  IADD3 R15, R12, R11, RZ ;  /* 0x0000000b0c0f7210 */ /* 0x000fe20007ffe0ff */
[C---:B------:R-:W-:Y:S01]  /*9430*/  FMUL.FTZ R41, R4.reuse, R41 ;  /* 0x0000002904297220 */ /* 0x040fe20000410000 */
[----:B------:R-:W-:Y:S01]  /*9440*/  F2FP.PACK_AB R38, R39, R38 ;  /* 0x000000262726723e */ /* 0x000fe200000000ff */
[C---:B------:R-:W-:Y:S01]  /*9450*/  FMUL.FTZ R43, R5.reuse, R43 ;  /* 0x0000002b052b7220 */ /* 0x040fe20000410000 */
[----:B------:R-:W-:Y:S01]  /*9460*/  STS [R11], R156 ;  /* 0x0000009c0b007388 */ /* 0x000fe20000000800 */
[----:B------:R-:W-:Y:S01]  /*9470*/  FMUL.FTZ R42, R5, R42 ;  /* 0x0000002a052a7220 */ /* 0x000fe20000410000 */
[----:B------:R-:W-:Y:S01]  /*9480*/  F2FP.PACK_AB R40, R41, R40 ;  /* 0x000000282928723e */ /* 0x000fe200000000ff */
[C---:B------:R-:W-:Y:S01]  /*9490*/  FMUL.FTZ R44, R4.reuse, R44 ;  /* 0x0000002c042c7220 */ /* 0x040fe20000410000 */
[----:B------:R-:W-:Y:S01]  /*94a0*/  STS [R11+0x400], R158 ;  /* 0x0004009e0b007388 */ /* 0x000fe20000000800 */
[C---:B------:R-:W-:Y:S01]  /*94b0*/  FMUL.FTZ R45, R4.reuse, R45 ;  /* 0x0000002d042d7220 */ /* 0x040fe20000410000 */
[----:B------:R-:W-:Y:S01]  /*94c0*/  F2FP.PACK_AB R42, R43, R42 ;  /* 0x0000002a2b2a723e */ /* 0x000fe200000000ff */
[----:B------:R-:W-:Y:S01]  /*94d0*/  FMUL.FTZ R47, R5, R47 ;  /* 0x0000002f052f7220 */ /* 0x000fe20000410000 */
        /* <DEDUP_REMOVED lines=11> */
[C---:B------:R-:W-:Y:S01]  /*9590*/  FMUL.FTZ R52, R4.reuse, R52 ;  /* 0x0000003404347220 */ /* 0x040fe20000410000 */
        /* <DEDUP_REMOVED lines=44> */
[----:B------:R-:W-:Y:S01]  /*9860*/  STS [R8+0x4000], R60 ;  /* 0x0040003c08007388 */ /* 0x000fe20000000800 */
        /* <DEDUP_REMOVED lines=156> */
[----:B------:R-:W-:Y:S01]  /*a230*/  FMUL.FTZ R147, R5, R147 ;  /* 0x0000009305937220 */ /* 0x000fe20000410000 */
[----:B------:R-:W-:Y:S01]  /*a240*/  LOP3.LUT R7, R7, 0xffffffe0, RZ, 0xc0, !PT ;  /* 0xffffffe007077812 */ /* 0x000fe200078ec0ff */
[----:B------:R-:W-:Y:S01]  /*a250*/  FMUL.FTZ R4, R4, R145 ;  /* 0x0000009104047220 */ /* 0x000fe20000410000 */
[----:B------:R-:W-:Y:S01]  /*a260*/  F2FP.PACK_AB R150, R151, R150 ;  /* 0x000000969796723e */ /* 0x000fe200000000ff */
[----:B------:R-:W-:Y:S01]  /*a270*/  FMUL.FTZ R5, R5, R146 ;  /* 0x0000009205057220 */ /* 0x000fe20000410000 */
[----:B------:R-:W-:Y:S01]  /*a280*/  STS [R14+0xc000], R136 ;  /* 0x00c000880e007388 */ /* 0x000fe20000000800 */
[----:B------:R-:W1:Y:S01]  /*a290*/  @P4 MUFU.LG2 R2, R2 ;  /* 0x0000000200024308 */ /* 0x000e620000000c00 */
[----:B------:R-:W-:Y:S01]  /*a2a0*/  F2FP.PACK_AB R4, R4, R144 ;  /* 0x000000900404723e */ /* 0x000fe200000000ff */
[----:B------:R-:W-:Y:S01]  /*a2b0*/  USEL UR4, UR4, URZ, UP3 ;  /* 0x0000003f04047287 */ /* 0x000fe20009800000 */
[----:B------:R-:W-:Y:S01]  /*a2c0*/  F2FP.PACK_AB R5, R147, R5 ;  /* 0x000000059305723e */ /* 0x000fe200000000ff */
[----:B------:R-:W-:Y:S01]  /*a2d0*/  STS [R14+0xc400], R138 ;  /* 0x00c4008a0e007388 */ /* 0x000fe20000000800 */
[----:B------:R-:W-:Y:S01]  /*a2e0*/  IADD3 R7, -R7, R6, RZ ;  /* 0x0000000607077210 */ /* 0x000fe20007ffe1ff */
[----:B------:R-:W-:Y:S01]  /*a2f0*/  USHF.L.U32 UR5, UR5, 0x7, URZ ;  /* 0x0000000705057899 */ /* 0x000fe2000800063f */
[----:B------:R-:W-:Y:S01]  /*a300*/  MOV R6, 0x7f800000 ;  /* 0x7f80000000067802 */ /* 0x000fe20000000f00 */
[----:B------:R-:W-:Y:S01]  /*a310*/  STS [R15+0xc000], R140 ;  /* 0x00c0008c0f007388 */ /* 0x000fe20000000800 */
[----:B------:R-:W-:Y:S01]  /*a320*/  LOP3.LUT P0, RZ, R7, 0x3, RZ, 0xc0, !PT ;  /* 0x0000000307ff7812 */ /* 0x000fe2000780c0ff */
[----:B------:R-:W-:-:S02]  /*a330*/  UIMAD UR15, UR10, UR15, UR4 ;  /* 0x0000000f0a0f72a4 */ /* 0x000fc4000f8e0204 */
[----:B------:R-:W-:Y:S01]  /*a340*/  STS [R15+0xc400], R142 ;  /* 0x00c4008e0f007388 */ /* 0x000fe20000000800 */
[----:B------:R-:W-:Y:S02]  /*a350*/  @!UP3 UMOV UR26, UR22 ;  /* 0x00000016001abc82 */ /* 0x000fe40008000000 */
[----:B------:R-:W-:Y:S01]  /*a360*/  USHF.R.S32.HI UR4, URZ, 0x1f, UR5 ;  /* 0x0000001f3f047899 */ /* 0x000fe20008011405 */
[----:B------:R-:W-:Y:S01]  /*a370*/  STS [R16+0xc000], R148 ;  /* 0x00c0009410007388 */ /* 0x000fe20000000800 */
[----:B------:R-:W-:Y:S01]  /*a380*/  @!UP3 USHF.R.S32.HI UR27, URZ, 0x1f, UR22 ;  /* 0x0000001f3f1bb899 */ /* 0x000fe20008011416 */
[----:B-1----:R-:W-:Y:S01]  /*a390*/  @P4 FMUL.FTZ R2, R2, 0.69314718246459960938 ;  /* 0x3f31721802024820 */ /* 0x002fe20000410000 */
[----:B------:R-:W-:Y:S01]  /*a3a0*/  USHF.R.S32.HI UR6, URZ, 0x1f, UR15 ;  /* 0x0000001f3f067899 */ /* 0x000fe2000801140f */
[----:B------:R-:W-:Y:S01]  /*a3b0*/  STS [R16+0xc400], R150 ;  /* 0x00c4009610007388 */ /* 0x000fe20000000800 */
[----:B------:R-:W-:-:S03]  /*a3c0*/  UIADD3 UR5, UP2, UP1, UR5, UR26, UR15 ;  /* 0x0000001a05057290 */ /* 0x000fc6000f95e00f */
[----:B------:R1:W-:Y:S01]  /*a3d0*/  STS [R12+0xc000], R4 ;  /* 0x00c000040c007388 */ /* 0x0003e20000000800 */
[----:B------:R-:W-:-:S03]  /*a3e0*/  UIADD3.X UR4, UR4, UR27, UR6, UP2, UP1 ;  /* 0x0000001b04047290 */ /* 0x000fc600097e2406 */
[----:B------:R2:W-:Y:S04]  /*a3f0*/  STS [R12+0xc400], R5 ;  /* 0x00c400050c007388 */ /* 0x0005e80000000800 */
[----:B------:R-:W-:Y:S06]  /*a400*/  BAR.SYNC.DEFER_BLOCKING 0x0 ;  /* 0x0000000000007b1d */ /* 0x000fec0000010000 */
[----:B-1----:R1:W3:Y:S01]  /*a410*/  @P3 MUFU.LG2 R4, R0 ;  /* 0x0000000000043308 */ /* 0x0022e20000000c00 */
[----:B--2---:R-:W-:Y:S01]  /*a420*/  SHF.R.S32.HI R5, RZ, 0x1f, R10 ;  /* 0x0000001fff057819 */ /* 0x004fe2000001140a */
[----:B------:R2:W4:Y:S03]  /*a430*/  LDS.128 R68, [R228] ;  /* 0x00000000e4447984 */ /* 0x0005260000000c00 */
[-C--:B------:R-:W-:Y:S01]  /*a440*/  LEA.HI R5, R5, R10.reuse, RZ, 0x3 ;  /* 0x0000000a05057211 */ /* 0x080fe200078f18ff */
[----:B------:R2:W2:Y:S03]  /*a450*/  LDS.128 R64, [R228+0x1000] ;  /* 0x00100000e4407984 */ /* 0x0004a60000000c00 */
[----:B------:R-:W-:Y:S01]  /*a460*/  LOP3.LUT R5, R5, 0xffffff8, RZ, 0xc0, !PT ;  /* 0x0ffffff805057812 */ /* 0x000fe200078ec0ff */
[----:B------:R2:W2:Y:S01]  /*a470*/  LDS.128 R60, [R228+0x2000] ;  /* 0x00200000e43c7984 */ /* 0x0004a20000000c00 */
[----:B-1----:R-:W-:Y:S01]  /*a480*/  SHF.R.S32.HI R0, RZ, 0x1f, R7 ;  /* 0x0000001fff007819 */ /* 0x002fe20000011407 */
[----:B---3--:R-:W-:Y:S01]  /*a490*/  @P3 FMUL.FTZ R4, R4, 0.69314718246459960938 ;  /* 0x3f31721804043820 */ /* 0x008fe20000410000 */
[----:B------:R-:W-:Y:S01]  /*a4a0*/  IADD3 R10, -R5, R10, RZ ;  /* 0x0000000a050a7210 */ /* 0x000fe20007ffe1ff */
[----:B------:R1:W3:Y:S01]  /*a4b0*/  LDS.128 R56, [R228+0x3000] ;  /* 0x00300000e4387984 */ /* 0x0002e20000000c00 */
[----:B------:R-:W-:Y:S01]  /*a4c0*/  LEA.HI R0, R0, R7, RZ, 0x2 ;  /* 0x0000000700007211 */ /* 0x000fe200078f10ff */
[----:B------:R-:W-:Y:S01]  /*a4d0*/  @P3 FFMA.FTZ R6, R3, c[0x0][0x238], R4 ;  /* 0x00008e0003063a23 */ /* 0x000fe20000010004 */
[----:B------:R-:W-:Y:S01]  /*a4e0*/  MOV R5, 0x7f800000 ;  /* 0x7f80000000057802 */ /* 0x000fe20000000f00 */
[----:B------:R1:W1:Y:S01]  /*a4f0*/  LDS.128 R52, [R228+0x4000] ;  /* 0x00400000e4347984 */ /* 0x0002620000000c00 */
[----:B------:R-:W-:Y:S01]  /*a500*/  SHF.R.S32.HI R0, RZ, 0x2, R0 ;  /* 0x00000002ff007819 */ /* 0x000fe20000011400 */
[----:B------:R-:W-:-:S02]  /*a510*/  @P4 FFMA.FTZ R5, R164, c[0x0][0x238], R2 ;  /* 0x00008e00a4054a23 */ /* 0x000fc40000010002 */
[----:B------:R1:W1:Y:S01]  /*a520*/  LDS.128 R48, [R228+0x5000] ;  /* 0x00500000e4307984 */ /* 0x0002620000000c00 */
[----:B------:R-:W-:-:S03]  /*a530*/  LEA R0, R10, R0, 0x4 ;  /* 0x000000000a007211 */ /* 0x000fc600078e20ff */
        /* <DEDUP_REMOVED lines=27> */
.L_x_332:
[----:B--234-:R-:W-:Y:S05]  /*a6f0*/  BSYNC B0 ;  /* 0x0000000000007941 */ /* 0x01cfea0003800000 */
.L_x_331:
[----:B------:R-:W2:Y:S01]  /*a700*/  S2R R4, SR_TID.X ;  /* 0x0000000000047919 */ /* 0x000ea20000002100 */
[----:B------:R-:W-:Y:S01]  /*a710*/  SHF.R.S32.HI R2, RZ, 0x1f, R238 ;  /* 0x0000001fff027819 */ /* 0x000fe200000114ee */
[----:B------:R-:W-:Y:S01]  /*a720*/  USHF.R.S32.HI UR6, URZ, 0x1f, UR10 ;  /* 0x0000001f3f067899 */ /* 0x000fe2000801140a */
[----:B------:R-:W-:Y:S01]  /*a730*/  IADD3 R6, P0, R238, UR20, RZ ;  /* 0x00000014ee067c10 */ /* 0x000fe2000ff1e0ff */
[----:B------:R-:W3:Y:S01]  /*a740*/  S2R R0, SR_CTAID.Z ;  /* 0x0000000000007919 */ /* 0x000ee20000002700 */
[----:B------:R-:W-:Y:S01]  /*a750*/  ULDC.64 UR4, c[0x0][0x1f0] ;  /* 0x00007c0000047ab9 */ /* 0x000fe20000000a00 */
[----:B------:R-:W-:Y:S01]  /*a760*/  BSSY B0, `(.L_x_333) ;  /* 0x000001d000007945 */ /* 0x000fe20003800000 */
[----:B------:R-:W-:Y:S01]  /*a770*/  IADD3.X R7, R2, UR7, RZ, P0, !PT ;  /* 0x0000000702077c10 */ /* 0x000fe200087fe4ff */
[----:B------:R-:W-:Y:S01]  /*a780*/  UIMAD UR4, UR6, UR4, URZ ;  /* 0x00000004060472a4 */ /* 0x000fe2000f8e023f */
[----:B------:R-:W-:-:S03]  /*a790*/  ISETP.GE.AND P0, PT, R240, UR19, PT ;  /* 0x00000013f0007c0c */ /* 0x000fc6000bf06270 */
[----:B------:R-:W-:Y:S01]  /*a7a0*/  UIMAD UR4, UR10, UR5, UR4 ;  /* 0x000000050a0472a4 */ /* 0x000fe2000f8e0204 */
[----:B--2---:R-:W-:-:S04]  /*a7b0*/  SHF.R.S32.HI R3, RZ, 0x1f, R4 ;  /* 0x0000001fff037819 */ /* 0x004fc80000011404 */
[----:B------:R-:W-:Y:S01]  /*a7c0*/  LEA.HI R3, R3, R4, RZ, 0x3 ;  /* 0x0000000403037211 */ /* 0x000fe200078f18ff */
[----:B---3--:R-:W-:-:S03]  /*a7d0*/  IMAD.WIDE.U32 R6, R0, c[0x0][0x1f0], R6 ;  /* 0x00007c0000067a25 */ /* 0x008fc600078e0006 */
[----:B------:R-:W-:Y:S01]  /*a7e0*/  SHF.R.S32.HI R4, RZ, 0x3, R3 ;  /* 0x00000003ff047819 */ /* 0x000fe20000011403 */
[----:B------:R-:W-:Y:S01]  /*a7f0*/  IMAD.U32 R0, RZ, RZ, UR13 ;  /* 0x0000000dff007e24 */ /* 0x000fe2000f8e00ff */
[----:B------:R-:W-:Y:S02]  /*a800*/  IADD3 R9, R7, UR4, RZ ;  /* 0x0000000407097c10 */ /* 0x000fe4000fffe0ff */
[----:B------:R-:W-:-:S05]  /*a810*/  SHF.R.S32.HI R5, RZ, 0x1f, R4 ;  /* 0x0000001fff057819 */ /* 0x000fca0000011404 */
[----:B------:R-:W-:Y:S01]  /*a820*/  IMAD.WIDE R10, R0, 0x80, R4 ;  /* 0x00000080000a7825 */ /* 0x000fe200078e0204 */
        /* <DEDUP_REMOVED lines=16> */
.L_x_334:
[----:B------:R-:W-:Y:S05]  /*a930*/  BSYNC B0 ;  /* 0x0000000000007941 */ /* 0x000fea0003800000 */
.L_x_333:
[----:B------:R-:W-:Y:S01]  /*a940*/  IADD3 R0, R4, 0x20, RZ ;  /* 0x0000002004007810 */ /* 0x000fe20007ffe0ff */
[----:B------:R-:W-:Y:S03]  /*a950*/  BSSY B0, `(.L_x_335) ;  /* 0x0000015000007945 */ /* 0x000fe60003800000 */
[----:B------:R-:W-:-:S13]  /*a960*/  ISETP.GE.AND P0, PT, R0, UR19, PT ;  /* 0x0000001300007c0c */ /* 0x000fda000bf06270 */
[----:B------:R-:W-:Y:S05]  /*a970*/  @P0 BRA `(.L_x_336) ;  /* 0x0000012000000947 */ /* 0x000fea0003800000 */
[----:B------:R-:W-:Y:S01]  /*a980*/  IADD3 R2, P0, R10, 0x20, RZ ;  /* 0x000000200a027810 */ /* 0x000fe20007f1e0ff */
[----:B-12---:R-:W-:Y:S01]  /*a990*/  IMAD.MOV.U32 R20, RZ, RZ, R6 ;  /* 0x000000ffff147224 */ /* 0x006fe200078e0006 */
        /* <DEDUP_REMOVED lines=16> */
.L_x_336:
[----:B------:R-:W-:Y:S05]  /*aaa0*/  BSYNC B0 ;  /* 0x0000000000007941 */ /* 0x000fea0003800000 */
.L_x_335:
        /* <DEDUP_REMOVED lines=22> */
.L_x_338:
[----:B------:R-:W-:Y:S05]  /*ac10*/  BSYNC B0 ;  /* 0x0000000000007941 */ /* 0x000fea0003800000 */
.L_x_337:
[----:B------:R-:W-:-:S04]  /*ac20*/  IADD3 R4, R4, 0x60, RZ ;  /* 0x0000006004047810 */ /* 0x000fc80007ffe0ff */
[----:B------:R-:W-:-:S13]  /*ac30*/  ISETP.GE.AND P0, PT, R4, UR19, PT ;  /* 0x0000001304007c0c */ /* 0x000fda000bf06270 */
[----:B------:R-:W-:Y:S05]  /*ac40*/  @P0 EXIT ;  /* 0x000000000000094d */ /* 0x000fea0003800000 */
[----:B------:R-:W-:Y:S01]  /*ac50*/  IADD3 R0, P0, R10, 0x60, RZ ;  /* 0x000000600a007810 */ /* 0x000fe20007f1e0ff */
[----:B-1----:R-:W-:Y:S01]  /*ac60*/  IMAD.MOV.U32 R2, RZ, RZ, R6 ;  /* 0x000000ffff027224 */ /* 0x002fe200078e0006 */
        /* <DEDUP_REMOVED lines=18> */
.L_x_305:
[----:B------:R-:W-:Y:S01]  /*ad90*/  UISETP.NE.AND UP4, UPT, UR11, -0x1, UPT ;  /* 0xffffffff0b00788c */ /* 0x000fe2000bf85270 */
[----:B--2---:R-:W-:Y:S01]  /*ada0*/  SHF.R.S32.HI R12, RZ, 0x1f, R6 ;  /* 0x0000001fff0c7819 */ /* 0x004fe20000011406 */
        /* <DEDUP_REMOVED lines=8> */
[----:B------:R-:W-:Y:S01]  /*ae30*/  USHF.R.S32.HI UR12, URZ, 0x1f, UR15 ;  /* 0x0000001f3f0c7899 */ /* 0x000fe2000801140f */
[----:B------:R-:W-:Y:S01]  /*ae40*/  SHF.R.S32.HI R12, RZ, 0x3, R12 ;  /* 0x00000003ff0c7819 */ /* 0x000fe2000001140c */
[----:B------:R-:W-:Y:S01]  /*ae50*/  @!UP4 USHF.R.S32.HI UR21, URZ, 0x1f, UR25 ;  /* 0x0000001f3f15c899 */ /* 0x000fe20008011419 */
[----:B------:R-:W-:Y:S01]  /*ae60*/  BSSY B0, `(.L_x_339) ;  /* 0x0000043000007945 */ /* 0x000fe20003800000 */
[----:B------:R-:W-:Y:S01]  /*ae70*/  @UP4 UIMAD.WIDE.U32 UR8, UR11, UR6, URZ ;  /* 0x000000060b0842a5 */ /* 0x000fe2000f8e003f */
[----:B------:R-:W-:Y:S01]  /*ae80*/  IMAD.IADD R10, R6, 0x1, -R10 ;  /* 0x00000001060a7824 */ /* 0x000fe200078e0a0a */
[----:B------:R-:W-:Y:S01]  /*ae90*/  @!UP4 UIMAD UR21, UR21, UR4, URZ ;  /* 0x000000041515c2a4 */ /* 0x000fe2000f8e023f */
[----:B------:R-:W-:Y:S01]  /*aea0*/  SHF.R.S32.HI R13, RZ, 0x1f, R12 ;  /* 0x0000001fff0d7819 */ /* 0x000fe2000001140c */
[----:B------:R-:W-:Y:S01]  /*aeb0*/  ULDC.U8 UR20, c[0x0][0x328] ;  /* 0x0000ca0000147ab9 */ /* 0x000fe20000000000 */
[----:B------:R-:W-:Y:S01]  /*aec0*/  IMAD.SHL.U32 R9, R10, 0x8, RZ ;  /* 0x000000080a097824 */ /* 0x000fe200078e00ff */
[----:B------:R-:W-:-:S02]  /*aed0*/  @!UP4 UIMAD.WIDE.U32 UR22, UR25, UR4, URZ ;  /* 0x000000041916c2a5 */ /* 0x000fc4000f8e003f */
[----:B------:R-:W-:Y:S01]  /*aee0*/  @!UP4 UIMAD UR21, UR25, UR5, UR21 ;  /* 0x000000051915c2a4 */ /* 0x000fe2000f8e0215 */
[----:B------:R-:W-:Y:S01]  /*aef0*/  IMAD.WIDE R18, R18, 0x80, R12 ;  /* 0x0000008012127825 */ /* 0x000fe200078e020c */
[----:B------:R-:W-:Y:S01]  /*af00*/  UISETP.NE.AND UP3, UPT, UR20, URZ, UPT ;  /* 0x0000003f1400728c */ /* 0x000fe2000bf65270 */
[C---:B------:R-:W-:Y:S01]  /*af10*/  IADD3 R8, R9.reuse, 0x40, RZ ;  /* 0x0000004009087810 */ /* 0x040fe20007ffe0ff */
[----:B------:R-:W-:Y:S01]  /*af20*/  ULDC.64 UR4, c[0x0][0x1f0] ;  /* 0x00007c0000047ab9 */ /* 0x000fe20000000a00 */
[C---:B------:R-:W-:Y:S01]  /*af30*/  IADD3 R7, R9.reuse, 0x80, RZ ;  /* 0x0000008009077810 */ /* 0x040fe20007ffe0ff */
[----:B------:R-:W-:Y:S01]  /*af40*/  UIMAD UR4, UR12, UR4, URZ ;  /* 0x000000040c0472a4 */ /* 0x000fe2000f8e023f */
[----:B------:R-:W-:Y:S01]  /*af50*/  IADD3 R6, R9, 0xc0, RZ ;  /* 0x000000c009067810 */ /* 0x000fe20007ffe0ff */
[----:B------:R-:W-:Y:S02]  /*af60*/  @UP4 UIMAD UR7, UR11, UR7, UR9 ;  /* 0x000000070b0742a4 */ /* 0x000fe4000f8e0209 */
[----:B------:R-:W-:-:S02]  /*af70*/  ULDC UR10, c[0x0][0x214] ;  /* 0x00008500000a7ab9 */ /* 0x000fc40000000800 */
[----:B------:R-:W-:Y:S02]  /*af80*/  UISETP.NE.OR UP2, UPT, UR18, URZ, !UP3 ;  /* 0x0000003f1200728c */ /* 0x000fe4000df45670 */
[----:B------:R-:W-:Y:S02]  /*af90*/  @UP1 ULDC UR12, c[0x0][0x210] ;  /* 0x00008400000c1ab9 */ /* 0x000fe40000000800 */
[----:B------:R-:W-:Y:S02]  /*afa0*/  ULDC UR9, c[0x0][0x234] ;  /* 0x00008d0000097ab9 */ /* 0x000fe40000000800 */
[----:B------:R-:W-:Y:S02]  /*afb0*/  @UP1 UIMAD UR12, UR12, UR10, URZ ;  /* 0x0000000a0c0c12a4 */ /* 0x000fe4000f8e023f */
[----:B------:R-:W-:Y:S02]  /*afc0*/  @!UP1 USEL UR12, UR10, UR9, !UP3 ;  /* 0x000000090a0c9287 */ /* 0x000fe4000d800000 */
[----:B------:R-:W-:-:S02]  /*afd0*/  UISETP.NE.OR UP0, UPT, UR11, -0x1, UP2 ;  /* 0xffffffff0b00788c */ /* 0x000fc40009705670 */
        /* <DEDUP_REMOVED lines=10> */
[----:B------:R-:W-:Y:S01]  /*b080*/  USEL UR18, UR18, URZ, UP2 ;  /* 0x0000003f12127287 */ /* 0x000fe20009000000 */
[----:B------:R-:W-:Y:S01]  /*b090*/  ISETP.GE.AND P0, PT, R12, UR14, PT ;  /* 0x0000000e0c007c0c */ /* 0x000fe2000bf06270 */
[----:B------:R-:W-:Y:S02]  /*b0a0*/  @UP1 ULDC UR20, c[0x0][0x210] ;  /* 0x0000840000141ab9 */ /* 0x000fe40000000800 */
[----:B------:R-:W-:Y:S01]  /*b0b0*/  @!UP1 UMOV UR20, 0x1 ;  /* 0x0000000100149882 */ /* 0x000fe20000000000 */
[----:B-1----:R-:W-:Y:S01]  /*b0c0*/  IMAD.WIDE.U32 R14, R14, c[0x0][0x1f0], R2 ;  /* 0x00007c000e0e7a25 */ /* 0x002fe200078e0002 */
[----:B------:R-:W-:-:S02]  /*b0d0*/  UIMAD UR12, UR15, UR12, UR18 ;  /* 0x0000000c0f0c72a4 */ /* 0x000fc4000f8e0212 */
[----:B------:R-:W-:Y:S02]  /*b0e0*/  UIMAD UR19, UR19, UR20, URZ ;  /* 0x00000014131372a4 */ /* 0x000fe4000f8e023f */
        /* <DEDUP_REMOVED lines=26> */
.L_x_340:
[----:B------:R-:W-:Y:S05]  /*b290*/  BSYNC B0 ;  /* 0x0000000000007941 */ /* 0x000fea0003800000 */
.L_x_339:
        /* <DEDUP_REMOVED lines=22> */
.L_x_342:
[----:B------:R-:W-:Y:S05]  /*b400*/  BSYNC B0 ;  /* 0x0000000000007941 */ /* 0x000fea0003800000 */
.L_x_341:
        /* <DEDUP_REMOVED lines=22> */
.L_x_344:
[----:B------:R-:W-:Y:S05]  /*b570*/  BSYNC B0 ;  /* 0x0000000000007941 */ /* 0x000fea0003800000 */
.L_x_343:
        /* <DEDUP_REMOVED lines=21> */
.L_x_346:
[----:B------:R-:W-:Y:S05]  /*b6d0*/  BSYNC B0 ;  /* 0x0000000000007941 */ /* 0x000fea0003800000 */
.L_x_345:
        /* <DEDUP_REMOVED lines=35> */
.L_x_347:
        /* <DEDUP_REMOVED lines=15> */
.L_x_2029:


//--------------------- .text._ZN5flash16flash_fwd_kernelI23Flash_fwd_kernel_traitsILi256ELi128ELi64ELi8ELb0ELb0EN7cutlass6half_tE19Flash_kernel_traitsILi256ELi128ELi64ELi8ES3_EELb0ELb0ELb0ELb1ELb0ELb0ELb0ELb0EEEvNS_16Flash_fwd_paramsE --------------------------
	.section	.text._ZN5flash16flash_fwd_kernelI23Flash_fwd_kernel_traitsILi256ELi128ELi64ELi8ELb0ELb0EN7cutlass6half_tE19Flash_kernel_traitsILi256ELi128ELi64ELi8ES3_EELb0ELb0ELb0ELb1ELb0ELb0ELb0ELb0EEEvNS_16Flash_fwd_paramsE,"ax",@progbits
	.sectioninfo	@"SHI_REGISTERS=255"
	.align	128
        .global         _ZN5flash16flash_fwd_kernelI23Flash_fwd_kernel_traitsILi256ELi128ELi64ELi8ELb0ELb0EN7cutlass6half_tE19Flash_kernel_traitsILi256ELi128ELi64ELi8ES3_EELb0ELb0ELb0ELb1ELb0ELb0ELb0ELb0EEEvNS_16Flash_fwd_paramsE
        .type           _ZN5flash16flash_fwd_kernelI23Flash_fwd_kernel_traitsILi256ELi128ELi64ELi8ELb0ELb0EN7cutlass6half_tE19Flash_kernel_traitsILi256ELi128ELi64ELi8ES3_EELb0ELb0ELb0ELb1ELb0ELb0ELb0ELb0EEEvNS_16Flash_fwd_paramsE,@function
        .size           _ZN5flash16flash_fwd_kernelI23Flash_fwd_kernel_traitsILi256ELi128ELi64ELi8ELb0ELb0EN7cutlass6half_tE19Flash_kernel_traitsILi256ELi128ELi64ELi8ES3_EELb0ELb0ELb0ELb1ELb0ELb0ELb0ELb0EEEvNS_16Flash_fwd_paramsE,(.L_x_2030 - _ZN5flash16flash_fwd_kernelI23Flash_fwd_kernel_traitsILi256ELi128ELi64ELi8ELb0ELb0EN7cutlass6half_tE19Flash_kernel_traitsILi256ELi128ELi64ELi8ES3_EELb0ELb0ELb0ELb1ELb0ELb0ELb0ELb0EEEvNS_16Flash_fwd_paramsE)
        .other          _ZN5flash16flash_fwd_kernelI23Flash_fwd_kernel_traitsILi256ELi128ELi64ELi8ELb0ELb0EN7cutlass6half_tE19Flash_kernel_traitsILi256ELi128ELi64ELi8ES3_EELb0ELb0ELb0ELb1ELb0ELb0ELb0ELb0EEEvNS_16Flash_fwd_paramsE,@"STO_CUDA_ENTRY STV_DEFAULT"
_ZN5flash16flash_fwd_kernelI23Flash_fwd_kernel_traitsILi256ELi128ELi64ELi8ELb0ELb0EN7cutlass6half_tE19Flash_kernel_traitsILi256ELi128ELi64ELi8ES3_EELb0ELb0ELb0ELb1ELb0ELb0ELb0ELb0EEEvNS_16Flash_fwd_paramsE:
.text._ZN5flash16flash_fwd_kernelI23Flash_fwd_kernel_traitsILi256ELi128ELi64ELi8ELb0ELb0EN7cutlass6half_tE19Flash_kernel_traitsILi256ELi128ELi64ELi8ES3_EELb0ELb0ELb0ELb1ELb0ELb0ELb0ELb0EEEvNS_16Flash_fwd_paramsE:
        /* <DEDUP_REMOVED lines=57> */
.L_x_348:
[----:B-1----:R-:W-:Y:S02]  /*0390*/  ULDC UR8, c[0x0][0x218] ;  /* 0x0000860000087ab9 */ /* 0x002fe40000000800 */
.L_x_349:
        /* <DEDUP_REMOVED lines=32> */
[----:B------:R-:W-:Y:S02]  /*05a0*/  USHF.R.S32.HI UR23, URZ, 0x1f, UR22 ;  /* 0x0000001f3f177899 */ /* 0x000fe40008011416 */
[----:B------:R-:W-:-:S02]  /*05b0*/  @UP1 UIMAD.WIDE.U32 UR26, UR13, UR6, URZ ;  /* 0x000000060d1a12a5 */ /* 0x000fc4000f8e003f */
[----:B------:R-:W-:Y:S02]  /*05c0*/  @!UP1 USHF.R.S32.HI UR10, URZ, 0x1f, UR4 ;  /* 0x0000001f3f0a9899 */ /* 0x000fe40008011404 */
[----:B------:R-:W-:Y:S02]  /*05d0*/  @UP0 UIADD3 UR11, UR25, UR5, URZ ;  /* 0x00000005190b0290 */ /* 0x000fe4000fffe03f */
[----:B------:R-:W-:Y:S02]  /*05e0*/  @UP1 UIMAD UR24, UR13, UR7, UR27 ;  /* 0x000000070d1812a4 */ /* 0x000fe4000f8e021b */
[----:B------:R-:W-:Y:S02]  /*05f0*/  @!UP1 UIMAD UR10, UR10, UR8, URZ ;  /* 0x000000080a0a92a4 */ /* 0x000fe4000f8e023f */
[----:B------:R-:W-:Y:S02]  /*0600*/  ULDC.64 UR6, c[0x0][0x198] ;  /* 0x0000660000067ab9 */ /* 0x000fe40000000a00 */
[----:B------:R-:W-:-:S02]  /*0610*/  @UP0 UIMAD.WIDE.U32 UR28, UR11, UR6, URZ ;  /* 0x000000060b1c02a5 */ /* 0x000fc4000f8e003f */
[----:B------:R-:W-:Y:S02]  /*0620*/  @!UP1 UIMAD.WIDE.U32 UR30, UR4, UR8, URZ ;  /* 0x00000008041e92a5 */ /* 0x000fe4000f8e003f */
[----:B------:R-:W-:Y:S02]  /*0630*/  @!UP1 UIMAD UR9, UR4, UR9, UR10 ;  /* 0x00000009040992a4 */ /* 0x000fe4000f8e020a */
[----:B------:R-:W-:Y:S02]  /*0640*/  @UP1 UMOV UR8, UR26 ;  /* 0x0000001a00081c82 */ /* 0x000fe40008000000 */
[----:B------:R-:W-:Y:S02]  /*0650*/  @UP0 UIMAD UR10, UR11, UR7, UR29 ;  /* 0x000000070b0a02a4 */ /* 0x000fe4000f8e021d */
        /* <DEDUP_REMOVED lines=12> */
[----:B------:R-:W-:Y:S02]  /*0720*/  UMOV UR10, UR26 ;  /* 0x0000001a000a7c82 */ /* 0x000fe40008000000 */
[----:B------:R-:W-:Y:S02]  /*0730*/  UIMAD UR9, UR9, UR6, URZ ;  /* 0x00000006090972a4 */ /* 0x000fe4000f8e023f */
[----:B------:R-:W-:Y:S02]  /*0740*/  UIMAD.WIDE.U32 UR26, UR4, UR6, UR10 ;  /* 0x00000006041a72a5 */ /* 0x000fe4000f8e000a */
[----:B------:R-:W-:-:S04]  /*0750*/  UIMAD UR7, UR4, UR7, UR9 ;  /* 0x00000007040772a4 */ /* 0x000fc8000f8e0209 */
[----:B------:R-:W-:Y:S02]  /*0760*/  UIADD3 UR10, UR27, UR7, URZ ;  /* 0x000000071b0a7290 */ /* 0x000fe4000fffe03f */
[----:B------:R-:W-:Y:S02]  /*0770*/  UMOV UR12, UR26 ;  /* 0x0000001a000c7c82 */ /* 0x000fe40008000000 */
.L_x_351:
        /* <DEDUP_REMOVED lines=16> */
[----:B------:R-:W-:Y:S02]  /*0880*/  @UP0 UIADD3 UR11, UR25, UR5, URZ ;  /* 0x00000005190b0290 */ /* 0x000fe4000fffe03f */
        /* <DEDUP_REMOVED lines=33> */
.L_x_352:
[----:B------:R-:W-:Y:S01]  /*0aa0*/  SHF.R.S32.HI R12, RZ, 0x1f, R98 ;  /* 0x0000001fff0c7819 */ /* 0x000fe20000011462 */
[----:B------:R-:W1:Y:S01]  /*0ab0*/  S2R R18, SR_CTAID.Z ;  /* 0x0000000000127919 */ /* 0x000e620000002700 */
[----:B------:R-:W-:Y:S01]  /*0ac0*/  ULDC.64 UR6, c[0x0][0x1b8] ;  /* 0x00006e0000067ab9 */ /* 0x000fe20000000a00 */
[----:B------:R-:W-:Y:S01]  /*0ad0*/  IMAD.MOV.U32 R22, RZ, RZ, 0x20 ;  /* 0x00000020ff167424 */ /* 0x000fe200078e00ff */
[CC--:B------:R-:W-:Y:S01]  /*0ae0*/  LEA.HI R0, R12.reuse, R98.reuse, RZ, 0x3 ;  /* 0x000000620c007211 */ /* 0x0c0fe200078f18ff */
[----:B------:R-:W-:Y:S01]  /*0af0*/  UIMAD UR6, UR26, UR6, URZ ;  /* 0x000000061a0672a4 */ /* 0x000fe2000f8e023f */
[----:B------:R-:W-:Y:S01]  /*0b00*/  LEA.HI R5, R12, R98, RZ, 0x4 ;  /* 0x000000620c057211 */ /* 0x000fe200078f20ff */
[----:B------:R-:W-:Y:S01]  /*0b10*/  BSSY B0, `(.L_x_353) ;  /* 0x0000075000007945 */ /* 0x000fe20003800000 */
[----:B------:R-:W-:-:S02]  /*0b20*/  SHF.R.S32.HI R236, RZ, 0x3, R0 ;  /* 0x00000003ffec7819 */ /* 0x000fc40000011400 */
[----:B------:R-:W-:Y:S02]  /*0b30*/  LOP3.LUT R0, R0, 0xfffffff8, RZ, 0xc0, !PT ;  /* 0xfffffff800007812 */ /* 0x000fe400078ec0ff */
[----:B------:R-:W-:Y:S01]  /*0b40*/  SHF.R.S32.HI R4, RZ, 0x4, R5 ;  /* 0x00000004ff047819 */ /* 0x000fe20000011405 */
[----:B------:R-:W-:Y:S01]  /*0b50*/  IMAD.SHL.U32 R3, R236, 0x40, RZ ;  /* 0x00000040ec037824 */ /* 0x000fe200078e00ff */
[C---:B------:R-:W-:Y:S01]  /*0b60*/  LOP3.LUT R2, R5.reuse, 0xfffffff0, RZ, 0xc0, !PT ;  /* 0xfffffff005027812 */ /* 0x040fe200078ec0ff */
[----:B------:R-:W-:Y:S01]  /*0b70*/  IMAD.IADD R24, R98, 0x1, -R0 ;  /* 0x0000000162187824 */ /* 0x000fe200078e0a00 */
[----:B------:R-:W-:Y:S02]  /*0b80*/  LEA.HI R0, R5, R4, RZ, 0x1 ;  /* 0x0000000405007211 */ /* 0x000fe400078f08ff */
[----:B------:R-:W-:Y:S01]  /*0b90*/  LOP3.LUT R5, R3, 0x1c0, RZ, 0xc0, !PT ;  /* 0x000001c003057812 */ /* 0x000fe200078ec0ff */
[----:B------:R-:W-:Y:S01]  /*0ba0*/  IMAD.SHL.U32 R248, R24, 0x8, RZ ;  /* 0x0000000818f87824 */ /* 0x000fe200078e00ff */
[----:B------:R-:W-:Y:S01]  /*0bb0*/  LOP3.LUT R0, R0, 0xfffffffe, RZ, 0xc0, !PT ;  /* 0xfffffffe00007812 */ /* 0x000fe200078ec0ff */
[----:B------:R-:W-:Y:S01]  /*0bc0*/  IMAD.IADD R6, R98, 0x1, -R2 ;  /* 0x0000000162067824 */ /* 0x000fe200078e0a02 */
[----:B------:R-:W-:-:S02]  /*0bd0*/  SHF.R.U32.HI R2, RZ, 0x3, R5 ;  /* 0x00000003ff027819 */ /* 0x000fc40000011605 */
[----:B------:R-:W-:Y:S01]  /*0be0*/  LOP3.LUT R3, R5, 0x38, R248, 0xf8, !PT ;  /* 0x0000003805037812 */ /* 0x000fe200078ef8f8 */
[----:B------:R-:W-:Y:S01]  /*0bf0*/  IMAD.IADD R20, R4, 0x1, -R0 ;  /* 0x0000000104147824 */ /* 0x000fe200078e0a00 */
[----:B------:R-:W-:Y:S02]  /*0c00*/  SHF.R.S32.HI R5, RZ, 0x1f, R6 ;  /* 0x0000001fff057819 */ /* 0x000fe40000011406 */
[----:B------:R-:W-:Y:S02]  /*0c10*/  SHF.R.S32.HI R237, RZ, 0x1f, R236 ;  /* 0x0000001fffed7819 */ /* 0x000fe400000114ec */
[----:B------:R-:W-:Y:S02]  /*0c20*/  LEA.HI R11, R5, R6, RZ, 0x3 ;  /* 0x00000006050b7211 */ /* 0x000fe400078f18ff */
[----:B------:R-:W-:Y:S01]  /*0c30*/  SHF.R.S32.HI R249, RZ, 0x1f, R248 ;  /* 0x0000001ffff97819 */ /* 0x000fe200000114f8 */
[----:B------:R-:W-:Y:S01]  /*0c40*/  IMAD R7, R237, c[0x0][0x198], RZ ;  /* 0x00006600ed077a24 */ /* 0x000fe200078e02ff */
[----:B------:R-:W-:-:S02]  /*0c50*/  LOP3.LUT R0, R11, 0xfffffff8, RZ, 0xc0, !PT ;  /* 0xfffffff80b007812 */ /* 0x000fc400078ec0ff */
[----:B------:R-:W-:Y:S01]  /*0c60*/  LOP3.LUT R10, R3, R2, RZ, 0x3c, !PT ;  /* 0x00000002030a7212 */ /* 0x000fe200078e3cff */
[----:B------:R-:W-:Y:S01]  /*0c70*/  IMAD.WIDE.U32 R4, R236, c[0x0][0x198], R248 ;  /* 0x00006600ec047a25 */ /* 0x000fe200078e00f8 */
[----:B------:R-:W-:Y:S02]  /*0c80*/  LEA.HI R9, R12, R98, RZ, 0x6 ;  /* 0x000000620c097211 */ /* 0x000fe400078f30ff */
[----:B------:R-:W-:Y:S01]  /*0c90*/  IADD3 R2, P0, R248, UR8, RZ ;  /* 0x00000008f8027c10 */ /* 0x000fe2000ff1e0ff */
[----:B------:R-:W-:Y:S01]  /*0ca0*/  IMAD.IADD R0, R6, 0x1, -R0 ;  /* 0x0000000106007824 */ /* 0x000fe200078e0a00 */
[----:B------:R-:W-:Y:S01]  /*0cb0*/  IADD3 R102, R248, 0x40, RZ ;  /* 0x00000040f8667810 */ /* 0x000fe20007ffe0ff */
[----:B------:R-:W-:Y:S01]  /*0cc0*/  IMAD.SHL.U32 R9, R9, 0x8, RZ ;  /* 0x0000000809097824 */ /* 0x000fe200078e00ff */
[----:B------:R-:W-:Y:S01]  /*0cd0*/  IADD3.X R3, R249, UR24, RZ, P0, !PT ;  /* 0x00000018f9037c10 */ /* 0x000fe200087fe4ff */
[----:B------:R-:W-:Y:S01]  /*0ce0*/  IMAD R6, R236, c[0x0][0x19c], R7 ;  /* 0x00006700ec067a24 */ /* 0x000fe200078e0207 */
[----:B------:R-:W-:Y:S01]  /*0cf0*/  IADD3 R8, P0, R4, UR12, RZ ;  /* 0x0000000c04087c10 */ /* 0x000fe2000ff1e0ff */
[----:B------:R-:W-:Y:S01]  /*0d00*/  IMAD R4, R237, c[0x0][0x1a0], RZ ;  /* 0x00006800ed047a24 */ /* 0x000fe200078e02ff */
[----:B------:R-:W-:Y:S01]  /*0d10*/  LOP3.LUT P2, RZ, R0, 0x4, RZ, 0xc0, !PT ;  /* 0x0000000400ff7812 */ /* 0x000fe2000784c0ff */
[----:B-1----:R-:W-:Y:S01]  /*0d20*/  IMAD.WIDE.U32 R18, R18, c[0x0][0x1a8], R2 ;  /* 0x00006a0012127a25 */ /* 0x002fe200078e0002 */
[----:B------:R-:W-:Y:S01]  /*0d30*/  LOP3.LUT P1, RZ, R0, 0x2, RZ, 0xc0, !PT ;  /* 0x0000000200ff7812 */ /* 0x000fe2000782c0ff */
[----:B------:R-:W-:Y:S01]  /*0d40*/  ULDC.64 UR8, c[0x0][0x1b0] ;  /* 0x00006c0000087ab9 */ /* 0x000fe20000000a00 */
[----:B------:R-:W-:Y:S01]  /*0d50*/  IADD3 R101, R248, 0x80, RZ ;  /* 0x00000080f8657810 */ /* 0x000fe20007ffe0ff */
[----:B------:R-:W-:Y:S01]  /*0d60*/  IMAD.SHL.U32 R0, R0, 0x40, RZ ;  /* 0x0000004000007824 */ /* 0x000fe200078e00ff */
[----:B------:R-:W-:Y:S01]  /*0d70*/  LOP3.LUT R10, R10, 0xfffffe00, R9, 0xf8, !PT ;  /* 0xfffffe000a0a7812 */ /* 0x000fe200078ef809 */
[----:B------:R-:W-:Y:S01]  /*0d80*/  IMAD.WIDE.U32 R2, R236, c[0x0][0x1a0], R248 ;  /* 0x00006800ec027a25 */ /* 0x000fe200078e00f8 */
[----:B------:R-:W-:Y:S01]  /*0d90*/  IADD3 R100, R248, 0xc0, RZ ;  /* 0x000000c0f8647810 */ /* 0x000fe20007ffe0ff */
[----:B------:R1:W-:Y:S01]  /*0da0*/  STL [R1+0xc], R102 ;  /* 0x00000c6601007387 */ /* 0x0003e20000100800 */
[----:B------:R-:W-:Y:S01]  /*0db0*/  IADD3.X R9, R5, UR10, R6, P0, !PT ;  /* 0x0000000a05097c10 */ /* 0x000fe200087fe406 */
[----:B------:R-:W-:Y:S01]  /*0dc0*/  IMAD.SHL.U32 R6, R20, 0x8, RZ ;  /* 0x0000000814067824 */ /* 0x000fe200078e00ff */
[----:B------:R-:W-:Y:S01]  /*0dd0*/  LOP3.LUT R0, R0, 0x1c0, RZ, 0xc0, !PT ;  /* 0x000001c000007812 */ /* 0x000fe200078ec0ff */
[----:B------:R-:W-:Y:S01]  /*0de0*/  IMAD R4, R236, c[0x0][0x1a4], R4 ;  /* 0x00006900ec047a24 */ /* 0x000fe200078e0204 */
[----:B------:R-:W-:Y:S01]  /*0df0*/  UIMAD UR8, UR26, UR8, URZ ;  /* 0x000000081a0872a4 */ /* 0x000fe2000f8e023f */
[----:B------:R1:W-:Y:S01]  /*0e00*/  STL [R1+0x8], R101 ;  /* 0x0000086501007387 */ /* 0x0003e20000100800 */
[----:B------:R-:W-:Y:S01]  /*0e10*/  UIADD3 UR24, -UR21, UR17, URZ ;  /* 0x0000001115187290 */ /* 0x000fe2000fffe13f */
[----:B------:R-:W-:Y:S01]  /*0e20*/  IADD3 R2, P0, R2, UR14, RZ ;  /* 0x0000000e02027c10 */ /* 0x000fe2000ff1e0ff */
[----:B------:R-:W-:Y:S01]  /*0e30*/  UIMAD UR9, UR5, UR9, UR8 ;  /* 0x00000009050972a4 */ /* 0x000fe2000f8e0208 */
[----:B------:R1:W-:Y:S01]  /*0e40*/  STL [R1+0x10], R100 ;  /* 0x0000106401007387 */ /* 0x0003e20000100800 */
[----:B------:R-:W-:Y:S01]  /*0e50*/  LOP3.LUT R6, R0, 0x8, R6, 0xf8, !PT ;  /* 0x0000000800067812 */ /* 0x000fe200078ef806 */
[----:B------:R-:W-:Y:S01]  /*0e60*/  UIMAD UR8, UR5, UR7, UR6 ;  /* 0x00000007050872a4 */ /* 0x000fe2000f8e0206 */
[----:B------:R-:W-:Y:S01]  /*0e70*/  SHF.R.U32.HI R0, RZ, 0x3, R0 ;  /* 0x00000003ff007819 */ /* 0x000fe20000011600 */
[----:B------:R-:W-:Y:S01]  /*0e80*/  IMAD.SHL.U32 R5, R11, 0x40, RZ ;  /* 0x000000400b057824 */ /* 0x000fe200078e00ff */
[----:B------:R-:W-:Y:S01]  /*0e90*/  IADD3.X R3, R3, UR11, R4, P0, !PT ;  /* 0x0000000b03037c10 */ /* 0x000fe200087fe404 */
[----:B------:R-:W-:Y:S01]  /*0ea0*/  ULDC.64 UR6, c[0x0][0x1a8] ;  /* 0x00006a0000067ab9 */ /* 0x000fe20000000a00 */
[----:B------:R-:W-:Y:S01]  /*0eb0*/  ISETP.GE.AND P0, PT, R236, UR24, PT ;  /* 0x00000018ec007c0c */ /* 0x000fe2000bf06270 */
[----:B------:R-:W-:Y:S01]  /*0ec0*/  UIMAD UR6, UR23, UR6, URZ ;  /* 0x00000006170672a4 */ /* 0x000fe2000f8e023f */
[----:B------:R-:W-:Y:S01]  /*0ed0*/  LOP3.LUT R6, R6, R0, RZ, 0x3c, !PT ;  /* 0x0000000006067212 */ /* 0x000fe200078e3cff */
[----:B------:R-:W-:Y:S01]  /*0ee0*/  IMAD.U32 R0, RZ, RZ, UR5 ;  /* 0x00000005ff007e24 */ /* 0x000fe2000f8e00ff */
[----:B------:R-:W-:Y:S01]  /*0ef0*/  LEA.HI R21, R12, R98, RZ, 0x5 ;  /* 0x000000620c157211 */ /* 0x000fe200078f28ff */
[----:B------:R-:W-:Y:S01]  /*0f00*/  IMAD.U32 R4, RZ, RZ, UR5 ;  /* 0x00000005ff047e24 */ /* 0x000fe2000f8e00ff */
[----:B------:R-:W-:Y:S01]  /*0f10*/  UIMAD UR7, UR22, UR7, UR6 ;  /* 0x00000007160772a4 */ /* 0x000fe2000f8e0206 */
[----:B------:R-:W-:Y:S01]  /*0f20*/  IMAD.WIDE.U32 R246, R0, c[0x0][0x1b0], R8 ;  /* 0x00006c0000f67a25 */ /* 0x000fe200078e0008 */
[----:B------:R-:W-:-:S02]  /*0f30*/  LOP3.LUT R5, R6, 0xfffffe00, R5, 0xf8, !PT ;  /* 0xfffffe0006057812 */ /* 0x000fc400078ef805 */
[----:B------:R-:W-:Y:S01]  /*0f40*/  SHF.R.S32.HI R97, RZ, 0x5, R21 ;  /* 0x00000005ff617819 */ /* 0x000fe20000011415 */
[----:B------:R-:W-:Y:S01]  /*0f50*/  IMAD.WIDE.U32 R250, R4, c[0x0][0x1b8], R2 ;  /* 0x00006e0004fa7a25 */ /* 0x000fe200078e0002 */
[----:B------:R-:W-:Y:S02]  /*0f60*/  IADD3 R9, R19, UR7, RZ ;  /* 0x0000000713097c10 */ /* 0x000fe4000fffe0ff */
[----:B------:R-:W-:Y:S01]  /*0f70*/  IADD3 R245, R247, UR9, RZ ;  /* 0x00000009f7f57c10 */ /* 0x000fe2000fffe0ff */
[----:B------:R-:W-:Y:S01]  /*0f80*/  IMAD.MOV.U32 R4, RZ, RZ, 0x10 ;  /* 0x00000010ff047424 */ /* 0x000fe200078e00ff */
[----:B------:R-:W-:Y:S01]  /*0f90*/  IADD3 R252, R251, UR8, RZ ;  /* 0x00000008fbfc7c10 */ /* 0x000fe2000fffe0ff */
[----:B------:R-:W-:Y:S01]  /*0fa0*/  IMAD.U32 R6, RZ, RZ, UR15 ;  /* 0x0000000fff067e24 */ /* 0x000fe2000f8e00ff */
[----:B------:R-:W-:Y:S01]  /*0fb0*/  SEL R0, R22, 0xffffffe0, !P2 ;  /* 0xffffffe016007807 */ /* 0x000fe20005000000 */
[----:B------:R-:W-:Y:S01]  /*0fc0*/  IMAD.SHL.U32 R230, R10, 0x2, RZ ;  /* 0x000000020ae67824 */ /* 0x000fe200078e00ff */
[----:B------:R-:W-:Y:S01]  /*0fd0*/  SEL R4, R4, 0xfffffff0, !P1 ;  /* 0xfffffff004047807 */ /* 0x000fe20004800000 */
[----:B------:R-:W-:Y:S01]  /*0fe0*/  IMAD.WIDE R6, R6, 0x80, R236 ;  /* 0x0000008006067825 */ /* 0x000fe200078e02ec */
[----:B------:R-:W-:Y:S05]  /*0ff0*/  @P0 BRA `(.L_x_354) ;  /* 0x0000026000000947 */ /* 0x000fea0003800000 */
[----:B-1----:R-:W-:Y:S01]  /*1000*/  ISETP.GE.AND P6, PT, R248, c[0x0][0x220], PT ;  /* 0x00008800f8007a0c */ /* 0x002fe20003fc6270 */
        /* <DEDUP_REMOVED lines=37> */
.L_x_354:
[----:B-1----:R-:W-:Y:S05]  /*1260*/  BSYNC B0 ;  /* 0x0000000000007941 */ /* 0x002fea0003800000 */
.L_x_353:
[----:B------:R-:W-:Y:S01]  /*1270*/  IADD3 R17, R236, 0x20, RZ ;  /* 0x00000020ec117810 */ /* 0x000fe20007ffe0ff */
        /* <DEDUP_REMOVED lines=44> */
.L_x_356:
[----:B------:R-:W-:Y:S05]  /*1540*/  BSYNC B0 ;  /* 0x0000000000007941 */ /* 0x000fea0003800000 */
.L_x_355:
        /* <DEDUP_REMOVED lines=45> */
.L_x_358:
[----:B------:R-:W-:Y:S05]  /*1820*/  BSYNC B0 ;  /* 0x0000000000007941 */ /* 0x000fea0003800000 */
.L_x_357:
        /* <DEDUP_REMOVED lines=14> */
[----:B-1----:R-:W-:Y:S01]  /*1910*/  IMAD.WIDE.U32 R10, R2, c[0x0][0x190], R8 ;  /* 0x00006400020a7a25 */ /* 0x002fe200078e0008 */
        /* <DEDUP_REMOVED lines=33> */
.L_x_360:
[----:B------:R-:W-:Y:S05]  /*1b30*/  BSYNC B0 ;  /* 0x0000000000007941 */ /* 0x000fea0003800000 */
.L_x_359:
        /* <DEDUP_REMOVED lines=45> */
.L_x_362:
[----:B------:R-:W-:Y:S05]  /*1e10*/  BSYNC B0 ;  /* 0x0000000000007941 */ /* 0x000fea0003800000 */
.L_x_361:
        /* <DEDUP_REMOVED lines=42> */
.L_x_364:
[----:B------:R-:W-:Y:S05]  /*20c0*/  BSYNC B0 ;  /* 0x0000000000007941 */ /* 0x000fea0003800000 */
.L_x_363:
[----:B------:R-:W-:Y:S01]  /*20d0*/  ULDC.64 UR8, c[0x0][0x318] ;  /* 0x0000c60000087ab9 */ /* 0x000fe20000000a00 */
[----:B------:R-:W0:Y:S01]  /*20e0*/  LDGDEPBAR ;  /* 0x00000000000079af */ /* 0x000e220000000000 */
[----:B------:R-:W-:Y:S02]  /*20f0*/  UISETP.NE.U32.AND UP1, UPT, URZ, UR8, UPT ;  /* 0x000000083f00728c */ /* 0x000fe4000bf25070 */
[----:B------:R-:W-:Y:S02]  /*2100*/  ULDC.64 UR6, c[0x0][0x320] ;  /* 0x0000c80000067ab9 */ /* 0x000fe40000000a00 */
[----:B------:R-:W-:-:S06]  /*2110*/  UISETP.NE.AND.EX UP1, UPT, URZ, UR9, UPT, UP1 ;  /* 0x000000093f00728c */ /* 0x000fcc000bf25310 */
[----:B------:R-:W-:-:S05]  /*2120*/  PLOP3.LUT P0, PT, PT, PT, UP1, 0x80, 0x0 ;  /* 0x000000000000781c */ /* 0x000fca0003f0f018 */
[----:B------:R-:W-:Y:S02]  /*2130*/  @UP1 USHF.R.S32.HI UR32, URZ, 0x1f, UR4 ;  /* 0x0000001f3f201899 */ /* 0x000fe40008011404 */
[----:B------:R-:W-:Y:S02]  /*2140*/  @UP1 UIMAD.WIDE.U32 UR22, UR4, UR6, UR22 ;  /* 0x00000006041612a5 */ /* 0x000fe4000f8e0016 */
[----:B------:R-:W-:Y:S02]  /*2150*/  @UP1 UIMAD UR32, UR32, UR6, URZ ;  /* 0x00000006202012a4 */ /* 0x000fe4000f8e023f */
[----:B------:R-:W-:Y:S02]  /*2160*/  @UP1 ULEA UR8, UP0, UR22, UR8, 0x2 ;  /* 0x0000000816081291 */ /* 0x000fe4000f80103f */
[----:B------:R-:W-:Y:S01]  /*2170*/  @UP1 UIMAD UR7, UR4, UR7, UR32 ;  /* 0x00000007040712a4 */ /* 0x000fe2000f8e0220 */
[----:B------:R-:W-:-:S04]  /*2180*/  DEPBAR.LE SB0, 0x0 ;  /* 0x000080000000791a */ /* 0x000fc80000000000 */
[----:B------:R-:W-:Y:S01]  /*2190*/  @UP1 UIADD3 UR7, UR23, UR7, URZ ;  /* 0x0000000717071290 */ /* 0x000fe2000fffe03f */
[----:B------:R-:W-:-:S03]  /*21a0*/  IMAD.U32 R2, RZ, RZ, UR8 ;  /* 0x00000008ff027e24 */ /* 0x000fc6000f8e00ff */
[----:B------:R-:W-:Y:S01]  /*21b0*/  @UP1 ULEA.HI.X UR9, UR22, UR9, UR7, 0x2, UP0 ;  /* 0x0000000916091291 */ /* 0x000fe200080f1407 */
[----:B------:R-:W-:Y:S02]  /*21c0*/  ISETP.GE.AND P1, PT, R236, UR27, PT ;  /* 0x0000001bec007c0c */ /* 0x000fe4000bf26270 */
[----:B------:R-:W-:-:S03]  /*21d0*/  ULDC.64 UR6, c[0x0][0x1a0] ;  /* 0x0000680000067ab9 */ /* 0x000fc60000000a00 */
[----:B------:R-:W-:-:S05]  /*21e0*/  IMAD.U32 R3, RZ, RZ, UR9 ;  /* 0x00000009ff037e24 */ /* 0x000fca000f8e00ff */
[----:B------:R3:W4:Y:S01]  /*21f0*/  @P0 LDG.E R2, [R2.64] ;  /* 0x0000001202020981 */ /* 0x000722000c1e1900 */
[----:B------:R-:W-:Y:S01]  /*2200*/  UIMAD.WIDE.U32 UR22, UR28, UR6, URZ ;  /* 0x000000061c1672a5 */ /* 0x000fe2000f8e003f */
[----:B------:R-:W-:Y:S01]  /*2210*/  BSSY B0, `(.L_x_365) ;  /* 0x0000035000007945 */ /* 0x000fe20003800000 */
[----:B------:R-:W-:Y:S01]  /*2220*/  UIMAD UR6, UR31, UR6, URZ ;  /* 0x000000061f0672a4 */ /* 0x000fe2000f8e023f */
[----:B------:R-:W-:Y:S03]  /*2230*/  BAR.SYNC.DEFER_BLOCKING 0x0 ;  /* 0x0000000000007b1d */ /* 0x000fe60000010000 */
[----:B------:R-:W-:Y:S01]  /*2240*/  UIMAD UR6, UR28, UR7, UR6 ;  /* 0x000000071c0672a4 */ /* 0x000fe2000f8e0206 */
[----:B-12---:R-:W-:Y:S01]  /*2250*/  MOV R6, UR22 ;  /* 0x0000001600067c02 */ /* 0x006fe20008000f00 */
[----:B------:R-:W-:Y:S01]  /*2260*/  IMAD.U32 R7, RZ, RZ, UR23 ;  /* 0x00000017ff077e24 */ /* 0x000fe2000f8e00ff */
[----:B------:R-:W-:-:S02]  /*2270*/  UMOV UR4, URZ ;  /* 0x0000003f00047c82 */ /* 0x000fc40008000000 */
[----:B------:R-:W-:Y:S01]  /*2280*/  UIADD3 UR6, UR23, UR6, URZ ;  /* 0x0000000617067290 */ /* 0x000fe2000fffe03f */
[----:B---3--:R-:W4:Y:S01]  /*2290*/  @P0 MUFU.RCP R3, c[0x0][0x238] ;  /* 0x00008e0000030b08 */ /* 0x008f220000001000 */
[----:B------:R1:W-:Y:S04]  /*22a0*/  @P1 STS.128 [R230+0x18000], RZ ;  /* 0x018000ffe6001388 */ /* 0x0003e80000000c00 */
[----:B------:R1:W-:Y:S04]  /*22b0*/  @P1 STS.128 [R230+0x1a000], RZ ;  /* 0x01a000ffe6001388 */ /* 0x0003e80000000c00 */
[----:B------:R1:W-:Y:S04]  /*22c0*/  @P1 STS.128 [R230+0x1c000], RZ ;  /* 0x01c000ffe6001388 */ /* 0x0003e80000000c00 */
[----:B------:R1:W-:Y:S01]  /*22d0*/  @P1 STS.128 [R230+0x1e000], RZ ;  /* 0x01e000ffe6001388 */ /* 0x0003e20000000c00 */
[----:B----4-:R-:W-:Y:S01]  /*22e0*/  @P0 FMUL.FTZ R2, R2, R3 ;  /* 0x0000000302020220 */ /* 0x010fe20000410000 */
[----:B------:R-:W-:-:S03]  /*22f0*/  MOV R3, UR6 ;  /* 0x0000000600037c02 */ /* 0x000fc60008000f00 */
[----:B------:R2:W3:Y:S02]  /*2300*/  @P0 R2UR UR8, R2 ;  /* 0x00000000020803c2 */ /* 0x0004e400000e0000 */
[----:B--2---:R-:W-:Y:S01]  /*2310*/  LEA R2, P0, R6, R250, 0x6 ;  /* 0x000000fa06027211 */ /* 0x004fe200078030ff */
[----:B---3--:R-:W-:-:S03]  /*2320*/  @UP1 UMOV UR4, UR8 ;  /* 0x0000000800041c82 */ /* 0x008fc60008000000 */
[----:B------:R-:W-:Y:S01]  /*2330*/  LEA.HI.X R3, R6, R252, R3, 0x6, P0 ;  /* 0x000000fc06037211 */ /* 0x000fe200000f3403 */
[----:B------:R-:W-:Y:S05]  /*2340*/  @P1 BRA `(.L_x_366) ;  /* 0x0000021000001947 */ /* 0x000fea0003800000 */
[----:B-1----:R-:W-:Y:S02]  /*2350*/  ISETP.GE.AND P5, PT, R248, c[0x0][0x220], PT ;  /* 0x00008800f8007a0c */ /* 0x002fe40003fa6270 */
        /* <DEDUP_REMOVED lines=32> */
.L_x_366:
[----:B-1----:R-:W-:Y:S05]  /*2560*/  BSYNC B0 ;  /* 0x0000000000007941 */ /* 0x002fea0003800000 */
.L_x_365:
        /* <DEDUP_REMOVED lines=46> */
.L_x_368:
[----:B------:R-:W-:Y:S05]  /*2850*/  BSYNC B0 ;  /* 0x0000000000007941 */ /* 0x000fea0003800000 */
.L_x_367:
[C---:B------:R-:W-:Y:S01]  /*2860*/  IMAD.SHL.U32 R2, R24.reuse, 0x40, RZ ;  /* 0x0000004018027824 */ /* 0x040fe200078e00ff */
[----:B------:R-:W-:Y:S01]  /*2870*/  R2P PR, R24, 0x6 ;  /* 0x0000000618007804 */ /* 0x000fe20000000000 */
[----:B------:R-:W-:Y:S01]  /*2880*/  IMAD.SHL.U32 R3, R236, 0x8, RZ ;  /* 0x00000008ec037824 */ /* 0x000fe200078e00ff */
[----:B------:R-:W0:Y:S01]  /*2890*/  LDGDEPBAR ;  /* 0x00000000000079af */ /* 0x000e220000000000 */
[----:B--2---:R-:W-:Y:S01]  /*28a0*/  IMAD.SHL.U32 R7, R98, 0x2, RZ ;  /* 0x0000000262077824 */ /* 0x004fe200078e00ff */
        /* <DEDUP_REMOVED lines=15> */
[----:B------:R-:W2:Y:S01]  /*29a0*/  LDSM.16.M88.4 R20, [R151+0x10000] ;  /* 0x010000009714783b */ /* 0x000ea20000000200 */
[----:B------:R-:W-:Y:S01]  /*29b0*/  IADD3 R214, R151, 0x10020, RZ ;  /* 0x0001002097d67810 */ /* 0x000fe20007ffe0ff */
[----:B------:R-:W-:Y:S01]  /*29c0*/  IMAD.U32 R3, RZ, RZ, UR28 ;  /* 0x0000001cff037e24 */ /* 0x000fe2000f8e00ff */
[----:B------:R-:W-:Y:S01]  /*29d0*/  @P1 IADD3 R214, R2, -0x20, RZ ;  /* 0xffffffe002d61810 */ /* 0x000fe20007ffe0ff */
[----:B------:R-:W3:Y:S01]  /*29e0*/  LDSM.16.M88.4 R40, [R151+0x11800] ;  /* 0x011800009728783b */ /* 0x000ee20000000200 */
[----:B------:R-:W-:-:S02]  /*29f0*/  IMAD.MOV.U32 R2, RZ, RZ, 0x40 ;  /* 0x00000040ff027424 */ /* 0x000fc400078e00ff */
[----:B------:R-:W-:Y:S01]  /*2a00*/  IMAD R3, R3, 0x40, R7 ;  /* 0x0000004003037824 */ /* 0x000fe200078e0207 */
[----:B------:R-:W4:Y:S01]  /*2a10*/  LDSM.16.M88.4 R16, [R151+0x10800] ;  /* 0x010800009710783b */ /* 0x000f220000000200 */
[----:B------:R-:W-:Y:S02]  /*2a20*/  IADD3 R229, R214, 0x800, RZ ;  /* 0x00000800d6e57810 */ /* 0x000fe40007ffe0ff */
[----:B------:R-:W-:Y:S01]  /*2a30*/  SEL R2, R2, 0xffffffc0, !P2 ;  /* 0xffffffc002027807 */ /* 0x000fe20005000000 */
[----:B------:R-:W5:Y:S01]  /*2a40*/  LDSM.16.M88.4 R28, [R151+0x11000] ;  /* 0x01100000971c783b */ /* 0x000f620000000200 */
[----:B------:R-:W-:Y:S02]  /*2a50*/  ISETP.GE.AND P2, PT, R3, UR16, PT ;  /* 0x0000001003007c0c */ /* 0x000fe4000bf46270 */
[C---:B------:R-:W-:Y:S01]  /*2a60*/  IADD3 R228, R214.reuse, 0x1000, RZ ;  /* 0x00001000d6e47810 */ /* 0x040fe20007ffe0ff */
[----:B------:R-:W-:Y:S01]  /*2a70*/  LDSM.16.M88.4 R12, [R211] ;  /* 0x00000000d30c783b */ /* 0x000fe20000000200 */
[----:B------:R-:W-:Y:S01]  /*2a80*/  IMAD.IADD R209, R151, 0x1, R2 ;  /* 0x0000000197d17824 */ /* 0x000fe200078e0202 */
[----:B------:R-:W-:Y:S01]  /*2a90*/  IADD3 R227, R214, 0x1800, RZ ;  /* 0x00001800d6e37810 */ /* 0x000fe20007ffe0ff */
[----:B------:R-:W-:Y:S01]  /*2aa0*/  IMAD.IADD R208, R2, 0x1, R214 ;  /* 0x0000000102d07824 */ /* 0x000fe200078e02d6 */
[----:B------:R-:W1:Y:S01]  /*2ab0*/  LDSM.16.M88.4 R48, [R214] ;  /* 0x00000000d630783b */ /* 0x000e620000000200 */
[----:B------:R-:W-:-:S02]  /*2ac0*/  SHF.R.S32.HI R2, RZ, 0x1f, R96 ;  /* 0x0000001fff027819 */ /* 0x000fc40000011460 */
[----:B------:R-:W-:Y:S01]  /*2ad0*/  IADD3 R226, R214, 0x2000, RZ ;  /* 0x00002000d6e27810 */ /* 0x000fe20007ffe0ff */
[----:B------:R-:W1:Y:S01]  /*2ae0*/  LDSM.16.M88.4 R24, [R214+0x800] ;  /* 0x00080000d618783b */ /* 0x000e620000000200 */
        /* <DEDUP_REMOVED lines=12> */
[----:B--2---:R-:W-:Y:S01]  /*2bb0*/  HMMA.16816.F32 R44, R8, R22, RZ ;  /* 0x00000016082c723c */ /* 0x004fe200000018ff */
        /* <DEDUP_REMOVED lines=11> */
[----:B---3--:R-:W-:Y:S01]  /*2c70*/  HMMA.16816.F32 R80, R8, R40, RZ ;  /* 0x000000280850723c */ /* 0x008fe200000018ff */
[C---:B------:R-:W-:Y:S02]  /*2c80*/  IADD3 R216, R214.reuse, 0x7000, RZ ;  /* 0x00007000d6d87810 */ /* 0x040fe40007ffe0ff */
[----:B------:R-:W-:-:S05]  /*2c90*/  IADD3 R215, R214, 0x7800, RZ ;  /* 0x00007800d6d77810 */ /* 0x000fca0007ffe0ff */
[C---:B------:R-:W-:Y:S01]  /*2ca0*/  HMMA.16816.F32 R76, R8.reuse, R42, RZ ;  /* 0x0000002a084c723c */ /* 0x040fe200000018ff */
[----:B------:R-:W3:Y:S07]  /*2cb0*/  LDSM.16.M88.4 R40, [R214+0x1800] ;  /* 0x00180000d628783b */ /* 0x000eee0000000200 */
[----:B----4-:R-:W-:Y:S01]  /*2cc0*/  HMMA.16816.F32 R32, R8, R16, RZ ;  /* 0x000000100820723c */ /* 0x010fe200000018ff */
[----:B--2---:R-:W-:-:S07]  /*2cd0*/  IMAD.IADD R6, R2, 0x1, -R3 ;  /* 0x0000000102067824 */ /* 0x004fce00078e0a03 */
[----:B------:R-:W-:Y:S01]  /*2ce0*/  HMMA.16816.F32 R20, R8, R18, RZ ;  /* 0x000000120814723c */ /* 0x000fe200000018ff */
[----:B------:R-:W-:-:S07]  /*2cf0*/  IABS R6, R6 ;  /* 0x0000000600067213 */ /* 0x000fce0000000000 */
[C---:B-----5:R-:W-:Y:S08]  /*2d00*/  HMMA.16816.F32 R16, R8.reuse, R28, RZ ;  /* 0x0000001c0810723c */ /* 0x060ff000000018ff */
[----:B------:R-:W-:Y:S01]  /*2d10*/  HMMA.16816.F32 R64, R8, R30, RZ ;  /* 0x0000001e0840723c */ /* 0x000fe200000018ff */
[----:B------:R-:W2:Y:S07]  /*2d20*/  LDSM.16.M88.4 R8, [R213] ;  /* 0x00000000d508783b */ /* 0x000eae0000000200 */
[C---:B-1----:R-:W-:Y:S08]  /*2d30*/  HMMA.16816.F32 R60, R12.reuse, R50, R44 ;  /* 0x000000320c3c723c */ /* 0x042ff0000000182c */
[C---:B------:R-:W-:Y:S01]  /*2d40*/  HMMA.16816.F32 R68, R12.reuse, R48, R36 ;  /* 0x000000300c44723c */ /* 0x040fe20000001824 */
[----:B------:R-:W1:Y:S07]  /*2d50*/  LDSM.16.M88.4 R36, [R209+0x11000] ;  /* 0x01100000d124783b */ /* 0x000e6e0000000200 */
[C---:B------:R-:W-:Y:S01]  /*2d60*/  HMMA.16816.F32 R48, R12.reuse, R24, R32 ;  /* 0x000000180c30723c */ /* 0x040fe20000001820 */
[----:B------:R-:W4:Y:S07]  /*2d70*/  LDSM.16.M88.4 R32, [R209+0x11800] ;  /* 0x01180000d120783b */ /* 0x000f2e0000000200 */
[C---:B------:R-:W-:Y:S01]  /*2d80*/  HMMA.16816.F32 R44, R12.reuse, R26, R20 ;  /* 0x0000001a0c2c723c */ /* 0x040fe20000001814 */
[----:B------:R-:W5:Y:S07]  /*2d90*/  LDSM.16.M88.4 R20, [R212] ;  /* 0x00000000d414783b */ /* 0x000f6e0000000200 */
[C---:B------:R-:W-:Y:S08]  /*2da0*/  HMMA.16816.F32 R28, R12.reuse, R52, R16 ;  /* 0x000000340c1c723c */ /* 0x040ff00000001810 */
[C---:B------:R-:W-:Y:S08]  /*2db0*/  HMMA.16816.F32 R24, R12.reuse, R54, R64 ;  /* 0x000000360c18723c */ /* 0x040ff00000001840 */
[C---:B---3--:R-:W-:Y:S01]  /*2dc0*/  HMMA.16816.F32 R16, R12.reuse, R40, R80 ;  /* 0x000000280c10723c */ /* 0x048fe20000001850 */
[----:B------:R-:W-:Y:S07]  /*2dd0*/  LDSM.16.M88.4 R80, [R214+0x2000] ;  /* 0x00200000d650783b */ /* 0x000fee0000000200 */
[----:B------:R-:W-:Y:S01]  /*2de0*/  HMMA.16816.F32 R12, R12, R42, R76 ;  /* 0x0000002a0c0c723c */ /* 0x000fe2000000184c */
[----:B------:R-:W3:Y:S07]  /*2df0*/  LDSM.16.M88.4 R76, [R208+0x800] ;  /* 0x00080000d04c783b */ /* 0x000eee0000000200 */
[C---:B--2---:R-:W-:Y:S08]  /*2e00*/  HMMA.16816.F32 R60, R8.reuse, R74, R60 ;  /* 0x0000004a083c723c */ /* 0x044ff0000000183c */
[C---:B------:R-:W-:Y:S01]  /*2e10*/  HMMA.16816.F32 R40, R8.reuse, R72, R68 ;  /* 0x000000480828723c */ /* 0x040fe20000001844 */
[----:B------:R-:W2:Y:S04]  /*2e20*/  LDSM.16.M88.4 R72, [R208+0x1000] ;  /* 0x00100000d048783b */ /* 0x000ea80000000200 */
[----:B------:R-:W-:Y:S03]  /*2e30*/  LDSM.16.M88.4 R68, [R151+0x13000] ;  /* 0x013000009744783b */ /* 0x000fe60000000200 */
[C---:B------:R-:W-:Y:S08]  /*2e40*/  HMMA.16816.F32 R64, R8.reuse, R56, R48 ;  /* 0x000000380840723c */ /* 0x040ff00000001830 */
[C---:B------:R-:W-:Y:S08]  /*2e50*/  HMMA.16816.F32 R56, R8.reuse, R58, R44 ;  /* 0x0000003a0838723c */ /* 0x040ff0000000182c */
[C---:B-1----:R-:W-:Y:S08]  /*2e60*/  HMMA.16816.F32 R52, R8.reuse, R36, R28 ;  /* 0x000000240834723c */ /* 0x042ff0000000181c */
[C---:B------:R-:W-:Y:S01]  /*2e70*/  HMMA.16816.F32 R48, R8.reuse, R38, R24 ;  /* 0x000000260830723c */ /* 0x040fe20000001818 */
[----:B------:R-:W1:Y:S07]  /*2e80*/  LDSM.16.M88.4 R24, [R208+0x1800] ;  /* 0x00180000d018783b */ /* 0x000e6e0000000200 */
[C---:B----4-:R-:W-:Y:S01]  /*2e90*/  HMMA.16816.F32 R44, R8.reuse, R32, R16 ;  /* 0x00000020082c723c */ /* 0x050fe20000001810 */
[----:B------:R-:W-:Y:S07]  /*2ea0*/  LDSM.16.M88.4 R16, [R211+0x4000] ;  /* 0x00400000d310783b */ /* 0x000fee0000000200 */
[----:B------:R-:W-:Y:S01]  /*2eb0*/  HMMA.16816.F32 R12, R8, R34, R12 ;  /* 0x00000022080c723c */ /* 0x000fe2000000180c */
[----:B------:R-:W-:Y:S04]  /*2ec0*/  LDSM.16.M88.4 R8, [R210+0x4000] ;  /* 0x00400000d208783b */ /* 0x000fe80000000200 */
[----:B------:R-:W4:Y:S03]  /*2ed0*/  LDSM.16.M88.4 R32, [R151+0x12000] ;  /* 0x012000009720783b */ /* 0x000f260000000200 */
[C---:B-----5:R-:W-:Y:S01]  /*2ee0*/  HMMA.16816.F32 R36, R20.reuse, R86, R60 ;  /* 0x000000561424723c */ /* 0x060fe2000000183c */
[----:B------:R-:W5:Y:S07]  /*2ef0*/  LDSM.16.M88.4 R60, [R151+0x12800] ;  /* 0x01280000973c783b */ /* 0x000f6e0000000200 */
[C---:B------:R-:W-:Y:S01]  /*2f00*/  HMMA.16816.F32 R28, R20.reuse, R84, R40 ;  /* 0x00000054141c723c */ /* 0x040fe20000001828 */
[----:B------:R-:W-:Y:S07]  /*2f10*/  LDSM.16.M88.4 R84, [R214+0x3000] ;  /* 0x00300000d654783b */ /* 0x000fee0000000200 */
[C---:B---3--:R-:W-:Y:S01]  /*2f20*/  HMMA.16816.F32 R40, R20.reuse, R76, R64 ;  /* 0x0000004c1428723c */ /* 0x048fe20000001840 */
[----:B------:R-:W3:Y:S07]  /*2f30*/  LDSM.16.M88.4 R64, [R151+0x13800] ;  /* 0x013800009740783b */ /* 0x000eee0000000200 */
[C---:B------:R-:W-:Y:S01]  /*2f40*/  HMMA.16816.F32 R56, R20.reuse, R78, R56 ;  /* 0x0000004e1438723c */ /* 0x040fe20000001838 */
[----:B------:R-:W-:Y:S07]  /*2f50*/  LDSM.16.M88.4 R76, [R209+0x12800] ;  /* 0x01280000d14c783b */ /* 0x000fee0000000200 */
[C---:B--2---:R-:W-:Y:S08]  /*2f60*/  HMMA.16816.F32 R52, R20.reuse, R72, R52 ;  /* 0x000000481434723c */ /* 0x044ff00000001834 */
[C---:B------:R-:W-:Y:S01]  /*2f70*/  HMMA.16816.F32 R48, R20.reuse, R74, R48 ;  /* 0x0000004a1430723c */ /* 0x040fe20000001830 */
[----:B------:R-:W2:Y:S07]  /*2f80*/  LDSM.16.M88.4 R72, [R214+0x2800] ;  /* 0x00280000d648783b */ /* 0x000eae0000000200 */
[C---:B-1----:R-:W-:Y:S08]  /*2f90*/  HMMA.16816.F32 R44, R20.reuse, R24, R44 ;  /* 0x00000018142c723c */ /* 0x042ff0000000182c */
[----:B------:R-:W-:Y:S01]  /*2fa0*/  HMMA.16816.F32 R20, R20, R26, R12 ;  /* 0x0000001a1414723c */ /* 0x000fe2000000180c */
[----:B------:R-:W-:Y:S07]  /*2fb0*/  LDSM.16.M88.4 R12, [R213+0x4000] ;  /* 0x00400000d50c783b */ /* 0x000fee0000000200 */
[C---:B----4-:R-:W-:Y:S08]  /*2fc0*/  HMMA.16816.F32 R28, R8.reuse, R32, R28 ;  /* 0x00000020081c723c */ /* 0x050ff0000000181c */
[C---:B------:R-:W-:Y:S08]  /*2fd0*/  HMMA.16816.F32 R24, R8.reuse, R34, R36 ;  /* 0x000000220818723c */ /* 0x040ff00000001824 */
[C---:B-----5:R-:W-:Y:S08]  /*2fe0*/  HMMA.16816.F32 R32, R8.reuse, R60, R40 ;  /* 0x0000003c0820723c */ /* 0x060ff00000001828 */
[C---:B------:R-:W-:Y:S01]  /*2ff0*/  HMMA.16816.F32 R36, R8.reuse, R62, R56 ;  /* 0x0000003e0824723c */ /* 0x040fe20000001838 */
[----:B------:R-:W1:Y:S07]  /*3000*/  LDSM.16.M88.4 R60, [R214+0x3800] ;  /* 0x00380000d63c783b */ /* 0x000e6e0000000200 */
[C---:B------:R-:W-:Y:S08]  /*3010*/  HMMA.16816.F32 R40, R8.reuse, R68, R52 ;  /* 0x000000440828723c */ /* 0x040ff00000001834 */
[C---:B------:R-:W-:Y:S01]  /*3020*/  HMMA.16816.F32 R48, R8.reuse, R70, R48 ;  /* 0x000000460830723c */ /* 0x040fe20000001830 */
[----:B------:R-:W4:Y:S07]  /*3030*/  LDSM.16.M88.4 R68, [R209+0x12000] ;  /* 0x01200000d144783b */ /* 0x000f2e0000000200 */
[C---:B---3--:R-:W-:Y:S08]  /*3040*/  HMMA.16816.F32 R56, R8.reuse, R64, R44 ;  /* 0x000000400838723c */ /* 0x048ff0000000182c */
[----:B------:R-:W-:Y:S01]  /*3050*/  HMMA.16816.F32 R52, R8, R66, R20 ;  /* 0x000000420834723c */ /* 0x000fe20000001814 */
[----:B------:R-:W-:Y:S07]  /*3060*/  LDSM.16.M88.4 R20, [R212+0x4000] ;  /* 0x00400000d414783b */ /* 0x000fee0000000200 */
[C---:B------:R-:W-:Y:S08]  /*3070*/  HMMA.16816.F32 R44, R16.reuse, R80, R28 ;  /* 0x00000050102c723c */ /* 0x040ff0000000181c */
[C---:B--2---:R-:W-:Y:S08]  /*3080*/  HMMA.16816.F32 R8, R16.reuse, R74, R36 ;  /* 0x0000004a1008723c */ /* 0x044ff00000001824 */
[C---:B------:R-:W-:Y:S01]  /*3090*/  HMMA.16816.F32 R28, R16.reuse, R82, R24 ;  /* 0x00000052101c723c */ /* 0x040fe20000001818 */
[----:B------:R-:W-:Y:S07]  /*30a0*/  LDSM.16.M88.4 R80, [R208+0x2800] ;  /* 0x00280000d050783b */ /* 0x000fee0000000200 */
[C---:B------:R-:W-:Y:S01]  /*30b0*/  HMMA.16816.F32 R36, R16.reuse, R84, R40 ;  /* 0x000000541024723c */ /* 0x040fe20000001828 */
[----:B------:R-:W2:Y:S07]  /*30c0*/  LDSM.16.M88.4 R40, [R209+0x13000] ;  /* 0x01300000d128783b */ /* 0x000eae0000000200 */
[C---:B------:R-:W-:Y:S01]  /*30d0*/  HMMA.16816.F32 R24, R16.reuse, R72, R32 ;  /* 0x000000481018723c */ /* 0x040fe20000001820 */
[----:B------:R-:W3:Y:S07]  /*30e0*/  LDSM.16.M88.4 R72, [R209+0x13800] ;  /* 0x01380000d148783b */ /* 0x000eee0000000200 */
[C---:B------:R-:W-:Y:S01]  /*30f0*/  HMMA.16816.F32 R48, R16.reuse, R86, R48 ;  /* 0x000000561030723c */ /* 0x040fe20000001830 */
[----:B------:R-:W5:Y:S07]  /*3100*/  LDSM.16.M88.4 R84, [R208+0x2000] ;  /* 0x00200000d054783b */ /* 0x000f6e0000000200 */
[C---:B-1----:R-:W-:Y:S08]  /*3110*/  HMMA.16816.F32 R64, R16.reuse, R60, R56 ;  /* 0x0000003c1040723c */ /* 0x042ff00000001838 */
[----:B------:R-:W-:Y:S08]  /*3120*/  HMMA.16816.F32 R60, R16, R62, R52 ;  /* 0x0000003e103c723c */ /* 0x000ff00000001834 */
[C---:B----4-:R-:W-:Y:S08]  /*3130*/  HMMA.16816.F32 R56, R12.reuse, R68, R44 ;  /* 0x000000440c38723c */ /* 0x050ff0000000182c */
[C---:B------:R-:W-:Y:S01]  /*3140*/  HMMA.16816.F32 R52, R12.reuse, R70, R28 ;  /* 0x000000460c34723c */ /* 0x040fe2000000181c */
[----:B------:R-:W1:Y:S07]  /*3150*/  LDSM.16.M88.4 R68, [R208+0x3000] ;  /* 0x00300000d044783b */ /* 0x000e6e0000000200 */
[C---:B------:R-:W-:Y:S08]  /*3160*/  HMMA.16816.F32 R44, R12.reuse, R76, R24 ;  /* 0x0000004c0c2c723c */ /* 0x040ff00000001818 */
[C---:B------:R-:W-:Y:S01]  /*3170*/  HMMA.16816.F32 R32, R12.reuse, R78, R8 ;  /* 0x0000004e0c20723c */ /* 0x040fe20000001808 */
[----:B------:R-:W4:Y:S04]  /*3180*/  LDSM.16.M88.4 R8, [R210+0x8000] ;  /* 0x00800000d208783b */ /* 0x000f280000000200 */
[----:B------:R-:W-:Y:S03]  /*3190*/  LDSM.16.M88.4 R76, [R151+0x15000] ;  /* 0x01500000974c783b */ /* 0x000fe60000000200 */
[C---:B--2---:R-:W-:Y:S08]  /*31a0*/  HMMA.16816.F32 R28, R12.reuse, R40, R36 ;  /* 0x000000280c1c723c */ /* 0x044ff00000001824 */
[C---:B---3--:R-:W-:Y:S08]  /*31b0*/  HMMA.16816.F32 R16, R12.reuse, R72, R64 ;  /* 0x000000480c10723c */ /* 0x048ff00000001840 */
[C---:B------:R-:W-:Y:S08]  /*31c0*/  HMMA.16816.F32 R24, R12.reuse, R42, R48 ;  /* 0x0000002a0c18723c */ /* 0x040ff00000001830 */
[----:B------:R-:W-:Y:S01]  /*31d0*/  HMMA.16816.F32 R60, R12, R74, R60 ;  /* 0x0000004a0c3c723c */ /* 0x000fe2000000183c */
[----:B------:R-:W-:Y:S07]  /*31e0*/  LDSM.16.M88.4 R72, [R214+0x5000] ;  /* 0x00500000d648783b */ /* 0x000fee0000000200 */
[C---:B-----5:R-:W-:Y:S01]  /*31f0*/  HMMA.16816.F32 R12, R20.reuse, R86, R52 ;  /* 0x00000056140c723c */ /* 0x060fe20000001834 */
[----:B------:R-:W2:Y:S07]  /*3200*/  LDSM.16.M88.4 R52, [R151+0x14800] ;  /* 0x014800009734783b */ /* 0x000eae0000000200 */
[C---:B------:R-:W-:Y:S08]  /*3210*/  HMMA.16816.F32 R48, R20.reuse, R80, R44 ;  /* 0x000000501430723c */ /* 0x040ff0000000182c */
[C---:B------:R-:W-:Y:S01]  /*3220*/  HMMA.16816.F32 R44, R20.reuse, R82, R32 ;  /* 0x00000052142c723c */ /* 0x040fe20000001820 */
[----:B------:R-:W3:Y:S04]  /*3230*/  LDSM.16.M88.4 R32, [R151+0x15800] ;  /* 0x015800009720783b */ /* 0x000ee80000000200 */
[----:B------:R-:W-:Y:S03]  /*3240*/  LDSM.16.M88.4 R80, [R214+0x4000] ;  /* 0x00400000d650783b */ /* 0x000fe60000000200 */
[C---:B-1----:R-:W-:Y:S08]  /*3250*/  HMMA.16816.F32 R40, R20.reuse, R68, R28 ;  /* 0x000000441428723c */ /* 0x042ff0000000181c */
[C---:B------:R-:W-:Y:S01]  /*3260*/  HMMA.16816.F32 R28, R20.reuse, R88, R16 ;  /* 0x00000058141c723c */ /* 0x040fe20000001810 */
[----:B------:R-:W1:Y:S07]  /*3270*/  LDSM.16.M88.4 R16, [R211+0x8000] ;  /* 0x00800000d310783b */ /* 0x000e6e0000000200 */
[C---:B------:R-:W-:Y:S01]  /*3280*/  HMMA.16816.F32 R56, R20.reuse, R84, R56 ;  /* 0x000000541438723c */ /* 0x040fe20000001838 */
[----:B------:R-:W-:Y:S07]  /*3290*/  LDSM.16.M88.4 R84, [R214+0x5800] ;  /* 0x00580000d654783b */ /* 0x000fee0000000200 */
[C---:B------:R-:W-:Y:S08]  /*32a0*/  HMMA.16816.F32 R36, R20.reuse, R70, R24 ;  /* 0x000000461424723c */ /* 0x040ff00000001818 */
[----:B------:R-:W-:Y:S01]  /*32b0*/  HMMA.16816.F32 R24, R20, R90, R60 ;  /* 0x0000005a1418723c */ /* 0x000fe2000000183c */
[----:B------:R-:W5:Y:S07]  /*32c0*/  LDSM.16.M88.4 R88, [R214+0x4800] ;  /* 0x00480000d658783b */ /* 0x000f6e0000000200 */
[C---:B----4-:R-:W-:Y:S08]  /*32d0*/  HMMA.16816.F32 R12, R8.reuse, R94, R12 ;  /* 0x0000005e080c723c */ /* 0x050ff0000000180c */
[C---:B------:R-:W-:Y:S08]  /*32e0*/  HMMA.16816.F32 R20, R8.reuse, R92, R56 ;  /* 0x0000005c0814723c */ /* 0x040ff00000001838 */
[C---:B--2---:R-:W-:Y:S08]  /*32f0*/  HMMA.16816.F32 R56, R8.reuse, R52, R48 ;  /* 0x000000340838723c */ /* 0x044ff00000001830 */
[C---:B------:R-:W-:Y:S08]  /*3300*/  HMMA.16816.F32 R68, R8.reuse, R54, R44 ;  /* 0x000000360844723c */ /* 0x040ff0000000182c */
[C---:B---3--:R-:W-:Y:S08]  /*3310*/  HMMA.16816.F32 R52, R8.reuse, R32, R28 ;  /* 0x000000200834723c */ /* 0x048ff0000000181c */
[C---:B------:R-:W-:Y:S08]  /*3320*/  HMMA.16816.F32 R48, R8.reuse, R34, R24 ;  /* 0x000000220830723c */ /* 0x040ff00000001818 */
[----:B------:R-:W-:Y:S01]  /*3330*/  HMMA.16816.F32 R64, R8, R76, R40 ;  /* 0x0000004c0840723c */ /* 0x000fe20000001828 */
[----:B------:R-:W-:Y:S07]  /*3340*/  LDSM.16.M88.4 R40, [R209+0x14000] ;  /* 0x01400000d128783b */ /* 0x000fee0000000200 */
[----:B-1----:R-:W-:Y:S01]  /*3350*/  HMMA.16816.F32 R32, R16, R82, R12 ;  /* 0x000000521020723c */ /* 0x002fe2000000180c */
        /* <DEDUP_REMOVED lines=26> */
[C---:B----4-:R-:W-:Y:S01]  /*3500*/  HMMA.16816.F32 R24, R12.reuse, R88, R52 ;  /* 0x000000580c18723c */ /* 0x050fe20000001834 */
[----:B------:R2:W3:Y:S07]  /*3510*/  I2F R89, R6 ;  /* 0x0000000600597306 */ /* 0x0004ee0000201400 */
[----:B------:R-:W-:Y:S01]  /*3520*/  HMMA.16816.F32 R20, R12, R90, R64 ;  /* 0x0000005a0c14723c */ /* 0x000fe20000001840 */
[----:B------:R-:W-:Y:S07]  /*3530*/  LDSM.16.M88.4 R64, [R151+0x17800] ;  /* 0x017800009740783b */ /* 0x000fee0000000200 */
        /* <DEDUP_REMOVED lines=150> */
[----:B------:R-:W-:Y:S02]  /*3ea0*/  FFMA.FTZ R14, R93, -UR4, R41 ;  /* 0x800000045d0e7c23 */ /* 0x000fe40008010029 */
        /* <DEDUP_REMOVED lines=14> */
[----:B------:R-:W-:Y:S01]  /*3f90*/  FSEL R95, R14, -INF , !P4 ;  /* 0xff8000000e5f7808 */ /* 0x000fe20006000000 */
[----:B------:R-:W-:-:S04]  /*3fa0*/  DEPBAR.LE SB0, 0x0 ;  /* 0x000080000000791a */ /* 0x000fc80000000000 */
[----:B------:R-:W-:Y:S01]  /*3fb0*/  FSEL R124, R15, -INF , !P5 ;  /* 0xff8000000f7c7808 */ /* 0x000fe20006800000 */
[----:B------:R-:W-:Y:S01]  /*3fc0*/  BAR.SYNC.DEFER_BLOCKING 0x0 ;  /* 0x0000000000007b1d */ /* 0x000fe20000010000 */
[----:B------:R-:W-:Y:S01]  /*3fd0*/  ISETP.GE.AND P0, PT, R65, UR16, PT ;  /* 0x0000001041007c0c */ /* 0x000fe2000bf06270 */
[----:B--2---:R-:W-:Y:S01]  /*3fe0*/  IMAD.MOV.U32 R6, RZ, RZ, R3 ;  /* 0x000000ffff067224 */ /* 0x004fe200078e0003 */
[----:B------:R-:W-:Y:S01]  /*3ff0*/  IABS R3, R7 ;  /* 0x0000000700037213 */ /* 0x000fe20000000000 */
[----:B------:R-:W-:Y:S02]  /*4000*/  IMAD.IADD R7, R2, 0x1, -R67 ;  /* 0x0000000102077824 */ /* 0x000fe400078e0a43 */
[----:B------:R2:W4:Y:S01]  /*4010*/  I2F R23, R6 ;  /* 0x0000000600177306 */ /* 0x0005220000201400 */
[----:B---3--:R-:W-:-:S05]  /*4020*/  FFMA.FTZ R12, R21, -UR4, R27 ;  /* 0x80000004150c7c23 */ /* 0x008fca000801001b */
[----:B------:R-:W-:Y:S02]  /*4030*/  FSEL R51, R12, -INF , !P6 ;  /* 0xff8000000c337808 */ /* 0x000fe40007000000 */
        /* <DEDUP_REMOVED lines=28> */
[----:B------:R-:W-:-:S04]  /*4200*/  ISETP.GE.AND P3, PT, R82, UR16, PT ;  /* 0x0000001052007c0c */ /* 0x000fc8000bf66270 */
[----:B------:R-:W-:Y:S02]  /*4210*/  FSEL R238, R16, -INF , !P3 ;  /* 0xff80000010ee7808 */ /* 0x000fe40005800000 */
[----:B------:R-:W-:Y:S02]  /*4220*/  FFMA.FTZ R10, R96, -UR4, R36 ;  /* 0x80000004600a7c23 */ /* 0x000fe40008010024 */
[----:B-1----:R-:W-:Y:S01]  /*4230*/  IMAD.MOV.U32 R6, RZ, RZ, R3 ;  /* 0x000000ffff067224 */ /* 0x002fe200078e0003 */
[----:B------:R-:W-:Y:S01]  /*4240*/  IABS R3, R7 ;  /* 0x0000000700037213 */ /* 0x000fe20000000000 */
[----:B------:R-:W-:Y:S01]  /*4250*/  IMAD.IADD R7, R2, 0x1, -R73 ;  /* 0x0000000102077824 */ /* 0x000fe200078e0a49 */
[----:B------:R-:W-:Y:S01]  /*4260*/  FSEL R165, R10, -INF , !P1 ;  /* 0xff8000000aa57808 */ /* 0x000fe20004800000 */
[----:B------:R1:W-:Y:S01]  /*4270*/  I2F R32, R6 ;  /* 0x0000000600207306 */ /* 0x0003e20000201400 */
[----:B------:R-:W-:Y:S02]  /*4280*/  FFMA.FTZ R9, R98, -UR4, R45 ;  /* 0x8000000462097c23 */ /* 0x000fe4000801002d */
[----:B------:R-:W-:-:S02]  /*4290*/  FFMA.FTZ R19, R91, -UR4, R28 ;  /* 0x800000045b137c23 */ /* 0x000fc4000801001c */
[----:B------:R-:W-:Y:S01]  /*42a0*/  FFMA.FTZ R18, R90, -UR4, R29 ;  /* 0x800000045a127c23 */ /* 0x000fe2000801001d */
[----:B------:R-:W-:Y:S02]  /*42b0*/  FSEL R92, R9, -INF , !P2 ;  /* 0xff800000095c7808 */ /* 0x000fe40005000000 */
[----:B------:R-:W-:Y:S02]  /*42c0*/  FSEL R150, R19, -INF , !P6 ;  /* 0xff80000013967808 */ /* 0x000fe40007000000 */
[----:B------:R-:W-:Y:S01]  /*42d0*/  FSEL R164, R18, -INF , !P5 ;  /* 0xff80000012a47808 */ /* 0x000fe20006800000 */
[----:B------:R-:W-:Y:S02]  /*42e0*/  FFMA.FTZ R12, R79, -UR4, R12 ;  /* 0x800000044f0c7c23 */ /* 0x000fe4000801000c */
[----:B------:R-:W-:Y:S02]  /*42f0*/  FFMA.FTZ R13, R78, -UR4, R13 ;  /* 0x800000044e0d7c23 */ /* 0x000fe4000801000d */
[----:B-1----:R-:W-:Y:S01]  /*4300*/  IMAD.MOV.U32 R6, RZ, RZ, R3 ;  /* 0x000000ffff067224 */ /* 0x002fe200078e0003 */
[----:B------:R-:W-:Y:S01]  /*4310*/  IABS R3, R7 ;  /* 0x0000000700037213 */ /* 0x000fe20000000000 */
[----:B------:R-:W-:-:S02]  /*4320*/  IMAD.IADD R7, R2, 0x1, -R80 ;  /* 0x0000000102077824 */ /* 0x000fc400078e0a50 */
        /* <DEDUP_REMOVED lines=42> */
[----:B------:R-:W-:Y:S02]  /*45d0*/  PLOP3.LUT P0, PT, PT, PT, UP0, 0x80, 0x0 ;  /* 0x000000000000781c */ /* 0x000fe40003f0f008 */
[----:B------:R-:W-:Y:S01]  /*45e0*/  FSEL R239, R12, -INF , !P2 ;  /* 0xff8000000cef7808 */ /* 0x000fe20005000000 */
[----:B------:R1:W-:Y:S01]  /*45f0*/  STL [R1], R3 ;  /* 0x0000000301007387 */ /* 0x0003e20000100800 */
[----:B------:R-:W-:-:S03]  /*4600*/  FSEL R19, R8, -INF , !P2 ;  /* 0xff80000008137808 */ /* 0x000fc60005000000 */
[----:B------:R1:W-:Y:S06]  /*4610*/  STL [R1+0x4], R2 ;  /* 0x0000040201007387 */ /* 0x0003ec0000100800 */
        /* <DEDUP_REMOVED lines=53> */
[----:B------:R-:W-:-:S05]  /*4970*/  @!P5 LEA.HI.X R11, R3, c[0x0][0x16c], R6, 0x1, P2 ;  /* 0x00005b00030bda11 */ /* 0x000fca00010f0c06 */
        /* <DEDUP_REMOVED lines=17> */
.L_x_371:
[----:B------:R-:W-:Y:S05]  /*4a90*/  BSYNC B0 ;  /* 0x0000000000007941 */ /* 0x000fea0003800000 */
.L_x_370:
[----:B------:R-:W0:Y:S02]  /*4aa0*/  LDGDEPBAR ;  /* 0x00000000000079af */ /* 0x000e240000000000 */
.L_x_369:
[----:B------:R3:W-:Y:S01]  /*4ab0*/  STL [R1+0x44], R218 ;  /* 0x000044da01007387 */ /* 0x0007e20000100800 */
[----:B-1----:R-:W-:-:S03]  /*4ac0*/  MOV R10, R20 ;  /* 0x00000014000a7202 */ /* 0x002fc60000000f00 */
[----:B------:R-:W-:Y:S04]  /*4ad0*/  STL [R1+0x40], R217 ;  /* 0x000040d901007387 */ /* 0x000fe80000100800 */
[----:B------:R-:W-:Y:S04]  /*4ae0*/  STL [R1+0x3c], R216 ;  /* 0x00003cd801007387 */ /* 0x000fe80000100800 */
[----:B------:R1:W-:Y:S04]  /*4af0*/  STL [R1+0x38], R215 ;  /* 0x000038d701007387 */ /* 0x0003e80000100800 */
[----:B------:R-:W-:Y:S04]  /*4b00*/  STL [R1+0x34], R214 ;  /* 0x000034d601007387 */ /* 0x000fe80000100800 */
[----:B------:R-:W-:Y:S04]  /*4b10*/  STL [R1+0x30], R213 ;  /* 0x000030d501007387 */ /* 0x000fe80000100800 */
[----:B------:R-:W-:Y:S04]  /*4b20*/  STL [R1+0x2c], R212 ;  /* 0x00002cd401007387 */ /* 0x000fe80000100800 */
[----:B------:R-:W-:Y:S04]  /*4b30*/  STL [R1+0x28], R211 ;  /* 0x000028d301007387 */ /* 0x000fe80000100800 */
[----:B------:R-:W-:Y:S04]  /*4b40*/  STL [R1+0x24], R210 ;  /* 0x000024d201007387 */ /* 0x000fe80000100800 */
[----:B------:R-:W-:Y:S04]  /*4b50*/  STL [R1+0x20], R209 ;  /* 0x000020d101007387 */ /* 0x000fe80000100800 */
[----:B------:R-:W-:Y:S04]  /*4b60*/  STL [R1+0x1c], R208 ;  /* 0x00001cd001007387 */ /* 0x000fe80000100800 */
[----:B------:R-:W-:Y:S04]  /*4b70*/  STL [R1+0x18], R151 ;  /* 0x0000189701007387 */ /* 0x000fe80000100800 */
[----:B---3--:R-:W3:Y:S01]  /*4b80*/  LDL.LU R218, [R1] ;  /* 0x0000000001da7983 */ /* 0x008ee20000300800 */
[----:B------:R-:W-:Y:S01]  /*4b90*/  MOV R9, R18 ;  /* 0x0000001200097202 */ /* 0x000fe20000000f00 */
[----:B------:R-:W-:-:S02]  /*4ba0*/  IMAD.MOV.U32 R11, RZ, RZ, R19 ;  /* 0x000000ffff0b7224 */ /* 0x000fc400078e0013 */
[----:B-1----:R-:W4:Y:S01]  /*4bb0*/  LDL.LU R215, [R1+0x4] ;  /* 0x0000040001d77983 */ /* 0x002f220000300800 */
[----:B--2---:R-:W-:Y:S01]  /*4bc0*/  FMNMX.FTZ R2, R52, R50, !PT ;  /* 0x0000003234027209 */ /* 0x004fe20007810000 */
[----:B------:R-:W-:-:S03]  /*4bd0*/  IMAD.SHL.U32 R204, R5, 0x2, RZ ;  /* 0x0000000205cc7824 */ /* 0x000fc600078e00ff */
[----:B------:R-:W-:Y:S01]  /*4be0*/  FMNMX.FTZ R2, R49, R2, !PT ;  /* 0x0000000231027209 */ /* 0x000fe20007810000 */
[----:B------:R-:W-:Y:S01]  /*4bf0*/  IMAD R207, R0, 0x2, R204 ;  /* 0x0000000200cf7824 */ /* 0x000fe200078e02cc */
[----:B------:R-:W-:Y:S01]  /*4c00*/  LDSM.16.MT88.4 R16, [R204+0x18000] ;  /* 0x01800000cc10783b */ /* 0x000fe20000004200 */
[----:B------:R-:W-:Y:S02]  /*4c10*/  LEA R205, R4, R204, 0x1 ;  /* 0x000000cc04cd7211 */ /* 0x000fe400078e08ff */
[----:B------:R-:W-:Y:S01]  /*4c20*/  FMNMX.FTZ R2, R48, R2, !PT ;  /* 0x0000000230027209 */ /* 0x000fe20007810000 */
[----:B------:R-:W-:Y:S01]  /*4c30*/  LDSM.16.MT88.4 R32, [R207+0x18000] ;  /* 0x01800000cf20783b */ /* 0x000fe20000004200 */
[----:B------:R-:W-:Y:S02]  /*4c40*/  LEA R206, R0, R205, 0x1 ;  /* 0x000000cd00ce7211 */ /* 0x000fe400078e08ff */
        /* <DEDUP_REMOVED lines=38> */
[----:B------:R1:W-:Y:S08]  /*4eb0*/  MUFU.EX2 R209, R6 ;  /* 0x0000000600d17308 */ /* 0x0003f00000000800 */
[----:B------:R2:W-:Y:S01]  /*4ec0*/  MUFU.EX2 R162, R0 ;  /* 0x0000000000a27308 */ /* 0x0005e20000000800 */
[----:B-1----:R-:W-:-:S07]  /*4ed0*/  FFMA.FTZ R6, R48, c[0x0][0x23c], -R8 ;  /* 0x00008f0030067a23 */ /* 0x002fce0000010808 */
[----:B------:R-:W1:Y:S01]  /*4ee0*/  MUFU.EX2 R217, R6 ;  /* 0x0000000600d97308 */ /* 0x000e620000000800 */
[----:B--2---:R-:W-:-:S07]  /*4ef0*/  FFMA.FTZ R0, R95, c[0x0][0x23c], -R8 ;  /* 0x00008f005f007a23 */ /* 0x004fce0000010808 */
[----:B------:R2:W-:Y:S02]  /*4f00*/  MUFU.EX2 R211, R0 ;  /* 0x0000000000d37308 */ /* 0x0005e40000000800 */
[----:B--2---:R-:W-:-:S06]  /*4f10*/  FFMA.FTZ R0, R94, c[0x0][0x23c], -R8 ;  /* 0x00008f005e007a23 */ /* 0x004fcc0000010808 */
[----:B------:R2:W-:Y:S02]  /*4f20*/  MUFU.EX2 R214, R0 ;  /* 0x0000000000d67308 */ /* 0x0005e40000000800 */
[----:B--2---:R-:W-:-:S06]  /*4f30*/  FFMA.FTZ R0, R92, c[0x0][0x23c], -R8 ;  /* 0x00008f005c007a23 */ /* 0x004fcc0000010808 */
[----:B------:R-:W-:Y:S01]  /*4f40*/  MUFU.EX2 R216, R0 ;  /* 0x0000000000d87308 */ /* 0x000fe20000000800 */
[----:B---3--:R-:W-:-:S04]  /*4f50*/  FMNMX.FTZ R2, R218, R2, !PT ;  /* 0x00000002da027209 */ /* 0x008fc80007810000 */
[----:B------:R-:W-:-:S04]  /*4f60*/  FMNMX.FTZ R2, R9, R2, !PT ;  /* 0x0000000209027209 */ /* 0x000fc80007810000 */
[----:B------:R-:W-:-:S04]  /*4f70*/  FMNMX.FTZ R2, R11, R2, !PT ;  /* 0x000000020b027209 */ /* 0x000fc80007810000 */
[----:B----4-:R-:W-:-:S05]  /*4f80*/  FMNMX.FTZ R2, R215, R2, !PT ;  /* 0x00000002d7027209 */ /* 0x010fca0007810000 */
[----:B------:R-:W2:Y:S02]  /*4f90*/  SHFL.BFLY PT, R3, R2, 0x2, 0x1f ;  /* 0x0c401f0002037f89 */ /* 0x000ea400000e0000 */
[----:B--2---:R-:W-:Y:S01]  /*4fa0*/  FMNMX.FTZ R2, R2, R3, !PT ;  /* 0x0000000302027209 */ /* 0x004fe20007810000 */
[----:B------:R-:W-:-:S04]  /*4fb0*/  FFMA.FTZ R3, R52, c[0x0][0x23c], -R8 ;  /* 0x00008f0034037a23 */ /* 0x000fc80000010808 */
[----:B------:R-:W2:Y:S01]  /*4fc0*/  SHFL.BFLY PT, R7, R2, 0x1, 0x1f ;  /* 0x0c201f0002077f89 */ /* 0x000ea200000e0000 */
[----:B------:R2:W-:Y:S02]  /*4fd0*/  MUFU.EX2 R213, R3 ;  /* 0x0000000300d57308 */ /* 0x0005e40000000800 */
[----:B--2---:R-:W-:Y:S01]  /*4fe0*/  FMNMX.FTZ R3, R2, R7, !PT ;  /* 0x0000000702037209 */ /* 0x004fe20007810000 */
[----:B------:R-:W-:-:S03]  /*4ff0*/  FFMA.FTZ R2, R50, c[0x0][0x23c], -R8 ;  /* 0x00008f0032027a23 */ /* 0x000fc60000010808 */
[C---:B------:R-:W-:Y:S02]  /*5000*/  FSETP.NEU.FTZ.AND P1, PT, R3.reuse, -INF , PT ;  /* 0xff8000000300780b */ /* 0x040fe40003f3d000 */
[----:B------:R2:W-:Y:S02]  /*5010*/  MUFU.EX2 R163, R2 ;  /* 0x0000000200a37308 */ /* 0x0005e40000000800 */
[----:B--2---:R-:W-:-:S05]  /*5020*/  FMUL.FTZ R2, R3, c[0x0][0x23c] ;  /* 0x00008f0003027a20 */ /* 0x004fca0000410000 */
[----:B------:R-:W-:-:S05]  /*5030*/  FSEL R2, R2, RZ, P1 ;  /* 0x000000ff02027208 */ /* 0x000fca0000800000 */
[--C-:B------:R-:W-:Y:S02]  /*5040*/  FFMA.FTZ R4, R53, c[0x0][0x23c], -R2.reuse ;  /* 0x00008f0035047a23 */ /* 0x100fe40000010802 */
[--C-:B------:R-:W-:Y:S02]  /*5050*/  FFMA.FTZ R6, R54, c[0x0][0x23c], -R2.reuse ;  /* 0x00008f0036067a23 */ /* 0x100fe40000010802 */
[----:B------:R2:W-:Y:S01]  /*5060*/  MUFU.EX2 R210, R4 ;  /* 0x0000000400d27308 */ /* 0x0005e20000000800 */
[----:B------:R-:W-:-:S07]  /*5070*/  FFMA.FTZ R0, R141, c[0x0][0x23c], -R2 ;  /* 0x00008f008d007a23 */ /* 0x000fce0000010802 */
[----:B------:R1:W3:Y:S01]  /*5080*/  MUFU.EX2 R187, R6 ;  /* 0x0000000600bb7308 */ /* 0x0002e20000000800 */
[----:B--2---:R-:W-:-:S07]  /*5090*/  FFMA.FTZ R4, R55, c[0x0][0x23c], -R2 ;  /* 0x00008f0037047a23 */ /* 0x004fce0000010802 */
[----:B------:R2:W-:Y:S01]  /*50a0*/  MUFU.EX2 R212, R0 ;  /* 0x0000000000d47308 */ /* 0x0005e20000000800 */
[----:B-1----:R-:W-:-:S07]  /*50b0*/  F2FP.PACK_AB R6, R217, R209 ;  /* 0x000000d1d906723e */ /* 0x002fce00000000ff */
[----:B------:R1:W-:Y:S01]  /*50c0*/  MUFU.EX2 R208, R4 ;  /* 0x0000000400d07308 */ /* 0x0003e20000000800 */
[----:B---3--:R-:W-:Y:S01]  /*50d0*/  F2FP.PACK_AB R5, R210, R187 ;  /* 0x000000bbd205723e */ /* 0x008fe200000000ff */
[----:B--2---:R-:W-:-:S06]  /*50e0*/  FFMA.FTZ R0, R142, c[0x0][0x23c], -R2 ;  /* 0x00008f008e007a23 */ /* 0x004fcc0000010802 */
[----:B------:R2:W-:Y:S01]  /*50f0*/  MUFU.EX2 R186, R0 ;  /* 0x0000000000ba7308 */ /* 0x0005e20000000800 */
[----:B-1----:R-:W-:-:S07]  /*5100*/  FFMA.FTZ R4, R51, c[0x0][0x23c], -R2 ;  /* 0x00008f0033047a23 */ /* 0x002fce0000010802 */
[----:B------:R1:W3:Y:S01]  /*5110*/  MUFU.EX2 R151, R4 ;  /* 0x0000000400977308 */ /* 0x0002e20000000800 */
[----:B--2---:R-:W-:-:S07]  /*5120*/  FFMA.FTZ R0, R140, c[0x0][0x23c], -R2 ;  /* 0x00008f008c007a23 */ /* 0x004fce0000010802 */
[----:B------:R2:W-:Y:S01]  /*5130*/  MUFU.EX2 R160, R0 ;  /* 0x0000000000a07308 */ /* 0x0005e20000000800 */
[----:B-1----:R-:W-:Y:S02]  /*5140*/  F2FP.PACK_AB R4, R163, R213 ;  /* 0x000000d5a304723e */ /* 0x002fe400000000ff */
[----:B---3--:R-:W-:-:S07]  /*5150*/  F2FP.PACK_AB R7, R151, R208 ;  /* 0x000000d09707723e */ /* 0x008fce00000000ff */
[----:B------:R-:W-:Y:S01]  /*5160*/  HMMA.16816.F32 R120, R4, R16, RZ ;  /* 0x000000100478723c */ /* 0x000fe200000018ff */
[----:B--2---:R-:W-:-:S04]  /*5170*/  FFMA.FTZ R0, R93, c[0x0][0x23c], -R2 ;  /* 0x00008f005d007a23 */ /* 0x004fc80000010802 */
[----:B------:R-:W1:Y:S03]  /*5180*/  MUFU.EX2 R161, R0 ;  /* 0x0000000000a17308 */ /* 0x000e660000000800 */
[C---:B------:R-:W-:Y:S01]  /*5190*/  HMMA.16816.F32 R88, R4.reuse, R18, RZ ;  /* 0x000000120458723c */ /* 0x040fe200000018ff */
[----:B------:R-:W2:Y:S07]  /*51a0*/  LDSM.16.MT88.4 R16, [R204+0x1c000] ;  /* 0x01c00000cc10783b */ /* 0x000eae0000004200 */
[C---:B------:R-:W-:Y:S08]  /*51b0*/  HMMA.16816.F32 R116, R4.reuse, R12, RZ ;  /* 0x0000000c0474723c */ /* 0x040ff000000018ff */
[C---:B------:R-:W-:Y:S01]  /*51c0*/  HMMA.16816.F32 R84, R4.reuse, R14, RZ ;  /* 0x0000000e0454723c */ /* 0x040fe200000018ff */
[----:B------:R-:W3:Y:S07]  /*51d0*/  LDSM.16.MT88.4 R12, [R205+0x1c000] ;  /* 0x01c00000cd0c783b */ /* 0x000eee0000004200 */
[C---:B------:R-:W-:Y:S08]  /*51e0*/  HMMA.16816.F32 R52, R4.reuse, R32, RZ ;  /* 0x000000200434723c */ /* 0x040ff000000018ff */
[C---:B------:R-:W-:Y:S01]  /*51f0*/  HMMA.16816.F32 R80, R4.reuse, R34, RZ ;  /* 0x000000220450723c */ /* 0x040fe200000018ff */
[----:B------:R-:W-:Y:S07]  /*5200*/  LDSM.16.MT88.4 R32, [R207+0x1c000] ;  /* 0x01c00000cf20783b */ /* 0x000fee0000004200 */
[C---:B------:R-:W-:Y:S08]  /*5210*/  HMMA.16816.F32 R112, R4.reuse, R36, RZ ;  /* 0x000000240470723c */ /* 0x040ff000000018ff */
[C---:B--2---:R-:W-:Y:S08]  /*5220*/  HMMA.16816.F32 R100, R4.reuse, R16, RZ ;  /* 0x000000100464723c */ /* 0x044ff000000018ff */
[C---:B------:R-:W-:Y:S01]  /*5230*/  HMMA.16816.F32 R60, R4.reuse, R18, RZ ;  /* 0x00000012043c723c */ /* 0x040fe200000018ff */
[----:B------:R-:W2:Y:S07]  /*5240*/  LDSM.16.MT88.4 R16, [R207+0x1e000] ;  /* 0x01e00000cf10783b */ /* 0x000eae0000004200 */
[C---:B------:R-:W-:Y:S01]  /*5250*/  HMMA.16816.F32 R76, R4.reuse, R38, RZ ;  /* 0x00000026044c723c */ /* 0x040fe200000018ff */
[----:B------:R-:W4:Y:S07]  /*5260*/  LDSM.16.MT88.4 R36, [R206+0x1c000] ;  /* 0x01c00000ce24783b */ /* 0x000f2e0000004200 */
[C---:B------:R-:W-:Y:S08]  /*5270*/  HMMA.16816.F32 R108, R4.reuse, R24, RZ ;  /* 0x00000018046c723c */ /* 0x040ff000000018ff */
[C---:B------:R-:W-:Y:S01]  /*5280*/  HMMA.16816.F32 R64, R4.reuse, R26, RZ ;  /* 0x0000001a0440723c */ /* 0x040fe200000018ff */
[----:B------:R-:W1:Y:S07]  /*5290*/  LDSM.16.MT88.4 R24, [R204+0x1e000] ;  /* 0x01e00000cc18783b */ /* 0x000e6e0000004200 */
[C---:B------:R-:W-:Y:S08]  /*52a0*/  HMMA.16816.F32 R104, R4.reuse, R20, RZ ;  /* 0x000000140468723c */ /* 0x040ff000000018ff */
[C---:B------:R-:W-:Y:S01]  /*52b0*/  HMMA.16816.F32 R128, R4.reuse, R22, RZ ;  /* 0x000000160480723c */ /* 0x040fe200000018ff */
[----:B------:R-:W1:Y:S07]  /*52c0*/  LDSM.16.MT88.4 R20, [R205+0x1e000] ;  /* 0x01e00000cd14783b */ /* 0x000e6e0000004200 */
[C---:B---3--:R-:W-:Y:S08]  /*52d0*/  HMMA.16816.F32 R96, R4.reuse, R12, RZ ;  /* 0x0000000c0460723c */ /* 0x048ff000000018ff */
[C---:B------:R-:W-:Y:S01]  /*52e0*/  HMMA.16816.F32 R56, R4.reuse, R14, RZ ;  /* 0x0000000e0438723c */ /* 0x040fe200000018ff */
[----:B------:R-:W3:Y:S07]  /*52f0*/  LDSM.16.MT88.4 R12, [R206+0x1e000] ;  /* 0x01e00000ce0c783b */ /* 0x000eee0000004200 */
[C---:B------:R-:W-:Y:S08]  /*5300*/  HMMA.16816.F32 R44, R4.reuse, R28, RZ ;  /* 0x0000001c042c723c */ /* 0x040ff000000018ff */
[C---:B------:R-:W-:Y:S01]  /*5310*/  HMMA.16816.F32 R68, R4.reuse, R30, RZ ;  /* 0x0000001e0444723c */ /* 0x040fe200000018ff */
[----:B------:R-:W1:Y:S07]  /*5320*/  LDSM.16.MT88.4 R28, [R205+0x18800] ;  /* 0x01880000cd1c783b */ /* 0x000e6e0000004200 */
[C---:B--2---:R-:W-:Y:S08]  /*5330*/  HMMA.16816.F32 R156, R4.reuse, R16, RZ ;  /* 0x00000010049c723c */ /* 0x044ff000000018ff */
[C---:B------:R-:W-:Y:S01]  /*5340*/  HMMA.16816.F32 R176, R4.reuse, R18, RZ ;  /* 0x0000001204b0723c */ /* 0x040fe200000018ff */
[----:B------:R-:W-:Y:S07]  /*5350*/  LDSM.16.MT88.4 R16, [R206+0x18800] ;  /* 0x01880000ce10783b */ /* 0x000fee0000004200 */
[C---:B------:R-:W-:Y:S08]  /*5360*/  HMMA.16816.F32 R48, R4.reuse, R40, RZ ;  /* 0x000000280430723c */ /* 0x040ff000000018ff */
[C---:B------:R-:W-:Y:S08]  /*5370*/  HMMA.16816.F32 R72, R4.reuse, R42, RZ ;  /* 0x0000002a0448723c */ /* 0x040ff000000018ff */
[C---:B------:R-:W-:Y:S08]  /*5380*/  HMMA.16816.F32 R40, R4.reuse, R32, RZ ;  /* 0x000000200428723c */ /* 0x040ff000000018ff */
[C---:B------:R-:W-:Y:S01]  /*5390*/  HMMA.16816.F32 R124, R4.reuse, R34, RZ ;  /* 0x00000022047c723c */ /* 0x040fe200000018ff */
[----:B------:R-:W2:Y:S07]  /*53a0*/  LDSM.16.MT88.4 R32, [R204+0x18800] ;  /* 0x01880000cc20783b */ /* 0x000eae0000004200 */
[C---:B----4-:R-:W-:Y:S08]  /*53b0*/  HMMA.16816.F32 R136, R4.reuse, R36, RZ ;  /* 0x000000240488723c */ /* 0x050ff000000018ff */
[C---:B------:R-:W-:Y:S01]  /*53c0*/  HMMA.16816.F32 R132, R4.reuse, R38, RZ ;  /* 0x000000260484723c */ /* 0x040fe200000018ff */
[----:B------:R-:W4:Y:S07]  /*53d0*/  LDSM.16.MT88.4 R36, [R207+0x18800] ;  /* 0x01880000cf24783b */ /* 0x000f2e0000004200 */
[C---:B-1----:R-:W-:Y:S08]  /*53e0*/  HMMA.16816.F32 R144, R4.reuse, R24, RZ ;  /* 0x000000180490723c */ /* 0x042ff000000018ff */
[C---:B------:R-:W-:Y:S01]  /*53f0*/  HMMA.16816.F32 R152, R4.reuse, R26, RZ ;  /* 0x0000001a0498723c */ /* 0x040fe200000018ff */
[----:B------:R-:W-:Y:S07]  /*5400*/  LDSM.16.MT88.4 R24, [R205+0x1a800] ;  /* 0x01a80000cd18783b */ /* 0x000fee0000004200 */
[C---:B------:R-:W-:Y:S08]  /*5410*/  HMMA.16816.F32 R140, R4.reuse, R20, RZ ;  /* 0x00000014048c723c */ /* 0x040ff000000018ff */
[C---:B------:R-:W-:Y:S08]  /*5420*/  HMMA.16816.F32 R92, R4.reuse, R22, RZ ;  /* 0x00000016045c723c */ /* 0x040ff000000018ff */
[C---:B---3--:R-:W-:Y:S08]  /*5430*/  HMMA.16816.F32 R180, R4.reuse, R12, RZ ;  /* 0x0000000c04b4723c */ /* 0x048ff000000018ff */
[----:B------:R-:W-:Y:S01]  /*5440*/  HMMA.16816.F32 R192, R4, R14, RZ ;  /* 0x0000000e04c0723c */ /* 0x000fe200000018ff */
[----:B------:R-:W1:Y:S06]  /*5450*/  LDSM.16.MT88.4 R12, [R204+0x1a800] ;  /* 0x01a80000cc0c783b */ /* 0x000e6c0000004200 */
[----:B------:R-:W-:-:S02]  /*5460*/  F2FP.PACK_AB R4, R211, R162 ;  /* 0x000000a2d304723e */ /* 0x000fc400000000ff */
[----:B------:R-:W-:Y:S02]  /*5470*/  F2FP.PACK_AB R5, R186, R212 ;  /* 0x000000d4ba05723e */ /* 0x000fe400000000ff */
[----:B------:R-:W-:Y:S02]  /*5480*/  F2FP.PACK_AB R6, R216, R214 ;  /* 0x000000d6d806723e */ /* 0x000fe400000000ff */
[----:B------:R-:W-:-:S07]  /*5490*/  F2FP.PACK_AB R7, R161, R160 ;  /* 0x000000a0a107723e */ /* 0x000fce00000000ff */
[C---:B------:R-:W-:Y:S08]  /*54a0*/  HMMA.16816.F32 R116, R4.reuse, R28, R116 ;  /* 0x0000001c0474723c */ /* 0x040ff00000001874 */
[C---:B------:R-:W-:Y:S08]  /*54b0*/  HMMA.16816.F32 R28, R4.reuse, R30, R84 ;  /* 0x0000001e041c723c */ /* 0x040ff00000001854 */
[C---:B--2---:R-:W-:Y:S08]  /*54c0*/  HMMA.16816.F32 R172, R4.reuse, R32, R120 ;  /* 0x0000002004ac723c */ /* 0x044ff00000001878 */
[----:B------:R-:W-:Y:S01]  /*54d0*/  HMMA.16816.F32 R88, R4, R34, R88 ;  /* 0x000000220458723c */ /* 0x000fe20000001858 */
[----:B------:R-:W2:Y:S01]  /*54e0*/  LDSM.16.MT88.4 R32, [R207+0x1a800] ;  /* 0x01a80000cf20783b */ /* 0x000ea20000004200 */
        /* <DEDUP_REMOVED lines=8> */
[C---:B----4-:R-:W-:Y:S04]  /*5570*/  HMMA.16816.F32 R240, R4.reuse, R38, R80 ;  /* 0x0000002604f0723c */ /* 0x050fe80000001850 */
[----:B------:R-:W-:Y:S01]  /*5580*/  IMAD.MOV.U32 R171, RZ, RZ, R175 ;  /* 0x000000ffffab7224 */ /* 0x000fe200078e00af */
[----:B------:R-:W-:Y:S01]  /*5590*/  MOV R170, R173 ;  /* 0x000000ad00aa7202 */ /* 0x000fe20000000f00 */
[----:B------:R-:W-:Y:S01]  /*55a0*/  IMAD.MOV.U32 R169, RZ, RZ, R174 ;  /* 0x000000ffffa97224 */ /* 0x000fe200078e00ae */
[----:B------:R-:W-:Y:S01]  /*55b0*/  MOV R168, R172 ;  /* 0x000000ac00a87202 */ /* 0x000fe20000000f00 */
[C---:B------:R-:W-:Y:S08]  /*55c0*/  HMMA.16816.F32 R28, R4.reuse, R16, R112 ;  /* 0x00000010041c723c */ /* 0x040ff00000001870 */
[C---:B------:R-:W-:Y:S01]  /*55d0*/  HMMA.16816.F32 R116, R4.reuse, R36, R52 ;  /* 0x000000240474723c */ /* 0x040fe20000001834 */
[----:B------:R-:W3:Y:S06]  /*55e0*/  LDSM.16.MT88.4 R36, [R206+0x1a800] ;  /* 0x01a80000ce24783b */ /* 0x000eec0000004200 */
[----:B------:R-:W-:Y:S01]  /*55f0*/  IMAD.MOV.U32 R53, RZ, RZ, R23 ;  /* 0x000000ffff357224 */ /* 0x000fe200078e0017 */
[----:B------:R-:W-:Y:S01]  /*5600*/  HMMA.16816.F32 R112, R4, R18, R76 ;  /* 0x000000120470723c */ /* 0x000fe2000000184c */
[----:B------:R-:W4:Y:S01]  /*5610*/  LDSM.16.MT88.4 R16, [R207+0x1c800] ;  /* 0x01c80000cf10783b */ /* 0x000f220000004200 */
[----:B------:R-:W-:Y:S01]  /*5620*/  MOV R54, R22 ;  /* 0x0000001600367202 */ /* 0x000fe20000000f00 */
[----:B------:R-:W-:Y:S01]  /*5630*/  IMAD.MOV.U32 R55, RZ, RZ, R21 ;  /* 0x000000ffff377224 */ /* 0x000fe200078e0015 */
[----:B------:R-:W-:-:S02]  /*5640*/  MOV R52, R20 ;  /* 0x0000001400347202 */ /* 0x000fc40000000f00 */
[----:B------:R-:W-:Y:S02]  /*5650*/  LDSM.16.MT88.4 R20, [R205+0x1c800] ;  /* 0x01c80000cd14783b */ /* 0x000fe40000004200 */
[----:B------:R-:W-:Y:S01]  /*5660*/  IMAD.MOV.U32 R82, RZ, RZ, R29 ;  /* 0x000000ffff527224 */ /* 0x000fe200078e001d */
[----:B------:R-:W-:Y:S01]  /*5670*/  MOV R81, R30 ;  /* 0x0000001e00517202 */ /* 0x000fe20000000f00 */
[----:B------:R-:W-:Y:S01]  /*5680*/  IMAD.MOV.U32 R80, RZ, RZ, R31 ;  /* 0x000000ffff507224 */ /* 0x000fe200078e001f */
[----:B------:R-:W-:Y:S01]  /*5690*/  MOV R0, R28 ;  /* 0x0000001c00007202 */ /* 0x000fe20000000f00 */
[C---:B-1----:R-:W-:Y:S08]  /*56a0*/  HMMA.16816.F32 R120, R4.reuse, R14, R72 ;  /* 0x0000000e0478723c */ /* 0x042ff00000001848 */
[C---:B------:R-:W-:Y:S08]  /*56b0*/  HMMA.16816.F32 R28, R4.reuse, R12, R48 ;  /* 0x0000000c041c723c */ /* 0x040ff00000001830 */
[C---:B--2---:R-:W-:Y:S08]  /*56c0*/  HMMA.16816.F32 R12, R4.reuse, R34, R64 ;  /* 0x00000022040c723c */ /* 0x044ff00000001840 */
[C---:B------:R-:W-:Y:S08]  /*56d0*/  HMMA.16816.F32 R200, R4.reuse, R24, R44 ;  /* 0x0000001804c8723c */ /* 0x040ff0000000182c */
[----:B------:R-:W-:Y:S01]  /*56e0*/  IMAD.MOV.U32 R51, RZ, RZ, R28 ;  /* 0x000000ffff337224 */ /* 0x000fe200078e001c */
[----:B------:R-:W-:Y:S01]  /*56f0*/  MOV R50, R29 ;  /* 0x0000001d00327202 */ /* 0x000fe20000000f00 */
[----:B------:R-:W-:Y:S01]  /*5700*/  IMAD.MOV.U32 R49, RZ, RZ, R30 ;  /* 0x000000ffff317224 */ /* 0x000fe200078e001e */
[----:B------:R-:W-:Y:S01]  /*5710*/  MOV R48, R31 ;  /* 0x0000001f00307202 */ /* 0x000fe20000000f00 */
[----:B------:R-:W-:Y:S01]  /*5720*/  HMMA.16816.F32 R232, R4, R26, R68 ;  /* 0x0000001a04e8723c */ /* 0x000fe20000001844 */
[----:B------:R-:W1:Y:S03]  /*5730*/  LDSM.16.MT88.4 R28, [R204+0x1c800] ;  /* 0x01c80000cc1c783b */ /* 0x000e660000004200 */
[----:B------:R-:W-:Y:S01]  /*5740*/  IMAD.MOV.U32 R25, RZ, RZ, R12 ;  /* 0x000000ffff197224 */ /* 0x000fe200078e000c */
[----:B------:R-:W-:-:S02]  /*5750*/  MOV R24, R13 ;  /* 0x0000000d00187202 */ /* 0x000fc40000000f00 */
[----:B------:R-:W-:Y:S01]  /*5760*/  IMAD.MOV.U32 R27, RZ, RZ, R14 ;  /* 0x000000ffff1b7224 */ /* 0x000fe200078e000e */
[----:B------:R-:W-:Y:S01]  /*5770*/  MOV R26, R15 ;  /* 0x0000000f001a7202 */ /* 0x000fe20000000f00 */
[C---:B---3--:R-:W-:Y:S01]  /*5780*/  HMMA.16816.F32 R196, R4.reuse, R36, R104 ;  /* 0x0000002404c4723c */ /* 0x048fe20000001868 */
[----:B------:R-:W2:Y:S06]  /*5790*/  LDSM.16.MT88.4 R12, [R206+0x1c800] ;  /* 0x01c80000ce0c783b */ /* 0x000eac0000004200 */
[----:B------:R-:W-:Y:S01]  /*57a0*/  MOV R104, R27 ;  /* 0x0000001b00687202 */ /* 0x000fe20000000f00 */
[----:B------:R-:W-:Y:S01]  /*57b0*/  HMMA.16816.F32 R188, R4, R38, R128 ;  /* 0x0000002604bc723c */ /* 0x000fe20000001880 */
[----:B------:R-:W-:Y:S01]  /*57c0*/  IMAD.MOV.U32 R105, RZ, RZ, R26 ;  /* 0x000000ffff697224 */ /* 0x000fe200078e001a */
[----:B------:R-:W-:Y:S01]  /*57d0*/  MOV R107, R162 ;  /* 0x000000a2006b7202 */ /* 0x000fe20000000f00 */
[----:B------:R-:W-:Y:S01]  /*57e0*/  IMAD.MOV.U32 R37, RZ, RZ, R161 ;  /* 0x000000ffff257224 */ /* 0x000fe200078e00a1 */
[----:B------:R-:W-:Y:S01]  /*57f0*/  MOV R106, R160 ;  /* 0x000000a0006a7202 */ /* 0x000fe20000000f00 */
[----:B------:R-:W-:-:S02]  /*5800*/  IMAD.MOV.U32 R36, RZ, RZ, R171 ;  /* 0x000000ffff247224 */ /* 0x000fc400078e00ab */
[----:B------:R-:W-:Y:S01]  /*5810*/  IMAD.MOV.U32 R128, RZ, RZ, R24 ;  /* 0x000000ffff807224 */ /* 0x000fe200078e0018 */
[C---:B------:R-:W-:Y:S01]  /*5820*/  HMMA.16816.F32 R76, R4.reuse, R32, R108 ;  /* 0x00000020044c723c */ /* 0x040fe2000000186c */
[----:B------:R-:W-:Y:S01]  /*5830*/  IMAD.MOV.U32 R131, RZ, RZ, R163 ;  /* 0x000000ffff837224 */ /* 0x000fe200078e00a3 */
[----:B------:R-:W-:Y:S01]  /*5840*/  LDSM.16.MT88.4 R32, [R204+0x1e800] ;  /* 0x01e80000cc20783b */ /* 0x000fe20000004200 */
[----:B------:R-:W-:Y:S01]  /*5850*/  MOV R39, R168 ;  /* 0x000000a800277202 */ /* 0x000fe20000000f00 */
[----:B------:R-:W-:Y:S01]  /*5860*/  IMAD.MOV.U32 R130, RZ, RZ, R169 ;  /* 0x000000ffff827224 */ /* 0x000fe200078e00a9 */
[----:B------:R-:W-:Y:S02]  /*5870*/  MOV R129, R170 ;  /* 0x000000aa00817202 */ /* 0x000fe40000000f00 */
[----:B------:R-:W-:Y:S01]  /*5880*/  MOV R109, R82 ;  /* 0x00000052006d7202 */ /* 0x000fe20000000f00 */
[----:B------:R-:W-:Y:S01]  /*5890*/  IMAD.MOV.U32 R110, RZ, RZ, R81 ;  /* 0x000000ffff6e7224 */ /* 0x000fe200078e0051 */
[----:B------:R-:W-:Y:S01]  /*58a0*/  MOV R111, R80 ;  /* 0x00000050006f7202 */ /* 0x000fe20000000f00 */
[----:B----4-:R-:W-:Y:S01]  /*58b0*/  HMMA.16816.F32 R64, R4, R18, R124 ;  /* 0x000000120440723c */ /* 0x010fe2000000187c */
[----:B------:R-:W-:-:S02]  /*58c0*/  IMAD.MOV.U32 R108, RZ, RZ, R0 ;  /* 0x000000ffff6c7224 */ /* 0x000fc400078e0000 */
[----:B------:R-:W-:-:S04]  /*58d0*/  FFMA.FTZ R0, R165, c[0x0][0x23c], -R8 ;  /* 0x00008f00a5007a23 */ /* 0x000fc80000010808 */
[----:B------:R3:W-:Y:S01]  /*58e0*/  MUFU.EX2 R126, R0 ;  /* 0x00000000007e7308 */ /* 0x0007e20000000800 */
[----:B-1----:R-:W-:Y:S01]  /*58f0*/  HMMA.16816.F32 R172, R4, R28, R100 ;  /* 0x0000001c04ac723c */ /* 0x002fe20000001864 */
[----:B------:R-:W-:-:S05]  /*5900*/  IMAD.MOV.U32 R125, RZ, RZ, R50 ;  /* 0x000000ffff7d7224 */ /* 0x000fca00078e0032 */
[----:B------:R-:W-:Y:S01]  /*5910*/  IMAD.MOV.U32 R47, RZ, RZ, R76 ;  /* 0x000000ffff2f7224 */ /* 0x000fe200078e004c */
[----:B------:R-:W-:Y:S01]  /*5920*/  MOV R103, R25 ;  /* 0x0000001900677202 */ /* 0x000fe20000000f00 */
[C---:B------:R-:W-:Y:S01]  /*5930*/  HMMA.16816.F32 R80, R4.reuse, R16, R40 ;  /* 0x000000100450723c */ /* 0x040fe20000001828 */
[----:B------:R-:W1:Y:S01]  /*5940*/  LDSM.16.MT88.4 R24, [R205+0x1e800] ;  /* 0x01e80000cd18783b */ /* 0x000e620000004200 */
[----:B------:R-:W-:Y:S01]  /*5950*/  MOV R46, R78 ;  /* 0x0000004e002e7202 */ /* 0x000fe20000000f00 */
[----:B------:R-:W-:Y:S01]  /*5960*/  IMAD.MOV.U32 R45, RZ, RZ, R79 ;  /* 0x000000ffff2d7224 */ /* 0x000fe200078e004f */
[----:B------:R-:W-:Y:S01]  /*5970*/  MOV R44, R77 ;  /* 0x0000004d002c7202 */ /* 0x000fe20000000f00 */
[----:B------:R-:W4:Y:S01]  /*5980*/  LDSM.16.MT88.4 R16, [R207+0x1e800] ;  /* 0x01e80000cf10783b */ /* 0x000f220000004200 */
[----:B------:R-:W-:Y:S01]  /*5990*/  MOV R38, R47 ;  /* 0x0000002f00267202 */ /* 0x000fe20000000f00 */
[----:B---3--:R-:W-:Y:S01]  /*59a0*/  FFMA.FTZ R0, R149, c[0x0][0x23c], -R8 ;  /* 0x00008f0095007a23 */ /* 0x008fe20000010808 */
        /* <DEDUP_REMOVED lines=8> */
[----:B------:R-:W-:Y:S01]  /*5a30*/  IMAD.MOV.U32 R76, RZ, RZ, R84 ;  /* 0x000000ffff4c7224 */ /* 0x000fe200078e0054 */
[----:B--2---:R-:W-:Y:S01]  /*5a40*/  HMMA.16816.F32 R44, R4, R12, R136 ;  /* 0x0000000c042c723c */ /* 0x004fe20000001888 */
[----:B------:R-:W-:-:S02]  /*5a50*/  IMAD.MOV.U32 R29, RZ, RZ, R130 ;  /* 0x000000ffff1d7224 */ /* 0x000fc400078e0082 */
[----:B------:R-:W-:Y:S02]  /*5a60*/  IMAD.MOV.U32 R130, RZ, RZ, R54 ;  /* 0x000000ffff827224 */ /* 0x000fe400078e0036 */
[----:B------:R-:W-:Y:S02]  /*5a70*/  IMAD.MOV.U32 R21, RZ, RZ, R29 ;  /* 0x000000ffff157224 */ /* 0x000fe400078e001d */
[----:B------:R-:W-:Y:S01]  /*5a80*/  IMAD.MOV.U32 R99, RZ, RZ, R130 ;  /* 0x000000ffff637224 */ /* 0x000fe200078e0082 */
[----:B------:R-:W-:Y:S01]  /*5a90*/  HMMA.16816.F32 R84, R4, R22, R56 ;  /* 0x000000160454723c */ /* 0x000fe20000001838 */
[----:B------:R-:W-:Y:S02]  /*5aa0*/  IMAD.MOV.U32 R130, RZ, RZ, R78 ;  /* 0x000000ffff827224 */ /* 0x000fe400078e004e */
[----:B---3--:R-:W-:Y:S02]  /*5ab0*/  FFMA.FTZ R0, R150, c[0x0][0x23c], -R8 ;  /* 0x00008f0096007a23 */ /* 0x008fe40000010808 */
[----:B------:R-:W-:-:S02]  /*5ac0*/  IMAD.MOV.U32 R136, RZ, RZ, R99 ;  /* 0x000000ffff887224 */ /* 0x000fc400078e0063 */
[----:B------:R2:W3:Y:S01]  /*5ad0*/  MUFU.EX2 R28, R0 ;  /* 0x00000000001c7308 */ /* 0x0004e20000000800 */
[----:B------:R-:W-:Y:S01]  /*5ae0*/  HMMA.16816.F32 R72, R4, R14, R132 ;  /* 0x0000000e0448723c */ /* 0x000fe20000001884 */
[----:B------:R-:W4:Y:S01]  /*5af0*/  LDSM.16.MT88.4 R12, [R206+0x1e800] ;  /* 0x01e80000ce0c783b */ /* 0x000f220000004200 */
[----:B------:R-:W-:-:S06]  /*5b00*/  IMAD.MOV.U32 R138, RZ, RZ, R37 ;  /* 0x000000ffff8a7224 */ /* 0x000fcc00078e0025 */
[----:B-1----:R-:W-:Y:S01]  /*5b10*/  HMMA.16816.F32 R56, R4, R24, R140 ;  /* 0x000000180438723c */ /* 0x002fe2000000188c */
[----:B--2---:R-:W-:-:S07]  /*5b20*/  FFMA.FTZ R0, R164, c[0x0][0x23c], -R8 ;  /* 0x00008f00a4007a23 */ /* 0x004fce0000010808 */
[----:B------:R-:W-:Y:S01]  /*5b30*/  HMMA.16816.F32 R168, R4, R30, R60 ;  /* 0x0000001e04a8723c */ /* 0x000fe2000000183c */
[----:B---3--:R-:W-:Y:S01]  /*5b40*/  IMAD.MOV.U32 R140, RZ, RZ, R28 ;  /* 0x000000ffff8c7224 */ /* 0x008fe200078e001c */
[----:B------:R-:W-:Y:S01]  /*5b50*/  MOV R28, R129 ;  /* 0x00000081001c7202 */ /* 0x000fe20000000f00 */
[----:B------:R1:W2:Y:S01]  /*5b60*/  MUFU.EX2 R20, R0 ;  /* 0x0000000000147308 */ /* 0x0002a20000000800 */
[----:B------:R-:W-:-:S03]  /*5b70*/  MOV R129, R53 ;  /* 0x0000003500817202 */ /* 0x000fc60000000f00 */
[----:B------:R-:W-:Y:S01]  /*5b80*/  MOV R30, R38 ;  /* 0x00000026001e7202 */ /* 0x000fe20000000f00 */
[----:B------:R-:W-:Y:S01]  /*5b90*/  IMAD.MOV.U32 R31, RZ, RZ, R39 ;  /* 0x000000ffff1f7224 */ /* 0x000fe200078e0027 */
[----:B------:R-:W-:Y:S01]  /*5ba0*/  MOV R38, R36 ;  /* 0x0000002400267202 */ /* 0x000fe20000000f00 */
[----:B------:R-:W-:Y:S01]  /*5bb0*/  IMAD.MOV.U32 R39, RZ, RZ, R52 ;  /* 0x000000ffff277224 */ /* 0x000fe200078e0034 */
[----:B------:R-:W-:Y:S01]  /*5bc0*/  MOV R36, R55 ;  /* 0x0000003700247202 */ /* 0x000fe20000000f00 */
[----:B------:R-:W-:Y:S01]  /*5bd0*/  IMAD.MOV.U32 R23, RZ, RZ, R31 ;  /* 0x000000ffff177224 */ /* 0x000fe200078e001f */
[C---:B----4-:R-:W-:Y:S01]  /*5be0*/  HMMA.16816.F32 R52, R4.reuse, R16, R156 ;  /* 0x000000100434723c */ /* 0x050fe2000000189c */
[----:B------:R-:W-:Y:S01]  /*5bf0*/  MOV R22, R30 ;  /* 0x0000001e00167202 */ /* 0x000fe20000000f00 */
[----:B------:R-:W-:Y:S01]  /*5c00*/  IMAD.MOV.U32 R97, RZ, RZ, R39 ;  /* 0x000000ffff617224 */ /* 0x000fe200078e0027 */
[----:B------:R-:W-:Y:S01]  /*5c10*/  MOV R96, R38 ;  /* 0x0000002600607202 */ /* 0x000fe20000000f00 */
[----:B------:R-:W-:Y:S01]  /*5c20*/  IMAD.MOV.U32 R39, RZ, RZ, R76 ;  /* 0x000000ffff277224 */ /* 0x000fe200078e004c */
[----:B------:R-:W-:Y:S01]  /*5c30*/  MOV R98, R129 ;  /* 0x0000008100627202 */ /* 0x000fe20000000f00 */
[----:B-1----:R-:W-:Y:S01]  /*5c40*/  FFMA.FTZ R0, R185, c[0x0][0x23c], -R2 ;  /* 0x00008f00b9007a23 */ /* 0x002fe20000010802 */
[----:B------:R-:W-:Y:S01]  /*5c50*/  MOV R38, R36 ;  /* 0x0000002400267202 */ /* 0x000fe20000000f00 */
[----:B--2---:R-:W-:Y:S01]  /*5c60*/  IMAD.MOV.U32 R158, RZ, RZ, R20 ;  /* 0x000000ffff9e7224 */ /* 0x004fe200078e0014 */
[----:B------:R-:W-:Y:S01]  /*5c70*/  MOV R20, R28 ;  /* 0x0000001c00147202 */ /* 0x000fe20000000f00 */
[----:B------:R1:W2:Y:S01]  /*5c80*/  MUFU.EX2 R124, R0 ;  /* 0x00000000007c7308 */ /* 0x0002a20000000800 */
[----:B------:R-:W3:Y:S01]  /*5c90*/  LDSM.16.MT88.4 R28, [R204+0x19000] ;  /* 0x01900000cc1c783b */ /* 0x000ee20000004200 */
[----:B------:R-:W-:Y:S01]  /*5ca0*/  HMMA.16816.F32 R40, R4, R26, R92 ;  /* 0x0000001a0428723c */ /* 0x000fe2000000185c */
[----:B------:R-:W-:Y:S01]  /*5cb0*/  MOV R129, R77 ;  /* 0x0000004d00817202 */ /* 0x000fe20000000f00 */
[----:B------:R-:W-:Y:S01]  /*5cc0*/  IMAD.MOV.U32 R134, RZ, RZ, R97 ;  /* 0x000000ffff867224 */ /* 0x000fe200078e0061 */
[----:B------:R-:W4:Y:S01]  /*5cd0*/  LDSM.16.MT88.4 R24, [R205+0x19000] ;  /* 0x01900000cd18783b */ /* 0x000f220000004200 */
[----:B------:R-:W-:-:S02]  /*5ce0*/  MOV R36, R79 ;  /* 0x0000004f00247202 */ /* 0x000fc40000000f00 */
[----:B------:R-:W-:Y:S02]  /*5cf0*/  MOV R137, R38 ;  /* 0x0000002600897202 */ /* 0x000fe40000000f00 */
[C---:B------:R-:W-:Y:S01]  /*5d00*/  HMMA.16816.F32 R76, R4.reuse, R18, R176 ;  /* 0x00000012044c723c */ /* 0x040fe200000018b0 */
[----:B------:R-:W-:Y:S02]  /*5d10*/  MOV R99, R36 ;  /* 0x0000002400637202 */ /* 0x000fe40000000f00 */
[----:B------:R-:W-:Y:S01]  /*5d20*/  MOV R135, R98 ;  /* 0x0000006200877202 */ /* 0x000fe20000000f00 */
[----:B------:R-:W-:Y:S01]  /*5d30*/  IMAD.MOV.U32 R98, RZ, RZ, R130 ;  /* 0x000000ffff627224 */ /* 0x000fe200078e0082 */
[----:B------:R-:W-:Y:S01]  /*5d40*/  MOV R139, R22 ;  /* 0x00000016008b7202 */ /* 0x000fe20000000f00 */
[----:B-1----:R-:W-:Y:S01]  /*5d50*/  FFMA.FTZ R0, R166, c[0x0][0x23c], -R2 ;  /* 0x00008f00a6007a23 */ /* 0x002fe20000010802 */
[----:B------:R-:W-:Y:S01]  /*5d60*/  MOV R179, R126 ;  /* 0x0000007e00b37202 */ /* 0x000fe20000000f00 */
[----:B--2---:R-:W-:Y:S01]  /*5d70*/  IMAD.MOV.U32 R178, RZ, RZ, R124 ;  /* 0x000000ffffb27224 */ /* 0x004fe200078e007c */
[----:B------:R-:W-:Y:S01]  /*5d80*/  HMMA.16816.F32 R60, R4, R32, R144 ;  /* 0x00000020043c723c */ /* 0x000fe20000001890 */
[----:B------:R1:W2:Y:S01]  /*5d90*/  MUFU.EX2 R141, R0 ;  /* 0x00000000008d7308 */ /* 0x0002a20000000800 */
[----:B------:R-:W-:-:S06]  /*5da0*/  MOV R124, R51 ;  /* 0x00000033007c7202 */ /* 0x000fcc0000000f00 */
        /* <DEDUP_REMOVED lines=9> */
[----:B------:R-:W-:Y:S01]  /*5e40*/  LDSM.16.MT88.4 R16, [R204+0x1b000] ;  /* 0x01b00000cc10783b */ /* 0x000fe20000004200 */
[--C-:B-1----:R-:W-:Y:S01]  /*5e50*/  FFMA.FTZ R0, R184, c[0x0][0x23c], -R2.reuse ;  /* 0x00008f00b8007a23 */ /* 0x102fe20000010802 */
[----:B------:R-:W-:Y:S01]  /*5e60*/  HMMA.16816.F32 R36, R4, R14, R192 ;  /* 0x0000000e0424723c */ /* 0x000fe200000018c0 */
[----:B------:R-:W-:Y:S01]  /*5e70*/  MOV R129, R218 ;  /* 0x000000da00817202 */ /* 0x000fe20000000f00 */
[----:B------:R-:W-:Y:S01]  /*5e80*/  IMAD.MOV.U32 R130, RZ, RZ, R217 ;  /* 0x000000ffff827224 */ /* 0x000fe200078e00d9 */
[----:B------:R1:W-:Y:S01]  /*5e90*/  MUFU.EX2 R159, R0 ;  /* 0x00000000009f7308 */ /* 0x0003e20000000800 */
[----:B------:R2:W5:Y:S04]  /*5ea0*/  LDL.LU R218, [R1+0x44] ;  /* 0x0000440001da7983 */ /* 0x0005680000300800 */
[----:B------:R2:W5:Y:S04]  /*5eb0*/  LDL.LU R217, [R1+0x40] ;  /* 0x0000400001d97983 */ /* 0x0005680000300800 */
[----:B------:R-:W4:Y:S04]  /*5ec0*/  LDSM.16.MT88.4 R32, [R207+0x19000] ;  /* 0x01900000cf20783b */ /* 0x000f280000004200 */
[----:B------:R-:W4:Y:S01]  /*5ed0*/  LDSM.16.MT88.4 R20, [R206+0x19000] ;  /* 0x01900000ce14783b */ /* 0x000f220000004200 */
[----:B-1----:R-:W-:-:S02]  /*5ee0*/  FFMA.FTZ R0, R167, c[0x0][0x23c], -R2 ;  /* 0x00008f00a7007a23 */ /* 0x002fc40000010802 */
[----:B------:R-:W-:Y:S02]  /*5ef0*/  IMAD.MOV.U32 R167, RZ, RZ, R127 ;  /* 0x000000ffffa77224 */ /* 0x000fe400078e007f */
[----:B------:R-:W1:Y:S01]  /*5f00*/  MUFU.EX2 R156, R0 ;  /* 0x00000000009c7308 */ /* 0x000e620000000800 */
[----:B------:R-:W-:Y:S02]  /*5f10*/  IMAD.MOV.U32 R127, RZ, RZ, R48 ;  /* 0x000000ffff7f7224 */ /* 0x000fe400078e0030 */
[----:B------:R-:W-:Y:S01]  /*5f20*/  HMMA.16816.F32 R48, R4, R12, R180 ;  /* 0x0000000c0430723c */ /* 0x000fe200000018b4 */
[----:B------:R-:W4:Y:S06]  /*5f30*/  LDSM.16.MT88.4 R12, [R205+0x1b000] ;  /* 0x01b00000cd0c783b */ /* 0x000f2c0000004200 */
[----:B------:R-:W-:-:S02]  /*5f40*/  F2FP.PACK_AB R4, R167, R179 ;  /* 0x000000b3a704723e */ /* 0x000fc400000000ff */
[----:B--2---:R-:W-:Y:S02]  /*5f50*/  F2FP.PACK_AB R5, R141, R178 ;  /* 0x000000b28d05723e */ /* 0x004fe400000000ff */
[----:B------:R-:W-:Y:S02]  /*5f60*/  F2FP.PACK_AB R6, R158, R140 ;  /* 0x0000008c9e06723e */ /* 0x000fe400000000ff */
[----:B-1----:R-:W-:-:S07]  /*5f70*/  F2FP.PACK_AB R7, R156, R159 ;  /* 0x0000009f9c07723e */ /* 0x002fce00000000ff */
[C---:B---3--:R-:W-:Y:S07]  /*5f80*/  HMMA.16816.F32 R152, R4.reuse, R28, R144 ;  /* 0x0000001c0498723c */ /* 0x048fee0000001890 */
        /* <DEDUP_REMOVED lines=19> */
[----:B------:R-:W-:Y:S01]  /*60c0*/  IMAD.MOV.U32 R106, RZ, RZ, R213 ;  /* 0x000000ffff6a7224 */ /* 0x000fe200078e00d5 */
[----:B------:R-:W-:Y:S01]  /*60d0*/  MOV R133, R136 ;  /* 0x0000008800857202 */ /* 0x000fe20000000f00 */
[----:B------:R-:W-:Y:S01]  /*60e0*/  IMAD.MOV.U32 R136, RZ, RZ, R139 ;  /* 0x000000ffff887224 */ /* 0x000fe200078e008b */
[----:B------:R-:W-:Y:S01]  /*60f0*/  MOV R135, R138 ;  /* 0x0000008a00877202 */ /* 0x000fe20000000f00 */
[----:B------:R1:W5:Y:S01]  /*6100*/  LDL.LU R215, [R1+0x38] ;  /* 0x0000380001d77983 */ /* 0x0003620000300800 */
[----:B------:R-:W-:Y:S01]  /*6110*/  MOV R165, R134 ;  /* 0x0000008600a57202 */ /* 0x000fe20000000f00 */
[----:B------:R-:W-:Y:S01]  /*6120*/  IMAD.MOV.U32 R138, RZ, RZ, R101 ;  /* 0x000000ffff8a7224 */ /* 0x000fe200078e0065 */
[----:B----4-:R-:W-:Y:S01]  /*6130*/  HMMA.16816.F32 R92, R4, R24, R144 ;  /* 0x00000018045c723c */ /* 0x010fe20000001890 */
[----:B------:R1:W5:Y:S01]  /*6140*/  LDL.LU R214, [R1+0x34] ;  /* 0x0000340001d67983 */ /* 0x0003620000300800 */
[----:B------:R-:W-:Y:S01]  /*6150*/  IMAD.MOV.U32 R134, RZ, RZ, R137 ;  /* 0x000000ffff867224 */ /* 0x000fe200078e0089 */
[----:B------:R-:W-:Y:S01]  /*6160*/  MOV R139, R102 ;  /* 0x00000066008b7202 */ /* 0x000fe20000000f00 */
[----:B------:R-:W-:Y:S01]  /*6170*/  IMAD.MOV.U32 R101, RZ, RZ, R104 ;  /* 0x000000ffff657224 */ /* 0x000fe200078e0068 */
[----:B------:R1:W5:Y:S01]  /*6180*/  LDL.LU R213, [R1+0x30] ;  /* 0x0000300001d57983 */ /* 0x0003620000300800 */
        /* <DEDUP_REMOVED lines=8> */
[----:B------:R-:W-:Y:S01]  /*6210*/  IMAD.MOV.U32 R106, RZ, RZ, R210 ;  /* 0x000000ffff6a7224 */ /* 0x000fe200078e00d2 */
[----:B------:R-:W-:Y:S01]  /*6220*/  MOV R128, R107 ;  /* 0x0000006b00807202 */ /* 0x000fe20000000f00 */
[----:B------:R1:W5:Y:S01]  /*6230*/  LDL.LU R211, [R1+0x28] ;  /* 0x0000280001d37983 */ /* 0x0003620000300800 */
[----:B------:R-:W-:Y:S01]  /*6240*/  MOV R107, R209 ;  /* 0x000000d1006b7202 */ /* 0x000fe20000000f00 */
[----:B------:R-:W-:-:S02]  /*6250*/  IMAD.MOV.U32 R143, RZ, RZ, R147 ;  /* 0x000000ffff8f7224 */ /* 0x000fc400078e0093 */
[----:B------:R1:W5:Y:S01]  /*6260*/  LDL.LU R210, [R1+0x24] ;  /* 0x0000240001d27983 */ /* 0x0003620000300800 */
[----:B------:R-:W-:-:S03]  /*6270*/  MOV R147, R151 ;  /* 0x0000009700937202 */ /* 0x000fc60000000f00 */
[----:B------:R1:W5:Y:S04]  /*6280*/  LDL.LU R209, [R1+0x20] ;  /* 0x0000200001d17983 */ /* 0x0003680000300800 */
[----:B------:R1:W5:Y:S04]  /*6290*/  LDL.LU R208, [R1+0x1c] ;  /* 0x00001c0001d07983 */ /* 0x0003680000300800 */
[----:B------:R1:W5:Y:S01]  /*62a0*/  LDL.LU R151, [R1+0x18] ;  /* 0x0000180001977983 */ /* 0x0003620000300800 */
        /* <DEDUP_REMOVED lines=8> */
[----:B------:R-:W-:Y:S01]  /*6330*/  HMMA.16816.F32 R96, R4, R26, R96 ;  /* 0x0000001a0460723c */ /* 0x000fe20000001860 */
[----:B------:R-:W-:Y:S01]  /*6340*/  LDSM.16.MT88.4 R24, [R204+0x1d000] ;  /* 0x01d00000cc18783b */ /* 0x000fe20000004200 */
[----:B------:R-:W-:Y:S01]  /*6350*/  MOV R145, R128 ;  /* 0x0000008000917202 */ /* 0x000fe20000000f00 */
[----:B------:R-:W-:Y:S01]  /*6360*/  IMAD.MOV.U32 R150, RZ, RZ, R129 ;  /* 0x000000ffff967224 */ /* 0x000fe200078e0081 */
[----:B------:R-:W-:Y:S01]  /*6370*/  MOV R177, R130 ;  /* 0x0000008200b17202 */ /* 0x000fe20000000f00 */
[----:B------:R-:W-:-:S03]  /*6380*/  IMAD.MOV.U32 R176, RZ, RZ, R131 ;  /* 0x000000ffffb07224 */ /* 0x000fc600078e0083 */
[C---:B------:R-:W-:Y:S08]  /*6390*/  HMMA.16816.F32 R100, R4.reuse, R32, R116 ;  /* 0x000000200464723c */ /* 0x040ff00000001874 */
[C---:B------:R-:W-:Y:S01]  /*63a0*/  HMMA.16816.F32 R104, R4.reuse, R34, R240 ;  /* 0x000000220468723c */ /* 0x040fe200000018f0 */
[----:B------:R-:W2:Y:S07]  /*63b0*/  LDSM.16.MT88.4 R32, [R206+0x1b000] ;  /* 0x01b00000ce20783b */ /* 0x000eae0000004200 */
[C---:B------:R-:W-:Y:S08]  /*63c0*/  HMMA.16816.F32 R108, R4.reuse, R20, R108 ;  /* 0x00000014046c723c */ /* 0x040ff0000000186c */
[C---:B------:R-:W-:Y:S01]  /*63d0*/  HMMA.16816.F32 R112, R4.reuse, R22, R112 ;  /* 0x000000160470723c */ /* 0x040fe20000001870 */
[----:B------:R-:W3:Y:S07]  /*63e0*/  LDSM.16.MT88.4 R20, [R205+0x1d000] ;  /* 0x01d00000cd14783b */ /* 0x000eee0000004200 */
[C---:B------:R-:W-:Y:S08]  /*63f0*/  HMMA.16816.F32 R116, R4.reuse, R16, R124 ;  /* 0x000000100474723c */ /* 0x040ff0000000187c */
[C---:B------:R-:W-:Y:S08]  /*6400*/  HMMA.16816.F32 R124, R4.reuse, R12, R200 ;  /* 0x0000000c047c723c */ /* 0x040ff000000018c8 */
[C---:B------:R-:W-:Y:S01]  /*6410*/  HMMA.16816.F32 R128, R4.reuse, R14, R232 ;  /* 0x0000000e0480723c */ /* 0x040fe200000018e8 */
[----:B------:R-:W4:Y:S07]  /*6420*/  LDSM.16.MT88.4 R12, [R207+0x1d000] ;  /* 0x01d00000cf0c783b */ /* 0x000f2e0000004200 */
[C---:B------:R-:W-:Y:S01]  /*6430*/  HMMA.16816.F32 R88, R4.reuse, R30, R88 ;  /* 0x0000001e0458723c */ /* 0x040fe20000001858 */
[----:B------:R-:W1:Y:S01]  /*6440*/  LDSM.16.MT88.4 R28, [R207+0x1b000] ;  /* 0x01b00000cf1c783b */ /* 0x000e620000004200 */
[----:B------:R-:W-:Y:S01]  /*6450*/  MOV R241, R147 ;  /* 0x0000009300f17202 */ /* 0x000fe20000000f00 */
[----:B------:R-:W-:Y:S01]  /*6460*/  IMAD.MOV.U32 R240, RZ, RZ, R165 ;  /* 0x000000fffff07224 */ /* 0x000fe200078e00a5 */
[----:B------:R-:W-:Y:S01]  /*6470*/  MOV R243, R184 ;  /* 0x000000b800f37202 */ /* 0x000fe20000000f00 */
[----:B------:R-:W-:Y:S01]  /*6480*/  IMAD.MOV.U32 R242, RZ, RZ, R185 ;  /* 0x000000fffff27224 */ /* 0x000fe200078e00b9 */
[----:B------:R-:W-:Y:S01]  /*6490*/  MOV R147, R187 ;  /* 0x000000bb00937202 */ /* 0x000fe20000000f00 */
[----:B------:R-:W-:Y:S01]  /*64a0*/  IMAD.MOV.U32 R165, RZ, RZ, R186 ;  /* 0x000000ffffa57224 */ /* 0x000fe200078e00ba */
[C---:B--2---:R-:W-:Y:S08]  /*64b0*/  HMMA.16816.F32 R200, R4.reuse, R34, R188 ;  /* 0x0000002204c8723c */ /* 0x044ff000000018bc */
[C---:B------:R-:W-:Y:S08]  /*64c0*/  HMMA.16816.F32 R192, R4.reuse, R24, R172 ;  /* 0x0000001804c0723c */ /* 0x040ff000000018ac */
[C---:B------:R-:W-:Y:S01]  /*64d0*/  HMMA.16816.F32 R184, R4.reuse, R26, R168 ;  /* 0x0000001a04b8723c */ /* 0x040fe200000018a8 */
[----:B------:R-:W2:Y:S07]  /*64e0*/  LDSM.16.MT88.4 R24, [R205+0x1f000] ;  /* 0x01f00000cd18783b */ /* 0x000eae0000004200 */
[C---:B------:R-:W-:Y:S01]  /*64f0*/  HMMA.16816.F32 R120, R4.reuse, R18, R120 ;  /* 0x000000120478723c */ /* 0x040fe20000001878 */
[----:B------:R-:W2:Y:S07]  /*6500*/  LDSM.16.MT88.4 R16, [R206+0x1d000] ;  /* 0x01d00000ce10783b */ /* 0x000eae0000004200 */
[C---:B---3--:R-:W-:Y:S07]  /*6510*/  HMMA.16816.F32 R188, R4.reuse, R20, R160 ;  /* 0x0000001404bc723c */ /* 0x048fee00000018a0 */
[----:B------:R-:W-:Y:S01]  /*6520*/  MOV R160, R176 ;  /* 0x000000b000a07202 */ /* 0x000fe20000000f00 */
[----:B------:R-:W-:Y:S01]  /*6530*/  IMAD.MOV.U32 R163, RZ, RZ, R177 ;  /* 0x000000ffffa37224 */ /* 0x000fe200078e00b1 */
[----:B------:R-:W-:Y:S01]  /*6540*/  MOV R161, R178 ;  /* 0x000000b200a17202 */ /* 0x000fe20000000f00 */
[----:B------:R-:W-:Y:S01]  /*6550*/  IMAD.MOV.U32 R162, RZ, RZ, R179 ;  /* 0x000000ffffa27224 */ /* 0x000fe200078e00b3 */
[C---:B----4-:R-:W-:Y:S08]  /*6560*/  HMMA.16816.F32 R172, R4.reuse, R14, R64 ;  /* 0x0000000e04ac723c */ /* 0x050ff00000001840 */
[----:B------:R-:W-:Y:S01]  /*6570*/  HMMA.16816.F32 R176, R4, R12, R80 ;  /* 0x0000000c04b0723c */ /* 0x000fe20000001850 */
[----:B------:R-:W3:Y:S01]  /*6580*/  LDSM.16.MT88.4 R12, [R206+0x1f000] ;  /* 0x01f00000ce0c783b */ /* 0x000ee20000004200 */
[----:B------:R-:W-:-:S04]  /*6590*/  FFMA.FTZ R0, R231, c[0x0][0x23c], -R8 ;  /* 0x00008f00e7007a23 */ /* 0x000fc80000010808 */
[----:B------:R4:W-:Y:S02]  /*65a0*/  MUFU.EX2 R235, R0 ;  /* 0x0000000000eb7308 */ /* 0x0009e40000000800 */
[----:B-1----:R-:W-:Y:S01]  /*65b0*/  HMMA.16816.F32 R132, R4, R28, R132 ;  /* 0x0000001c0484723c */ /* 0x002fe20000001884 */
[----:B----4-:R-:W-:-:S07]  /*65c0*/  FFMA.FTZ R0, R238, c[0x0][0x23c], -R8 ;  /* 0x00008f00ee007a23 */ /* 0x010fce0000010808 */
[C---:B------:R-:W-:Y:S01]  /*65d0*/  HMMA.16816.F32 R136, R4.reuse, R30, R136 ;  /* 0x0000001e0488723c */ /* 0x040fe20000001888 */
[----:B------:R-:W1:Y:S01]  /*65e0*/  LDSM.16.MT88.4 R28, [R204+0x1f000] ;  /* 0x01f00000cc1c783b */ /* 0x000e620000004200 */
[----:B------:R4:W-:Y:S06]  /*65f0*/  MUFU.EX2 R233, R0 ;  /* 0x0000000000e97308 */ /* 0x0009ec0000000800 */
[----:B------:R-:W-:Y:S01]  /*6600*/  HMMA.16816.F32 R180, R4, R22, R84 ;  /* 0x0000001604b4723c */ /* 0x000fe20000001854 */
[----:B------:R-:W1:Y:S01]  /*6610*/  LDSM.16.MT88.4 R20, [R207+0x1f000] ;  /* 0x01f00000cf14783b */ /* 0x000e620000004200 */
[----:B----4-:R-:W-:-:S05]  /*6620*/  FFMA.FTZ R0, R239, c[0x0][0x23c], -R8 ;  /* 0x00008f00ef007a23 */ /* 0x010fca0000010808 */
[----:B------:R-:W-:Y:S01]  /*6630*/  MOV R86, R150 ;  /* 0x0000009600567202 */ /* 0x000fe20000000f00 */
[----:B------:R-:W-:Y:S01]  /*6640*/  IMAD.MOV.U32 R87, RZ, RZ, R11 ;  /* 0x000000ffff577224 */ /* 0x000fe200078e000b */
[----:B------:R4:W-:Y:S01]  /*6650*/  MUFU.EX2 R234, R0 ;  /* 0x0000000000ea7308 */ /* 0x0009e20000000800 */
[----:B------:R-:W-:Y:S02]  /*6660*/  MOV R82, R160 ;  /* 0x000000a000527202 */ /* 0x000fe40000000f00 */
        /* <DEDUP_REMOVED lines=8> */
[----:B----4-:R-:W-:Y:S01]  /*66f0*/  FFMA.FTZ R0, R10, c[0x0][0x23c], -R8 ;  /* 0x00008f000a007a23 */ /* 0x010fe20000010808 */
[----:B------:R-:W-:-:S03]  /*6700*/  MOV R166, R143 ;  /* 0x0000008f00a67202 */ /* 0x000fc60000000f00 */
[----:B------:R4:W1:Y:S01]  /*6710*/  MUFU.EX2 R232, R0 ;  /* 0x0000000000e87308 */ /* 0x0008620000000800 */
[----:B------:R-:W-:Y:S01]  /*6720*/  IMAD.MOV.U32 R67, RZ, RZ, R157 ;  /* 0x000000ffff437224 */ /* 0x000fe200078e009d */
[----:B------:R-:W-:Y:S01]  /*6730*/  MOV R150, R9 ;  /* 0x0000000900967202 */ /* 0x000fe20000000f00 */
[----:B------:R-:W-:Y:S02]  /*6740*/  IMAD.MOV.U32 R242, RZ, RZ, R158 ;  /* 0x000000fffff27224 */ /* 0x000fe400078e009e */
[----:B------:R-:W-:Y:S01]  /*6750*/  IMAD.MOV.U32 R167, RZ, RZ, R142 ;  /* 0x000000ffffa77224 */ /* 0x000fe200078e008e */
[C---:B--2---:R-:W-:Y:S08]  /*6760*/  HMMA.16816.F32 R8, R4.reuse, R24, R56 ;  /* 0x000000180408723c */ /* 0x044ff00000001838 */
[----:B------:R-:W-:Y:S01]  /*6770*/  HMMA.16816.F32 R168, R4, R16, R44 ;  /* 0x0000001004a8723c */ /* 0x000fe2000000182c */
[----:B------:R-:W-:Y:S01]  /*6780*/  IMAD.MOV.U32 R85, RZ, RZ, R240 ;  /* 0x000000ffff557224 */ /* 0x000fe200078e00f0 */
[----:B------:R-:W-:Y:S01]  /*6790*/  MOV R80, R141 ;  /* 0x0000008d00507202 */ /* 0x000fe20000000f00 */
[----:B----4-:R-:W-:Y:S01]  /*67a0*/  FFMA.FTZ R0, R86, c[0x0][0x23c], -R2 ;  /* 0x00008f0056007a23 */ /* 0x010fe20000010802 */
[----:B------:R-:W-:Y:S01]  /*67b0*/  MOV R86, R241 ;  /* 0x000000f100567202 */ /* 0x000fe20000000f00 */
[----:B------:R-:W-:Y:S01]  /*67c0*/  LDSM.16.MT88.4 R56, [R206+0x19800] ;  /* 0x01980000ce38783b */ /* 0x000fe20000004200 */
[----:B------:R-:W-:-:S03]  /*67d0*/  MOV R241, R159 ;  /* 0x0000009f00f17202 */ /* 0x000fc60000000f00 */
[----:B------:R-:W2:Y:S01]  /*67e0*/  LDSM.16.MT88.4 R156, [R204+0x19800] ;  /* 0x01980000cc9c783b */ /* 0x000ea20000004200 */
[C---:B------:R-:W-:Y:S01]  /*67f0*/  HMMA.16816.F32 R24, R4.reuse, R26, R40 ;  /* 0x0000001a0418723c */ /* 0x040fe20000001828 */
[----:B------:R-:W-:Y:S01]  /*6800*/  IMAD.MOV.U32 R47, RZ, RZ, R167 ;  /* 0x000000ffff2f7224 */ /* 0x000fe200078e00a7 */
[----:B------:R-:W-:Y:S01]  /*6810*/  MOV R46, R166 ;  /* 0x000000a6002e7202 */ /* 0x000fe20000000f00 */
[----:B------:R-:W-:Y:S01]  /*6820*/  IMAD.MOV.U32 R45, RZ, RZ, R164 ;  /* 0x000000ffff2d7224 */ /* 0x000fe200078e00a4 */
[----:B------:R-:W-:Y:S01]  /*6830*/  MOV R44, R165 ;  /* 0x000000a5002c7202 */ /* 0x000fe20000000f00 */
[----:B------:R-:W4:Y:S01]  /*6840*/  LDSM.16.MT88.4 R40, [R205+0x19800] ;  /* 0x01980000cd28783b */ /* 0x000f220000004200 */
[----:B------:R1:W-:Y:S02]  /*6850*/  MUFU.EX2 R231, R0 ;  /* 0x0000000000e77308 */ /* 0x0003e40000000800 */
[----:B---3--:R-:W-:Y:S01]  /*6860*/  HMMA.16816.F32 R164, R4, R12, R48 ;  /* 0x0000000c04a4723c */ /* 0x008fe20000001830 */
[----:B------:R-:W3:Y:S01]  /*6870*/  LDSM.16.MT88.4 R48, [R207+0x19800] ;  /* 0x01980000cf30783b */ /* 0x000ee20000004200 */
[----:B-1----:R-:W-:-:S04]  /*6880*/  FFMA.FTZ R0, R150, c[0x0][0x23c], -R2 ;  /* 0x00008f0096007a23 */ /* 0x002fc80000010802 */
[----:B------:R1:W-:Y:S02]  /*6890*/  MUFU.EX2 R150, R0 ;  /* 0x0000000000967308 */ /* 0x0003e40000000800 */
[--C-:B-1----:R-:W-:Y:S02]  /*68a0*/  FFMA.FTZ R0, R81, c[0x0][0x23c], -R2.reuse ;  /* 0x00008f0051007a23 */ /* 0x102fe40000010802 */
[----:B------:R-:W-:Y:S02]  /*68b0*/  FFMA.FTZ R2, R67, c[0x0][0x23c], -R2 ;  /* 0x00008f0043027a23 */ /* 0x000fe40000010802 */
[----:B------:R-:W-:Y:S01]  /*68c0*/  IMAD.MOV.U32 R81, RZ, RZ, R82 ;  /* 0x000000ffff517224 */ /* 0x000fe200078e0052 */
[----:B------:R-:W-:Y:S01]  /*68d0*/  MOV R82, R83 ;  /* 0x0000005300527202 */ /* 0x000fe20000000f00 */
[----:B------:R-:W-:Y:S01]  /*68e0*/  IMAD.MOV.U32 R83, RZ, RZ, R149 ;  /* 0x000000ffff537224 */ /* 0x000fe200078e0095 */
[----:B------:R1:W-:Y:S01]  /*68f0*/  MUFU.EX2 R238, R2 ;  /* 0x0000000200ee7308 */ /* 0x0003e20000000800 */
[C---:B------:R-:W-:Y:S01]  /*6900*/  HMMA.16816.F32 R196, R4.reuse, R32, R196 ;  /* 0x0000002004c4723c */ /* 0x040fe200000018c4 */
[----:B------:R-:W-:Y:S01]  /*6910*/  IMAD.MOV.U32 R240, RZ, RZ, R140 ;  /* 0x000000fffff07224 */ /* 0x000fe200078e008c */
[----:B------:R-:W-:Y:S01]  /*6920*/  MOV R239, R80 ;  /* 0x0000005000ef7202 */ /* 0x000fe20000000f00 */
[----:B------:R-:W-:Y:S04]  /*6930*/  LDSM.16.MT88.4 R64, [R204+0x1b800] ;  /* 0x01b80000cc40783b */ /* 0x000fe80000004200 */
[----:B------:R2:W2:Y:S01]  /*6940*/  MUFU.EX2 R149, R0 ;  /* 0x0000000000957308 */ /* 0x0004a20000000800 */
[C---:B------:R-:W-:Y:S01]  /*6950*/  HMMA.16816.F32 R32, R4.reuse, R18, R72 ;  /* 0x000000120420723c */ /* 0x040fe20000001848 */
[----:B------:R-:W-:Y:S07]  /*6960*/  LDSM.16.MT88.4 R72, [R205+0x1b800] ;  /* 0x01b80000cd48783b */ /* 0x000fee0000004200 */
[----:B------:R-:W-:Y:S01]  /*6970*/  HMMA.16816.F32 R16, R4, R28, R60 ;  /* 0x0000001c0410723c */ /* 0x000fe2000000183c */
[----:B-1----:R-:W-:-:S02]  /*6980*/  MOV R2, R146 ;  /* 0x0000009200027202 */ /* 0x002fc40000000f00 */
[----:B------:R-:W-:-:S05]  /*6990*/  F2FP.PACK_AB R146, R232, R234 ;  /* 0x000000eae892723e */ /* 0x000fca00000000ff */
[----:B------:R-:W-:Y:S01]  /*69a0*/  HMMA.16816.F32 R140, R4, R20, R52 ;  /* 0x00000014048c723c */ /* 0x000fe20000001834 */
[----:B--2---:R-:W-:Y:S01]  /*69b0*/  IMAD.MOV.U32 R0, RZ, RZ, R147 ;  /* 0x000000ffff007224 */ /* 0x004fe200078e0093 */
[----:B------:R-:W-:-:S06]  /*69c0*/  F2FP.PACK_AB R147, R238, R149 ;  /* 0x00000095ee93723e */ /* 0x000fcc00000000ff */
[C---:B------:R-:W-:Y:S08]  /*69d0*/  HMMA.16816.F32 R28, R4.reuse, R30, R68 ;  /* 0x0000001e041c723c */ /* 0x040ff00000001844 */
[C---:B------:R-:W-:Y:S08]  /*69e0*/  HMMA.16816.F32 R20, R4.reuse, R22, R76 ;  /* 0x000000160414723c */ /* 0x040ff0000000184c */
[----:B------:R-:W-:Y:S07]  /*69f0*/  HMMA.16816.F32 R12, R4, R14, R36 ;  /* 0x0000000e040c723c */ /* 0x000fee0000001824 */
[----:B------:R-:W-:Y:S01]  /*6a00*/  MOV R5, R144 ;  /* 0x0000009000057202 */ /* 0x000fe20000000f00 */
[----:B------:R-:W-:Y:S01]  /*6a10*/  IMAD.MOV.U32 R4, RZ, RZ, R145 ;  /* 0x000000ffff047224 */ /* 0x000fe200078e0091 */
[----:B------:R-:W-:-:S02]  /*6a20*/  F2FP.PACK_AB R144, R233, R235 ;  /* 0x000000ebe990723e */ /* 0x000fc400000000ff */
[----:B------:R-:W-:-:S07]  /*6a30*/  F2FP.PACK_AB R145, R150, R231 ;  /* 0x000000e79691723e */ /* 0x000fce00000000ff */
[C---:B------:R-:W-:Y:S08]  /*6a40*/  HMMA.16816.F32 R152, R144.reuse, R156, R152 ;  /* 0x0000009c9098723c */ /* 0x040ff00000001898 */
[C---:B------:R-:W-:Y:S01]  /*6a50*/  HMMA.16816.F32 R156, R144.reuse, R158, R88 ;  /* 0x0000009e909c723c */ /* 0x040fe20000001858 */
[----:B------:R-:W1:Y:S07]  /*6a60*/  LDSM.16.MT88.4 R88, [R206+0x1b800] ;  /* 0x01b80000ce58783b */ /* 0x000e6e0000004200 */
[C---:B----4-:R-:W-:Y:S07]  /*6a70*/  HMMA.16816.F32 R36, R144.reuse, R40, R92 ;  /* 0x000000289024723c */ /* 0x050fee000000185c */
[----:B------:R-:W-:Y:S01]  /*6a80*/  MOV R92, R44 ;  /* 0x0000002c005c7202 */ /* 0x000fe20000000f00 */
[----:B------:R-:W-:Y:S01]  /*6a90*/  IMAD.MOV.U32 R94, RZ, RZ, R46 ;  /* 0x000000ffff5e7224 */ /* 0x000fe200078e002e */
[----:B------:R-:W-:Y:S01]  /*6aa0*/  MOV R93, R45 ;  /* 0x0000002d005d7202 */ /* 0x000fe20000000f00 */
[C---:B------:R-:W-:Y:S01]  /*6ab0*/  HMMA.16816.F32 R40, R144.reuse, R42, R96 ;  /* 0x0000002a9028723c */ /* 0x040fe20000001860 */
[----:B------:R-:W-:Y:S01]  /*6ac0*/  MOV R95, R47 ;  /* 0x0000002f005f7202 */ /* 0x000fe20000000f00 */
[----:B------:R-:W2:Y:S06]  /*6ad0*/  LDSM.16.MT88.4 R96, [R204+0x1d800] ;  /* 0x01d80000cc60783b */ /* 0x000eac0000004200 */
[C---:B---3--:R-:W-:Y:S08]  /*6ae0*/  HMMA.16816.F32 R44, R144.reuse, R48, R100 ;  /* 0x00000030902c723c */ /* 0x048ff00000001864 */
[----:B------:R-:W-:Y:S01]  /*6af0*/  HMMA.16816.F32 R48, R144, R50, R104 ;  /* 0x000000329030723c */ /* 0x000fe20000001868 */
[----:B------:R-:W3:Y:S01]  /*6b00*/  LDSM.16.MT88.4 R104, [R205+0x1d800] ;  /* 0x01d80000cd68783b */ /* 0x000ee20000004200 */
[----:B------:R-:W-:Y:S01]  /*6b10*/  IMAD.MOV.U32 R7, RZ, RZ, R81 ;  /* 0x000000ffff077224 */ /* 0x000fe200078e0051 */
[----:B------:R-:W-:Y:S01]  /*6b20*/  MOV R63, R82 ;  /* 0x00000052003f7202 */ /* 0x000fe20000000f00 */
[----:B------:R-:W-:-:S02]  /*6b30*/  IMAD.MOV.U32 R6, RZ, RZ, R83 ;  /* 0x000000ffff067224 */ /* 0x000fc400078e0053 */
[----:B------:R-:W4:Y:S01]  /*6b40*/  LDSM.16.MT88.4 R80, [R207+0x1b800] ;  /* 0x01b80000cf50783b */ /* 0x000f220000004200 */
[----:B------:R-:W-:Y:S01]  /*6b50*/  IMAD.MOV.U32 R101, RZ, RZ, R84 ;  /* 0x000000ffff657224 */ /* 0x000fe200078e0054 */
[C---:B------:R-:W-:Y:S01]  /*6b60*/  HMMA.16816.F32 R52, R144.reuse, R56, R108 ;  /* 0x000000389034723c */ /* 0x040fe2000000186c */
[----:B------:R-:W-:Y:S02]  /*6b70*/  MOV R102, R85 ;  /* 0x0000005500667202 */ /* 0x000fe40000000f00 */
[----:B------:R-:W-:Y:S02]  /*6b80*/  MOV R103, R86 ;  /* 0x0000005600677202 */ /* 0x000fe40000000f00 */
[----:B------:R-:W-:Y:S02]  /*6b90*/  MOV R100, R63 ;  /* 0x0000003f00647202 */ /* 0x000fe40000000f00 */
[----:B------:R-:W-:Y:S02]  /*6ba0*/  IMAD.MOV.U32 R111, RZ, RZ, R87 ;  /* 0x000000ffff6f7224 */ /* 0x000fe400078e0057 */
[C---:B-1----:R-:W-:Y:S08]  /*6bb0*/  HMMA.16816.F32 R84, R144.reuse, R88, R196 ;  /* 0x000000589054723c */ /* 0x042ff000000018c4 */
[----:B------:R-:W-:Y:S01]  /*6bc0*/  HMMA.16816.F32 R88, R144, R90, R200 ;  /* 0x0000005a9058723c */ /* 0x000fe200000018c8 */
[----:B------:R-:W-:Y:S01]  /*6bd0*/  MOV R198, R100 ;  /* 0x0000006400c67202 */ /* 0x000fe20000000f00 */
[----:B------:R-:W-:Y:S01]  /*6be0*/  IMAD.MOV.U32 R197, RZ, RZ, R101 ;  /* 0x000000ffffc57224 */ /* 0x000fe200078e0065 */
[----:B------:R-:W-:-:S04]  /*6bf0*/  MOV R196, R102 ;  /* 0x0000006600c47202 */ /* 0x000fc80000000f00 */
[----:B------:R-:W-:Y:S01]  /*6c00*/  MOV R200, R92 ;  /* 0x0000005c00c87202 */ /* 0x000fe20000000f00 */
[----:B------:R-:W-:Y:S01]  /*6c10*/  IMAD.MOV.U32 R201, RZ, RZ, R93 ;  /* 0x000000ffffc97224 */ /* 0x000fe200078e005d */
[----:B------:R-:W-:Y:S02]  /*6c20*/  MOV R202, R94 ;  /* 0x0000005e00ca7202 */ /* 0x000fe40000000f00 */
[----:B------:R-:W-:Y:S02]  /*6c30*/  MOV R203, R95 ;  /* 0x0000005f00cb7202 */ /* 0x000fe40000000f00 */
[C---:B--2---:R-:W-:Y:S07]  /*6c40*/  HMMA.16816.F32 R92, R144.reuse, R96, R192 ;  /* 0x00000060905c723c */ /* 0x044fee00000018c0 */
[----:B------:R-:W-:Y:S01]  /*6c50*/  IMAD.MOV.U32 R192, RZ, RZ, R103 ;  /* 0x000000ffffc07224 */ /* 0x000fe200078e0067 */
[C---:B------:R-:W-:Y:S07]  /*6c60*/  HMMA.16816.F32 R96, R144.reuse, R98, R184 ;  /* 0x000000629060723c */ /* 0x040fee00000018b8 */
[----:B------:R-:W-:Y:S01]  /*6c70*/  MOV R184, R160 ;  /* 0x000000a000b87202 */ /* 0x000fe20000000f00 */
[----:B---3--:R-:W-:Y:S01]  /*6c80*/  HMMA.16816.F32 R100, R144, R104, R188 ;  /* 0x000000689064723c */ /* 0x008fe200000018bc */
[----:B------:R-:W-:Y:S01]  /*6c90*/  MOV R185, R161 ;  /* 0x000000a100b97202 */ /* 0x000fe20000000f00 */
[----:B------:R-:W-:-:S05]  /*6ca0*/  IMAD.MOV.U32 R186, RZ, RZ, R162 ;  /* 0x000000ffffba7224 */ /* 0x000fca00078e00a2 */
[----:B------:R-:W-:Y:S01]  /*6cb0*/  MOV R191, R7 ;  /* 0x0000000700bf7202 */ /* 0x000fe20000000f00 */
[----:B------:R-:W-:Y:S01]  /*6cc0*/  FADD.FTZ R0, R0, R184 ;  /* 0x000000b800007221 */ /* 0x000fe20000010000 */
[----:B------:R-:W-:Y:S02]  /*6cd0*/  MOV R187, R163 ;  /* 0x000000a300bb7202 */ /* 0x000fe40000000f00 */
[----:B------:R-:W-:Y:S01]  /*6ce0*/  MOV R193, R4 ;  /* 0x0000000400c17202 */ /* 0x000fe20000000f00 */
[----:B------:R-:W-:Y:S01]  /*6cf0*/  FADD.FTZ R2, R2, R191 ;  /* 0x000000bf02027221 */ /* 0x000fe20000010000 */
[----:B------:R-:W-:Y:S01]  /*6d00*/  MOV R194, R5 ;  /* 0x0000000500c27202 */ /* 0x000fe20000000f00 */
[----:B------:R-:W-:Y:S01]  /*6d10*/  FADD.FTZ R0, R186, R0 ;  /* 0x00000000ba007221 */ /* 0x000fe20000010000 */
[----:B------:R-:W-:Y:S01]  /*6d20*/  HMMA.16816.F32 R60, R144, R64, R116 ;  /* 0x00000040903c723c */ /* 0x000fe20000001874 */
[----:B------:R-:W-:Y:S01]  /*6d30*/  FADD.FTZ R2, R185, R2 ;  /* 0x00000002b9027221 */ /* 0x000fe20000010000 */
[----:B------:R-:W-:Y:S01]  /*6d40*/  LDSM.16.MT88.4 R160, [R207+0x1f800] ;  /* 0x01f80000cfa0783b */ /* 0x000fe20000004200 */
[----:B------:R-:W-:-:S02]  /*6d50*/  FADD.FTZ R0, R192, R0 ;  /* 0x00000000c0007221 */ /* 0x000fc40000010000 */
[----:B------:R-:W-:-:S03]  /*6d60*/  FADD.FTZ R2, R187, R2 ;  /* 0x00000002bb027221 */ /* 0x000fc60000010000 */
[----:B------:R-:W-:Y:S01]  /*6d70*/  HMMA.16816.F32 R68, R144, R72, R124 ;  /* 0x000000489044723c */ /* 0x000fe2000000187c */
[----:B------:R-:W-:Y:S02]  /*6d80*/  IMAD.MOV.U32 R195, RZ, RZ, R6 ;  /* 0x000000ffffc37224 */ /* 0x000fe400078e0006 */
[----:B------:R-:W-:Y:S01]  /*6d90*/  LDSM.16.MT88.4 R4, [R206+0x1f800] ;  /* 0x01f80000ce04783b */ /* 0x000fe20000004200 */
[----:B------:R-:W-:-:S04]  /*6da0*/  FADD.FTZ R2, R193, R2 ;  /* 0x00000002c1027221 */ /* 0x000fc80000010000 */
[----:B----4-:R-:W-:Y:S01]  /*6db0*/  HMMA.16816.F32 R76, R144, R80, R132 ;  /* 0x00000050904c723c */ /* 0x010fe20000001884 */
[----:B------:R-:W-:-:S07]  /*6dc0*/  FADD.FTZ R0, R194, R0 ;  /* 0x00000000c2007221 */ /* 0x000fce0000010000 */
[----:B------:R-:W-:Y:S01]  /*6dd0*/  HMMA.16816.F32 R56, R144, R58, R112 ;  /* 0x0000003a9038723c */ /* 0x000fe20000001870 */
[----:B------:R-:W1:Y:S01]  /*6de0*/  LDSM.16.MT88.4 R112, [R207+0x1d800] ;  /* 0x01d80000cf70783b */ /* 0x000e620000004200 */
[----:B------:R-:W-:-:S06]  /*6df0*/  FADD.FTZ R2, R195, R2 ;  /* 0x00000002c3027221 */ /* 0x000fcc0000010000 */
[----:B------:R-:W-:Y:S01]  /*6e00*/  HMMA.16816.F32 R64, R144, R66, R120 ;  /* 0x000000429040723c */ /* 0x000fe20000001878 */
[----:B------:R-:W2:Y:S01]  /*6e10*/  LDSM.16.MT88.4 R120, [R206+0x1d800] ;  /* 0x01d80000ce78783b */ /* 0x000ea20000004200 */
[----:B------:R-:W-:-:S06]  /*6e20*/  FADD.FTZ R0, R200, R0 ;  /* 0x00000000c8007221 */ /* 0x000fcc0000010000 */
[C---:B------:R-:W-:Y:S01]  /*6e30*/  HMMA.16816.F32 R72, R144.reuse, R74, R128 ;  /* 0x0000004a9048723c */ /* 0x040fe20000001880 */
[----:B------:R-:W3:Y:S07]  /*6e40*/  LDSM.16.MT88.4 R128, [R204+0x1f800] ;  /* 0x01f80000cc80783b */ /* 0x000eee0000004200 */
[----:B------:R-:W-:Y:S01]  /*6e50*/  HMMA.16816.F32 R80, R144, R82, R136 ;  /* 0x000000529050723c */ /* 0x000fe20000001888 */
[----:B------:R-:W4:Y:S01]  /*6e60*/  LDSM.16.MT88.4 R136, [R205+0x1f800] ;  /* 0x01f80000cd88783b */ /* 0x000f220000004200 */
[----:B------:R-:W-:-:S02]  /*6e70*/  FADD.FTZ R2, R201, R2 ;  /* 0x00000002c9027221 */ /* 0x000fc40000010000 */
[----:B------:R-:W-:Y:S02]  /*6e80*/  FADD.FTZ R0, R202, R0 ;  /* 0x00000000ca007221 */ /* 0x000fe40000010000 */
[----:B------:R-:W-:Y:S02]  /*6e90*/  FADD.FTZ R2, R203, R2 ;  /* 0x00000002cb027221 */ /* 0x000fe40000010000 */
[----:B------:R-:W-:Y:S01]  /*6ea0*/  FADD.FTZ R0, R196, R0 ;  /* 0x00000000c4007221 */ /* 0x000fe20000010000 */
[----:B------:R-:W-:Y:S01]  /*6eb0*/  MOV R199, R111 ;  /* 0x0000006f00c77202 */ /* 0x000fe20000000f00 */
[----:B------:R-:W-:Y:S02]  /*6ec0*/  FADD.FTZ R2, R197, R2 ;  /* 0x00000002c5027221 */ /* 0x000fe40000010000 */
        /* <DEDUP_REMOVED lines=30> */
[----:B------:R-:W-:Y:S01]  /*70b0*/  USHF.R.S32.HI UR20, URZ, 0x1f, UR5 ;  /* 0x0000001f3f147899 */ /* 0x000fe20008011405 */
[--C-:B------:R-:W-:Y:S01]  /*70c0*/  SHF.R.S32.HI R5, RZ, 0x1f, R248.reuse ;  /* 0x0000001fff057819 */ /* 0x100fe200000114f8 */
[----:B------:R-:W-:Y:S01]  /*70d0*/  ULDC.64 UR6, c[0x0][0x1b8] ;  /* 0x00006e0000067ab9 */ /* 0x000fe20000000a00 */
[----:B------:R-:W3:Y:S01]  /*70e0*/  LDL R197, [R1+0xc] ;  /* 0x00000c0001c57983 */ /* 0x000ee20000100800 */
[----:B------:R-:W-:Y:S01]  /*70f0*/  UIMAD UR6, UR20, UR6, URZ ;  /* 0x00000006140672a4 */ /* 0x000fe2000f8e023f */
[----:B------:R-:W-:Y:S01]  /*7100*/  IMAD.U32 R6, RZ, RZ, UR5 ;  /* 0x00000005ff067e24 */ /* 0x000fe2000f8e00ff */
[----:B------:R-:W-:Y:S01]  /*7110*/  ULDC.64 UR8, c[0x0][0x1b0] ;  /* 0x00006c0000087ab9 */ /* 0x000fe20000000a00 */
[----:B------:R-:W4:Y:S01]  /*7120*/  LDL R198, [R1+0x8] ;  /* 0x0000080001c67983 */ /* 0x000f220000100800 */
[----:B------:R-:W-:Y:S01]  /*7130*/  IMAD.MOV.U32 R4, RZ, RZ, R248 ;  /* 0x000000ffff047224 */ /* 0x000fe200078e00f8 */
[----:B------:R-:W-:Y:S01]  /*7140*/  UIMAD UR6, UR5, UR7, UR6 ;  /* 0x00000007050672a4 */ /* 0x000fe2000f8e0206 */
[----:B------:R-:W-:Y:S01]  /*7150*/  IMAD.U32 R0, RZ, RZ, UR5 ;  /* 0x00000005ff007e24 */ /* 0x000fe2000f8e00ff */
[----:B------:R-:W4:Y:S01]  /*7160*/  LDL R199, [R1+0x10] ;  /* 0x0000100001c77983 */ /* 0x000f220000100800 */
[----:B------:R-:W-:Y:S01]  /*7170*/  UIMAD UR8, UR20, UR8, URZ ;  /* 0x00000008140872a4 */ /* 0x000fe2000f8e023f */
[--C-:B------:R-:W-:Y:S01]  /*7180*/  IMAD.WIDE.U32 R6, R6, c[0x0][0x1b0], R4.reuse ;  /* 0x00006c0006067a25 */ /* 0x100fe200078e0004 */
[----:B------:R-:W-:Y:S01]  /*7190*/  UIADD3 UR7, UR16, 0x3f, URZ ;  /* 0x0000003f10077890 */ /* 0x000fe2000fffe03f */
[----:B------:R-:W1:Y:S01]  /*71a0*/  S2R R242, SR_TID.X ;  /* 0x0000000000f27919 */ /* 0x000e620000002100 */
[----:B------:R-:W-:Y:S01]  /*71b0*/  UIMAD UR8, UR5, UR9, UR8 ;  /* 0x00000009050872a4 */ /* 0x000fe2000f8e0208 */
[----:B------:R-:W-:Y:S01]  /*71c0*/  IMAD.WIDE.U32 R4, R0, c[0x0][0x1b8], R4 ;  /* 0x00006e0000047a25 */ /* 0x000fe200078e0004 */
[----:B------:R-:W-:Y:S01]  /*71d0*/  IADD3 R0, P1, R6, UR12, RZ ;  /* 0x0000000c06007c10 */ /* 0x000fe2000ff3e0ff */
[----:B------:R-:W-:-:S02]  /*71e0*/  USHF.R.S32.HI UR5, URZ, 0x1f, UR7 ;  /* 0x0000001f3f057899 */ /* 0x000fc40008011407 */
[----:B------:R-:W-:Y:S01]  /*71f0*/  IMAD.U32 R239, RZ, RZ, UR6 ;  /* 0x00000006ffef7e24 */ /* 0x000fe2000f8e00ff */
[----:B------:R-:W-:Y:S01]  /*7200*/  IADD3 R2, P0, R4, UR14, RZ ;  /* 0x0000000e04027c10 */ /* 0x000fe2000ff1e0ff */
[----:B------:R-:W-:Y:S01]  /*7210*/  IMAD.U32 R240, RZ, RZ, UR8 ;  /* 0x00000008fff07e24 */ /* 0x000fe2000f8e00ff */
[----:B------:R-:W-:Y:S01]  /*7220*/  ULEA.HI UR7, UR5, UR7, URZ, 0x6 ;  /* 0x0000000705077291 */ /* 0x000fe2000f8f303f */
[----:B------:R-:W-:Y:S01]  /*7230*/  IMAD.U32 R4, RZ, RZ, UR16 ;  /* 0x00000010ff047e24 */ /* 0x000fe2000f8e00ff */
[----:B------:R-:W-:Y:S01]  /*7240*/  IADD3.X R239, R239, UR11, R5, P0, !PT ;  /* 0x0000000befef7c10 */ /* 0x000fe200087fe405 */
[----:B------:R-:W-:Y:S01]  /*7250*/  IMAD.MOV.U32 R150, RZ, RZ, R3 ;  /* 0x000000ffff967224 */ /* 0x000fe200078e0003 */
[----:B------:R-:W-:Y:S01]  /*7260*/  LEA R241, P0, R2, c[0x0][0x170], 0x1 ;  /* 0x00005c0002f17a11 */ /* 0x000fe200078008ff */
[----:B------:R-:W-:Y:S01]  /*7270*/  IMAD.MOV.U32 R149, RZ, RZ, R148 ;  /* 0x000000ffff957224 */ /* 0x000fe200078e0094 */
[----:B------:R-:W-:Y:S01]  /*7280*/  IADD3.X R240, R240, UR10, R7, P1, !PT ;  /* 0x0000000af0f07c10 */ /* 0x000fe20008ffe407 */
[----:B------:R-:W-:Y:S01]  /*7290*/  ULEA.HI.SX32 UR5, UR7, 0xfffffffe, 0x1a ;  /* 0xfffffffe07057891 */ /* 0x000fe2000f8fd23f */
[----:B------:R-:W-:Y:S01]  /*72a0*/  LEA.HI.X R239, R2, c[0x0][0x174], R239, 0x1, P0 ;  /* 0x00005d0002ef7a11 */ /* 0x000fe200000f0cef */
[----:B------:R-:W-:Y:S01]  /*72b0*/  ULEA.HI.SX32 UR8, UR7, 0xfffffffd, 0x1a ;  /* 0xfffffffd07087891 */ /* 0x000fe2000f8fd23f */
[----:B------:R-:W-:Y:S01]  /*72c0*/  IADD3 R234, P0, R236, 0x20, RZ ;  /* 0x00000020ecea7810 */ /* 0x000fe20007f1e0ff */
[----:B------:R-:W-:Y:S01]  /*72d0*/  UMOV UR11, URZ ;  /* 0x0000003f000b7c82 */ /* 0x000fe20008000000 */
[----:B------:R-:W-:Y:S01]  /*72e0*/  ISETP.GE.AND P4, PT, R248, c[0x0][0x220], PT ;  /* 0x00008800f8007a0c */ /* 0x000fe20003f86270 */
[----:B------:R-:W-:Y:S01]  /*72f0*/  ULDC.64 UR6, c[0x0][0x1a0] ;  /* 0x0000680000067ab9 */ /* 0x000fe20000000a00 */
[----:B-1----:R-:W-:-:S02]  /*7300*/  LOP3.LUT R8, R242, 0x3, RZ, 0xc0, !PT ;  /* 0x00000003f2087812 */ /* 0x002fc400078ec0ff */
[----:B------:R-:W-:Y:S01]  /*7310*/  LEA R242, P1, R0, c[0x0][0x168], 0x1 ;  /* 0x00005a0000f27a11 */ /* 0x000fe200078208ff */
[----:B------:R-:W-:-:S03]  /*7320*/  IMAD.X R235, RZ, RZ, R237, P0 ;  /* 0x000000ffffeb7224 */ /* 0x000fc600000e06ed */
[----:B------:R-:W-:Y:S01]  /*7330*/  LEA.HI.X R240, R0, c[0x0][0x16c], R240, 0x1, P1 ;  /* 0x00005b0000f07a11 */ /* 0x000fe200008f0cf0 */
[----:B--2---:R-:W-:Y:S01]  /*7340*/  IMAD R6, R8, -0x2, R243 ;  /* 0xfffffffe08067824 */ /* 0x004fe200078e02f3 */
[----:B---3--:R-:W-:-:S04]  /*7350*/  ISETP.GE.AND P3, PT, R197, c[0x0][0x220], PT ;  /* 0x00008800c5007a0c */ /* 0x008fc80003f66270 */
[----:B------:R-:W-:Y:S02]  /*7360*/  IADD3 R243, R4, -UR17, R6 ;  /* 0x8000001104f37c10 */ /* 0x000fe4000fffe006 */
[----:B----4-:R-:W-:Y:S02]  /*7370*/  ISETP.GE.AND P2, PT, R198, c[0x0][0x220], PT ;  /* 0x00008800c6007a0c */ /* 0x010fe40003f46270 */
[----:B------:R-:W-:Y:S01]  /*7380*/  ISETP.GE.AND P1, PT, R199, c[0x0][0x220], PT ;  /* 0x00008800c7007a0c */ /* 0x000fe20003f26270 */
[----:B------:R-:W-:Y:S05]  /*7390*/  BRA `(.L_x_373) ;  /* 0x0000045000007947 */ /* 0x000fea0003800000 */
.L_x_375:
        /* <DEDUP_REMOVED lines=9> */
[----:B------:R-:W-:Y:S03]  /*7430*/  @!P4 SHF.R.S32.HI R171, RZ, 0x1f, R0 ;  /* 0x0000001fffabc819 */ /* 0x000fe60000011400 */
[----:B------:R-:W-:Y:S02]  /*7440*/  @!P4 IMAD R174, R174, c[0x0][0x198], RZ ;  /* 0x00006600aeaeca24 */ /* 0x000fe400078e02ff */
[----:B------:R-:W-:Y:S02]  /*7450*/  @!P4 IMAD R172, R171, c[0x0][0x198], RZ ;  /* 0x00006600abacca24 */ /* 0x000fe400078e02ff */
[----:B------:R-:W-:Y:S02]  /*7460*/  @!P4 IMAD R174, R148, c[0x0][0x19c], R174 ;  /* 0x0000670094aeca24 */ /* 0x000fe400078e02ae */
[----:B------:R-:W-:Y:S02]  /*7470*/  @!P4 IMAD R0, R0, c[0x0][0x19c], R172 ;  /* 0x000067000000ca24 */ /* 0x000fe400078e02ac */
[----:B------:R-:W-:Y:S04]  /*7480*/  @!P4 IMAD.WIDE.U32 R172, R173, c[0x0][0x198], RZ ;  /* 0x00006600adacca25 */ /* 0x000fe800078e00ff */
[----:B------:R-:W-:Y:S01]  /*7490*/  @!P4 IMAD.IADD R174, R173, 0x1, R174 ;  /* 0x00000001adaec824 */ /* 0x000fe200078e02ae */
[-C--:B------:R-:W-:Y:S01]  /*74a0*/  @!P4 LEA R148, P6, R172, R246.reuse, 0x6 ;  /* 0x000000f6ac94c211 */ /* 0x080fe200078c30ff */
[----:B------:R-:W-:Y:S03]  /*74b0*/  @!P4 IMAD.WIDE.U32 R170, R170, c[0x0][0x198], RZ ;  /* 0x00006600aaaaca25 */ /* 0x000fe600078e00ff */
[-C--:B------:R-:W-:Y:S01]  /*74c0*/  @!P4 LEA.HI.X R174, R172, R245.reuse, R174, 0x6, P6 ;  /* 0x000000f5acaec211 */ /* 0x080fe200030f34ae */
[----:B------:R-:W-:Y:S01]  /*74d0*/  @!P4 IMAD.IADD R0, R171, 0x1, R0 ;  /* 0x00000001ab00c824 */ /* 0x000fe200078e0200 */
[----:B------:R-:W-:Y:S02]  /*74e0*/  @!P4 LEA R172, P6, R148, c[0x0][0x168], 0x1 ;  /* 0x00005a0094acca11 */ /* 0x000fe400078c08ff */
[----:B------:R-:W-:Y:S02]  /*74f0*/  @!P4 LEA R175, P0, R170, R246, 0x6 ;  /* 0x000000f6aaafc211 */ /* 0x000fe400078030ff */
[----:B------:R-:W-:Y:S02]  /*7500*/  @!P4 LEA.HI.X R173, R148, c[0x0][0x16c], R174, 0x1, P6 ;  /* 0x00005b0094adca11 */ /* 0x000fe400030f0cae */
[----:B------:R-:W-:Y:S02]  /*7510*/  @!P4 LEA.HI.X R170, R170, R245, R0, 0x6, P0 ;  /* 0x000000f5aaaac211 */ /* 0x000fe400000f3400 */
[----:B------:R-:W-:Y:S01]  /*7520*/  @!P4 IADD3 R0, P0, R175, UR25, RZ ;  /* 0x00000019af00cc10 */ /* 0x000fe2000ff1e0ff */
[----:B------:R-:W-:Y:S01]  /*7530*/  @!PT LDS RZ, [RZ] ;  /* 0x00000000fffff984 */ /* 0x000fe20000000800 */
[----:B------:R-:W-:Y:S01]  /*7540*/  @!PT LDS RZ, [RZ] ;  /* 0x00000000fffff984 */ /* 0x000fe20000000800 */
[----:B------:R-:W-:Y:S01]  /*7550*/  @!PT LDS RZ, [RZ] ;  /* 0x00000000fffff984 */ /* 0x000fe20000000800 */
[----:B------:R1:W-:Y:S03]  /*7560*/  @!P4 LDGSTS.E.BYPASS.LTC128B.128 [R230+0x10000], [R172.64] ;  /* 0x10000000ace6cfae */ /* 0x0003e6000b901d52 */
[----:B------:R-:W-:Y:S01]  /*7570*/  @!P4 IADD3.X R171, R170, UR26, RZ, P0, !PT ;  /* 0x0000001aaaabcc10 */ /* 0x000fe200087fe4ff */
[----:B------:R1:W-:Y:S01]  /*7580*/  @P3 STS.128 [R230+0x12000], RZ ;  /* 0x012000ffe6003388 */ /* 0x0003e20000000c00 */
[C---:B------:R-:W-:Y:S03]  /*7590*/  @!P4 LEA R170, P0, R0.reuse, c[0x0][0x168], 0x1 ;  /* 0x00005a0000aaca11 */ /* 0x040fe600078008ff */
        /* <DEDUP_REMOVED lines=37> */
.L_x_373:
[----:B------:R-:W-:Y:S01]  /*77f0*/  UIADD3 UR10, UR5, -UR11, URZ ;  /* 0x8000000b050a7290 */ /* 0x000fe2000fffe03f */
[----:B------:R-:W-:Y:S04]  /*7800*/  DEPBAR.LE SB0, 0x0 ;  /* 0x000080000000791a */ /* 0x000fe80000000000 */
[----:B------:R-:W-:Y:S01]  /*7810*/  USHF.R.S32.HI UR9, URZ, 0x1f, UR10 ;  /* 0x0000001f3f097899 */ /* 0x000fe2000801140a */
[----:B------:R-:W-:Y:S01]  /*7820*/  BAR.SYNC.DEFER_BLOCKING 0x0 ;  /* 0x0000000000007b1d */ /* 0x000fe20000010000 */
[----:B------:R-:W-:Y:S01]  /*7830*/  IMAD.U32 R4, RZ, RZ, UR10 ;  /* 0x0000000aff047e24 */ /* 0x000fe2000f8e00ff */
[----:B------:R-:W-:Y:S01]  /*7840*/  UIMAD.WIDE.U32 UR20, UR10, UR6, URZ ;  /* 0x000000060a1472a5 */ /* 0x000fe2000f8e003f */
[----:B------:R-:W-:Y:S01]  /*7850*/  IMAD.U32 R2, RZ, RZ, UR10 ;  /* 0x0000000aff027e24 */ /* 0x000fe2000f8e00ff */
[----:B------:R-:W-:Y:S01]  /*7860*/  UIMAD UR9, UR9, UR6, URZ ;  /* 0x00000006090972a4 */ /* 0x000fe2000f8e023f */
[----:B------:R-:W-:Y:S01]  /*7870*/  IMAD.U32 R3, RZ, RZ, UR10 ;  /* 0x0000000aff037e24 */ /* 0x000fe2000f8e00ff */
[----:B------:R-:W-:Y:S01]  /*7880*/  LEA R4, P5, R4, R236, 0x6 ;  /* 0x000000ec04047211 */ /* 0x000fe200078a30ff */
[----:B------:R-:W-:Y:S01]  /*7890*/  IMAD.U32 R0, RZ, RZ, UR10 ;  /* 0x0000000aff007e24 */ /* 0x000fe2000f8e00ff */
[----:B------:R-:W-:Y:S01]  /*78a0*/  UIMAD UR9, UR10, UR7, UR9 ;  /* 0x000000070a0972a4 */ /* 0x000fe2000f8e0209 */
[----:B------:R-:W-:Y:S01]  /*78b0*/  IMAD.U32 R6, RZ, RZ, UR20 ;  /* 0x00000014ff067e24 */ /* 0x000fe2000f8e00ff */
[----:B------:R-:W-:Y:S01]  /*78c0*/  LEA R2, P0, R2, R234, 0x6 ;  /* 0x000000ea02027211 */ /* 0x000fe200078030ff */
[----:B------:R-:W-:Y:S01]  /*78d0*/  IMAD.U32 R7, RZ, RZ, UR21 ;  /* 0x00000015ff077e24 */ /* 0x000fe2000f8e00ff */
[----:B------:R-:W-:Y:S01]  /*78e0*/  UIADD3 UR9, UR21, UR9, URZ ;  /* 0x0000000915097290 */ /* 0x000fe2000fffe03f */
[----:B------:R-:W-:Y:S01]  /*78f0*/  LEA.HI.X.SX32 R5, R3, R237, 0x6, P5 ;  /* 0x000000ed03057211 */ /* 0x000fe200028f36ff */
[----:B------:R-:W-:Y:S01]  /*7900*/  IMAD.WIDE.U32 R12, R4, c[0x0][0x1a0], RZ ;  /* 0x00006800040c7a25 */ /* 0x000fe200078e00ff */
[----:B------:R-:W-:Y:S02]  /*7910*/  LEA.HI.X.SX32 R3, R0, R235, 0x6, P0 ;  /* 0x000000eb00037211 */ /* 0x000fe400000f36ff */
[----:B------:R-:W-:Y:S01]  /*7920*/  LEA R0, P0, R6, R250, 0x6 ;  /* 0x000000fa06007211 */ /* 0x000fe200078030ff */
[----:B------:R-:W-:Y:S01]  /*7930*/  IMAD.U32 R7, RZ, RZ, UR9 ;  /* 0x00000009ff077e24 */ /* 0x000fe2000f8e00ff */
[----:B------:R-:W-:Y:S01]  /*7940*/  MOV R14, c[0x0][0x1a0] ;  /* 0x00006800000e7a02 */ /* 0x000fe20000000f00 */
[----:B------:R-:W-:Y:S01]  /*7950*/  IMAD R5, R5, c[0x0][0x1a0], RZ ;  /* 0x0000680005057a24 */ /* 0x000fe200078e02ff */
[----:B------:R-:W-:Y:S01]  /*7960*/  @!P4 LEA R8, P5, R0, c[0x0][0x170], 0x1 ;  /* 0x00005c000008ca11 */ /* 0x000fe200078a08ff */
[----:B------:R-:W-:Y:S01]  /*7970*/  IMAD.MOV.U32 R15, RZ, RZ, c[0x0][0x1a4] ;  /* 0x00006900ff0f7624 */ /* 0x000fe200078e00ff */
[----:B------:R-:W-:Y:S01]  /*7980*/  LEA.HI.X R6, R6, R252, R7, 0x6, P0 ;  /* 0x000000fc06067211 */ /* 0x000fe200000f3407 */
[----:B------:R-:W-:Y:S01]  /*7990*/  IMAD R5, R4, c[0x0][0x1a4], R5 ;  /* 0x0000690004057a24 */ /* 0x000fe200078e0205 */
[----:B------:R-:W-:Y:S01]  /*79a0*/  @P4 STS.128 [R230+0x18000], RZ ;  /* 0x018000ffe6004388 */ /* 0x000fe20000000c00 */
[----:B------:R-:W-:Y:S01]  /*79b0*/  LEA R4, P6, R12, R241, 0x1 ;  /* 0x000000f10c047211 */ /* 0x000fe200078c08ff */
[----:B------:R-:W-:Y:S01]  /*79c0*/  IMAD R3, R3, c[0x0][0x1a0], RZ ;  /* 0x0000680003037a24 */ /* 0x000fe200078e02ff */
[----:B------:R-:W-:Y:S01]  /*79d0*/  @!P4 LEA.HI.X R9, R0, c[0x0][0x174], R6, 0x1, P5 ;  /* 0x00005d000009ca11 */ /* 0x000fe200028f0c06 */
[----:B------:R-:W-:Y:S01]  /*79e0*/  IMAD.IADD R5, R13, 0x1, R5 ;  /* 0x000000010d057824 */ /* 0x000fe200078e0205 */
[----:B------:R-:W-:Y:S01]  /*79f0*/  LEA R7, P0, R14, R0, 0x5 ;  /* 0x000000000e077211 */ /* 0x000fe200078028ff */
[----:B------:R-:W-:Y:S01]  /*7a00*/  IMAD.WIDE.U32 R10, R2, c[0x0][0x1a0], RZ ;  /* 0x00006800020a7a25 */ /* 0x000fe200078e00ff */
[----:B------:R-:W-:Y:S01]  /*7a10*/  UIADD3 UR9, UR8, -UR11, URZ ;  /* 0x8000000b08097290 */ /* 0x000fe2000fffe03f */
[----:B------:R-:W-:Y:S01]  /*7a20*/  @!PT LDS RZ, [RZ] ;  /* 0x00000000fffff984 */ /* 0x000fe20000000800 */
[----:B------:R-:W-:Y:S01]  /*7a30*/  @!PT LDS RZ, [RZ] ;  /* 0x00000000fffff984 */ /* 0x000fe20000000800 */
[----:B------:R-:W-:Y:S01]  /*7a40*/  @!PT LDS RZ, [RZ] ;  /* 0x00000000fffff984 */ /* 0x000fe20000000800 */
[----:B------:R1:W-:Y:S01]  /*7a50*/  @!P4 LDGSTS.E.BYPASS.LTC128B.128 [R230+0x18000], [R8.64] ;  /* 0x1800000008e6cfae */ /* 0x0003e2000b901d52 */
[----:B------:R-:W-:Y:S01]  /*7a60*/  LEA.HI.X R5, R12, R239, R5, 0x1, P6 ;  /* 0x000000ef0c057211 */ /* 0x000fe200030f0c05 */
[----:B------:R-:W-:Y:S01]  /*7a70*/  IMAD R3, R2, c[0x0][0x1a4], R3 ;  /* 0x0000690002037a24 */ /* 0x000fe200078e0203 */
[----:B------:R-:W-:Y:S01]  /*7a80*/  LEA.HI.X R0, R14, R6, R15, 0x5, P0 ;  /* 0x000000060e007211 */ /* 0x000fe200000f2c0f */
[----:B------:R-:W-:Y:S01]  /*7a90*/  @P3 STS.128 [R230+0x1a000], RZ ;  /* 0x01a000ffe6003388 */ /* 0x000fe20000000c00 */
[----:B------:R-:W-:Y:S01]  /*7aa0*/  @!P4 LEA R6, P0, R7, c[0x0][0x170], 0x1 ;  /* 0x00005c000706ca11 */ /* 0x000fe200078008ff */
[----:B------:R-:W-:Y:S01]  /*7ab0*/  IMAD.IADD R3, R11, 0x1, R3 ;  /* 0x000000010b037824 */ /* 0x000fe200078e0203 */
[C---:B------:R-:W-:Y:S01]  /*7ac0*/  LEA R2, P5, R10.reuse, R241, 0x1 ;  /* 0x000000f10a027211 */ /* 0x040fe200078a08ff */
[----:B------:R-:W-:Y:S01]  /*7ad0*/  @!PT LDS RZ, [RZ] ;  /* 0x00000000fffff984 */ /* 0x000fe20000000800 */
[----:B------:R-:W-:Y:S01]  /*7ae0*/  @!PT LDS RZ, [RZ] ;  /* 0x00000000fffff984 */ /* 0x000fe20000000800 */
[----:B------:R-:W-:Y:S01]  /*7af0*/  @!PT LDS RZ, [RZ] ;  /* 0x00000000fffff984 */ /* 0x000fe20000000800 */
[----:B------:R2:W-:Y:S01]  /*7b00*/  @!P3 LDGSTS.E.BYPASS.LTC128B.128 [R230+0x1a000], [R4.64+0x80] ;  /* 0x1a00008004e6bfae */ /* 0x0005e2000b901d52 */
[----:B------:R-:W-:Y:S02]  /*7b10*/  @!P4 LEA.HI.X R7, R7, c[0x0][0x174], R0, 0x1, P0 ;  /* 0x00005d000707ca11 */ /* 0x000fe400000f0c00 */
[----:B------:R-:W-:Y:S01]  /*7b20*/  LEA.HI.X R3, R10, R239, R3, 0x1, P5 ;  /* 0x000000ef0a037211 */ /* 0x000fe200028f0c03 */
[----:B------:R-:W-:Y:S01]  /*7b30*/  @P2 STS.128 [R230+0x1c000], RZ ;  /* 0x01c000ffe6002388 */ /* 0x000fe20000000c00 */
[----:B------:R-:W-:Y:S03]  /*7b40*/  MOV R0, UR9 ;  /* 0x0000000900007c02 */ /* 0x000fe60008000f00 */
        /* <DEDUP_REMOVED lines=29> */
[----:B-----5:R-:W-:Y:S04]  /*7d20*/  LDSM.16.M88.4 R32, [R210] ;  /* 0x00000000d220783b */ /* 0x020fe80000000200 */
[----:B-1----:R-:W2:Y:S04]  /*7d30*/  LDSM.16.M88.4 R8, [R151+0x10000] ;  /* 0x010000009708783b */ /* 0x002ea80000000200 */
[----:B------:R-:W1:Y:S04]  /*7d40*/  LDSM.16.M88.4 R16, [R151+0x10800] ;  /* 0x010800009710783b */ /* 0x000e680000000200 */
[----:B------:R-:W4:Y:S04]  /*7d50*/  LDSM.16.M88.4 R24, [R151+0x11000] ;  /* 0x011000009718783b */ /* 0x000f280000000200 */
[----:B------:R-:W0:Y:S04]  /*7d60*/  LDGDEPBAR ;  /* 0x00000000000079af */ /* 0x000e280000000000 */
[----:B------:R-:W1:Y:S01]  /*7d70*/  LDSM.16.M88.4 R168, [R151+0x11800] ;  /* 0x0118000097a8783b */ /* 0x000e620000000200 */
[C---:B---3--:R-:W-:Y:S03]  /*7d80*/  LEA R2, P0, R0.reuse, R234, 0x6 ;  /* 0x000000ea00027211 */ /* 0x048fe600078030ff */
[----:B------:R-:W-:Y:S01]  /*7d90*/  LDSM.16.M88.4 R172, [R211] ;  /* 0x00000000d3ac783b */ /* 0x000fe20000000200 */
[----:B------:R-:W-:Y:S03]  /*7da0*/  LEA.HI.X.SX32 R3, R0, R235, 0x6, P0 ;  /* 0x000000eb00037211 */ /* 0x000fe600000f36ff */
[----:B------:R-:W3:Y:S04]  /*7db0*/  LDSM.16.M88.4 R176, [R214] ;  /* 0x00000000d6b0783b */ /* 0x000ee80000000200 */
[----:B------:R-:W3:Y:S01]  /*7dc0*/  LDSM.16.M88.4 R180, [R229] ;  /* 0x00000000e5b4783b */ /* 0x000ee20000000200 */
[----:B------:R-:W-:Y:S03]  /*7dd0*/  IMAD R3, R3, c[0x0][0x198], RZ ;  /* 0x0000660003037a24 */ /* 0x000fe600078e02ff */
[----:B------:R-:W3:Y:S01]  /*7de0*/  LDSM.16.M88.4 R184, [R228] ;  /* 0x00000000e4b8783b */ /* 0x000ee20000000200 */
[----:B------:R-:W-:Y:S03]  /*7df0*/  IMAD R3, R2, c[0x0][0x19c], R3 ;  /* 0x0000670002037a24 */ /* 0x000fe600078e0203 */
[----:B------:R-:W3:Y:S01]  /*7e00*/  LDSM.16.M88.4 R188, [R227] ;  /* 0x00000000e3bc783b */ /* 0x000ee20000000200 */
[C---:B--2---:R-:W-:Y:S03]  /*7e10*/  HMMA.16816.F32 R4, R32.reuse, R8, RZ ;  /* 0x000000082004723c */ /* 0x044fe600000018ff */
[----:B------:R-:W-:Y:S04]  /*7e20*/  LDSM.16.M88.4 R192, [R213] ;  /* 0x00000000d5c0783b */ /* 0x000fe80000000200 */
[----:B------:R-:W2:Y:S01]  /*7e30*/  LDSM.16.M88.4 R196, [R209+0x10000] ;  /* 0x01000000d1c4783b */ /* 0x000ea20000000200 */
[C---:B------:R-:W-:Y:S03]  /*7e40*/  HMMA.16816.F32 R8, R32.reuse, R10, RZ ;  /* 0x0000000a2008723c */ /* 0x040fe600000018ff */
[----:B------:R-:W-:Y:S05]  /*7e50*/  LDSM.16.M88.4 R200, [R209+0x11800] ;  /* 0x01180000d1c8783b */ /* 0x000fea0000000200 */
[C---:B-1----:R-:W-:Y:S08]  /*7e60*/  HMMA.16816.F32 R12, R32.reuse, R16, RZ ;  /* 0x00000010200c723c */ /* 0x042ff000000018ff */
[C---:B------:R-:W-:Y:S08]  /*7e70*/  HMMA.16816.F32 R16, R32.reuse, R18, RZ ;  /* 0x000000122010723c */ /* 0x040ff000000018ff */
[C---:B----4-:R-:W-:Y:S08]  /*7e80*/  HMMA.16816.F32 R20, R32.reuse, R24, RZ ;  /* 0x000000182014723c */ /* 0x050ff000000018ff */
[C---:B------:R-:W-:Y:S08]  /*7e90*/  HMMA.16816.F32 R24, R32.reuse, R26, RZ ;  /* 0x0000001a2018723c */ /* 0x040ff000000018ff */
[C---:B------:R-:W-:Y:S08]  /*7ea0*/  HMMA.16816.F32 R28, R32.reuse, R168, RZ ;  /* 0x000000a8201c723c */ /* 0x040ff000000018ff */
[----:B------:R-:W-:Y:S01]  /*7eb0*/  HMMA.16816.F32 R32, R32, R170, RZ ;  /* 0x000000aa2020723c */ /* 0x000fe200000018ff */
[----:B------:R-:W1:Y:S07]  /*7ec0*/  LDSM.16.M88.4 R168, [R209+0x10800] ;  /* 0x01080000d1a8783b */ /* 0x000e6e0000000200 */
[C---:B---3--:R-:W-:Y:S08]  /*7ed0*/  HMMA.16816.F32 R4, R172.reuse, R176, R4 ;  /* 0x000000b0ac04723c */ /* 0x048ff00000001804 */
[C---:B------:R-:W-:Y:S01]  /*7ee0*/  HMMA.16816.F32 R8, R172.reuse, R178, R8 ;  /* 0x000000b2ac08723c */ /* 0x040fe20000001808 */
[----:B------:R-:W3:Y:S07]  /*7ef0*/  LDSM.16.M88.4 R176, [R209+0x11000] ;  /* 0x01100000d1b0783b */ /* 0x000eee0000000200 */
        /* <DEDUP_REMOVED lines=18> */
[----:B------:R-:W1:Y:S07]  /*8020*/  LDSM.16.M88.4 R176, [R151+0x12000] ;  /* 0x0120000097b0783b */ /* 0x000e6e0000000200 */
[C---:B------:R-:W-:Y:S08]  /*8030*/  HMMA.16816.F32 R28, R192.reuse, R200, R28 ;  /* 0x000000c8c01c723c */ /* 0x040ff0000000181c */
[----:B------:R-:W-:Y:S01]  /*8040*/  HMMA.16816.F32 R32, R192, R202, R32 ;  /* 0x000000cac020723c */ /* 0x000fe20000001820 */
[----:B------:R-:W-:Y:S04]  /*8050*/  LDSM.16.M88.4 R192, [R226] ;  /* 0x00000000e2c0783b */ /* 0x000fe80000000200 */
[----:B------:R-:W-:Y:S03]  /*8060*/  LDSM.16.M88.4 R200, [R223] ;  /* 0x00000000dfc8783b */ /* 0x000fe60000000200 */
[C---:B----4-:R-:W-:Y:S08]  /*8070*/  HMMA.16816.F32 R4, R172.reuse, R180, R4 ;  /* 0x000000b4ac04723c */ /* 0x050ff00000001804 */
[C---:B------:R-:W-:Y:S01]  /*8080*/  HMMA.16816.F32 R8, R172.reuse, R182, R8 ;  /* 0x000000b6ac08723c */ /* 0x040fe20000001808 */
[----:B------:R-:W3:Y:S07]  /*8090*/  LDSM.16.M88.4 R180, [R151+0x12800] ;  /* 0x0128000097b4783b */ /* 0x000eee0000000200 */
        /* <DEDUP_REMOVED lines=8> */
[----:B------:R-:W2:Y:S04]  /*8120*/  LDSM.16.M88.4 R172, [R151+0x13800] ;  /* 0x0138000097ac783b */ /* 0x000ea80000000200 */
[----:B------:R-:W2:Y:S03]  /*8130*/  LDSM.16.M88.4 R196, [R225] ;  /* 0x00000000e1c4783b */ /* 0x000ea60000000200 */
[C---:B-1----:R-:W-:Y:S08]  /*8140*/  HMMA.16816.F32 R4, R168.reuse, R176, R4 ;  /* 0x000000b0a804723c */ /* 0x042ff00000001804 */
[C---:B------:R-:W-:Y:S01]  /*8150*/  HMMA.16816.F32 R8, R168.reuse, R178, R8 ;  /* 0x000000b2a808723c */ /* 0x040fe20000001808 */
[----:B------:R-:W1:Y:S07]  /*8160*/  LDSM.16.M88.4 R176, [R224] ;  /* 0x00000000e0b0783b */ /* 0x000e6e0000000200 */
[C---:B---3--:R-:W-:Y:S08]  /*8170*/  HMMA.16816.F32 R12, R168.reuse, R180, R12 ;  /* 0x000000b4a80c723c */ /* 0x048ff0000000180c */
[C---:B------:R-:W-:Y:S01]  /*8180*/  HMMA.16816.F32 R16, R168.reuse, R182, R16 ;  /* 0x000000b6a810723c */ /* 0x040fe20000001810 */
[----:B------:R-:W-:Y:S07]  /*8190*/  LDSM.16.M88.4 R180, [R209+0x12800] ;  /* 0x01280000d1b4783b */ /* 0x000fee0000000200 */
[C---:B----4-:R-:W-:Y:S08]  /*81a0*/  HMMA.16816.F32 R20, R168.reuse, R184, R20 ;  /* 0x000000b8a814723c */ /* 0x050ff00000001814 */
[C---:B------:R-:W-:Y:S01]  /*81b0*/  HMMA.16816.F32 R24, R168.reuse, R186, R24 ;  /* 0x000000baa818723c */ /* 0x040fe20000001818 */
[----:B------:R-:W-:Y:S07]  /*81c0*/  LDSM.16.M88.4 R184, [R209+0x13800] ;  /* 0x01380000d1b8783b */ /* 0x000fee0000000200 */
[C---:B--2---:R-:W-:Y:S08]  /*81d0*/  HMMA.16816.F32 R28, R168.reuse, R172, R28 ;  /* 0x000000aca81c723c */ /* 0x044ff0000000181c */
[----:B------:R-:W-:Y:S01]  /*81e0*/  HMMA.16816.F32 R32, R168, R174, R32 ;  /* 0x000000aea820723c */ /* 0x000fe20000001820 */
[----:B------:R-:W-:Y:S04]  /*81f0*/  LDSM.16.M88.4 R168, [R213+0x4000] ;  /* 0x00400000d5a8783b */ /* 0x000fe80000000200 */
[----:B------:R-:W2:Y:S03]  /*8200*/  LDSM.16.M88.4 R172, [R209+0x12000] ;  /* 0x01200000d1ac783b */ /* 0x000ea60000000200 */
[C---:B------:R-:W-:Y:S08]  /*8210*/  HMMA.16816.F32 R4, R188.reuse, R192, R4 ;  /* 0x000000c0bc04723c */ /* 0x040ff00000001804 */
[C---:B------:R-:W-:Y:S01]  /*8220*/  HMMA.16816.F32 R8, R188.reuse, R194, R8 ;  /* 0x000000c2bc08723c */ /* 0x040fe20000001808 */
[----:B------:R-:W-:Y:S07]  /*8230*/  LDSM.16.M88.4 R192, [R212+0x4000] ;  /* 0x00400000d4c0783b */ /* 0x000fee0000000200 */
[C---:B------:R-:W-:Y:S08]  /*8240*/  HMMA.16816.F32 R12, R188.reuse, R196, R12 ;  /* 0x000000c4bc0c723c */ /* 0x040ff0000000180c */
        /* <DEDUP_REMOVED lines=24> */
[----:B------:R-:W1:Y:S07]  /*83d0*/  LDSM.16.M88.4 R196, [R151+0x15800] ;  /* 0x0158000097c4783b */ /* 0x000e6e0000000200 */
        /* <DEDUP_REMOVED lines=39> */
[C---:B------:R-:W-:Y:S08]  /*8650*/  HMMA.16816.F32 R12, R184.reuse, R196, R12 ;  /* 0x000000c4b80c723c */ /* 0x040ff0000000180c */
        /* <DEDUP_REMOVED lines=14> */
[----:B------:R-:W1:Y:S07]  /*8740*/  LDSM.16.M88.4 R176, [R151+0x17800] ;  /* 0x0178000097b0783b */ /* 0x000e6e0000000200 */
        /* <DEDUP_REMOVED lines=28> */
[----:B------:R-:W3:Y:S07]  /*8910*/  LDSM.16.M88.4 R192, [R212+0xc000] ;  /* 0x00c00000d4c0783b */ /* 0x000eee0000000200 */
        /* <DEDUP_REMOVED lines=16> */
[----:B------:R-:W-:Y:S02]  /*8a20*/  LEA.HI.X.SX32 R169, R0, R237, 0x6, P5 ;  /* 0x000000ed00a97211 */ /* 0x000fe400028f36ff */
[----:B------:R-:W-:Y:S01]  /*8a30*/  ISETP.LT.AND P5, PT, RZ, UR10, PT ;  /* 0x0000000aff007c0c */ /* 0x000fe2000bfa1270 */
[----:B------:R-:W-:Y:S01]  /*8a40*/  IMAD.WIDE.U32 R172, R168, c[0x0][0x198], RZ ;  /* 0x00006600a8ac7a25 */ /* 0x000fe200078e00ff */
[C---:B------:R-:W-:Y:S05]  /*8a50*/  HMMA.16816.F32 R4, R192.reuse, R200, R4 ;  /* 0x000000c8c004723c */ /* 0x040fea0000001804 */
[----:B------:R-:W-:Y:S02]  /*8a60*/  IMAD R0, R169, c[0x0][0x198], RZ ;  /* 0x00006600a9007a24 */ /* 0x000fe400078e02ff */
[----:B------:R-:W-:Y:S01]  /*8a70*/  IMAD.WIDE.U32 R170, R2, c[0x0][0x198], RZ ;  /* 0x0000660002aa7a25 */ /* 0x000fe200078e00ff */
[C---:B------:R-:W-:Y:S04]  /*8a80*/  HMMA.16816.F32 R8, R192.reuse, R202, R8 ;  /* 0x000000cac008723c */ /* 0x040fe80000001808 */
[----:B------:R-:W-:Y:S01]  /*8a90*/  IMAD R0, R168, c[0x0][0x19c], R0 ;  /* 0x00006700a8007a24 */ /* 0x000fe200078e0200 */
[-C--:B------:R-:W-:Y:S01]  /*8aa0*/  LEA R168, P6, R172, R242.reuse, 0x1 ;  /* 0x000000f2aca87211 */ /* 0x080fe200078c08ff */
[----:B------:R-:W-:Y:S01]  /*8ab0*/  IMAD.IADD R3, R171, 0x1, R3 ;  /* 0x00000001ab037824 */ /* 0x000fe200078e0203 */
[C---:B------:R-:W-:Y:S01]  /*8ac0*/  LEA R2, P0, R170.reuse, R242, 0x1 ;  /* 0x000000f2aa027211 */ /* 0x040fe200078008ff */
[C---:B--2---:R-:W-:Y:S04]  /*8ad0*/  HMMA.16816.F32 R12, R192.reuse, R180, R12 ;  /* 0x000000b4c00c723c */ /* 0x044fe8000000180c */
[----:B------:R-:W-:Y:S01]  /*8ae0*/  IMAD.IADD R0, R173, 0x1, R0 ;  /* 0x00000001ad007824 */ /* 0x000fe200078e0200 */
[-C--:B------:R-:W-:Y:S03]  /*8af0*/  LEA.HI.X R3, R170, R240.reuse, R3, 0x1, P0 ;  /* 0x000000f0aa037211 */ /* 0x080fe600000f0c03 */
[C---:B------:R-:W-:Y:S04]  /*8b00*/  HMMA.16816.F32 R16, R192.reuse, R182, R16 ;  /* 0x000000b6c010723c */ /* 0x040fe80000001810 */
[----:B------:R-:W-:Y:S04]  /*8b10*/  LEA.HI.X R169, R172, R240, R0, 0x1, P6 ;  /* 0x000000f0aca97211 */ /* 0x000fe800030f0c00 */
[C---:B------:R-:W-:Y:S08]  /*8b20*/  HMMA.16816.F32 R20, R192.reuse, R184, R20 ;  /* 0x000000b8c014723c */ /* 0x040ff00000001814 */
[C---:B------:R-:W-:Y:S08]  /*8b30*/  HMMA.16816.F32 R24, R192.reuse, R186, R24 ;  /* 0x000000bac018723c */ /* 0x040ff00000001818 */
[C---:B-1----:R-:W-:Y:S08]  /*8b40*/  HMMA.16816.F32 R28, R192.reuse, R176, R28 ;  /* 0x000000b0c01c723c */ /* 0x042ff0000000181c */
[----:B------:R-:W-:Y:S01]  /*8b50*/  HMMA.16816.F32 R32, R192, R178, R32 ;  /* 0x000000b2c020723c */ /* 0x000fe20000001820 */
[----:B------:R-:W-:-:S07]  /*8b60*/  @P5 BRA `(.L_x_375) ;  /* 0xffffe83000005947 */ /* 0x000fce000383ffff */
.L_x_374:
        /* <DEDUP_REMOVED lines=592> */
.L_x_372:
[----:B------:R-:W1:Y:S01]  /*b070*/  SHFL.BFLY PT, R0, R233, 0x2, 0x1f ;  /* 0x0c401f00e9007f89 */ /* 0x000e6200000e0000 */
[----:B------:R-:W2:Y:S01]  /*b080*/  S2UR UR6, SR_CTAID.Y ;  /* 0x00000000000679c3 */ /* 0x000ea20000002600 */
[----:B------:R-:W-:Y:S01]  /*b090*/  UISETP.NE.AND UP0, UPT, UR13, -0x1, UPT ;  /* 0xffffffff0d00788c */ /* 0x000fe2000bf05270 */
[----:B------:R-:W-:Y:S01]  /*b0a0*/  BSSY B0, `(.L_x_376) ;  /* 0x0000193000007945 */ /* 0x000fe20003800000 */
[----:B------:R-:W3:Y:S01]  /*b0b0*/  SHFL.BFLY PT, R2, R238, 0x2, 0x1f ;  /* 0x0c401f00ee027f89 */ /* 0x000ee200000e0000 */
[----:B------:R-:W-:-:S02]  /*b0c0*/  ULDC.64 UR4, c[0x0][0x1e8] ;  /* 0x00007a0000047ab9 */ /* 0x000fc40000000a00 */
[----:B------:R-:W-:Y:S01]  /*b0d0*/  ULDC UR8, c[0x0][0x214] ;  /* 0x0000850000087ab9 */ /* 0x000fe20000000800 */
[----:B------:R-:W4:Y:S01]  /*b0e0*/  S2R R177, SR_TID.X ;  /* 0x0000000000b17919 */ /* 0x000f220000002100 */
        /* <DEDUP_REMOVED lines=12> */
[----:B------:R-:W-:Y:S01]  /*b1b0*/  @!UP0 UIMAD UR11, UR11, UR4, URZ ;  /* 0x000000040b0b82a4 */ /* 0x000fe2000f8e023f */
[----:B----4-:R-:W-:Y:S02]  /*b1c0*/  SHF.R.S32.HI R175, RZ, 0x1f, R177 ;  /* 0x0000001fffaf7819 */ /* 0x010fe400000114b1 */
[----:B------:R-:W2:Y:S01]  /*b1d0*/  SHFL.BFLY PT, R4, R2, 0x1, 0x1f ;  /* 0x0c201f0002047f89 */ /* 0x000ea200000e0000 */
[----:B------:R-:W-:-:S02]  /*b1e0*/  ULDC.U8 UR4, c[0x0][0x329] ;  /* 0x0000ca4000047ab9 */ /* 0x000fc40000000000 */
[----:B------:R-:W-:Y:S02]  /*b1f0*/  UISETP.NE.AND UP1, UPT, UR4, URZ, UPT ;  /* 0x0000003f0400728c */ /* 0x000fe4000bf25270 */
[----:B------:R-:W-:Y:S02]  /*b200*/  @!UP0 UIMAD UR11, UR6, UR5, UR11 ;  /* 0x00000005060b82a4 */ /* 0x000fe4000f8e020b */
[----:B------:R-:W-:Y:S02]  /*b210*/  @!UP0 UMOV UR20, UR22 ;  /* 0x0000001600148c82 */ /* 0x000fe40008000000 */
[----:B------:R-:W-:Y:S02]  /*b220*/  ULDC.U8 UR5, c[0x0][0x328] ;  /* 0x0000ca0000057ab9 */ /* 0x000fe40000000000 */
[----:B------:R-:W-:Y:S02]  /*b230*/  UISETP.NE.AND UP2, UPT, UR5, URZ, UPT ;  /* 0x0000003f0500728c */ /* 0x000fe4000bf45270 */
[----:B------:R-:W-:-:S02]  /*b240*/  @!UP0 UIADD3 UR7, UR23, UR11, URZ ;  /* 0x0000000b17078290 */ /* 0x000fc4000fffe03f */
[----:B------:R-:W-:Y:S02]  /*b250*/  UISETP.NE.OR UP3, UPT, UR4, URZ, !UP2 ;  /* 0x0000003f0400728c */ /* 0x000fe4000d765670 */
[----:B------:R-:W-:Y:S02]  /*b260*/  @UP1 ULDC UR12, c[0x0][0x210] ;  /* 0x00008400000c1ab9 */ /* 0x000fe40000000800 */
[----:B------:R-:W-:Y:S01]  /*b270*/  ULDC UR5, c[0x0][0x234] ;  /* 0x00008d0000057ab9 */ /* 0x000fe20000000800 */
[----:B-1----:R-:W-:Y:S01]  /*b280*/  FADD.FTZ R149, R0, R5 ;  /* 0x0000000500957221 */ /* 0x002fe20000010000 */
[----:B------:R-:W-:Y:S01]  /*b290*/  MOV R0, 0x3f800000 ;  /* 0x3f80000000007802 */ /* 0x000fe20000000f00 */
[----:B------:R-:W-:Y:S01]  /*b2a0*/  @UP1 UIMAD UR12, UR12, UR8, URZ ;  /* 0x000000080c0c12a4 */ /* 0x000fe2000f8e023f */
[-C--:B------:R-:W-:Y:S01]  /*b2b0*/  LEA.HI R5, R175, R177.reuse, RZ, 0x2 ;  /* 0x000000b1af057211 */ /* 0x080fe200078f10ff */
[----:B--2---:R-:W-:Y:S01]  /*b2c0*/  FADD.FTZ R150, R2, R4 ;  /* 0x0000000402967221 */ /* 0x004fe20000010000 */
[----:B------:R-:W-:Y:S01]  /*b2d0*/  FSETP.NE.FTZ.AND P4, PT, R149, RZ, PT ;  /* 0x000000ff9500720b */ /* 0x000fe20003f95000 */
[----:B------:R-:W-:Y:S01]  /*b2e0*/  @!UP1 USEL UR12, UR8, UR5, !UP2 ;  /* 0x00000005080c9287 */ /* 0x000fe2000d000000 */
[----:B------:R-:W-:Y:S01]  /*b2f0*/  MOV R2, 0x3f800000 ;  /* 0x3f80000000027802 */ /* 0x000fe20000000f00 */
[----:B------:R-:W-:Y:S01]  /*b300*/  ULDC UR4, c[0x0][0x1c0] ;  /* 0x0000700000047ab9 */ /* 0x000fe20000000800 */
[----:B------:R-:W-:Y:S01]  /*b310*/  FSETP.NE.FTZ.AND P3, PT, R150, RZ, PT ;  /* 0x000000ff9600720b */ /* 0x000fe20003f75000 */
[----:B------:R-:W-:Y:S01]  /*b320*/  @UP1 UMOV UR14, 0x1 ;  /* 0x00000001000e1882 */ /* 0x000fe20000000000 */
[----:B------:R-:W-:Y:S01]  /*b330*/  LEA.HI R175, R175, R177, RZ, 0x5 ;  /* 0x000000b1afaf7211 */ /* 0x000fe200078f28ff */
[----:B------:R-:W-:Y:S01]  /*b340*/  @!UP1 UIMAD UR14, UR12, UR4, URZ ;  /* 0x000000040c0e92a4 */ /* 0x000fe2000f8e023f */
[----:B------:R-:W-:Y:S01]  /*b350*/  LOP3.LUT R6, R5, 0x3ffffffc, RZ, 0xc0, !PT ;  /* 0x3ffffffc05067812 */ /* 0x000fe200078ec0ff */
[----:B------:R-:W-:Y:S01]  /*b360*/  @!UP3 UIMAD UR21, UR6, UR8, URZ ;  /* 0x000000080615b2a4 */ /* 0x000fe2000f8e023f */
[----:B------:R-:W-:Y:S01]  /*b370*/  LOP3.LUT R4, R175, 0xffffffe0, RZ, 0xc0, !PT ;  /* 0xffffffe0af047812 */ /* 0x000fe200078ec0ff */
[----:B------:R-:W-:Y:S01]  /*b380*/  @UP1 ULDC UR16, c[0x0][0x210] ;  /* 0x0000840000101ab9 */ /* 0x000fe20000000800 */
[----:B------:R-:W-:Y:S01]  /*b390*/  IADD3 R176, -R6, R177, RZ ;  /* 0x000000b106b07210 */ /* 0x000fe20007ffe1ff */
[----:B------:R-:W1:Y:S01]  /*b3a0*/  @P4 MUFU.RCP R0, R149 ;  /* 0x0000009500004308 */ /* 0x000e620000001000 */
[----:B------:R-:W-:Y:S01]  /*b3b0*/  IADD3 R177, R177, -R4, RZ ;  /* 0x80000004b1b17210 */ /* 0x000fe20007ffe0ff */
[----:B------:R-:W-:Y:S01]  /*b3c0*/  UIMAD UR4, UR6, UR14, URZ ;  /* 0x0000000e060472a4 */ /* 0x000fe2000f8e023f */
[----:B------:R-:W-:Y:S01]  /*b3d0*/  SHF.R.S32.HI R4, RZ, 0x2, R5 ;  /* 0x00000002ff047819 */ /* 0x000fe20000011405 */
[----:B------:R-:W-:-:S02]  /*b3e0*/  @!UP1 UMOV UR16, 0x1 ;  /* 0x0000000100109882 */ /* 0x000fc40000000000 */
[----:B------:R-:W-:Y:S02]  /*b3f0*/  @!UP3 USEL UR21, UR21, UR13, !UP0 ;  /* 0x0000000d1515b287 */ /* 0x000fe4000c000000 */
[----:B------:R-:W2:Y:S01]  /*b400*/  @P3 MUFU.RCP R2, R150 ;  /* 0x0000009600023308 */ /* 0x000ea20000001000 */
[----:B------:R-:W-:Y:S02]  /*b410*/  UIMAD UR5, UR9, UR16, URZ ;  /* 0x00000010090572a4 */ /* 0x000fe4000f8e023f */
[----:B------:R-:W-:Y:S02]  /*b420*/  USEL UR4, UR4, URZ, UP3 ;  /* 0x0000003f04047287 */ /* 0x000fe40009800000 */
[----:B------:R-:W-:Y:S02]  /*b430*/  USHF.L.U32 UR5, UR5, 0x7, URZ ;  /* 0x0000000705057899 */ /* 0x000fe4000800063f */
[----:B------:R-:W-:Y:S01]  /*b440*/  UIMAD UR12, UR10, UR12, UR4 ;  /* 0x0000000c0a0c72a4 */ /* 0x000fe2000f8e0204 */
[C---:B-1----:R-:W-:Y:S01]  /*b450*/  FMUL.FTZ R174, R0.reuse, R152 ;  /* 0x0000009800ae7220 */ /* 0x042fe20000410000 */
[----:B------:R-:W-:Y:S01]  /*b460*/  @!UP3 UMOV UR26, UR21 ;  /* 0x00000015001abc82 */ /* 0x000fe20008000000 */
[C---:B------:R-:W-:Y:S01]  /*b470*/  FMUL.FTZ R6, R0.reuse, R153 ;  /* 0x0000009900067220 */ /* 0x040fe20000410000 */
[----:B------:R-:W-:Y:S01]  /*b480*/  USHF.R.S32.HI UR4, URZ, 0x1f, UR5 ;  /* 0x0000001f3f047899 */ /* 0x000fe20008011405 */
[C---:B------:R-:W-:Y:S01]  /*b490*/  FMUL.FTZ R173, R0.reuse, R156 ;  /* 0x0000009c00ad7220 */ /* 0x040fe20000410000 */
[----:B------:R-:W-:Y:S01]  /*b4a0*/  @!UP3 USHF.R.S32.HI UR27, URZ, 0x1f, UR21 ;  /* 0x0000001f3f1bb899 */ /* 0x000fe20008011415 */
[----:B------:R-:W-:Y:S01]  /*b4b0*/  FMUL.FTZ R7, R0, R157 ;  /* 0x0000009d00077220 */ /* 0x000fe20000410000 */
[----:B------:R-:W-:Y:S01]  /*b4c0*/  F2FP.PACK_AB R6, R6, R174 ;  /* 0x000000ae0606723e */ /* 0x000fe200000000ff */
[C---:B------:R-:W-:Y:S01]  /*b4d0*/  FMUL.FTZ R8, R0.reuse, R37 ;  /* 0x0000002500087220 */ /* 0x040fe20000410000 */
[----:B------:R-:W-:Y:S01]  /*b4e0*/  USHF.R.S32.HI UR6, URZ, 0x1f, UR12 ;  /* 0x0000001f3f067899 */ /* 0x000fe2000801140c */
[C---:B------:R-:W-:Y:S01]  /*b4f0*/  FMUL.FTZ R12, R0.reuse, R41 ;  /* 0x00000029000c7220 */ /* 0x040fe20000410000 */
[----:B------:R-:W-:Y:S01]  /*b500*/  F2FP.PACK_AB R7, R7, R173 ;  /* 0x000000ad0707723e */ /* 0x000fe200000000ff */
[C---:B------:R-:W-:Y:S01]  /*b510*/  FMUL.FTZ R14, R0.reuse, R45 ;  /* 0x0000002d000e7220 */ /* 0x040fe20000410000 */
[----:B------:R-:W-:Y:S01]  /*b520*/  UIADD3 UR5, UP2, UP1, UR5, UR26, UR12 ;  /* 0x0000001a05057290 */ /* 0x000fe2000f95e00c */
[----:B-----5:R-:W-:-:S02]  /*b530*/  FMUL.FTZ R151, R0, R49 ;  /* 0x0000003100977220 */ /* 0x020fc40000410000 */
[C---:B------:R-:W-:Y:S01]  /*b540*/  FMUL.FTZ R25, R0.reuse, R53 ;  /* 0x0000003500197220 */ /* 0x040fe20000410000 */
[----:B------:R-:W-:Y:S01]  /*b550*/  UIADD3.X UR4, UR4, UR27, UR6, UP2, UP1 ;  /* 0x0000001b04047290 */ /* 0x000fe200097e2406 */
[C---:B------:R-:W-:Y:S02]  /*b560*/  FMUL.FTZ R23, R0.reuse, R57 ;  /* 0x0000003900177220 */ /* 0x040fe40000410000 */
[C---:B------:R-:W-:Y:S02]  /*b570*/  FMUL.FTZ R21, R0.reuse, R61 ;  /* 0x0000003d00157220 */ /* 0x040fe40000410000 */
[C---:B------:R-:W-:Y:S02]  /*b580*/  FMUL.FTZ R172, R0.reuse, R36 ;  /* 0x0000002400ac7220 */ /* 0x040fe40000410000 */
[C---:B------:R-:W-:Y:S02]  /*b590*/  FMUL.FTZ R171, R0.reuse, R40 ;  /* 0x0000002800ab7220 */ /* 0x040fe40000410000 */
[----:B------:R-:W-:Y:S01]  /*b5a0*/  FMUL.FTZ R170, R0, R44 ;  /* 0x0000002c00aa7220 */ /* 0x000fe20000410000 */
[----:B------:R-:W-:Y:S01]  /*b5b0*/  F2FP.PACK_AB R8, R8, R172 ;  /* 0x000000ac0808723e */ /* 0x000fe200000000ff */
[----:B------:R-:W-:Y:S01]  /*b5c0*/  FMUL.FTZ R169, R0, R48 ;  /* 0x0000003000a97220 */ /* 0x000fe20000410000 */
[----:B------:R-:W-:Y:S01]  /*b5d0*/  F2FP.PACK_AB R12, R12, R171 ;  /* 0x000000ab0c0c723e */ /* 0x000fe200000000ff */
[----:B------:R-:W-:Y:S01]  /*b5e0*/  FMUL.FTZ R168, R0, R52 ;  /* 0x0000003400a87220 */ /* 0x000fe20000410000 */
        /* <DEDUP_REMOVED lines=64> */
[----:B------:R-:W-:Y:S01]  /*b9f0*/  SHF.R.S32.HI R0, RZ, 0x1f, R5 ;  /* 0x0000001fff007819 */ /* 0x000fe20000011405 */
[C---:B--2---:R-:W-:Y:S02]  /*ba00*/  FMUL.FTZ R13, R2.reuse, R38 ;  /* 0x00000026020d7220 */ /* 0x044fe40000410000 */
        /* <DEDUP_REMOVED lines=32> */
[----:B------:R-:W-:Y:S01]  /*bc10*/  SHF.R.S32.HI R10, RZ, 0x5, R175 ;  /* 0x00000005ff0a7819 */ /* 0x000fe200000114af */
[C---:B------:R-:W-:Y:S01]  /*bc20*/  FMUL.FTZ R58, R2.reuse, R70 ;  /* 0x00000046023a7220 */ /* 0x040fe20000410000 */
[----:B------:R-:W-:Y:S01]  /*bc30*/  F2FP.PACK_AB R60, R15, R60 ;  /* 0x0000003c0f3c723e */ /* 0x000fe200000000ff */
        /* <DEDUP_REMOVED lines=73> */
[----:B------:R-:W-:Y:S02]  /*c0d0*/  IADD3 R2, R4, -R0, RZ ;  /* 0x8000000004027210 */ /* 0x000fe40007ffe0ff */
[----:B------:R-:W-:Y:S02]  /*c0e0*/  LEA R4, R10, R176, 0x9 ;  /* 0x000000b00a047211 */ /* 0x000fe400078e48ff */
[C---:B------:R-:W-:Y:S02]  /*c0f0*/  SHF.L.U32 R0, R2.reuse, 0x6, RZ ;  /* 0x0000000602007819 */ /* 0x040fe400000006ff */
[----:B------:R-:W-:Y:S02]  /*c100*/  LOP3.LUT R15, R2, 0x1, RZ, 0xc0, !PT ;  /* 0x00000001020f7812 */ /* 0x000fe400078ec0ff */
[----:B------:R-:W-:Y:S02]  /*c110*/  LOP3.LUT R0, R0, 0x1c0, RZ, 0xc0, !PT ;  /* 0x000001c000007812 */ /* 0x000fe400078ec0ff */
[----:B------:R-:W-:-:S02]  /*c120*/  ISETP.NE.U32.AND P0, PT, R15, 0x1, PT ;  /* 0x000000010f00780c */ /* 0x000fc40003f05070 */
[----:B------:R-:W-:Y:S02]  /*c130*/  LEA.HI R0, R0, R0, RZ, 0x1d ;  /* 0x0000000000007211 */ /* 0x000fe400078fe8ff */
[----:B------:R-:W-:Y:S02]  /*c140*/  R2P PR, R2, 0x6 ;  /* 0x0000000602007804 */ /* 0x000fe40000000000 */
[----:B------:R-:W-:Y:S02]  /*c150*/  LEA R0, R4, R0, 0x1 ;  /* 0x0000000004007211 */ /* 0x000fe400078e08ff */
[----:B------:R-:W-:Y:S02]  /*c160*/  MOV R4, 0x20 ;  /* 0x0000002000047802 */ /* 0x000fe40000000f00 */
[----:B------:R-:W-:Y:S02]  /*c170*/  SHF.L.U32 R0, R0, 0x1, RZ ;  /* 0x0000000100007819 */ /* 0x000fe400000006ff */
[----:B------:R-:W-:-:S02]  /*c180*/  SEL R4, R4, 0xffffffe0, !P1 ;  /* 0xffffffe004047807 */ /* 0x000fc40004800000 */
[C---:B------:R-:W-:Y:S01]  /*c190*/  IADD3 R2, R0.reuse, -0x10, RZ ;  /* 0xfffffff000027810 */ /* 0x040fe20007ffe0ff */
[----:B------:R1:W-:Y:S01]  /*c1a0*/  STS [R0], R6 ;  /* 0x0000000600007388 */ /* 0x0003e20000000800 */
[----:B------:R-:W-:Y:S02]  /*c1b0*/  @P0 IADD3 R2, R0, 0x10, RZ ;  /* 0x0000001000020810 */ /* 0x000fe40007ffe0ff */
[----:B------:R-:W-:Y:S01]  /*c1c0*/  F2FP.PACK_AB R18, R167, R18 ;  /* 0x00000012a712723e */ /* 0x000fe200000000ff */
[----:B------:R2:W-:Y:S01]  /*c1d0*/  STS [R0+0x400], R5 ;  /* 0x0004000500007388 */ /* 0x0005e20000000800 */
[----:B------:R-:W-:Y:S02]  /*c1e0*/  F2FP.PACK_AB R15, R147, R146 ;  /* 0x00000092930f723e */ /* 0x000fe400000000ff */
[----:B------:R-:W-:Y:S01]  /*c1f0*/  LOP3.LUT P0, RZ, R177, 0x3, RZ, 0xc0, !PT ;  /* 0x00000003b1ff7812 */ /* 0x000fe2000780c0ff */
[----:B------:R3:W-:Y:S04]  /*c200*/  STS [R2], R7 ;  /* 0x0000000702007388 */ /* 0x0007e80000000800 */
[----:B------:R4:W-:Y:S01]  /*c210*/  STS [R2+0x400], R9 ;  /* 0x0004000902007388 */ /* 0x0009e20000000800 */
[----:B-1----:R-:W-:-:S02]  /*c220*/  MOV R6, 0x40 ;  /* 0x0000004000067802 */ /* 0x002fc40000000f00 */
        /* <DEDUP_REMOVED lines=61> */
[----:B-1----:R-:W-:-:S03]  /*c600*/  SHF.R.S32.HI R2, RZ, 0x1f, R10 ;  /* 0x0000001fff027819 */ /* 0x002fc6000001140a */
[----:B------:R-:W-:Y:S01]  /*c610*/  STS [R9+0xc000], R21 ;  /* 0x00c0001509007388 */ /* 0x000fe20000000800 */
[----:B------:R-:W-:-:S03]  /*c620*/  LEA.HI R2, R2, R10, RZ, 0x3 ;  /* 0x0000000a02027211 */ /* 0x000fc600078f18ff */
[----:B------:R-:W-:Y:S01]  /*c630*/  STS [R9+0xc400], R20 ;  /* 0x00c4001409007388 */ /* 0x000fe20000000800 */
[----:B--2---:R-:W1:Y:S01]  /*c640*/  @P4 MUFU.LG2 R5, R149 ;  /* 0x0000009500054308 */ /* 0x004e620000000c00 */
[----:B------:R-:W-:Y:S02]  /*c650*/  LOP3.LUT R2, R2, 0xffffff8, RZ, 0xc0, !PT ;  /* 0x0ffffff802027812 */ /* 0x000fe400078ec0ff */
[----:B------:R-:W-:Y:S02]  /*c660*/  STS [R7+0xc000], R19 ;  /* 0x00c0001307007388 */ /* 0x000fe40000000800 */
[----:B------:R-:W-:Y:S02]  /*c670*/  IADD3 R2, R10, -R2, RZ ;  /* 0x800000020a027210 */ /* 0x000fe40007ffe0ff */
[----:B------:R2:W-:Y:S01]  /*c680*/  STS [R7+0xc400], R18 ;  /* 0x00c4001207007388 */ /* 0x0005e20000000800 */
[----:B---3--:R-:W3:Y:S03]  /*c690*/  @P3 MUFU.LG2 R4, R150 ;  /* 0x0000009600043308 */ /* 0x008ee60000000c00 */
[----:B------:R-:W-:Y:S04]  /*c6a0*/  STS [R6+0xc000], R16 ;  /* 0x00c0001006007388 */ /* 0x000fe80000000800 */
[----:B------:R2:W-:Y:S01]  /*c6b0*/  STS [R6+0xc400], R15 ;  /* 0x00c4000f06007388 */ /* 0x0005e20000000800 */
[----:B-1----:R-:W-:Y:S01]  /*c6c0*/  @P4 FMUL.FTZ R5, R5, 0.69314718246459960938 ;  /* 0x3f31721805054820 */ /* 0x002fe20000410000 */
[----:B----4-:R-:W-:-:S02]  /*c6d0*/  MOV R8, 0x7f800000 ;  /* 0x7f80000000087802 */ /* 0x010fc40000000f00 */
[----:B------:R-:W-:Y:S01]  /*c6e0*/  BAR.SYNC.DEFER_BLOCKING 0x0 ;  /* 0x0000000000007b1d */ /* 0x000fe20000010000 */
[----:B---3--:R-:W-:-:S05]  /*c6f0*/  @P3 FMUL.FTZ R4, R4, 0.69314718246459960938 ;  /* 0x3f31721804043820 */ /* 0x008fca0000410000 */
[----:B------:R-:W1:Y:S01]  /*c700*/  S2R R11, SR_TID.X ;  /* 0x00000000000b7919 */ /* 0x000e620000002100 */
[----:B------:R-:W-:Y:S01]  /*c710*/  @P3 FFMA.FTZ R8, R3, c[0x0][0x238], R4 ;  /* 0x00008e0003083a23 */ /* 0x000fe20000010004 */
[----:B--2---:R-:W-:Y:S01]  /*c720*/  MOV R7, 0x7f800000 ;  /* 0x7f80000000077802 */ /* 0x004fe20000000f00 */
        /* <DEDUP_REMOVED lines=15> */
[----:B------:R-:W-:-:S03]  /*c820*/  SHF.R.S32.HI R0, RZ, 0x2, R0 ;  /* 0x00000002ff007819 */ /* 0x000fc60000011400 */
        /* <DEDUP_REMOVED lines=26> */
.L_x_377:
[----:B---34-:R-:W-:Y:S05]  /*c9d0*/  BSYNC B0 ;  /* 0x0000000000007941 */ /* 0x018fea0003800000 */
.L_x_376:
[----:B------:R3:W5:Y:S04]  /*c9e0*/  LDL R81, [R1+0xc] ;  /* 0x00000c0001517983 */ /* 0x0007680000100800 */
[----:B------:R3:W5:Y:S04]  /*c9f0*/  LDL R80, [R1+0x8] ;  /* 0x0000080001507983 */ /* 0x0007680000100800 */
[----:B------:R3:W5:Y:S01]  /*ca00*/  LDL R15, [R1+0x10] ;  /* 0x00001000010f7983 */ /* 0x0007620000100800 */
[----:B------:R-:W-:Y:S01]  /*ca10*/  SHF.R.S32.HI R0, RZ, 0x1f, R248 ;  /* 0x0000001fff007819 */ /* 0x000fe200000114f8 */
[----:B------:R-:W-:Y:S01]  /*ca20*/  USHF.R.S32.HI UR6, URZ, 0x1f, UR10 ;  /* 0x0000001f3f067899 */ /* 0x000fe2000801140a */
[----:B------:R-:W-:Y:S01]  /*ca30*/  IADD3 R2, P0, R248, UR20, RZ ;  /* 0x00000014f8027c10 */ /* 0x000fe2000ff1e0ff */
[----:B------:R-:W4:Y:S01]  /*ca40*/  S2R R12, SR_CTAID.Z ;  /* 0x00000000000c7919 */ /* 0x000f220000002700 */
[----:B------:R-:W-:Y:S01]  /*ca50*/  ULDC.64 UR4, c[0x0][0x1f0] ;  /* 0x00007c0000047ab9 */ /* 0x000fe20000000a00 */
[----:B------:R-:W-:Y:S01]  /*ca60*/  LEA.HI R10, R9, R11, RZ, 0x3 ;  /* 0x0000000b090a7211 */ /* 0x000fe200078f18ff */
[----:B------:R-:W-:Y:S01]  /*ca70*/  UIMAD UR4, UR6, UR4, URZ ;  /* 0x00000004060472a4 */ /* 0x000fe2000f8e023f */
[----:B------:R-:W-:Y:S01]  /*ca80*/  IADD3.X R3, R0, UR7, RZ, P0, !PT ;  /* 0x0000000700037c10 */ /* 0x000fe200087fe4ff */
[----:B------:R-:W-:Y:S01]  /*ca90*/  IMAD.U32 R4, RZ, RZ, UR15 ;  /* 0x0000000fff047e24 */ /* 0x000fe2000f8e00ff */
[----:B------:R-:W-:Y:S01]  /*caa0*/  ISETP.GE.AND P0, PT, R236, UR24, PT ;  /* 0x00000018ec007c0c */ /* 0x000fe2000bf06270 */
[----:B------:R-:W-:Y:S01]  /*cab0*/  UIMAD UR4, UR10, UR5, UR4 ;  /* 0x000000050a0472a4 */ /* 0x000fe2000f8e0204 */
[----:B------:R-:W-:Y:S01]  /*cac0*/  SHF.R.S32.HI R10, RZ, 0x3, R10 ;  /* 0x00000003ff0a7819 */ /* 0x000fe2000001140a */
[----:B------:R-:W-:Y:S03]  /*cad0*/  BSSY B0, `(.L_x_378) ;  /* 0x0000015000007945 */ /* 0x000fe60003800000 */
[----:B------:R-:W-:-:S05]  /*cae0*/  SHF.R.S32.HI R11, RZ, 0x1f, R10 ;  /* 0x0000001fff0b7819 */ /* 0x000fca000001140a */
[----:B------:R-:W-:-:S04]  /*caf0*/  IMAD.WIDE R4, R4, 0x80, R10 ;  /* 0x0000008004047825 */ /* 0x000fc800078e020a */
[----:B----4-:R-:W-:-:S05]  /*cb00*/  IMAD.WIDE.U32 R12, R12, c[0x0][0x1f0], R2 ;  /* 0x00007c000c0c7a25 */ /* 0x010fca00078e0002 */
        /* <DEDUP_REMOVED lines=17> */
.L_x_379:
[----:B---3--:R-:W-:Y:S05]  /*cc20*/  BSYNC B0 ;  /* 0x0000000000007941 */ /* 0x008fea0003800000 */
.L_x_378:
[----:B------:R-:W-:Y:S01]  /*cc30*/  IADD3 R0, R10, 0x20, RZ ;  /* 0x000000200a007810 */ /* 0x000fe20007ffe0ff */
[----:B------:R-:W-:Y:S03]  /*cc40*/  BSSY B0, `(.L_x_380) ;  /* 0x0000015000007945 */ /* 0x000fe60003800000 */
[----:B------:R-:W-:-:S13]  /*cc50*/  ISETP.GE.AND P0, PT, R0, UR24, PT ;  /* 0x0000001800007c0c */ /* 0x000fda000bf06270 */
[----:B------:R-:W-:Y:S05]  /*cc60*/  @P0 BRA `(.L_x_381) ;  /* 0x0000012000000947 */ /* 0x000fea0003800000 */
[----:B------:R-:W-:Y:S01]  /*cc70*/  IADD3 R0, P0, R4, 0x20, RZ ;  /* 0x0000002004007810 */ /* 0x000fe20007f1e0ff */
[----:B------:R-:W-:Y:S01]  /*cc80*/  IMAD.MOV.U32 R3, RZ, RZ, R9 ;  /* 0x000000ffff037224 */ /* 0x000fe200078e0009 */
[----:B------:R-:W-:Y:S02]  /*cc90*/  ISETP.GE.AND P3, PT, R248, c[0x0][0x220], PT ;  /* 0x00008800f8007a0c */ /* 0x000fe40003f66270 */
[----:B-----5:R-:W-:Y:S01]  /*cca0*/  ISETP.GE.AND P2, PT, R81, c[0x0][0x220], PT ;  /* 0x0000880051007a0c */ /* 0x020fe20003f46270 */
[----:B------:R-:W-:Y:S01]  /*ccb0*/  IMAD.X R2, RZ, RZ, R5, P0 ;  /* 0x000000ffff027224 */ /* 0x000fe200000e0605 */
[----:B------:R-:W-:Y:S02]  /*ccc0*/  ISETP.GE.AND P1, PT, R80, c[0x0][0x220], PT ;  /* 0x0000880050007a0c */ /* 0x000fe40003f26270 */
[----:B------:R-:W-:Y:S01]  /*ccd0*/  ISETP.GE.AND P0, PT, R15, c[0x0][0x220], PT ;  /* 0x000088000f007a0c */ /* 0x000fe20003f06270 */
[----:B------:R-:W-:Y:S02]  /*cce0*/  IMAD R14, R2, c[0x0][0x1e8], RZ ;  /* 0x00007a00020e7a24 */ /* 0x000fe400078e02ff */
[----:B------:R-:W-:-:S04]  /*ccf0*/  IMAD.MOV.U32 R2, RZ, RZ, R12 ;  /* 0x000000ffff027224 */ /* 0x000fc800078e000c */
[----:B------:R-:W-:-:S04]  /*cd00*/  IMAD.WIDE.U32 R6, R0, c[0x0][0x1e8], R2 ;  /* 0x00007a0000067a25 */ /* 0x000fc800078e0002 */
[----:B------:R-:W-:Y:S01]  /*cd10*/  IMAD R0, R0, c[0x0][0x1ec], R14 ;  /* 0x00007b0000007a24 */ /* 0x000fe200078e020e */
[----:B------:R-:W-:-:S03]  /*cd20*/  LEA R2, P4, R6, c[0x0][0x1d0], 0x1 ;  /* 0x0000740006027a11 */ /* 0x000fc600078808ff */
[----:B------:R-:W-:-:S05]  /*cd30*/  IMAD.IADD R0, R7, 0x1, R0 ;  /* 0x0000000107007824 */ /* 0x000fca00078e0200 */
[----:B------:R-:W-:-:S05]  /*cd40*/  LEA.HI.X R3, R6, c[0x0][0x1d4], R0, 0x1, P4 ;  /* 0x0000750006037a11 */ /* 0x000fca00020f0c00 */
[----:B------:R3:W-:Y:S04]  /*cd50*/  @!P3 STG.E.128 [R2.64], R44 ;  /* 0x0000002c0200b986 */ /* 0x0007e8000c101d12 */
[----:B-1----:R3:W-:Y:S04]  /*cd60*/  @!P2 STG.E.128 [R2.64+0x80], R40 ;  /* 0x000080280200a986 */ /* 0x0027e8000c101d12 */
[----:B------:R3:W-:Y:S04]  /*cd70*/  @!P1 STG.E.128 [R2.64+0x100], R36 ;  /* 0x0001002402009986 */ /* 0x0007e8000c101d12 */
[----:B------:R3:W-:Y:S02]  /*cd80*/  @!P0 STG.E.128 [R2.64+0x180], R32 ;  /* 0x0001802002008986 */ /* 0x0007e4000c101d12 */
.L_x_381:
[----:B------:R-:W-:Y:S05]  /*cd90*/  BSYNC B0 ;  /* 0x0000000000007941 */ /* 0x000fea0003800000 */
.L_x_380:
[----:B------:R-:W-:Y:S01]  /*cda0*/  IADD3 R0, R10, 0x40, RZ ;  /* 0x000000400a007810 */ /* 0x000fe20007ffe0ff */
[----:B------:R-:W-:Y:S03]  /*cdb0*/  BSSY B0, `(.L_x_382) ;  /* 0x0000015000007945 */ /* 0x000fe60003800000 */
[----:B------:R-:W-:-:S13]  /*cdc0*/  ISETP.GE.AND P0, PT, R0, UR24, PT ;  /* 0x0000001800007c0c */ /* 0x000fda000bf06270 */
[----:B------:R-:W-:Y:S05]  /*cdd0*/  @P0 BRA `(.L_x_383) ;  /* 0x0000012000000947 */ /* 0x000fea0003800000 */
[----:B------:R-:W-:Y:S01]  /*cde0*/  IADD3 R0, P0, R4, 0x40, RZ ;  /* 0x0000004004007810 */ /* 0x000fe20007f1e0ff */
[----:B---3--:R-:W-:Y:S01]  /*cdf0*/  IMAD.MOV.U32 R3, RZ, RZ, R9 ;  /* 0x000000ffff037224 */ /* 0x008fe200078e0009 */
        /* <DEDUP_REMOVED lines=12> */
[----:B-1----:R1:W-:Y:S04]  /*cec0*/  @!P3 STG.E.128 [R2.64], R60 ;  /* 0x0000003c0200b986 */ /* 0x0023e8000c101d12 */
[----:B------:R1:W-:Y:S04]  /*ced0*/  @!P2 STG.E.128 [R2.64+0x80], R56 ;  /* 0x000080380200a986 */ /* 0x0003e8000c101d12 */
[----:B------:R1:W-:Y:S04]  /*cee0*/  @!P1 STG.E.128 [R2.64+0x100], R52 ;  /* 0x0001003402009986 */ /* 0x0003e8000c101d12 */
[----:B------:R1:W-:Y:S02]  /*cef0*/  @!P0 STG.E.128 [R2.64+0x180], R48 ;  /* 0x0001803002008986 */ /* 0x0003e4000c101d12 */
.L_x_383:
[----:B------:R-:W-:Y:S05]  /*cf00*/  BSYNC B0 ;  /* 0x0000000000007941 */ /* 0x000fea0003800000 */
.L_x_382:
[----:B------:R-:W-:-:S04]  /*cf10*/  IADD3 R0, R10, 0x60, RZ ;  /* 0x000000600a007810 */ /* 0x000fc80007ffe0ff */
        /* <DEDUP_REMOVED lines=22> */
.L_x_350:
        /* <DEDUP_REMOVED lines=20> */
[----:B------:R-:W-:Y:S02]  /*d1c0*/  @UP4 UIMAD UR9, UR13, UR9, UR11 ;  /* 0x000000090d0942a4 */ /* 0x000fe4000f8e020b */
[----:B------:R-:W-:Y:S01]  /*d1d0*/  UIMAD UR6, UR12, UR6, URZ ;  /* 0x000000060c0672a4 */ /* 0x000fe2000f8e023f */
        /* <DEDUP_REMOVED lines=59> */
.L_x_385:
[----:B------:R-:W-:Y:S05]  /*d590*/  BSYNC B0 ;  /* 0x0000000000007941 */ /* 0x000fea0003800000 */
.L_x_384:
        /* <DEDUP_REMOVED lines=22> */
.L_x_387:
[----:B------:R-:W-:Y:S05]  /*d700*/  BSYNC B0 ;  /* 0x0000000000007941 */ /* 0x000fea0003800000 */
.L_x_386:
        /* <DEDUP_REMOVED lines=22> */
.L_x_389:
[----:B------:R-:W-:Y:S05]  /*d870*/  BSYNC B0 ;  /* 0x0000000000007941 */ /* 0x000fea0003800000 */
.L_x_388:
        /* <DEDUP_REMOVED lines=21> */
.L_x_391:
[----:B------:R-:W-:Y:S05]  /*d9d0*/  BSYNC B0 ;  /* 0x0000000000007941 */ /* 0x000fea0003800000 */
.L_x_390:
        /* <DEDUP_REMOVED lines=35> */
.L_x_392:
        /* <DEDUP_REMOVED lines=15> */
.L_x_2030:


//--------------------- .text._ZN5flash16flash_fwd_kernelI23Flash_fwd_kernel_traitsILi256ELi128ELi64ELi8ELb0ELb0EN7cutlass6half_tE19Flash_kernel_traitsILi256ELi128ELi64ELi8ES3_EELb0ELb0ELb1ELb0ELb0ELb1ELb0ELb0EEEvNS_16Flash_fwd_paramsE --------------------------
	.section	.text._ZN5flash16flash_fwd_kernelI23Flash_fwd_kernel_traitsILi256ELi128ELi64ELi8ELb0ELb0EN7cutlass6half_tE19Flash_kernel_traitsILi256ELi128ELi64ELi8ES3_EELb0ELb0ELb1ELb0ELb0ELb1ELb0ELb0EEEvNS_16Flash_fwd_paramsE,"ax",@progbits
	.sectioninfo	@"SHI_REGISTERS=255"
	.align	128
        .global         _ZN5flash16flash_fwd_kernelI23Flash_fwd_kernel_traitsILi256ELi128ELi64ELi8ELb0ELb0EN7cutlass6half_tE19Flash_kernel_traitsILi256ELi128ELi64ELi8ES3_EELb0ELb0ELb1ELb0ELb0ELb1ELb0ELb0EEEvNS_16Flash_fwd_paramsE
        .type           _ZN5flash16flash_fwd_kernelI23Flash_fwd_kernel_traitsILi256ELi128ELi64ELi8ELb0ELb0EN7cutlass6half_tE19Flash_kernel_traitsILi256ELi128ELi64ELi8ES3_EELb0ELb0ELb1ELb0ELb0ELb1ELb0ELb0EEEvNS_16Flash_fwd_paramsE,@function
        .size           _ZN5flash16flash_fwd_kernelI23Flash_fwd_kernel_traitsILi256ELi128ELi64ELi8ELb0ELb0EN7cutlass6half_tE19Flash_kernel_traitsILi256ELi128ELi64ELi8ES3_EELb0ELb0ELb1ELb0ELb0ELb1ELb0ELb0EEEvNS_16Flash_fwd_paramsE,(.L_x_2031 - _ZN5flash16flash_fwd_kernelI23Flash_fwd_kernel_traitsILi256ELi128ELi64ELi8ELb0ELb0EN7cutlass6half_tE19Flash_kernel_traitsILi256ELi128ELi64ELi8ES3_EELb0ELb0ELb1ELb0ELb0ELb1ELb0ELb0EEEvNS_16Flash_fwd_paramsE)
        .other          _ZN5flash16flash_fwd_kernelI23Flash_fwd_kernel_traitsILi256ELi128ELi64ELi8ELb0ELb0EN7cutlass6half_tE19Flash_kernel_traitsILi256ELi128ELi64ELi8ES3_EELb0ELb0ELb1ELb0ELb0ELb1ELb0ELb0EEEvNS_16Flash_fwd_paramsE,@"STO_CUDA_ENTRY STV_DEFAULT"
_ZN5flash16flash_fwd_kernelI23Flash_fwd_kernel_traitsILi256ELi128ELi64ELi8ELb0ELb0EN7cutlass6half_tE19Flash_kernel_traitsILi256ELi128ELi64ELi8ES3_EELb0ELb0ELb1ELb0ELb0ELb1ELb0ELb0EEEvNS_16Flash_fwd_paramsE:
.text._ZN5flash16flash_fwd_kernelI23Flash_fwd_kernel_traitsILi256ELi128ELi64ELi8ELb0ELb0EN7cutlass6half_tE19Flash_kernel_traitsILi256ELi128ELi64ELi8ES3_EELb0ELb0ELb1ELb0ELb0ELb1ELb0ELb0EEEvNS_16Flash_fwd_paramsE:
        /* <DEDUP_REMOVED lines=57> */
.L_x_393:
[----:B------:R-:W-:Y:S02]  /*0390*/  ULDC UR6, c[0x0][0x218] ;  /* 0x0000860000067ab9 */ /* 0x000fe40000000800 */
.L_x_394:
        /* <DEDUP_REMOVED lines=117> */
.L_x_397:
[----:B------:R-:W-:Y:S05]  /*0af0*/  BSYNC B0 ;  /* 0x0000000000007941 */ /* 0x000fea0003800000 */
.L_x_396:
[----:B------:R-:W-:Y:S01]  /*0b00*/  IADD3 R15, R6, 0x20, RZ ;  /* 0x00000020060f7810 */ /* 0x000fe20007ffe0ff */
[----:B------:R-:W-:Y:S03]  /*0b10*/  BSSY B0, `(.L_x_398) ;  /* 0x0000011000007945 */ /* 0x000fe60003800000 */
[----:B------:R-:W-:-:S13]  /*0b20*/  ISETP.GE.AND P0, PT, R15, UR16, PT ;  /* 0x000000100f007c0c */ /* 0x000fda000bf06270 */
[----:B------:R-:W-:Y:S05]  /*0b30*/  @P0 BRA `(.L_x_399) ;  /* 0x000000e000000947 */ /* 0x000fea0003800000 */
[----:B------:R-:W-:Y:S01]  /*0b40*/  IADD3 R0, P0, R4, 0x20, RZ ;  /* 0x0000002004007810 */ /* 0x000fe20007f1e0ff */
[----:B------:R-:W-:Y:S01]  /*0b50*/  IMAD.MOV.U32 R10, RZ, RZ, R12 ;  /* 0x000000ffff0a7224 */ /* 0x000fe200078e000c */
[----:B------:R-:W-:-:S03]  /*0b60*/  MOV R11, R9 ;  /* 0x00000009000b7202 */ /* 0x000fc60000000f00 */
[----:B-1----:R-:W-:Y:S02]  /*0b70*/  IMAD.X R2, RZ, RZ, R5, P0 ;  /* 0x000000ffff027224 */ /* 0x002fe400000e0605 */
[----:B------:R-:W-:-:S04]  /*0b80*/  IMAD.WIDE.U32 R10, R0, c[0x0][0x1e8], R10 ;  /* 0x00007a00000a7a25 */ /* 0x000fc800078e000a */
[----:B------:R-:W-:-:S04]  /*0b90*/  IMAD R2, R2, c[0x0][0x1e8], RZ ;  /* 0x00007a0002027a24 */ /* 0x000fc800078e02ff */
        /* <DEDUP_REMOVED lines=8> */
.L_x_399:
[----:B------:R-:W-:Y:S05]  /*0c20*/  BSYNC B0 ;  /* 0x0000000000007941 */ /* 0x000fea0003800000 */
.L_x_398:
        /* <DEDUP_REMOVED lines=18> */
.L_x_401:
[----:B------:R-:W-:Y:S05]  /*0d50*/  BSYNC B0 ;  /* 0x0000000000007941 */ /* 0x000fea0003800000 */
.L_x_400:
[----:B------:R-:W-:Y:S01]  /*0d60*/  IADD3 R10, R6, 0x60, RZ ;  /* 0x00000060060a7810 */ /* 0x000fe20007ffe0ff */
        /* <DEDUP_REMOVED lines=8> */
[----:B-1----:R-:W-:-:S03]  /*0df0*/  LEA R2, P0, R8, c[0x0][0x1d0], 0x1 ;  /* 0x0000740008027a11 */ /* 0x002fc600078008ff */
[----:B------:R-:W-:-:S05]  /*0e00*/  IMAD R0, R0, c[0x0][0x1ec], R4 ;  /* 0x00007b0000007a24 */ /* 0x000fca00078e0204 */
[----:B------:R-:W-:-:S04]  /*0e10*/  IADD3 R0, R9, R0, RZ ;  /* 0x0000000009007210 */ /* 0x000fc80007ffe0ff */
[----:B------:R-:W-:-:S05]  /*0e20*/  LEA.HI.X R3, R8, c[0x0][0x1d4], R0, 0x1, P0 ;  /* 0x0000750008037a11 */ /* 0x000fca00000f0c00 */
[----:B------:R1:W-:Y:S04]  /*0e30*/  STG.E.128 [R2.64], RZ ;  /* 0x000000ff02007986 */ /* 0x0003e8000c101d12 */
[----:B------:R1:W-:Y:S04]  /*0e40*/  STG.E.128 [R2.64+0x80], RZ ;  /* 0x000080ff02007986 */ /* 0x0003e8000c101d12 */
[----:B------:R1:W-:Y:S04]  /*0e50*/  STG.E.128 [R2.64+0x100], RZ ;  /* 0x000100ff02007986 */ /* 0x0003e8000c101d12 */
[----:B------:R1:W-:Y:S02]  /*0e60*/  STG.E.128 [R2.64+0x180], RZ ;  /* 0x000180ff02007986 */ /* 0x0003e4000c101d12 */
.L_x_403:
[----:B------:R-:W-:Y:S05]  /*0e70*/  BSYNC B0 ;  /* 0x0000000000007941 */ /* 0x000fea0003800000 */
.L_x_402:
[----:B------:R-:W-:-:S04]  /*0e80*/  LOP3.LUT P6, RZ, R103, 0x7, RZ, 0xc0, !PT ;  /* 0x0000000767ff7812 */ /* 0x000fc800078cc0ff */
        /* <DEDUP_REMOVED lines=34> */
.L_x_395:
        /* <DEDUP_REMOVED lines=32> */
.L_x_404:
[----:B------:R-:W-:Y:S01]  /*12b0*/  IABS R0, c[0x0][0x1c8] ;  /* 0x0000720000007a13 */ /* 0x000fe20000000000 */
[----:B------:R-:W1:Y:S01]  /*12c0*/  S2R R5, SR_CTAID.Z ;  /* 0x0000000000057919 */ /* 0x000e620000002700 */
[----:B------:R-:W-:Y:S02]  /*12d0*/  ULDC UR4, c[0x0][0x1c8] ;  /* 0x0000720000047ab9 */ /* 0x000fe40000000800 */
[----:B------:R-:W-:Y:S01]  /*12e0*/  ULOP3.LUT UR4, UR12, UR4, URZ, 0x3c, !UPT ;  /* 0x000000040c047292 */ /* 0x000fe2000f8e3c3f */
[----:B------:R-:W-:Y:S01]  /*12f0*/  IMAD.MOV.U32 R4, RZ, RZ, R0 ;  /* 0x000000ffff047224 */ /* 0x000fe200078e0000 */
[----:B------:R-:W-:-:S03]  /*1300*/  @UP1 UIADD3 UR20, UR15, UR20, URZ ;  /* 0x000000140f141290 */ /* 0x000fc6000fffe03f */
[----:B------:R-:W2:Y:S01]  /*1310*/  I2F.RP R2, R4 ;  /* 0x0000000400027306 */ /* 0x000ea20000209400 */
[----:B------:R-:W-:Y:S01]  /*1320*/  ISETP.LE.AND P1, PT, RZ, UR4, PT ;  /* 0x00000004ff007c0c */ /* 0x000fe2000bf23270 */
[----:B------:R-:W-:Y:S02]  /*1330*/  ULDC.64 UR4, c[0x0][0x1a0] ;  /* 0x0000680000047ab9 */ /* 0x000fe40000000a00 */
[----:B------:R-:W-:-:S04]  /*1340*/  @UP1 UIMAD.WIDE.U32 UR24, UR20, UR4, URZ ;  /* 0x00000004141812a5 */ /* 0x000fc8000f8e003f */
[----:B------:R-:W-:Y:S02]  /*1350*/  @UP1 UIMAD UR21, UR20, UR5, UR25 ;  /* 0x00000005141512a4 */ /* 0x000fe4000f8e0219 */
[----:B------:R-:W-:Y:S01]  /*1360*/  USHF.R.S32.HI UR20, URZ, 0x1f, UR12 ;  /* 0x0000001f3f147899 */ /* 0x000fe2000801140c */
[----:B--2---:R-:W2:Y:S01]  /*1370*/  MUFU.RCP R2, R2 ;  /* 0x0000000200027308 */ /* 0x004ea20000001000 */
[----:B-1----:R-:W-:Y:S02]  /*1380*/  IABS R5, R5 ;  /* 0x0000000500057213 */ /* 0x002fe40000000000 */
[----:B--2---:R-:W-:-:S05]  /*1390*/  IADD3 R2, R2, 0xffffffe, RZ ;  /* 0x0ffffffe02027810 */ /* 0x004fca0007ffe0ff */
[----:B------:R-:W1:Y:S02]  /*13a0*/  F2I.FTZ.U32.TRUNC.NTZ R3, R2 ;  /* 0x0000000200037305 */ /* 0x000e64000021f000 */
[----:B-1----:R-:W-:Y:S02]  /*13b0*/  IMAD.MOV R0, RZ, RZ, -R3 ;  /* 0x000000ffff007224 */ /* 0x002fe400078e0a03 */
[----:B------:R-:W-:Y:S02]  /*13c0*/  IMAD.MOV.U32 R2, RZ, RZ, RZ ;  /* 0x000000ffff027224 */ /* 0x000fe400078e00ff */
[----:B------:R-:W-:-:S04]  /*13d0*/  IMAD R0, R0, R4, RZ ;  /* 0x0000000400007224 */ /* 0x000fc800078e02ff */
[----:B------:R-:W-:-:S04]  /*13e0*/  IMAD.HI.U32 R0, R3, R0, R2 ;  /* 0x0000000003007227 */ /* 0x000fc800078e0002 */
[----:B------:R-:W-:-:S04]  /*13f0*/  IMAD.MOV.U32 R3, RZ, RZ, R5 ;  /* 0x000000ffff037224 */ /* 0x000fc800078e0005 */
[----:B------:R-:W-:-:S05]  /*1400*/  IMAD.HI.U32 R0, R0, R3, RZ ;  /* 0x0000000300007227 */ /* 0x000fca00078e00ff */
[----:B------:R-:W-:-:S05]  /*1410*/  IADD3 R2, -R0, RZ, RZ ;  /* 0x000000ff00027210 */ /* 0x000fca0007ffe1ff */
[----:B------:R-:W-:-:S05]  /*1420*/  IMAD R2, R4, R2, R3 ;  /* 0x0000000204027224 */ /* 0x000fca00078e0203 */
[----:B------:R-:W-:-:S13]  /*1430*/  ISETP.GT.U32.AND P2, PT, R4, R2, PT ;  /* 0x000000020400720c */ /* 0x000fda0003f44070 */
[----:B------:R-:W-:Y:S01]  /*1440*/  @!P2 IMAD.IADD R2, R2, 0x1, -R4 ;  /* 0x000000010202a824 */ /* 0x000fe200078e0a04 */
[----:B------:R-:W-:Y:S02]  /*1450*/  @!P2 IADD3 R0, R0, 0x1, RZ ;  /* 0x000000010000a810 */ /* 0x000fe40007ffe0ff */
[----:B------:R-:W-:Y:S02]  /*1460*/  ISETP.NE.AND P2, PT, RZ, c[0x0][0x1c8], PT ;  /* 0x00007200ff007a0c */ /* 0x000fe40003f45270 */
[----:B------:R-:W-:-:S13]  /*1470*/  ISETP.GE.U32.AND P3, PT, R2, R4, PT ;  /* 0x000000040200720c */ /* 0x000fda0003f66070 */
[----:B------:R-:W-:-:S05]  /*1480*/  @P3 IADD3 R0, R0, 0x1, RZ ;  /* 0x0000000100003810 */ /* 0x000fca0007ffe0ff */
[----:B------:R-:W-:-:S05]  /*1490*/  IMAD.MOV.U32 R18, RZ, RZ, R0 ;  /* 0x000000ffff127224 */ /* 0x000fca00078e0000 */
[----:B------:R-:W-:Y:S02]  /*14a0*/  @!P1 IADD3 R18, -R18, RZ, RZ ;  /* 0x000000ff12129210 */ /* 0x000fe40007ffe1ff */
        /* <DEDUP_REMOVED lines=14> */
.L_x_405:
[----:B------:R-:W1:Y:S01]  /*1590*/  S2R R4, SR_CTAID.X ;  /* 0x0000000000047919 */ /* 0x000e620000002500 */
[----:B------:R-:W-:Y:S01]  /*15a0*/  SHF.R.S32.HI R23, RZ, 0x1f, R103 ;  /* 0x0000001fff177819 */ /* 0x000fe20000011467 */
[----:B------:R-:W-:Y:S02]  /*15b0*/  UIADD3 UR11, -UR13, UR16, URZ ;  /* 0x000000100d0b7290 */ /* 0x000fe4000fffe13f */
[----:B------:R-:W2:Y:S01]  /*15c0*/  S2R R6, SR_CTAID.Z ;  /* 0x0000000000067919 */ /* 0x000ea20000002700 */
[CC--:B------:R-:W-:Y:S01]  /*15d0*/  LEA.HI R0, R23.reuse, R103.reuse, RZ, 0x3 ;  /* 0x0000006717007211 */ /* 0x0c0fe200078f18ff */
[----:B------:R-:W-:Y:S01]  /*15e0*/  ULDC.64 UR4, c[0x0][0x1a8] ;  /* 0x00006a0000047ab9 */ /* 0x000fe20000000a00 */
[-C--:B------:R-:W-:Y:S01]  /*15f0*/  LEA.HI R235, R23, R103.reuse, RZ, 0x6 ;  /* 0x0000006717eb7211 */ /* 0x080fe200078f30ff */
[----:B------:R-:W-:Y:S01]  /*1600*/  UIMAD UR4, UR20, UR4, URZ ;  /* 0x00000004140472a4 */ /* 0x000fe2000f8e023f */
[----:B------:R-:W-:Y:S01]  /*1610*/  SHF.R.S32.HI R2, RZ, 0x3, R0 ;  /* 0x00000003ff027819 */ /* 0x000fe20000011400 */
[----:B------:R-:W-:Y:S01]  /*1620*/  UIADD3 UR15, UR8, -0x1, URZ ;  /* 0xffffffff080f7890 */ /* 0x000fe2000fffe03f */
[----:B------:R-:W-:Y:S01]  /*1630*/  LOP3.LUT R0, R0, 0xfffffff8, RZ, 0xc0, !PT ;  /* 0xfffffff800007812 */ /* 0x000fe200078ec0ff */
[----:B------:R-:W-:Y:S01]  /*1640*/  UIMAD UR4, UR12, UR5, UR4 ;  /* 0x000000050c0472a4 */ /* 0x000fe2000f8e0204 */
[----:B------:R-:W-:Y:S01]  /*1650*/  IADD3 R14, R2, 0x20, RZ ;  /* 0x00000020020e7810 */ /* 0x000fe20007ffe0ff */
[----:B------:R-:W-:Y:S01]  /*1660*/  UIMAD UR12, UR15, -0x40, UR14 ;  /* 0xffffffc00f0c78a4 */ /* 0x000fe2000f8e020e */
[----:B------:R-:W-:Y:S01]  /*1670*/  SHF.R.S32.HI R3, RZ, 0x1f, R2 ;  /* 0x0000001fff037819 */ /* 0x000fe20000011402 */
[----:B------:R-:W-:Y:S01]  /*1680*/  IMAD.IADD R22, R103, 0x1, -R0 ;  /* 0x0000000167167824 */ /* 0x000fe200078e0a00 */
[----:B------:R-:W-:Y:S01]  /*1690*/  ISETP.GE.AND P3, PT, R14, UR11, PT ;  /* 0x0000000b0e007c0c */ /* 0x000fe2000bf66270 */
[----:B------:R-:W-:Y:S01]  /*16a0*/  IMAD.SHL.U32 R235, R235, 0x8, RZ ;  /* 0x00000008ebeb7824 */ /* 0x000fe200078e00ff */
[----:B------:R-:W-:Y:S01]  /*16b0*/  IADD3 R0, R2, 0x40, RZ ;  /* 0x0000004002007810 */ /* 0x000fe20007ffe0ff */
[----:B------:R-:W-:Y:S01]  /*16c0*/  IMAD.SHL.U32 R20, R22, 0x8, RZ ;  /* 0x0000000816147824 */ /* 0x000fe200078e00ff */
[----:B------:R-:W-:Y:S01]  /*16d0*/  ISETP.GE.AND P4, PT, R2, UR11, PT ;  /* 0x0000000b02007c0c */ /* 0x000fe2000bf86270 */
[----:B------:R-:W-:Y:S01]  /*16e0*/  UMOV UR20, 0x5 ;  /* 0x0000000500147882 */ /* 0x000fe20000000000 */
[----:B------:R-:W-:Y:S01]  /*16f0*/  ISETP.GE.AND P2, PT, R0, UR11, PT ;  /* 0x0000000b00007c0c */ /* 0x000fe2000bf46270 */
[----:B-1----:R-:W-:Y:S01]  /*1700*/  IMAD.WIDE R26, R4, 0x80, R2 ;  /* 0x00000080041a7825 */ /* 0x002fe200078e0202 */
[----:B------:R-:W-:Y:S01]  /*1710*/  SHF.R.S32.HI R21, RZ, 0x1f, R20 ;  /* 0x0000001fff157819 */ /* 0x000fe20000011414 */
[----:B------:R-:W-:Y:S01]  /*1720*/  UISETP.GT.AND UP0, UPT, UR15, UR9, UPT ;  /* 0x000000090f00728c */ /* 0x000fe2000bf04270 */
[----:B------:R-:W-:Y:S01]  /*1730*/  IADD3 R4, P0, R20, UR6, RZ ;  /* 0x0000000614047c10 */ /* 0x000fe2000ff1e0ff */
[----:B------:R-:W-:Y:S01]  /*1740*/  UMOV UR6, 0x6 ;  /* 0x0000000600067882 */ /* 0x000fe20000000000 */
[----:B------:R-:W-:Y:S01]  /*1750*/  IADD3 R7, R2, 0x60, RZ ;  /* 0x0000006002077810 */ /* 0x000fe20007ffe0ff */
[----:B------:R-:W-:Y:S01]  /*1760*/  STL.64 [R1+0x28], R20 ;  /* 0x0000281401007387 */ /* 0x000fe20000100a00 */
[----:B------:R-:W-:Y:S01]  /*1770*/  IADD3.X R5, R21, UR17, RZ, P0, !PT ;  /* 0x0000001115057c10 */ /* 0x000fe200087fe4ff */
[----:B------:R-:W-:Y:S01]  /*1780*/  USHF.R.S32.HI UR17, URZ, 0x1f, UR15 ;  /* 0x0000001f3f117899 */ /* 0x000fe2000801140f */
[----:B------:R-:W-:Y:S01]  /*1790*/  @!P3 IADD3 R12, P0, R26, 0x20, RZ ;  /* 0x000000201a0cb810 */ /* 0x000fe20007f1e0ff */
[----:B------:R-:W-:Y:S01]  /*17a0*/  STL.64 [R1+0x20], R26 ;  /* 0x0000201a01007387 */ /* 0x000fe20000100a00 */
[----:B------:R-:W-:Y:S01]  /*17b0*/  ISETP.GE.AND P1, PT, R7, UR11, PT ;  /* 0x0000000b07007c0c */ /* 0x000fe2000bf26270 */
[----:B--2---:R-:W-:Y:S01]  /*17c0*/  IMAD.WIDE.U32 R4, R6, c[0x0][0x1a8], R4 ;  /* 0x00006a0006047a25 */ /* 0x004fe200078e0004 */
[----:B------:R-:W-:Y:S01]  /*17d0*/  LEA.HI R104, R23, R103, RZ, 0x5 ;  /* 0x0000006717687211 */ /* 0x000fe200078f28ff */
[----:B------:R1:W-:Y:S02]  /*17e0*/  STL [R1+0x38], R7 ;  /* 0x0000380701007387 */ /* 0x0003e40000100800 */
[----:B------:R-:W-:Y:S01]  /*17f0*/  @!P3 IMAD.X R0, RZ, RZ, R27, P0 ;  /* 0x000000ffff00b224 */ /* 0x000fe200000e061b */
[C---:B------:R-:W-:Y:S01]  /*1800*/  @!P2 IADD3 R11, P0, R26.reuse, 0x40, RZ ;  /* 0x000000401a0ba810 */ /* 0x040fe20007f1e0ff */
[----:B------:R-:W-:Y:S01]  /*1810*/  @!P4 IMAD R6, R27, c[0x0][0x190], RZ ;  /* 0x000064001b06ca24 */ /* 0x000fe200078e02ff */
[----:B------:R-:W-:Y:S01]  /*1820*/  IADD3 R5, R5, UR4, RZ ;  /* 0x0000000405057c10 */ /* 0x000fe2000fffe0ff */
[----:B------:R-:W-:Y:S01]  /*1830*/  ULDC.64 UR4, c[0x0][0x198] ;  /* 0x0000660000047ab9 */ /* 0x000fe20000000a00 */
[----:B------:R-:W-:Y:S01]  /*1840*/  SHF.R.S32.HI R102, RZ, 0x5, R104 ;  /* 0x00000005ff667819 */ /* 0x000fe20000011468 */
[C---:B------:R-:W-:Y:S01]  /*1850*/  @!P4 IMAD R10, R26.reuse, c[0x0][0x194], R6 ;  /* 0x000065001a0aca24 */ /* 0x040fe200078e0206 */
[----:B------:R-:W-:Y:S01]  /*1860*/  USHF.L.U64.HI UR6, UR4, UR6, UR5 ;  /* 0x0000000604067299 */ /* 0x000fe20008010205 */
[----:B------:R-:W-:Y:S01]  /*1870*/  @!P4 IMAD.WIDE.U32 R8, R26, c[0x0][0x190], R4 ;  /* 0x000064001a08ca25 */ /* 0x000fe200078e0004 */
[----:B------:R-:W-:-:S03]  /*1880*/  USHF.L.U64.HI UR20, UR4, UR20, UR5 ;  /* 0x0000001404147299 */ /* 0x000fc60008010205 */
[----:B------:R-:W-:Y:S02]  /*1890*/  @!P2 IMAD.MOV.U32 R6, RZ, RZ, R4 ;  /* 0x000000ffff06a224 */ /* 0x000fe400078e0004 */
[----:B-1----:R-:W-:Y:S02]  /*18a0*/  @!P3 IMAD R7, R0, c[0x0][0x190], RZ ;  /* 0x000064000007ba24 */ /* 0x002fe400078e02ff */
[----:B------:R-:W-:Y:S01]  /*18b0*/  @!P2 IMAD.X R0, RZ, RZ, R27, P0 ;  /* 0x000000ffff00a224 */ /* 0x000fe200000e061b */
[----:B------:R-:W-:Y:S01]  /*18c0*/  @!P1 IADD3 R15, P0, R26, 0x60, RZ ;  /* 0x000000601a0f9810 */ /* 0x000fe20007f1e0ff */
[----:B------:R-:W-:Y:S02]  /*18d0*/  @!P3 IMAD R16, R12, c[0x0][0x194], R7 ;  /* 0x000065000c10ba24 */ /* 0x000fe400078e0207 */
[----:B------:R-:W-:Y:S02]  /*18e0*/  @!P2 IMAD R0, R0, c[0x0][0x190], RZ ;  /* 0x000064000000aa24 */ /* 0x000fe400078e02ff */
[----:B------:R-:W-:-:S02]  /*18f0*/  @!P2 IMAD.MOV.U32 R7, RZ, RZ, R5 ;  /* 0x000000ffff07a224 */ /* 0x000fc400078e0005 */
[----:B------:R-:W-:Y:S02]  /*1900*/  @!P2 IMAD R19, R11, c[0x0][0x194], R0 ;  /* 0x000065000b13aa24 */ /* 0x000fe400078e0200 */
[----:B------:R-:W-:Y:S01]  /*1910*/  @!P4 IMAD.IADD R0, R9, 0x1, R10 ;  /* 0x000000010900c824 */ /* 0x000fe200078e020a */
[----:B------:R-:W-:Y:S01]  /*1920*/  @!P4 LEA R10, P6, R8, c[0x0][0x160], 0x1 ;  /* 0x00005800080aca11 */ /* 0x000fe200078c08ff */
[----:B------:R-:W-:-:S03]  /*1930*/  @!P2 IMAD.WIDE.U32 R6, R11, c[0x0][0x190], R6 ;  /* 0x000064000b06aa25 */ /* 0x000fc600078e0006 */
[----:B------:R-:W-:Y:S01]  /*1940*/  @!P4 LEA.HI.X R11, R8, c[0x0][0x164], R0, 0x1, P6 ;  /* 0x00005900080bca11 */ /* 0x000fe200030f0c00 */
[----:B------:R-:W-:-:S04]  /*1950*/  @!P3 IMAD.WIDE.U32 R12, R12, c[0x0][0x190], R4 ;  /* 0x000064000c0cba25 */ /* 0x000fc800078e0004 */
[----:B------:R-:W-:Y:S01]  /*1960*/  @!P1 IMAD.X R0, RZ, RZ, R27, P0 ;  /* 0x000000ffff009224 */ /* 0x000fe200000e061b */
[----:B------:R-:W-:Y:S01]  /*1970*/  ISETP.GE.AND P0, PT, R14, UR12, PT ;  /* 0x0000000c0e007c0c */ /* 0x000fe2000bf06270 */
[----:B------:R-:W-:Y:S01]  /*1980*/  @!P3 IMAD.IADD R9, R13, 0x1, R16 ;  /* 0x000000010d09b824 */ /* 0x000fe200078e0210 */
[----:B------:R-:W-:Y:S01]  /*1990*/  @!P3 LEA R16, P5, R12, c[0x0][0x160], 0x1 ;  /* 0x000058000c10ba11 */ /* 0x000fe200078a08ff */
[----:B------:R-:W-:Y:S02]  /*19a0*/  @!P1 IMAD R8, R0, c[0x0][0x190], RZ ;  /* 0x0000640000089a24 */ /* 0x000fe400078e02ff */
[----:B------:R-:W-:Y:S01]  /*19b0*/  IMAD.SHL.U32 R0, R2, 0x40, RZ ;  /* 0x0000004002007824 */ /* 0x000fe200078e00ff */
[----:B------:R-:W-:Y:S01]  /*19c0*/  @!P3 LEA.HI.X R17, R12, c[0x0][0x164], R9, 0x1, P5 ;  /* 0x000059000c11ba11 */ /* 0x000fe200028f0c09 */
[----:B------:R-:W-:Y:S01]  /*19d0*/  @!P2 IMAD.IADD R7, R7, 0x1, R19 ;  /* 0x000000010707a824 */ /* 0x000fe200078e0213 */
[----:B------:R-:W-:Y:S01]  /*19e0*/  @!P2 LEA R12, P6, R6, c[0x0][0x160], 0x1 ;  /* 0x00005800060caa11 */ /* 0x000fe200078c08ff */
[----:B------:R-:W-:Y:S01]  /*19f0*/  @!P1 IMAD R8, R15, c[0x0][0x194], R8 ;  /* 0x000065000f089a24 */ /* 0x000fe200078e0208 */
[----:B------:R-:W-:Y:S01]  /*1a00*/  LOP3.LUT R0, R0, 0x1c0, RZ, 0xc0, !PT ;  /* 0x000001c000007812 */ /* 0x000fe200078ec0ff */
[C---:B------:R-:W-:Y:S01]  /*1a10*/  IMAD R19, R3.reuse, c[0x0][0x198], RZ ;  /* 0x0000660003137a24 */ /* 0x040fe200078e02ff */
[----:B------:R-:W-:Y:S01]  /*1a20*/  @!P2 LEA.HI.X R13, R6, c[0x0][0x164], R7, 0x1, P6 ;  /* 0x00005900060daa11 */ /* 0x000fe200030f0c07 */
[----:B------:R-:W-:Y:S01]  /*1a30*/  IMAD R3, R3, c[0x0][0x1a0], RZ ;  /* 0x0000680003037a24 */ /* 0x000fe200078e02ff */
[----:B------:R-:W-:-:S02]  /*1a40*/  SHF.R.U32.HI R7, RZ, 0x3, R0 ;  /* 0x00000003ff077819 */ /* 0x000fc40000011600 */
[----:B------:R-:W-:Y:S01]  /*1a50*/  LOP3.LUT R6, R0, 0x38, R20, 0xf8, !PT ;  /* 0x0000003800067812 */ /* 0x000fe200078ef814 */
[----:B------:R-:W-:Y:S01]  /*1a60*/  IMAD R3, R2, c[0x0][0x1a4], R3 ;  /* 0x0000690002037a24 */ /* 0x000fe200078e0203 */
[----:B------:R-:W-:Y:S01]  /*1a70*/  ISETP.GE.AND P5, PT, R14, UR12, PT ;  /* 0x0000000c0e007c0c */ /* 0x000fe2000bfa6270 */
[----:B------:R-:W-:Y:S01]  /*1a80*/  @!P1 IMAD.WIDE.U32 R14, R15, c[0x0][0x190], R4 ;  /* 0x000064000f0e9a25 */ /* 0x000fe200078e0004 */
[----:B------:R-:W-:-:S03]  /*1a90*/  LOP3.LUT R6, R6, R7, RZ, 0x3c, !PT ;  /* 0x0000000706067212 */ /* 0x000fc600078e3cff */
[----:B------:R-:W-:Y:S01]  /*1aa0*/  @!P1 IMAD.IADD R0, R15, 0x1, R8 ;  /* 0x000000010f009824 */ /* 0x000fe200078e0208 */
[----:B------:R-:W-:Y:S01]  /*1ab0*/  @!P1 LEA R8, P6, R14, c[0x0][0x160], 0x1 ;  /* 0x000058000e089a11 */ /* 0x000fe200078c08ff */
[----:B------:R-:W-:Y:S01]  /*1ac0*/  IMAD.WIDE.U32 R4, R2, c[0x0][0x198], R20 ;  /* 0x0000660002047a25 */ /* 0x000fe200078e0014 */
[----:B------:R-:W-:Y:S02]  /*1ad0*/  LOP3.LUT R235, R6, 0xfffffe00, R235, 0xf8, !PT ;  /* 0xfffffe0006eb7812 */ /* 0x000fe400078ef8eb */
[----:B------:R-:W-:Y:S01]  /*1ae0*/  @!P1 LEA.HI.X R9, R14, c[0x0][0x164], R0, 0x1, P6 ;  /* 0x000059000e099a11 */ /* 0x000fe200030f0c00 */
[----:B------:R-:W-:Y:S01]  /*1af0*/  IMAD R0, R2, c[0x0][0x19c], R19 ;  /* 0x0000670002007a24 */ /* 0x000fe200078e0213 */
[----:B------:R-:W-:Y:S01]  /*1b00*/  IADD3 R4, P6, R4, UR22, RZ ;  /* 0x0000001604047c10 */ /* 0x000fe2000ffde0ff */
[----:B------:R-:W-:Y:S01]  /*1b10*/  IMAD.SHL.U32 R235, R235, 0x2, RZ ;  /* 0x00000002ebeb7824 */ /* 0x000fe200078e00ff */
[----:B------:R-:W-:Y:S01]  /*1b20*/  SHF.R.S32.HI R15, RZ, 0x1f, R18 ;  /* 0x0000001fff0f7819 */ /* 0x000fe20000011412 */
[C---:B------:R-:W-:Y:S01]  /*1b30*/  IMAD.WIDE.U32 R6, R2.reuse, c[0x0][0x1a0], R20 ;  /* 0x0000680002067a25 */ /* 0x040fe200078e0014 */
[----:B------:R-:W-:Y:S01]  /*1b40*/  IADD3.X R5, R5, UR7, R0, P6, !PT ;  /* 0x0000000705057c10 */ /* 0x000fe2000b7fe400 */
[----:B------:R-:W-:Y:S01]  /*1b50*/  USHF.L.U32 UR7, UR4, 0x6, URZ ;  /* 0x0000000604077899 */ /* 0x000fe2000800063f */
[----:B------:R-:W-:Y:S01]  /*1b60*/  @!PT LDS RZ, [RZ] ;  /* 0x00000000fffff984 */ /* 0x000fe20000000800 */
[----:B------:R-:W-:Y:S01]  /*1b70*/  @!PT LDS RZ, [RZ] ;  /* 0x00000000fffff984 */ /* 0x000fe20000000800 */
[----:B------:R-:W-:Y:S01]  /*1b80*/  @!PT LDS RZ, [RZ] ;  /* 0x00000000fffff984 */ /* 0x000fe20000000800 */
[----:B------:R1:W-:Y:S01]  /*1b90*/  @!P4 LDGSTS.E.BYPASS.LTC128B.128 [R235], [R10.64] ;  /* 0x000000000aebcfae */ /* 0x0003e2000b901d52 */
[----:B------:R-:W-:Y:S01]  /*1ba0*/  IMAD R0, R15, c[0x0][0x1b0], RZ ;  /* 0x00006c000f007a24 */ /* 0x000fe200078e02ff */
[----:B------:R-:W-:Y:S01]  /*1bb0*/  ISETP.GE.AND P6, PT, R2, UR12, PT ;  /* 0x0000000c02007c0c */ /* 0x000fe2000bfc6270 */
[----:B------:R-:W-:Y:S01]  /*1bc0*/  IMAD.WIDE.U32 R26, R18, c[0x0][0x1b0], R4 ;  /* 0x00006c00121a7a25 */ /* 0x000fe200078e0004 */
[----:B------:R1:W-:Y:S01]  /*1bd0*/  @!P4 LDGSTS.E.BYPASS.LTC128B.128 [R235+0x4000], [R10.64+0x80] ;  /* 0x040000800aebcfae */ /* 0x0003e2000b901d52 */
[----:B------:R-:W-:Y:S01]  /*1be0*/  UIMAD UR22, UR6, UR15, URZ ;  /* 0x0000000f061672a4 */ /* 0x000fe2000f8e023f */
[----:B------:R-:W-:Y:S01]  /*1bf0*/  LEA.HI R19, R23, R103, RZ, 0x4 ;  /* 0x0000006717137211 */ /* 0x000fe200078f20ff */
[----:B------:R-:W-:Y:S01]  /*1c00*/  IMAD.MOV.U32 R106, RZ, RZ, R26 ;  /* 0x000000ffff6a7224 */ /* 0x000fe200078e001a */
[----:B------:R1:W-:Y:S01]  /*1c10*/  @!P4 LDGSTS.E.BYPASS.LTC128B.128 [R235+0x8000], [R10.64+0x100] ;  /* 0x080001000aebcfae */ /* 0x0003e2000b901d52 */
[----:B------:R-:W-:Y:S01]  /*1c20*/  UIMAD UR22, UR17, UR7, UR22 ;  /* 0x00000007111672a4 */ /* 0x000fe2000f8e0216 */
[----:B------:R-:W-:-:S02]  /*1c30*/  SHF.R.S32.HI R14, RZ, 0x4, R19 ;  /* 0x00000004ff0e7819 */ /* 0x000fc40000011413 */
[----:B------:R1:W-:Y:S04]  /*1c40*/  @!P4 LDGSTS.E.BYPASS.LTC128B.128 [R235+0xc000], [R10.64+0x180] ;  /* 0x0c0001800aebcfae */ /* 0x0003e8000b901d52 */
[----:B------:R2:W-:Y:S04]  /*1c50*/  @!P3 LDGSTS.E.BYPASS.LTC128B.128 [R235+0x1000], [R16.64] ;  /* 0x0100000010ebbfae */ /* 0x0005e8000b901d52 */
[----:B------:R2:W-:Y:S04]  /*1c60*/  @!P3 LDGSTS.E.BYPASS.LTC128B.128 [R235+0x5000], [R16.64+0x80] ;  /* 0x0500008010ebbfae */ /* 0x0005e8000b901d52 */
[----:B------:R2:W-:Y:S04]  /*1c70*/  @!P3 LDGSTS.E.BYPASS.LTC128B.128 [R235+0x9000], [R16.64+0x100] ;  /* 0x0900010010ebbfae */ /* 0x0005e8000b901d52 */
[----:B------:R2:W-:Y:S04]  /*1c80*/  @!P3 LDGSTS.E.BYPASS.LTC128B.128 [R235+0xd000], [R16.64+0x180] ;  /* 0x0d00018010ebbfae */ /* 0x0005e8000b901d52 */
[----:B------:R3:W-:Y:S04]  /*1c90*/  @!P2 LDGSTS.E.BYPASS.LTC128B.128 [R235+0x2000], [R12.64] ;  /* 0x020000000cebafae */ /* 0x0007e8000b901d52 */
[----:B------:R3:W-:Y:S01]  /*1ca0*/  @!P2 LDGSTS.E.BYPASS.LTC128B.128 [R235+0x6000], [R12.64+0x80] ;  /* 0x060000800cebafae */ /* 0x0007e2000b901d52 */
[----:B-1----:R-:W-:Y:S01]  /*1cb0*/  IMAD R10, R18, c[0x0][0x1b4], R0 ;  /* 0x00006d00120a7a24 */ /* 0x002fe200078e0200 */
[----:B------:R-:W-:Y:S01]  /*1cc0*/  LOP3.LUT R0, R19, 0xfffffff0, RZ, 0xc0, !PT ;  /* 0xfffffff013007812 */ /* 0x000fe200078ec0ff */
[----:B------:R-:W-:Y:S01]  /*1cd0*/  IMAD.U32 R11, RZ, RZ, UR15 ;  /* 0x0000000fff0b7e24 */ /* 0x000fe2000f8e00ff */
[----:B------:R3:W-:Y:S01]  /*1ce0*/  @!P2 LDGSTS.E.BYPASS.LTC128B.128 [R235+0xa000], [R12.64+0x100] ;  /* 0x0a0001000cebafae */ /* 0x0007e2000b901d52 */
[----:B------:R-:W-:Y:S01]  /*1cf0*/  IMAD.IADD R107, R27, 0x1, R10 ;  /* 0x000000011b6b7824 */ /* 0x000fe200078e020a */
[----:B------:R-:W-:Y:S01]  /*1d00*/  IADD3 R10, P4, R6, UR24, RZ ;  /* 0x00000018060a7c10 */ /* 0x000fe2000ff9e0ff */
[----:B------:R-:W-:Y:S01]  /*1d10*/  IMAD.IADD R0, R103, 0x1, -R0 ;  /* 0x0000000167007824 */ /* 0x000fe200078e0a00 */
[----:B------:R3:W-:Y:S01]  /*1d20*/  @!P2 LDGSTS.E.BYPASS.LTC128B.128 [R235+0xe000], [R12.64+0x180] ;  /* 0x0e0001800cebafae */ /* 0x0007e2000b901d52 */
[----:B------:R-:W-:Y:S01]  /*1d30*/  IMAD.WIDE.U32 R4, R11, UR7, R106 ;  /* 0x000000070b047c25 */ /* 0x000fe2000f8e006a */
[----:B------:R-:W-:Y:S01]  /*1d40*/  IADD3.X R11, R7, UR21, R3, P4, !PT ;  /* 0x00000015070b7c10 */ /* 0x000fe2000a7fe403 */
[----:B------:R-:W-:Y:S01]  /*1d50*/  USHF.L.U32 UR21, UR4, 0x5, URZ ;  /* 0x0000000504157899 */ /* 0x000fe2000800063f */
[----:B------:R-:W-:Y:S01]  /*1d60*/  LEA.HI R7, R19, R14, RZ, 0x1 ;  /* 0x0000000e13077211 */ /* 0x000fe200078f08ff */
[----:B------:R1:W-:Y:S01]  /*1d70*/  @!P1 LDGSTS.E.BYPASS.LTC128B.128 [R235+0x3000], [R8.64] ;  /* 0x0300000008eb9fae */ /* 0x0003e2000b901d52 */
[----:B------:R-:W-:Y:S01]  /*1d80*/  IADD3 R3, R5, UR22, RZ ;  /* 0x0000001605037c10 */ /* 0x000fe2000fffe0ff */
[----:B------:R-:W-:Y:S01]  /*1d90*/  ULDC.64 UR4, c[0x0][0x1a0] ;  /* 0x0000680000047ab9 */ /* 0x000fe20000000a00 */
[C---:B------:R-:W-:Y:S01]  /*1da0*/  @!P6 LEA R6, P4, R4.reuse, c[0x0][0x168], 0x1 ;  /* 0x00005a000406ea11 */ /* 0x040fe200078808ff */
[----:B------:R1:W-:Y:S01]  /*1db0*/  @!P1 LDGSTS.E.BYPASS.LTC128B.128 [R235+0x7000], [R8.64+0x80] ;  /* 0x0700008008eb9fae */ /* 0x0003e2000b901d52 */
[----:B------:R-:W-:Y:S01]  /*1dc0*/  LOP3.LUT R19, R7, 0xfffffffe, RZ, 0xc0, !PT ;  /* 0xfffffffe07137812 */ /* 0x000fe200078ec0ff */
[----:B------:R-:W-:Y:S01]  /*1dd0*/  UIMAD.WIDE.U32 UR22, UR15, UR4, URZ ;  /* 0x000000040f1672a5 */ /* 0x000fe2000f8e003f */
[C---:B------:R-:W-:Y:S01]  /*1de0*/  @!P6 LEA.HI.X R7, R4.reuse, c[0x0][0x16c], R3, 0x1, P4 ;  /* 0x00005b000407ea11 */ /* 0x040fe200020f0c03 */
[----:B------:R1:W-:Y:S01]  /*1df0*/  @!P1 LDGSTS.E.BYPASS.LTC128B.128 [R235+0xb000], [R8.64+0x100] ;  /* 0x0b00010008eb9fae */ /* 0x0003e2000b901d52 */
[----:B------:R-:W-:Y:S01]  /*1e00*/  @!P5 IADD3 R5, P4, R4, UR21, RZ ;  /* 0x000000150405dc10 */ /* 0x000fe2000ff9e0ff */
[----:B------:R-:W-:Y:S01]  /*1e10*/  UIMAD UR4, UR17, UR4, URZ ;  /* 0x00000004110472a4 */ /* 0x000fe2000f8e023f */
[----:B------:R-:W-:Y:S01]  /*1e20*/  SHF.R.S32.HI R21, RZ, 0x1f, R0 ;  /* 0x0000001fff157819 */ /* 0x000fe20000011400 */
[----:B------:R1:W-:Y:S01]  /*1e30*/  @!P1 LDGSTS.E.BYPASS.LTC128B.128 [R235+0xf000], [R8.64+0x180] ;  /* 0x0f00018008eb9fae */ /* 0x0003e2000b901d52 */
[----:B------:R-:W-:Y:S01]  /*1e40*/  @!P5 IADD3.X R3, R3, UR20, RZ, P4, !PT ;  /* 0x000000140303dc10 */ /* 0x000fe2000a7fe4ff */
[----:B------:R-:W-:Y:S01]  /*1e50*/  IMAD.IADD R19, R14, 0x1, -R19 ;  /* 0x000000010e137824 */ /* 0x000fe200078e0a13 */
[----:B------:R-:W-:Y:S01]  /*1e60*/  @!P5 LEA R4, P4, R5, c[0x0][0x168], 0x1 ;  /* 0x00005a000504da11 */ /* 0x000fe200078808ff */
[----:B------:R4:W-:Y:S01]  /*1e70*/  @!P6 LDGSTS.E.BYPASS.LTC128B.128 [R235+0x10000], [R6.64] ;  /* 0x1000000006ebefae */ /* 0x0009e2000b901d52 */
[----:B------:R-:W-:Y:S01]  /*1e80*/  LEA.HI R21, R21, R0, RZ, 0x3 ;  /* 0x0000000015157211 */ /* 0x000fe200078f18ff */
[----:B------:R-:W-:Y:S01]  /*1e90*/  UIMAD UR4, UR15, UR5, UR4 ;  /* 0x000000050f0472a4 */ /* 0x000fe2000f8e0204 */
[----:B------:R-:W-:Y:S01]  /*1ea0*/  @!P5 LEA.HI.X R5, R5, c[0x0][0x16c], R3, 0x1, P4 ;  /* 0x00005b000505da11 */ /* 0x000fe200020f0c03 */
[----:B------:R4:W-:Y:S01]  /*1eb0*/  @!P6 LDGSTS.E.BYPASS.LTC128B.128 [R235+0x12000], [R6.64+0x80] ;  /* 0x1200008006ebefae */ /* 0x0009e2000b901d52 */
[----:B------:R-:W-:Y:S01]  /*1ec0*/  LOP3.LUT R20, R21, 0xfffffff8, RZ, 0xc0, !PT ;  /* 0xfffffff815147812 */ /* 0x000fe200078ec0ff */
[C---:B------:R-:W-:Y:S01]  /*1ed0*/  IMAD.SHL.U32 R3, R2.reuse, 0x8, RZ ;  /* 0x0000000802037824 */ /* 0x040fe200078e00ff */
[----:B------:R-:W-:Y:S01]  /*1ee0*/  ISETP.GE.AND P4, PT, R2, UR12, PT ;  /* 0x0000000c02007c0c */ /* 0x000fe2000bf86270 */
[----:B------:R4:W-:Y:S01]  /*1ef0*/  @!P6 LDGSTS.E.BYPASS.LTC128B.128 [R235+0x14000], [R6.64+0x100] ;  /* 0x1400010006ebefae */ /* 0x0009e2000b901d52 */
[----:B------:R-:W-:Y:S01]  /*1f00*/  IMAD R14, R15, c[0x0][0x1b8], RZ ;  /* 0x00006e000f0e7a24 */ /* 0x000fe200078e02ff */
[----:B------:R-:W-:Y:S01]  /*1f10*/  UIADD3 UR4, UR23, UR4, URZ ;  /* 0x0000000417047290 */ /* 0x000fe2000fffe03f */
[----:B------:R-:W-:Y:S01]  /*1f20*/  IMAD.IADD R20, R0, 0x1, -R20 ;  /* 0x0000000100147824 */ /* 0x000fe200078e0a14 */
[----:B------:R4:W-:Y:S01]  /*1f30*/  @!P6 LDGSTS.E.BYPASS.LTC128B.128 [R235+0x16000], [R6.64+0x180] ;  /* 0x1600018006ebefae */ /* 0x0009e2000b901d52 */
[----:B------:R-:W-:Y:S01]  /*1f40*/  IMAD.SHL.U32 R0, R22, 0x40, RZ ;  /* 0x0000004016007824 */ /* 0x000fe200078e00ff */
[----:B------:R-:W-:Y:S01]  /*1f50*/  UIADD3 UR5, UR14, 0x1, -UR16 ;  /* 0x000000010e057890 */ /* 0x000fe2000fffe810 */
[----:B------:R-:W-:Y:S01]  /*1f60*/  IMAD R14, R18, c[0x0][0x1bc], R14 ;  /* 0x00006f00120e7a24 */ /* 0x000fe200078e020e */
[----:B------:R5:W-:Y:S01]  /*1f70*/  @!P5 LDGSTS.E.BYPASS.LTC128B.128 [R235+0x11000], [R4.64] ;  /* 0x1100000004ebdfae */ /* 0x000be2000b901d52 */
[----:B------:R-:W-:Y:S01]  /*1f80*/  ULDC UR12, c[0x0][0x2e8] ;  /* 0x0000ba00000c7ab9 */ /* 0x000fe20000000800 */
[----:B------:R-:W-:Y:S01]  /*1f90*/  LOP3.LUT R0, R0, 0x1c0, RZ, 0xc0, !PT ;  /* 0x000001c000007812 */ /* 0x000fe200078ec0ff */
[----:B------:R-:W-:Y:S01]  /*1fa0*/  UIADD3 UR5, UR5, UR12, URZ ;  /* 0x0000000c05057290 */ /* 0x000fe2000fffe03f */
[----:B------:R5:W-:Y:S01]  /*1fb0*/  @!P5 LDGSTS.E.BYPASS.LTC128B.128 [R235+0x13000], [R4.64+0x80] ;  /* 0x1300008004ebdfae */ /* 0x000be2000b901d52 */
[----:B-1----:R-:W-:-:S03]  /*1fc0*/  IMAD.MOV.U32 R9, RZ, RZ, 0x20 ;  /* 0x00000020ff097424 */ /* 0x002fc600078e00ff */
[----:B------:R5:W-:Y:S01]  /*1fd0*/  @!P5 LDGSTS.E.BYPASS.LTC128B.128 [R235+0x15000], [R4.64+0x100] ;  /* 0x1500010004ebdfae */ /* 0x000be2000b901d52 */
[----:B---3--:R-:W-:-:S03]  /*1fe0*/  IMAD.WIDE.U32 R12, R9, c[0x0][0x1a0], RZ ;  /* 0x00006800090c7a25 */ /* 0x008fc600078e00ff */
[----:B------:R5:W-:Y:S04]  /*1ff0*/  @!P5 LDGSTS.E.BYPASS.LTC128B.128 [R235+0x17000], [R4.64+0x180] ;  /* 0x1700018004ebdfae */ /* 0x000be8000b901d52 */
[----:B------:R-:W0:Y:S04]  /*2000*/  LDGDEPBAR ;  /* 0x00000000000079af */ /* 0x000e280000000000 */
[----:B------:R1:W-:Y:S01]  /*2010*/  STL.64 [R1+0x18], R26 ;  /* 0x0000181a01007387 */ /* 0x0003e20000100a00 */
[----:B----4-:R-:W-:Y:S01]  /*2020*/  LOP3.LUT R7, R0, 0x8, R3, 0xf8, !PT ;  /* 0x0000000800077812 */ /* 0x010fe200078ef803 */
[----:B------:R-:W-:-:S02]  /*2030*/  IMAD.U32 R6, RZ, RZ, UR4 ;  /* 0x00000004ff067e24 */ /* 0x000fc4000f8e00ff */
[----:B------:R-:W-:Y:S01]  /*2040*/  STL.64 [R1+0x8], R106 ;  /* 0x0000086a01007387 */ /* 0x000fe20000100a00 */
[----:B------:R-:W-:Y:S02]  /*2050*/  ULDC UR4, c[0x0][0x2e4] ;  /* 0x0000b90000047ab9 */ /* 0x000fe40000000800 */
[----:B------:R-:W-:Y:S01]  /*2060*/  UIADD3 UR4, UR14, -UR4, -UR16 ;  /* 0x800000040e047290 */ /* 0x000fe2000fffe810 */
[----:B-----5:R-:W-:Y:S01]  /*2070*/  IMAD.SHL.U32 R5, R20, 0x40, RZ ;  /* 0x0000004014057824 */ /* 0x020fe200078e00ff */
[----:B------:R-:W-:-:S04]  /*2080*/  DEPBAR.LE SB0, 0x0 ;  /* 0x000080000000791a */ /* 0x000fc80000000000 */
[----:B------:R-:W-:Y:S01]  /*2090*/  BAR.SYNC.DEFER_BLOCKING 0x0 ;  /* 0x0000000000007b1d */ /* 0x000fe20000010000 */
[----:B------:R-:W-:Y:S01]  /*20a0*/  IMAD.SHL.U32 R4, R19, 0x8, RZ ;  /* 0x0000000813047824 */ /* 0x000fe200078e00ff */
[----:B------:R-:W-:Y:S01]  /*20b0*/  LOP3.LUT R2, R5, 0x1c0, RZ, 0xc0, !PT ;  /* 0x000001c005027812 */ /* 0x000fe200078ec0ff */
[----:B-1----:R-:W-:Y:S01]  /*20c0*/  IMAD.WIDE.U32 R26, R18, c[0x0][0x1b8], R10 ;  /* 0x00006e00121a7a25 */ /* 0x002fe200078e000a */
[----:B------:R-:W-:Y:S02]  /*20d0*/  SHF.R.U32.HI R5, RZ, 0x3, R0 ;  /* 0x00000003ff057819 */ /* 0x000fe40000011600 */
[----:B------:R-:W-:Y:S01]  /*20e0*/  LOP3.LUT R3, R2, 0x8, R4, 0xf8, !PT ;  /* 0x0000000802037812 */ /* 0x000fe200078ef804 */
[----:B------:R-:W-:Y:S01]  /*20f0*/  IMAD.U32 R10, RZ, RZ, UR22 ;  /* 0x00000016ff0a7e24 */ /* 0x000fe2000f8e00ff */
[----:B------:R-:W-:Y:S01]  /*2100*/  SHF.R.U32.HI R2, RZ, 0x3, R2 ;  /* 0x00000003ff027819 */ /* 0x000fe20000011602 */
[----:B------:R-:W-:Y:S01]  /*2110*/  IMAD.IADD R25, R27, 0x1, R14 ;  /* 0x000000011b197824 */ /* 0x000fe200078e020e */
[----:B------:R-:W-:Y:S01]  /*2120*/  LOP3.LUT R8, R7, R5, RZ, 0x3c, !PT ;  /* 0x0000000507087212 */ /* 0x000fe200078e3cff */
[----:B------:R-:W-:Y:S01]  /*2130*/  IMAD.SHL.U32 R5, R21, 0x40, RZ ;  /* 0x0000004015057824 */ /* 0x000fe200078e00ff */
[C---:B------:R-:W-:Y:S01]  /*2140*/  LEA R0, P1, R10.reuse, R26, 0x6 ;  /* 0x0000001a0a007211 */ /* 0x040fe200078230ff */
[----:B------:R-:W-:Y:S01]  /*2150*/  IMAD R7, R9, c[0x0][0x1a4], RZ ;  /* 0x0000690009077a24 */ /* 0x000fe200078e02ff */
[----:B------:R-:W-:Y:S01]  /*2160*/  LOP3.LUT R101, R3, R2, RZ, 0x3c, !PT ;  /* 0x0000000203657212 */ /* 0x000fe200078e3cff */
[----:B------:R-:W-:Y:S01]  /*2170*/  STL.64 [R1+0x30], R26 ;  /* 0x0000301a01007387 */ /* 0x000fe20000100a00 */
[----:B------:R-:W-:Y:S01]  /*2180*/  LEA.HI.X R2, R10, R25, R6, 0x6, P1 ;  /* 0x000000190a027211 */ /* 0x000fe200008f3406 */
[----:B------:R-:W-:Y:S01]  /*2190*/  IMAD.U32 R11, RZ, RZ, UR23 ;  /* 0x00000017ff0b7e24 */ /* 0x000fe2000f8e00ff */
[C---:B------:R-:W-:Y:S01]  /*21a0*/  @!P0 IADD3 R3, P1, R0.reuse, R12, RZ ;  /* 0x0000000c00038210 */ /* 0x040fe20007f3e0ff */
[----:B------:R-:W-:Y:S01]  /*21b0*/  STL [R1+0x14], R25 ;  /* 0x0000141901007387 */ /* 0x000fe20000100800 */
[----:B------:R-:W-:Y:S01]  /*21c0*/  @!P4 LEA R4, P2, R0, c[0x0][0x170], 0x1 ;  /* 0x00005c000004ca11 */ /* 0x000fe200078408ff */
[----:B------:R-:W-:Y:S01]  /*21d0*/  IMAD.MOV.U32 R14, RZ, RZ, 0x40 ;  /* 0x00000040ff0e7424 */ /* 0x000fe200078e00ff */
[----:B------:R-:W-:-:S02]  /*21e0*/  LOP3.LUT R100, R5, 0xfffffe00, RZ, 0xc0, !PT ;  /* 0xfffffe0005647812 */ /* 0x000fc400078ec0ff */
[----:B------:R-:W-:Y:S01]  /*21f0*/  @!P0 IADD3.X R7, R2, R13, R7, P1, !PT ;  /* 0x0000000d02078210 */ /* 0x000fe20000ffe407 */
[----:B------:R-:W-:Y:S01]  /*2200*/  @P4 STS.128 [R235+0x18000], RZ ;  /* 0x018000ffeb004388 */ /* 0x000fe20000000c00 */
[----:B------:R-:W-:Y:S01]  /*2210*/  @!P4 LEA.HI.X R5, R0, c[0x0][0x174], R2, 0x1, P2 ;  /* 0x00005d000005ca11 */ /* 0x000fe200010f0c02 */
[----:B------:R-:W-:Y:S01]  /*2220*/  IMAD R2, R102, 0x400, R100 ;  /* 0x0000040066027824 */ /* 0x000fe200078e0264 */
[----:B------:R-:W-:Y:S01]  /*2230*/  @!P0 LEA R6, P3, R3, c[0x0][0x170], 0x1 ;  /* 0x00005c0003068a11 */ /* 0x000fe200078608ff */
[----:B------:R-:W-:Y:S01]  /*2240*/  @P4 STS.128 [R235+0x1a000], RZ ;  /* 0x01a000ffeb004388 */ /* 0x000fe20000000c00 */
[----:B------:R-:W-:Y:S02]  /*2250*/  IMAD R0, R19, 0x200, R8 ;  /* 0x0000020013007824 */ /* 0x000fe400078e0208 */
[----:B------:R-:W-:Y:S01]  /*2260*/  @!P0 LEA.HI.X R7, R3, c[0x0][0x174], R7, 0x1, P3 ;  /* 0x00005d0003078a11 */ /* 0x000fe200018f0c07 */
[----:B------:R-:W-:Y:S01]  /*2270*/  @P4 STS.128 [R235+0x1c000], RZ ;  /* 0x01c000ffeb004388 */ /* 0x000fe20000000c00 */
[----:B------:R-:W-:-:S02]  /*2280*/  IMAD.IADD R2, R101, 0x1, R2 ;  /* 0x0000000165027824 */ /* 0x000fc400078e0202 */
[----:B------:R-:W-:Y:S01]  /*2290*/  IMAD.SHL.U32 R208, R0, 0x2, RZ ;  /* 0x0000000200d07824 */ /* 0x000fe200078e00ff */
[----:B------:R-:W-:Y:S01]  /*22a0*/  @P4 STS.128 [R235+0x1e000], RZ ;  /* 0x01e000ffeb004388 */ /* 0x000fe20000000c00 */
[----:B------:R-:W-:Y:S02]  /*22b0*/  IMAD.SHL.U32 R215, R2, 0x2, RZ ;  /* 0x0000000202d77824 */ /* 0x000fe400078e00ff */
[----:B------:R-:W-:Y:S01]  /*22c0*/  IMAD.MOV.U32 R3, RZ, RZ, 0x10 ;  /* 0x00000010ff037424 */ /* 0x000fe200078e00ff */
[----:B------:R-:W-:Y:S01]  /*22d0*/  @!PT LDS RZ, [RZ] ;  /* 0x00000000fffff984 */ /* 0x000fe20000000800 */
[----:B------:R-:W-:Y:S01]  /*22e0*/  @!PT LDS RZ, [RZ] ;  /* 0x00000000fffff984 */ /* 0x000fe20000000800 */
[----:B------:R-:W-:Y:S01]  /*22f0*/  @!PT LDS RZ, [RZ] ;  /* 0x00000000fffff984 */ /* 0x000fe20000000800 */
[----:B------:R1:W-:Y:S01]  /*2300*/  @!P4 LDGSTS.E.BYPASS.LTC128B.128 [R235+0x18000], [R4.64] ;  /* 0x1800000004ebcfae */ /* 0x0003e2000b901d52 */
[----:B------:R-:W-:Y:S02]  /*2310*/  R2P PR, R20, 0x6 ;  /* 0x0000000614007804 */ /* 0x000fe40000000000 */
[C---:B------:R-:W-:Y:S01]  /*2320*/  IADD3 R2, R208.reuse, 0x10000, RZ ;  /* 0x00010000d0027810 */ /* 0x040fe20007ffe0ff */
[----:B------:R1:W-:Y:S01]  /*2330*/  @!P4 LDGSTS.E.BYPASS.LTC128B.128 [R235+0x1a000], [R4.64+0x80] ;  /* 0x1a00008004ebcfae */ /* 0x0003e2000b901d52 */
[----:B------:R-:W-:-:S02]  /*2340*/  IADD3 R219, R208, 0x10020, RZ ;  /* 0x00010020d0db7810 */ /* 0x000fc40007ffe0ff */
[----:B------:R-:W-:Y:S01]  /*2350*/  SEL R0, R9, 0xffffffe0, !P2 ;  /* 0xffffffe009007807 */ /* 0x000fe20005000000 */
[----:B------:R1:W-:Y:S01]  /*2360*/  @!P4 LDGSTS.E.BYPASS.LTC128B.128 [R235+0x1c000], [R4.64+0x100] ;  /* 0x1c00010004ebcfae */ /* 0x0003e2000b901d52 */
[----:B------:R-:W-:Y:S02]  /*2370*/  SEL R3, R3, 0xfffffff0, !P1 ;  /* 0xfffffff003037807 */ /* 0x000fe40004800000 */
[----:B------:R-:W-:Y:S01]  /*2380*/  R2P PR, R22, 0x6 ;  /* 0x0000000616007804 */ /* 0x000fe20000000000 */
[----:B------:R1:W-:Y:S01]  /*2390*/  @!P4 LDGSTS.E.BYPASS.LTC128B.128 [R235+0x1e000], [R4.64+0x180] ;  /* 0x1e00018004ebcfae */ /* 0x0003e2000b901d52 */
[C-C-:B------:R-:W-:Y:S02]  /*23a0*/  IMAD R218, R0.reuse, 0x2, R215.reuse ;  /* 0x0000000200da7824 */ /* 0x140fe400078e02d7 */
[----:B------:R-:W-:Y:S01]  /*23b0*/  IMAD R216, R3, 0x2, R215 ;  /* 0x0000000203d87824 */ /* 0x000fe200078e02d7 */
[----:B------:R-:W-:Y:S03]  /*23c0*/  @P0 STS.128 [R235+0x19000], RZ ;  /* 0x019000ffeb000388 */ /* 0x000fe60000000c00 */
[----:B------:R-:W-:Y:S01]  /*23d0*/  IMAD R217, R0, 0x2, R216 ;  /* 0x0000000200d97824 */ /* 0x000fe200078e02d8 */
[----:B------:R-:W-:Y:S04]  /*23e0*/  @P0 STS.128 [R235+0x1b000], RZ ;  /* 0x01b000ffeb000388 */ /* 0x000fe80000000c00 */
[----:B------:R-:W-:Y:S01]  /*23f0*/  @P0 STS.128 [R235+0x1d000], RZ ;  /* 0x01d000ffeb000388 */ /* 0x000fe20000000c00 */
[----:B------:R-:W-:-:S02]  /*2400*/  @P1 IADD3 R219, R2, -0x20, RZ ;  /* 0xffffffe002db1810 */ /* 0x000fc40007ffe0ff */
[----:B------:R-:W-:Y:S01]  /*2410*/  SEL R2, R14, 0xffffffc0, !P2 ;  /* 0xffffffc00e027807 */ /* 0x000fe20005000000 */
[----:B------:R-:W-:Y:S01]  /*2420*/  @P0 STS.128 [R235+0x1f000], RZ ;  /* 0x01f000ffeb000388 */ /* 0x000fe20000000c00 */
[C---:B------:R-:W-:Y:S02]  /*2430*/  IADD3 R234, R219.reuse, 0x800, RZ ;  /* 0x00000800dbea7810 */ /* 0x040fe40007ffe0ff */
[C---:B------:R-:W-:Y:S01]  /*2440*/  IADD3 R233, R219.reuse, 0x1000, RZ ;  /* 0x00001000dbe97810 */ /* 0x040fe20007ffe0ff */
[----:B------:R-:W-:Y:S01]  /*2450*/  @!PT LDS RZ, [RZ] ;  /* 0x00000000fffff984 */ /* 0x000fe20000000800 */
[----:B------:R-:W-:Y:S01]  /*2460*/  @!PT LDS RZ, [RZ] ;  /* 0x00000000fffff984 */ /* 0x000fe20000000800 */
[----:B------:R-:W-:Y:S01]  /*2470*/  @!PT LDS RZ, [RZ] ;  /* 0x00000000fffff984 */ /* 0x000fe20000000800 */
[----:B------:R1:W-:Y:S01]  /*2480*/  @!P0 LDGSTS.E.BYPASS.LTC128B.128 [R235+0x19000], [R6.64] ;  /* 0x1900000006eb8fae */ /* 0x0003e2000b901d52 */
[----:B------:R-:W-:Y:S01]  /*2490*/  IMAD.IADD R214, R208, 0x1, R2 ;  /* 0x00000001d0d67824 */ /* 0x000fe200078e0202 */
[----:B------:R-:W-:Y:S01]  /*24a0*/  IADD3 R232, R219, 0x1800, RZ ;  /* 0x00001800dbe87810 */ /* 0x000fe20007ffe0ff */
[----:B------:R-:W-:Y:S01]  /*24b0*/  IMAD.IADD R213, R2, 0x1, R219 ;  /* 0x0000000102d57824 */ /* 0x000fe200078e02db */
[----:B------:R1:W-:Y:S01]  /*24c0*/  @!P0 LDGSTS.E.BYPASS.LTC128B.128 [R235+0x1b000], [R6.64+0x80] ;  /* 0x1b00008006eb8fae */ /* 0x0003e2000b901d52 */
[----:B------:R-:W-:-:S02]  /*24d0*/  LOP3.LUT R2, R104, 0xffffffe0, RZ, 0xc0, !PT ;  /* 0xffffffe068027812 */ /* 0x000fc400078ec0ff */
[C---:B------:R-:W-:Y:S01]  /*24e0*/  IADD3 R231, R219.reuse, 0x2000, RZ ;  /* 0x00002000dbe77810 */ /* 0x040fe20007ffe0ff */
[----:B------:R1:W-:Y:S01]  /*24f0*/  @!P0 LDGSTS.E.BYPASS.LTC128B.128 [R235+0x1d000], [R6.64+0x100] ;  /* 0x1d00010006eb8fae */ /* 0x0003e2000b901d52 */
[----:B------:R-:W-:Y:S01]  /*2500*/  IADD3 R230, R219, 0x2800, RZ ;  /* 0x00002800dbe67810 */ /* 0x000fe20007ffe0ff */
[----:B------:R-:W-:Y:S01]  /*2510*/  IMAD.IADD R2, R103, 0x1, -R2 ;  /* 0x0000000167027824 */ /* 0x000fe200078e0a02 */
[----:B------:R-:W-:Y:S01]  /*2520*/  IADD3 R229, R219, 0x3000, RZ ;  /* 0x00003000dbe57810 */ /* 0x000fe20007ffe0ff */
[----:B------:R1:W-:Y:S01]  /*2530*/  @!P0 LDGSTS.E.BYPASS.LTC128B.128 [R235+0x1f000], [R6.64+0x180] ;  /* 0x1f00018006eb8fae */ /* 0x0003e2000b901d52 */
[----:B------:R-:W-:Y:S01]  /*2540*/  IMAD.SHL.U32 R103, R103, 0x2, RZ ;  /* 0x0000000267677824 */ /* 0x000fe200078e00ff */
[C---:B------:R-:W-:Y:S02]  /*2550*/  IADD3 R228, R219.reuse, 0x3800, RZ ;  /* 0x00003800dbe47810 */ /* 0x040fe40007ffe0ff */
[----:B--2---:R-:W-:Y:S01]  /*2560*/  LDSM.16.M88.4 R16, [R208+0x10000] ;  /* 0x01000000d010783b */ /* 0x004fe20000000200 */
[----:B------:R-:W-:-:S02]  /*2570*/  IADD3 R227, R219, 0x4000, RZ ;  /* 0x00004000dbe37810 */ /* 0x000fc40007ffe0ff */
[----:B------:R-:W-:Y:S01]  /*2580*/  LOP3.LUT R105, R103, 0x6, RZ, 0xc0, !PT ;  /* 0x0000000667697812 */ /* 0x000fe200078ec0ff */
        /* <DEDUP_REMOVED lines=9> */
[----:B------:R-:W-:Y:S01]  /*2620*/  LDSM.16.M88.4 R8, [R216] ;  /* 0x00000000d808783b */ /* 0x000fe20000000200 */
[----:B------:R-:W-:-:S03]  /*2630*/  IADD3 R220, R219, 0x7800, RZ ;  /* 0x00007800dbdc7810 */ /* 0x000fc60007ffe0ff */
[----:B------:R-:W-:Y:S04]  /*2640*/  LDSM.16.M88.4 R36, [R219] ;  /* 0x00000000db24783b */ /* 0x000fe80000000200 */
[----:B-1----:R-:W1:Y:S04]  /*2650*/  LDSM.16.M88.4 R4, [R215] ;  /* 0x00000000d704783b */ /* 0x002e680000000200 */
[----:B------:R-:W2:Y:S04]  /*2660*/  LDSM.16.M88.4 R60, [R219+0x800] ;  /* 0x00080000db3c783b */ /* 0x000ea80000000200 */
[----:B------:R-:W3:Y:S04]  /*2670*/  LDSM.16.M88.4 R68, [R219+0x1000] ;  /* 0x00100000db44783b */ /* 0x000ee80000000200 */
[----:B------:R-:W4:Y:S04]  /*2680*/  LDSM.16.M88.4 R72, [R219+0x1800] ;  /* 0x00180000db48783b */ /* 0x000f280000000200 */
[----:B------:R-:W-:Y:S04]  /*2690*/  LDSM.16.M88.4 R12, [R218] ;  /* 0x00000000da0c783b */ /* 0x000fe80000000200 */
[----:B------:R-:W5:Y:S04]  /*26a0*/  LDSM.16.M88.4 R80, [R214+0x10000] ;  /* 0x01000000d650783b */ /* 0x000f680000000200 */
[----:B------:R-:W-:Y:S04]  /*26b0*/  LDSM.16.M88.4 R76, [R214+0x11000] ;  /* 0x01100000d64c783b */ /* 0x000fe80000000200 */
[----:B------:R-:W-:Y:S04]  /*26c0*/  LDSM.16.M88.4 R84, [R214+0x11800] ;  /* 0x01180000d654783b */ /* 0x000fe80000000200 */
[----:B------:R-:W-:Y:S04]  /*26d0*/  LDSM.16.M88.4 R88, [R213] ;  /* 0x00000000d558783b */ /* 0x000fe80000000200 */
[----:B------:R-:W-:Y:S01]  /*26e0*/  LDSM.16.M88.4 R96, [R219+0x4000] ;  /* 0x00400000db60783b */ /* 0x000fe20000000200 */
[C---:B-1----:R-:W-:Y:S03]  /*26f0*/  HMMA.16816.F32 R32, R4.reuse, R16, RZ ;  /* 0x000000100420723c */ /* 0x042fe600000018ff */
[----:B------:R-:W-:Y:S04]  /*2700*/  LDSM.16.M88.4 R92, [R214+0x14000] ;  /* 0x01400000d65c783b */ /* 0x000fe80000000200 */
[----:B------:R-:W0:Y:S01]  /*2710*/  LDGDEPBAR ;  /* 0x00000000000079af */ /* 0x000e220000000000 */
[C---:B------:R-:W-:Y:S08]  /*2720*/  HMMA.16816.F32 R40, R4.reuse, R18, RZ ;  /* 0x000000120428723c */ /* 0x040ff000000018ff */
[C---:B------:R-:W-:Y:S08]  /*2730*/  HMMA.16816.F32 R44, R4.reuse, R28, RZ ;  /* 0x0000001c042c723c */ /* 0x040ff000000018ff */
[C---:B------:R-:W-:Y:S08]  /*2740*/  HMMA.16816.F32 R48, R4.reuse, R30, RZ ;  /* 0x0000001e0430723c */ /* 0x040ff000000018ff */
[C---:B------:R-:W-:Y:S08]  /*2750*/  HMMA.16816.F32 R52, R4.reuse, R24, RZ ;  /* 0x000000180434723c */ /* 0x040ff000000018ff */
[C---:B------:R-:W-:Y:S08]  /*2760*/  HMMA.16816.F32 R56, R4.reuse, R26, RZ ;  /* 0x0000001a0438723c */ /* 0x040ff000000018ff */
[C---:B------:R-:W-:Y:S08]  /*2770*/  HMMA.16816.F32 R64, R4.reuse, R20, RZ ;  /* 0x000000140440723c */ /* 0x040ff000000018ff */
[----:B------:R-:W-:Y:S01]  /*2780*/  HMMA.16816.F32 R16, R4, R22, RZ ;  /* 0x000000160410723c */ /* 0x000fe200000018ff */
[----:B------:R-:W-:Y:S04]  /*2790*/  LDSM.16.M88.4 R4, [R217] ;  /* 0x00000000d904783b */ /* 0x000fe80000000200 */
[----:B------:R-:W-:Y:S03]  /*27a0*/  LDSM.16.M88.4 R20, [R213+0x800] ;  /* 0x00080000d514783b */ /* 0x000fe60000000200 */
[C---:B------:R-:W-:Y:S01]  /*27b0*/  HMMA.16816.F32 R24, R8.reuse, R36, R32 ;  /* 0x000000240818723c */ /* 0x040fe20000001820 */
[----:B------:R-:W1:Y:S07]  /*27c0*/  LDSM.16.M88.4 R32, [R214+0x10800] ;  /* 0x01080000d620783b */ /* 0x000e6e0000000200 */
[C---:B------:R-:W-:Y:S08]  /*27d0*/  HMMA.16816.F32 R28, R8.reuse, R38, R40 ;  /* 0x00000026081c723c */ /* 0x040ff00000001828 */
[C---:B--2---:R-:W-:Y:S08]  /*27e0*/  HMMA.16816.F32 R36, R8.reuse, R60, R44 ;  /* 0x0000003c0824723c */ /* 0x044ff0000000182c */
[C---:B------:R-:W-:Y:S01]  /*27f0*/  HMMA.16816.F32 R40, R8.reuse, R62, R48 ;  /* 0x0000003e0828723c */ /* 0x040fe20000001830 */
[----:B------:R-:W-:Y:S07]  /*2800*/  LDSM.16.M88.4 R60, [R208+0x13000] ;  /* 0x01300000d03c783b */ /* 0x000fee0000000200 */
[C---:B---3--:R-:W-:Y:S08]  /*2810*/  HMMA.16816.F32 R44, R8.reuse, R68, R52 ;  /* 0x00000044082c723c */ /* 0x048ff00000001834 */
[C---:B------:R-:W-:Y:S01]  /*2820*/  HMMA.16816.F32 R48, R8.reuse, R70, R56 ;  /* 0x000000460830723c */ /* 0x040fe20000001838 */
[----:B------:R-:W2:Y:S04]  /*2830*/  LDSM.16.M88.4 R56, [R213+0x1000] ;  /* 0x00100000d538783b */ /* 0x000ea80000000200 */
[----:B------:R-:W-:Y:S03]  /*2840*/  LDSM.16.M88.4 R68, [R208+0x13800] ;  /* 0x01380000d044783b */ /* 0x000fe60000000200 */
[C---:B----4-:R-:W-:Y:S01]  /*2850*/  HMMA.16816.F32 R52, R8.reuse, R72, R64 ;  /* 0x000000480834723c */ /* 0x050fe20000001840 */
[----:B------:R-:W3:Y:S07]  /*2860*/  LDSM.16.M88.4 R64, [R213+0x1800] ;  /* 0x00180000d540783b */ /* 0x000eee0000000200 */
[----:B------:R-:W-:Y:S01]  /*2870*/  HMMA.16816.F32 R16, R8, R74, R16 ;  /* 0x0000004a0810723c */ /* 0x000fe20000001810 */
[----:B------:R-:W-:Y:S04]  /*2880*/  LDSM.16.M88.4 R8, [R215+0x4000] ;  /* 0x00400000d708783b */ /* 0x000fe80000000200 */
[----:B------:R-:W4:Y:S03]  /*2890*/  LDSM.16.M88.4 R72, [R208+0x12000] ;  /* 0x01200000d048783b */ /* 0x000f260000000200 */
[C---:B-----5:R-:W-:Y:S08]  /*28a0*/  HMMA.16816.F32 R24, R12.reuse, R80, R24 ;  /* 0x000000500c18723c */ /* 0x060ff00000001818 */
        /* <DEDUP_REMOVED lines=10> */
[----:B------:R-:W5:Y:S04]  /*2950*/  LDSM.16.M88.4 R16, [R216+0x4000] ;  /* 0x00400000d810783b */ /* 0x000f680000000200 */
[----:B------:R-:W-:Y:S03]  /*2960*/  LDSM.16.M88.4 R84, [R213+0x2000] ;  /* 0x00200000d554783b */ /* 0x000fe60000000200 */
[C---:B------:R-:W-:Y:S08]  /*2970*/  HMMA.16816.F32 R24, R4.reuse, R88, R24 ;  /* 0x000000580418723c */ /* 0x040ff00000001818 */
[C---:B------:R-:W-:Y:S01]  /*2980*/  HMMA.16816.F32 R28, R4.reuse, R90, R28 ;  /* 0x0000005a041c723c */ /* 0x040fe2000000181c */
[----:B------:R-:W-:Y:S07]  /*2990*/  LDSM.16.M88.4 R88, [R214+0x12000] ;  /* 0x01200000d658783b */ /* 0x000fee0000000200 */
[C---:B------:R-:W-:Y:S08]  /*29a0*/  HMMA.16816.F32 R36, R4.reuse, R20, R36 ;  /* 0x000000140424723c */ /* 0x040ff00000001824 */
[C---:B------:R-:W-:Y:S01]  /*29b0*/  HMMA.16816.F32 R40, R4.reuse, R22, R40 ;  /* 0x000000160428723c */ /* 0x040fe20000001828 */
[----:B------:R-:W1:Y:S07]  /*29c0*/  LDSM.16.M88.4 R20, [R219+0x2800] ;  /* 0x00280000db14783b */ /* 0x000e6e0000000200 */
[C---:B--2---:R-:W-:Y:S08]  /*29d0*/  HMMA.16816.F32 R44, R4.reuse, R56, R44 ;  /* 0x00000038042c723c */ /* 0x044ff0000000182c */
[C---:B------:R-:W-:Y:S01]  /*29e0*/  HMMA.16816.F32 R48, R4.reuse, R58, R48 ;  /* 0x0000003a0430723c */ /* 0x040fe20000001830 */
[----:B------:R-:W2:Y:S07]  /*29f0*/  LDSM.16.M88.4 R56, [R219+0x3000] ;  /* 0x00300000db38783b */ /* 0x000eae0000000200 */
[C---:B---3--:R-:W-:Y:S08]  /*2a00*/  HMMA.16816.F32 R52, R4.reuse, R64, R52 ;  /* 0x000000400434723c */ /* 0x048ff00000001834 */
[----:B------:R-:W-:Y:S01]  /*2a10*/  HMMA.16816.F32 R12, R4, R66, R12 ;  /* 0x00000042040c723c */ /* 0x000fe2000000180c */
[----:B------:R-:W3:Y:S04]  /*2a20*/  LDSM.16.M88.4 R64, [R219+0x3800] ;  /* 0x00380000db40783b */ /* 0x000ee80000000200 */
[----:B------:R-:W2:Y:S03]  /*2a30*/  LDSM.16.M88.4 R4, [R218+0x4000] ;  /* 0x00400000da04783b */ /* 0x000ea60000000200 */
        /* <DEDUP_REMOVED lines=8> */
[----:B------:R-:W4:Y:S07]  /*2ac0*/  LDSM.16.M88.4 R60, [R214+0x13000] ;  /* 0x01300000d63c783b */ /* 0x000f2e0000000200 */
[C---:B------:R-:W-:Y:S08]  /*2ad0*/  HMMA.16816.F32 R52, R8.reuse, R68, R52 ;  /* 0x000000440834723c */ /* 0x040ff00000001834 */
[----:B------:R-:W-:Y:S01]  /*2ae0*/  HMMA.16816.F32 R8, R8, R70, R12 ;  /* 0x000000460808723c */ /* 0x000fe2000000180c */
[----:B------:R-:W1:Y:S04]  /*2af0*/  LDSM.16.M88.4 R12, [R217+0x4000] ;  /* 0x00400000d90c783b */ /* 0x000e680000000200 */
[----:B------:R-:W-:Y:S03]  /*2b00*/  LDSM.16.M88.4 R68, [R213+0x3800] ;  /* 0x00380000d544783b */ /* 0x000fe60000000200 */
[C---:B-----5:R-:W-:Y:S08]  /*2b10*/  HMMA.16816.F32 R24, R16.reuse, R76, R24 ;  /* 0x0000004c1018723c */ /* 0x060ff00000001818 */
[C---:B------:R-:W-:Y:S01]  /*2b20*/  HMMA.16816.F32 R28, R16.reuse, R78, R28 ;  /* 0x0000004e101c723c */ /* 0x040fe2000000181c */
[----:B------:R-:W-:Y:S07]  /*2b30*/  LDSM.16.M88.4 R76, [R208+0x15800] ;  /* 0x01580000d04c783b */ /* 0x000fee0000000200 */
[C---:B------:R-:W-:Y:S08]  /*2b40*/  HMMA.16816.F32 R36, R16.reuse, R20, R36 ;  /* 0x000000141024723c */ /* 0x040ff00000001824 */
[C---:B------:R-:W-:Y:S01]  /*2b50*/  HMMA.16816.F32 R40, R16.reuse, R22, R40 ;  /* 0x000000161028723c */ /* 0x040fe20000001828 */
[----:B------:R-:W5:Y:S07]  /*2b60*/  LDSM.16.M88.4 R20, [R213+0x2800] ;  /* 0x00280000d514783b */ /* 0x000f6e0000000200 */
[C---:B--2---:R-:W-:Y:S08]  /*2b70*/  HMMA.16816.F32 R44, R16.reuse, R56, R44 ;  /* 0x00000038102c723c */ /* 0x044ff0000000182c */
[C---:B------:R-:W-:Y:S01]  /*2b80*/  HMMA.16816.F32 R48, R16.reuse, R58, R48 ;  /* 0x0000003a1030723c */ /* 0x040fe20000001830 */
[----:B------:R-:W2:Y:S07]  /*2b90*/  LDSM.16.M88.4 R56, [R213+0x3000] ;  /* 0x00300000d538783b */ /* 0x000eae0000000200 */
[C---:B---3--:R-:W-:Y:S08]  /*2ba0*/  HMMA.16816.F32 R52, R16.reuse, R64, R52 ;  /* 0x000000401034723c */ /* 0x048ff00000001834 */
[----:B------:R-:W-:Y:S01]  /*2bb0*/  HMMA.16816.F32 R8, R16, R66, R8 ;  /* 0x000000421008723c */ /* 0x000fe20000001808 */
[----:B------:R-:W3:Y:S04]  /*2bc0*/  LDSM.16.M88.4 R16, [R215+0x8000] ;  /* 0x00800000d710783b */ /* 0x000ee80000000200 */
[----:B------:R-:W-:Y:S03]  /*2bd0*/  LDSM.16.M88.4 R64, [R208+0x15000] ;  /* 0x01500000d040783b */ /* 0x000fe60000000200 */
[C---:B------:R-:W-:Y:S08]  /*2be0*/  HMMA.16816.F32 R24, R4.reuse, R88, R24 ;  /* 0x000000580418723c */ /* 0x040ff00000001818 */
[C---:B------:R-:W-:Y:S01]  /*2bf0*/  HMMA.16816.F32 R28, R4.reuse, R90, R28 ;  /* 0x0000005a041c723c */ /* 0x040fe2000000181c */
[----:B------:R-:W-:Y:S07]  /*2c00*/  LDSM.16.M88.4 R88, [R213+0x4000] ;  /* 0x00400000d558783b */ /* 0x000fee0000000200 */
[C---:B-1----:R-:W-:Y:S08]  /*2c10*/  HMMA.16816.F32 R36, R4.reuse, R32, R36 ;  /* 0x000000200424723c */ /* 0x042ff00000001824 */
[C---:B------:R-:W-:Y:S01]  /*2c20*/  HMMA.16816.F32 R40, R4.reuse, R34, R40 ;  /* 0x000000220428723c */ /* 0x040fe20000001828 */
[----:B------:R-:W1:Y:S07]  /*2c30*/  LDSM.16.M88.4 R32, [R208+0x14800] ;  /* 0x01480000d020783b */ /* 0x000e6e0000000200 */
[C---:B----4-:R-:W-:Y:S08]  /*2c40*/  HMMA.16816.F32 R44, R4.reuse, R60, R44 ;  /* 0x0000003c042c723c */ /* 0x050ff0000000182c */
[C---:B------:R-:W-:Y:S01]  /*2c50*/  HMMA.16816.F32 R48, R4.reuse, R62, R48 ;  /* 0x0000003e0430723c */ /* 0x040fe20000001830 */
[----:B------:R-:W-:Y:S07]  /*2c60*/  LDSM.16.M88.4 R60, [R219+0x4800] ;  /* 0x00480000db3c783b */ /* 0x000fee0000000200 */
[C---:B------:R-:W-:Y:S08]  /*2c70*/  HMMA.16816.F32 R52, R4.reuse, R72, R52 ;  /* 0x000000480434723c */ /* 0x040ff00000001834 */
[----:B------:R-:W-:Y:S01]  /*2c80*/  HMMA.16816.F32 R4, R4, R74, R8 ;  /* 0x0000004a0404723c */ /* 0x000fe20000001808 */
[----:B------:R-:W4:Y:S04]  /*2c90*/  LDSM.16.M88.4 R8, [R216+0x8000] ;  /* 0x00800000d808783b */ /* 0x000f280000000200 */
[----:B------:R-:W-:Y:S03]  /*2ca0*/  LDSM.16.M88.4 R72, [R219+0x5800] ;  /* 0x00580000db48783b */ /* 0x000fe60000000200 */
[C---:B------:R-:W-:Y:S08]  /*2cb0*/  HMMA.16816.F32 R24, R12.reuse, R84, R24 ;  /* 0x000000540c18723c */ /* 0x040ff00000001818 */
[C---:B------:R-:W-:Y:S01]  /*2cc0*/  HMMA.16816.F32 R28, R12.reuse, R86, R28 ;  /* 0x000000560c1c723c */ /* 0x040fe2000000181c */
[----:B------:R-:W-:Y:S07]  /*2cd0*/  LDSM.16.M88.4 R84, [R213+0x5800] ;  /* 0x00580000d554783b */ /* 0x000fee0000000200 */
[C---:B-----5:R-:W-:Y:S08]  /*2ce0*/  HMMA.16816.F32 R36, R12.reuse, R20, R36 ;  /* 0x000000140c24723c */ /* 0x060ff00000001824 */
[C---:B------:R-:W-:Y:S08]  /*2cf0*/  HMMA.16816.F32 R40, R12.reuse, R22, R40 ;  /* 0x000000160c28723c */ /* 0x040ff00000001828 */
        /* <DEDUP_REMOVED lines=9> */
[----:B------:R-:W-:Y:S07]  /*2d90*/  LDSM.16.M88.4 R80, [R213+0x5000] ;  /* 0x00500000d550783b */ /* 0x000fee0000000200 */
[C---:B-1----:R-:W-:Y:S08]  /*2da0*/  HMMA.16816.F32 R36, R16.reuse, R32, R36 ;  /* 0x000000201024723c */ /* 0x042ff00000001824 */
[C---:B------:R-:W-:Y:S08]  /*2db0*/  HMMA.16816.F32 R40, R16.reuse, R34, R40 ;  /* 0x000000221028723c */ /* 0x040ff00000001828 */
[C---:B------:R-:W-:Y:S08]  /*2dc0*/  HMMA.16816.F32 R44, R16.reuse, R64, R44 ;  /* 0x00000040102c723c */ /* 0x040ff0000000182c */
[C---:B------:R-:W-:Y:S01]  /*2dd0*/  HMMA.16816.F32 R48, R16.reuse, R66, R48 ;  /* 0x000000421030723c */ /* 0x040fe20000001830 */
[----:B------:R-:W1:Y:S07]  /*2de0*/  LDSM.16.M88.4 R64, [R214+0x15000] ;  /* 0x01500000d640783b */ /* 0x000e6e0000000200 */
[C---:B------:R-:W-:Y:S08]  /*2df0*/  HMMA.16816.F32 R52, R16.reuse, R76, R52 ;  /* 0x0000004c1034723c */ /* 0x040ff00000001834 */
[----:B------:R-:W-:Y:S01]  /*2e00*/  HMMA.16816.F32 R32, R16, R78, R20 ;  /* 0x0000004e1020723c */ /* 0x000fe20000001814 */
[----:B------:R-:W3:Y:S07]  /*2e10*/  LDSM.16.M88.4 R76, [R214+0x15800] ;  /* 0x01580000d64c783b */ /* 0x000eee0000000200 */
[C---:B----4-:R-:W-:Y:S01]  /*2e20*/  HMMA.16816.F32 R28, R8.reuse, R96, R12 ;  /* 0x00000060081c723c */ /* 0x050fe2000000180c */
[----:B------:R-:W4:Y:S07]  /*2e30*/  LDSM.16.M88.4 R12, [R217+0x8000] ;  /* 0x00800000d90c783b */ /* 0x000f2e0000000200 */
[C---:B------:R-:W-:Y:S08]  /*2e40*/  HMMA.16816.F32 R24, R8.reuse, R98, R24 ;  /* 0x000000620818723c */ /* 0x040ff00000001818 */
[C---:B------:R-:W-:Y:S08]  /*2e50*/  HMMA.16816.F32 R20, R8.reuse, R60, R36 ;  /* 0x0000003c0814723c */ /* 0x040ff00000001824 */
[C---:B------:R-:W-:Y:S08]  /*2e60*/  HMMA.16816.F32 R16, R8.reuse, R62, R40 ;  /* 0x0000003e0810723c */ /* 0x040ff00000001828 */
[C---:B--2---:R-:W-:Y:S08]  /*2e70*/  HMMA.16816.F32 R40, R8.reuse, R68, R44 ;  /* 0x000000440828723c */ /* 0x044ff0000000182c */
[C---:B------:R-:W-:Y:S01]  /*2e80*/  HMMA.16816.F32 R48, R8.reuse, R70, R48 ;  /* 0x000000460830723c */ /* 0x040fe20000001830 */
[----:B------:R-:W-:Y:S07]  /*2e90*/  LDSM.16.M88.4 R68, [R208+0x16000] ;  /* 0x01600000d044783b */ /* 0x000fee0000000200 */
[C---:B------:R-:W-:Y:S08]  /*2ea0*/  HMMA.16816.F32 R52, R8.reuse, R72, R52 ;  /* 0x000000480834723c */ /* 0x040ff00000001834 */
[----:B------:R-:W-:Y:S01]  /*2eb0*/  HMMA.16816.F32 R44, R8, R74, R32 ;  /* 0x0000004a082c723c */ /* 0x000fe20000001820 */
[----:B------:R-:W2:Y:S07]  /*2ec0*/  LDSM.16.M88.4 R72, [R213+0x4800] ;  /* 0x00480000d548783b */ /* 0x000eae0000000200 */
[C---:B-----5:R-:W-:Y:S08]  /*2ed0*/  HMMA.16816.F32 R36, R4.reuse, R92, R28 ;  /* 0x0000005c0424723c */ /* 0x060ff0000000181c */
[C---:B------:R-:W-:Y:S08]  /*2ee0*/  HMMA.16816.F32 R32, R4.reuse, R94, R24 ;  /* 0x0000005e0420723c */ /* 0x040ff00000001818 */
[C---:B------:R-:W-:Y:S08]  /*2ef0*/  HMMA.16816.F32 R28, R4.reuse, R56, R20 ;  /* 0x00000038041c723c */ /* 0x040ff00000001814 */
[C---:B------:R-:W-:Y:S08]  /*2f00*/  HMMA.16816.F32 R24, R4.reuse, R58, R16 ;  /* 0x0000003a0418723c */ /* 0x040ff00000001810 */
[C---:B-1----:R-:W-:Y:S01]  /*2f10*/  HMMA.16816.F32 R20, R4.reuse, R64, R40 ;  /* 0x000000400414723c */ /* 0x042fe20000001828 */
[----:B------:R-:W-:Y:S07]  /*2f20*/  LDSM.16.M88.4 R40, [R208+0x17000] ;  /* 0x01700000d028783b */ /* 0x000fee0000000200 */
[C---:B------:R-:W-:Y:S08]  /*2f30*/  HMMA.16816.F32 R16, R4.reuse, R66, R48 ;  /* 0x000000420410723c */ /* 0x040ff00000001830 */
[C---:B---3--:R-:W-:Y:S08]  /*2f40*/  HMMA.16816.F32 R8, R4.reuse, R76, R52 ;  /* 0x0000004c0408723c */ /* 0x048ff00000001834 */
[----:B------:R-:W-:Y:S01]  /*2f50*/  HMMA.16816.F32 R64, R4, R78, R44 ;  /* 0x0000004e0440723c */ /* 0x000fe2000000182c */
[----:B------:R-:W1:Y:S04]  /*2f60*/  LDSM.16.M88.4 R4, [R215+0xc000] ;  /* 0x00c00000d704783b */ /* 0x000e680000000200 */
[----:B------:R-:W3:Y:S03]  /*2f70*/  LDSM.16.M88.4 R76, [R208+0x16800] ;  /* 0x01680000d04c783b */ /* 0x000ee60000000200 */
[C---:B----4-:R-:W-:Y:S08]  /*2f80*/  HMMA.16816.F32 R60, R12.reuse, R88, R36 ;  /* 0x000000580c3c723c */ /* 0x050ff00000001824 */
[C---:B------:R-:W-:Y:S01]  /*2f90*/  HMMA.16816.F32 R56, R12.reuse, R90, R32 ;  /* 0x0000005a0c38723c */ /* 0x040fe20000001820 */
[----:B------:R-:W4:Y:S07]  /*2fa0*/  LDSM.16.M88.4 R32, [R208+0x17800] ;  /* 0x01780000d020783b */ /* 0x000f2e0000000200 */
[C---:B--2---:R-:W-:Y:S08]  /*2fb0*/  HMMA.16816.F32 R52, R12.reuse, R72, R28 ;  /* 0x000000480c34723c */ /* 0x044ff0000000181c */
[C---:B------:R-:W-:Y:S01]  /*2fc0*/  HMMA.16816.F32 R48, R12.reuse, R74, R24 ;  /* 0x0000004a0c30723c */ /* 0x040fe20000001818 */
[----:B------:R-:W-:Y:S07]  /*2fd0*/  LDSM.16.M88.4 R72, [R219+0x6000] ;  /* 0x00600000db48783b */ /* 0x000fee0000000200 */
[C---:B------:R-:W-:Y:S01]  /*2fe0*/  HMMA.16816.F32 R36, R12.reuse, R82, R16 ;  /* 0x000000520c24723c */ /* 0x040fe20000001810 */
[----:B------:R-:W2:Y:S07]  /*2ff0*/  LDSM.16.M88.4 R16, [R216+0xc000] ;  /* 0x00c00000d810783b */ /* 0x000eae0000000200 */
[C---:B------:R-:W-:Y:S01]  /*3000*/  HMMA.16816.F32 R44, R12.reuse, R80, R20 ;  /* 0x000000500c2c723c */ /* 0x040fe20000001814 */
[----:B------:R-:W5:Y:S07]  /*3010*/  LDSM.16.M88.4 R80, [R219+0x7000] ;  /* 0x00700000db50783b */ /* 0x000f6e0000000200 */
[C---:B------:R-:W-:Y:S08]  /*3020*/  HMMA.16816.F32 R28, R12.reuse, R84, R8 ;  /* 0x000000540c1c723c */ /* 0x040ff00000001808 */
[----:B------:R-:W-:Y:S01]  /*3030*/  HMMA.16816.F32 R20, R12, R86, R64 ;  /* 0x000000560c14723c */ /* 0x000fe20000001840 */
[----:B------:R-:W2:Y:S07]  /*3040*/  LDSM.16.M88.4 R84, [R219+0x6800] ;  /* 0x00680000db54783b */ /* 0x000eae0000000200 */
[C---:B-1----:R-:W-:Y:S08]  /*3050*/  HMMA.16816.F32 R12, R4.reuse, R68, R60 ;  /* 0x00000044040c723c */ /* 0x042ff0000000183c */
[C---:B---3--:R-:W-:Y:S08]  /*3060*/  HMMA.16816.F32 R24, R4.reuse, R76, R52 ;  /* 0x0000004c0418723c */ /* 0x048ff00000001834 */
[C---:B------:R-:W-:Y:S01]  /*3070*/  HMMA.16816.F32 R8, R4.reuse, R70, R56 ;  /* 0x000000460408723c */ /* 0x040fe20000001838 */
[----:B------:R-:W-:Y:S07]  /*3080*/  LDSM.16.M88.4 R56, [R214+0x16800] ;  /* 0x01680000d638783b */ /* 0x000fee0000000200 */
[C---:B------:R-:W-:Y:S08]  /*3090*/  HMMA.16816.F32 R52, R4.reuse, R78, R48 ;  /* 0x0000004e0434723c */ /* 0x040ff00000001830 */
[C---:B------:R-:W-:Y:S08]  /*30a0*/  HMMA.16816.F32 R68, R4.reuse, R40, R44 ;  /* 0x000000280444723c */ /* 0x040ff0000000182c */
[C---:B------:R-:W-:Y:S08]  /*30b0*/  HMMA.16816.F32 R64, R4.reuse, R42, R36 ;  /* 0x0000002a0440723c */ /* 0x040ff00000001824 */
[C---:B----4-:R-:W-:Y:S08]  /*30c0*/  HMMA.16816.F32 R76, R4.reuse, R32, R28 ;  /* 0x00000020044c723c */ /* 0x050ff0000000181c */
[----:B------:R-:W-:Y:S01]  /*30d0*/  HMMA.16816.F32 R60, R4, R34, R20 ;  /* 0x00000022043c723c */ /* 0x000fe20000001814 */
[----:B------:R-:W1:Y:S04]  /*30e0*/  LDSM.16.M88.4 R4, [R219+0x7800] ;  /* 0x00780000db04783b */ /* 0x000e680000000200 */
[----:B------:R-:W-:Y:S03]  /*30f0*/  LDSM.16.M88.4 R20, [R214+0x16000] ;  /* 0x01600000d614783b */ /* 0x000fe60000000200 */
[C---:B--2---:R-:W-:Y:S01]  /*3100*/  HMMA.16816.F32 R48, R16.reuse, R72, R12 ;  /* 0x000000481030723c */ /* 0x044fe2000000180c */
[----:B------:R-:W2:Y:S07]  /*3110*/  LDSM.16.M88.4 R12, [R218+0xc000] ;  /* 0x00c00000da0c783b */ /* 0x000eae0000000200 */
[C---:B------:R-:W-:Y:S01]  /*3120*/  HMMA.16816.F32 R44, R16.reuse, R74, R8 ;  /* 0x0000004a102c723c */ /* 0x040fe20000001808 */
[----:B------:R-:W3:Y:S04]  /*3130*/  LDSM.16.M88.4 R72, [R214+0x17800] ;  /* 0x01780000d648783b */ /* 0x000ee80000000200 */
[----:B------:R-:W-:Y:S03]  /*3140*/  LDSM.16.M88.4 R8, [R217+0xc000] ;  /* 0x00c00000d908783b */ /* 0x000fe60000000200 */
[C---:B-----5:R-:W-:Y:S01]  /*3150*/  HMMA.16816.F32 R28, R16.reuse, R82, R64 ;  /* 0x00000052101c723c */ /* 0x060fe20000001840 */
[----:B------:R-:W4:Y:S07]  /*3160*/  LDSM.16.M88.4 R64, [R213+0x6000] ;  /* 0x00600000d540783b */ /* 0x000f2e0000000200 */
[C---:B------:R-:W-:Y:S01]  /*3170*/  HMMA.16816.F32 R36, R16.reuse, R86, R52 ;  /* 0x000000561024723c */ /* 0x040fe20000001834 */
[----:B------:R-:W5:Y:S07]  /*3180*/  LDSM.16.M88.4 R52, [R214+0x17000] ;  /* 0x01700000d634783b */ /* 0x000f6e0000000200 */
[C---:B------:R-:W-:Y:S08]  /*3190*/  HMMA.16816.F32 R40, R16.reuse, R84, R24 ;  /* 0x000000541028723c */ /* 0x040ff00000001818 */
[C---:B------:R-:W-:Y:S08]  /*31a0*/  HMMA.16816.F32 R32, R16.reuse, R80, R68 ;  /* 0x000000501020723c */ /* 0x040ff00000001844 */
[C---:B-1----:R-:W-:Y:S07]  /*31b0*/  HMMA.16816.F32 R24, R16.reuse, R4, R76 ;  /* 0x000000041018723c */ /* 0x042fee000000184c */
[----:B------:R-:W-:Y:S01]  /*31c0*/  SHF.R.S32.HI R4, RZ, 0x1f, R2 ;  /* 0x0000001fff047819 */ /* 0x000fe20000011402 */
[----:B------:R-:W-:Y:S03]  /*31d0*/  HMMA.16816.F32 R60, R16, R6, R60 ;  /* 0x00000006103c723c */ /* 0x000fe6000000183c */
[----:B------:R-:W-:-:S02]  /*31e0*/  LEA.HI R4, R4, R2, RZ, 0x2 ;  /* 0x0000000204047211 */ /* 0x000fc400078f10ff */
[----:B------:R-:W-:Y:S02]  /*31f0*/  LEA R2, R102, UR13, 0x4 ;  /* 0x0000000d66027c11 */ /* 0x000fe4000f8e20ff */
[----:B------:R-:W-:Y:S01]  /*3200*/  SHF.R.S32.HI R108, RZ, 0x2, R4 ;  /* 0x00000002ff6c7819 */ /* 0x000fe20000011404 */
[----:B--2---:R-:W-:Y:S01]  /*3210*/  HMMA.16816.F32 R16, R12, R20, R48 ;  /* 0x000000140c10723c */ /* 0x004fe20000001830 */
[----:B------:R-:W-:-:S03]  /*3220*/  IMAD.U32 R4, RZ, RZ, UR15 ;  /* 0x0000000fff047e24 */ /* 0x000fc6000f8e00ff */
[----:B------:R-:W-:Y:S01]  /*3230*/  IMAD.IADD R2, R108, 0x1, R2 ;  /* 0x000000016c027824 */ /* 0x000fe200078e0202 */
[----:B------:R-:W-:Y:S01]  /*3240*/  STL [R1+0x3c], R108 ;  /* 0x00003c6c01007387 */ /* 0x000fe20000100800 */
[----:B------:R-:W-:Y:S02]  /*3250*/  IMAD R4, R4, 0x40, R105 ;  /* 0x0000004004047824 */ /* 0x000fe400078e0269 */
[----:B------:R-:W-:Y:S01]  /*3260*/  HMMA.16816.F32 R44, R12, R22, R44 ;  /* 0x000000160c2c723c */ /* 0x000fe2000000182c */
[----:B------:R-:W1:Y:S01]  /*3270*/  LDSM.16.M88.4 R20, [R213+0x6800] ;  /* 0x00680000d514783b */ /* 0x000e620000000200 */
[C---:B------:R-:W-:Y:S02]  /*3280*/  IADD3 R5, R2.reuse, 0x8, RZ ;  /* 0x0000000802057810 */ /* 0x040fe40007ffe0ff */
[----:B------:R-:W-:Y:S02]  /*3290*/  IADD3 R7, R2, UR5, RZ ;  /* 0x0000000502077c10 */ /* 0x000fe4000fffe0ff */
[----:B------:R-:W-:-:S02]  /*32a0*/  IADD3 R6, R4, 0x1, RZ ;  /* 0x0000000104067810 */ /* 0x000fc40007ffe0ff */
[----:B------:R-:W-:Y:S01]  /*32b0*/  HMMA.16816.F32 R40, R12, R56, R40 ;  /* 0x000000380c28723c */ /* 0x000fe20000001828 */
[----:B------:R-:W-:-:S04]  /*32c0*/  IMNMX R239, R7, UR14, PT ;  /* 0x0000000e07ef7c17 */ /* 0x000fc8000b800200 */
[-C--:B------:R-:W-:Y:S02]  /*32d0*/  ISETP.GE.AND P6, PT, R6, R239.reuse, PT ;  /* 0x000000ef0600720c */ /* 0x080fe40003fc6270 */
[----:B------:R-:W-:Y:S01]  /*32e0*/  ISETP.GE.AND P0, PT, R4, R239, PT ;  /* 0x000000ef0400720c */ /* 0x000fe20003f06270 */
[----:B---3--:R-:W-:Y:S08]  /*32f0*/  HMMA.16816.F32 R68, R12, R72, R24 ;  /* 0x000000480c44723c */ /* 0x008ff00000001818 */
[----:B----4-:R-:W-:Y:S07]  /*3300*/  HMMA.16816.F32 R24, R8, R64, R16 ;  /* 0x000000400818723c */ /* 0x010fee0000001810 */
[----:B------:R-:W-:Y:S01]  /*3310*/  IADD3 R16, R5, UR5, RZ ;  /* 0x0000000505107c10 */ /* 0x000fe2000fffe0ff */
[----:B-----5:R-:W-:Y:S01]  /*3320*/  HMMA.16816.F32 R48, R12, R52, R32 ;  /* 0x000000340c30723c */ /* 0x020fe20000001820 */
[----:B------:R-:W-:-:S02]  /*3330*/  IADD3 R17, R2, UR4, RZ ;  /* 0x0000000402117c10 */ /* 0x000fc4000fffe0ff */
[----:B------:R-:W-:Y:S02]  /*3340*/  IADD3 R2, R5, UR4, RZ ;  /* 0x0000000405027c10 */ /* 0x000fe4000fffe0ff */
[----:B------:R-:W-:Y:S02]  /*3350*/  IMNMX R238, R16, UR14, PT ;  /* 0x0000000e10ee7c17 */ /* 0x000fe4000b800200 */
[----:B------:R-:W-:Y:S01]  /*3360*/  IMNMX R237, RZ, R17, !PT ;  /* 0x00000011ffed7217 */ /* 0x000fe20007800200 */
[----:B------:R-:W-:Y:S01]  /*3370*/  HMMA.16816.F32 R52, R12, R54, R28 ;  /* 0x000000360c34723c */ /* 0x000fe2000000181c */
[----:B------:R-:W2:Y:S01]  /*3380*/  LDSM.16.M88.4 R28, [R213+0x7000] ;  /* 0x00700000d51c783b */ /* 0x000ea20000000200 */
[----:B------:R-:W-:Y:S01]  /*3390*/  IMNMX R236, RZ, R2, !PT ;  /* 0x00000002ffec7217 */ /* 0x000fe20007800200 */
[----:B------:R-:W-:Y:S01]  /*33a0*/  IMAD.IADD R2, R100, 0x1, R101 ;  /* 0x0000000164027824 */ /* 0x000fe200078e0265 */
[-C--:B------:R-:W-:Y:S02]  /*33b0*/  ISETP.GE.AND P2, PT, R6, R238.reuse, PT ;  /* 0x000000ee0600720c */ /* 0x080fe40003f46270 */
[----:B------:R-:W-:-:S02]  /*33c0*/  ISETP.GE.AND P3, PT, R4, R238, PT ;  /* 0x000000ee0400720c */ /* 0x000fc40003f66270 */
[----:B------:R-:W-:Y:S01]  /*33d0*/  HMMA.16816.F32 R56, R12, R58, R36 ;  /* 0x0000003a0c38723c */ /* 0x000fe20000001824 */
[CC--:B------:R-:W-:Y:S02]  /*33e0*/  ISETP.LT.OR P6, PT, R6.reuse, R237.reuse, P6 ;  /* 0x000000ed0600720c */ /* 0x0c0fe400037c1670 */
[-C--:B------:R-:W-:Y:S02]  /*33f0*/  ISETP.LT.OR P2, PT, R6, R236.reuse, P2 ;  /* 0x000000ec0600720c */ /* 0x080fe40001741670 */
[C---:B------:R-:W-:Y:S02]  /*3400*/  ISETP.LT.OR P0, PT, R4.reuse, R237, P0 ;  /* 0x000000ed0400720c */ /* 0x040fe40000701670 */
[C---:B------:R-:W-:Y:S01]  /*3410*/  ISETP.LT.OR P3, PT, R4.reuse, R236, P3 ;  /* 0x000000ec0400720c */ /* 0x040fe20001f61670 */
[----:B------:R-:W-:Y:S01]  /*3420*/  HMMA.16816.F32 R32, R8, R66, R44 ;  /* 0x000000420820723c */ /* 0x000fe2000000182c */
[C---:B------:R-:W-:Y:S02]  /*3430*/  IADD3 R6, R4.reuse, 0x8, RZ ;  /* 0x0000000804067810 */ /* 0x040fe40007ffe0ff */
[----:B------:R-:W-:-:S02]  /*3440*/  IADD3 R5, R4, 0x9, RZ ;  /* 0x0000000904057810 */ /* 0x000fc40007ffe0ff */
[-C--:B------:R-:W-:Y:S02]  /*3450*/  ISETP.GE.AND P1, PT, R6, R239.reuse, PT ;  /* 0x000000ef0600720c */ /* 0x080fe40003f26270 */
[----:B------:R-:W-:Y:S01]  /*3460*/  FSEL R44, R24, -INF , !P0 ;  /* 0xff800000182c7808 */ /* 0x000fe20004000000 */
[----:B-1----:R-:W-:Y:S01]  /*3470*/  HMMA.16816.F32 R16, R8, R20, R40 ;  /* 0x000000140810723c */ /* 0x002fe20000001828 */
[C---:B------:R-:W-:Y:S02]  /*3480*/  ISETP.GE.AND P5, PT, R5.reuse, R239, PT ;  /* 0x000000ef0500720c */ /* 0x040fe40003fa6270 */
[-C--:B------:R-:W-:Y:S02]  /*3490*/  ISETP.GE.AND P4, PT, R6, R238.reuse, PT ;  /* 0x000000ee0600720c */ /* 0x080fe40003f86270 */
[----:B------:R-:W-:Y:S02]  /*34a0*/  ISETP.GE.AND P0, PT, R5, R238, PT ;  /* 0x000000ee0500720c */ /* 0x000fe40003f06270 */
[----:B------:R-:W-:Y:S01]  /*34b0*/  FSEL R41, R26, -INF , !P3 ;  /* 0xff8000001a297808 */ /* 0x000fe20005800000 */
[----:B------:R-:W-:Y:S01]  /*34c0*/  HMMA.16816.F32 R36, R12, R74, R60 ;  /* 0x0000004a0c24723c */ /* 0x000fe2000000183c */
[----:B------:R-:W-:-:S02]  /*34d0*/  FSEL R40, R25, -INF , !P6 ;  /* 0xff80000019287808 */ /* 0x000fc40007000000 */
[----:B------:R-:W-:Y:S02]  /*34e0*/  FSEL R42, R27, -INF , !P2 ;  /* 0xff8000001b2a7808 */ /* 0x000fe40005000000 */
[----:B------:R-:W1:Y:S01]  /*34f0*/  LDSM.16.M88.4 R24, [R213+0x7800] ;  /* 0x00780000d518783b */ /* 0x000e620000000200 */
[----:B------:R-:W-:Y:S01]  /*3500*/  ISETP.LT.OR P1, PT, R6, R237, P1 ;  /* 0x000000ed0600720c */ /* 0x000fe20000f21670 */
[----:B------:R-:W-:-:S04]  /*3510*/  DEPBAR.LE SB0, 0x0 ;  /* 0x000080000000791a */ /* 0x000fc80000000000 */
[C---:B------:R-:W-:Y:S01]  /*3520*/  HMMA.16816.F32 R12, R8.reuse, R22, R56 ;  /* 0x00000016080c723c */ /* 0x040fe20000001838 */
[----:B------:R-:W-:Y:S01]  /*3530*/  BAR.SYNC.DEFER_BLOCKING 0x0 ;  /* 0x0000000000007b1d */ /* 0x000fe20000010000 */
[-C--:B------:R-:W-:Y:S02]  /*3540*/  ISETP.LT.OR P4, PT, R6, R236.reuse, P4 ;  /* 0x000000ec0600720c */ /* 0x080fe40002781670 */
[C---:B------:R-:W-:Y:S02]  /*3550*/  ISETP.LT.OR P5, PT, R5.reuse, R237, P5 ;  /* 0x000000ed0500720c */ /* 0x040fe40002fa1670 */
[----:B------:R-:W-:Y:S02]  /*3560*/  ISETP.LT.OR P0, PT, R5, R236, P0 ;  /* 0x000000ec0500720c */ /* 0x000fe40000701670 */
[C---:B------:R-:W-:Y:S01]  /*3570*/  IADD3 R6, R4.reuse, 0x10, RZ ;  /* 0x0000001004067810 */ /* 0x040fe20007ffe0ff */
[----:B--2---:R-:W-:Y:S01]  /*3580*/  HMMA.16816.F32 R20, R8, R28, R48 ;  /* 0x0000001c0814723c */ /* 0x004fe20000001830 */
[----:B------:R-:W-:-:S02]  /*3590*/  IADD3 R5, R4, 0x11, RZ ;  /* 0x0000001104057810 */ /* 0x000fc40007ffe0ff */
[----:B------:R-:W-:Y:S02]  /*35a0*/  FSEL R32, R32, -INF , !P1 ;  /* 0xff80000020207808 */ /* 0x000fe40004800000 */
[CC--:B------:R-:W-:Y:S02]  /*35b0*/  ISETP.GE.AND P2, PT, R6.reuse, R239.reuse, PT ;  /* 0x000000ef0600720c */ /* 0x0c0fe40003f46270 */
[C---:B------:R-:W-:Y:S02]  /*35c0*/  ISETP.GE.AND P6, PT, R5.reuse, R239, PT ;  /* 0x000000ef0500720c */ /* 0x040fe40003fc6270 */
[CC--:B------:R-:W-:Y:S02]  /*35d0*/  ISETP.GE.AND P3, PT, R6.reuse, R238.reuse, PT ;  /* 0x000000ee0600720c */ /* 0x0c0fe40003f66270 */
[----:B------:R-:W-:Y:S02]  /*35e0*/  ISETP.GE.AND P1, PT, R5, R238, PT ;  /* 0x000000ee0500720c */ /* 0x000fe40003f26270 */
[----:B------:R-:W-:-:S02]  /*35f0*/  ISETP.LT.OR P2, PT, R6, R237, P2 ;  /* 0x000000ed0600720c */ /* 0x000fc40001741670 */
[-C--:B------:R-:W-:Y:S02]  /*3600*/  ISETP.LT.OR P3, PT, R6, R236.reuse, P3 ;  /* 0x000000ec0600720c */ /* 0x080fe40001f61670 */
[C---:B------:R-:W-:Y:S02]  /*3610*/  ISETP.LT.OR P6, PT, R5.reuse, R237, P6 ;  /* 0x000000ed0500720c */ /* 0x040fe400037c1670 */
[----:B------:R-:W-:Y:S02]  /*3620*/  ISETP.LT.OR P1, PT, R5, R236, P1 ;  /* 0x000000ec0500720c */ /* 0x000fe40000f21670 */
[C---:B------:R-:W-:Y:S02]  /*3630*/  IADD3 R6, R4.reuse, 0x18, RZ ;  /* 0x0000001804067810 */ /* 0x040fe40007ffe0ff */
[----:B------:R-:W-:Y:S02]  /*3640*/  IADD3 R5, R4, 0x19, RZ ;  /* 0x0000001904057810 */ /* 0x000fe40007ffe0ff */
[----:B------:R-:W-:-:S02]  /*3650*/  FSEL R34, R34, -INF , !P4 ;  /* 0xff80000022227808 */ /* 0x000fc40006000000 */
[----:B------:R-:W-:Y:S02]  /*3660*/  FSEL R33, R33, -INF , !P5 ;  /* 0xff80000021217808 */ /* 0x000fe40006800000 */
[----:B------:R-:W-:Y:S02]  /*3670*/  FSEL R35, R35, -INF , !P0 ;  /* 0xff80000023237808 */ /* 0x000fe40004000000 */
[----:B------:R-:W-:Y:S02]  /*3680*/  FSEL R98, R16, -INF , !P2 ;  /* 0xff80000010627808 */ /* 0x000fe40005000000 */
[CC--:B------:R-:W-:Y:S02]  /*3690*/  ISETP.GE.AND P0, PT, R6.reuse, R239.reuse, PT ;  /* 0x000000ef0600720c */ /* 0x0c0fe40003f06270 */
[----:B------:R-:W-:Y:S02]  /*36a0*/  ISETP.GE.AND P5, PT, R5, R239, PT ;  /* 0x000000ef0500720c */ /* 0x000fe40003fa6270 */
[----:B------:R-:W-:-:S02]  /*36b0*/  ISETP.GE.AND P4, PT, R6, R238, PT ;  /* 0x000000ee0600720c */ /* 0x000fc40003f86270 */
[----:B------:R-:W-:Y:S02]  /*36c0*/  ISETP.GE.AND P2, PT, R5, R238, PT ;  /* 0x000000ee0500720c */ /* 0x000fe40003f46270 */
[----:B------:R-:W-:Y:S02]  /*36d0*/  FSEL R97, R18, -INF , !P3 ;  /* 0xff80000012617808 */ /* 0x000fe40005800000 */
[----:B------:R-:W-:Y:S02]  /*36e0*/  FSEL R73, R17, -INF , !P6 ;  /* 0xff80000011497808 */ /* 0x000fe40007000000 */
[----:B------:R-:W-:Y:S02]  /*36f0*/  FSEL R99, R19, -INF , !P1 ;  /* 0xff80000013637808 */ /* 0x000fe40004800000 */
[----:B------:R-:W-:Y:S01]  /*3700*/  HMMA.16816.F32 R16, R8, R30, R52 ;  /* 0x0000001e0810723c */ /* 0x000fe20000001834 */
[C---:B------:R-:W-:Y:S02]  /*3710*/  ISETP.LT.OR P0, PT, R6.reuse, R237, P0 ;  /* 0x000000ed0600720c */ /* 0x040fe40000701670 */
[----:B------:R-:W-:-:S02]  /*3720*/  ISETP.LT.OR P4, PT, R6, R236, P4 ;  /* 0x000000ec0600720c */ /* 0x000fc40002781670 */
[C---:B------:R-:W-:Y:S02]  /*3730*/  ISETP.LT.OR P5, PT, R5.reuse, R237, P5 ;  /* 0x000000ed0500720c */ /* 0x040fe40002fa1670 */
[----:B------:R-:W-:Y:S02]  /*3740*/  ISETP.LT.OR P2, PT, R5, R236, P2 ;  /* 0x000000ec0500720c */ /* 0x000fe40001741670 */
[C---:B------:R-:W-:Y:S02]  /*3750*/  IADD3 R6, R4.reuse, 0x20, RZ ;  /* 0x0000002004067810 */ /* 0x040fe40007ffe0ff */
[----:B------:R-:W-:Y:S02]  /*3760*/  IADD3 R5, R4, 0x21, RZ ;  /* 0x0000002104057810 */ /* 0x000fe40007ffe0ff */
[----:B------:R-:W-:Y:S02]  /*3770*/  FSEL R75, R12, -INF , !P0 ;  /* 0xff8000000c4b7808 */ /* 0x000fe40004000000 */
[----:B------:R-:W-:-:S02]  /*3780*/  ISETP.GE.AND P1, PT, R6, R239, PT ;  /* 0x000000ef0600720c */ /* 0x000fc40003f26270 */
[C---:B------:R-:W-:Y:S02]  /*3790*/  ISETP.GE.AND P6, PT, R5.reuse, R239, PT ;  /* 0x000000ef0500720c */ /* 0x040fe40003fc6270 */
[-C--:B------:R-:W-:Y:S02]  /*37a0*/  ISETP.GE.AND P3, PT, R6, R238.reuse, PT ;  /* 0x000000ee0600720c */ /* 0x080fe40003f66270 */
[----:B------:R-:W-:Y:S02]  /*37b0*/  ISETP.GE.AND P0, PT, R5, R238, PT ;  /* 0x000000ee0500720c */ /* 0x000fe40003f06270 */
[----:B------:R-:W-:Y:S02]  /*37c0*/  FSEL R74, R14, -INF , !P4 ;  /* 0xff8000000e4a7808 */ /* 0x000fe40006000000 */
[----:B------:R-:W-:Y:S02]  /*37d0*/  FSEL R72, R13, -INF , !P5 ;  /* 0xff8000000d487808 */ /* 0x000fe40006800000 */
[----:B------:R-:W-:-:S02]  /*37e0*/  FSEL R96, R15, -INF , !P2 ;  /* 0xff8000000f607808 */ /* 0x000fc40005000000 */
[C---:B-1----:R-:W-:Y:S01]  /*37f0*/  HMMA.16816.F32 R12, R8.reuse, R24, R68 ;  /* 0x00000018080c723c */ /* 0x042fe20000001844 */
[CC--:B------:R-:W-:Y:S02]  /*3800*/  ISETP.LT.OR P1, PT, R6.reuse, R237.reuse, P1 ;  /* 0x000000ed0600720c */ /* 0x0c0fe40000f21670 */
[-C--:B------:R-:W-:Y:S02]  /*3810*/  ISETP.LT.OR P3, PT, R6, R236.reuse, P3 ;  /* 0x000000ec0600720c */ /* 0x080fe40001f61670 */
[C---:B------:R-:W-:Y:S02]  /*3820*/  ISETP.LT.OR P6, PT, R5.reuse, R237, P6 ;  /* 0x000000ed0500720c */ /* 0x040fe400037c1670 */
[----:B------:R-:W-:Y:S01]  /*3830*/  ISETP.LT.OR P0, PT, R5, R236, P0 ;  /* 0x000000ec0500720c */ /* 0x000fe20000701670 */
[----:B------:R-:W-:Y:S01]  /*3840*/  HMMA.16816.F32 R8, R8, R26, R36 ;  /* 0x0000001a0808723c */ /* 0x000fe20000001824 */
[C---:B------:R-:W-:Y:S02]  /*3850*/  IADD3 R6, R4.reuse, 0x28, RZ ;  /* 0x0000002804067810 */ /* 0x040fe40007ffe0ff */
[----:B------:R-:W-:-:S02]  /*3860*/  IADD3 R5, R4, 0x29, RZ ;  /* 0x0000002904057810 */ /* 0x000fc40007ffe0ff */
[----:B------:R-:W-:Y:S02]  /*3870*/  FSEL R176, R20, -INF , !P1 ;  /* 0xff80000014b07808 */ /* 0x000fe40004800000 */
[CC--:B------:R-:W-:Y:S02]  /*3880*/  ISETP.GE.AND P2, PT, R6.reuse, R239.reuse, PT ;  /* 0x000000ef0600720c */ /* 0x0c0fe40003f46270 */
[C---:B------:R-:W-:Y:S02]  /*3890*/  ISETP.GE.AND P5, PT, R5.reuse, R239, PT ;  /* 0x000000ef0500720c */ /* 0x040fe40003fa6270 */
[-C--:B------:R-:W-:Y:S02]  /*38a0*/  ISETP.GE.AND P1, PT, R5, R238.reuse, PT ;  /* 0x000000ee0500720c */ /* 0x080fe40003f26270 */
[C---:B------:R-:W-:Y:S02]  /*38b0*/  ISETP.GE.AND P4, PT, R6.reuse, R238, PT ;  /* 0x000000ee0600720c */ /* 0x040fe40003f86270 */
[----:B------:R-:W-:-:S02]  /*38c0*/  ISETP.LT.OR P2, PT, R6, R237, P2 ;  /* 0x000000ed0600720c */ /* 0x000fc40001741670 */
[C---:B------:R-:W-:Y:S02]  /*38d0*/  ISETP.LT.OR P5, PT, R5.reuse, R237, P5 ;  /* 0x000000ed0500720c */ /* 0x040fe40002fa1670 */
[-C--:B------:R-:W-:Y:S02]  /*38e0*/  ISETP.LT.OR P1, PT, R5, R236.reuse, P1 ;  /* 0x000000ec0500720c */ /* 0x080fe40000f21670 */
[----:B------:R-:W-:Y:S02]  /*38f0*/  ISETP.LT.OR P4, PT, R6, R236, P4 ;  /* 0x000000ec0600720c */ /* 0x000fe40002781670 */
[C---:B------:R-:W-:Y:S02]  /*3900*/  IADD3 R5, R4.reuse, 0x31, RZ ;  /* 0x0000003104057810 */ /* 0x040fe40007ffe0ff */
[----:B------:R-:W-:Y:S02]  /*3910*/  IADD3 R6, R4, 0x30, RZ ;  /* 0x0000003004067810 */ /* 0x000fe40007ffe0ff */
[----:B------:R-:W-:-:S02]  /*3920*/  FSEL R135, R21, -INF , !P6 ;  /* 0xff80000015877808 */ /* 0x000fc40007000000 */
[----:B------:R-:W-:Y:S02]  /*3930*/  FSEL R177, R16, -INF , !P2 ;  /* 0xff80000010b17808 */ /* 0x000fe40005000000 */
[----:B------:R-:W-:Y:S02]  /*3940*/  FSEL R193, R23, -INF , !P0 ;  /* 0xff80000017c17808 */ /* 0x000fe40004000000 */
[CC--:B------:R-:W-:Y:S02]  /*3950*/  ISETP.GE.AND P6, PT, R5.reuse, R239.reuse, PT ;  /* 0x000000ef0500720c */ /* 0x0c0fe40003fc6270 */
[C---:B------:R-:W-:Y:S02]  /*3960*/  ISETP.GE.AND P2, PT, R5.reuse, R238, PT ;  /* 0x000000ee0500720c */ /* 0x040fe40003f46270 */
[----:B------:R-:W-:Y:S02]  /*3970*/  ISETP.GE.AND P0, PT, R6, R239, PT ;  /* 0x000000ef0600720c */ /* 0x000fe40003f06270 */
[----:B------:R-:W-:-:S02]  /*3980*/  ISETP.LT.OR P6, PT, R5, R237, P6 ;  /* 0x000000ed0500720c */ /* 0x000fc400037c1670 */
[----:B------:R-:W-:Y:S02]  /*3990*/  ISETP.LT.OR P2, PT, R5, R236, P2 ;  /* 0x000000ec0500720c */ /* 0x000fe40001741670 */
[----:B------:R-:W-:Y:S02]  /*39a0*/  ISETP.LT.OR P0, PT, R6, R237, P0 ;  /* 0x000000ed0600720c */ /* 0x000fe40000701670 */
[C---:B------:R-:W-:Y:S02]  /*39b0*/  IADD3 R5, R4.reuse, 0x38, RZ ;  /* 0x0000003804057810 */ /* 0x040fe40007ffe0ff */
[----:B------:R-:W-:Y:S02]  /*39c0*/  IADD3 R4, R4, 0x39, RZ ;  /* 0x0000003904047810 */ /* 0x000fe40007ffe0ff */
[----:B------:R-:W-:Y:S02]  /*39d0*/  FSEL R194, R12, -INF , !P0 ;  /* 0xff8000000cc27808 */ /* 0x000fe40004000000 */
[----:B------:R-:W-:-:S02]  /*39e0*/  ISETP.GE.AND P0, PT, R4, R238, PT ;  /* 0x000000ee0400720c */ /* 0x000fc40003f06270 */
[----:B------:R-:W-:Y:S02]  /*39f0*/  FSEL R192, R19, -INF , !P1 ;  /* 0xff80000013c07808 */ /* 0x000fe40004800000 */
[----:B------:R-:W-:Y:S02]  /*3a00*/  ISETP.LT.OR P0, PT, R4, R236, P0 ;  /* 0x000000ec0400720c */ /* 0x000fe40000701670 */
[----:B------:R-:W-:Y:S02]  /*3a10*/  FSEL R179, R22, -INF , !P3 ;  /* 0xff80000016b37808 */ /* 0x000fe40005800000 */
[----:B------:R-:W-:Y:S02]  /*3a20*/  FSEL R11, R11, -INF , !P0 ;  /* 0xff8000000b0b7808 */ /* 0x000fe40004000000 */
[----:B------:R-:W-:Y:S02]  /*3a30*/  PLOP3.LUT P0, PT, PT, PT, UP0, 0x80, 0x0 ;  /* 0x000000000000781c */ /* 0x000fe40003f0f008 */
[----:B------:R-:W-:-:S02]  /*3a40*/  FSEL R178, R18, -INF , !P4 ;  /* 0xff80000012b27808 */ /* 0x000fc40006000000 */
[----:B------:R-:W-:Y:S02]  /*3a50*/  FSEL R134, R17, -INF , !P5 ;  /* 0xff80000011867808 */ /* 0x000fe40006800000 */
[CC--:B------:R-:W-:Y:S02]  /*3a60*/  ISETP.GE.AND P1, PT, R5.reuse, R238.reuse, PT ;  /* 0x000000ee0500720c */ /* 0x0c0fe40003f26270 */
[----:B------:R-:W-:Y:S02]  /*3a70*/  ISETP.GE.AND P3, PT, R6, R238, PT ;  /* 0x000000ee0600720c */ /* 0x000fe40003f66270 */
[CC--:B------:R-:W-:Y:S02]  /*3a80*/  ISETP.GE.AND P5, PT, R5.reuse, R239.reuse, PT ;  /* 0x000000ef0500720c */ /* 0x0c0fe40003fa6270 */
[----:B------:R-:W-:Y:S02]  /*3a90*/  ISETP.GE.AND P4, PT, R4, R239, PT ;  /* 0x000000ef0400720c */ /* 0x000fe40003f86270 */
[----:B------:R-:W-:-:S02]  /*3aa0*/  ISETP.LT.OR P1, PT, R5, R236, P1 ;  /* 0x000000ec0500720c */ /* 0x000fc40000f21670 */
[----:B------:R-:W-:Y:S02]  /*3ab0*/  ISETP.LT.OR P3, PT, R6, R236, P3 ;  /* 0x000000ec0600720c */ /* 0x000fe40001f61670 */
[-C--:B------:R-:W-:Y:S02]  /*3ac0*/  ISETP.LT.OR P5, PT, R5, R237.reuse, P5 ;  /* 0x000000ed0500720c */ /* 0x080fe40002fa1670 */
        /* <DEDUP_REMOVED lines=8> */
[----:B------:R-:W-:Y:S01]  /*3b50*/  UIADD3 UR12, UR8, -0x2, URZ ;  /* 0xfffffffe080c7890 */ /* 0x000fe2000fffe03f */
[----:B------:R-:W-:-:S03]  /*3b60*/  IMAD.U32 R8, RZ, RZ, UR20 ;  /* 0x00000014ff087e24 */ /* 0x000fc6000f8e00ff */
[----:B------:R-:W-:Y:S02]  /*3b70*/  USHF.R.S32.HI UR5, URZ, 0x1f, UR12 ;  /* 0x0000001f3f057899 */ /* 0x000fe4000801140c */
[----:B------:R-:W-:Y:S01]  /*3b80*/  UIMAD UR4, UR6, UR12, URZ ;  /* 0x0000000c060472a4 */ /* 0x000fe2000f8e023f */
[----:B------:R-:W-:-:S03]  /*3b90*/  IMAD.U32 R6, RZ, RZ, UR12 ;  /* 0x0000000cff067e24 */ /* 0x000fc6000f8e00ff */
[----:B------:R-:W-:Y:S01]  /*3ba0*/  UIMAD UR4, UR5, UR7, UR4 ;  /* 0x00000007050472a4 */ /* 0x000fe2000f8e0204 */
[----:B------:R-:W-:-:S05]  /*3bb0*/  IMAD.WIDE.U32 R6, R6, UR7, R106 ;  /* 0x0000000706067c25 */ /* 0x000fca000f8e006a */
[----:B------:R-:W-:Y:S01]  /*3bc0*/  IADD3 R5, R7, UR4, RZ ;  /* 0x0000000407057c10 */ /* 0x000fe2000fffe0ff */
[----:B------:R-:W-:Y:S01]  /*3bd0*/  IMAD.U32 R7, RZ, RZ, UR21 ;  /* 0x00000015ff077e24 */ /* 0x000fe2000f8e00ff */
        /* <DEDUP_REMOVED lines=16> */
.L_x_406:
[----:B-1----:R-:W-:Y:S02]  /*3ce0*/  FMNMX.FTZ R4, R44, R40, !PT ;  /* 0x000000282c047209 */ /* 0x002fe40007810000 */
[----:B------:R-:W-:-:S02]  /*3cf0*/  SHF.L.U32 R209, R2, 0x1, RZ ;  /* 0x0000000102d17819 */ /* 0x000fc400000006ff */
[----:B------:R-:W-:-:S03]  /*3d00*/  FMNMX.FTZ R4, R32, R4, !PT ;  /* 0x0000000420047209 */ /* 0x000fc60007810000 */
[--C-:B------:R-:W-:Y:S01]  /*3d10*/  IMAD R210, R3, 0x2, R209.reuse ;  /* 0x0000000203d27824 */ /* 0x100fe200078e02d1 */
[----:B------:R-:W-:Y:S01]  /*3d20*/  FMNMX.FTZ R4, R33, R4, !PT ;  /* 0x0000000421047209 */ /* 0x000fe20007810000 */
[C---:B------:R-:W-:Y:S01]  /*3d30*/  IMAD R212, R0.reuse, 0x2, R209 ;  /* 0x0000000200d47824 */ /* 0x040fe200078e02d1 */
[----:B------:R-:W-:Y:S01]  /*3d40*/  LDSM.16.MT88.4 R20, [R209+0x18000] ;  /* 0x01800000d114783b */ /* 0x000fe20000004200 */
[----:B------:R-:W-:Y:S01]  /*3d50*/  IMAD R211, R0, 0x2, R210 ;  /* 0x0000000200d37824 */ /* 0x000fe200078e02d2 */
[----:B------:R-:W-:Y:S02]  /*3d60*/  FMNMX.FTZ R4, R98, R4, !PT ;  /* 0x0000000462047209 */ /* 0x000fe40007810000 */
[----:B------:R-:W-:Y:S02]  /*3d70*/  LDSM.16.MT88.4 R16, [R210+0x18000] ;  /* 0x01800000d210783b */ /* 0x000fe40000004200 */
        /* <DEDUP_REMOVED lines=24> */
[----:B------:R-:W-:-:S03]  /*3f00*/  FMNMX.FTZ R4, R192, R4, !PT ;  /* 0x00000004c0047209 */ /* 0x000fc60007810000 */
[----:B------:R-:W1:Y:S01]  /*3f10*/  SHFL.BFLY PT, R6, R133, 0x2, 0x1f ;  /* 0x0c401f0085067f89 */ /* 0x000e6200000e0000 */
[----:B------:R-:W-:-:S04]  /*3f20*/  FMNMX.FTZ R4, R184, R4, !PT ;  /* 0x00000004b8047209 */ /* 0x000fc80007810000 */
[----:B------:R-:W-:-:S04]  /*3f30*/  FMNMX.FTZ R4, R150, R4, !PT ;  /* 0x0000000496047209 */ /* 0x000fc80007810000 */
[----:B------:R-:W-:-:S04]  /*3f40*/  FMNMX.FTZ R4, R195, R4, !PT ;  /* 0x00000004c3047209 */ /* 0x000fc80007810000 */
[----:B------:R-:W-:-:S05]  /*3f50*/  FMNMX.FTZ R4, R11, R4, !PT ;  /* 0x000000040b047209 */ /* 0x000fca0007810000 */
[----:B------:R-:W2:Y:S01]  /*3f60*/  SHFL.BFLY PT, R5, R4, 0x2, 0x1f ;  /* 0x0c401f0004057f89 */ /* 0x000ea200000e0000 */
[----:B-1----:R-:W-:-:S05]  /*3f70*/  FMNMX.FTZ R133, R133, R6, !PT ;  /* 0x0000000685857209 */ /* 0x002fca0007810000 */
[----:B------:R-:W1:Y:S01]  /*3f80*/  SHFL.BFLY PT, R6, R133, 0x1, 0x1f ;  /* 0x0c201f0085067f89 */ /* 0x000e6200000e0000 */
[----:B--2---:R-:W-:-:S05]  /*3f90*/  FMNMX.FTZ R4, R4, R5, !PT ;  /* 0x0000000504047209 */ /* 0x004fca0007810000 */
[----:B------:R-:W2:Y:S01]  /*3fa0*/  SHFL.BFLY PT, R132, R4, 0x1, 0x1f ;  /* 0x0c201f0004847f89 */ /* 0x000ea200000e0000 */
[----:B-1----:R-:W-:-:S04]  /*3fb0*/  FMNMX.FTZ R133, R133, R6, !PT ;  /* 0x0000000685857209 */ /* 0x002fc80007810000 */
[C---:B------:R-:W-:Y:S01]  /*3fc0*/  FSETP.NEU.FTZ.AND P1, PT, R133.reuse, -INF , PT ;  /* 0xff8000008500780b */ /* 0x040fe20003f3d000 */
[----:B------:R-:W-:-:S05]  /*3fd0*/  FMUL.FTZ R9, R133, c[0x0][0x23c] ;  /* 0x00008f0085097a20 */ /* 0x000fca0000410000 */
[----:B------:R-:W-:-:S05]  /*3fe0*/  FSEL R9, R9, RZ, P1 ;  /* 0x000000ff09097208 */ /* 0x000fca0000800000 */
[--C-:B------:R-:W-:Y:S02]  /*3ff0*/  FFMA.FTZ R5, R44, c[0x0][0x23c], -R9.reuse ;  /* 0x00008f002c057a23 */ /* 0x100fe40000010809 */
[--C-:B------:R-:W-:Y:S01]  /*4000*/  FFMA.FTZ R0, R98, c[0x0][0x23c], -R9.reuse ;  /* 0x00008f0062007a23 */ /* 0x100fe20000010809 */
[----:B--2---:R-:W-:Y:S01]  /*4010*/  FMNMX.FTZ R132, R4, R132, !PT ;  /* 0x0000008404847209 */ /* 0x004fe20007810000 */
[----:B------:R-:W-:Y:S01]  /*4020*/  FFMA.FTZ R4, R40, c[0x0][0x23c], -R9 ;  /* 0x00008f0028047a23 */ /* 0x000fe20000010809 */
[----:B------:R-:W-:Y:S02]  /*4030*/  MUFU.EX2 R7, R5 ;  /* 0x0000000500077308 */ /* 0x000fe40000000800 */
[C---:B------:R-:W-:Y:S01]  /*4040*/  FSETP.NEU.FTZ.AND P1, PT, R132.reuse, -INF , PT ;  /* 0xff8000008400780b */ /* 0x040fe20003f3d000 */
[----:B------:R-:W-:-:S05]  /*4050*/  FMUL.FTZ R8, R132, c[0x0][0x23c] ;  /* 0x00008f0084087a20 */ /* 0x000fca0000410000 */
[----:B------:R1:W2:Y:S01]  /*4060*/  MUFU.EX2 R12, R4 ;  /* 0x00000004000c7308 */ /* 0x0002a20000000800 */
[----:B------:R-:W-:-:S05]  /*4070*/  FSEL R8, R8, RZ, P1 ;  /* 0x000000ff08087208 */ /* 0x000fca0000800000 */
[----:B------:R-:W-:Y:S02]  /*4080*/  FFMA.FTZ R2, R42, c[0x0][0x23c], -R8 ;  /* 0x00008f002a027a23 */ /* 0x000fe40000010808 */
[----:B------:R3:W-:Y:S01]  /*4090*/  MUFU.EX2 R187, R0 ;  /* 0x0000000000bb7308 */ /* 0x0007e20000000800 */
[----:B-1----:R-:W-:Y:S01]  /*40a0*/  FFMA.FTZ R4, R32, c[0x0][0x23c], -R9 ;  /* 0x00008f0020047a23 */ /* 0x002fe20000010809 */
[----:B--2---:R-:W-:-:S06]  /*40b0*/  MOV R3, R12 ;  /* 0x0000000c00037202 */ /* 0x004fcc0000000f00 */
[----:B------:R1:W-:Y:S01]  /*40c0*/  MUFU.EX2 R175, R2 ;  /* 0x0000000200af7308 */ /* 0x0003e20000000800 */
[----:B------:R-:W2:Y:S01]  /*40d0*/  LDSM.16.MT88.4 R12, [R212+0x18000] ;  /* 0x01800000d40c783b */ /* 0x000ea20000004200 */
[----:B---3--:R-:W-:-:S06]  /*40e0*/  FFMA.FTZ R0, R73, c[0x0][0x23c], -R9 ;  /* 0x00008f0049007a23 */ /* 0x008fcc0000010809 */
[----:B------:R3:W-:Y:S01]  /*40f0*/  MUFU.EX2 R190, R4 ;  /* 0x0000000400be7308 */ /* 0x0007e20000000800 */
[----:B-1----:R-:W-:-:S07]  /*4100*/  FFMA.FTZ R2, R34, c[0x0][0x23c], -R8 ;  /* 0x00008f0022027a23 */ /* 0x002fce0000010808 */
[----:B------:R1:W-:Y:S01]  /*4110*/  MUFU.EX2 R151, R0 ;  /* 0x0000000000977308 */ /* 0x0003e20000000800 */
[----:B---3--:R-:W-:-:S07]  /*4120*/  FFMA.FTZ R4, R33, c[0x0][0x23c], -R9 ;  /* 0x00008f0021047a23 */ /* 0x008fce0000010809 */
[----:B------:R3:W-:Y:S08]  /*4130*/  MUFU.EX2 R189, R2 ;  /* 0x0000000200bd7308 */ /* 0x0007f00000000800 */
[----:B------:R4:W5:Y:S01]  /*4140*/  MUFU.EX2 R185, R4 ;  /* 0x0000000400b97308 */ /* 0x0009620000000800 */
[----:B-1----:R-:W-:Y:S02]  /*4150*/  FFMA.FTZ R0, R75, c[0x0][0x23c], -R9 ;  /* 0x00008f004b007a23 */ /* 0x002fe40000010809 */
[----:B---3--:R-:W-:-:S05]  /*4160*/  FFMA.FTZ R2, R35, c[0x0][0x23c], -R8 ;  /* 0x00008f0023027a23 */ /* 0x008fca0000010808 */
[----:B------:R1:W-:Y:S01]  /*4170*/  MUFU.EX2 R174, R0 ;  /* 0x0000000000ae7308 */ /* 0x0003e20000000800 */
[----:B------:R-:W-:Y:S01]  /*4180*/  LDSM.16.MT88.4 R32, [R212+0x1a000] ;  /* 0x01a00000d420783b */ /* 0x000fe20000004200 */
[----:B----4-:R-:W-:-:S06]  /*4190*/  FFMA.FTZ R4, R41, c[0x0][0x23c], -R8 ;  /* 0x00008f0029047a23 */ /* 0x010fcc0000010808 */
[----:B------:R3:W4:Y:S01]  /*41a0*/  MUFU.EX2 R186, R2 ;  /* 0x0000000200ba7308 */ /* 0x0007220000000800 */
[----:B------:R-:W2:Y:S01]  /*41b0*/  LDSM.16.MT88.4 R40, [R209+0x1a000] ;  /* 0x01a00000d128783b */ /* 0x000ea20000004200 */
[----:B-----5:R-:W-:-:S06]  /*41c0*/  F2FP.PACK_AB R6, R185, R190 ;  /* 0x000000beb906723e */ /* 0x020fcc00000000ff */
[----:B------:R5:W5:Y:S01]  /*41d0*/  MUFU.EX2 R149, R4 ;  /* 0x0000000400957308 */ /* 0x000b620000000800 */
[----:B-1----:R-:W-:Y:S01]  /*41e0*/  FFMA.FTZ R0, R72, c[0x0][0x23c], -R9 ;  /* 0x00008f0048007a23 */ /* 0x002fe20000010809 */
[----:B---3--:R-:W-:Y:S02]  /*41f0*/  MOV R2, R7 ;  /* 0x0000000700027202 */ /* 0x008fe40000000f00 */
[----:B----4-:R-:W-:Y:S02]  /*4200*/  F2FP.PACK_AB R7, R186, R189 ;  /* 0x000000bdba07723e */ /* 0x010fe400000000ff */
[----:B-----5:R-:W-:Y:S02]  /*4210*/  F2FP.PACK_AB R4, R3, R2 ;  /* 0x000000020304723e */ /* 0x020fe400000000ff */
[----:B------:R-:W-:-:S07]  /*4220*/  F2FP.PACK_AB R5, R175, R149 ;  /* 0x00000095af05723e */ /* 0x000fce00000000ff */
[C---:B------:R-:W-:Y:S08]  /*4230*/  HMMA.16816.F32 R68, R4.reuse, R20, RZ ;  /* 0x000000140444723c */ /* 0x040ff000000018ff */
[C---:B------:R-:W-:Y:S01]  /*4240*/  HMMA.16816.F32 R100, R4.reuse, R22, RZ ;  /* 0x000000160464723c */ /* 0x040fe200000018ff */
[----:B------:R-:W1:Y:S07]  /*4250*/  LDSM.16.MT88.4 R20, [R209+0x1c000] ;  /* 0x01c00000d114783b */ /* 0x000e6e0000004200 */
[C---:B------:R-:W-:Y:S08]  /*4260*/  HMMA.16816.F32 R64, R4.reuse, R16, RZ ;  /* 0x000000100440723c */ /* 0x040ff000000018ff */
[C---:B------:R-:W-:Y:S01]  /*4270*/  HMMA.16816.F32 R92, R4.reuse, R18, RZ ;  /* 0x00000012045c723c */ /* 0x040fe200000018ff */
[----:B------:R-:W3:Y:S07]  /*4280*/  LDSM.16.MT88.4 R16, [R210+0x1c000] ;  /* 0x01c00000d210783b */ /* 0x000eee0000004200 */
[C---:B--2---:R-:W-:Y:S08]  /*4290*/  HMMA.16816.F32 R108, R4.reuse, R12, RZ ;  /* 0x0000000c046c723c */ /* 0x044ff000000018ff */
[C---:B------:R-:W-:Y:S01]  /*42a0*/  HMMA.16816.F32 R112, R4.reuse, R14, RZ ;  /* 0x0000000e0470723c */ /* 0x040fe200000018ff */
[----:B------:R-:W2:Y:S07]  /*42b0*/  LDSM.16.MT88.4 R12, [R212+0x1c000] ;  /* 0x01c00000d40c783b */ /* 0x000eae0000004200 */
[C---:B------:R-:W-:Y:S08]  /*42c0*/  HMMA.16816.F32 R60, R4.reuse, R40, RZ ;  /* 0x00000028043c723c */ /* 0x040ff000000018ff */
[C---:B------:R-:W-:Y:S01]  /*42d0*/  HMMA.16816.F32 R84, R4.reuse, R42, RZ ;  /* 0x0000002a0454723c */ /* 0x040fe200000018ff */
[----:B------:R-:W4:Y:S07]  /*42e0*/  LDSM.16.MT88.4 R40, [R211+0x1c000] ;  /* 0x01c00000d328783b */ /* 0x000f2e0000004200 */
[C---:B------:R-:W-:Y:S08]  /*42f0*/  HMMA.16816.F32 R104, R4.reuse, R28, RZ ;  /* 0x0000001c0468723c */ /* 0x040ff000000018ff */
[C---:B------:R-:W-:Y:S01]  /*4300*/  HMMA.16816.F32 R88, R4.reuse, R30, RZ ;  /* 0x0000001e0458723c */ /* 0x040fe200000018ff */
[----:B------:R-:W5:Y:S07]  /*4310*/  LDSM.16.MT88.4 R28, [R209+0x1e000] ;  /* 0x01e00000d11c783b */ /* 0x000f6e0000004200 */
[C---:B-1----:R-:W-:Y:S08]  /*4320*/  HMMA.16816.F32 R116, R4.reuse, R20, RZ ;  /* 0x000000140474723c */ /* 0x042ff000000018ff */
[C---:B------:R-:W-:Y:S01]  /*4330*/  HMMA.16816.F32 R120, R4.reuse, R22, RZ ;  /* 0x000000160478723c */ /* 0x040fe200000018ff */
[----:B------:R-:W1:Y:S07]  /*4340*/  LDSM.16.MT88.4 R20, [R210+0x1e000] ;  /* 0x01e00000d214783b */ /* 0x000e6e0000004200 */
[C---:B---3--:R-:W-:Y:S08]  /*4350*/  HMMA.16816.F32 R124, R4.reuse, R16, RZ ;  /* 0x00000010047c723c */ /* 0x048ff000000018ff */
[C---:B------:R-:W-:Y:S01]  /*4360*/  HMMA.16816.F32 R128, R4.reuse, R18, RZ ;  /* 0x000000120480723c */ /* 0x040fe200000018ff */
[----:B------:R-:W3:Y:S07]  /*4370*/  LDSM.16.MT88.4 R16, [R212+0x1e000] ;  /* 0x01e00000d410783b */ /* 0x000eee0000004200 */
[C---:B--2---:R-:W-:Y:S08]  /*4380*/  HMMA.16816.F32 R136, R4.reuse, R12, RZ ;  /* 0x0000000c0488723c */ /* 0x044ff000000018ff */
[C---:B------:R-:W-:Y:S01]  /*4390*/  HMMA.16816.F32 R144, R4.reuse, R14, RZ ;  /* 0x0000000e0490723c */ /* 0x040fe200000018ff */
[----:B------:R-:W2:Y:S07]  /*43a0*/  LDSM.16.MT88.4 R12, [R211+0x1e000] ;  /* 0x01e00000d30c783b */ /* 0x000eae0000004200 */
[C---:B----4-:R-:W-:Y:S01]  /*43b0*/  HMMA.16816.F32 R156, R4.reuse, R40, RZ ;  /* 0x00000028049c723c */ /* 0x050fe200000018ff */
[----:B------:R4:W-:Y:S07]  /*43c0*/  MUFU.EX2 R40, R0 ;  /* 0x0000000000287308 */ /* 0x0009ee0000000800 */
[C---:B-----5:R-:W-:Y:S08]  /*43d0*/  HMMA.16816.F32 R140, R4.reuse, R28, RZ ;  /* 0x0000001c048c723c */ /* 0x060ff000000018ff */
[C---:B------:R-:W-:Y:S01]  /*43e0*/  HMMA.16816.F32 R160, R4.reuse, R30, RZ ;  /* 0x0000001e04a0723c */ /* 0x040fe200000018ff */
[--C-:B----4-:R-:W-:Y:S01]  /*43f0*/  FFMA.FTZ R0, R97, c[0x0][0x23c], -R8.reuse ;  /* 0x00008f0061007a23 */ /* 0x110fe20000010808 */
[----:B------:R-:W4:Y:S03]  /*4400*/  LDSM.16.MT88.4 R28, [R209+0x18800] ;  /* 0x01880000d11c783b */ /* 0x000f260000004200 */
[----:B------:R5:W-:Y:S03]  /*4410*/  MUFU.EX2 R172, R0 ;  /* 0x0000000000ac7308 */ /* 0x000be60000000800 */
[C---:B------:R-:W-:Y:S08]  /*4420*/  HMMA.16816.F32 R56, R4.reuse, R36, RZ ;  /* 0x000000240438723c */ /* 0x040ff000000018ff */
[----:B------:R-:W-:Y:S01]  /*4430*/  HMMA.16816.F32 R44, R4, R38, RZ ;  /* 0x00000026042c723c */ /* 0x000fe200000018ff */
[----:B------:R-:W1:Y:S01]  /*4440*/  LDSM.16.MT88.4 R36, [R212+0x18800] ;  /* 0x01880000d424783b */ /* 0x000e620000004200 */
[----:B-----5:R-:W-:-:S06]  /*4450*/  FFMA.FTZ R0, R99, c[0x0][0x23c], -R8 ;  /* 0x00008f0063007a23 */ /* 0x020fcc0000010808 */
[C---:B------:R-:W-:Y:S01]  /*4460*/  HMMA.16816.F32 R52, R4.reuse, R32, RZ ;  /* 0x000000200434723c */ /* 0x040fe200000018ff */
[----:B------:R5:W1:Y:S07]  /*4470*/  MUFU.EX2 R188, R0 ;  /* 0x0000000000bc7308 */ /* 0x000a6e0000000800 */
[C---:B------:R-:W-:Y:S08]  /*4480*/  HMMA.16816.F32 R80, R4.reuse, R34, RZ ;  /* 0x000000220450723c */ /* 0x040ff000000018ff */
[----:B------:R-:W-:Y:S01]  /*4490*/  HMMA.16816.F32 R48, R4, R24, RZ ;  /* 0x000000180430723c */ /* 0x000fe200000018ff */
[----:B-----5:R-:W-:-:S04]  /*44a0*/  FFMA.FTZ R0, R74, c[0x0][0x23c], -R8 ;  /* 0x00008f004a007a23 */ /* 0x020fc80000010808 */
[----:B------:R5:W-:Y:S03]  /*44b0*/  MUFU.EX2 R41, R0 ;  /* 0x0000000000297308 */ /* 0x000be60000000800 */
[C---:B------:R-:W-:Y:S01]  /*44c0*/  HMMA.16816.F32 R76, R4.reuse, R26, RZ ;  /* 0x0000001a044c723c */ /* 0x040fe200000018ff */
[----:B------:R-:W-:Y:S07]  /*44d0*/  LDSM.16.MT88.4 R24, [R210+0x18800] ;  /* 0x01880000d218783b */ /* 0x000fee0000004200 */
[----:B------:R-:W-:Y:S01]  /*44e0*/  HMMA.16816.F32 R152, R4, R42, RZ ;  /* 0x0000002a0498723c */ /* 0x000fe200000018ff */
[----:B-----5:R-:W-:-:S06]  /*44f0*/  FFMA.FTZ R0, R96, c[0x0][0x23c], -R8 ;  /* 0x00008f0060007a23 */ /* 0x020fcc0000010808 */
[----:B------:R-:W-:Y:S01]  /*4500*/  MOV R43, R190 ;  /* 0x000000be002b7202 */ /* 0x000fe20000000f00 */
[----:B-1----:R-:W-:Y:S01]  /*4510*/  HMMA.16816.F32 R164, R4, R20, RZ ;  /* 0x0000001404a4723c */ /* 0x002fe200000018ff */
[----:B------:R-:W1:Y:S01]  /*4520*/  MUFU.EX2 R148, R0 ;  /* 0x0000000000947308 */ /* 0x000e620000000800 */
[----:B------:R-:W-:-:S06]  /*4530*/  IMAD.MOV.U32 R42, RZ, RZ, R189 ;  /* 0x000000ffff2a7224 */ /* 0x000fcc00078e00bd */
[C---:B------:R-:W-:Y:S01]  /*4540*/  HMMA.16816.F32 R168, R4.reuse, R22, RZ ;  /* 0x0000001604a8723c */ /* 0x040fe200000018ff */
[----:B------:R-:W5:Y:S07]  /*4550*/  LDSM.16.MT88.4 R20, [R211+0x18800] ;  /* 0x01880000d314783b */ /* 0x000f6e0000004200 */
[C---:B---3--:R-:W-:Y:S08]  /*4560*/  HMMA.16816.F32 R180, R4.reuse, R16, RZ ;  /* 0x0000001004b4723c */ /* 0x048ff000000018ff */
[C---:B------:R-:W-:Y:S01]  /*4570*/  HMMA.16816.F32 R196, R4.reuse, R18, RZ ;  /* 0x0000001204c4723c */ /* 0x040fe200000018ff */
[----:B------:R-:W3:Y:S07]  /*4580*/  LDSM.16.MT88.4 R16, [R209+0x1a800] ;  /* 0x01a80000d110783b */ /* 0x000eee0000004200 */
[C---:B--2---:R-:W-:Y:S08]  /*4590*/  HMMA.16816.F32 R248, R4.reuse, R12, RZ ;  /* 0x0000000c04f8723c */ /* 0x044ff000000018ff */
[----:B------:R-:W-:Y:S07]  /*45a0*/  HMMA.16816.F32 R200, R4, R14, RZ ;  /* 0x0000000e04c8723c */ /* 0x000fee00000018ff */
[----:B------:R-:W-:-:S02]  /*45b0*/  F2FP.PACK_AB R4, R151, R187 ;  /* 0x000000bb9704723e */ /* 0x000fc400000000ff */
[----:B------:R-:W-:Y:S02]  /*45c0*/  F2FP.PACK_AB R5, R188, R172 ;  /* 0x000000acbc05723e */ /* 0x000fe400000000ff */
[----:B------:R-:W-:Y:S02]  /*45d0*/  F2FP.PACK_AB R6, R40, R174 ;  /* 0x000000ae2806723e */ /* 0x000fe400000000ff */
[----:B-1----:R-:W-:-:S07]  /*45e0*/  F2FP.PACK_AB R7, R148, R41 ;  /* 0x000000299407723e */ /* 0x002fce00000000ff */
[C---:B----4-:R-:W-:Y:S04]  /*45f0*/  HMMA.16816.F32 R12, R4.reuse, R28, R68 ;  /* 0x0000001c040c723c */ /* 0x050fe80000001844 */
[----:B------:R-:W-:Y:S01]  /*4600*/  MOV R34, R202 ;  /* 0x000000ca00227202 */ /* 0x000fe20000000f00 */
[----:B------:R-:W-:Y:S01]  /*4610*/  IMAD.MOV.U32 R33, RZ, RZ, R203 ;  /* 0x000000ffff217224 */ /* 0x000fe200078e00cb */
[----:B------:R-:W-:Y:S01]  /*4620*/  MOV R32, R201 ;  /* 0x000000c900207202 */ /* 0x000fe20000000f00 */
[----:B------:R-:W-:Y:S01]  /*4630*/  IMAD.MOV.U32 R0, RZ, RZ, R200 ;  /* 0x000000ffff007224 */ /* 0x000fe200078e00c8 */
[----:B------:R-:W-:Y:S01]  /*4640*/  HMMA.16816.F32 R244, R4, R36, R108 ;  /* 0x0000002404f4723c */ /* 0x000fe2000000186c */
[----:B------:R-:W-:Y:S01]  /*4650*/  IMAD.MOV.U32 R69, RZ, RZ, R185 ;  /* 0x000000ffff457224 */ /* 0x000fe200078e00b9 */
[----:B------:R-:W-:Y:S01]  /*4660*/  MOV R70, R184 ;  /* 0x000000b800467202 */ /* 0x000fe20000000f00 */
[----:B------:R-:W-:-:S04]  /*4670*/  IMAD.MOV.U32 R71, RZ, RZ, R175 ;  /* 0x000000ffff477224 */ /* 0x000fc800078e00af */
[----:B------:R-:W-:Y:S01]  /*4680*/  IMAD.MOV.U32 R37, RZ, RZ, R32 ;  /* 0x000000ffff257224 */ /* 0x000fe200078e0020 */
[----:B------:R-:W-:Y:S01]  /*4690*/  HMMA.16816.F32 R240, R4, R38, R112 ;  /* 0x0000002604f0723c */ /* 0x000fe20000001870 */
[----:B------:R-:W-:Y:S01]  /*46a0*/  MOV R36, R0 ;  /* 0x0000000000247202 */ /* 0x000fe20000000f00 */
[----:B------:R-:W-:-:S05]  /*46b0*/  IMAD.MOV.U32 R0, RZ, RZ, R173 ;  /* 0x000000ffff007224 */ /* 0x000fca00078e00ad */
[----:B------:R-:W-:Y:S01]  /*46c0*/  IMAD.MOV.U32 R39, RZ, RZ, R187 ;  /* 0x000000ffff277224 */ /* 0x000fe200078e00bb */
[----:B------:R-:W-:Y:S01]  /*46d0*/  MOV R99, R12 ;  /* 0x0000000c00637202 */ /* 0x000fe20000000f00 */
[----:B------:R-:W-:Y:S01]  /*46e0*/  IMAD.MOV.U32 R98, RZ, RZ, R13 ;  /* 0x000000ffff627224 */ /* 0x000fe200078e000d */
[----:B------:R-:W-:Y:S01]  /*46f0*/  MOV R97, R14 ;  /* 0x0000000e00617202 */ /* 0x000fe20000000f00 */
[----:B------:R-:W-:Y:S01]  /*4700*/  IMAD.MOV.U32 R96, RZ, RZ, R15 ;  /* 0x000000ffff607224 */ /* 0x000fe200078e000f */
[C---:B-----5:R-:W-:Y:S07]  /*4710*/  HMMA.16816.F32 R108, R4.reuse, R22, R88 ;  /* 0x00000016046c723c */ /* 0x060fee0000001858 */
[----:B------:R-:W-:Y:S01]  /*4720*/  IMAD.MOV.U32 R88, RZ, RZ, R172 ;  /* 0x000000ffff587224 */ /* 0x000fe200078e00ac */
[C---:B------:R-:W-:Y:S07]  /*4730*/  HMMA.16816.F32 R12, R4.reuse, R30, R100 ;  /* 0x0000001e040c723c */ /* 0x040fee0000001864 */
[----:B------:R-:W-:Y:S01]  /*4740*/  MOV R103, R188 ;  /* 0x000000bc00677202 */ /* 0x000fe20000000f00 */
[----:B---3--:R-:W-:Y:S01]  /*4750*/  HMMA.16816.F32 R112, R4, R16, R60 ;  /* 0x000000100470723c */ /* 0x008fe2000000183c */
[----:B------:R-:W-:-:S06]  /*4760*/  MOV R101, R174 ;  /* 0x000000ae00657202 */ /* 0x000fcc0000000f00 */
[----:B------:R-:W-:Y:S01]  /*4770*/  IMAD.MOV.U32 R60, RZ, RZ, R151 ;  /* 0x000000ffff3c7224 */ /* 0x000fe200078e0097 */
[----:B------:R-:W-:Y:S01]  /*4780*/  HMMA.16816.F32 R188, R4, R18, R84 ;  /* 0x0000001204bc723c */ /* 0x000fe20000001854 */
[----:B------:R-:W1:Y:S01]  /*4790*/  LDSM.16.MT88.4 R16, [R210+0x1c800] ;  /* 0x01c80000d210783b */ /* 0x000e620000004200 */
[----:B------:R-:W-:Y:S01]  /*47a0*/  MOV R61, R150 ;  /* 0x00000096003d7202 */ /* 0x000fe20000000f00 */
[----:B------:R-:W-:Y:S01]  /*47b0*/  IMAD.MOV.U32 R62, RZ, RZ, R149 ;  /* 0x000000ffff3e7224 */ /* 0x000fe200078e0095 */
[----:B------:R-:W-:-:S03]  /*47c0*/  MOV R63, R148 ;  /* 0x00000094003f7202 */ /* 0x000fc60000000f00 */
        /* <DEDUP_REMOVED lines=9> */
[----:B------:R-:W-:-:S04]  /*4860*/  IMAD.MOV.U32 R87, RZ, RZ, R41 ;  /* 0x000000ffff577224 */ /* 0x000fc800078e0029 */
[C---:B------:R-:W-:Y:S08]  /*4870*/  HMMA.16816.F32 R12, R4.reuse, R24, R64 ;  /* 0x00000018040c723c */ /* 0x040ff00000001840 */
[----:B------:R-:W-:Y:S07]  /*4880*/  HMMA.16816.F32 R24, R4, R26, R92 ;  /* 0x0000001a0418723c */ /* 0x000fee000000185c */
[----:B------:R-:W-:Y:S01]  /*4890*/  IMAD.MOV.U32 R95, RZ, RZ, R68 ;  /* 0x000000ffff5f7224 */ /* 0x000fe200078e0044 */
[----:B------:R-:W-:Y:S01]  /*48a0*/  MOV R94, R35 ;  /* 0x00000023005e7202 */ /* 0x000fe20000000f00 */
[----:B------:R-:W-:Y:S01]  /*48b0*/  IMAD.MOV.U32 R92, RZ, RZ, R34 ;  /* 0x000000ffff5c7224 */ /* 0x000fe200078e0022 */
[----:B------:R-:W-:-:S02]  /*48c0*/  MOV R93, R33 ;  /* 0x00000021005d7202 */ /* 0x000fc40000000f00 */
[----:B------:R-:W-:Y:S01]  /*48d0*/  MOV R68, R186 ;  /* 0x000000ba00447202 */ /* 0x000fe20000000f00 */
[----:B------:R-:W3:Y:S01]  /*48e0*/  LDSM.16.MT88.4 R32, [R211+0x1a800] ;  /* 0x01a80000d320783b */ /* 0x000ee20000004200 */
[C---:B-1----:R-:W-:Y:S02]  /*48f0*/  HMMA.16816.F32 R40, R4.reuse, R16, R124 ;  /* 0x000000100428723c */ /* 0x042fe4000000187c */
[----:B------:R-:W-:Y:S01]  /*4900*/  MOV R67, R12 ;  /* 0x0000000c00437202 */ /* 0x000fe20000000f00 */
[----:B------:R-:W-:Y:S01]  /*4910*/  IMAD.MOV.U32 R66, RZ, RZ, R13 ;  /* 0x000000ffff427224 */ /* 0x000fe200078e000d */
[----:B------:R-:W-:Y:S01]  /*4920*/  MOV R65, R14 ;  /* 0x0000000e00417202 */ /* 0x000fe20000000f00 */
[----:B------:R-:W-:Y:S02]  /*4930*/  IMAD.MOV.U32 R64, RZ, RZ, R15 ;  /* 0x000000ffff407224 */ /* 0x000fe400078e000f */
[----:B------:R-:W1:Y:S03]  /*4940*/  LDSM.16.MT88.4 R12, [R210+0x1a800] ;  /* 0x01a80000d20c783b */ /* 0x000e660000004200 */
[----:B------:R-:W-:Y:S01]  /*4950*/  IMAD.MOV.U32 R31, RZ, RZ, R27 ;  /* 0x000000ffff1f7224 */ /* 0x000fe200078e001b */
[----:B------:R-:W-:Y:S01]  /*4960*/  MOV R30, R24 ;  /* 0x00000018001e7202 */ /* 0x000fe20000000f00 */
[----:B------:R-:W-:Y:S01]  /*4970*/  IMAD.MOV.U32 R29, RZ, RZ, R25 ;  /* 0x000000ffff1d7224 */ /* 0x000fe200078e0019 */
[----:B------:R-:W-:Y:S01]  /*4980*/  MOV R28, R26 ;  /* 0x0000001a001c7202 */ /* 0x000fe20000000f00 */
[----:B--2---:R-:W-:Y:S01]  /*4990*/  HMMA.16816.F32 R124, R4, R22, R152 ;  /* 0x00000016047c723c */ /* 0x004fe20000001898 */
[----:B------:R-:W2:Y:S01]  /*49a0*/  LDSM.16.MT88.4 R24, [R212+0x1a800] ;  /* 0x01a80000d418783b */ /* 0x000ea20000004200 */
[----:B------:R-:W-:Y:S01]  /*49b0*/  MOV R38, R31 ;  /* 0x0000001f00267202 */ /* 0x000fe20000000f00 */
[----:B------:R-:W-:Y:S01]  /*49c0*/  IMAD.MOV.U32 R90, RZ, RZ, R29 ;  /* 0x000000ffff5a7224 */ /* 0x000fe200078e001d */
[----:B------:R-:W-:-:S02]  /*49d0*/  MOV R89, R30 ;  /* 0x0000001e00597202 */ /* 0x000fc40000000f00 */
[----:B------:R-:W-:Y:S01]  /*49e0*/  MOV R91, R28 ;  /* 0x0000001c005b7202 */ /* 0x000fe20000000f00 */
[----:B------:R-:W-:Y:S01]  /*49f0*/  IMAD.MOV.U32 R155, RZ, RZ, R84 ;  /* 0x000000ffff9b7224 */ /* 0x000fe200078e0054 */
[----:B------:R-:W4:Y:S01]  /*4a00*/  LDSM.16.MT88.4 R28, [R209+0x1c800] ;  /* 0x01c80000d11c783b */ /* 0x000f220000004200 */
[----:B------:R-:W-:Y:S02]  /*4a10*/  MOV R154, R85 ;  /* 0x00000055009a7202 */ /* 0x000fe40000000f00 */
[----:B------:R-:W-:Y:S01]  /*4a20*/  MOV R153, R87 ;  /* 0x0000005700997202 */ /* 0x000fe20000000f00 */
[C---:B---3--:R-:W-:Y:S07]  /*4a30*/  HMMA.16816.F32 R104, R4.reuse, R32, R48 ;  /* 0x000000200468723c */ /* 0x048fee0000001830 */
[----:B------:R-:W-:Y:S01]  /*4a40*/  MOV R32, R99 ;  /* 0x0000006300207202 */ /* 0x000fe20000000f00 */
[----:B-1----:R-:W-:Y:S01]  /*4a50*/  HMMA.16816.F32 R200, R4, R12, R56 ;  /* 0x0000000c04c8723c */ /* 0x002fe20000001838 */
[----:B------:R-:W-:-:S07]  /*4a60*/  IMAD.MOV.U32 R33, RZ, RZ, R98 ;  /* 0x000000ffff217224 */ /* 0x000fce00078e0062 */
[C---:B------:R-:W-:Y:S01]  /*4a70*/  HMMA.16816.F32 R184, R4.reuse, R14, R44 ;  /* 0x0000000e04b8723c */ /* 0x040fe2000000182c */
[----:B------:R-:W1:Y:S06]  /*4a80*/  LDSM.16.MT88.4 R12, [R212+0x1c800] ;  /* 0x01c80000d40c783b */ /* 0x000e6c0000004200 */
[----:B------:R-:W-:Y:S01]  /*4a90*/  MOV R47, R89 ;  /* 0x00000059002f7202 */ /* 0x000fe20000000f00 */
[C---:B--2---:R-:W-:Y:S01]  /*4aa0*/  HMMA.16816.F32 R172, R4.reuse, R24, R52 ;  /* 0x0000001804ac723c */ /* 0x044fe20000001834 */
        /* <DEDUP_REMOVED lines=8> */
[----:B------:R-:W2:Y:S01]  /*4b30*/  LDSM.16.MT88.4 R24, [R209+0x1e800] ;  /* 0x01e80000d118783b */ /* 0x000ea20000004200 */
[----:B------:R-:W-:Y:S01]  /*4b40*/  MOV R93, R95 ;  /* 0x0000005f005d7202 */ /* 0x000fe20000000f00 */
[----:B------:R-:W-:Y:S01]  /*4b50*/  IMAD.MOV.U32 R92, RZ, RZ, R94 ;  /* 0x000000ffff5c7224 */ /* 0x000fe200078e005e */
[----:B------:R-:W-:Y:S01]  /*4b60*/  MOV R95, R100 ;  /* 0x00000064005f7202 */ /* 0x000fe20000000f00 */
[----:B------:R-:W-:Y:S01]  /*4b70*/  IMAD.MOV.U32 R94, RZ, RZ, R102 ;  /* 0x000000ffff5e7224 */ /* 0x000fe200078e0066 */
[----:B------:R-:W-:Y:S01]  /*4b80*/  MOV R102, R70 ;  /* 0x0000004600667202 */ /* 0x000fe20000000f00 */
[----:B------:R-:W-:Y:S01]  /*4b90*/  IMAD.MOV.U32 R100, RZ, RZ, R103 ;  /* 0x000000ffff647224 */ /* 0x000fe200078e0067 */
[----:B----4-:R-:W-:Y:S01]  /*4ba0*/  HMMA.16816.F32 R72, R4, R28, R116 ;  /* 0x0000001c0448723c */ /* 0x010fe20000001874 */
[----:B------:R-:W-:-:S02]  /*4bb0*/  IMAD.MOV.U32 R103, RZ, RZ, R71 ;  /* 0x000000ffff677224 */ /* 0x000fc400078e0047 */
[----:B------:R-:W-:-:S04]  /*4bc0*/  IMAD.MOV.U32 R152, RZ, RZ, R100 ;  /* 0x000000ffff987224 */ /* 0x000fc800078e0064 */
[----:B------:R-:W-:Y:S01]  /*4bd0*/  IMAD.MOV.U32 R119, RZ, RZ, R60 ;  /* 0x000000ffff777224 */ /* 0x000fe200078e003c */
[----:B------:R-:W-:Y:S01]  /*4be0*/  HMMA.16816.F32 R56, R4, R30, R120 ;  /* 0x0000001e0438723c */ /* 0x000fe20000001878 */
[----:B------:R-:W3:Y:S01]  /*4bf0*/  LDSM.16.MT88.4 R28, [R210+0x1e800] ;  /* 0x01e80000d21c783b */ /* 0x000ee20000004200 */
[----:B------:R-:W-:Y:S01]  /*4c00*/  MOV R118, R61 ;  /* 0x0000003d00767202 */ /* 0x000fe20000000f00 */
[----:B------:R-:W-:Y:S01]  /*4c10*/  IMAD.MOV.U32 R117, RZ, RZ, R62 ;  /* 0x000000ffff757224 */ /* 0x000fe200078e003e */
[----:B------:R-:W-:-:S03]  /*4c20*/  MOV R116, R63 ;  /* 0x0000003f00747202 */ /* 0x000fc60000000f00 */
[----:B------:R-:W-:Y:S01]  /*4c30*/  MOV R123, R0 ;  /* 0x00000000007b7202 */ /* 0x000fe20000000f00 */
[C---:B------:R-:W-:Y:S01]  /*4c40*/  HMMA.16816.F32 R52, R4.reuse, R18, R128 ;  /* 0x000000120434723c */ /* 0x040fe20000001880 */
[----:B------:R-:W4:Y:S01]  /*4c50*/  LDSM.16.MT88.4 R16, [R212+0x1e800] ;  /* 0x01e80000d410783b */ /* 0x000f220000004200 */
[----:B------:R-:W-:Y:S01]  /*4c60*/  FFMA.FTZ R0, R176, c[0x0][0x23c], -R9 ;  /* 0x00008f00b0007a23 */ /* 0x000fe20000010809 */
[----:B------:R-:W-:Y:S01]  /*4c70*/  MOV R121, R3 ;  /* 0x0000000300797202 */ /* 0x000fe20000000f00 */
[----:B------:R-:W-:Y:S02]  /*4c80*/  IMAD.MOV.U32 R176, RZ, RZ, R101 ;  /* 0x000000ffffb07224 */ /* 0x000fe400078e0065 */
[----:B------:R-:W-:Y:S01]  /*4c90*/  IMAD.MOV.U32 R122, RZ, RZ, R103 ;  /* 0x000000ffff7a7224 */ /* 0x000fe200078e0067 */
[----:B------:R-:W-:Y:S01]  /*4ca0*/  MOV R130, R68 ;  /* 0x0000004400827202 */ /* 0x000fe20000000f00 */
[----:B------:R-:W-:Y:S01]  /*4cb0*/  HMMA.16816.F32 R60, R4, R20, R156 ;  /* 0x00000014043c723c */ /* 0x000fe2000000189c */
[----:B------:R5:W-:Y:S01]  /*4cc0*/  MUFU.EX2 R159, R0 ;  /* 0x00000000009f7308 */ /* 0x000be20000000800 */
[----:B------:R-:W-:Y:S01]  /*4cd0*/  IMAD.MOV.U32 R129, RZ, RZ, R69 ;  /* 0x000000ffff817224 */ /* 0x000fe200078e0045 */
[----:B------:R-:W-:Y:S01]  /*4ce0*/  LDSM.16.MT88.4 R20, [R212+0x19000] ;  /* 0x01900000d414783b */ /* 0x000fe20000004200 */
[----:B------:R-:W-:-:S03]  /*4cf0*/  IMAD.MOV.U32 R120, RZ, RZ, R91 ;  /* 0x000000ffff787224 */ /* 0x000fc600078e005b */
[----:B------:R-:W-:Y:S01]  /*4d00*/  IMAD.MOV.U32 R156, RZ, RZ, R86 ;  /* 0x000000ffff9c7224 */ /* 0x000fe200078e0056 */
[----:B-1----:R-:W-:Y:S01]  /*4d10*/  HMMA.16816.F32 R48, R4, R12, R136 ;  /* 0x0000000c0430723c */ /* 0x002fe20000001888 */
[----:B------:R-:W-:-:S07]  /*4d20*/  MOV R157, R46 ;  /* 0x0000002e009d7202 */ /* 0x000fce0000000f00 */
[C---:B------:R-:W-:Y:S01]  /*4d30*/  HMMA.16816.F32 R68, R4.reuse, R14, R144 ;  /* 0x0000000e0444723c */ /* 0x040fe20000001890 */
[----:B-----5:R-:W-:Y:S01]  /*4d40*/  FFMA.FTZ R0, R135, c[0x0][0x23c], -R9 ;  /* 0x00008f0087007a23 */ /* 0x020fe20000010809 */
[----:B------:R-:W1:Y:S01]  /*4d50*/  LDSM.16.MT88.4 R12, [R211+0x1e800] ;  /* 0x01e80000d30c783b */ /* 0x000e620000004200 */
[----:B------:R-:W-:Y:S02]  /*4d60*/  MOV R135, R118 ;  /* 0x0000007600877202 */ /* 0x000fe40000000f00 */
[----:B------:R5:W1:Y:S02]  /*4d70*/  MUFU.EX2 R3, R0 ;  /* 0x0000000000037308 */ /* 0x000a640000000800 */
[----:B------:R-:W-:Y:S01]  /*4d80*/  MOV R144, R67 ;  /* 0x0000004300907202 */ /* 0x000fe20000000f00 */
[----:B--2---:R-:W-:Y:S01]  /*4d90*/  HMMA.16816.F32 R84, R4, R24, R140 ;  /* 0x000000180454723c */ /* 0x004fe2000000188c */
[----:B------:R-:W-:Y:S01]  /*4da0*/  IMAD.MOV.U32 R145, RZ, RZ, R66 ;  /* 0x000000ffff917224 */ /* 0x000fe200078e0042 */
[----:B------:R-:W-:Y:S01]  /*4db0*/  MOV R146, R65 ;  /* 0x0000004100927202 */ /* 0x000fe20000000f00 */
[----:B------:R-:W-:-:S04]  /*4dc0*/  IMAD.MOV.U32 R147, RZ, RZ, R64 ;  /* 0x000000ffff937224 */ /* 0x000fc800078e0040 */
[----:B------:R-:W-:Y:S01]  /*4dd0*/  MOV R143, R102 ;  /* 0x00000066008f7202 */ /* 0x000fe20000000f00 */
[----:B------:R-:W-:Y:S01]  /*4de0*/  HMMA.16816.F32 R76, R4, R34, R76 ;  /* 0x00000022044c723c */ /* 0x000fe2000000184c */
[----:B------:R-:W-:Y:S01]  /*4df0*/  IMAD.MOV.U32 R141, RZ, RZ, R152 ;  /* 0x000000ffff8d7224 */ /* 0x000fe200078e0098 */
[----:B------:R-:W-:Y:S01]  /*4e00*/  MOV R142, R176 ;  /* 0x000000b0008e7202 */ /* 0x000fe20000000f00 */
[----:B-----5:R-:W-:-:S04]  /*4e10*/  FFMA.FTZ R0, R177, c[0x0][0x23c], -R9 ;  /* 0x00008f00b1007a23 */ /* 0x020fc80000010809 */
[----:B------:R-:W-:Y:S01]  /*4e20*/  MOV R34, R97 ;  /* 0x0000006100227202 */ /* 0x000fe20000000f00 */
[C---:B------:R-:W-:Y:S01]  /*4e30*/  HMMA.16816.F32 R100, R4.reuse, R26, R160 ;  /* 0x0000001a0464723c */ /* 0x040fe200000018a0 */
[----:B------:R2:W-:Y:S01]  /*4e40*/  MUFU.EX2 R128, R0 ;  /* 0x0000000000807308 */ /* 0x0005e20000000800 */
[----:B------:R-:W-:Y:S01]  /*4e50*/  IMAD.MOV.U32 R35, RZ, RZ, R96 ;  /* 0x000000ffff237224 */ /* 0x000fe200078e0060 */
[----:B------:R-:W-:Y:S04]  /*4e60*/  LDSM.16.MT88.4 R24, [R210+0x19000] ;  /* 0x01900000d218783b */ /* 0x000fe80000004200 */
[----:B------:R-:W-:Y:S01]  /*4e70*/  MOV R161, R88 ;  /* 0x0000005800a17202 */ /* 0x000fe20000000f00 */
[----:B------:R-:W-:Y:S01]  /*4e80*/  IMAD.MOV.U32 R162, RZ, RZ, R89 ;  /* 0x000000ffffa27224 */ /* 0x000fe200078e0059 */
[----:B------:R-:W-:Y:S01]  /*4e90*/  MOV R163, R90 ;  /* 0x0000005a00a37202 */ /* 0x000fe20000000f00 */
[----:B---3--:R-:W-:Y:S01]  /*4ea0*/  HMMA.16816.F32 R96, R4, R30, R168 ;  /* 0x0000001e0460723c */ /* 0x008fe200000018a8 */
[----:B------:R-:W-:-:S02]  /*4eb0*/  IMAD.MOV.U32 R160, RZ, RZ, R47 ;  /* 0x000000ffffa07224 */ /* 0x000fc400078e002f */
[----:B--2---:R-:W-:-:S05]  /*4ec0*/  FFMA.FTZ R0, R134, c[0x0][0x23c], -R9 ;  /* 0x00008f0086007a23 */ /* 0x004fca0000010809 */
[C---:B------:R-:W-:Y:S01]  /*4ed0*/  HMMA.16816.F32 R88, R4.reuse, R28, R164 ;  /* 0x0000001c0458723c */ /* 0x040fe200000018a4 */
[----:B------:R-:W2:Y:S01]  /*4ee0*/  LDSM.16.MT88.4 R28, [R209+0x19000] ;  /* 0x01900000d11c783b */ /* 0x000ea20000004200 */
[----:B------:R-:W-:Y:S01]  /*4ef0*/  MOV R171, R155 ;  /* 0x0000009b00ab7202 */ /* 0x000fe20000000f00 */
[----:B------:R3:W5:Y:S01]  /*4f00*/  MUFU.EX2 R134, R0 ;  /* 0x0000000000867308 */ /* 0x0007620000000800 */
[----:B------:R-:W-:Y:S01]  /*4f10*/  IMAD.MOV.U32 R170, RZ, RZ, R157 ;  /* 0x000000ffffaa7224 */ /* 0x000fe200078e009d */
[----:B------:R-:W-:Y:S01]  /*4f20*/  MOV R169, R129 ;  /* 0x0000008100a97202 */ /* 0x000fe20000000f00 */
[----:B------:R-:W-:Y:S01]  /*4f30*/  IMAD.MOV.U32 R168, RZ, RZ, R130 ;  /* 0x000000ffffa87224 */ /* 0x000fe200078e0082 */
[----:B------:R-:W-:Y:S01]  /*4f40*/  MOV R167, R153 ;  /* 0x0000009900a77202 */ /* 0x000fe20000000f00 */
[----:B----4-:R-:W-:Y:S01]  /*4f50*/  HMMA.16816.F32 R80, R4, R16, R180 ;  /* 0x000000100450723c */ /* 0x010fe200000018b4 */
[----:B------:R-:W-:Y:S01]  /*4f60*/  IMAD.MOV.U32 R166, RZ, RZ, R154 ;  /* 0x000000ffffa67224 */ /* 0x000fe200078e009a */
[----:B------:R-:W-:Y:S01]  /*4f70*/  MOV R157, R116 ;  /* 0x00000074009d7202 */ /* 0x000fe20000000f00 */
[----:B------:R-:W-:-:S02]  /*4f80*/  IMAD.MOV.U32 R129, RZ, RZ, R117 ;  /* 0x000000ffff817224 */ /* 0x000fc400078e0075 */
[----:B------:R-:W-:-:S03]  /*4f90*/  IMAD.MOV.U32 R130, RZ, RZ, R119 ;  /* 0x000000ffff827224 */ /* 0x000fc600078e0077 */
[----:B------:R-:W-:Y:S01]  /*4fa0*/  HMMA.16816.F32 R64, R4, R18, R196 ;  /* 0x000000120440723c */ /* 0x000fe200000018c4 */
[----:B------:R-:W4:Y:S01]  /*4fb0*/  LDSM.16.MT88.4 R16, [R211+0x19000] ;  /* 0x01900000d310783b */ /* 0x000f220000004200 */
[----:B---3--:R-:W-:-:S04]  /*4fc0*/  FFMA.FTZ R0, R179, c[0x0][0x23c], -R8 ;  /* 0x00008f00b3007a23 */ /* 0x008fc80000010808 */
[----:B------:R3:W-:Y:S02]  /*4fd0*/  MUFU.EX2 R158, R0 ;  /* 0x00000000009e7308 */ /* 0x0007e40000000800 */
[C---:B-1----:R-:W-:Y:S08]  /*4fe0*/  HMMA.16816.F32 R44, R4.reuse, R12, R248 ;  /* 0x0000000c042c723c */ /* 0x042ff000000018f8 */
[----:B------:R-:W-:Y:S01]  /*4ff0*/  HMMA.16816.F32 R36, R4, R14, R36 ;  /* 0x0000000e0424723c */ /* 0x000fe20000001824 */
[----:B------:R-:W1:Y:S01]  /*5000*/  LDSM.16.MT88.4 R12, [R209+0x1b000] ;  /* 0x01b00000d10c783b */ /* 0x000e620000004200 */
[----:B---3--:R-:W-:-:S05]  /*5010*/  FFMA.FTZ R0, R193, c[0x0][0x23c], -R8 ;  /* 0x00008f00c1007a23 */ /* 0x008fca0000010808 */
[----:B------:R-:W-:Y:S02]  /*5020*/  F2FP.PACK_AB R4, R3, R159 ;  /* 0x0000009f0304723e */ /* 0x000fe400000000ff */
[----:B-----5:R-:W-:Y:S01]  /*5030*/  F2FP.PACK_AB R6, R134, R128 ;  /* 0x000000808606723e */ /* 0x020fe200000000ff */
[----:B------:R3:W5:Y:S02]  /*5040*/  MUFU.EX2 R131, R0 ;  /* 0x0000000000837308 */ /* 0x0007640000000800 */
[----:B---3--:R-:W-:Y:S01]  /*5050*/  FFMA.FTZ R0, R178, c[0x0][0x23c], -R8 ;  /* 0x00008f00b2007a23 */ /* 0x008fe20000010808 */
[----:B-----5:R-:W-:-:S05]  /*5060*/  F2FP.PACK_AB R5, R131, R158 ;  /* 0x0000009e8305723e */ /* 0x020fca00000000ff */
[----:B------:R3:W-:Y:S02]  /*5070*/  MUFU.EX2 R165, R0 ;  /* 0x0000000000a57308 */ /* 0x0007e40000000800 */
[----:B---3--:R-:W-:-:S06]  /*5080*/  FFMA.FTZ R0, R192, c[0x0][0x23c], -R8 ;  /* 0x00008f00c0007a23 */ /* 0x008fcc0000010808 */
[----:B------:R-:W3:Y:S02]  /*5090*/  MUFU.EX2 R164, R0 ;  /* 0x0000000000a47308 */ /* 0x000ee40000000800 */
[----:B---3--:R-:W-:Y:S01]  /*50a0*/  F2FP.PACK_AB R7, R164, R165 ;  /* 0x000000a5a407723e */ /* 0x008fe200000000ff */
[----:B------:R-:W-:-:S06]  /*50b0*/  FFMA.FTZ R0, R194, c[0x0][0x23c], -R9 ;  /* 0x00008f00c2007a23 */ /* 0x000fcc0000010809 */
[C---:B--2---:R-:W-:Y:S01]  /*50c0*/  HMMA.16816.F32 R136, R4.reuse, R28, R32 ;  /* 0x0000001c0488723c */ /* 0x044fe20000001820 */
[----:B------:R-:W2:Y:S07]  /*50d0*/  LDSM.16.MT88.4 R32, [R210+0x1b000] ;  /* 0x01b00000d220783b */ /* 0x000eae0000004200 */
        /* <DEDUP_REMOVED lines=8> */
[C---:B------:R-:W-:Y:S08]  /*5160*/  HMMA.16816.F32 R152, R4.reuse, R20, R244 ;  /* 0x000000140498723c */ /* 0x040ff000000018f4 */
[C---:B------:R-:W-:Y:S01]  /*5170*/  HMMA.16816.F32 R160, R4.reuse, R22, R240 ;  /* 0x0000001604a0723c */ /* 0x040fe200000018f0 */
[----:B------:R-:W4:Y:S07]  /*5180*/  LDSM.16.MT88.4 R20, [R209+0x1d000] ;  /* 0x01d00000d114783b */ /* 0x000f2e0000004200 */
[C---:B-1----:R-:W-:Y:S08]  /*5190*/  HMMA.16816.F32 R112, R4.reuse, R12, R112 ;  /* 0x0000000c0470723c */ /* 0x042ff00000001870 */
[C---:B------:R-:W-:Y:S01]  /*51a0*/  HMMA.16816.F32 R116, R4.reuse, R14, R188 ;  /* 0x0000000e0474723c */ /* 0x040fe200000018bc */
[----:B------:R-:W1:Y:S07]  /*51b0*/  LDSM.16.MT88.4 R12, [R210+0x1d000] ;  /* 0x01d00000d20c783b */ /* 0x000e6e0000004200 */
[C---:B--2---:R-:W-:Y:S07]  /*51c0*/  HMMA.16816.F32 R188, R4.reuse, R32, R200 ;  /* 0x0000002004bc723c */ /* 0x044fee00000018c8 */
[----:B------:R-:W-:Y:S01]  /*51d0*/  IMAD.MOV.U32 R33, RZ, RZ, R120 ;  /* 0x000000ffff217224 */ /* 0x000fe200078e0078 */
[----:B------:R-:W-:Y:S01]  /*51e0*/  HMMA.16816.F32 R184, R4, R34, R184 ;  /* 0x0000002204b8723c */ /* 0x000fe200000018b8 */
[----:B------:R-:W-:-:S02]  /*51f0*/  MOV R32, R128 ;  /* 0x0000008000207202 */ /* 0x000fc40000000f00 */
[----:B------:R2:W-:Y:S04]  /*5200*/  MUFU.EX2 R128, R0 ;  /* 0x0000000000807308 */ /* 0x0005e80000000800 */
[----:B------:R-:W-:Y:S01]  /*5210*/  MOV R34, R121 ;  /* 0x0000007900227202 */ /* 0x000fe20000000f00 */
[----:B---3--:R-:W-:Y:S01]  /*5220*/  HMMA.16816.F32 R180, R4, R28, R172 ;  /* 0x0000001c04b4723c */ /* 0x008fe200000018ac */
[----:B------:R-:W-:-:S06]  /*5230*/  IMAD.MOV.U32 R35, RZ, RZ, R122 ;  /* 0x000000ffff237224 */ /* 0x000fcc00078e007a */
[----:B------:R-:W-:Y:S01]  /*5240*/  MOV R174, R123 ;  /* 0x0000007b00ae7202 */ /* 0x000fe20000000f00 */
[C---:B-----5:R-:W-:Y:S01]  /*5250*/  HMMA.16816.F32 R104, R4.reuse, R24, R104 ;  /* 0x000000180468723c */ /* 0x060fe20000001868 */
[----:B------:R-:W-:Y:S01]  /*5260*/  IMAD.MOV.U32 R175, RZ, RZ, R195 ;  /* 0x000000ffffaf7224 */ /* 0x000fe200078e00c3 */
[----:B------:R-:W-:Y:S01]  /*5270*/  MOV R173, R171 ;  /* 0x000000ab00ad7202 */ /* 0x000fe20000000f00 */
[--C-:B--2---:R-:W-:Y:S02]  /*5280*/  FFMA.FTZ R0, R252, c[0x0][0x23c], -R9.reuse ;  /* 0x00008f00fc007a23 */ /* 0x104fe40000010809 */
[----:B------:R-:W-:Y:S02]  /*5290*/  IMAD.MOV.U32 R172, RZ, RZ, R170 ;  /* 0x000000ffffac7224 */ /* 0x000fe400078e00aa */
[----:B------:R2:W-:Y:S01]  /*52a0*/  MUFU.EX2 R140, R0 ;  /* 0x00000000008c7308 */ /* 0x0005e20000000800 */
[C---:B------:R-:W-:Y:S01]  /*52b0*/  HMMA.16816.F32 R120, R4.reuse, R30, R148 ;  /* 0x0000001e0478723c */ /* 0x040fe20000001894 */
[----:B------:R-:W3:Y:S06]  /*52c0*/  LDSM.16.MT88.4 R28, [R211+0x1d000] ;  /* 0x01d00000d31c783b */ /* 0x000eec0000004200 */
[----:B------:R-:W-:Y:S01]  /*52d0*/  IMAD.MOV.U32 R150, RZ, RZ, R168 ;  /* 0x000000ffff967224 */ /* 0x000fe200078e00a8 */
[----:B------:R-:W-:Y:S01]  /*52e0*/  HMMA.16816.F32 R240, R4, R26, R76 ;  /* 0x0000001a04f0723c */ /* 0x000fe2000000184c */
[----:B------:R-:W5:Y:S01]  /*52f0*/  LDSM.16.MT88.4 R24, [R209+0x1f000] ;  /* 0x01f00000d118783b */ /* 0x000f620000004200 */
[----:B------:R-:W-:Y:S01]  /*5300*/  MOV R151, R169 ;  /* 0x000000a900977202 */ /* 0x000fe20000000f00 */
[----:B------:R-:W-:Y:S01]  /*5310*/  IMAD.MOV.U32 R148, RZ, RZ, R32 ;  /* 0x000000ffff947224 */ /* 0x000fe200078e0020 */
[----:B------:R-:W-:Y:S01]  /*5320*/  MOV R149, R33 ;  /* 0x0000002100957202 */ /* 0x000fe20000000f00 */
[----:B--2---:R-:W-:-:S03]  /*5330*/  FFMA.FTZ R0, R174, c[0x0][0x23c], -R9 ;  /* 0x00008f00ae007a23 */ /* 0x004fc60000010809 */
[----:B----4-:R-:W-:Y:S01]  /*5340*/  HMMA.16816.F32 R192, R4, R16, R48 ;  /* 0x0000001004c0723c */ /* 0x010fe20000001830 */
[----:B------:R-:W-:Y:S01]  /*5350*/  IMAD.MOV.U32 R174, RZ, RZ, R165 ;  /* 0x000000ffffae7224 */ /* 0x000fe200078e00a5 */
[----:B------:R-:W-:Y:S01]  /*5360*/  LDSM.16.MT88.4 R48, [R210+0x1b800] ;  /* 0x01b80000d230783b */ /* 0x000fe20000004200 */
[----:B------:R-:W-:-:S05]  /*5370*/  IMAD.MOV.U32 R165, RZ, RZ, R141 ;  /* 0x000000ffffa57224 */ /* 0x000fca00078e008d */
[C---:B------:R-:W-:Y:S01]  /*5380*/  HMMA.16816.F32 R176, R4.reuse, R18, R68 ;  /* 0x0000001204b0723c */ /* 0x040fe20000001844 */
[----:B------:R-:W2:Y:S06]  /*5390*/  LDSM.16.MT88.4 R16, [R212+0x1f000] ;  /* 0x01f00000d410783b */ /* 0x000eac0000004200 */
[----:B------:R-:W-:Y:S01]  /*53a0*/  IMAD.MOV.U32 R71, RZ, RZ, R150 ;  /* 0x000000ffff477224 */ /* 0x000fe200078e0096 */
[----:B------:R-:W-:Y:S01]  /*53b0*/  HMMA.16816.F32 R244, R4, R20, R72 ;  /* 0x0000001404f4723c */ /* 0x000fe20000001848 */
[----:B------:R-:W-:Y:S01]  /*53c0*/  MOV R70, R151 ;  /* 0x0000009700467202 */ /* 0x000fe20000000f00 */
[----:B------:R-:W-:Y:S01]  /*53d0*/  IMAD.MOV.U32 R69, RZ, RZ, R172 ;  /* 0x000000ffff457224 */ /* 0x000fe200078e00ac */
[----:B------:R-:W-:-:S04]  /*53e0*/  MOV R68, R173 ;  /* 0x000000ad00447202 */ /* 0x000fc80000000f00 */
[----:B------:R-:W-:Y:S01]  /*53f0*/  MOV R73, R175 ;  /* 0x000000af00497202 */ /* 0x000fe20000000f00 */
[C---:B------:R-:W-:Y:S01]  /*5400*/  HMMA.16816.F32 R200, R4.reuse, R22, R56 ;  /* 0x0000001604c8723c */ /* 0x040fe20000001838 */
[----:B------:R-:W-:Y:S01]  /*5410*/  LDSM.16.MT88.4 R20, [R210+0x1f000] ;  /* 0x01f00000d214783b */ /* 0x000fe20000004200 */
[----:B------:R-:W-:Y:S01]  /*5420*/  MOV R175, R166 ;  /* 0x000000a600af7202 */ /* 0x000fe20000000f00 */
[----:B------:R-:W-:Y:S01]  /*5430*/  IMAD.MOV.U32 R75, RZ, RZ, R34 ;  /* 0x000000ffff4b7224 */ /* 0x000fe200078e0022 */
[----:B------:R-:W-:Y:S01]  /*5440*/  MOV R74, R35 ;  /* 0x00000023004a7202 */ /* 0x000fe20000000f00 */
[----:B------:R-:W-:Y:S01]  /*5450*/  LDSM.16.MT88.4 R56, [R212+0x1b800] ;  /* 0x01b80000d438783b */ /* 0x000fe20000004200 */
[----:B------:R-:W-:Y:S02]  /*5460*/  MOV R166, R142 ;  /* 0x0000008e00a67202 */ /* 0x000fe40000000f00 */
[----:B-1----:R-:W-:Y:S01]  /*5470*/  HMMA.16816.F32 R76, R4, R12, R40 ;  /* 0x0000000c044c723c */ /* 0x002fe20000001828 */
[----:B------:R1:W4:Y:S01]  /*5480*/  MUFU.EX2 R40, R0 ;  /* 0x0000000000287308 */ /* 0x0003220000000800 */
[----:B------:R-:W-:-:S06]  /*5490*/  MOV R72, R149 ;  /* 0x0000009500487202 */ /* 0x000fcc0000000f00 */
[C---:B---3--:R-:W-:Y:S07]  /*54a0*/  HMMA.16816.F32 R168, R4.reuse, R28, R60 ;  /* 0x0000001c04a8723c */ /* 0x048fee000000183c */
[----:B------:R-:W-:Y:S01]  /*54b0*/  IMAD.MOV.U32 R61, RZ, RZ, R134 ;  /* 0x000000ffff3d7224 */ /* 0x000fe200078e0086 */
[----:B-----5:R-:W-:Y:S01]  /*54c0*/  HMMA.16816.F32 R32, R4, R24, R84 ;  /* 0x000000180420723c */ /* 0x020fe20000001854 */
[----:B-1----:R-:W-:Y:S01]  /*54d0*/  FFMA.FTZ R0, R10, c[0x0][0x23c], -R9 ;  /* 0x00008f000a007a23 */ /* 0x002fe20000010809 */
[----:B------:R-:W-:Y:S01]  /*54e0*/  MOV R62, R175 ;  /* 0x000000af003e7202 */ /* 0x000fe20000000f00 */
[----:B------:R-:W-:-:S02]  /*54f0*/  IMAD.MOV.U32 R63, RZ, RZ, R174 ;  /* 0x000000ffff3f7224 */ /* 0x000fc400078e00ae */
[----:B------:R1:W3:Y:S02]  /*5500*/  MUFU.EX2 R60, R0 ;  /* 0x00000000003c7308 */ /* 0x0002e40000000800 */
[----:B------:R-:W-:Y:S01]  /*5510*/  MOV R87, R164 ;  /* 0x000000a400577202 */ /* 0x000fe20000000f00 */
[C---:B------:R-:W-:Y:S01]  /*5520*/  HMMA.16816.F32 R196, R4.reuse, R14, R52 ;  /* 0x0000000e04c4723c */ /* 0x040fe20000001834 */
[----:B------:R-:W5:Y:S01]  /*5530*/  LDSM.16.MT88.4 R12, [R211+0x1f000] ;  /* 0x01f00000d30c783b */ /* 0x000f620000004200 */
[----:B----4-:R-:W-:Y:S01]  /*5540*/  MOV R86, R40 ;  /* 0x0000002800567202 */ /* 0x010fe20000000f00 */
[----:B------:R-:W-:Y:S01]  /*5550*/  IMAD.MOV.U32 R85, RZ, RZ, R140 ;  /* 0x000000ffff557224 */ /* 0x000fe200078e008c */
[----:B------:R-:W-:Y:S01]  /*5560*/  MOV R84, R129 ;  /* 0x0000008100547202 */ /* 0x000fe20000000f00 */
[----:B------:R-:W-:Y:S02]  /*5570*/  LDSM.16.MT88.4 R40, [R209+0x1b800] ;  /* 0x01b80000d128783b */ /* 0x000fe40000004200 */
[----:B------:R-:W-:Y:S01]  /*5580*/  MOV R53, R156 ;  /* 0x0000009c00357202 */ /* 0x000fe20000000f00 */
[----:B------:R-:W-:Y:S01]  /*5590*/  HMMA.16816.F32 R24, R4, R26, R100 ;  /* 0x0000001a0418723c */ /* 0x000fe20000001864 */
[----:B------:R-:W-:Y:S01]  /*55a0*/  IMAD.MOV.U32 R52, RZ, RZ, R157 ;  /* 0x000000ffff347224 */ /* 0x000fe200078e009d */
[----:B------:R-:W-:Y:S01]  /*55b0*/  MOV R55, R166 ;  /* 0x000000a600377202 */ /* 0x000fe20000000f00 */
[----:B------:R-:W-:-:S02]  /*55c0*/  IMAD.MOV.U32 R54, RZ, RZ, R167 ;  /* 0x000000ffff367224 */ /* 0x000fc400078e00a7 */
[----:B-1----:R-:W-:Y:S02]  /*55d0*/  FFMA.FTZ R0, R143, c[0x0][0x23c], -R8 ;  /* 0x00008f008f007a23 */ /* 0x002fe40000010808 */
[----:B------:R-:W-:Y:S01]  /*55e0*/  MOV R100, R158 ;  /* 0x0000009e00647202 */ /* 0x000fe20000000f00 */
[----:B------:R-:W-:Y:S01]  /*55f0*/  IMAD.MOV.U32 R101, RZ, RZ, R159 ;  /* 0x000000ffff657224 */ /* 0x000fe200078e009f */
[----:B------:R1:W-:Y:S01]  /*5600*/  MUFU.EX2 R252, R0 ;  /* 0x0000000000fc7308 */ /* 0x0003e20000000800 */
[----:B------:R-:W4:Y:S01]  /*5610*/  LDSM.16.MT88.4 R156, [R212+0x19800] ;  /* 0x01980000d49c783b */ /* 0x000f220000004200 */
[----:B------:R-:W-:Y:S01]  /*5620*/  IMAD.MOV.U32 R102, RZ, RZ, R165 ;  /* 0x000000ffff667224 */ /* 0x000fe200078e00a5 */
[----:B------:R-:W-:Y:S01]  /*5630*/  HMMA.16816.F32 R124, R4, R30, R124 ;  /* 0x0000001e047c723c */ /* 0x000fe2000000187c */
[----:B------:R-:W-:Y:S01]  /*5640*/  IMAD.MOV.U32 R103, RZ, RZ, R130 ;  /* 0x000000ffff677224 */ /* 0x000fe200078e0082 */
[----:B------:R-:W4:Y:S01]  /*5650*/  LDSM.16.MT88.4 R164, [R211+0x19800] ;  /* 0x01980000d3a4783b */ /* 0x000f220000004200 */
[----:B---3--:R-:W-:-:S03]  /*5660*/  F2FP.PACK_AB R130, R60, R86 ;  /* 0x000000563c82723e */ /* 0x008fc600000000ff */
[----:B------:R-:W-:Y:S02]  /*5670*/  LDSM.16.MT88.4 R140, [R209+0x19800] ;  /* 0x01980000d18c783b */ /* 0x000fe40000004200 */
[----:B--2---:R-:W-:Y:S02]  /*5680*/  HMMA.16816.F32 R28, R4, R16, R80 ;  /* 0x00000010041c723c */ /* 0x004fe40000001850 */
[----:B------:R-:W-:Y:S01]  /*5690*/  LDSM.16.MT88.4 R80, [R210+0x1d800] ;  /* 0x01d80000d250783b */ /* 0x000fe20000004200 */
[----:B-1----:R-:W-:-:S05]  /*56a0*/  FFMA.FTZ R0, R135, c[0x0][0x23c], -R8 ;  /* 0x00008f0087007a23 */ /* 0x002fca0000010808 */
[C---:B------:R-:W-:Y:S01]  /*56b0*/  HMMA.16816.F32 R16, R4.reuse, R18, R64 ;  /* 0x000000120410723c */ /* 0x040fe20000001840 */
[----:B------:R1:W2:Y:S01]  /*56c0*/  MUFU.EX2 R135, R0 ;  /* 0x0000000000877308 */ /* 0x0002a20000000800 */
[----:B------:R-:W-:Y:S06]  /*56d0*/  LDSM.16.MT88.4 R64, [R211+0x1b800] ;  /* 0x01b80000d340783b */ /* 0x000fec0000004200 */
[C---:B-----5:R-:W-:Y:S08]  /*56e0*/  HMMA.16816.F32 R172, R4.reuse, R12, R44 ;  /* 0x0000000c04ac723c */ /* 0x060ff0000000182c */
[----:B------:R-:W-:Y:S01]  /*56f0*/  HMMA.16816.F32 R12, R4, R14, R36 ;  /* 0x0000000e040c723c */ /* 0x000fe20000001824 */
[----:B-1----:R-:W-:Y:S01]  /*5700*/  FFMA.FTZ R0, R73, c[0x0][0x23c], -R8 ;  /* 0x00008f0049007a23 */ /* 0x002fe20000010808 */
[----:B--2---:R-:W-:Y:S01]  /*5710*/  F2FP.PACK_AB R129, R135, R252 ;  /* 0x000000fc8781723e */ /* 0x004fe200000000ff */
[----:B------:R-:W-:-:S02]  /*5720*/  IMAD.MOV.U32 R73, RZ, RZ, R148 ;  /* 0x000000ffff497224 */ /* 0x000fc400078e0094 */
[----:B------:R-:W1:Y:S01]  /*5730*/  LDSM.16.MT88.4 R148, [R210+0x19800] ;  /* 0x01980000d294783b */ /* 0x000e620000004200 */
[----:B------:R2:W-:Y:S02]  /*5740*/  MUFU.EX2 R134, R0 ;  /* 0x0000000000867308 */ /* 0x0005e40000000800 */
[----:B--2---:R-:W-:Y:S02]  /*5750*/  FFMA.FTZ R0, R11, c[0x0][0x23c], -R8 ;  /* 0x00008f000b007a23 */ /* 0x004fe40000010808 */
[C---:B------:R-:W-:Y:S07]  /*5760*/  HMMA.16816.F32 R8, R4.reuse, R20, R88 ;  /* 0x000000140408723c */ /* 0x040fee0000001858 */
[----:B------:R-:W-:Y:S01]  /*5770*/  MOV R91, R3 ;  /* 0x00000003005b7202 */ /* 0x000fe20000000f00 */
[----:B------:R-:W-:Y:S01]  /*5780*/  IMAD.MOV.U32 R90, RZ, RZ, R131 ;  /* 0x000000ffff5a7224 */ /* 0x000fe200078e0083 */
[----:B------:R-:W2:Y:S01]  /*5790*/  MUFU.EX2 R3, R0 ;  /* 0x0000000000037308 */ /* 0x000ea20000000800 */
[----:B------:R-:W-:Y:S01]  /*57a0*/  MOV R89, R128 ;  /* 0x0000008000597202 */ /* 0x000fe20000000f00 */
[----:B------:R-:W-:Y:S01]  /*57b0*/  HMMA.16816.F32 R20, R4, R22, R96 ;  /* 0x000000160414723c */ /* 0x000fe20000001860 */
[----:B------:R-:W3:Y:S02]  /*57c0*/  LDSM.16.MT88.4 R96, [R211+0x1d800] ;  /* 0x01d80000d360783b */ /* 0x000ee40000004200 */
[----:B------:R-:W-:-:S02]  /*57d0*/  F2FP.PACK_AB R128, R85, R89 ;  /* 0x000000595580723e */ /* 0x000fc400000000ff */
[----:B------:R-:W-:Y:S01]  /*57e0*/  LDSM.16.MT88.4 R4, [R211+0x1f800] ;  /* 0x01f80000d304783b */ /* 0x000fe20000004200 */
[----:B--2---:R-:W-:Y:S01]  /*57f0*/  F2FP.PACK_AB R131, R3, R134 ;  /* 0x000000860383723e */ /* 0x004fe200000000ff */
[----:B------:R-:W-:-:S06]  /*5800*/  IMAD.MOV.U32 R0, RZ, RZ, R84 ;  /* 0x000000ffff007224 */ /* 0x000fcc00078e0054 */
[C---:B----4-:R-:W-:Y:S08]  /*5810*/  HMMA.16816.F32 R152, R128.reuse, R156, R152 ;  /* 0x0000009c8098723c */ /* 0x050ff00000001898 */
[C---:B------:R-:W-:Y:S08]  /*5820*/  HMMA.16816.F32 R156, R128.reuse, R158, R160 ;  /* 0x0000009e809c723c */ /* 0x040ff000000018a0 */
[C---:B------:R-:W-:Y:S07]  /*5830*/  HMMA.16816.F32 R160, R128.reuse, R164, R204 ;  /* 0x000000a480a0723c */ /* 0x040fee00000018cc */
[----:B------:R-:W-:Y:S01]  /*5840*/  MOV R207, R87 ;  /* 0x0000005700cf7202 */ /* 0x000fe20000000f00 */
[----:B------:R-:W-:Y:S01]  /*5850*/  IMAD.MOV.U32 R206, RZ, RZ, R61 ;  /* 0x000000ffffce7224 */ /* 0x000fe200078e003d */
[----:B------:R-:W-:Y:S01]  /*5860*/  MOV R87, R62 ;  /* 0x0000003e00577202 */ /* 0x000fe20000000f00 */
        /* <DEDUP_REMOVED lines=8> */
[----:B------:R-:W-:-:S02]  /*58f0*/  MOV R69, R72 ;  /* 0x0000004800457202 */ /* 0x000fc40000000f00 */
[----:B------:R-:W-:Y:S01]  /*5900*/  MOV R204, R73 ;  /* 0x0000004900cc7202 */ /* 0x000fe20000000f00 */
[----:B------:R-:W-:Y:S01]  /*5910*/  IMAD.MOV.U32 R190, RZ, RZ, R91 ;  /* 0x000000ffffbe7224 */ /* 0x000fe200078e005b */
[C---:B------:R-:W-:Y:S01]  /*5920*/  HMMA.16816.F32 R48, R128.reuse, R50, R184 ;  /* 0x000000328030723c */ /* 0x040fe200000018b8 */
[----:B------:R-:W-:Y:S01]  /*5930*/  MOV R189, R100 ;  /* 0x0000006400bd7202 */ /* 0x000fe20000000f00 */
[----:B------:R-:W2:Y:S01]  /*5940*/  LDSM.16.MT88.4 R72, [R209+0x1d800] ;  /* 0x01d80000d148783b */ /* 0x000ea20000004200 */
[----:B------:R-:W-:Y:S02]  /*5950*/  MOV R188, R101 ;  /* 0x0000006500bc7202 */ /* 0x000fe40000000f00 */
[----:B------:R-:W-:Y:S02]  /*5960*/  MOV R191, R90 ;  /* 0x0000005a00bf7202 */ /* 0x000fe40000000f00 */
[----:B------:R-:W-:Y:S01]  /*5970*/  IMAD.MOV.U32 R187, RZ, RZ, R52 ;  /* 0x000000ffffbb7224 */ /* 0x000fe200078e0034 */
[----:B-1----:R-:W-:Y:S01]  /*5980*/  HMMA.16816.F32 R144, R128, R148, R144 ;  /* 0x000000948090723c */ /* 0x002fe20000001890 */
[----:B------:R-:W-:Y:S01]  /*5990*/  MOV R186, R53 ;  /* 0x0000003500ba7202 */ /* 0x000fe20000000f00 */
[----:B------:R-:W-:Y:S01]  /*59a0*/  IMAD.MOV.U32 R184, RZ, RZ, R55 ;  /* 0x000000ffffb87224 */ /* 0x000fe200078e0037 */
[----:B------:R-:W-:-:S05]  /*59b0*/  MOV R185, R54 ;  /* 0x0000003600b97202 */ /* 0x000fca0000000f00 */
[C---:B------:R-:W-:Y:S01]  /*59c0*/  HMMA.16816.F32 R36, R128.reuse, R40, R112 ;  /* 0x000000288024723c */ /* 0x040fe20000001870 */
[----:B------:R-:W-:Y:S07]  /*59d0*/  LDSM.16.MT88.4 R112, [R210+0x1f800] ;  /* 0x01f80000d270783b */ /* 0x000fee0000004200 */
[C---:B------:R-:W-:Y:S07]  /*59e0*/  HMMA.16816.F32 R148, R128.reuse, R150, R248 ;  /* 0x000000968094723c */ /* 0x040fee00000018f8 */
[----:B------:R-:W-:Y:S01]  /*59f0*/  MOV R251, R60 ;  /* 0x0000003c00fb7202 */ /* 0x000fe20000000f00 */
[----:B------:R-:W-:Y:S01]  /*5a00*/  HMMA.16816.F32 R40, R128, R42, R116 ;  /* 0x0000002a8028723c */ /* 0x000fe20000001874 */
[----:B------:R-:W-:Y:S01]  /*5a10*/  IMAD.MOV.U32 R248, RZ, RZ, R89 ;  /* 0x000000fffff87224 */ /* 0x000fe200078e0059 */
[----:B------:R-:W-:Y:S01]  /*5a20*/  MOV R249, R85 ;  /* 0x0000005500f97202 */ /* 0x000fe20000000f00 */
[----:B------:R-:W1:Y:S01]  /*5a30*/  LDSM.16.MT88.4 R88, [R212+0x1d800] ;  /* 0x01d80000d458783b */ /* 0x000e620000004200 */
[----:B------:R-:W-:-:S03]  /*5a40*/  MOV R250, R86 ;  /* 0x0000005600fa7202 */ /* 0x000fc60000000f00 */
[----:B------:R-:W-:Y:S01]  /*5a50*/  IMAD.MOV.U32 R119, RZ, RZ, R62 ;  /* 0x000000ffff777224 */ /* 0x000fe200078e003e */
[----:B------:R-:W-:Y:S01]  /*5a60*/  HMMA.16816.F32 R52, R128, R56, R180 ;  /* 0x000000388034723c */ /* 0x000fe200000018b4 */
[----:B------:R-:W-:Y:S01]  /*5a70*/  MOV R116, R63 ;  /* 0x0000003f00747202 */ /* 0x000fe20000000f00 */
[----:B------:R-:W-:Y:S01]  /*5a80*/  IMAD.MOV.U32 R118, RZ, RZ, R69 ;  /* 0x000000ffff767224 */ /* 0x000fe200078e0045 */
[----:B------:R-:W-:-:S04]  /*5a90*/  MOV R117, R68 ;  /* 0x0000004400757202 */ /* 0x000fc80000000f00 */
[----:B------:R-:W-:Y:S01]  /*5aa0*/  MOV R181, R61 ;  /* 0x0000003d00b57202 */ /* 0x000fe20000000f00 */
[----:B------:R-:W-:Y:S01]  /*5ab0*/  IMAD.MOV.U32 R180, RZ, RZ, R87 ;  /* 0x000000ffffb47224 */ /* 0x000fe200078e0057 */
[----:B------:R-:W-:Y:S01]  /*5ac0*/  HMMA.16816.F32 R60, R128, R64, R104 ;  /* 0x00000040803c723c */ /* 0x000fe20000001868 */
[----:B------:R-:W-:Y:S01]  /*5ad0*/  MOV R183, R102 ;  /* 0x0000006600b77202 */ /* 0x000fe20000000f00 */
[----:B------:R-:W4:Y:S01]  /*5ae0*/  LDSM.16.MT88.4 R104, [R209+0x1f800] ;  /* 0x01f80000d168783b */ /* 0x000f220000004200 */
[----:B------:R-:W-:-:S05]  /*5af0*/  MOV R182, R103 ;  /* 0x0000006700b67202 */ /* 0x000fca0000000f00 */
[C---:B------:R-:W-:Y:S07]  /*5b00*/  HMMA.16816.F32 R64, R128.reuse, R66, R240 ;  /* 0x000000428040723c */ /* 0x040fee00000018f0 */
[----:B------:R-:W-:Y:S01]  /*5b10*/  MOV R243, R71 ;  /* 0x0000004700f37202 */ /* 0x000fe20000000f00 */
[----:B------:R-:W-:Y:S01]  /*5b20*/  HMMA.16816.F32 R56, R128, R58, R120 ;  /* 0x0000003a8038723c */ /* 0x000fe20000001878 */
[----:B------:R-:W-:Y:S01]  /*5b30*/  MOV R242, R70 ;  /* 0x0000004600f27202 */ /* 0x000fe20000000f00 */
[----:B------:R-:W5:Y:S02]  /*5b40*/  LDSM.16.MT88.4 R120, [R212+0x1f800] ;  /* 0x01f80000d478783b */ /* 0x000f640000004200 */
[----:B------:R-:W-:-:S02]  /*5b50*/  FADD.FTZ R0, R0, R243 ;  /* 0x000000f300007221 */ /* 0x000fc40000010000 */
[----:B------:R-:W-:Y:S02]  /*5b60*/  FADD.FTZ R2, R2, R242 ;  /* 0x000000f202027221 */ /* 0x000fe40000010000 */
[----:B------:R-:W-:Y:S01]  /*5b70*/  FADD.FTZ R0, R181, R0 ;  /* 0x00000000b5007221 */ /* 0x000fe20000010000 */
[C---:B------:R-:W-:Y:S01]  /*5b80*/  HMMA.16816.F32 R136, R128.reuse, R140, R136 ;  /* 0x0000008c8088723c */ /* 0x040fe20000001888 */
[----:B------:R-:W-:Y:S02]  /*5b90*/  FADD.FTZ R2, R180, R2 ;  /* 0x00000002b4027221 */ /* 0x000fe40000010000 */
[----:B------:R-:W-:Y:S02]  /*5ba0*/  FADD.FTZ R0, R117, R0 ;  /* 0x0000000075007221 */ /* 0x000fe40000010000 */
[----:B------:R-:W-:Y:S02]  /*5bb0*/  FADD.FTZ R2, R116, R2 ;  /* 0x0000000274027221 */ /* 0x000fe40000010000 */
[----:B------:R-:W-:Y:S01]  /*5bc0*/  FADD.FTZ R0, R119, R0 ;  /* 0x0000000077007221 */ /* 0x000fe20000010000 */
[----:B------:R-:W-:Y:S01]  /*5bd0*/  HMMA.16816.F32 R140, R128, R142, R92 ;  /* 0x0000008e808c723c */ /* 0x000fe2000000185c */
[----:B------:R-:W-:-:S02]  /*5be0*/  FADD.FTZ R2, R118, R2 ;  /* 0x0000000276027221 */ /* 0x000fc40000010000 */
[----:B------:R-:W-:Y:S02]  /*5bf0*/  FADD.FTZ R0, R183, R0 ;  /* 0x00000000b7007221 */ /* 0x000fe40000010000 */
[----:B------:R-:W-:Y:S02]  /*5c00*/  FADD.FTZ R2, R182, R2 ;  /* 0x00000002b6027221 */ /* 0x000fe40000010000 */
[----:B------:R-:W-:Y:S01]  /*5c10*/  FADD.FTZ R0, R185, R0 ;  /* 0x00000000b9007221 */ /* 0x000fe20000010000 */
[----:B------:R-:W-:Y:S01]  /*5c20*/  HMMA.16816.F32 R164, R128, R166, R108 ;  /* 0x000000a680a4723c */ /* 0x000fe2000000186c */
[----:B------:R-:W-:Y:S02]  /*5c30*/  FADD.FTZ R2, R184, R2 ;  /* 0x00000002b8027221 */ /* 0x000fe40000010000 */
[----:B------:R-:W-:Y:S02]  /*5c40*/  FADD.FTZ R0, R187, R0 ;  /* 0x00000000bb007221 */ /* 0x000fe40000010000 */
[----:B------:R-:W-:-:S02]  /*5c50*/  FADD.FTZ R2, R186, R2 ;  /* 0x00000002ba027221 */ /* 0x000fc40000010000 */
[----:B------:R-:W-:Y:S01]  /*5c60*/  FADD.FTZ R0, R189, R0 ;  /* 0x00000000bd007221 */ /* 0x000fe20000010000 */
[C---:B---3--:R-:W-:Y:S01]  /*5c70*/  HMMA.16816.F32 R92, R128.reuse, R96, R168 ;  /* 0x00000060805c723c */ /* 0x048fe200000018a8 */
[----:B------:R-:W-:Y:S02]  /*5c80*/  FADD.FTZ R2, R188, R2 ;  /* 0x00000002bc027221 */ /* 0x000fe40000010000 */
[----:B------:R-:W-:Y:S02]  /*5c90*/  FADD.FTZ R0, R191, R0 ;  /* 0x00000000bf007221 */ /* 0x000fe40000010000 */
[----:B------:R-:W-:Y:S02]  /*5ca0*/  FADD.FTZ R2, R190, R2 ;  /* 0x00000002be027221 */ /* 0x000fe40000010000 */
[----:B------:R-:W-:Y:S01]  /*5cb0*/  FADD.FTZ R0, R205, R0 ;  /* 0x00000000cd007221 */ /* 0x000fe20000010000 */
[----:B--2---:R-:W-:Y:S01]  /*5cc0*/  HMMA.16816.F32 R68, R128, R72, R244 ;  /* 0x000000488044723c */ /* 0x004fe200000018f4 */
        /* <DEDUP_REMOVED lines=9> */
[----:B-1----:R-:W-:Y:S01]  /*5d60*/  HMMA.16816.F32 R84, R128, R88, R192 ;  /* 0x000000588054723c */ /* 0x002fe200000018c0 */
[----:B------:R-:W-:Y:S02]  /*5d70*/  FADD.FTZ R2, R250, R2 ;  /* 0x00000002fa027221 */ /* 0x000fe40000010000 */
[----:B------:R-:W-:Y:S02]  /*5d80*/  FADD.FTZ R0, R3, R0 ;  /* 0x0000000003007221 */ /* 0x000fe40000010000 */
[----:B------:R-:W-:-:S03]  /*5d90*/  FADD.FTZ R2, R251, R2 ;  /* 0x00000002fb027221 */ /* 0x000fc60000010000 */
[----:B------:R1:W-:Y:S01]  /*5da0*/  STL [R1+0x4], R0 ;  /* 0x0000040001007387 */ /* 0x0003e20000100800 */
[C---:B------:R-:W-:Y:S03]  /*5db0*/  HMMA.16816.F32 R96, R128.reuse, R98, R124 ;  /* 0x000000628060723c */ /* 0x040fe6000000187c */
[----:B------:R1:W-:Y:S05]  /*5dc0*/  STL [R1], R2 ;  /* 0x0000000201007387 */ /* 0x0003ea0000100800 */
        /* <DEDUP_REMOVED lines=12> */
[----:B-1----:R-:W2:Y:S04]  /*5e90*/  LDL.64 R206, [R1+0x30] ;  /* 0x0000300001ce7983 */ /* 0x002ea80000100a00 */
[----:B------:R-:W3:Y:S01]  /*5ea0*/  LDL.64 R248, [R1+0x10] ;  /* 0x0000100001f87983 */ /* 0x000ee20000100a00 */
[----:B------:R-:W-:Y:S01]  /*5eb0*/  UIADD3 UR15, UR8, -0x2, URZ ;  /* 0xfffffffe080f7890 */ /* 0x000fe2000fffe03f */
[----:B------:R-:W-:-:S04]  /*5ec0*/  DEPBAR.LE SB0, 0x0 ;  /* 0x000080000000791a */ /* 0x000fc80000000000 */
[----:B------:R-:W-:Y:S01]  /*5ed0*/  USHF.R.S32.HI UR12, URZ, 0x1f, UR15 ;  /* 0x0000001f3f0c7899 */ /* 0x000fe2000801140f */
[----:B------:R-:W-:Y:S01]  /*5ee0*/  IMAD.MOV.U32 R251, RZ, RZ, 0x40 ;  /* 0x00000040fffb7424 */ /* 0x000fe200078e00ff */
[----:B------:R-:W-:Y:S01]  /*5ef0*/  ULDC.64 UR4, c[0x0][0x1a0] ;  /* 0x0000680000047ab9 */ /* 0x000fe20000000a00 */
[----:B------:R-:W1:Y:S01]  /*5f00*/  S2R R252, SR_TID.X ;  /* 0x0000000000fc7919 */ /* 0x000e620000002100 */
[----:B------:R-:W-:Y:S01]  /*5f10*/  UIMAD UR12, UR12, UR4, URZ ;  /* 0x000000040c0c72a4 */ /* 0x000fe2000f8e023f */
[----:B------:R-:W-:Y:S01]  /*5f20*/  IMAD.WIDE.U32 R6, R251, c[0x0][0x1a0], RZ ;  /* 0x00006800fb067a25 */ /* 0x000fe200078e00ff */
[----:B------:R-:W-:Y:S02]  /*5f30*/  UIMAD.WIDE.U32 UR20, UR15, UR4, URZ ;  /* 0x000000040f1472a5 */ /* 0x000fe4000f8e003f */
[----:B------:R-:W-:Y:S02]  /*5f40*/  UIMAD UR5, UR15, UR5, UR12 ;  /* 0x000000050f0572a4 */ /* 0x000fe4000f8e020c */
[----:B------:R-:W-:-:S02]  /*5f50*/  UISETP.GT.AND UP0, UPT, UR15, UR9, UPT ;  /* 0x000000090f00728c */ /* 0x000fc4000bf04270 */
[----:B------:R-:W-:Y:S01]  /*5f60*/  UIADD3 UR5, UR21, UR5, URZ ;  /* 0x0000000515057290 */ /* 0x000fe2000fffe03f */
[----:B------:R-:W-:Y:S02]  /*5f70*/  IMAD.U32 R4, RZ, RZ, UR20 ;  /* 0x00000014ff047e24 */ /* 0x000fe4000f8e00ff */
[----:B------:R-:W-:Y:S02]  /*5f80*/  IMAD.U32 R5, RZ, RZ, UR21 ;  /* 0x00000015ff057e24 */ /* 0x000fe4000f8e00ff */
[----:B------:R-:W-:Y:S02]  /*5f90*/  IMAD R5, R251, c[0x0][0x1a4], RZ ;  /* 0x00006900fb057a24 */ /* 0x000fe400078e02ff */
[----:B------:R-:W-:Y:S02]  /*5fa0*/  IMAD.U32 R3, RZ, RZ, UR5 ;  /* 0x00000005ff037e24 */ /* 0x000fe4000f8e00ff */
[----:B-1----:R-:W-:-:S05]  /*5fb0*/  IMAD.SHL.U32 R252, R252, 0x2, RZ ;  /* 0x00000002fcfc7824 */ /* 0x002fca00078e00ff */
[----:B------:R-:W-:Y:S01]  /*5fc0*/  LOP3.LUT R252, R252, 0x6, RZ, 0xc0, !PT ;  /* 0x00000006fcfc7812 */ /* 0x000fe200078ec0ff */
[----:B------:R-:W-:Y:S01]  /*5fd0*/  BAR.SYNC.DEFER_BLOCKING 0x0 ;  /* 0x0000000000007b1d */ /* 0x000fe20000010000 */
[----:B--2---:R-:W-:-:S04]  /*5fe0*/  LEA R0, P0, R4, R206, 0x6 ;  /* 0x000000ce04007211 */ /* 0x004fc800078030ff */
[----:B------:R-:W-:Y:S02]  /*5ff0*/  LEA R2, P1, R0, c[0x0][0x170], 0x1 ;  /* 0x00005c0000027a11 */ /* 0x000fe400078208ff */
[----:B---3--:R-:W-:Y:S02]  /*6000*/  LEA.HI.X R3, R4, R249, R3, 0x6, P0 ;  /* 0x000000f904037211 */ /* 0x008fe400000f3403 */
[----:B------:R-:W-:Y:S02]  /*6010*/  IADD3 R4, P0, R6, R2, RZ ;  /* 0x0000000206047210 */ /* 0x000fe40007f1e0ff */
[----:B------:R-:W-:Y:S01]  /*6020*/  LEA.HI.X R3, R0, c[0x0][0x174], R3, 0x1, P1 ;  /* 0x00005d0000037a11 */ /* 0x000fe200008f0c03 */
[----:B------:R-:W-:-:S03]  /*6030*/  IMAD.U32 R0, RZ, RZ, UR15 ;  /* 0x0000000fff007e24 */ /* 0x000fc6000f8e00ff */
[----:B------:R-:W-:Y:S01]  /*6040*/  IADD3.X R5, R3, R7, R5, P0, !PT ;  /* 0x0000000703057210 */ /* 0x000fe200007fe405 */
[----:B------:R-:W-:Y:S01]  /*6050*/  @!PT LDS RZ, [RZ] ;  /* 0x00000000fffff984 */ /* 0x000fe20000000800 */
[----:B------:R-:W-:Y:S01]  /*6060*/  @!PT LDS RZ, [RZ] ;  /* 0x00000000fffff984 */ /* 0x000fe20000000800 */
[----:B------:R-:W-:Y:S01]  /*6070*/  @!PT LDS RZ, [RZ] ;  /* 0x00000000fffff984 */ /* 0x000fe20000000800 */
[----:B------:R1:W-:Y:S01]  /*6080*/  LDGSTS.E.BYPASS.LTC128B.128 [R235+0x18000], [R2.64] ;  /* 0x1800000002eb7fae */ /* 0x0003e2000b901d52 */
[----:B------:R-:W-:-:S03]  /*6090*/  IMAD R0, R0, 0x40, R252 ;  /* 0x0000004000007824 */ /* 0x000fc600078e02fc */
[----:B------:R1:W-:Y:S02]  /*60a0*/  LDGSTS.E.BYPASS.LTC128B.128 [R235+0x1a000], [R2.64+0x80] ;  /* 0x1a00008002eb7fae */ /* 0x0003e4000b901d52 */
[C---:B------:R-:W-:Y:S02]  /*60b0*/  ISETP.GE.AND P0, PT, R0.reuse, R239, PT ;  /* 0x000000ef0000720c */ /* 0x040fe40003f06270 */
[----:B------:R1:W-:Y:S01]  /*60c0*/  LDGSTS.E.BYPASS.LTC128B.128 [R235+0x1c000], [R2.64+0x100] ;  /* 0x1c00010002eb7fae */ /* 0x0003e2000b901d52 */
[C---:B------:R-:W-:Y:S02]  /*60d0*/  ISETP.GE.AND P3, PT, R0.reuse, R238, PT ;  /* 0x000000ee0000720c */ /* 0x040fe40003f66270 */
[C---:B------:R-:W-:Y:S01]  /*60e0*/  ISETP.LT.OR P0, PT, R0.reuse, R237, P0 ;  /* 0x000000ed0000720c */ /* 0x040fe20000701670 */
[----:B------:R1:W-:Y:S01]  /*60f0*/  LDGSTS.E.BYPASS.LTC128B.128 [R235+0x1e000], [R2.64+0x180] ;  /* 0x1e00018002eb7fae */ /* 0x0003e2000b901d52 */
[----:B------:R-:W-:-:S03]  /*6100*/  ISETP.LT.OR P3, PT, R0, R236, P3 ;  /* 0x000000ec0000720c */ /* 0x000fc60001f61670 */
[----:B------:R2:W-:Y:S04]  /*6110*/  LDGSTS.E.BYPASS.LTC128B.128 [R235+0x19000], [R4.64] ;  /* 0x1900000004eb7fae */ /* 0x0005e8000b901d52 */
[----:B------:R2:W-:Y:S04]  /*6120*/  LDGSTS.E.BYPASS.LTC128B.128 [R235+0x1b000], [R4.64+0x80] ;  /* 0x1b00008004eb7fae */ /* 0x0005e8000b901d52 */
[----:B------:R2:W-:Y:S04]  /*6130*/  LDGSTS.E.BYPASS.LTC128B.128 [R235+0x1d000], [R4.64+0x100] ;  /* 0x1d00010004eb7fae */ /* 0x0005e8000b901d52 */
[----:B------:R2:W-:Y:S04]  /*6140*/  LDGSTS.E.BYPASS.LTC128B.128 [R235+0x1f000], [R4.64+0x180] ;  /* 0x1f00018004eb7fae */ /* 0x0005e8000b901d52 */
[----:B------:R-:W-:Y:S04]  /*6150*/  LDSM.16.M88.4 R16, [R208+0x10000] ;  /* 0x01000000d010783b */ /* 0x000fe80000000200 */
[----:B------:R-:W-:Y:S01]  /*6160*/  LDSM.16.M88.4 R24, [R208+0x10800] ;  /* 0x01080000d018783b */ /* 0x000fe20000000200 */
[----:B-1----:R-:W-:-:S03]  /*6170*/  IADD3 R2, R0, 0x1, RZ ;  /* 0x0000000100027810 */ /* 0x002fc60007ffe0ff */
[----:B------:R-:W-:Y:S01]  /*6180*/  LDSM.16.M88.4 R20, [R208+0x11000] ;  /* 0x01100000d014783b */ /* 0x000fe20000000200 */
[----:B------:R-:W-:Y:S02]  /*6190*/  IADD3 R3, R0, 0x8, RZ ;  /* 0x0000000800037810 */ /* 0x000fe40007ffe0ff */
[C---:B------:R-:W-:Y:S01]  /*61a0*/  ISETP.GE.AND P6, PT, R2.reuse, R239, PT ;  /* 0x000000ef0200720c */ /* 0x040fe20003fc6270 */
[----:B------:R-:W-:Y:S01]  /*61b0*/  LDSM.16.M88.4 R28, [R208+0x11800] ;  /* 0x01180000d01c783b */ /* 0x000fe20000000200 */
[C---:B------:R-:W-:Y:S02]  /*61c0*/  ISETP.GE.AND P2, PT, R2.reuse, R238, PT ;  /* 0x000000ee0200720c */ /* 0x040fe40003f46270 */
[C---:B------:R-:W-:Y:S01]  /*61d0*/  ISETP.LT.OR P6, PT, R2.reuse, R237, P6 ;  /* 0x000000ed0200720c */ /* 0x040fe200037c1670 */
[----:B------:R-:W-:Y:S01]  /*61e0*/  LDSM.16.M88.4 R8, [R216] ;  /* 0x00000000d808783b */ /* 0x000fe20000000200 */
[----:B------:R-:W-:Y:S02]  /*61f0*/  ISETP.LT.OR P2, PT, R2, R236, P2 ;  /* 0x000000ec0200720c */ /* 0x000fe40001741670 */
[----:B------:R-:W-:Y:S01]  /*6200*/  IADD3 R2, R0, 0x9, RZ ;  /* 0x0000000900027810 */ /* 0x000fe20007ffe0ff */
[----:B------:R-:W-:Y:S01]  /*6210*/  LDSM.16.M88.4 R176, [R219] ;  /* 0x00000000dbb0783b */ /* 0x000fe20000000200 */
[----:B------:R-:W-:-:S02]  /*6220*/  ISETP.GE.AND P1, PT, R3, R239, PT ;  /* 0x000000ef0300720c */ /* 0x000fc40003f26270 */
[C---:B------:R-:W-:Y:S01]  /*6230*/  ISETP.GE.AND P4, PT, R3.reuse, R238, PT ;  /* 0x000000ee0300720c */ /* 0x040fe20003f86270 */
[----:B--2---:R-:W1:Y:S01]  /*6240*/  LDSM.16.M88.4 R4, [R215] ;  /* 0x00000000d704783b */ /* 0x004e620000000200 */
[----:B------:R-:W-:Y:S02]  /*6250*/  ISETP.GE.AND P5, PT, R2, R239, PT ;  /* 0x000000ef0200720c */ /* 0x000fe40003fa6270 */
[CC--:B------:R-:W-:Y:S01]  /*6260*/  ISETP.LT.OR P1, PT, R3.reuse, R237.reuse, P1 ;  /* 0x000000ed0300720c */ /* 0x0c0fe20000f21670 */
[----:B------:R-:W2:Y:S01]  /*6270*/  LDSM.16.M88.4 R192, [R234] ;  /* 0x00000000eac0783b */ /* 0x000ea20000000200 */
[----:B------:R-:W-:Y:S02]  /*6280*/  ISETP.LT.OR P4, PT, R3, R236, P4 ;  /* 0x000000ec0300720c */ /* 0x000fe40002781670 */
[----:B------:R-:W-:Y:S01]  /*6290*/  IADD3 R3, R0, 0x10, RZ ;  /* 0x0000001000037810 */ /* 0x000fe20007ffe0ff */
[----:B------:R-:W3:Y:S01]  /*62a0*/  LDSM.16.M88.4 R168, [R233] ;  /* 0x00000000e9a8783b */ /* 0x000ee20000000200 */
[----:B------:R-:W-:-:S03]  /*62b0*/  ISETP.LT.OR P5, PT, R2, R237, P5 ;  /* 0x000000ed0200720c */ /* 0x000fc60002fa1670 */
[----:B------:R-:W-:Y:S04]  /*62c0*/  LDSM.16.M88.4 R184, [R214+0x10000] ;  /* 0x01000000d6b8783b */ /* 0x000fe80000000200 */
[----:B------:R-:W-:Y:S04]  /*62d0*/  LDSM.16.M88.4 R200, [R214+0x10800] ;  /* 0x01080000d6c8783b */ /* 0x000fe80000000200 */
[----:B------:R-:W-:Y:S04]  /*62e0*/  LDSM.16.M88.4 R240, [R213+0x3000] ;  /* 0x00300000d5f0783b */ /* 0x000fe80000000200 */
[----:B------:R-:W-:Y:S04]  /*62f0*/  LDSM.16.M88.4 R248, [R224] ;  /* 0x00000000e0f8783b */ /* 0x000fe80000000200 */
[----:B------:R-:W0:Y:S01]  /*6300*/  LDGDEPBAR ;  /* 0x00000000000079af */ /* 0x000e220000000000 */
[C---:B-1----:R-:W-:Y:S08]  /*6310*/  HMMA.16816.F32 R12, R4.reuse, R16, RZ ;  /* 0x00000010040c723c */ /* 0x042ff000000018ff */
[C---:B------:R-:W-:Y:S01]  /*6320*/  HMMA.16816.F32 R180, R4.reuse, R18, RZ ;  /* 0x0000001204b4723c */ /* 0x040fe200000018ff */
[----:B------:R-:W1:Y:S07]  /*6330*/  LDSM.16.M88.4 R16, [R232] ;  /* 0x00000000e810783b */ /* 0x000e6e0000000200 */
[C---:B------:R-:W-:Y:S08]  /*6340*/  HMMA.16816.F32 R172, R4.reuse, R24, RZ ;  /* 0x0000001804ac723c */ /* 0x040ff000000018ff */
[C---:B------:R-:W-:Y:S08]  /*6350*/  HMMA.16816.F32 R32, R4.reuse, R26, RZ ;  /* 0x0000001a0420723c */ /* 0x040ff000000018ff */
[C---:B------:R-:W-:Y:S08]  /*6360*/  HMMA.16816.F32 R24, R4.reuse, R20, RZ ;  /* 0x000000140418723c */ /* 0x040ff000000018ff */
[C---:B------:R-:W-:Y:S08]  /*6370*/  HMMA.16816.F32 R188, R4.reuse, R28, RZ ;  /* 0x0000001c04bc723c */ /* 0x040ff000000018ff */
[C---:B------:R-:W-:Y:S08]  /*6380*/  HMMA.16816.F32 R20, R4.reuse, R22, RZ ;  /* 0x000000160414723c */ /* 0x040ff000000018ff */
[----:B------:R-:W-:Y:S01]  /*6390*/  HMMA.16816.F32 R28, R4, R30, RZ ;  /* 0x0000001e041c723c */ /* 0x000fe200000018ff */
[----:B------:R-:W4:Y:S07]  /*63a0*/  LDSM.16.M88.4 R4, [R218] ;  /* 0x00000000da04783b */ /* 0x000f2e0000000200 */
[C---:B------:R-:W-:Y:S08]  /*63b0*/  HMMA.16816.F32 R12, R8.reuse, R176, R12 ;  /* 0x000000b0080c723c */ /* 0x040ff0000000180c */
[C---:B------:R-:W-:Y:S08]  /*63c0*/  HMMA.16816.F32 R180, R8.reuse, R178, R180 ;  /* 0x000000b208b4723c */ /* 0x040ff000000018b4 */
[C---:B--2---:R-:W-:Y:S01]  /*63d0*/  HMMA.16816.F32 R196, R8.reuse, R192, R172 ;  /* 0x000000c008c4723c */ /* 0x044fe200000018ac */
[----:B------:R-:W2:Y:S07]  /*63e0*/  LDSM.16.M88.4 R172, [R214+0x11000] ;  /* 0x01100000d6ac783b */ /* 0x000eae0000000200 */
[C---:B------:R-:W-:Y:S08]  /*63f0*/  HMMA.16816.F32 R192, R8.reuse, R194, R32 ;  /* 0x000000c208c0723c */ /* 0x040ff00000001820 */
[C---:B---3--:R-:W-:Y:S01]  /*6400*/  HMMA.16816.F32 R176, R8.reuse, R168, R24 ;  /* 0x000000a808b0723c */ /* 0x048fe20000001818 */
[----:B------:R-:W3:Y:S07]  /*6410*/  LDSM.16.M88.4 R24, [R214+0x11800] ;  /* 0x01180000d618783b */ /* 0x000eee0000000200 */
[C---:B------:R-:W-:Y:S01]  /*6420*/  HMMA.16816.F32 R168, R8.reuse, R170, R20 ;  /* 0x000000aa08a8723c */ /* 0x040fe20000001814 */
[----:B------:R-:W-:Y:S07]  /*6430*/  LDSM.16.M88.4 R20, [R213] ;  /* 0x00000000d514783b */ /* 0x000fee0000000200 */
[C---:B-1----:R-:W-:Y:S08]  /*6440*/  HMMA.16816.F32 R32, R8.reuse, R16, R188 ;  /* 0x000000100820723c */ /* 0x042ff000000018bc */
[----:B------:R-:W-:Y:S01]  /*6450*/  HMMA.16816.F32 R28, R8, R18, R28 ;  /* 0x00000012081c723c */ /* 0x000fe2000000181c */
[----:B------:R-:W1:Y:S07]  /*6460*/  LDSM.16.M88.4 R8, [R217] ;  /* 0x00000000d908783b */ /* 0x000e6e0000000200 */
[C---:B----4-:R-:W-:Y:S08]  /*6470*/  HMMA.16816.F32 R16, R4.reuse, R184, R12 ;  /* 0x000000b80410723c */ /* 0x050ff0000000180c */
[C---:B------:R-:W-:Y:S01]  /*6480*/  HMMA.16816.F32 R12, R4.reuse, R186, R180 ;  /* 0x000000ba040c723c */ /* 0x040fe200000018b4 */
[----:B------:R-:W4:Y:S07]  /*6490*/  LDSM.16.M88.4 R184, [R213+0x800] ;  /* 0x00080000d5b8783b */ /* 0x000f2e0000000200 */
[C---:B------:R-:W-:Y:S01]  /*64a0*/  HMMA.16816.F32 R180, R4.reuse, R200, R196 ;  /* 0x000000c804b4723c */ /* 0x040fe200000018c4 */
[----:B------:R-:W-:Y:S07]  /*64b0*/  LDSM.16.M88.4 R196, [R208+0x13000] ;  /* 0x01300000d0c4783b */ /* 0x000fee0000000200 */
[C---:B--2---:R-:W-:Y:S08]  /*64c0*/  HMMA.16816.F32 R188, R4.reuse, R172, R176 ;  /* 0x000000ac04bc723c */ /* 0x044ff000000018b0 */
[C---:B------:R-:W-:Y:S01]  /*64d0*/  HMMA.16816.F32 R176, R4.reuse, R174, R168 ;  /* 0x000000ae04b0723c */ /* 0x040fe200000018a8 */
[----:B------:R-:W-:Y:S07]  /*64e0*/  LDSM.16.M88.4 R168, [R208+0x12800] ;  /* 0x01280000d0a8783b */ /* 0x000fee0000000200 */
[C---:B------:R-:W-:Y:S01]  /*64f0*/  HMMA.16816.F32 R192, R4.reuse, R202, R192 ;  /* 0x000000ca04c0723c */ /* 0x040fe200000018c0 */
[----:B------:R-:W2:Y:S07]  /*6500*/  LDSM.16.M88.4 R200, [R213+0x1000] ;  /* 0x00100000d5c8783b */ /* 0x000eae0000000200 */
[C---:B---3--:R-:W-:Y:S01]  /*6510*/  HMMA.16816.F32 R172, R4.reuse, R24, R32 ;  /* 0x0000001804ac723c */ /* 0x048fe20000001820 */
[----:B------:R-:W-:Y:S07]  /*6520*/  LDSM.16.M88.4 R32, [R213+0x1800] ;  /* 0x00180000d520783b */ /* 0x000fee0000000200 */
[----:B------:R-:W-:Y:S01]  /*6530*/  HMMA.16816.F32 R28, R4, R26, R28 ;  /* 0x0000001a041c723c */ /* 0x000fe2000000181c */
[----:B------:R-:W-:Y:S07]  /*6540*/  LDSM.16.M88.4 R4, [R215+0x4000] ;  /* 0x00400000d704783b */ /* 0x000fee0000000200 */
[C---:B-1----:R-:W-:Y:S01]  /*6550*/  HMMA.16816.F32 R24, R8.reuse, R20, R16 ;  /* 0x000000140818723c */ /* 0x042fe20000001810 */
[----:B------:R-:W1:Y:S07]  /*6560*/  LDSM.16.M88.4 R16, [R208+0x12000] ;  /* 0x01200000d010783b */ /* 0x000e6e0000000200 */
[C---:B------:R-:W-:Y:S08]  /*6570*/  HMMA.16816.F32 R12, R8.reuse, R22, R12 ;  /* 0x00000016080c723c */ /* 0x040ff0000000180c */
[C---:B----4-:R-:W-:Y:S08]  /*6580*/  HMMA.16816.F32 R20, R8.reuse, R184, R180 ;  /* 0x000000b80814723c */ /* 0x050ff000000018b4 */
[C---:B------:R-:W-:Y:S08]  /*6590*/  HMMA.16816.F32 R180, R8.reuse, R186, R192 ;  /* 0x000000ba08b4723c */ /* 0x040ff000000018c0 */
[C---:B--2---:R-:W-:Y:S08]  /*65a0*/  HMMA.16816.F32 R192, R8.reuse, R200, R188 ;  /* 0x000000c808c0723c */ /* 0x044ff000000018bc */
[----:B------:R-:W-:Y:S01]  /*65b0*/  HMMA.16816.F32 R188, R8, R202, R176 ;  /* 0x000000ca08bc723c */ /* 0x000fe200000018b0 */
[----:B------:R-:W2:Y:S04]  /*65c0*/  LDSM.16.M88.4 R176, [R208+0x13800] ;  /* 0x01380000d0b0783b */ /* 0x000ea80000000200 */
[----:B------:R-:W-:Y:S03]  /*65d0*/  LDSM.16.M88.4 R200, [R229] ;  /* 0x00000000e5c8783b */ /* 0x000fe60000000200 */
[----:B-1----:R-:W-:Y:S08]  /*65e0*/  HMMA.16816.F32 R24, R4, R16, R24 ;  /* 0x000000100418723c */ /* 0x002ff00000001818 */
[----:B------:R-:W-:Y:S08]  /*65f0*/  HMMA.16816.F32 R184, R8, R32, R172 ;  /* 0x0000002008b8723c */ /* 0x000ff000000018ac */
[----:B------:R-:W-:Y:S08]  /*6600*/  HMMA.16816.F32 R16, R4, R18, R12 ;  /* 0x000000120410723c */ /* 0x000ff0000000180c */
[----:B------:R-:W-:Y:S01]  /*6610*/  HMMA.16816.F32 R172, R8, R34, R28 ;  /* 0x0000002208ac723c */ /* 0x000fe2000000181c */
[----:B------:R-:W-:Y:S04]  /*6620*/  LDSM.16.M88.4 R8, [R216+0x4000] ;  /* 0x00400000d808783b */ /* 0x000fe80000000200 */
[----:B------:R-:W-:Y:S03]  /*6630*/  LDSM.16.M88.4 R28, [R230] ;  /* 0x00000000e61c783b */ /* 0x000fe60000000200 */
[C---:B------:R-:W-:Y:S01]  /*6640*/  HMMA.16816.F32 R12, R4.reuse, R168, R20 ;  /* 0x000000a8040c723c */ /* 0x040fe20000001814 */
[----:B------:R-:W1:Y:S07]  /*6650*/  LDSM.16.M88.4 R20, [R231] ;  /* 0x00000000e714783b */ /* 0x000e6e0000000200 */
[C---:B------:R-:W-:Y:S08]  /*6660*/  HMMA.16816.F32 R32, R4.reuse, R170, R180 ;  /* 0x000000aa0420723c */ /* 0x040ff000000018b4 */
[C---:B------:R-:W-:Y:S01]  /*6670*/  HMMA.16816.F32 R168, R4.reuse, R196, R192 ;  /* 0x000000c404a8723c */ /* 0x040fe200000018c0 */
[----:B------:R-:W-:Y:S07]  /*6680*/  LDSM.16.M88.4 R192, [R228] ;  /* 0x00000000e4c0783b */ /* 0x000fee0000000200 */
[C---:B------:R-:W-:Y:S01]  /*6690*/  HMMA.16816.F32 R180, R4.reuse, R198, R188 ;  /* 0x000000c604b4723c */ /* 0x040fe200000018bc */
[----:B------:R-:W-:Y:S07]  /*66a0*/  LDSM.16.M88.4 R196, [R214+0x13800] ;  /* 0x01380000d6c4783b */ /* 0x000fee0000000200 */
[C---:B--2---:R-:W-:Y:S08]  /*66b0*/  HMMA.16816.F32 R188, R4.reuse, R176, R184 ;  /* 0x000000b004bc723c */ /* 0x044ff000000018b8 */
[----:B------:R-:W-:Y:S01]  /*66c0*/  HMMA.16816.F32 R184, R4, R178, R172 ;  /* 0x000000b204b8723c */ /* 0x000fe200000018ac */
[----:B------:R-:W-:Y:S07]  /*66d0*/  LDSM.16.M88.4 R4, [R218+0x4000] ;  /* 0x00400000da04783b */ /* 0x000fee0000000200 */
[C---:B-1----:R-:W-:Y:S01]  /*66e0*/  HMMA.16816.F32 R176, R8.reuse, R20, R24 ;  /* 0x0000001408b0723c */ /* 0x042fe20000001818 */
[----:B------:R-:W1:Y:S07]  /*66f0*/  LDSM.16.M88.4 R24, [R214+0x12000] ;  /* 0x01200000d618783b */ /* 0x000e6e0000000200 */
[C---:B------:R-:W-:Y:S01]  /*6700*/  HMMA.16816.F32 R172, R8.reuse, R22, R16 ;  /* 0x0000001608ac723c */ /* 0x040fe20000001810 */
[----:B------:R-:W2:Y:S07]  /*6710*/  LDSM.16.M88.4 R20, [R214+0x12800] ;  /* 0x01280000d614783b */ /* 0x000eae0000000200 */
[C---:B------:R-:W-:Y:S08]  /*6720*/  HMMA.16816.F32 R16, R8.reuse, R28, R12 ;  /* 0x0000001c0810723c */ /* 0x040ff0000000180c */
[C---:B------:R-:W-:Y:S08]  /*6730*/  HMMA.16816.F32 R12, R8.reuse, R30, R32 ;  /* 0x0000001e080c723c */ /* 0x040ff00000001820 */
[C---:B------:R-:W-:Y:S01]  /*6740*/  HMMA.16816.F32 R32, R8.reuse, R200, R168 ;  /* 0x000000c80820723c */ /* 0x040fe200000018a8 */
[----:B------:R-:W3:Y:S07]  /*6750*/  LDSM.16.M88.4 R168, [R214+0x13000] ;  /* 0x01300000d6a8783b */ /* 0x000eee0000000200 */
[----:B------:R-:W-:Y:S01]  /*6760*/  HMMA.16816.F32 R28, R8, R202, R180 ;  /* 0x000000ca081c723c */ /* 0x000fe200000018b4 */
[----:B------:R-:W-:Y:S07]  /*6770*/  LDSM.16.M88.4 R180, [R213+0x2800] ;  /* 0x00280000d5b4783b */ /* 0x000fee0000000200 */
[----:B-1----:R-:W-:Y:S08]  /*6780*/  HMMA.16816.F32 R204, R4, R24, R176 ;  /* 0x0000001804cc723c */ /* 0x002ff000000018b0 */
[C---:B------:R-:W-:Y:S08]  /*6790*/  HMMA.16816.F32 R188, R8.reuse, R192, R188 ;  /* 0x000000c008bc723c */ /* 0x040ff000000018bc */
[----:B------:R-:W-:Y:S01]  /*67a0*/  HMMA.16816.F32 R184, R8, R194, R184 ;  /* 0x000000c208b8723c */ /* 0x000fe200000018b8 */
[----:B------:R-:W-:Y:S07]  /*67b0*/  LDSM.16.M88.4 R8, [R217+0x4000] ;  /* 0x00400000d908783b */ /* 0x000fee0000000200 */
[C---:B--2---:R-:W-:Y:S01]  /*67c0*/  HMMA.16816.F32 R176, R4.reuse, R22, R12 ;  /* 0x0000001604b0723c */ /* 0x044fe2000000180c */
[----:B------:R-:W1:Y:S07]  /*67d0*/  LDSM.16.M88.4 R12, [R213+0x2000] ;  /* 0x00200000d50c783b */ /* 0x000e6e0000000200 */
[C---:B------:R-:W-:Y:S08]  /*67e0*/  HMMA.16816.F32 R200, R4.reuse, R26, R172 ;  /* 0x0000001a04c8723c */ /* 0x040ff000000018ac */
[C---:B---3--:R-:W-:Y:S08]  /*67f0*/  HMMA.16816.F32 R172, R4.reuse, R168, R32 ;  /* 0x000000a804ac723c */ /* 0x048ff00000001820 */
[C---:B------:R-:W-:Y:S01]  /*6800*/  HMMA.16816.F32 R168, R4.reuse, R170, R28 ;  /* 0x000000aa04a8723c */ /* 0x040fe2000000181c */
[----:B------:R-:W2:Y:S07]  /*6810*/  LDSM.16.M88.4 R28, [R213+0x3800] ;  /* 0x00380000d51c783b */ /* 0x000eae0000000200 */
[C---:B------:R-:W-:Y:S01]  /*6820*/  HMMA.16816.F32 R192, R4.reuse, R20, R16 ;  /* 0x0000001404c0723c */ /* 0x040fe20000001810 */
[----:B------:R-:W-:Y:S07]  /*6830*/  LDSM.16.M88.4 R20, [R208+0x14000] ;  /* 0x01400000d014783b */ /* 0x000fee0000000200 */
[C---:B------:R-:W-:Y:S08]  /*6840*/  HMMA.16816.F32 R32, R4.reuse, R196, R188 ;  /* 0x000000c40420723c */ /* 0x040ff000000018bc */
[----:B------:R-:W-:Y:S01]  /*6850*/  HMMA.16816.F32 R24, R4, R198, R184 ;  /* 0x000000c60418723c */ /* 0x000fe200000018b8 */
[----:B------:R-:W3:Y:S07]  /*6860*/  LDSM.16.M88.4 R4, [R215+0x8000] ;  /* 0x00800000d704783b */ /* 0x000eee0000000200 */
[C---:B-1----:R-:W-:Y:S01]  /*6870*/  HMMA.16816.F32 R16, R8.reuse, R12, R204 ;  /* 0x0000000c0810723c */ /* 0x042fe200000018cc */
[----:B------:R-:W-:Y:S07]  /*6880*/  LDSM.16.M88.4 R204, [R208+0x15000] ;  /* 0x01500000d0cc783b */ /* 0x000fee0000000200 */
[C---:B------:R-:W-:Y:S08]  /*6890*/  HMMA.16816.F32 R12, R8.reuse, R14, R200 ;  /* 0x0000000e080c723c */ /* 0x040ff000000018c8 */
[C---:B------:R-:W-:Y:S08]  /*68a0*/  HMMA.16816.F32 R192, R8.reuse, R180, R192 ;  /* 0x000000b408c0723c */ /* 0x040ff000000018c0 */
[C---:B------:R-:W-:Y:S01]  /*68b0*/  HMMA.16816.F32 R188, R8.reuse, R182, R176 ;  /* 0x000000b608bc723c */ /* 0x040fe200000018b0 */
[----:B------:R-:W1:Y:S07]  /*68c0*/  LDSM.16.M88.4 R180, [R208+0x14800] ;  /* 0x01480000d0b4783b */ /* 0x000e6e0000000200 */
[C---:B--2---:R-:W-:Y:S01]  /*68d0*/  HMMA.16816.F32 R176, R8.reuse, R30, R24 ;  /* 0x0000001e08b0723c */ /* 0x044fe20000001818 */
[----:B------:R-:W2:Y:S07]  /*68e0*/  LDSM.16.M88.4 R24, [R208+0x15800] ;  /* 0x01580000d018783b */ /* 0x000eae0000000200 */
[----:B------:R-:W-:Y:S08]  /*68f0*/  HMMA.16816.F32 R184, R8, R240, R172 ;  /* 0x000000f008b8723c */ /* 0x000ff000000018ac */
[----:B---3--:R-:W-:Y:S08]  /*6900*/  HMMA.16816.F32 R172, R4, R20, R16 ;  /* 0x0000001404ac723c */ /* 0x008ff00000001810 */
[C---:B------:R-:W-:Y:S08]  /*6910*/  HMMA.16816.F32 R196, R8.reuse, R242, R168 ;  /* 0x000000f208c4723c */ /* 0x040ff000000018a8 */
[----:B------:R-:W-:Y:S01]  /*6920*/  HMMA.16816.F32 R200, R8, R28, R32 ;  /* 0x0000001c08c8723c */ /* 0x000fe20000001820 */
[----:B------:R-:W-:Y:S04]  /*6930*/  LDSM.16.M88.4 R8, [R216+0x8000] ;  /* 0x00800000d808783b */ /* 0x000fe80000000200 */
[----:B------:R-:W-:Y:S03]  /*6940*/  LDSM.16.M88.4 R28, [R226] ;  /* 0x00000000e21c783b */ /* 0x000fe60000000200 */
[C---:B------:R-:W-:Y:S01]  /*6950*/  HMMA.16816.F32 R16, R4.reuse, R22, R12 ;  /* 0x000000160410723c */ /* 0x040fe2000000180c */
[----:B------:R-:W3:Y:S07]  /*6960*/  LDSM.16.M88.4 R20, [R227] ;  /* 0x00000000e314783b */ /* 0x000eee0000000200 */
[C---:B-1----:R-:W-:Y:S01]  /*6970*/  HMMA.16816.F32 R168, R4.reuse, R182, R188 ;  /* 0x000000b604a8723c */ /* 0x042fe200000018bc */
[----:B------:R-:W-:Y:S07]  /*6980*/  LDSM.16.M88.4 R188, [R214+0x14000] ;  /* 0x01400000d6bc783b */ /* 0x000fee0000000200 */
[C---:B------:R-:W-:Y:S01]  /*6990*/  HMMA.16816.F32 R32, R4.reuse, R204, R184 ;  /* 0x000000cc0420723c */ /* 0x040fe200000018b8 */
[----:B------:R-:W1:Y:S07]  /*69a0*/  LDSM.16.M88.4 R184, [R225] ;  /* 0x00000000e1b8783b */ /* 0x000e6e0000000200 */
[C---:B------:R-:W-:Y:S01]  /*69b0*/  HMMA.16816.F32 R12, R4.reuse, R180, R192 ;  /* 0x000000b4040c723c */ /* 0x040fe200000018c0 */
[----:B------:R-:W-:Y:S07]  /*69c0*/  LDSM.16.M88.4 R180, [R214+0x14800] ;  /* 0x01480000d6b4783b */ /* 0x000fee0000000200 */
[C---:B------:R-:W-:Y:S08]  /*69d0*/  HMMA.16816.F32 R196, R4.reuse, R206, R196 ;  /* 0x000000ce04c4723c */ /* 0x040ff000000018c4 */
[C---:B--2---:R-:W-:Y:S08]  /*69e0*/  HMMA.16816.F32 R200, R4.reuse, R24, R200 ;  /* 0x0000001804c8723c */ /* 0x044ff000000018c8 */
[----:B------:R-:W-:Y:S01]  /*69f0*/  HMMA.16816.F32 R192, R4, R26, R176 ;  /* 0x0000001a04c0723c */ /* 0x000fe200000018b0 */
[----:B------:R-:W2:Y:S07]  /*6a00*/  LDSM.16.M88.4 R4, [R218+0x8000] ;  /* 0x00800000da04783b */ /* 0x000eae0000000200 */
[C---:B---3--:R-:W-:Y:S01]  /*6a10*/  HMMA.16816.F32 R244, R8.reuse, R20, R172 ;  /* 0x0000001408f4723c */ /* 0x048fe200000018ac */
[----:B------:R-:W-:Y:S07]  /*6a20*/  LDSM.16.M88.4 R172, [R213+0x4000] ;  /* 0x00400000d5ac783b */ /* 0x000fee0000000200 */
[C---:B------:R-:W-:Y:S01]  /*6a30*/  HMMA.16816.F32 R176, R8.reuse, R30, R168 ;  /* 0x0000001e08b0723c */ /* 0x040fe200000018a8 */
[----:B------:R-:W3:Y:S07]  /*6a40*/  LDSM.16.M88.4 R168, [R214+0x15000] ;  /* 0x01500000d6a8783b */ /* 0x000eee0000000200 */
[C---:B------:R-:W-:Y:S01]  /*6a50*/  HMMA.16816.F32 R240, R8.reuse, R22, R16 ;  /* 0x0000001608f0723c */ /* 0x040fe20000001810 */
[----:B------:R-:W4:Y:S07]  /*6a60*/  LDSM.16.M88.4 R20, [R214+0x15800] ;  /* 0x01580000d614783b */ /* 0x000f2e0000000200 */
[C---:B------:R-:W-:Y:S01]  /*6a70*/  HMMA.16816.F32 R204, R8.reuse, R28, R12 ;  /* 0x0000001c08cc723c */ /* 0x040fe2000000180c */
[----:B------:R-:W5:Y:S07]  /*6a80*/  LDSM.16.M88.4 R12, [R217+0x8000] ;  /* 0x00800000d90c783b */ /* 0x000f6e0000000200 */
[C---:B-1----:R-:W-:Y:S08]  /*6a90*/  HMMA.16816.F32 R32, R8.reuse, R184, R32 ;  /* 0x000000b80820723c */ /* 0x042ff00000001820 */
[C---:B------:R-:W-:Y:S08]  /*6aa0*/  HMMA.16816.F32 R28, R8.reuse, R186, R196 ;  /* 0x000000ba081c723c */ /* 0x040ff000000018c4 */
[C---:B------:R-:W-:Y:S01]  /*6ab0*/  HMMA.16816.F32 R24, R8.reuse, R248, R200 ;  /* 0x000000f80818723c */ /* 0x040fe200000018c8 */
[----:B------:R-:W1:Y:S07]  /*6ac0*/  LDSM.16.M88.4 R200, [R213+0x4800] ;  /* 0x00480000d5c8783b */ /* 0x000e6e0000000200 */
[----:B------:R-:W-:Y:S08]  /*6ad0*/  HMMA.16816.F32 R16, R8, R250, R192 ;  /* 0x000000fa0810723c */ /* 0x000ff000000018c0 */
[C---:B--2---:R-:W-:Y:S08]  /*6ae0*/  HMMA.16816.F32 R8, R4.reuse, R188, R244 ;  /* 0x000000bc0408723c */ /* 0x044ff000000018f4 */
[C---:B------:R-:W-:Y:S01]  /*6af0*/  HMMA.16816.F32 R184, R4.reuse, R190, R240 ;  /* 0x000000be04b8723c */ /* 0x040fe200000018f0 */
[----:B------:R-:W-:Y:S07]  /*6b00*/  LDSM.16.M88.4 R240, [R220] ;  /* 0x00000000dcf0783b */ /* 0x000fee0000000200 */
[C---:B------:R-:W-:Y:S08]  /*6b10*/  HMMA.16816.F32 R204, R4.reuse, R180, R204 ;  /* 0x000000b404cc723c */ /* 0x040ff000000018cc */
[C---:B------:R-:W-:Y:S01]  /*6b20*/  HMMA.16816.F32 R188, R4.reuse, R182, R176 ;  /* 0x000000b604bc723c */ /* 0x040fe200000018b0 */
[----:B------:R-:W-:Y:S07]  /*6b30*/  LDSM.16.M88.4 R176, [R208+0x16800] ;  /* 0x01680000d0b0783b */ /* 0x000fee0000000200 */
[C---:B---3--:R-:W-:Y:S01]  /*6b40*/  HMMA.16816.F32 R196, R4.reuse, R168, R32 ;  /* 0x000000a804c4723c */ /* 0x048fe20000001820 */
[----:B------:R-:W2:Y:S07]  /*6b50*/  LDSM.16.M88.4 R32, [R213+0x5000] ;  /* 0x00500000d520783b */ /* 0x000eae0000000200 */
[C---:B------:R-:W-:Y:S01]  /*6b60*/  HMMA.16816.F32 R192, R4.reuse, R170, R28 ;  /* 0x000000aa04c0723c */ /* 0x040fe2000000181c */
[----:B------:R-:W3:Y:S07]  /*6b70*/  LDSM.16.M88.4 R28, [R213+0x5800] ;  /* 0x00580000d51c783b */ /* 0x000eee0000000200 */
[C---:B----4-:R-:W-:Y:S01]  /*6b80*/  HMMA.16816.F32 R180, R4.reuse, R20, R24 ;  /* 0x0000001404b4723c */ /* 0x050fe20000001818 */
[----:B------:R-:W-:Y:S07]  /*6b90*/  LDSM.16.M88.4 R24, [R208+0x16000] ;  /* 0x01600000d018783b */ /* 0x000fee0000000200 */
[----:B------:R-:W-:Y:S08]  /*6ba0*/  HMMA.16816.F32 R168, R4, R22, R16 ;  /* 0x0000001604a8723c */ /* 0x000ff00000001810 */
[C---:B-----5:R-:W-:Y:S01]  /*6bb0*/  HMMA.16816.F32 R20, R12.reuse, R172, R8 ;  /* 0x000000ac0c14723c */ /* 0x060fe20000001808 */
[----:B------:R-:W4:Y:S07]  /*6bc0*/  LDSM.16.M88.4 R8, [R215+0xc000] ;  /* 0x00c00000d708783b */ /* 0x000f2e0000000200 */
[C---:B------:R-:W-:Y:S08]  /*6bd0*/  HMMA.16816.F32 R16, R12.reuse, R174, R184 ;  /* 0x000000ae0c10723c */ /* 0x040ff000000018b8 */
[C---:B-1----:R-:W-:Y:S01]  /*6be0*/  HMMA.16816.F32 R4, R12.reuse, R200, R204 ;  /* 0x000000c80c04723c */ /* 0x042fe200000018cc */
[----:B------:R-:W1:Y:S07]  /*6bf0*/  LDSM.16.M88.4 R204, [R208+0x17000] ;  /* 0x01700000d0cc783b */ /* 0x000e6e0000000200 */
[C---:B------:R-:W-:Y:S08]  /*6c00*/  HMMA.16816.F32 R188, R12.reuse, R202, R188 ;  /* 0x000000ca0cbc723c */ /* 0x040ff000000018bc */
[C---:B--2---:R-:W-:Y:S08]  /*6c10*/  HMMA.16816.F32 R192, R12.reuse, R34, R192 ;  /* 0x000000220cc0723c */ /* 0x044ff000000018c0 */
[C---:B------:R-:W-:Y:S08]  /*6c20*/  HMMA.16816.F32 R200, R12.reuse, R32, R196 ;  /* 0x000000200cc8723c */ /* 0x040ff000000018c4 */
[C---:B---3--:R-:W-:Y:S08]  /*6c30*/  HMMA.16816.F32 R196, R12.reuse, R28, R180 ;  /* 0x0000001c0cc4723c */ /* 0x048ff000000018b4 */
[----:B------:R-:W-:Y:S08]  /*6c40*/  HMMA.16816.F32 R184, R12, R30, R168 ;  /* 0x0000001e0cb8723c */ /* 0x000ff000000018a8 */
[C---:B----4-:R-:W-:Y:S01]  /*6c50*/  HMMA.16816.F32 R180, R8.reuse, R24, R20 ;  /* 0x0000001808b4723c */ /* 0x050fe20000001814 */
[----:B------:R-:W2:Y:S07]  /*6c60*/  LDSM.16.M88.4 R20, [R208+0x17800] ;  /* 0x01780000d014783b */ /* 0x000eae0000000200 */
[C---:B------:R-:W-:Y:S01]  /*6c70*/  HMMA.16816.F32 R172, R8.reuse, R26, R16 ;  /* 0x0000001a08ac723c */ /* 0x040fe20000001810 */
[----:B------:R-:W-:Y:S04]  /*6c80*/  LDSM.16.M88.4 R16, [R223] ;  /* 0x00000000df10783b */ /* 0x000fe80000000200 */
[----:B------:R-:W-:Y:S03]  /*6c90*/  LDSM.16.M88.4 R24, [R222] ;  /* 0x00000000de18783b */ /* 0x000fe60000000200 */
[C---:B------:R-:W-:Y:S01]  /*6ca0*/  HMMA.16816.F32 R12, R8.reuse, R176, R4 ;  /* 0x000000b0080c723c */ /* 0x040fe20000001804 */
[----:B------:R-:W3:Y:S07]  /*6cb0*/  LDSM.16.M88.4 R4, [R216+0xc000] ;  /* 0x00c00000d804783b */ /* 0x000eee0000000200 */
[C---:B------:R-:W-:Y:S01]  /*6cc0*/  HMMA.16816.F32 R168, R8.reuse, R178, R188 ;  /* 0x000000b208a8723c */ /* 0x040fe200000018bc */
[----:B------:R-:W4:Y:S07]  /*6cd0*/  LDSM.16.M88.4 R176, [R221] ;  /* 0x00000000ddb0783b */ /* 0x000f2e0000000200 */
[C---:B-1----:R-:W-:Y:S08]  /*6ce0*/  HMMA.16816.F32 R28, R8.reuse, R206, R192 ;  /* 0x000000ce081c723c */ /* 0x042ff000000018c0 */
[C---:B------:R-:W-:Y:S08]  /*6cf0*/  HMMA.16816.F32 R32, R8.reuse, R204, R200 ;  /* 0x000000cc0820723c */ /* 0x040ff000000018c8 */
[C---:B--2---:R-:W-:Y:S08]  /*6d00*/  HMMA.16816.F32 R196, R8.reuse, R20, R196 ;  /* 0x0000001408c4723c */ /* 0x044ff000000018c4 */
[----:B------:R-:W-:Y:S01]  /*6d10*/  HMMA.16816.F32 R184, R8, R22, R184 ;  /* 0x0000001608b8723c */ /* 0x000fe200000018b8 */
[----:B------:R-:W-:Y:S07]  /*6d20*/  LDSM.16.M88.4 R8, [R218+0xc000] ;  /* 0x00c00000da08783b */ /* 0x000fee0000000200 */
[C---:B---3--:R-:W-:Y:S01]  /*6d30*/  HMMA.16816.F32 R200, R4.reuse, R18, R172 ;  /* 0x0000001204c8723c */ /* 0x048fe200000018ac */
[----:B------:R-:W1:Y:S07]  /*6d40*/  LDSM.16.M88.4 R172, [R214+0x16000] ;  /* 0x01600000d6ac783b */ /* 0x000e6e0000000200 */
[C---:B----4-:R-:W-:Y:S01]  /*6d50*/  HMMA.16816.F32 R20, R4.reuse, R178, R28 ;  /* 0x000000b20414723c */ /* 0x050fe2000000181c */
[----:B------:R-:W2:Y:S07]  /*6d60*/  LDSM.16.M88.4 R28, [R214+0x16800] ;  /* 0x01680000d61c783b */ /* 0x000eae0000000200 */
[C---:B------:R-:W-:Y:S08]  /*6d70*/  HMMA.16816.F32 R192, R4.reuse, R24, R12 ;  /* 0x0000001804c0723c */ /* 0x040ff0000000180c */
[C---:B------:R-:W-:Y:S01]  /*6d80*/  HMMA.16816.F32 R188, R4.reuse, R26, R168 ;  /* 0x0000001a04bc723c */ /* 0x040fe200000018a8 */
[----:B------:R-:W3:Y:S04]  /*6d90*/  LDSM.16.M88.4 R24, [R214+0x17000] ;  /* 0x01700000d618783b */ /* 0x000ee80000000200 */
[----:B------:R-:W4:Y:S03]  /*6da0*/  LDSM.16.M88.4 R168, [R214+0x17800] ;  /* 0x01780000d6a8783b */ /* 0x000f260000000200 */
[C---:B------:R-:W-:Y:S08]  /*6db0*/  HMMA.16816.F32 R204, R4.reuse, R16, R180 ;  /* 0x0000001004cc723c */ /* 0x040ff000000018b4 */
[C---:B------:R-:W-:Y:S01]  /*6dc0*/  HMMA.16816.F32 R180, R4.reuse, R176, R32 ;  /* 0x000000b004b4723c */ /* 0x040fe20000001820 */
[----:B------:R-:W-:Y:S07]  /*6dd0*/  LDSM.16.M88.4 R32, [R213+0x6000] ;  /* 0x00600000d520783b */ /* 0x000fee0000000200 */
[C---:B------:R-:W-:Y:S08]  /*6de0*/  HMMA.16816.F32 R16, R4.reuse, R240, R196 ;  /* 0x000000f00410723c */ /* 0x040ff000000018c4 */
[----:B------:R-:W-:Y:S01]  /*6df0*/  HMMA.16816.F32 R176, R4, R242, R184 ;  /* 0x000000f204b0723c */ /* 0x000fe200000018b8 */
[----:B------:R-:W5:Y:S07]  /*6e00*/  LDSM.16.M88.4 R4, [R217+0xc000] ;  /* 0x00c00000d904783b */ /* 0x000f6e0000000200 */
[C---:B-1----:R-:W-:Y:S08]  /*6e10*/  HMMA.16816.F32 R12, R8.reuse, R172, R204 ;  /* 0x000000ac080c723c */ /* 0x042ff000000018cc */
[C---:B------:R-:W-:Y:S08]  /*6e20*/  HMMA.16816.F32 R172, R8.reuse, R174, R200 ;  /* 0x000000ae08ac723c */ /* 0x040ff000000018c8 */
[C---:B--2---:R-:W-:Y:S08]  /*6e30*/  HMMA.16816.F32 R184, R8.reuse, R28, R192 ;  /* 0x0000001c08b8723c */ /* 0x044ff000000018c0 */
[C---:B---3--:R-:W-:Y:S01]  /*6e40*/  HMMA.16816.F32 R192, R8.reuse, R26, R20 ;  /* 0x0000001a08c0723c */ /* 0x048fe20000001814 */
[----:B------:R-:W1:Y:S07]  /*6e50*/  LDSM.16.M88.4 R20, [R213+0x6800] ;  /* 0x00680000d514783b */ /* 0x000e6e0000000200 */
[C---:B------:R-:W-:Y:S01]  /*6e60*/  HMMA.16816.F32 R196, R8.reuse, R24, R180 ;  /* 0x0000001808c4723c */ /* 0x040fe200000018b4 */
[----:B------:R-:W-:Y:S07]  /*6e70*/  LDSM.16.M88.4 R24, [R213+0x7800] ;  /* 0x00780000d518783b */ /* 0x000fee0000000200 */
[----:B----4-:R-:W-:Y:S08]  /*6e80*/  HMMA.16816.F32 R180, R8, R168, R16 ;  /* 0x000000a808b4723c */ /* 0x010ff00000001810 */
[C---:B-----5:R-:W-:Y:S08]  /*6e90*/  HMMA.16816.F32 R12, R4.reuse, R32, R12 ;  /* 0x00000020040c723c */ /* 0x060ff0000000180c */
[----:B------:R-:W-:Y:S01]  /*6ea0*/  HMMA.16816.F32 R16, R4, R34, R172 ;  /* 0x000000220410723c */ /* 0x000fe200000018ac */
[----:B------:R-:W2:Y:S01]  /*6eb0*/  LDSM.16.M88.4 R32, [R213+0x7000] ;  /* 0x00700000d520783b */ /* 0x000ea20000000200 */
[----:B------:R-:W-:-:S06]  /*6ec0*/  DEPBAR.LE SB0, 0x0 ;  /* 0x000080000000791a */ /* 0x000fcc0000000000 */
[----:B------:R-:W-:Y:S08]  /*6ed0*/  HMMA.16816.F32 R188, R8, R30, R188 ;  /* 0x0000001e08bc723c */ /* 0x000ff000000018bc */
[----:B-1----:R-:W-:Y:S01]  /*6ee0*/  HMMA.16816.F32 R28, R4, R20, R184 ;  /* 0x00000014041c723c */ /* 0x002fe200000018b8 */
[----:B------:R-:W-:Y:S01]  /*6ef0*/  FSEL R15, R15, -INF , !P2 ;  /* 0xff8000000f0f7808 */ /* 0x000fe20005000000 */
[----:B------:R-:W-:Y:S01]  /*6f00*/  BAR.SYNC.DEFER_BLOCKING 0x0 ;  /* 0x0000000000007b1d */ /* 0x000fe20000010000 */
[----:B------:R-:W-:-:S04]  /*6f10*/  ISETP.GE.AND P2, PT, R3, R238, PT ;  /* 0x000000ee0300720c */ /* 0x000fc80003f46270 */
[----:B------:R-:W-:Y:S01]  /*6f20*/  ISETP.LT.OR P2, PT, R3, R236, P2 ;  /* 0x000000ec0300720c */ /* 0x000fe20001741670 */
[----:B------:R-:W-:Y:S07]  /*6f30*/  HMMA.16816.F32 R176, R8, R170, R176 ;  /* 0x000000aa08b0723c */ /* 0x000fee00000018b0 */
[----:B------:R-:W-:Y:S01]  /*6f40*/  FSEL R9, R12, -INF , !P0 ;  /* 0xff8000000c097808 */ /* 0x000fe20004000000 */
[----:B------:R-:W-:Y:S01]  /*6f50*/  HMMA.16816.F32 R20, R4, R22, R188 ;  /* 0x000000160414723c */ /* 0x000fe200000018bc */
[----:B------:R-:W-:-:S02]  /*6f60*/  ISETP.GE.AND P0, PT, R2, R238, PT ;  /* 0x000000ee0200720c */ /* 0x000fc40003f06270 */
[----:B------:R-:W-:Y:S02]  /*6f70*/  FSEL R8, R14, -INF , !P3 ;  /* 0xff8000000e087808 */ /* 0x000fe40005800000 */
[----:B------:R-:W-:Y:S02]  /*6f80*/  ISETP.LT.OR P0, PT, R2, R236, P0 ;  /* 0x000000ec0200720c */ /* 0x000fe40000701670 */
[----:B------:R-:W-:Y:S02]  /*6f90*/  IADD3 R2, R0, 0x11, RZ ;  /* 0x0000001100027810 */ /* 0x000fe40007ffe0ff */
[----:B------:R-:W-:Y:S02]  /*6fa0*/  FSEL R14, R13, -INF , !P6 ;  /* 0xff8000000d0e7808 */ /* 0x000fe40007000000 */
[----:B------:R-:W-:Y:S02]  /*6fb0*/  ISETP.GE.AND P3, PT, R3, R239, PT ;  /* 0x000000ef0300720c */ /* 0x000fe40003f66270 */
[----:B------:R-:W-:-:S02]  /*6fc0*/  FSEL R13, R16, -INF , !P1 ;  /* 0xff800000100d7808 */ /* 0x000fc40004800000 */
[C---:B------:R-:W-:Y:S02]  /*6fd0*/  ISETP.GE.AND P6, PT, R2.reuse, R239, PT ;  /* 0x000000ef0200720c */ /* 0x040fe40003fc6270 */
[----:B------:R-:W-:Y:S02]  /*6fe0*/  ISETP.GE.AND P1, PT, R2, R238, PT ;  /* 0x000000ee0200720c */ /* 0x000fe40003f26270 */
[-C--:B------:R-:W-:Y:S02]  /*6ff0*/  ISETP.LT.OR P3, PT, R3, R237.reuse, P3 ;  /* 0x000000ed0300720c */ /* 0x080fe40001f61670 */
[----:B------:R-:W-:Y:S02]  /*7000*/  IADD3 R3, R0, 0x18, RZ ;  /* 0x0000001800037810 */ /* 0x000fe40007ffe0ff */
[C---:B------:R-:W-:Y:S02]  /*7010*/  ISETP.LT.OR P6, PT, R2.reuse, R237, P6 ;  /* 0x000000ed0200720c */ /* 0x040fe400037c1670 */
[----:B------:R-:W-:-:S02]  /*7020*/  ISETP.LT.OR P1, PT, R2, R236, P1 ;  /* 0x000000ec0200720c */ /* 0x000fc40000f21670 */
[----:B------:R-:W-:Y:S02]  /*7030*/  FSEL R11, R18, -INF , !P4 ;  /* 0xff800000120b7808 */ /* 0x000fe40006000000 */
[----:B------:R-:W-:Y:S02]  /*7040*/  FSEL R12, R17, -INF , !P5 ;  /* 0xff800000110c7808 */ /* 0x000fe40006800000 */
[----:B------:R-:W-:Y:S02]  /*7050*/  FSEL R10, R19, -INF , !P0 ;  /* 0xff800000130a7808 */ /* 0x000fe40004000000 */
[----:B------:R-:W-:Y:S01]  /*7060*/  IADD3 R2, R0, 0x19, RZ ;  /* 0x0000001900027810 */ /* 0x000fe20007ffe0ff */
[----:B--2---:R-:W-:Y:S01]  /*7070*/  HMMA.16816.F32 R16, R4, R32, R196 ;  /* 0x000000200410723c */ /* 0x004fe200000018c4 */
[C---:B------:R-:W-:Y:S02]  /*7080*/  ISETP.GE.AND P0, PT, R3.reuse, R239, PT ;  /* 0x000000ef0300720c */ /* 0x040fe40003f06270 */
[----:B------:R-:W-:-:S02]  /*7090*/  ISETP.GE.AND P4, PT, R3, R238, PT ;  /* 0x000000ee0300720c */ /* 0x000fc40003f86270 */
[----:B------:R-:W-:Y:S02]  /*70a0*/  FSEL R134, R28, -INF , !P3 ;  /* 0xff8000001c867808 */ /* 0x000fe40005800000 */
[C---:B------:R-:W-:Y:S02]  /*70b0*/  ISETP.GE.AND P5, PT, R2.reuse, R239, PT ;  /* 0x000000ef0200720c */ /* 0x040fe40003fa6270 */
[----:B------:R-:W-:Y:S02]  /*70c0*/  ISETP.GE.AND P3, PT, R2, R238, PT ;  /* 0x000000ee0200720c */ /* 0x000fe40003f66270 */
[C---:B------:R-:W-:Y:S02]  /*70d0*/  ISETP.LT.OR P0, PT, R3.reuse, R237, P0 ;  /* 0x000000ed0300720c */ /* 0x040fe40000701670 */
[----:B------:R-:W-:Y:S02]  /*70e0*/  ISETP.LT.OR P4, PT, R3, R236, P4 ;  /* 0x000000ec0300720c */ /* 0x000fe40002781670 */
[----:B------:R-:W-:-:S02]  /*70f0*/  IADD3 R3, R0, 0x20, RZ ;  /* 0x0000002000037810 */ /* 0x000fc40007ffe0ff */
[C---:B------:R-:W-:Y:S02]  /*7100*/  ISETP.LT.OR P5, PT, R2.reuse, R237, P5 ;  /* 0x000000ed0200720c */ /* 0x040fe40002fa1670 */
[----:B------:R-:W-:Y:S02]  /*7110*/  ISETP.LT.OR P3, PT, R2, R236, P3 ;  /* 0x000000ec0200720c */ /* 0x000fe40001f61670 */
[----:B------:R-:W-:Y:S02]  /*7120*/  FSEL R168, R30, -INF , !P2 ;  /* 0xff8000001ea87808 */ /* 0x000fe40005000000 */
[----:B------:R-:W-:Y:S02]  /*7130*/  FSEL R32, R29, -INF , !P6 ;  /* 0xff8000001d207808 */ /* 0x000fe40007000000 */
[----:B------:R-:W-:Y:S02]  /*7140*/  FSEL R169, R31, -INF , !P1 ;  /* 0xff8000001fa97808 */ /* 0x000fe40004800000 */
[----:B------:R-:W-:Y:S01]  /*7150*/  HMMA.16816.F32 R28, R4, R34, R192 ;  /* 0x00000022041c723c */ /* 0x000fe200000018c0 */
[----:B------:R-:W-:-:S02]  /*7160*/  ISETP.GE.AND P2, PT, R3, R239, PT ;  /* 0x000000ef0300720c */ /* 0x000fc40003f46270 */
[----:B------:R-:W-:Y:S02]  /*7170*/  ISETP.GE.AND P1, PT, R3, R238, PT ;  /* 0x000000ee0300720c */ /* 0x000fe40003f26270 */
[----:B------:R-:W-:Y:S02]  /*7180*/  FSEL R135, R20, -INF , !P0 ;  /* 0xff80000014877808 */ /* 0x000fe40004000000 */
[----:B------:R-:W-:Y:S02]  /*7190*/  FSEL R34, R22, -INF , !P4 ;  /* 0xff80000016227808 */ /* 0x000fe40006000000 */
[----:B------:R-:W-:Y:S02]  /*71a0*/  FSEL R33, R21, -INF , !P5 ;  /* 0xff80000015217808 */ /* 0x000fe40006800000 */
[----:B------:R-:W-:Y:S02]  /*71b0*/  FSEL R35, R23, -INF , !P3 ;  /* 0xff80000017237808 */ /* 0x000fe40005800000 */
[----:B------:R-:W-:Y:S01]  /*71c0*/  IADD3 R2, R0, 0x21, RZ ;  /* 0x0000002100027810 */ /* 0x000fe20007ffe0ff */
[----:B------:R-:W-:Y:S01]  /*71d0*/  HMMA.16816.F32 R20, R4, R24, R180 ;  /* 0x000000180414723c */ /* 0x000fe200000018b4 */
[----:B------:R-:W-:-:S02]  /*71e0*/  ISETP.LT.OR P2, PT, R3, R237, P2 ;  /* 0x000000ed0300720c */ /* 0x000fc40001741670 */
[----:B------:R-:W-:Y:S02]  /*71f0*/  ISETP.LT.OR P1, PT, R3, R236, P1 ;  /* 0x000000ec0300720c */ /* 0x000fe40000f21670 */
[----:B------:R-:W-:Y:S02]  /*7200*/  IADD3 R3, R0, 0x28, RZ ;  /* 0x0000002800037810 */ /* 0x000fe40007ffe0ff */
[CC--:B------:R-:W-:Y:S01]  /*7210*/  ISETP.GE.AND P6, PT, R2.reuse, R239.reuse, PT ;  /* 0x000000ef0200720c */ /* 0x0c0fe20003fc6270 */
[----:B------:R-:W-:Y:S01]  /*7220*/  HMMA.16816.F32 R4, R4, R26, R176 ;  /* 0x0000001a0404723c */ /* 0x000fe200000018b0 */
[-C--:B------:R-:W-:Y:S02]  /*7230*/  ISETP.GE.AND P0, PT, R2, R238.reuse, PT ;  /* 0x000000ee0200720c */ /* 0x080fe40003f06270 */
[C---:B------:R-:W-:Y:S02]  /*7240*/  ISETP.GE.AND P3, PT, R3.reuse, R239, PT ;  /* 0x000000ef0300720c */ /* 0x040fe40003f66270 */
[----:B------:R-:W-:-:S02]  /*7250*/  ISETP.GE.AND P4, PT, R3, R238, PT ;  /* 0x000000ee0300720c */ /* 0x000fc40003f86270 */
[CC--:B------:R-:W-:Y:S02]  /*7260*/  ISETP.LT.OR P6, PT, R2.reuse, R237.reuse, P6 ;  /* 0x000000ed0200720c */ /* 0x0c0fe400037c1670 */
[-C--:B------:R-:W-:Y:S02]  /*7270*/  ISETP.LT.OR P0, PT, R2, R236.reuse, P0 ;  /* 0x000000ec0200720c */ /* 0x080fe40000701670 */
[----:B------:R-:W-:Y:S02]  /*7280*/  IADD3 R2, R0, 0x29, RZ ;  /* 0x0000002900027810 */ /* 0x000fe40007ffe0ff */
[C---:B------:R-:W-:Y:S02]  /*7290*/  ISETP.LT.OR P3, PT, R3.reuse, R237, P3 ;  /* 0x000000ed0300720c */ /* 0x040fe40001f61670 */
[----:B------:R-:W-:Y:S02]  /*72a0*/  ISETP.LT.OR P4, PT, R3, R236, P4 ;  /* 0x000000ec0300720c */ /* 0x000fe40002781670 */
[----:B------:R-:W-:-:S02]  /*72b0*/  FSEL R251, R16, -INF , !P2 ;  /* 0xff80000010fb7808 */ /* 0x000fc40005000000 */
[----:B------:R-:W-:Y:S02]  /*72c0*/  IADD3 R3, R0, 0x30, RZ ;  /* 0x0000003000037810 */ /* 0x000fe40007ffe0ff */
[C---:B------:R-:W-:Y:S02]  /*72d0*/  ISETP.GE.AND P5, PT, R2.reuse, R239, PT ;  /* 0x000000ef0200720c */ /* 0x040fe40003fa6270 */
[CC--:B------:R-:W-:Y:S02]  /*72e0*/  ISETP.GE.AND P2, PT, R2.reuse, R238.reuse, PT ;  /* 0x000000ee0200720c */ /* 0x0c0fe40003f46270 */
[----:B------:R-:W-:Y:S02]  /*72f0*/  FSEL R204, R19, -INF , !P0 ;  /* 0xff80000013cc7808 */ /* 0x000fe40004000000 */
[----:B------:R-:W-:Y:S02]  /*7300*/  ISETP.GE.AND P0, PT, R3, R238, PT ;  /* 0x000000ee0300720c */ /* 0x000fe40003f06270 */
[----:B------:R-:W-:-:S02]  /*7310*/  ISETP.LT.OR P5, PT, R2, R237, P5 ;  /* 0x000000ed0200720c */ /* 0x000fc40002fa1670 */
[-C--:B------:R-:W-:Y:S02]  /*7320*/  ISETP.LT.OR P2, PT, R2, R236.reuse, P2 ;  /* 0x000000ec0200720c */ /* 0x080fe40001741670 */
[----:B------:R-:W-:Y:S02]  /*7330*/  IADD3 R2, R0, 0x31, RZ ;  /* 0x0000003100027810 */ /* 0x000fe40007ffe0ff */
[----:B------:R-:W-:Y:S02]  /*7340*/  ISETP.LT.OR P0, PT, R3, R236, P0 ;  /* 0x000000ec0300720c */ /* 0x000fe40000701670 */
[----:B------:R-:W-:Y:S02]  /*7350*/  FSEL R249, R17, -INF , !P6 ;  /* 0xff80000011f97808 */ /* 0x000fe40007000000 */
[----:B------:R-:W-:Y:S02]  /*7360*/  FSEL R250, R28, -INF , !P3 ;  /* 0xff8000001cfa7808 */ /* 0x000fe40005800000 */
[----:B------:R-:W-:-:S02]  /*7370*/  FSEL R171, R18, -INF , !P1 ;  /* 0xff80000012ab7808 */ /* 0x000fc40004800000 */
[CC--:B------:R-:W-:Y:S02]  /*7380*/  ISETP.GE.AND P6, PT, R2.reuse, R239.reuse, PT ;  /* 0x000000ef0200720c */ /* 0x0c0fe40003fc6270 */
[----:B------:R-:W-:Y:S02]  /*7390*/  ISETP.GE.AND P3, PT, R2, R238, PT ;  /* 0x000000ee0200720c */ /* 0x000fe40003f66270 */
[----:B------:R-:W-:Y:S02]  /*73a0*/  ISETP.GE.AND P1, PT, R3, R239, PT ;  /* 0x000000ef0300720c */ /* 0x000fe40003f26270 */
[----:B------:R-:W-:Y:S02]  /*73b0*/  FSEL R200, R22, -INF , !P0 ;  /* 0xff80000016c87808 */ /* 0x000fe40004000000 */
[----:B------:R-:W-:Y:S02]  /*73c0*/  PLOP3.LUT P0, PT, PT, PT, UP0, 0x80, 0x0 ;  /* 0x000000000000781c */ /* 0x000fe40003f0f008 */
[----:B------:R-:W-:-:S02]  /*73d0*/  ISETP.LT.OR P6, PT, R2, R237, P6 ;  /* 0x000000ed0200720c */ /* 0x000fc400037c1670 */
[----:B------:R-:W-:Y:S02]  /*73e0*/  ISETP.LT.OR P3, PT, R2, R236, P3 ;  /* 0x000000ec0200720c */ /* 0x000fe40001f61670 */
[----:B------:R-:W-:Y:S02]  /*73f0*/  ISETP.LT.OR P1, PT, R3, R237, P1 ;  /* 0x000000ed0300720c */ /* 0x000fe40000f21670 */
[C---:B------:R-:W-:Y:S02]  /*7400*/  IADD3 R2, R0.reuse, 0x38, RZ ;  /* 0x0000003800027810 */ /* 0x040fe40007ffe0ff */
[----:B------:R-:W-:Y:S02]  /*7410*/  IADD3 R0, R0, 0x39, RZ ;  /* 0x0000003900007810 */ /* 0x000fe40007ffe0ff */
[----:B------:R-:W-:Y:S02]  /*7420*/  FSEL R252, R30, -INF , !P4 ;  /* 0xff8000001efc7808 */ /* 0x000fe40006000000 */
[----:B------:R-:W-:-:S02]  /*7430*/  FSEL R248, R29, -INF , !P5 ;  /* 0xff8000001df87808 */ /* 0x000fc40006800000 */
[----:B------:R-:W-:Y:S02]  /*7440*/  FSEL R183, R31, -INF , !P2 ;  /* 0xff8000001fb77808 */ /* 0x000fe40005000000 */
[----:B------:R-:W-:Y:S02]  /*7450*/  FSEL R170, R20, -INF , !P1 ;  /* 0xff80000014aa7808 */ /* 0x000fe40004800000 */
[CC--:B------:R-:W-:Y:S02]  /*7460*/  ISETP.GE.AND P5, PT, R2.reuse, R239.reuse, PT ;  /* 0x000000ef0200720c */ /* 0x0c0fe40003fa6270 */
[-C--:B------:R-:W-:Y:S02]  /*7470*/  ISETP.GE.AND P2, PT, R2, R238.reuse, PT ;  /* 0x000000ee0200720c */ /* 0x080fe40003f46270 */
[C---:B------:R-:W-:Y:S02]  /*7480*/  ISETP.GE.AND P4, PT, R0.reuse, R239, PT ;  /* 0x000000ef0000720c */ /* 0x040fe40003f86270 */
[----:B------:R-:W-:-:S02]  /*7490*/  ISETP.GE.AND P1, PT, R0, R238, PT ;  /* 0x000000ee0000720c */ /* 0x000fc40003f26270 */
[CC--:B------:R-:W-:Y:S02]  /*74a0*/  ISETP.LT.OR P5, PT, R2.reuse, R237.reuse, P5 ;  /* 0x000000ed0200720c */ /* 0x0c0fe40002fa1670 */
[-C--:B------:R-:W-:Y:S02]  /*74b0*/  ISETP.LT.OR P2, PT, R2, R236.reuse, P2 ;  /* 0x000000ec0200720c */ /* 0x080fe40001741670 */
[C---:B------:R-:W-:Y:S02]  /*74c0*/  ISETP.LT.OR P4, PT, R0.reuse, R237, P4 ;  /* 0x000000ed0000720c */ /* 0x040fe40002781670 */
[----:B------:R-:W-:Y:S02]  /*74d0*/  ISETP.LT.OR P1, PT, R0, R236, P1 ;  /* 0x000000ec0000720c */ /* 0x000fe40000f21670 */
[----:B------:R-:W-:Y:S02]  /*74e0*/  FSEL R201, R21, -INF , !P6 ;  /* 0xff80000015c97808 */ /* 0x000fe40007000000 */
[----:B------:R-:W-:-:S02]  /*74f0*/  FSEL R203, R23, -INF , !P3 ;  /* 0xff80000017cb7808 */ /* 0x000fc40005800000 */
[----:B------:R-:W-:Y:S02]  /*7500*/  FSEL R202, R4, -INF , !P5 ;  /* 0xff80000004ca7808 */ /* 0x000fe40006800000 */
[----:B------:R-:W-:Y:S02]  /*7510*/  FSEL R175, R6, -INF , !P2 ;  /* 0xff80000006af7808 */ /* 0x000fe40005000000 */
[----:B------:R-:W-:Y:S02]  /*7520*/  FSEL R174, R5, -INF , !P4 ;  /* 0xff80000005ae7808 */ /* 0x000fe40006000000 */
[----:B------:R-:W-:Y:S01]  /*7530*/  FSEL R173, R7, -INF , !P1 ;  /* 0xff80000007ad7808 */ /* 0x000fe20004800000 */
[----:B------:R-:W-:Y:S05]  /*7540*/  @!P0 BRA `(.L_x_408) ;  /* 0x000001e000008947 */ /* 0x000fea0003800000 */
[----:B------:R-:W2:Y:S04]  /*7550*/  LDL.64 R244, [R1+0x18] ;  /* 0x0000180001f47983 */ /* 0x000ea80000100a00 */
[----:B------:R-:W3:Y:S01]  /*7560*/  LDL.64 R246, [R1+0x8] ;  /* 0x0000080001f67983 */ /* 0x000ee20000100a00 */
[----:B------:R-:W-:-:S02]  /*7570*/  UIADD3 UR13, UR8, -0x3, URZ ;  /* 0xfffffffd080d7890 */ /* 0x000fc4000fffe03f */
[----:B------:R-:W-:Y:S02]  /*7580*/  ULDC.64 UR4, c[0x0][0x198] ;  /* 0x0000660000047ab9 */ /* 0x000fe40000000a00 */
[----:B------:R-:W-:Y:S02]  /*7590*/  USHF.R.S32.HI UR12, URZ, 0x1f, UR13 ;  /* 0x0000001f3f0c7899 */ /* 0x000fe4000801140d */
[----:B------:R-:W-:Y:S02]  /*75a0*/  UIMAD.WIDE.U32 UR20, UR13, UR4, URZ ;  /* 0x000000040d1472a5 */ /* 0x000fe4000f8e003f */
[----:B------:R-:W-:-:S04]  /*75b0*/  UIMAD UR12, UR12, UR4, URZ ;  /* 0x000000040c0c72a4 */ /* 0x000fc8000f8e023f */
[----:B------:R-:W-:Y:S01]  /*75c0*/  UIMAD UR5, UR13, UR5, UR12 ;  /* 0x000000050d0572a4 */ /* 0x000fe2000f8e020c */
[----:B------:R-:W-:Y:S02]  /*75d0*/  IMAD.U32 R4, RZ, RZ, UR20 ;  /* 0x00000014ff047e24 */ /* 0x000fe4000f8e00ff */
[----:B------:R-:W-:Y:S01]  /*75e0*/  IMAD.U32 R5, RZ, RZ, UR21 ;  /* 0x00000015ff057e24 */ /* 0x000fe2000f8e00ff */
[----:B------:R-:W-:-:S06]  /*75f0*/  UIADD3 UR5, UR21, UR5, URZ ;  /* 0x0000000515057290 */ /* 0x000fcc000fffe03f */
[----:B------:R-:W-:Y:S01]  /*7600*/  IMAD.U32 R3, RZ, RZ, UR5 ;  /* 0x00000005ff037e24 */ /* 0x000fe2000f8e00ff */
[----:B--2---:R-:W-:-:S04]  /*7610*/  LEA R0, P1, R4, R244, 0x6 ;  /* 0x000000f404007211 */ /* 0x004fc800078230ff */
[----:B------:R-:W-:Y:S02]  /*7620*/  LEA R2, P2, R0, c[0x0][0x168], 0x1 ;  /* 0x00005a0000027a11 */ /* 0x000fe400078408ff */
[----:B---3--:R-:W-:Y:S02]  /*7630*/  LEA.HI.X R3, R4, R247, R3, 0x6, P1 ;  /* 0x000000f704037211 */ /* 0x008fe400008f3403 */
[----:B------:R-:W-:Y:S02]  /*7640*/  IADD3 R4, P1, R2, UR7, RZ ;  /* 0x0000000702047c10 */ /* 0x000fe4000ff3e0ff */
[----:B------:R-:W-:-:S04]  /*7650*/  LEA.HI.X R3, R0, c[0x0][0x16c], R3, 0x1, P2 ;  /* 0x00005b0000037a11 */ /* 0x000fc800010f0c03 */
        /* <DEDUP_REMOVED lines=13> */
.L_x_408:
[----:B------:R-:W2:Y:S04]  /*7730*/  LDL.LU R6, [R1+0x4] ;  /* 0x0000040001067983 */ /* 0x000ea80000300800 */
[----:B------:R-:W3:Y:S01]  /*7740*/  LDL.LU R7, [R1] ;  /* 0x0000000001077983 */ /* 0x000ee20000300800 */
[----:B------:R-:W-:-:S03]  /*7750*/  FMNMX.FTZ R0, R133, R9, !PT ;  /* 0x0000000985007209 */ /* 0x000fc60007810000 */
[----:B------:R-:W-:Y:S01]  /*7760*/  LDSM.16.MT88.4 R24, [R210+0x18000] ;  /* 0x01800000d218783b */ /* 0x000fe20000004200 */
[----:B------:R-:W-:-:S04]  /*7770*/  FMNMX.FTZ R0, R14, R0, !PT ;  /* 0x000000000e007209 */ /* 0x000fc80007810000 */
[----:B------:R-:W-:-:S04]  /*7780*/  FMNMX.FTZ R0, R13, R0, !PT ;  /* 0x000000000d007209 */ /* 0x000fc80007810000 */
[----:B------:R-:W-:-:S04]  /*7790*/  FMNMX.FTZ R0, R12, R0, !PT ;  /* 0x000000000c007209 */ /* 0x000fc80007810000 */
        /* <DEDUP_REMOVED lines=24> */
[----:B------:R-:W1:Y:S01]  /*7920*/  SHFL.BFLY PT, R4, R0, 0x2, 0x1f ;  /* 0x0c401f0000047f89 */ /* 0x000e6200000e0000 */
[----:B------:R-:W-:-:S04]  /*7930*/  FMNMX.FTZ R3, R200, R3, !PT ;  /* 0x00000003c8037209 */ /* 0x000fc80007810000 */
[----:B------:R-:W-:-:S04]  /*7940*/  FMNMX.FTZ R3, R203, R3, !PT ;  /* 0x00000003cb037209 */ /* 0x000fc80007810000 */
[----:B------:R-:W-:-:S04]  /*7950*/  FMNMX.FTZ R3, R175, R3, !PT ;  /* 0x00000003af037209 */ /* 0x000fc80007810000 */
[----:B------:R-:W-:-:S05]  /*7960*/  FMNMX.FTZ R3, R173, R3, !PT ;  /* 0x00000003ad037209 */ /* 0x000fca0007810000 */
[----:B------:R-:W4:Y:S01]  /*7970*/  SHFL.BFLY PT, R2, R3, 0x2, 0x1f ;  /* 0x0c401f0003027f89 */ /* 0x000f2200000e0000 */
[----:B-1----:R-:W-:-:S05]  /*7980*/  FMNMX.FTZ R0, R0, R4, !PT ;  /* 0x0000000400007209 */ /* 0x002fca0007810000 */
[----:B------:R-:W1:Y:S01]  /*7990*/  SHFL.BFLY PT, R4, R0, 0x1, 0x1f ;  /* 0x0c201f0000047f89 */ /* 0x000e6200000e0000 */
[----:B----4-:R-:W-:-:S05]  /*79a0*/  FMNMX.FTZ R3, R3, R2, !PT ;  /* 0x0000000203037209 */ /* 0x010fca0007810000 */
[----:B------:R-:W4:Y:S01]  /*79b0*/  SHFL.BFLY PT, R5, R3, 0x1, 0x1f ;  /* 0x0c201f0003057f89 */ /* 0x000f2200000e0000 */
[----:B-1----:R-:W-:-:S04]  /*79c0*/  FMNMX.FTZ R18, R0, R4, !PT ;  /* 0x0000000400127209 */ /* 0x002fc80007810000 */
[C---:B------:R-:W-:Y:S01]  /*79d0*/  FSETP.NEU.FTZ.AND P2, PT, R18.reuse, -INF , PT ;  /* 0xff8000001200780b */ /* 0x040fe20003f5d000 */
[----:B------:R-:W-:-:S05]  /*79e0*/  FMUL.FTZ R2, R18, c[0x0][0x23c] ;  /* 0x00008f0012027a20 */ /* 0x000fca0000410000 */
[----:B------:R-:W-:-:S05]  /*79f0*/  FSEL R2, R2, RZ, P2 ;  /* 0x000000ff02027208 */ /* 0x000fca0001000000 */
[--C-:B------:R-:W-:Y:S02]  /*7a00*/  FFMA.FTZ R14, R14, c[0x0][0x23c], -R2.reuse ;  /* 0x00008f000e0e7a23 */ /* 0x100fe40000010802 */
[--C-:B------:R-:W-:Y:S01]  /*7a10*/  FFMA.FTZ R13, R13, c[0x0][0x23c], -R2.reuse ;  /* 0x00008f000d0d7a23 */ /* 0x100fe20000010802 */
[----:B----4-:R-:W-:Y:S01]  /*7a20*/  FMNMX.FTZ R17, R3, R5, !PT ;  /* 0x0000000503117209 */ /* 0x010fe20007810000 */
[--C-:B------:R-:W-:Y:S01]  /*7a30*/  FFMA.FTZ R12, R12, c[0x0][0x23c], -R2.reuse ;  /* 0x00008f000c0c7a23 */ /* 0x100fe20000010802 */
[----:B------:R-:W-:Y:S01]  /*7a40*/  FSEL R3, R18, RZ, P2 ;  /* 0x000000ff12037208 */ /* 0x000fe20001000000 */
[----:B------:R-:W1:Y:S01]  /*7a50*/  MUFU.EX2 R20, R14 ;  /* 0x0000000e00147308 */ /* 0x000e620000000800 */
[C---:B------:R-:W-:Y:S01]  /*7a60*/  FSETP.NEU.FTZ.AND P1, PT, R17.reuse, -INF , PT ;  /* 0xff8000001100780b */ /* 0x040fe20003f3d000 */
[----:B------:R-:W-:Y:S02]  /*7a70*/  FMUL.FTZ R0, R17, c[0x0][0x23c] ;  /* 0x00008f0011007a20 */ /* 0x000fe40000410000 */
[----:B------:R-:W-:Y:S01]  /*7a80*/  FFMA.FTZ R9, R9, c[0x0][0x23c], -R2 ;  /* 0x00008f0009097a23 */ /* 0x000fe20000010802 */
[----:B------:R-:W-:Y:S01]  /*7a90*/  FSEL R4, R17, RZ, P1 ;  /* 0x000000ff11047208 */ /* 0x000fe20000800000 */
[----:B------:R-:W-:Y:S01]  /*7aa0*/  FADD.FTZ R5, R133, -R3 ;  /* 0x8000000385057221 */ /* 0x000fe20000010000 */
[----:B------:R-:W-:Y:S01]  /*7ab0*/  FSEL R0, R0, RZ, P1 ;  /* 0x000000ff00007208 */ /* 0x000fe20000800000 */
[----:B------:R-:W-:Y:S01]  /*7ac0*/  MUFU.EX2 R21, R13 ;  /* 0x0000000d00157308 */ /* 0x000fe20000000800 */
[----:B------:R-:W-:Y:S01]  /*7ad0*/  MOV R133, R204 ;  /* 0x000000cc00857202 */ /* 0x000fe20000000f00 */
[----:B------:R-:W-:-:S02]  /*7ae0*/  FMUL.FTZ R5, R5, c[0x0][0x23c] ;  /* 0x00008f0005057a20 */ /* 0x000fc40000410000 */
[--C-:B------:R-:W-:Y:S02]  /*7af0*/  FFMA.FTZ R15, R15, c[0x0][0x23c], -R0.reuse ;  /* 0x00008f000f0f7a23 */ /* 0x100fe40000010800 */
[--C-:B------:R-:W-:Y:S02]  /*7b00*/  FFMA.FTZ R3, R10, c[0x0][0x23c], -R0.reuse ;  /* 0x00008f000a037a23 */ /* 0x100fe40000010800 */
[----:B------:R-:W4:Y:S01]  /*7b10*/  MUFU.EX2 R19, R12 ;  /* 0x0000000c00137308 */ /* 0x000f220000000800 */
[--C-:B------:R-:W-:Y:S01]  /*7b20*/  FFMA.FTZ R8, R8, c[0x0][0x23c], -R0.reuse ;  /* 0x00008f0008087a23 */ /* 0x100fe20000010800 */
[----:B-1----:R-:W-:Y:S01]  /*7b30*/  MOV R10, R20 ;  /* 0x00000014000a7202 */ /* 0x002fe20000000f00 */
[----:B------:R-:W-:-:S05]  /*7b40*/  FFMA.FTZ R11, R11, c[0x0][0x23c], -R0 ;  /* 0x00008f000b0b7a23 */ /* 0x000fca0000010800 */
[----:B------:R1:W-:Y:S08]  /*7b50*/  MUFU.EX2 R179, R15 ;  /* 0x0000000f00b37308 */ /* 0x0003f00000000800 */
[----:B------:R-:W5:Y:S01]  /*7b60*/  MUFU.EX2 R172, R9 ;  /* 0x0000000900ac7308 */ /* 0x000f620000000800 */
[----:B-1----:R-:W1:Y:S07]  /*7b70*/  LDSM.16.MT88.4 R12, [R209+0x18000] ;  /* 0x01800000d10c783b */ /* 0x002e6e0000004200 */
[----:B------:R4:W-:Y:S08]  /*7b80*/  MUFU.EX2 R9, R3 ;  /* 0x0000000300097308 */ /* 0x0009f00000000800 */
[----:B------:R-:W1:Y:S01]  /*7b90*/  MUFU.EX2 R176, R8 ;  /* 0x0000000800b07308 */ /* 0x000e620000000800 */
[----:B----4-:R-:W-:-:S07]  /*7ba0*/  FADD.FTZ R3, R132, -R4 ;  /* 0x8000000484037221 */ /* 0x010fce0000010000 */
[----:B------:R4:W-:Y:S01]  /*7bb0*/  MUFU.EX2 R16, R11 ;  /* 0x0000000b00107308 */ /* 0x0009e20000000800 */
[----:B------:R-:W-:Y:S01]  /*7bc0*/  MOV R132, R19 ;  /* 0x0000001300847202 */ /* 0x000fe20000000f00 */
[----:B------:R-:W-:Y:S01]  /*7bd0*/  FMUL.FTZ R3, R3, c[0x0][0x23c] ;  /* 0x00008f0003037a20 */ /* 0x000fe20000410000 */
[----:B-----5:R-:W-:-:S05]  /*7be0*/  F2FP.PACK_AB R4, R10, R172 ;  /* 0x000000ac0a04723e */ /* 0x020fca00000000ff */
[----:B------:R1:W5:Y:S08]  /*7bf0*/  MUFU.EX2 R8, R5 ;  /* 0x0000000500087308 */ /* 0x0003700000000800 */
[----:B------:R-:W5:Y:S01]  /*7c00*/  MUFU.EX2 R3, R3 ;  /* 0x0000000300037308 */ /* 0x000f620000000800 */
[----:B----4-:R-:W-:Y:S02]  /*7c10*/  MOV R11, R21 ;  /* 0x00000015000b7202 */ /* 0x010fe40000000f00 */
[----:B------:R-:W4:Y:S01]  /*7c20*/  LDSM.16.MT88.4 R20, [R212+0x18000] ;  /* 0x01800000d414783b */ /* 0x000f220000004200 */
[----:B-1----:R-:W-:Y:S01]  /*7c30*/  F2FP.PACK_AB R5, R179, R176 ;  /* 0x000000b0b305723e */ /* 0x002fe200000000ff */
[----:B-----5:R-:W-:-:S02]  /*7c40*/  FMUL.FTZ R140, R140, R8 ;  /* 0x000000088c8c7220 */ /* 0x020fc40000410000 */
[-C--:B------:R-:W-:Y:S02]  /*7c50*/  FMUL.FTZ R141, R141, R8.reuse ;  /* 0x000000088d8d7220 */ /* 0x080fe40000410000 */
[-C--:B------:R-:W-:Y:S02]  /*7c60*/  FMUL.FTZ R144, R144, R8.reuse ;  /* 0x0000000890907220 */ /* 0x080fe40000410000 */
[----:B------:R-:W-:Y:S02]  /*7c70*/  FMUL.FTZ R145, R145, R8 ;  /* 0x0000000891917220 */ /* 0x000fe40000410000 */
[-C--:B------:R-:W-:Y:S02]  /*7c80*/  FMUL.FTZ R142, R142, R3.reuse ;  /* 0x000000038e8e7220 */ /* 0x080fe40000410000 */
[-C--:B------:R-:W-:Y:S02]  /*7c90*/  FMUL.FTZ R143, R143, R3.reuse ;  /* 0x000000038f8f7220 */ /* 0x080fe40000410000 */
[----:B------:R-:W-:-:S02]  /*7ca0*/  FMUL.FTZ R146, R146, R3 ;  /* 0x0000000392927220 */ /* 0x000fc40000410000 */
[-C--:B------:R-:W-:Y:S02]  /*7cb0*/  FMUL.FTZ R147, R147, R3.reuse ;  /* 0x0000000393937220 */ /* 0x080fe40000410000 */
[-C--:B------:R-:W-:Y:S02]  /*7cc0*/  FMUL.FTZ R136, R136, R8.reuse ;  /* 0x0000000888887220 */ /* 0x080fe40000410000 */
[-C--:B------:R-:W-:Y:S02]  /*7cd0*/  FMUL.FTZ R137, R137, R8.reuse ;  /* 0x0000000889897220 */ /* 0x080fe40000410000 */
[-C--:B------:R-:W-:Y:S02]  /*7ce0*/  FMUL.FTZ R138, R138, R3.reuse ;  /* 0x000000038a8a7220 */ /* 0x080fe40000410000 */
[----:B------:R-:W-:Y:S02]  /*7cf0*/  FMUL.FTZ R139, R139, R3 ;  /* 0x000000038b8b7220 */ /* 0x000fe40000410000 */
        /* <DEDUP_REMOVED lines=24> */
[----:B------:R-:W-:Y:S01]  /*7e80*/  FMUL.FTZ R40, R40, R8 ;  /* 0x0000000828287220 */ /* 0x000fe20000410000 */
[----:B--2---:R-:W-:Y:S01]  /*7e90*/  MOV R177, R6 ;  /* 0x0000000600b17202 */ /* 0x004fe20000000f00 */
[----:B------:R-:W-:Y:S01]  /*7ea0*/  FMUL.FTZ R41, R41, R8 ;  /* 0x0000000829297220 */ /* 0x000fe20000410000 */
[----:B------:R-:W-:Y:S01]  /*7eb0*/  F2FP.PACK_AB R6, R132, R11 ;  /* 0x0000000b8406723e */ /* 0x000fe200000000ff */
[----:B------:R-:W-:Y:S01]  /*7ec0*/  FMUL.FTZ R42, R42, R3 ;  /* 0x000000032a2a7220 */ /* 0x000fe20000410000 */
[----:B---3--:R-:W-:Y:S01]  /*7ed0*/  MOV R178, R7 ;  /* 0x0000000700b27202 */ /* 0x008fe20000000f00 */
[----:B------:R-:W-:Y:S01]  /*7ee0*/  FMUL.FTZ R43, R43, R3 ;  /* 0x000000032b2b7220 */ /* 0x000fe20000410000 */
[----:B------:R-:W-:Y:S01]  /*7ef0*/  F2FP.PACK_AB R7, R9, R16 ;  /* 0x000000100907723e */ /* 0x000fe200000000ff */
[----:B------:R-:W-:-:S02]  /*7f00*/  FMUL.FTZ R48, R48, R8 ;  /* 0x0000000830307220 */ /* 0x000fc40000410000 */
[-C--:B------:R-:W-:Y:S02]  /*7f10*/  FMUL.FTZ R49, R49, R8.reuse ;  /* 0x0000000831317220 */ /* 0x080fe40000410000 */
[-C--:B------:R-:W-:Y:S02]  /*7f20*/  FMUL.FTZ R50, R50, R3.reuse ;  /* 0x0000000332327220 */ /* 0x080fe40000410000 */
[C---:B------:R-:W-:Y:S01]  /*7f30*/  HMMA.16816.F32 R244, R4.reuse, R14, R140 ;  /* 0x0000000e04f4723c */ /* 0x040fe2000000188c */
[----:B------:R-:W-:Y:S02]  /*7f40*/  FMUL.FTZ R51, R51, R3 ;  /* 0x0000000333337220 */ /* 0x000fe40000410000 */
[-C--:B------:R-:W-:Y:S02]  /*7f50*/  FMUL.FTZ R44, R44, R8.reuse ;  /* 0x000000082c2c7220 */ /* 0x080fe40000410000 */
[-C--:B------:R-:W-:Y:S02]  /*7f60*/  FMUL.FTZ R45, R45, R8.reuse ;  /* 0x000000082d2d7220 */ /* 0x080fe40000410000 */
[----:B------:R-:W-:Y:S01]  /*7f70*/  IMAD.MOV.U32 R143, RZ, RZ, R18 ;  /* 0x000000ffff8f7224 */ /* 0x000fe200078e0012 */
[C---:B------:R-:W-:Y:S01]  /*7f80*/  HMMA.16816.F32 R144, R4.reuse, R24, R144 ;  /* 0x000000180490723c */ /* 0x040fe20000001890 */
[----:B------:R-:W-:Y:S01]  /*7f90*/  MOV R141, R17 ;  /* 0x00000011008d7202 */ /* 0x000fe20000000f00 */
[----:B------:R-:W-:Y:S01]  /*7fa0*/  FMUL.FTZ R46, R46, R3 ;  /* 0x000000032e2e7220 */ /* 0x000fe20000410000 */
[----:B------:R-:W-:Y:S01]  /*7fb0*/  MOV R140, R203 ;  /* 0x000000cb008c7202 */ /* 0x000fe20000000f00 */
[----:B------:R-:W-:Y:S01]  /*7fc0*/  FMUL.FTZ R47, R47, R3 ;  /* 0x000000032f2f7220 */ /* 0x000fe20000410000 */
[----:B------:R-:W-:Y:S01]  /*7fd0*/  MOV R142, R9 ;  /* 0x00000009008e7202 */ /* 0x000fe20000000f00 */
[----:B------:R-:W-:Y:S01]  /*7fe0*/  FMUL.FTZ R52, R52, R8 ;  /* 0x0000000834347220 */ /* 0x000fe20000410000 */
[----:B------:R-:W-:Y:S01]  /*7ff0*/  MOV R24, R202 ;  /* 0x000000ca00187202 */ /* 0x000fe20000000f00 */
[----:B------:R-:W-:Y:S01]  /*8000*/  IMAD.MOV.U32 R25, RZ, RZ, R16 ;  /* 0x000000ffff197224 */ /* 0x000fe200078e0010 */
[----:B------:R-:W-:Y:S01]  /*8010*/  HMMA.16816.F32 R136, R4, R12, R136 ;  /* 0x0000000c0488723c */ /* 0x000fe20000001888 */
[----:B------:R-:W1:Y:S01]  /*8020*/  LDSM.16.MT88.4 R16, [R211+0x18000] ;  /* 0x01800000d310783b */ /* 0x000e620000004200 */
[----:B------:R-:W-:-:S02]  /*8030*/  FMUL.FTZ R53, R53, R8 ;  /* 0x0000000835357220 */ /* 0x000fc40000410000 */
[-C--:B------:R-:W-:Y:S01]  /*8040*/  FMUL.FTZ R54, R54, R3.reuse ;  /* 0x0000000336367220 */ /* 0x080fe20000410000 */
[----:B------:R-:W2:Y:S01]  /*8050*/  LDSM.16.MT88.4 R12, [R209+0x1a000] ;  /* 0x01a00000d10c783b */ /* 0x000ea20000004200 */
[-C--:B------:R-:W-:Y:S02]  /*8060*/  FMUL.FTZ R55, R55, R3.reuse ;  /* 0x0000000337377220 */ /* 0x080fe40000410000 */
[C---:B------:R-:W-:Y:S01]  /*8070*/  HMMA.16816.F32 R28, R4.reuse, R26, R148 ;  /* 0x0000001a041c723c */ /* 0x040fe20000001894 */
[-C--:B------:R-:W-:Y:S02]  /*8080*/  FMUL.FTZ R56, R56, R8.reuse ;  /* 0x0000000838387220 */ /* 0x080fe40000410000 */
[----:B------:R-:W-:Y:S02]  /*8090*/  FMUL.FTZ R57, R57, R8 ;  /* 0x0000000839397220 */ /* 0x000fe40000410000 */
[----:B------:R-:W-:Y:S02]  /*80a0*/  FMUL.FTZ R58, R58, R3 ;  /* 0x000000033a3a7220 */ /* 0x000fe40000410000 */
[----:B------:R-:W-:Y:S01]  /*80b0*/  MOV R151, R201 ;  /* 0x000000c900977202 */ /* 0x000fe20000000f00 */
[----:B----4-:R-:W-:Y:S01]  /*80c0*/  HMMA.16816.F32 R152, R4, R20, R152 ;  /* 0x000000140498723c */ /* 0x010fe20000001898 */
[----:B------:R-:W-:Y:S01]  /*80d0*/  MOV R150, R200 ;  /* 0x000000c800967202 */ /* 0x000fe20000000f00 */
[----:B------:R-:W-:-:S02]  /*80e0*/  FMUL.FTZ R59, R59, R3 ;  /* 0x000000033b3b7220 */ /* 0x000fc40000410000 */
[----:B------:R-:W-:Y:S02]  /*80f0*/  IMAD.MOV.U32 R9, RZ, RZ, R178 ;  /* 0x000000ffff097224 */ /* 0x000fe400078e00b2 */
[-C--:B------:R-:W-:Y:S02]  /*8100*/  FMUL.FTZ R60, R60, R8.reuse ;  /* 0x000000083c3c7220 */ /* 0x080fe40000410000 */
[----:B------:R-:W-:Y:S01]  /*8110*/  HMMA.16816.F32 R240, R4, R22, R156 ;  /* 0x0000001604f0723c */ /* 0x000fe2000000189c */
[----:B------:R-:W3:Y:S01]  /*8120*/  LDSM.16.MT88.4 R20, [R210+0x1a000] ;  /* 0x01a00000d214783b */ /* 0x000ee20000004200 */
[----:B------:R-:W-:Y:S02]  /*8130*/  FMUL.FTZ R61, R61, R8 ;  /* 0x000000083d3d7220 */ /* 0x000fe40000410000 */
[-C--:B------:R-:W-:Y:S02]  /*8140*/  FMUL.FTZ R62, R62, R3.reuse ;  /* 0x000000033e3e7220 */ /* 0x080fe40000410000 */
[----:B------:R-:W-:-:S02]  /*8150*/  FMUL.FTZ R63, R63, R3 ;  /* 0x000000033f3f7220 */ /* 0x000fc40000410000 */
[-C--:B------:R-:W-:Y:S02]  /*8160*/  FMUL.FTZ R64, R64, R8.reuse ;  /* 0x0000000840407220 */ /* 0x080fe40000410000 */
[-C--:B------:R-:W-:Y:S02]  /*8170*/  FMUL.FTZ R65, R65, R8.reuse ;  /* 0x0000000841417220 */ /* 0x080fe40000410000 */
[-C--:B------:R-:W-:Y:S02]  /*8180*/  FMUL.FTZ R66, R66, R3.reuse ;  /* 0x0000000342427220 */ /* 0x080fe40000410000 */
[----:B------:R-:W-:Y:S02]  /*8190*/  FMUL.FTZ R67, R67, R3 ;  /* 0x0000000343437220 */ /* 0x000fe40000410000 */
[-C--:B------:R-:W-:Y:S01]  /*81a0*/  FMUL.FTZ R68, R68, R8.reuse ;  /* 0x0000000844447220 */ /* 0x080fe20000410000 */
[----:B-1----:R-:W-:Y:S01]  /*81b0*/  HMMA.16816.F32 R204, R4, R16, R160 ;  /* 0x0000001004cc723c */ /* 0x002fe200000018a0 */
[----:B------:R-:W-:-:S02]  /*81c0*/  FMUL.FTZ R69, R69, R8 ;  /* 0x0000000845457220 */ /* 0x000fc40000410000 */
[-C--:B------:R-:W-:Y:S02]  /*81d0*/  FMUL.FTZ R70, R70, R3.reuse ;  /* 0x0000000346467220 */ /* 0x080fe40000410000 */
[-C--:B------:R-:W-:Y:S02]  /*81e0*/  FMUL.FTZ R71, R71, R3.reuse ;  /* 0x0000000347477220 */ /* 0x080fe40000410000 */
[-C--:B------:R-:W-:Y:S01]  /*81f0*/  FMUL.FTZ R72, R72, R8.reuse ;  /* 0x0000000848487220 */ /* 0x080fe20000410000 */
[----:B------:R-:W-:Y:S01]  /*8200*/  HMMA.16816.F32 R200, R4, R18, R164 ;  /* 0x0000001204c8723c */ /* 0x000fe200000018a4 */
[----:B------:R-:W1:Y:S01]  /*8210*/  LDSM.16.MT88.4 R16, [R212+0x1a000] ;  /* 0x01a00000d410783b */ /* 0x000e620000004200 */
[----:B------:R-:W-:Y:S02]  /*8220*/  FMUL.FTZ R73, R73, R8 ;  /* 0x0000000849497220 */ /* 0x000fe40000410000 */
[-C--:B------:R-:W-:Y:S02]  /*8230*/  FMUL.FTZ R74, R74, R3.reuse ;  /* 0x000000034a4a7220 */ /* 0x080fe40000410000 */
        /* <DEDUP_REMOVED lines=10> */
[----:B------:R-:W-:Y:S01]  /*82e0*/  FMUL.FTZ R82, R82, R3 ;  /* 0x0000000352527220 */ /* 0x000fe20000410000 */
[----:B------:R-:W-:Y:S01]  /*82f0*/  MOV R43, R173 ;  /* 0x000000ad002b7202 */ /* 0x000fe20000000f00 */
[C---:B---3--:R-:W-:Y:S01]  /*8300*/  HMMA.16816.F32 R184, R4.reuse, R22, R48 ;  /* 0x0000001604b8723c */ /* 0x048fe20000001830 */
[----:B------:R-:W-:Y:S02]  /*8310*/  FMUL.FTZ R83, R83, R3 ;  /* 0x0000000353537220 */ /* 0x000fe40000410000 */
[-C--:B------:R-:W-:Y:S02]  /*8320*/  FMUL.FTZ R84, R84, R8.reuse ;  /* 0x0000000854547220 */ /* 0x080fe40000410000 */
[----:B------:R-:W-:Y:S02]  /*8330*/  FMUL.FTZ R85, R85, R8 ;  /* 0x0000000855557220 */ /* 0x000fe40000410000 */
[----:B------:R-:W-:Y:S01]  /*8340*/  MOV R51, R179 ;  /* 0x000000b300337202 */ /* 0x000fe20000000f00 */
[C---:B------:R-:W-:Y:S01]  /*8350*/  HMMA.16816.F32 R188, R4.reuse, R20, R44 ;  /* 0x0000001404bc723c */ /* 0x040fe2000000182c */
[----:B------:R-:W-:Y:S01]  /*8360*/  MOV R50, R177 ;  /* 0x000000b100327202 */ /* 0x000fe20000000f00 */
[----:B------:R-:W3:Y:S01]  /*8370*/  LDSM.16.MT88.4 R20, [R209+0x1c000] ;  /* 0x01c00000d114783b */ /* 0x000ee20000004200 */
[----:B------:R-:W-:Y:S01]  /*8380*/  MOV R49, R183 ;  /* 0x000000b700317202 */ /* 0x000fe20000000f00 */
[-C--:B------:R-:W-:Y:S01]  /*8390*/  FMUL.FTZ R86, R86, R3.reuse ;  /* 0x0000000356567220 */ /* 0x080fe20000410000 */
[----:B------:R-:W-:Y:S01]  /*83a0*/  MOV R48, R176 ;  /* 0x000000b000307202 */ /* 0x000fe20000000f00 */
[----:B------:R-:W-:Y:S01]  /*83b0*/  FMUL.FTZ R87, R87, R3 ;  /* 0x0000000357577220 */ /* 0x000fe20000410000 */
[----:B------:R-:W-:Y:S01]  /*83c0*/  MOV R47, R141 ;  /* 0x0000008d002f7202 */ /* 0x000fe20000000f00 */
[----:B------:R-:W-:Y:S01]  /*83d0*/  IMAD.MOV.U32 R46, RZ, RZ, R142 ;  /* 0x000000ffff2e7224 */ /* 0x000fe200078e008e */
[----:B-1----:R-:W-:Y:S01]  /*83e0*/  HMMA.16816.F32 R180, R4, R16, R52 ;  /* 0x0000001004b4723c */ /* 0x002fe20000001834 */
[----:B------:R-:W-:Y:S01]  /*83f0*/  MOV R45, R143 ;  /* 0x0000008f002d7202 */ /* 0x000fe20000000f00 */
[----:B------:R-:W-:Y:S01]  /*8400*/  FMUL.FTZ R88, R88, R8 ;  /* 0x0000000858587220 */ /* 0x000fe20000410000 */
[----:B------:R-:W-:Y:S01]  /*8410*/  MOV R44, R132 ;  /* 0x00000084002c7202 */ /* 0x000fe20000000f00 */
[----:B------:R-:W-:-:S02]  /*8420*/  FMUL.FTZ R89, R89, R8 ;  /* 0x0000000859597220 */ /* 0x000fc40000410000 */
[----:B------:R-:W-:Y:S01]  /*8430*/  FMUL.FTZ R90, R90, R3 ;  /* 0x000000035a5a7220 */ /* 0x000fe20000410000 */
[----:B------:R-:W-:Y:S01]  /*8440*/  MOV R55, R10 ;  /* 0x0000000a00377202 */ /* 0x000fe20000000f00 */
[C---:B------:R-:W-:Y:S01]  /*8450*/  HMMA.16816.F32 R176, R4.reuse, R18, R56 ;  /* 0x0000001204b0723c */ /* 0x040fe20000001838 */
[----:B------:R-:W1:Y:S01]  /*8460*/  LDSM.16.MT88.4 R16, [R210+0x1c000] ;  /* 0x01c00000d210783b */ /* 0x000e620000004200 */
[----:B------:R-:W-:Y:S01]  /*8470*/  IMAD.MOV.U32 R53, RZ, RZ, R174 ;  /* 0x000000ffff357224 */ /* 0x000fe200078e00ae */
[----:B------:R-:W-:Y:S01]  /*8480*/  MOV R10, R175 ;  /* 0x000000af000a7202 */ /* 0x000fe20000000f00 */
[----:B------:R-:W-:Y:S01]  /*8490*/  FMUL.FTZ R91, R91, R3 ;  /* 0x000000035b5b7220 */ /* 0x000fe20000410000 */
[----:B------:R-:W-:Y:S01]  /*84a0*/  MOV R52, R172 ;  /* 0x000000ac00347202 */ /* 0x000fe20000000f00 */
[----:B------:R-:W-:Y:S01]  /*84b0*/  FMUL.FTZ R92, R92, R8 ;  /* 0x000000085c5c7220 */ /* 0x000fe20000410000 */
[----:B------:R-:W-:Y:S01]  /*84c0*/  MOV R59, R150 ;  /* 0x00000096003b7202 */ /* 0x000fe20000000f00 */
[----:B------:R-:W-:Y:S01]  /*84d0*/  IMAD.MOV.U32 R58, RZ, RZ, R151 ;  /* 0x000000ffff3a7224 */ /* 0x000fe200078e0097 */
[C---:B--2---:R-:W-:Y:S01]  /*84e0*/  HMMA.16816.F32 R156, R4.reuse, R14, R64 ;  /* 0x0000000e049c723c */ /* 0x044fe20000001840 */
[----:B------:R-:W-:Y:S01]  /*84f0*/  MOV R54, R9 ;  /* 0x0000000900367202 */ /* 0x000fe20000000f00 */
[----:B------:R-:W-:Y:S01]  /*8500*/  FFMA.FTZ R9, R134, c[0x0][0x23c], -R2 ;  /* 0x00008f0086097a23 */ /* 0x000fe20000010802 */
[----:B------:R-:W-:Y:S01]  /*8510*/  MOV R57, R24 ;  /* 0x0000001800397202 */ /* 0x000fe20000000f00 */
[----:B------:R-:W-:Y:S01]  /*8520*/  FMUL.FTZ R93, R93, R8 ;  /* 0x000000085d5d7220 */ /* 0x000fe20000410000 */
[----:B------:R-:W-:Y:S01]  /*8530*/  MOV R56, R25 ;  /* 0x0000001900387202 */ /* 0x000fe20000000f00 */
[----:B------:R2:W-:Y:S01]  /*8540*/  MUFU.EX2 R42, R9 ;  /* 0x00000009002a7308 */ /* 0x0005e20000000800 */
[-C--:B------:R-:W-:Y:S01]  /*8550*/  FMUL.FTZ R94, R94, R3.reuse ;  /* 0x000000035e5e7220 */ /* 0x080fe20000410000 */
[----:B------:R-:W-:Y:S01]  /*8560*/  HMMA.16816.F32 R148, R4, R12, R60 ;  /* 0x0000000c0494723c */ /* 0x000fe2000000183c */
[----:B------:R-:W4:Y:S01]  /*8570*/  LDSM.16.MT88.4 R12, [R212+0x1c000] ;  /* 0x01c00000d40c783b */ /* 0x000f220000004200 */
[----:B------:R-:W-:-:S02]  /*8580*/  FMUL.FTZ R95, R95, R3 ;  /* 0x000000035f5f7220 */ /* 0x000fc40000410000 */
[-C--:B------:R-:W-:Y:S01]  /*8590*/  FMUL.FTZ R96, R96, R8.reuse ;  /* 0x0000000860607220 */ /* 0x080fe20000410000 */
[----:B------:R-:W-:Y:S01]  /*85a0*/  LDSM.16.MT88.4 R24, [R210+0x18800] ;  /* 0x01880000d218783b */ /* 0x000fe20000004200 */
[----:B------:R-:W-:Y:S01]  /*85b0*/  FMUL.FTZ R97, R97, R8 ;  /* 0x0000000861617220 */ /* 0x000fe20000410000 */
[----:B------:R-:W-:Y:S01]  /*85c0*/  MOV R63, R140 ;  /* 0x0000008c003f7202 */ /* 0x000fe20000000f00 */
[C---:B---3--:R-:W-:Y:S01]  /*85d0*/  HMMA.16816.F32 R160, R4.reuse, R20, R68 ;  /* 0x0000001404a0723c */ /* 0x048fe20000001844 */
[-C--:B------:R-:W-:Y:S02]  /*85e0*/  FMUL.FTZ R98, R98, R3.reuse ;  /* 0x0000000362627220 */ /* 0x080fe40000410000 */
[-C--:B------:R-:W-:Y:S02]  /*85f0*/  FMUL.FTZ R99, R99, R3.reuse ;  /* 0x0000000363637220 */ /* 0x080fe40000410000 */
[-C--:B------:R-:W-:Y:S02]  /*8600*/  FMUL.FTZ R100, R100, R8.reuse ;  /* 0x0000000864647220 */ /* 0x080fe40000410000 */
[----:B--2---:R-:W-:Y:S01]  /*8610*/  FFMA.FTZ R9, R32, c[0x0][0x23c], -R2 ;  /* 0x00008f0020097a23 */ /* 0x004fe20000010802 */
[C---:B------:R-:W-:Y:S01]  /*8620*/  HMMA.16816.F32 R164, R4.reuse, R22, R72 ;  /* 0x0000001604a4723c */ /* 0x040fe20000001848 */
[----:B------:R-:W2:Y:S01]  /*8630*/  LDSM.16.MT88.4 R20, [R211+0x1c000] ;  /* 0x01c00000d314783b */ /* 0x000ea20000004200 */
[----:B------:R-:W-:Y:S01]  /*8640*/  FMUL.FTZ R101, R101, R8 ;  /* 0x0000000865657220 */ /* 0x000fe20000410000 */
[----:B------:R3:W5:Y:S01]  /*8650*/  MUFU.EX2 R40, R9 ;  /* 0x0000000900287308 */ /* 0x0007620000000800 */
[----:B------:R-:W-:Y:S01]  /*8660*/  FMUL.FTZ R102, R102, R3 ;  /* 0x0000000366667220 */ /* 0x000fe20000410000 */
[----:B------:R-:W-:Y:S01]  /*8670*/  MOV R70, R53 ;  /* 0x0000003500467202 */ /* 0x000fe20000000f00 */
[----:B------:R-:W-:Y:S01]  /*8680*/  FMUL.FTZ R103, R103, R3 ;  /* 0x0000000367677220 */ /* 0x000fe20000410000 */
[----:B------:R-:W-:Y:S01]  /*8690*/  MOV R69, R54 ;  /* 0x0000003600457202 */ /* 0x000fe20000000f00 */
[----:B-1----:R-:W-:Y:S01]  /*86a0*/  HMMA.16816.F32 R172, R4, R16, R76 ;  /* 0x0000001004ac723c */ /* 0x002fe2000000184c */
[----:B------:R-:W-:Y:S01]  /*86b0*/  FMUL.FTZ R104, R104, R8 ;  /* 0x0000000868687220 */ /* 0x000fe20000410000 */
[----:B------:R-:W-:Y:S01]  /*86c0*/  MOV R72, R50 ;  /* 0x0000003200487202 */ /* 0x000fe20000000f00 */
[----:B------:R-:W-:Y:S01]  /*86d0*/  FMUL.FTZ R105, R105, R8 ;  /* 0x0000000869697220 */ /* 0x000fe20000410000 */
[----:B------:R-:W-:Y:S01]  /*86e0*/  MOV R73, R51 ;  /* 0x0000003300497202 */ /* 0x000fe20000000f00 */
[----:B------:R-:W-:-:S02]  /*86f0*/  FMUL.FTZ R106, R106, R3 ;  /* 0x000000036a6a7220 */ /* 0x000fc40000410000 */
[----:B------:R-:W-:Y:S01]  /*8700*/  FMUL.FTZ R107, R107, R3 ;  /* 0x000000036b6b7220 */ /* 0x000fe20000410000 */
[C---:B------:R-:W-:Y:S01]  /*8710*/  HMMA.16816.F32 R140, R4.reuse, R18, R80 ;  /* 0x00000012048c723c */ /* 0x040fe20000001850 */
[----:B------:R-:W1:Y:S01]  /*8720*/  LDSM.16.MT88.4 R16, [R209+0x1e000] ;  /* 0x01e00000d110783b */ /* 0x000e620000004200 */
[----:B------:R-:W-:Y:S01]  /*8730*/  FMUL.FTZ R108, R108, R8 ;  /* 0x000000086c6c7220 */ /* 0x000fe20000410000 */
[----:B------:R-:W-:Y:S01]  /*8740*/  MOV R76, R57 ;  /* 0x00000039004c7202 */ /* 0x000fe20000000f00 */
[----:B---3--:R-:W-:Y:S01]  /*8750*/  FFMA.FTZ R9, R135, c[0x0][0x23c], -R2 ;  /* 0x00008f0087097a23 */ /* 0x008fe20000010802 */
[----:B------:R-:W-:Y:S01]  /*8760*/  MOV R77, R58 ;  /* 0x0000003a004d7202 */ /* 0x000fe20000000f00 */
[----:B------:R-:W-:Y:S01]  /*8770*/  FMUL.FTZ R109, R109, R8 ;  /* 0x000000086d6d7220 */ /* 0x000fe20000410000 */
[----:B------:R-:W-:Y:S01]  /*8780*/  MOV R78, R59 ;  /* 0x0000003b004e7202 */ /* 0x000fe20000000f00 */
[----:B------:R3:W-:Y:S01]  /*8790*/  MUFU.EX2 R75, R9 ;  /* 0x00000009004b7308 */ /* 0x0007e20000000800 */
[----:B----4-:R-:W-:Y:S01]  /*87a0*/  HMMA.16816.F32 R80, R4, R12, R84 ;  /* 0x0000000c0450723c */ /* 0x010fe20000001854 */
[-C--:B------:R-:W-:Y:S01]  /*87b0*/  FMUL.FTZ R110, R110, R3.reuse ;  /* 0x000000036e6e7220 */ /* 0x080fe20000410000 */
[----:B------:R-:W-:Y:S01]  /*87c0*/  MOV R79, R48 ;  /* 0x00000030004f7202 */ /* 0x000fe20000000f00 */
[----:B------:R-:W-:-:S02]  /*87d0*/  FMUL.FTZ R111, R111, R3 ;  /* 0x000000036f6f7220 */ /* 0x000fc40000410000 */
[-C--:B------:R-:W-:Y:S02]  /*87e0*/  FMUL.FTZ R112, R112, R8.reuse ;  /* 0x0000000870707220 */ /* 0x080fe40000410000 */
[----:B------:R-:W-:Y:S01]  /*87f0*/  FMUL.FTZ R113, R113, R8 ;  /* 0x0000000871717220 */ /* 0x000fe20000410000 */
[C---:B------:R-:W-:Y:S01]  /*8800*/  HMMA.16816.F32 R64, R4.reuse, R14, R88 ;  /* 0x0000000e0440723c */ /* 0x040fe20000001858 */
[----:B------:R-:W4:Y:S01]  /*8810*/  LDSM.16.MT88.4 R12, [R210+0x1e000] ;  /* 0x01e00000d20c783b */ /* 0x000f220000004200 */
[-C--:B------:R-:W-:Y:S01]  /*8820*/  FMUL.FTZ R114, R114, R3.reuse ;  /* 0x0000000372727220 */ /* 0x080fe20000410000 */
[----:B------:R-:W-:Y:S01]  /*8830*/  MOV R85, R44 ;  /* 0x0000002c00557202 */ /* 0x000fe20000000f00 */
[----:B------:R-:W-:Y:S01]  /*8840*/  FMUL.FTZ R115, R115, R3 ;  /* 0x0000000373737220 */ /* 0x000fe20000410000 */
[----:B------:R-:W-:Y:S01]  /*8850*/  MOV R84, R47 ;  /* 0x0000002f00547202 */ /* 0x000fe20000000f00 */
[----:B------:R-:W-:Y:S01]  /*8860*/  FMUL.FTZ R116, R116, R8 ;  /* 0x0000000874747220 */ /* 0x000fe20000410000 */
[----:B------:R-:W-:Y:S01]  /*8870*/  MOV R90, R45 ;  /* 0x0000002d005a7202 */ /* 0x000fe20000000f00 */
[----:B--2---:R-:W-:Y:S01]  /*8880*/  HMMA.16816.F32 R92, R4, R20, R92 ;  /* 0x00000014045c723c */ /* 0x004fe2000000185c */
[----:B---3--:R-:W-:Y:S01]  /*8890*/  FFMA.FTZ R9, R33, c[0x0][0x23c], -R2 ;  /* 0x00008f0021097a23 */ /* 0x008fe20000010802 */
[----:B------:R-:W-:Y:S01]  /*88a0*/  MOV R91, R46 ;  /* 0x0000002e005b7202 */ /* 0x000fe20000000f00 */
[----:B------:R-:W-:Y:S01]  /*88b0*/  FMUL.FTZ R117, R117, R8 ;  /* 0x0000000875757220 */ /* 0x000fe20000410000 */
[----:B------:R-:W-:Y:S01]  /*88c0*/  MOV R87, R56 ;  /* 0x0000003800577202 */ /* 0x000fe20000000f00 */
[----:B------:R2:W-:Y:S01]  /*88d0*/  MUFU.EX2 R71, R9 ;  /* 0x0000000900477308 */ /* 0x0005e20000000800 */
[----:B------:R-:W-:-:S02]  /*88e0*/  FMUL.FTZ R118, R118, R3 ;  /* 0x0000000376767220 */ /* 0x000fc40000410000 */
[C---:B------:R-:W-:Y:S01]  /*88f0*/  HMMA.16816.F32 R96, R4.reuse, R22, R96 ;  /* 0x000000160460723c */ /* 0x040fe20000001860 */
[----:B------:R-:W3:Y:S01]  /*8900*/  LDSM.16.MT88.4 R20, [R212+0x1e000] ;  /* 0x01e00000d414783b */ /* 0x000ee20000004200 */
[-C--:B------:R-:W-:Y:S02]  /*8910*/  FMUL.FTZ R119, R119, R3.reuse ;  /* 0x0000000377777220 */ /* 0x080fe40000410000 */
[-C--:B------:R-:W-:Y:S02]  /*8920*/  FMUL.FTZ R120, R120, R8.reuse ;  /* 0x0000000878787220 */ /* 0x080fe40000410000 */
[----:B------:R-:W-:Y:S02]  /*8930*/  FMUL.FTZ R121, R121, R8 ;  /* 0x0000000879797220 */ /* 0x000fe40000410000 */
[----:B-1----:R-:W-:Y:S01]  /*8940*/  HMMA.16816.F32 R100, R4, R16, R100 ;  /* 0x000000100464723c */ /* 0x002fe20000001864 */
[-C--:B------:R-:W-:Y:S02]  /*8950*/  FMUL.FTZ R122, R122, R3.reuse ;  /* 0x000000037a7a7220 */ /* 0x080fe40000410000 */
[----:B------:R-:W-:-:S02]  /*8960*/  FMUL.FTZ R123, R123, R3 ;  /* 0x000000037b7b7220 */ /* 0x000fc40000410000 */
[----:B--2---:R-:W-:Y:S02]  /*8970*/  FFMA.FTZ R9, R168, c[0x0][0x23c], -R0 ;  /* 0x00008f00a8097a23 */ /* 0x004fe40000010800 */
[-C--:B------:R-:W-:Y:S01]  /*8980*/  FMUL.FTZ R124, R124, R8.reuse ;  /* 0x000000087c7c7220 */ /* 0x080fe20000410000 */
[C---:B------:R-:W-:Y:S01]  /*8990*/  HMMA.16816.F32 R104, R4.reuse, R18, R104 ;  /* 0x000000120468723c */ /* 0x040fe20000001868 */
[----:B------:R-:W1:Y:S01]  /*89a0*/  LDSM.16.MT88.4 R16, [R211+0x1e000] ;  /* 0x01e00000d310783b */ /* 0x000e620000004200 */
[----:B------:R2:W-:Y:S01]  /*89b0*/  MUFU.EX2 R41, R9 ;  /* 0x0000000900297308 */ /* 0x0005e20000000800 */
[-C--:B------:R-:W-:Y:S02]  /*89c0*/  FMUL.FTZ R125, R125, R8.reuse ;  /* 0x000000087d7d7220 */ /* 0x080fe40000410000 */
[-C--:B------:R-:W-:Y:S02]  /*89d0*/  FMUL.FTZ R126, R126, R3.reuse ;  /* 0x000000037e7e7220 */ /* 0x080fe40000410000 */
[----:B------:R-:W-:Y:S01]  /*89e0*/  FMUL.FTZ R127, R127, R3 ;  /* 0x000000037f7f7220 */ /* 0x000fe20000410000 */
[----:B----4-:R-:W-:Y:S01]  /*89f0*/  HMMA.16816.F32 R108, R4, R12, R108 ;  /* 0x0000000c046c723c */ /* 0x010fe2000000186c */
[----:B------:R-:W-:-:S02]  /*8a00*/  FMUL.FTZ R128, R128, R8 ;  /* 0x0000000880807220 */ /* 0x000fc40000410000 */
[----:B------:R-:W-:Y:S02]  /*8a10*/  FMUL.FTZ R129, R129, R8 ;  /* 0x0000000881817220 */ /* 0x000fe40000410000 */
[-C--:B------:R-:W-:Y:S02]  /*8a20*/  FMUL.FTZ R130, R130, R3.reuse ;  /* 0x0000000382827220 */ /* 0x080fe40000410000 */
[----:B------:R-:W-:Y:S01]  /*8a30*/  FMUL.FTZ R131, R131, R3 ;  /* 0x0000000383837220 */ /* 0x000fe20000410000 */
[C---:B------:R-:W-:Y:S01]  /*8a40*/  HMMA.16816.F32 R112, R4.reuse, R14, R112 ;  /* 0x0000000e0470723c */ /* 0x040fe20000001870 */
[----:B------:R-:W4:Y:S01]  /*8a50*/  LDSM.16.MT88.4 R12, [R209+0x18800] ;  /* 0x01880000d10c783b */ /* 0x000f220000004200 */
[----:B--2---:R-:W-:Y:S02]  /*8a60*/  FFMA.FTZ R9, R169, c[0x0][0x23c], -R0 ;  /* 0x00008f00a9097a23 */ /* 0x004fe40000010800 */
[----:B------:R-:W-:Y:S02]  /*8a70*/  IMAD.MOV.U32 R68, RZ, RZ, R55 ;  /* 0x000000ffff447224 */ /* 0x000fe400078e0037 */
[----:B------:R2:W1:Y:S01]  /*8a80*/  MUFU.EX2 R60, R9 ;  /* 0x00000009003c7308 */ /* 0x0004620000000800 */
[----:B------:R-:W-:Y:S01]  /*8a90*/  IMAD.MOV.U32 R74, RZ, RZ, R49 ;  /* 0x000000ffff4a7224 */ /* 0x000fe200078e0031 */
[----:B---3--:R-:W-:Y:S01]  /*8aa0*/  HMMA.16816.F32 R116, R4, R20, R116 ;  /* 0x000000140474723c */ /* 0x008fe20000001874 */
[----:B------:R-:W-:-:S07]  /*8ab0*/  IMAD.MOV.U32 R86, RZ, RZ, R63 ;  /* 0x000000ffff567224 */ /* 0x000fce00078e003f */
[----:B------:R-:W-:Y:S01]  /*8ac0*/  HMMA.16816.F32 R120, R4, R22, R120 ;  /* 0x000000160478723c */ /* 0x000fe20000001878 */
[----:B------:R-:W3:Y:S01]  /*8ad0*/  LDSM.16.MT88.4 R20, [R212+0x18800] ;  /* 0x01880000d414783b */ /* 0x000ee20000004200 */
[----:B--2---:R-:W-:-:S06]  /*8ae0*/  FFMA.FTZ R9, R34, c[0x0][0x23c], -R0 ;  /* 0x00008f0022097a23 */ /* 0x004fcc0000010800 */
[C---:B-1----:R-:W-:Y:S01]  /*8af0*/  HMMA.16816.F32 R124, R4.reuse, R16, R124 ;  /* 0x00000010047c723c */ /* 0x042fe2000000187c */
[----:B------:R1:W-:Y:S07]  /*8b00*/  MUFU.EX2 R132, R9 ;  /* 0x0000000900847308 */ /* 0x0003ee0000000800 */
[----:B------:R-:W-:Y:S01]  /*8b10*/  HMMA.16816.F32 R128, R4, R18, R128 ;  /* 0x000000120480723c */ /* 0x000fe20000001880 */
[----:B------:R-:W2:Y:S06]  /*8b20*/  LDSM.16.MT88.4 R16, [R211+0x18800] ;  /* 0x01880000d310783b */ /* 0x000eac0000004200 */
[----:B-----5:R-:W-:-:S02]  /*8b30*/  F2FP.PACK_AB R4, R40, R42 ;  /* 0x0000002a2804723e */ /* 0x020fc400000000ff */
[----:B------:R-:W-:Y:S01]  /*8b40*/  F2FP.PACK_AB R5, R60, R41 ;  /* 0x000000293c05723e */ /* 0x000fe200000000ff */
[----:B-1----:R-:W-:Y:S01]  /*8b50*/  FFMA.FTZ R9, R35, c[0x0][0x23c], -R0 ;  /* 0x00008f0023097a23 */ /* 0x002fe20000010800 */
[----:B------:R-:W-:Y:S01]  /*8b60*/  F2FP.PACK_AB R6, R71, R75 ;  /* 0x0000004b4706723e */ /* 0x000fe200000000ff */
[----:B------:R-:W-:Y:S02]  /*8b70*/  LDSM.16.MT88.4 R32, [R210+0x1e800] ;  /* 0x01e80000d220783b */ /* 0x000fe40000004200 */
[----:B------:R-:W1:Y:S02]  /*8b80*/  MUFU.EX2 R89, R9 ;  /* 0x0000000900597308 */ /* 0x000e640000000800 */
[----:B-1----:R-:W-:Y:S01]  /*8b90*/  F2FP.PACK_AB R7, R89, R132 ;  /* 0x000000845907723e */ /* 0x002fe200000000ff */
[----:B------:R-:W-:-:S05]  /*8ba0*/  FFMA.FTZ R9, R251, c[0x0][0x23c], -R2 ;  /* 0x00008f00fb097a23 */ /* 0x000fca0000010802 */
[----:B------:R1:W-:Y:S01]  /*8bb0*/  MUFU.EX2 R251, R9 ;  /* 0x0000000900fb7308 */ /* 0x0003e20000000800 */
[C---:B----4-:R-:W-:Y:S08]  /*8bc0*/  HMMA.16816.F32 R136, R4.reuse, R12, R136 ;  /* 0x0000000c0488723c */ /* 0x050ff00000001888 */
[----:B------:R-:W-:Y:S01]  /*8bd0*/  HMMA.16816.F32 R36, R4, R14, R244 ;  /* 0x0000000e0424723c */ /* 0x000fe200000018f4 */
[----:B------:R-:W4:Y:S01]  /*8be0*/  LDSM.16.MT88.4 R12, [R209+0x1a800] ;  /* 0x01a80000d10c783b */ /* 0x000f220000004200 */
[----:B-1----:R-:W-:-:S05]  /*8bf0*/  FFMA.FTZ R9, R249, c[0x0][0x23c], -R2 ;  /* 0x00008f00f9097a23 */ /* 0x002fca0000010802 */
[----:B------:R-:W-:Y:S01]  /*8c00*/  MOV R244, R52 ;  /* 0x0000003400f47202 */ /* 0x000fe20000000f00 */
[C---:B------:R-:W-:Y:S01]  /*8c10*/  HMMA.16816.F32 R44, R4.reuse, R26, R28 ;  /* 0x0000001a042c723c */ /* 0x040fe2000000181c */
[----:B------:R-:W1:Y:S01]  /*8c20*/  LDSM.16.MT88.4 R28, [R210+0x1a800] ;  /* 0x01a80000d21c783b */ /* 0x000e620000004200 */
[----:B------:R5:W1:Y:S06]  /*8c30*/  MUFU.EX2 R247, R9 ;  /* 0x0000000900f77308 */ /* 0x000a6c0000000800 */
[C---:B---3--:R-:W-:Y:S07]  /*8c40*/  HMMA.16816.F32 R52, R4.reuse, R22, R240 ;  /* 0x000000160434723c */ /* 0x048fee00000018f0 */
[----:B------:R-:W-:Y:S01]  /*8c50*/  MOV R242, R60 ;  /* 0x0000003c00f27202 */ /* 0x000fe20000000f00 */
[----:B--2---:R-:W-:Y:S01]  /*8c60*/  HMMA.16816.F32 R48, R4, R16, R204 ;  /* 0x000000100430723c */ /* 0x004fe200000018cc */
[----:B------:R-:W-:Y:S01]  /*8c70*/  MOV R240, R71 ;  /* 0x0000004700f07202 */ /* 0x000fe20000000f00 */
[----:B-----5:R-:W-:Y:S01]  /*8c80*/  FFMA.FTZ R9, R250, c[0x0][0x23c], -R2 ;  /* 0x00008f00fa097a23 */ /* 0x020fe20000010802 */
[----:B------:R-:W-:-:S02]  /*8c90*/  MOV R241, R132 ;  /* 0x0000008400f17202 */ /* 0x000fc40000000f00 */
[----:B------:R-:W-:Y:S01]  /*8ca0*/  MOV R243, R170 ;  /* 0x000000aa00f37202 */ /* 0x000fe20000000f00 */
[----:B------:R2:W-:Y:S01]  /*8cb0*/  MUFU.EX2 R246, R9 ;  /* 0x0000000900f67308 */ /* 0x0005e20000000800 */
[----:B------:R-:W-:Y:S01]  /*8cc0*/  IMAD.MOV.U32 R205, RZ, RZ, R43 ;  /* 0x000000ffffcd7224 */ /* 0x000fe200078e002b */
[C---:B------:R-:W-:Y:S01]  /*8cd0*/  HMMA.16816.F32 R56, R4.reuse, R18, R200 ;  /* 0x000000120438723c */ /* 0x040fe200000018c8 */
[----:B------:R-:W-:Y:S01]  /*8ce0*/  MOV R204, R77 ;  /* 0x0000004d00cc7202 */ /* 0x000fe20000000f00 */
[----:B------:R-:W-:Y:S01]  /*8cf0*/  LDSM.16.MT88.4 R16, [R211+0x1c800] ;  /* 0x01c80000d310783b */ /* 0x000fe20000004200 */
[----:B------:R-:W-:Y:S02]  /*8d00*/  MOV R207, R78 ;  /* 0x0000004e00cf7202 */ /* 0x000fe40000000f00 */
[----:B------:R-:W-:Y:S02]  /*8d10*/  MOV R206, R73 ;  /* 0x0000004900ce7202 */ /* 0x000fe40000000f00 */
[----:B------:R-:W-:Y:S01]  /*8d20*/  MOV R202, R40 ;  /* 0x0000002800ca7202 */ /* 0x000fe20000000f00 */
[----:B------:R-:W-:Y:S01]  /*8d30*/  HMMA.16816.F32 R144, R4, R24, R144 ;  /* 0x000000180490723c */ /* 0x000fe20000001890 */
[----:B------:R-:W-:Y:S01]  /*8d40*/  MOV R201, R41 ;  /* 0x0000002900c97202 */ /* 0x000fe20000000f00 */
[----:B------:R-:W3:Y:S01]  /*8d50*/  LDSM.16.MT88.4 R24, [R212+0x1a800] ;  /* 0x01a80000d418783b */ /* 0x000ee20000004200 */
[----:B------:R-:W-:-:S02]  /*8d60*/  MOV R200, R42 ;  /* 0x0000002a00c87202 */ /* 0x000fc40000000f00 */
[----:B------:R-:W-:Y:S01]  /*8d70*/  MOV R203, R75 ;  /* 0x0000004b00cb7202 */ /* 0x000fe20000000f00 */
[----:B--2---:R-:W-:Y:S02]  /*8d80*/  FFMA.FTZ R9, R248, c[0x0][0x23c], -R2 ;  /* 0x00008f00f8097a23 */ /* 0x004fe40000010802 */
[C---:B----4-:R-:W-:Y:S02]  /*8d90*/  HMMA.16816.F32 R40, R4.reuse, R12, R196 ;  /* 0x0000000c0428723c */ /* 0x050fe400000018c4 */
[----:B------:R2:W-:Y:S05]  /*8da0*/  MUFU.EX2 R245, R9 ;  /* 0x0000000900f57308 */ /* 0x0005ea0000000800 */
[----:B------:R-:W-:Y:S01]  /*8db0*/  MOV R199, R90 ;  /* 0x0000005a00c77202 */ /* 0x000fe20000000f00 */
[----:B------:R-:W-:Y:S01]  /*8dc0*/  HMMA.16816.F32 R60, R4, R14, R192 ;  /* 0x0000000e043c723c */ /* 0x000fe200000018c0 */
[----:B------:R-:W4:Y:S01]  /*8dd0*/  LDSM.16.MT88.4 R12, [R209+0x1c800] ;  /* 0x01c80000d10c783b */ /* 0x000f220000004200 */
[----:B------:R-:W-:-:S02]  /*8de0*/  MOV R198, R91 ;  /* 0x0000005b00c67202 */ /* 0x000fc40000000f00 */
[----:B------:R-:W-:Y:S02]  /*8df0*/  MOV R197, R84 ;  /* 0x0000005400c57202 */ /* 0x000fe40000000f00 */
[----:B------:R-:W-:Y:S01]  /*8e00*/  MOV R196, R85 ;  /* 0x0000005500c47202 */ /* 0x000fe20000000f00 */
[----:B------:R-:W-:Y:S01]  /*8e10*/  IMAD.MOV.U32 R194, RZ, RZ, R68 ;  /* 0x000000ffffc27224 */ /* 0x000fe200078e0044 */
[----:B------:R-:W-:Y:S01]  /*8e20*/  MOV R193, R69 ;  /* 0x0000004500c17202 */ /* 0x000fe20000000f00 */
[----:B------:R-:W-:Y:S01]  /*8e30*/  HMMA.16816.F32 R152, R4, R20, R152 ;  /* 0x000000140498723c */ /* 0x000fe20000001898 */
[----:B------:R-:W-:Y:S01]  /*8e40*/  MOV R192, R70 ;  /* 0x0000004600c07202 */ /* 0x000fe20000000f00 */
[----:B------:R-:W5:Y:S01]  /*8e50*/  LDSM.16.MT88.4 R20, [R211+0x1a800] ;  /* 0x01a80000d314783b */ /* 0x000f620000004200 */
[----:B------:R-:W-:Y:S02]  /*8e60*/  MOV R195, R89 ;  /* 0x0000005900c37202 */ /* 0x000fe40000000f00 */
[----:B------:R-:W-:-:S02]  /*8e70*/  MOV R249, R197 ;  /* 0x000000c500f97202 */ /* 0x000fc40000000f00 */
[----:B------:R-:W-:Y:S01]  /*8e80*/  MOV R250, R199 ;  /* 0x000000c700fa7202 */ /* 0x000fe20000000f00 */
[C---:B-1----:R-:W-:Y:S07]  /*8e90*/  HMMA.16816.F32 R68, R4.reuse, R28, R188 ;  /* 0x0000001c0444723c */ /* 0x042fee00000018bc */
[----:B------:R-:W-:Y:S01]  /*8ea0*/  IMAD.MOV.U32 R191, RZ, RZ, R76 ;  /* 0x000000ffffbf7224 */ /* 0x000fe200078e004c */
[----:B------:R-:W-:Y:S01]  /*8eb0*/  MOV R188, R79 ;  /* 0x0000004f00bc7202 */ /* 0x000fe20000000f00 */
[----:B---3--:R-:W-:Y:S01]  /*8ec0*/  HMMA.16816.F32 R88, R4, R26, R176 ;  /* 0x0000001a0458723c */ /* 0x008fe200000018b0 */
[----:B------:R-:W-:-:S02]  /*8ed0*/  MOV R189, R86 ;  /* 0x0000005600bd7202 */ /* 0x000fc40000000f00 */
[----:B------:R-:W-:-:S05]  /*8ee0*/  MOV R190, R87 ;  /* 0x0000005700be7202 */ /* 0x000fca0000000f00 */
[C---:B------:R-:W-:Y:S01]  /*8ef0*/  HMMA.16816.F32 R76, R4.reuse, R30, R184 ;  /* 0x0000001e044c723c */ /* 0x040fe200000018b8 */
[----:B------:R-:W1:Y:S06]  /*8f00*/  LDSM.16.MT88.4 R28, [R210+0x1c800] ;  /* 0x01c80000d21c783b */ /* 0x000e6c0000004200 */
[----:B------:R-:W-:Y:S01]  /*8f10*/  MOV R184, R171 ;  /* 0x000000ab00b87202 */ /* 0x000fe20000000f00 */
[----:B------:R-:W-:Y:S01]  /*8f20*/  HMMA.16816.F32 R84, R4, R24, R180 ;  /* 0x000000180454723c */ /* 0x000fe200000018b4 */
[----:B------:R-:W3:Y:S01]  /*8f30*/  LDSM.16.MT88.4 R24, [R212+0x1c800] ;  /* 0x01c80000d418783b */ /* 0x000ee20000004200 */
[----:B------:R-:W-:Y:S01]  /*8f40*/  MOV R185, R133 ;  /* 0x0000008500b97202 */ /* 0x000fe20000000f00 */
[----:B------:R-:W-:Y:S01]  /*8f50*/  IMAD.MOV.U32 R186, RZ, RZ, R74 ;  /* 0x000000ffffba7224 */ /* 0x000fe200078e004a */
[----:B------:R-:W-:Y:S01]  /*8f60*/  MOV R187, R72 ;  /* 0x0000004800bb7202 */ /* 0x000fe20000000f00 */
[----:B--2---:R-:W-:-:S02]  /*8f70*/  FFMA.FTZ R9, R184, c[0x0][0x23c], -R0 ;  /* 0x00008f00b8097a23 */ /* 0x004fc40000010800 */
[----:B------:R-:W-:Y:S01]  /*8f80*/  IMAD.MOV.U32 R184, RZ, RZ, R185 ;  /* 0x000000ffffb87224 */ /* 0x000fe200078e00b9 */
[C---:B----4-:R-:W-:Y:S01]  /*8f90*/  HMMA.16816.F32 R160, R4.reuse, R12, R160 ;  /* 0x0000000c04a0723c */ /* 0x050fe200000018a0 */
[----:B------:R-:W-:Y:S02]  /*8fa0*/  MOV R185, R186 ;  /* 0x000000ba00b97202 */ /* 0x000fe40000000f00 */
[----:B------:R-:W-:Y:S02]  /*8fb0*/  MOV R186, R187 ;  /* 0x000000bb00ba7202 */ /* 0x000fe40000000f00 */
[----:B------:R-:W-:Y:S02]  /*8fc0*/  MOV R187, R188 ;  /* 0x000000bc00bb7202 */ /* 0x000fe40000000f00 */
[----:B------:R-:W-:Y:S01]  /*8fd0*/  MOV R188, R192 ;  /* 0x000000c000bc7202 */ /* 0x000fe20000000f00 */
[----:B------:R-:W-:Y:S01]  /*8fe0*/  HMMA.16816.F32 R164, R4, R14, R164 ;  /* 0x0000000e04a4723c */ /* 0x000fe200000018a4 */
[----:B------:R-:W2:Y:S01]  /*8ff0*/  LDSM.16.MT88.4 R12, [R209+0x1e800] ;  /* 0x01e80000d10c783b */ /* 0x000ea20000004200 */
[----:B------:R-:W-:Y:S01]  /*9000*/  MOV R192, R193 ;  /* 0x000000c100c07202 */ /* 0x000fe20000000f00 */
[----:B------:R-:W-:Y:S01]  /*9010*/  IMAD.MOV.U32 R193, RZ, RZ, R194 ;  /* 0x000000ffffc17224 */ /* 0x000fe200078e00c2 */
[----:B------:R-:W-:-:S02]  /*9020*/  MOV R194, R195 ;  /* 0x000000c300c27202 */ /* 0x000fc40000000f00 */
[----:B------:R-:W-:Y:S02]  /*9030*/  MOV R195, R200 ;  /* 0x000000c800c37202 */ /* 0x000fe40000000f00 */
[----:B------:R-:W-:Y:S01]  /*9040*/  MOV R200, R201 ;  /* 0x000000c900c87202 */ /* 0x000fe20000000f00 */
[C---:B-----5:R-:W-:Y:S01]  /*9050*/  HMMA.16816.F32 R72, R4.reuse, R20, R148 ;  /* 0x000000140448723c */ /* 0x060fe20000001894 */
[----:B------:R-:W-:Y:S02]  /*9060*/  MOV R201, R202 ;  /* 0x000000ca00c97202 */ /* 0x000fe40000000f00 */
[----:B------:R-:W-:Y:S01]  /*9070*/  MOV R202, R242 ;  /* 0x000000f200ca7202 */ /* 0x000fe20000000f00 */
[----:B------:R-:W-:Y:S01]  /*9080*/  IMAD.MOV.U32 R242, RZ, RZ, R244 ;  /* 0x000000fffff27224 */ /* 0x000fe200078e00f4 */
[----:B------:R-:W-:Y:S01]  /*9090*/  MOV R179, R185 ;  /* 0x000000b900b37202 */ /* 0x000fe20000000f00 */
[----:B------:R4:W-:Y:S01]  /*90a0*/  MUFU.EX2 R244, R9 ;  /* 0x0000000900f47308 */ /* 0x0009e20000000800 */
[----:B------:R-:W-:Y:S01]  /*90b0*/  MOV R185, R187 ;  /* 0x000000bb00b97202 */ /* 0x000fe20000000f00 */
[----:B-1----:R-:W-:Y:S01]  /*90c0*/  HMMA.16816.F32 R180, R4, R30, R140 ;  /* 0x0000001e04b4723c */ /* 0x002fe2000000188c */
[----:B------:R-:W-:-:S02]  /*90d0*/  MOV R187, R193 ;  /* 0x000000c100bb7202 */ /* 0x000fc40000000f00 */
[----:B------:R-:W-:Y:S02]  /*90e0*/  MOV R193, R195 ;  /* 0x000000c300c17202 */ /* 0x000fe40000000f00 */
[----:B------:R-:W-:Y:S02]  /*90f0*/  MOV R195, R201 ;  /* 0x000000c900c37202 */ /* 0x000fe40000000f00 */
[----:B------:R-:W-:Y:S01]  /*9100*/  MOV R201, R242 ;  /* 0x000000f200c97202 */ /* 0x000fe20000000f00 */
[----:B------:R-:W-:Y:S01]  /*9110*/  HMMA.16816.F32 R156, R4, R22, R156 ;  /* 0x00000016049c723c */ /* 0x000fe2000000189c */
[----:B------:R-:W1:Y:S01]  /*9120*/  LDSM.16.MT88.4 R20, [R212+0x1e800] ;  /* 0x01e80000d414783b */ /* 0x000e620000004200 */
[----:B----4-:R-:W-:Y:S01]  /*9130*/  FFMA.FTZ R9, R184, c[0x0][0x23c], -R0 ;  /* 0x00008f00b8097a23 */ /* 0x010fe20000010800 */
[----:B------:R-:W-:-:S05]  /*9140*/  MOV R184, R186 ;  /* 0x000000ba00b87202 */ /* 0x000fca0000000f00 */
[C---:B------:R-:W-:Y:S01]  /*9150*/  HMMA.16816.F32 R140, R4.reuse, R16, R92 ;  /* 0x00000010048c723c */ /* 0x040fe2000000185c */
[----:B------:R-:W-:Y:S01]  /*9160*/  MOV R186, R192 ;  /* 0x000000c000ba7202 */ /* 0x000fe20000000f00 */
[----:B------:R-:W-:Y:S01]  /*9170*/  IMAD.MOV.U32 R192, RZ, RZ, R194 ;  /* 0x000000ffffc07224 */ /* 0x000fe200078e00c2 */
[----:B------:R-:W-:Y:S02]  /*9180*/  MOV R194, R200 ;  /* 0x000000c800c27202 */ /* 0x000fe40000000f00 */
[----:B------:R-:W-:Y:S01]  /*9190*/  MOV R200, R202 ;  /* 0x000000ca00c87202 */ /* 0x000fe20000000f00 */
[----:B------:R-:W-:Y:S02]  /*91a0*/  IMAD.MOV.U32 R202, RZ, RZ, R243 ;  /* 0x000000ffffca7224 */ /* 0x000fe400078e00f3 */
[C---:B------:R-:W-:Y:S01]  /*91b0*/  HMMA.16816.F32 R132, R4.reuse, R18, R96 ;  /* 0x000000120484723c */ /* 0x040fe20000001860 */
[----:B------:R-:W4:Y:S01]  /*91c0*/  LDSM.16.MT88.4 R16, [R211+0x1e800] ;  /* 0x01e80000d310783b */ /* 0x000f220000004200 */
[----:B------:R5:W1:Y:S06]  /*91d0*/  MUFU.EX2 R243, R9 ;  /* 0x0000000900f37308 */ /* 0x000a6c0000000800 */
[C---:B---3--:R-:W-:Y:S08]  /*91e0*/  HMMA.16816.F32 R168, R4.reuse, R24, R80 ;  /* 0x0000001804a8723c */ /* 0x048ff00000001850 */
[----:B--2---:R-:W-:Y:S01]  /*91f0*/  HMMA.16816.F32 R80, R4, R12, R100 ;  /* 0x0000000c0450723c */ /* 0x004fe20000001864 */
[----:B-----5:R-:W-:Y:S01]  /*9200*/  FFMA.FTZ R9, R252, c[0x0][0x23c], -R0 ;  /* 0x00008f00fc097a23 */ /* 0x020fe20000010800 */
[----:B------:R-:W-:-:S03]  /*9210*/  MOV R252, R188 ;  /* 0x000000bc00fc7202 */ /* 0x000fc60000000f00 */
[----:B------:R2:W-:Y:S03]  /*9220*/  MUFU.EX2 R242, R9 ;  /* 0x0000000900f27308 */ /* 0x0005e60000000800 */
[C---:B------:R-:W-:Y:S01]  /*9230*/  HMMA.16816.F32 R104, R4.reuse, R14, R104 ;  /* 0x0000000e0468723c */ /* 0x040fe20000001868 */
[----:B------:R-:W3:Y:S07]  /*9240*/  LDSM.16.MT88.4 R12, [R209+0x19000] ;  /* 0x01900000d10c783b */ /* 0x000eee0000004200 */
[----:B------:R-:W-:Y:S01]  /*9250*/  HMMA.16816.F32 R148, R4, R26, R64 ;  /* 0x0000001a0494723c */ /* 0x000fe20000001840 */
[----:B------:R-:W5:Y:S01]  /*9260*/  LDSM.16.MT88.4 R24, [R210+0x19000] ;  /* 0x01900000d218783b */ /* 0x000f620000004200 */
[----:B--2---:R-:W-:Y:S01]  /*9270*/  FFMA.FTZ R9, R179, c[0x0][0x23c], -R0 ;  /* 0x00008f00b3097a23 */ /* 0x004fe20000010800 */
[----:B------:R-:W-:-:S05]  /*9280*/  MOV R179, R184 ;  /* 0x000000b800b37202 */ /* 0x000fca0000000f00 */
[C---:B------:R-:W-:Y:S01]  /*9290*/  HMMA.16816.F32 R64, R4.reuse, R32, R108 ;  /* 0x000000200440723c */ /* 0x040fe2000000186c */
[----:B------:R-:W-:Y:S02]  /*92a0*/  MOV R184, R185 ;  /* 0x000000b900b87202 */ /* 0x000fe40000000f00 */
[----:B------:R-:W-:Y:S02]  /*92b0*/  MOV R185, R186 ;  /* 0x000000ba00b97202 */ /* 0x000fe40000000f00 */
[----:B------:R-:W-:Y:S02]  /*92c0*/  MOV R186, R187 ;  /* 0x000000bb00ba7202 */ /* 0x000fe40000000f00 */
[----:B------:R-:W-:Y:S01]  /*92d0*/  MOV R187, R192 ;  /* 0x000000c000bb7202 */ /* 0x000fe20000000f00 */
[----:B------:R-:W-:Y:S01]  /*92e0*/  IMAD.MOV.U32 R192, RZ, RZ, R193 ;  /* 0x000000ffffc07224 */ /* 0x000fe200078e00c1 */
[----:B------:R-:W-:Y:S01]  /*92f0*/  MOV R193, R194 ;  /* 0x000000c200c17202 */ /* 0x000fe20000000f00 */
[----:B------:R-:W-:Y:S01]  /*9300*/  HMMA.16816.F32 R112, R4, R34, R112 ;  /* 0x000000220470723c */ /* 0x000fe20000001870 */
[----:B------:R-:W-:-:S02]  /*9310*/  MOV R194, R195 ;  /* 0x000000c300c27202 */ /* 0x000fc40000000f00 */
[----:B------:R-:W-:Y:S02]  /*9320*/  MOV R195, R200 ;  /* 0x000000c800c37202 */ /* 0x000fe40000000f00 */
[----:B------:R-:W-:Y:S02]  /*9330*/  MOV R200, R201 ;  /* 0x000000c900c87202 */ /* 0x000fe40000000f00 */
[----:B------:R-:W-:Y:S01]  /*9340*/  MOV R201, R202 ;  /* 0x000000ca00c97202 */ /* 0x000fe20000000f00 */
[----:B------:R-:W-:Y:S01]  /*9350*/  IMAD.MOV.U32 R202, RZ, RZ, R203 ;  /* 0x000000ffffca7224 */ /* 0x000fe200078e00cb */
[----:B------:R-:W-:Y:S01]  /*9360*/  MOV R203, R241 ;  /* 0x000000f100cb7202 */ /* 0x000fe20000000f00 */
[----:B------:R-:W-:Y:S01]  /*9370*/  HMMA.16816.F32 R172, R4, R28, R172 ;  /* 0x0000001c04ac723c */ /* 0x000fe200000018ac */
[----:B------:R2:W2:Y:S01]  /*9380*/  MUFU.EX2 R241, R9 ;  /* 0x0000000900f17308 */ /* 0x0004a20000000800 */
[----:B------:R-:W-:Y:S01]  /*9390*/  MOV R177, R185 ;  /* 0x000000b900b17202 */ /* 0x000fe20000000f00 */
[----:B------:R-:W-:Y:S01]  /*93a0*/  LDSM.16.MT88.4 R28, [R211+0x1b000] ;  /* 0x01b00000d31c783b */ /* 0x000fe20000004200 */
[----:B------:R-:W-:-:S02]  /*93b0*/  MOV R178, R186 ;  /* 0x000000ba00b27202 */ /* 0x000fc40000000f00 */
[----:B------:R-:W-:Y:S02]  /*93c0*/  MOV R186, R201 ;  /* 0x000000c900ba7202 */ /* 0x000fe40000000f00 */
[----:B-1----:R-:W-:Y:S01]  /*93d0*/  HMMA.16816.F32 R116, R4, R20, R116 ;  /* 0x000000140474723c */ /* 0x002fe20000001874 */
[----:B------:R-:W-:Y:S02]  /*93e0*/  MOV R185, R203 ;  /* 0x000000cb00b97202 */ /* 0x000fe40000000f00 */
[----:B------:R-:W-:-:S05]  /*93f0*/  MOV R248, R187 ;  /* 0x000000bb00f87202 */ /* 0x000fca0000000f00 */
[----:B------:R-:W-:Y:S01]  /*9400*/  HMMA.16816.F32 R120, R4, R22, R120 ;  /* 0x000000160478723c */ /* 0x000fe20000001878 */
[----:B------:R-:W-:Y:S01]  /*9410*/  LDSM.16.MT88.4 R20, [R212+0x19000] ;  /* 0x01900000d414783b */ /* 0x000fe20000004200 */
[----:B--2---:R-:W-:-:S05]  /*9420*/  MOV R9, R186 ;  /* 0x000000ba00097202 */ /* 0x004fca0000000f00 */
[----:B------:R-:W-:Y:S01]  /*9430*/  FFMA.FTZ R9, R9, c[0x0][0x23c], -R2 ;  /* 0x00008f0009097a23 */ /* 0x000fe20000010802 */
[C---:B----4-:R-:W-:Y:S08]  /*9440*/  HMMA.16816.F32 R124, R4.reuse, R16, R124 ;  /* 0x00000010047c723c */ /* 0x050ff0000000187c */
[----:B------:R-:W-:Y:S01]  /*9450*/  HMMA.16816.F32 R32, R4, R18, R128 ;  /* 0x000000120420723c */ /* 0x000fe20000001880 */
[----:B------:R-:W1:Y:S06]  /*9460*/  LDSM.16.MT88.4 R16, [R211+0x19000] ;  /* 0x01900000d310783b */ /* 0x000e6c0000004200 */
[----:B------:R-:W-:-:S02]  /*9470*/  F2FP.PACK_AB R4, R247, R251 ;  /* 0x000000fbf704723e */ /* 0x000fc400000000ff */
[----:B------:R-:W-:Y:S02]  /*9480*/  F2FP.PACK_AB R5, R243, R244 ;  /* 0x000000f4f305723e */ /* 0x000fe400000000ff */
[----:B------:R-:W-:Y:S02]  /*9490*/  F2FP.PACK_AB R6, R245, R246 ;  /* 0x000000f6f506723e */ /* 0x000fe400000000ff */
[----:B------:R-:W-:Y:S02]  /*94a0*/  F2FP.PACK_AB R7, R241, R242 ;  /* 0x000000f2f107723e */ /* 0x000fe400000000ff */
[----:B------:R-:W-:Y:S01]  /*94b0*/  MOV R129, R179 ;  /* 0x000000b300817202 */ /* 0x000fe20000000f00 */
[----:B------:R-:W-:Y:S01]  /*94c0*/  IMAD.MOV.U32 R179, RZ, RZ, R192 ;  /* 0x000000ffffb37224 */ /* 0x000fe200078e00c0 */
[----:B------:R-:W-:Y:S02]  /*94d0*/  MOV R192, R193 ;  /* 0x000000c100c07202 */ /* 0x000fe40000000f00 */
[----:B------:R-:W-:Y:S01]  /*94e0*/  MOV R193, R194 ;  /* 0x000000c200c17202 */ /* 0x000fe20000000f00 */
[----:B---3--:R-:W-:Y:S01]  /*94f0*/  HMMA.16816.F32 R136, R4, R12, R136 ;  /* 0x0000000c0488723c */ /* 0x008fe20000001888 */
[----:B------:R-:W-:-:S02]  /*9500*/  MOV R194, R195 ;  /* 0x000000c300c27202 */ /* 0x000fc40000000f00 */
[----:B------:R-:W-:Y:S01]  /*9510*/  MOV R128, R184 ;  /* 0x000000b800807202 */ /* 0x000fe20000000f00 */
[----:B------:R-:W-:Y:S01]  /*9520*/  IMAD.MOV.U32 R184, RZ, RZ, R202 ;  /* 0x000000ffffb87224 */ /* 0x000fe200078e00ca */
[----:B------:R-:W-:Y:S02]  /*9530*/  MOV R195, R200 ;  /* 0x000000c800c37202 */ /* 0x000fe40000000f00 */
[----:B------:R-:W-:Y:S01]  /*9540*/  MOV R130, R190 ;  /* 0x000000be00827202 */ /* 0x000fe20000000f00 */
[----:B------:R-:W-:Y:S01]  /*9550*/  HMMA.16816.F32 R36, R4, R14, R36 ;  /* 0x0000000e0424723c */ /* 0x000fe20000001824 */
[----:B------:R-:W2:Y:S01]  /*9560*/  LDSM.16.MT88.4 R12, [R209+0x1b000] ;  /* 0x01b00000d10c783b */ /* 0x000ea20000004200 */
[----:B------:R-:W-:-:S06]  /*9570*/  IMAD.MOV.U32 R131, RZ, RZ, R195 ;  /* 0x000000ffff837224 */ /* 0x000fcc00078e00c3 */
[C---:B-----5:R-:W-:Y:S08]  /*9580*/  HMMA.16816.F32 R144, R4.reuse, R24, R144 ;  /* 0x000000180490723c */ /* 0x060ff00000001890 */
[C---:B-1----:R-:W-:Y:S07]  /*9590*/  HMMA.16816.F32 R200, R4.reuse, R16, R48 ;  /* 0x0000001004c8723c */ /* 0x042fee0000001830 */
[----:B------:R-:W-:Y:S01]  /*95a0*/  MOV R49, R196 ;  /* 0x000000c400317202 */ /* 0x000fe20000000f00 */
[----:B------:R-:W-:Y:S01]  /*95b0*/  IMAD.MOV.U32 R48, RZ, RZ, R198 ;  /* 0x000000ffff307224 */ /* 0x000fe200078e00c6 */
[----:B------:R-:W-:Y:S01]  /*95c0*/  HMMA.16816.F32 R44, R4, R26, R44 ;  /* 0x0000001a042c723c */ /* 0x000fe2000000182c */
[----:B------:R-:W1:Y:S01]  /*95d0*/  LDSM.16.MT88.4 R24, [R210+0x1b000] ;  /* 0x01b00000d218783b */ /* 0x000e620000004200 */
[----:B------:R-:W-:-:S02]  /*95e0*/  MOV R51, R177 ;  /* 0x000000b100337202 */ /* 0x000fc40000000f00 */
[----:B------:R-:W-:-:S04]  /*95f0*/  MOV R50, R178 ;  /* 0x000000b200327202 */ /* 0x000fc80000000f00 */
[C---:B------:R-:W-:Y:S01]  /*9600*/  HMMA.16816.F32 R196, R4.reuse, R18, R56 ;  /* 0x0000001204c4723c */ /* 0x040fe20000001838 */
[----:B------:R-:W-:Y:S06]  /*9610*/  LDSM.16.MT88.4 R16, [R209+0x1d000] ;  /* 0x01d00000d110783b */ /* 0x000fec0000004200 */
[----:B------:R-:W-:Y:S01]  /*9620*/  MOV R58, R192 ;  /* 0x000000c0003a7202 */ /* 0x000fe20000000f00 */
[----:B------:R-:W-:Y:S01]  /*9630*/  HMMA.16816.F32 R152, R4, R20, R152 ;  /* 0x000000140498723c */ /* 0x000fe20000001898 */
[----:B------:R-:W-:Y:S02]  /*9640*/  MOV R57, R193 ;  /* 0x000000c100397202 */ /* 0x000fe40000000f00 */
[----:B------:R-:W-:-:S02]  /*9650*/  MOV R56, R194 ;  /* 0x000000c200387202 */ /* 0x000fc40000000f00 */
[----:B------:R-:W-:-:S03]  /*9660*/  MOV R59, R179 ;  /* 0x000000b3003b7202 */ /* 0x000fc60000000f00 */
[C---:B------:R-:W-:Y:S01]  /*9670*/  HMMA.16816.F32 R52, R4.reuse, R22, R52 ;  /* 0x000000160434723c */ /* 0x040fe20000001834 */
[----:B------:R-:W3:Y:S07]  /*9680*/  LDSM.16.MT88.4 R20, [R212+0x1b000] ;  /* 0x01b00000d414783b */ /* 0x000eee0000004200 */
[C---:B--2---:R-:W-:Y:S07]  /*9690*/  HMMA.16816.F32 R192, R4.reuse, R12, R40 ;  /* 0x0000000c04c0723c */ /* 0x044fee0000001828 */
[----:B------:R-:W-:Y:S01]  /*96a0*/  MOV R43, R184 ;  /* 0x000000b8002b7202 */ /* 0x000fe20000000f00 */
[----:B------:R-:W-:Y:S01]  /*96b0*/  HMMA.16816.F32 R60, R4, R14, R60 ;  /* 0x0000000e043c723c */ /* 0x000fe2000000183c */
[----:B------:R-:W2:Y:S01]  /*96c0*/  LDSM.16.MT88.4 R12, [R212+0x1d000] ;  /* 0x01d00000d40c783b */ /* 0x000ea20000004200 */
[----:B------:R-:W-:Y:S01]  /*96d0*/  MOV R42, R185 ;  /* 0x000000b9002a7202 */ /* 0x000fe20000000f00 */
[----:B------:R-:W-:Y:S01]  /*96e0*/  IMAD.MOV.U32 R41, RZ, RZ, R189 ;  /* 0x000000ffff297224 */ /* 0x000fe200078e00bd */
[----:B------:R-:W-:-:S04]  /*96f0*/  MOV R40, R191 ;  /* 0x000000bf00287202 */ /* 0x000fc80000000f00 */
[C---:B-1----:R-:W-:Y:S08]  /*9700*/  HMMA.16816.F32 R68, R4.reuse, R24, R68 ;  /* 0x000000180444723c */ /* 0x042ff00000001844 */
[C---:B------:R-:W-:Y:S01]  /*9710*/  HMMA.16816.F32 R76, R4.reuse, R26, R76 ;  /* 0x0000001a044c723c */ /* 0x040fe2000000184c */
[----:B------:R-:W1:Y:S07]  /*9720*/  LDSM.16.MT88.4 R24, [R210+0x1d000] ;  /* 0x01d00000d218783b */ /* 0x000e6e0000004200 */
[C---:B------:R-:W-:Y:S07]  /*9730*/  HMMA.16816.F32 R92, R4.reuse, R28, R72 ;  /* 0x0000001c045c723c */ /* 0x040fee0000001848 */
[----:B------:R-:W-:Y:S01]  /*9740*/  MOV R75, R252 ;  /* 0x000000fc004b7202 */ /* 0x000fe20000000f00 */
[----:B---3--:R-:W-:Y:S01]  /*9750*/  HMMA.16816.F32 R84, R4, R20, R84 ;  /* 0x000000140454723c */ /* 0x008fe20000001854 */
[----:B------:R-:W-:-:S02]  /*9760*/  MOV R252, R240 ;  /* 0x000000f000fc7202 */ /* 0x000fc40000000f00 */
[----:B------:R3:W-:Y:S05]  /*9770*/  MUFU.EX2 R240, R9 ;  /* 0x0000000900f07308 */ /* 0x0007ea0000000800 */
[C---:B------:R-:W-:Y:S01]  /*9780*/  HMMA.16816.F32 R88, R4.reuse, R22, R88 ;  /* 0x000000160458723c */ /* 0x040fe20000001858 */
[----:B------:R-:W4:Y:S07]  /*9790*/  LDSM.16.MT88.4 R20, [R211+0x1d000] ;  /* 0x01d00000d314783b */ /* 0x000f2e0000004200 */
[----:B--2---:R-:W-:Y:S01]  /*97a0*/  HMMA.16816.F32 R184, R4, R12, R168 ;  /* 0x0000000c04b8723c */ /* 0x004fe200000018a8 */
[----:B---3--:R-:W-:Y:S01]  /*97b0*/  FFMA.FTZ R9, R204, c[0x0][0x23c], -R2 ;  /* 0x00008f00cc097a23 */ /* 0x008fe20000010802 */
[----:B------:R-:W-:-:S03]  /*97c0*/  MOV R204, R207 ;  /* 0x000000cf00cc7202 */ /* 0x000fc60000000f00 */
[----:B------:R2:W3:Y:S03]  /*97d0*/  MUFU.EX2 R207, R9 ;  /* 0x0000000900cf7308 */ /* 0x0004e60000000800 */
[C---:B------:R-:W-:Y:S01]  /*97e0*/  HMMA.16816.F32 R176, R4.reuse, R14, R148 ;  /* 0x0000000e04b0723c */ /* 0x040fe20000001894 */
[----:B------:R-:W5:Y:S04]  /*97f0*/  LDSM.16.MT88.4 R12, [R211+0x1f000] ;  /* 0x01f00000d30c783b */ /* 0x000f680000004200 */
[----:B------:R-:W-:Y:S03]  /*9800*/  LDSM.16.MT88.4 R148, [R210+0x19800] ;  /* 0x01980000d294783b */ /* 0x000fe60000004200 */
[----:B------:R-:W-:Y:S01]  /*9810*/  HMMA.16816.F32 R100, R4, R16, R160 ;  /* 0x000000100464723c */ /* 0x000fe200000018a0 */
[----:B--2---:R-:W-:-:S07]  /*9820*/  FFMA.FTZ R9, R40, c[0x0][0x23c], -R2 ;  /* 0x00008f0028097a23 */ /* 0x004fce0000010802 */
[C---:B------:R-:W-:Y:S01]  /*9830*/  HMMA.16816.F32 R108, R4.reuse, R18, R164 ;  /* 0x00000012046c723c */ /* 0x040fe200000018a4 */
[----:B------:R-:W-:Y:S01]  /*9840*/  FFMA.FTZ R2, R75, c[0x0][0x23c], -R2 ;  /* 0x00008f004b027a23 */ /* 0x000fe20000010802 */
[----:B------:R-:W-:Y:S01]  /*9850*/  MOV R75, R205 ;  /* 0x000000cd004b7202 */ /* 0x000fe20000000f00 */
[----:B------:R-:W-:Y:S01]  /*9860*/  IMAD.MOV.U32 R40, RZ, RZ, R41 ;  /* 0x000000ffff287224 */ /* 0x000fe200078e0029 */
[----:B------:R-:W-:Y:S01]  /*9870*/  MOV R41, R42 ;  /* 0x0000002a00297202 */ /* 0x000fe20000000f00 */
[----:B------:R2:W-:Y:S01]  /*9880*/  MUFU.EX2 R205, R2 ;  /* 0x0000000200cd7308 */ /* 0x0005e20000000800 */
[----:B------:R-:W-:Y:S01]  /*9890*/  MOV R42, R43 ;  /* 0x0000002b002a7202 */ /* 0x000fe20000000f00 */
[----:B------:R-:W3:Y:S01]  /*98a0*/  LDSM.16.MT88.4 R16, [R209+0x1f000] ;  /* 0x01f00000d110783b */ /* 0x000ee20000004200 */
[----:B------:R-:W-:Y:S01]  /*98b0*/  MOV R43, R56 ;  /* 0x00000038002b7202 */ /* 0x000fe20000000f00 */
[----:B-1----:R-:W-:Y:S01]  /*98c0*/  HMMA.16816.F32 R188, R4, R24, R172 ;  /* 0x0000001804bc723c */ /* 0x002fe200000018ac */
[----:B------:R-:W-:Y:S01]  /*98d0*/  MOV R56, R57 ;  /* 0x0000003900387202 */ /* 0x000fe20000000f00 */
[----:B------:R-:W-:Y:S01]  /*98e0*/  LDSM.16.MT88.4 R164, [R211+0x19800] ;  /* 0x01980000d3a4783b */ /* 0x000fe20000004200 */
[----:B------:R-:W-:Y:S01]  /*98f0*/  MOV R57, R58 ;  /* 0x0000003a00397202 */ /* 0x000fe20000000f00 */
[----:B------:R-:W-:Y:S01]  /*9900*/  IMAD.MOV.U32 R58, RZ, RZ, R59 ;  /* 0x000000ffff3a7224 */ /* 0x000fe200078e003b */
[----:B------:R-:W-:-:S02]  /*9910*/  MOV R59, R48 ;  /* 0x00000030003b7202 */ /* 0x000fc40000000f00 */
[----:B------:R-:W-:Y:S01]  /*9920*/  MOV R48, R49 ;  /* 0x0000003100307202 */ /* 0x000fe20000000f00 */
[C---:B----4-:R-:W-:Y:S01]  /*9930*/  HMMA.16816.F32 R172, R4.reuse, R20, R140 ;  /* 0x0000001404ac723c */ /* 0x050fe2000000188c */
[----:B------:R-:W-:Y:S01]  /*9940*/  MOV R49, R50 ;  /* 0x0000003200317202 */ /* 0x000fe20000000f00 */
[----:B------:R-:W-:Y:S01]  /*9950*/  LDSM.16.MT88.4 R140, [R209+0x19800] ;  /* 0x01980000d18c783b */ /* 0x000fe20000004200 */
[----:B------:R-:W-:Y:S01]  /*9960*/  MOV R50, R51 ;  /* 0x0000003300327202 */ /* 0x000fe20000000f00 */
[--C-:B--2---:R-:W-:Y:S01]  /*9970*/  FFMA.FTZ R2, R204, c[0x0][0x23c], -R0.reuse ;  /* 0x00008f00cc027a23 */ /* 0x104fe20000010800 */
[----:B------:R-:W-:Y:S01]  /*9980*/  MOV R51, R128 ;  /* 0x0000008000337202 */ /* 0x000fe20000000f00 */
[----:B------:R-:W-:Y:S01]  /*9990*/  IMAD.MOV.U32 R128, RZ, RZ, R129 ;  /* 0x000000ffff807224 */ /* 0x000fe200078e0081 */
[----:B------:R-:W-:Y:S01]  /*99a0*/  MOV R129, R206 ;  /* 0x000000ce00817202 */ /* 0x000fe20000000f00 */
[----:B------:R1:W-:Y:S01]  /*99b0*/  MUFU.EX2 R204, R2 ;  /* 0x0000000200cc7308 */ /* 0x0003e20000000800 */
[C---:B-----5:R-:W-:Y:S07]  /*99c0*/  HMMA.16816.F32 R124, R4.reuse, R12, R124 ;  /* 0x0000000c047c723c */ /* 0x060fee000000187c */
[----:B------:R-:W2:Y:S01]  /*99d0*/  MUFU.EX2 R206, R9 ;  /* 0x0000000900ce7308 */ /* 0x000ea20000000800 */
[----:B------:R-:W-:Y:S01]  /*99e0*/  HMMA.16816.F32 R32, R4, R14, R32 ;  /* 0x0000000e0420723c */ /* 0x000fe20000001820 */
[----:B-1----:R-:W-:Y:S01]  /*99f0*/  FFMA.FTZ R2, R40, c[0x0][0x23c], -R0 ;  /* 0x00008f0028027a23 */ /* 0x002fe20000010800 */
[----:B------:R-:W-:-:S06]  /*9a00*/  MOV R40, R41 ;  /* 0x0000002900287202 */ /* 0x000fcc0000000f00 */
[C---:B------:R-:W-:Y:S01]  /*9a10*/  HMMA.16816.F32 R96, R4.reuse, R30, R156 ;  /* 0x0000001e0460723c */ /* 0x040fe2000000189c */
[----:B------:R-:W-:Y:S01]  /*9a20*/  MOV R41, R42 ;  /* 0x0000002a00297202 */ /* 0x000fe20000000f00 */
[----:B------:R-:W1:Y:S01]  /*9a30*/  LDSM.16.MT88.4 R28, [R210+0x1f000] ;  /* 0x01f00000d21c783b */ /* 0x000e620000004200 */
[----:B------:R-:W-:Y:S01]  /*9a40*/  MOV R42, R43 ;  /* 0x0000002b002a7202 */ /* 0x000fe20000000f00 */
[----:B------:R-:W-:Y:S01]  /*9a50*/  IMAD.MOV.U32 R43, RZ, RZ, R56 ;  /* 0x000000ffff2b7224 */ /* 0x000fe200078e0038 */
[----:B------:R-:W-:Y:S01]  /*9a60*/  MOV R56, R57 ;  /* 0x0000003900387202 */ /* 0x000fe20000000f00 */
[----:B------:R-:W-:Y:S01]  /*9a70*/  IMAD.MOV.U32 R13, RZ, RZ, R40 ;  /* 0x000000ffff0d7224 */ /* 0x000fe200078e0028 */
[----:B------:R-:W-:Y:S01]  /*9a80*/  MOV R57, R58 ;  /* 0x0000003a00397202 */ /* 0x000fe20000000f00 */
[----:B------:R-:W-:Y:S01]  /*9a90*/  HMMA.16816.F32 R168, R4, R22, R132 ;  /* 0x0000001604a8723c */ /* 0x000fe20000001884 */
[----:B------:R-:W-:Y:S01]  /*9aa0*/  MOV R12, R41 ;  /* 0x00000029000c7202 */ /* 0x000fe20000000f00 */
[----:B------:R-:W-:Y:S01]  /*9ab0*/  LDSM.16.MT88.4 R156, [R212+0x19800] ;  /* 0x01980000d49c783b */ /* 0x000fe20000004200 */
[----:B------:R-:W-:-:S02]  /*9ac0*/  MOV R15, R42 ;  /* 0x0000002a000f7202 */ /* 0x000fc40000000f00 */
[----:B------:R-:W-:Y:S02]  /*9ad0*/  MOV R14, R43 ;  /* 0x0000002b000e7202 */ /* 0x000fe40000000f00 */
[----:B------:R-:W-:Y:S01]  /*9ae0*/  MOV R58, R59 ;  /* 0x0000003b003a7202 */ /* 0x000fe20000000f00 */
[----:B------:R-:W-:Y:S01]  /*9af0*/  LDSM.16.MT88.4 R40, [R209+0x1b800] ;  /* 0x01b80000d128783b */ /* 0x000fe20000004200 */
[----:B------:R-:W-:Y:S01]  /*9b00*/  MOV R59, R48 ;  /* 0x00000030003b7202 */ /* 0x000fe20000000f00 */
[----:B---3--:R-:W-:Y:S01]  /*9b10*/  HMMA.16816.F32 R20, R4, R16, R80 ;  /* 0x000000100414723c */ /* 0x008fe20000001850 */
[----:B------:R-:W-:Y:S01]  /*9b20*/  MOV R48, R49 ;  /* 0x0000003100307202 */ /* 0x000fe20000000f00 */
[----:B------:R-:W-:Y:S01]  /*9b30*/  IMAD.MOV.U32 R49, RZ, RZ, R50 ;  /* 0x000000ffff317224 */ /* 0x000fe200078e0032 */
[----:B------:R-:W-:Y:S02]  /*9b40*/  MOV R50, R51 ;  /* 0x0000003300327202 */ /* 0x000fe40000000f00 */
[----:B------:R-:W-:-:S02]  /*9b50*/  MOV R51, R128 ;  /* 0x0000008000337202 */ /* 0x000fc40000000f00 */
[----:B------:R-:W-:Y:S01]  /*9b60*/  MOV R128, R129 ;  /* 0x0000008100807202 */ /* 0x000fe20000000f00 */
[C---:B------:R-:W-:Y:S01]  /*9b70*/  HMMA.16816.F32 R16, R4.reuse, R18, R104 ;  /* 0x000000120410723c */ /* 0x040fe20000001868 */
[----:B------:R-:W-:Y:S02]  /*9b80*/  MOV R129, R130 ;  /* 0x0000008200817202 */ /* 0x000fe40000000f00 */
[----:B------:R-:W-:Y:S02]  /*9b90*/  MOV R130, R11 ;  /* 0x0000000b00827202 */ /* 0x000fe40000000f00 */
[----:B------:R3:W4:Y:S01]  /*9ba0*/  MUFU.EX2 R11, R2 ;  /* 0x00000002000b7308 */ /* 0x0007220000000800 */
[----:B------:R-:W-:Y:S01]  /*9bb0*/  MOV R80, R129 ;  /* 0x0000008100507202 */ /* 0x000fe20000000f00 */
[----:B------:R-:W-:Y:S01]  /*9bc0*/  IMAD.MOV.U32 R107, RZ, RZ, R128 ;  /* 0x000000ffff6b7224 */ /* 0x000fe200078e0080 */
[----:B------:R-:W-:Y:S01]  /*9bd0*/  MOV R81, R130 ;  /* 0x0000008200517202 */ /* 0x000fe20000000f00 */
[----:B------:R-:W-:Y:S01]  /*9be0*/  HMMA.16816.F32 R180, R4, R26, R180 ;  /* 0x0000001a04b4723c */ /* 0x000fe200000018b4 */
[----:B------:R-:W-:Y:S01]  /*9bf0*/  MOV R82, R131 ;  /* 0x0000008300527202 */ /* 0x000fe20000000f00 */
[----:B------:R-:W5:Y:S01]  /*9c00*/  LDSM.16.MT88.4 R24, [R212+0x1f000] ;  /* 0x01f00000d418783b */ /* 0x000f620000004200 */
[----:B------:R-:W-:-:S02]  /*9c10*/  F2FP.PACK_AB R128, R207, R240 ;  /* 0x000000f0cf80723e */ /* 0x000fc400000000ff */
[----:B--2---:R-:W-:Y:S02]  /*9c20*/  F2FP.PACK_AB R130, R205, R206 ;  /* 0x000000cecd82723e */ /* 0x004fe400000000ff */
[----:B------:R-:W-:Y:S01]  /*9c30*/  MOV R105, R49 ;  /* 0x0000003100697202 */ /* 0x000fe20000000f00 */
[C---:B-1----:R-:W-:Y:S01]  /*9c40*/  HMMA.16816.F32 R132, R4.reuse, R28, R64 ;  /* 0x0000001c0484723c */ /* 0x042fe20000001840 */
[----:B------:R-:W-:Y:S01]  /*9c50*/  MOV R83, R50 ;  /* 0x0000003200537202 */ /* 0x000fe20000000f00 */
[----:B------:R-:W-:Y:S01]  /*9c60*/  LDSM.16.MT88.4 R64, [R211+0x1b800] ;  /* 0x01b80000d340783b */ /* 0x000fe20000004200 */
[----:B------:R-:W-:Y:S01]  /*9c70*/  MOV R106, R51 ;  /* 0x00000033006a7202 */ /* 0x000fe20000000f00 */
[--C-:B---3--:R-:W-:Y:S01]  /*9c80*/  FFMA.FTZ R2, R10, c[0x0][0x23c], -R0.reuse ;  /* 0x00008f000a027a23 */ /* 0x108fe20000010800 */
[----:B----4-:R-:W-:Y:S01]  /*9c90*/  F2FP.PACK_AB R129, R11, R204 ;  /* 0x000000cc0b81723e */ /* 0x010fe200000000ff */
[----:B------:R-:W-:Y:S01]  /*9ca0*/  FFMA.FTZ R0, R75, c[0x0][0x23c], -R0 ;  /* 0x00008f004b007a23 */ /* 0x000fe20000010800 */
[----:B------:R-:W-:Y:S01]  /*9cb0*/  MOV R104, R48 ;  /* 0x0000003000687202 */ /* 0x000fe20000000f00 */
[----:B------:R1:W-:Y:S01]  /*9cc0*/  MUFU.EX2 R10, R2 ;  /* 0x00000002000a7308 */ /* 0x0003e20000000800 */
[----:B------:R-:W-:Y:S01]  /*9cd0*/  HMMA.16816.F32 R28, R4, R30, R112 ;  /* 0x0000001e041c723c */ /* 0x000fe20000001870 */
[----:B------:R-:W-:Y:S04]  /*9ce0*/  LDSM.16.MT88.4 R48, [R210+0x1b800] ;  /* 0x01b80000d230783b */ /* 0x000fe80000004200 */
[----:B------:R-:W-:Y:S02]  /*9cf0*/  LDSM.16.MT88.4 R72, [R209+0x1d800] ;  /* 0x01d80000d148783b */ /* 0x000fe40000004200 */
[----:B------:R-:W2:Y:S01]  /*9d00*/  MUFU.EX2 R9, R0 ;  /* 0x0000000000097308 */ /* 0x000ea20000000800 */
[----:B------:R-:W-:Y:S01]  /*9d10*/  MOV R112, R56 ;  /* 0x0000003800707202 */ /* 0x000fe20000000f00 */
[----:B------:R-:W-:Y:S01]  /*9d20*/  IMAD.MOV.U32 R114, RZ, RZ, R58 ;  /* 0x000000ffff727224 */ /* 0x000fe200078e003a */
[----:B------:R-:W-:-:S02]  /*9d30*/  MOV R113, R57 ;  /* 0x0000003900717202 */ /* 0x000fc40000000f00 */
[----:B------:R-:W-:Y:S02]  /*9d40*/  MOV R115, R59 ;  /* 0x0000003b00737202 */ /* 0x000fe40000000f00 */
[----:B------:R-:W3:Y:S01]  /*9d50*/  LDSM.16.MT88.4 R56, [R212+0x1b800] ;  /* 0x01b80000d438783b */ /* 0x000ee20000004200 */
[----:B-1----:R-:W-:Y:S02]  /*9d60*/  MOV R2, R104 ;  /* 0x0000006800027202 */ /* 0x002fe40000000f00 */
[----:B--2---:R-:W-:Y:S02]  /*9d70*/  F2FP.PACK_AB R131, R9, R10 ;  /* 0x0000000a0983723e */ /* 0x004fe400000000ff */
[----:B------:R-:W-:Y:S01]  /*9d80*/  MOV R0, R105 ;  /* 0x0000006900007202 */ /* 0x000fe20000000f00 */
[----:B-----5:R-:W-:Y:S08]  /*9d90*/  HMMA.16816.F32 R116, R4, R24, R116 ;  /* 0x000000180474723c */ /* 0x020ff00000001874 */
[C---:B------:R-:W-:Y:S08]  /*9da0*/  HMMA.16816.F32 R136, R128.reuse, R140, R136 ;  /* 0x0000008c8088723c */ /* 0x040ff00000001888 */
[C---:B------:R-:W-:Y:S08]  /*9db0*/  HMMA.16816.F32 R140, R128.reuse, R142, R36 ;  /* 0x0000008e808c723c */ /* 0x040ff00000001824 */
[C---:B------:R-:W-:Y:S07]  /*9dc0*/  HMMA.16816.F32 R160, R128.reuse, R164, R200 ;  /* 0x000000a480a0723c */ /* 0x040fee00000018c8 */
[----:B------:R-:W-:Y:S01]  /*9dd0*/  MOV R200, R115 ;  /* 0x0000007300c87202 */ /* 0x000fe20000000f00 */
[----:B------:R-:W-:Y:S01]  /*9de0*/  HMMA.16816.F32 R36, R128, R40, R192 ;  /* 0x000000288024723c */ /* 0x000fe200000018c0 */
[----:B------:R-:W-:Y:S01]  /*9df0*/  IMAD.MOV.U32 R201, RZ, RZ, R114 ;  /* 0x000000ffffc97224 */ /* 0x000fe200078e0072 */
[----:B------:R-:W-:-:S02]  /*9e00*/  MOV R202, R113 ;  /* 0x0000007100ca7202 */ /* 0x000fc40000000f00 */
[----:B------:R-:W-:Y:S02]  /*9e10*/  MOV R203, R112 ;  /* 0x0000007000cb7202 */ /* 0x000fe40000000f00 */
[----:B------:R-:W-:Y:S01]  /*9e20*/  LDSM.16.MT88.4 R112, [R210+0x1f800] ;  /* 0x01f80000d270783b */ /* 0x000fe20000004200 */
[----:B------:R-:W-:Y:S01]  /*9e30*/  MOV R194, R82 ;  /* 0x0000005200c27202 */ /* 0x000fe20000000f00 */
[----:B------:R-:W-:Y:S01]  /*9e40*/  HMMA.16816.F32 R164, R128, R166, R196 ;  /* 0x000000a680a4723c */ /* 0x000fe200000018c4 */
[----:B------:R-:W-:-:S03]  /*9e50*/  MOV R195, R83 ;  /* 0x0000005300c37202 */ /* 0x000fc60000000f00 */
[----:B------:R-:W-:-:S03]  /*9e60*/  FFMA.FTZ R0, R0, R8, R194 ;  /* 0x0000000800007223 */ /* 0x000fc600000100c2 */
[----:B------:R-:W-:Y:S01]  /*9e70*/  MOV R196, R106 ;  /* 0x0000006a00c47202 */ /* 0x000fe20000000f00 */
[----:B------:R-:W-:Y:S01]  /*9e80*/  FADD.FTZ R2, R2, R0 ;  /* 0x0000000002027221 */ /* 0x000fe20000010000 */
[----:B------:R-:W-:Y:S01]  /*9e90*/  MOV R197, R107 ;  /* 0x0000006b00c57202 */ /* 0x000fe20000000f00 */
[----:B------:R-:W-:Y:S01]  /*9ea0*/  IMAD.MOV.U32 R199, RZ, RZ, R80 ;  /* 0x000000ffffc77224 */ /* 0x000fe200078e0050 */
[----:B------:R-:W-:Y:S01]  /*9eb0*/  MOV R198, R81 ;  /* 0x0000005100c67202 */ /* 0x000fe20000000f00 */
[----:B------:R-:W-:Y:S01]  /*9ec0*/  FFMA.FTZ R3, R196, R3, R195 ;  /* 0x00000003c4037223 */ /* 0x000fe200000100c3 */
[C---:B------:R-:W-:Y:S01]  /*9ed0*/  HMMA.16816.F32 R152, R128.reuse, R156, R152 ;  /* 0x0000009c8098723c */ /* 0x040fe20000001898 */
[----:B------:R-:W1:Y:S02]  /*9ee0*/  LDSM.16.MT88.4 R80, [R210+0x1d800] ;  /* 0x01d80000d250783b */ /* 0x000e640000004200 */
[----:B------:R-:W-:Y:S02]  /*9ef0*/  FADD.FTZ R0, R197, R3 ;  /* 0x00000003c5007221 */ /* 0x000fe40000010000 */
[----:B------:R-:W-:Y:S01]  /*9f00*/  FADD.FTZ R2, R198, R2 ;  /* 0x00000002c6027221 */ /* 0x000fe20000010000 */
[----:B------:R-:W-:Y:S01]  /*9f10*/  LDSM.16.MT88.4 R104, [R209+0x1f800] ;  /* 0x01f80000d168783b */ /* 0x000fe20000004200 */
        /* <DEDUP_REMOVED lines=22> */
[----:B------:R-:W-:Y:S01]  /*a080*/  LDSM.16.MT88.4 R120, [R212+0x1f800] ;  /* 0x01f80000d478783b */ /* 0x000fe20000004200 */
[----:B------:R-:W-:Y:S02]  /*a090*/  FADD.FTZ R2, R245, R2 ;  /* 0x00000002f5027221 */ /* 0x000fe40000010000 */
[----:B------:R-:W-:Y:S01]  /*a0a0*/  FADD.FTZ R0, R241, R0 ;  /* 0x00000000f1007221 */ /* 0x000fe20000010000 */
[----:B------:R-:W-:Y:S01]  /*a0b0*/  LDSM.16.MT88.4 R4, [R211+0x1f800] ;  /* 0x01f80000d304783b */ /* 0x000fe20000004200 */
[----:B------:R-:W-:-:S02]  /*a0c0*/  FADD.FTZ R2, R240, R2 ;  /* 0x00000002f0027221 */ /* 0x000fc40000010000 */
[C---:B------:R-:W-:Y:S01]  /*a0d0*/  HMMA.16816.F32 R56, R128.reuse, R58, R88 ;  /* 0x0000003a8038723c */ /* 0x040fe20000001858 */
[----:B------:R-:W2:Y:S01]  /*a0e0*/  LDSM.16.MT88.4 R88, [R212+0x1d800] ;  /* 0x01d80000d458783b */ /* 0x000ea20000004200 */
[----:B------:R-:W-:Y:S02]  /*a0f0*/  FADD.FTZ R0, R204, R0 ;  /* 0x00000000cc007221 */ /* 0x000fe40000010000 */
[----:B------:R-:W-:Y:S02]  /*a100*/  FADD.FTZ R2, R207, R2 ;  /* 0x00000002cf027221 */ /* 0x000fe40000010000 */
[----:B------:R-:W-:Y:S02]  /*a110*/  FADD.FTZ R0, R11, R0 ;  /* 0x000000000b007221 */ /* 0x000fe40000010000 */
[----:B------:R-:W-:Y:S01]  /*a120*/  HMMA.16816.F32 R64, R128, R66, R96 ;  /* 0x000000428040723c */ /* 0x000fe20000001860 */
[----:B------:R-:W3:Y:S01]  /*a130*/  LDSM.16.MT88.4 R96, [R211+0x1d800] ;  /* 0x01d80000d360783b */ /* 0x000ee20000004200 */
[----:B------:R-:W-:-:S02]  /*a140*/  FADD.FTZ R2, R206, R2 ;  /* 0x00000002ce027221 */ /* 0x000fc40000010000 */
[----:B------:R-:W-:Y:S02]  /*a150*/  FADD.FTZ R0, R10, R0 ;  /* 0x000000000a007221 */ /* 0x000fe40000010000 */
[----:B------:R-:W-:Y:S02]  /*a160*/  FADD.FTZ R2, R205, R2 ;  /* 0x00000002cd027221 */ /* 0x000fe40000010000 */
[----:B------:R-:W-:Y:S01]  /*a170*/  FADD.FTZ R0, R9, R0 ;  /* 0x0000000009007221 */ /* 0x000fe20000010000 */
[C---:B------:R-:W-:Y:S02]  /*a180*/  HMMA.16816.F32 R144, R128.reuse, R148, R144 ;  /* 0x000000948090723c */ /* 0x040fe40000001890 */
[----:B------:R4:W-:Y:S04]  /*a190*/  STL [R1], R2 ;  /* 0x0000000201007387 */ /* 0x0009e80000100800 */
[----:B------:R4:W-:Y:S02]  /*a1a0*/  STL [R1+0x4], R0 ;  /* 0x0000040001007387 */ /* 0x0009e40000100800 */
[C---:B------:R-:W-:Y:S08]  /*a1b0*/  HMMA.16816.F32 R148, R128.reuse, R150, R44 ;  /* 0x000000968094723c */ /* 0x040ff0000000182c */
[C---:B------:R-:W-:Y:S08]  /*a1c0*/  HMMA.16816.F32 R44, R128.reuse, R48, R68 ;  /* 0x00000030802c723c */ /* 0x040ff00000001844 */
[C---:B------:R-:W-:Y:S08]  /*a1d0*/  HMMA.16816.F32 R68, R128.reuse, R72, R100 ;  /* 0x000000488044723c */ /* 0x040ff00000001864 */
[C---:B------:R-:W-:Y:S08]  /*a1e0*/  HMMA.16816.F32 R48, R128.reuse, R50, R76 ;  /* 0x000000328030723c */ /* 0x040ff0000000184c */
[C---:B------:R-:W-:Y:S08]  /*a1f0*/  HMMA.16816.F32 R72, R128.reuse, R74, R108 ;  /* 0x0000004a8048723c */ /* 0x040ff0000000186c */
[C---:B-1----:R-:W-:Y:S08]  /*a200*/  HMMA.16816.F32 R76, R128.reuse, R80, R188 ;  /* 0x00000050804c723c */ /* 0x042ff000000018bc */
[C---:B--2---:R-:W-:Y:S08]  /*a210*/  HMMA.16816.F32 R84, R128.reuse, R88, R184 ;  /* 0x000000588054723c */ /* 0x044ff000000018b8 */
[C---:B---3--:R-:W-:Y:S08]  /*a220*/  HMMA.16816.F32 R92, R128.reuse, R96, R172 ;  /* 0x00000060805c723c */ /* 0x048ff000000018ac */
[C---:B------:R-:W-:Y:S08]  /*a230*/  HMMA.16816.F32 R100, R128.reuse, R104, R20 ;  /* 0x000000688064723c */ /* 0x040ff00000001814 */
[C---:B------:R-:W-:Y:S07]  /*a240*/  HMMA.16816.F32 R108, R128.reuse, R112, R132 ;  /* 0x00000070806c723c */ /* 0x040fee0000001884 */
[----:B------:R-:W-:Y:S01]  /*a250*/  MOV R132, R249 ;  /* 0x000000f900847202 */ /* 0x000fe20000000f00 */
[----:B------:R-:W-:Y:S01]  /*a260*/  HMMA.16816.F32 R116, R128, R120, R116 ;  /* 0x000000788074723c */ /* 0x000fe20000001874 */
[----:B------:R-:W-:-:S07]  /*a270*/  MOV R133, R250 ;  /* 0x000000fa00857202 */ /* 0x000fce0000000f00 */
        /* <DEDUP_REMOVED lines=9> */
[----:B----4-:R-:W2:Y:S04]  /*a310*/  LDL.64 R14, [R1+0x30] ;  /* 0x00003000010e7983 */ /* 0x010ea80000100a00 */
[----:B------:R-:W3:Y:S01]  /*a320*/  LDL.64 R12, [R1+0x10] ;  /* 0x00001000010c7983 */ /* 0x000ee20000100a00 */
[----:B------:R-:W-:Y:S01]  /*a330*/  UIADD3 UR15, UR8, -0x3, URZ ;  /* 0xfffffffd080f7890 */ /* 0x000fe2000fffe03f */
[----:B------:R-:W-:-:S04]  /*a340*/  DEPBAR.LE SB0, 0x0 ;  /* 0x000080000000791a */ /* 0x000fc80000000000 */
[----:B------:R-:W-:Y:S01]  /*a350*/  USHF.R.S32.HI UR12, URZ, 0x1f, UR15 ;  /* 0x0000001f3f0c7899 */ /* 0x000fe2000801140f */
[----:B------:R-:W-:Y:S01]  /*a360*/  IMAD.MOV.U32 R6, RZ, RZ, c[0x0][0x1a4] ;  /* 0x00006900ff067624 */ /* 0x000fe200078e00ff */
[----:B------:R-:W-:Y:S02]  /*a370*/  ULDC.64 UR4, c[0x0][0x1a0] ;  /* 0x0000680000047ab9 */ /* 0x000fe40000000a00 */
[----:B------:R-:W-:Y:S02]  /*a380*/  UIMAD UR12, UR12, UR4, URZ ;  /* 0x000000040c0c72a4 */ /* 0x000fe4000f8e023f */
[----:B------:R-:W-:Y:S02]  /*a390*/  UIMAD.WIDE.U32 UR20, UR15, UR4, URZ ;  /* 0x000000040f1472a5 */ /* 0x000fe4000f8e003f */
[----:B------:R-:W-:Y:S02]  /*a3a0*/  UIMAD UR5, UR15, UR5, UR12 ;  /* 0x000000050f0572a4 */ /* 0x000fe4000f8e020c */
[----:B------:R-:W-:-:S02]  /*a3b0*/  UISETP.GT.AND UP0, UPT, UR15, UR9, UPT ;  /* 0x000000090f00728c */ /* 0x000fc4000bf04270 */
[----:B------:R-:W-:Y:S01]  /*a3c0*/  UIADD3 UR5, UR21, UR5, URZ ;  /* 0x0000000515057290 */ /* 0x000fe2000fffe03f */
[----:B------:R-:W-:Y:S02]  /*a3d0*/  IMAD.U32 R4, RZ, RZ, UR20 ;  /* 0x00000014ff047e24 */ /* 0x000fe4000f8e00ff */
[----:B------:R-:W-:Y:S02]  /*a3e0*/  IMAD.U32 R5, RZ, RZ, UR21 ;  /* 0x00000015ff057e24 */ /* 0x000fe4000f8e00ff */
[----:B------:R-:W-:Y:S02]  /*a3f0*/  IMAD.MOV.U32 R5, RZ, RZ, c[0x0][0x1a0] ;  /* 0x00006800ff057624 */ /* 0x000fe400078e00ff */
[----:B------:R-:W-:Y:S01]  /*a400*/  IMAD.U32 R3, RZ, RZ, UR5 ;  /* 0x00000005ff037e24 */ /* 0x000fe2000f8e00ff */
[----:B------:R-:W-:Y:S01]  /*a410*/  BAR.SYNC.DEFER_BLOCKING 0x0 ;  /* 0x0000000000007b1d */ /* 0x000fe20000010000 */
[----:B--2---:R-:W-:-:S04]  /*a420*/  LEA R0, P0, R4, R14, 0x6 ;  /* 0x0000000e04007211 */ /* 0x004fc800078030ff */
[----:B------:R-:W-:Y:S02]  /*a430*/  LEA R2, P1, R0, c[0x0][0x170], 0x1 ;  /* 0x00005c0000027a11 */ /* 0x000fe400078208ff */
[----:B---3--:R-:W-:Y:S02]  /*a440*/  LEA.HI.X R3, R4, R13, R3, 0x6, P0 ;  /* 0x0000000d04037211 */ /* 0x008fe400000f3403 */
[----:B------:R-:W-:Y:S02]  /*a450*/  LEA R4, P0, R5, R2, 0x6 ;  /* 0x0000000205047211 */ /* 0x000fe400078030ff */
[----:B------:R-:W-:-:S04]  /*a460*/  LEA.HI.X R3, R0, c[0x0][0x174], R3, 0x1, P1 ;  /* 0x00005d0000037a11 */ /* 0x000fc800008f0c03 */
[----:B------:R-:W-:Y:S01]  /*a470*/  LEA.HI.X R5, R5, R3, R6, 0x6, P0 ;  /* 0x0000000305057211 */ /* 0x000fe200000f3406 */
[----:B------:R-:W-:Y:S01]  /*a480*/  @!PT LDS RZ, [RZ] ;  /* 0x00000000fffff984 */ /* 0x000fe20000000800 */
[----:B------:R-:W-:Y:S01]  /*a490*/  @!PT LDS RZ, [RZ] ;  /* 0x00000000fffff984 */ /* 0x000fe20000000800 */
[----:B------:R-:W-:Y:S01]  /*a4a0*/  @!PT LDS RZ, [RZ] ;  /* 0x00000000fffff984 */ /* 0x000fe20000000800 */
[----:B------:R1:W-:Y:S01]  /*a4b0*/  LDGSTS.E.BYPASS.LTC128B.128 [R235+0x18000], [R2.64] ;  /* 0x1800000002eb7fae */ /* 0x0003e2000b901d52 */
[----:B------:R-:W-:-:S03]  /*a4c0*/  PLOP3.LUT P0, PT, PT, PT, UP0, 0x80, 0x0 ;  /* 0x000000000000781c */ /* 0x000fc60003f0f008 */
[----:B------:R1:W-:Y:S04]  /*a4d0*/  LDGSTS.E.BYPASS.LTC128B.128 [R235+0x1a000], [R2.64+0x80] ;  /* 0x1a00008002eb7fae */ /* 0x0003e8000b901d52 */
[----:B------:R1:W-:Y:S04]  /*a4e0*/  LDGSTS.E.BYPASS.LTC128B.128 [R235+0x1c000], [R2.64+0x100] ;  /* 0x1c00010002eb7fae */ /* 0x0003e8000b901d52 */
[----:B------:R1:W-:Y:S04]  /*a4f0*/  LDGSTS.E.BYPASS.LTC128B.128 [R235+0x1e000], [R2.64+0x180] ;  /* 0x1e00018002eb7fae */ /* 0x0003e8000b901d52 */
[----:B------:R2:W-:Y:S04]  /*a500*/  LDGSTS.E.BYPASS.LTC128B.128 [R235+0x19000], [R4.64] ;  /* 0x1900000004eb7fae */ /* 0x0005e8000b901d52 */
[----:B------:R2:W-:Y:S04]  /*a510*/  LDGSTS.E.BYPASS.LTC128B.128 [R235+0x1b000], [R4.64+0x80] ;  /* 0x1b00008004eb7fae */ /* 0x0005e8000b901d52 */
[----:B------:R2:W-:Y:S04]  /*a520*/  LDGSTS.E.BYPASS.LTC128B.128 [R235+0x1d000], [R4.64+0x100] ;  /* 0x1d00010004eb7fae */ /* 0x0005e8000b901d52 */
[----:B------:R2:W-:Y:S04]  /*a530*/  LDGSTS.E.BYPASS.LTC128B.128 [R235+0x1f000], [R4.64+0x180] ;  /* 0x1f00018004eb7fae */ /* 0x0005e8000b901d52 */
[----:B------:R-:W-:Y:S04]  /*a540*/  LDSM.16.M88.4 R20, [R208+0x10000] ;  /* 0x01000000d014783b */ /* 0x000fe80000000200 */
[----:B------:R-:W-:Y:S04]  /*a550*/  LDSM.16.M88.4 R16, [R208+0x10800] ;  /* 0x01080000d010783b */ /* 0x000fe80000000200 */
[----:B------:R-:W-:Y:S04]  /*a560*/  LDSM.16.M88.4 R12, [R208+0x11000] ;  /* 0x01100000d00c783b */ /* 0x000fe80000000200 */
[----:B------:R-:W-:Y:S04]  /*a570*/  LDSM.16.M88.4 R32, [R208+0x11800] ;  /* 0x01180000d020783b */ /* 0x000fe80000000200 */
[----:B------:R-:W-:Y:S04]  /*a580*/  LDSM.16.M88.4 R8, [R216] ;  /* 0x00000000d808783b */ /* 0x000fe80000000200 */
[----:B------:R-:W-:Y:S04]  /*a590*/  LDSM.16.M88.4 R176, [R219] ;  /* 0x00000000dbb0783b */ /* 0x000fe80000000200 */
[----:B--2---:R-:W2:Y:S04]  /*a5a0*/  LDSM.16.M88.4 R4, [R215] ;  /* 0x00000000d704783b */ /* 0x004ea80000000200 */
[----:B------:R-:W3:Y:S04]  /*a5b0*/  LDSM.16.M88.4 R172, [R234] ;  /* 0x00000000eaac783b */ /* 0x000ee80000000200 */
[----:B------:R-:W4:Y:S04]  /*a5c0*/  LDSM.16.M88.4 R192, [R233] ;  /* 0x00000000e9c0783b */ /* 0x000f280000000200 */
[----:B------:R-:W5:Y:S04]  /*a5d0*/  LDSM.16.M88.4 R240, [R232] ;  /* 0x00000000e8f0783b */ /* 0x000f680000000200 */
[----:B------:R-:W-:Y:S04]  /*a5e0*/  LDSM.16.M88.4 R204, [R214+0x10000] ;  /* 0x01000000d6cc783b */ /* 0x000fe80000000200 */
[----:B------:R-:W0:Y:S01]  /*a5f0*/  LDGDEPBAR ;  /* 0x00000000000079af */ /* 0x000e220000000000 */
[C---:B--2---:R-:W-:Y:S08]  /*a600*/  HMMA.16816.F32 R168, R4.reuse, R20, RZ ;  /* 0x0000001404a8723c */ /* 0x044ff000000018ff */
[C---:B------:R-:W-:Y:S08]  /*a610*/  HMMA.16816.F32 R132, R4.reuse, R22, RZ ;  /* 0x000000160484723c */ /* 0x040ff000000018ff */
[C---:B------:R-:W-:Y:S08]  /*a620*/  HMMA.16816.F32 R28, R4.reuse, R16, RZ ;  /* 0x00000010041c723c */ /* 0x040ff000000018ff */
[C---:B------:R-:W-:Y:S08]  /*a630*/  HMMA.16816.F32 R24, R4.reuse, R18, RZ ;  /* 0x000000120418723c */ /* 0x040ff000000018ff */
[C---:B------:R-:W-:Y:S08]  /*a640*/  HMMA.16816.F32 R20, R4.reuse, R12, RZ ;  /* 0x0000000c0414723c */ /* 0x040ff000000018ff */
[C---:B------:R-:W-:Y:S08]  /*a650*/  HMMA.16816.F32 R16, R4.reuse, R14, RZ ;  /* 0x0000000e0410723c */ /* 0x040ff000000018ff */
[C---:B------:R-:W-:Y:S08]  /*a660*/  HMMA.16816.F32 R12, R4.reuse, R32, RZ ;  /* 0x00000020040c723c */ /* 0x040ff000000018ff */
[----:B------:R-:W-:Y:S01]  /*a670*/  HMMA.16816.F32 R184, R4, R34, RZ ;  /* 0x0000002204b8723c */ /* 0x000fe200000018ff */
[----:B------:R-:W2:Y:S07]  /*a680*/  LDSM.16.M88.4 R4, [R218] ;  /* 0x00000000da04783b */ /* 0x000eae0000000200 */
[C---:B------:R-:W-:Y:S01]  /*a690*/  HMMA.16816.F32 R188, R8.reuse, R176, R168 ;  /* 0x000000b008bc723c */ /* 0x040fe200000018a8 */
[----:B------:R-:W1:Y:S07]  /*a6a0*/  LDSM.16.M88.4 R168, [R214+0x10800] ;  /* 0x01080000d6a8783b */ /* 0x000e6e0000000200 */
[C---:B------:R-:W-:Y:S01]  /*a6b0*/  HMMA.16816.F32 R200, R8.reuse, R178, R132 ;  /* 0x000000b208c8723c */ /* 0x040fe20000001884 */
[----:B------:R-:W1:Y:S07]  /*a6c0*/  LDSM.16.M88.4 R132, [R214+0x11000] ;  /* 0x01100000d684783b */ /* 0x000e6e0000000200 */
[C---:B---3--:R-:W-:Y:S01]  /*a6d0*/  HMMA.16816.F32 R196, R8.reuse, R172, R28 ;  /* 0x000000ac08c4723c */ /* 0x048fe2000000181c */
[----:B------:R-:W3:Y:S07]  /*a6e0*/  LDSM.16.M88.4 R28, [R214+0x11800] ;  /* 0x01180000d61c783b */ /* 0x000eee0000000200 */
[C---:B------:R-:W-:Y:S08]  /*a6f0*/  HMMA.16816.F32 R180, R8.reuse, R174, R24 ;  /* 0x000000ae08b4723c */ /* 0x040ff00000001818 */
[C---:B----4-:R-:W-:Y:S01]  /*a700*/  HMMA.16816.F32 R176, R8.reuse, R192, R20 ;  /* 0x000000c008b0723c */ /* 0x050fe20000001814 */
[----:B------:R-:W-:Y:S07]  /*a710*/  LDSM.16.M88.4 R20, [R213] ;  /* 0x00000000d514783b */ /* 0x000fee0000000200 */
[C---:B------:R-:W-:Y:S08]  /*a720*/  HMMA.16816.F32 R172, R8.reuse, R194, R16 ;  /* 0x000000c208ac723c */ /* 0x040ff00000001810 */
[C---:B-----5:R-:W-:Y:S08]  /*a730*/  HMMA.16816.F32 R32, R8.reuse, R240, R12 ;  /* 0x000000f00820723c */ /* 0x060ff0000000180c */
[----:B------:R-:W-:Y:S01]  /*a740*/  HMMA.16816.F32 R24, R8, R242, R184 ;  /* 0x000000f20818723c */ /* 0x000fe200000018b8 */
[----:B------:R-:W4:Y:S04]  /*a750*/  LDSM.16.M88.4 R8, [R217] ;  /* 0x00000000d908783b */ /* 0x000f280000000200 */
[----:B------:R-:W-:Y:S03]  /*a760*/  LDSM.16.M88.4 R240, [R208+0x16000] ;  /* 0x01600000d0f0783b */ /* 0x000fe60000000200 */
[C---:B--2---:R-:W-:Y:S01]  /*a770*/  HMMA.16816.F32 R16, R4.reuse, R204, R188 ;  /* 0x000000cc0410723c */ /* 0x044fe200000018bc */
[----:B------:R-:W2:Y:S07]  /*a780*/  LDSM.16.M88.4 R188, [R213+0x800] ;  /* 0x00080000d5bc783b */ /* 0x000eae0000000200 */
[C---:B------:R-:W-:Y:S01]  /*a790*/  HMMA.16816.F32 R12, R4.reuse, R206, R200 ;  /* 0x000000ce040c723c */ /* 0x040fe200000018c8 */
[----:B------:R-:W-:Y:S04]  /*a7a0*/  LDSM.16.M88.4 R200, [R208+0x13000] ;  /* 0x01300000d0c8783b */ /* 0x000fe80000000200 */
[----:B------:R-:W-:Y:S03]  /*a7b0*/  LDSM.16.M88.4 R204, [R213+0x5800] ;  /* 0x00580000d5cc783b */ /* 0x000fe60000000200 */
[C---:B-1----:R-:W-:Y:S08]  /*a7c0*/  HMMA.16816.F32 R196, R4.reuse, R168, R196 ;  /* 0x000000a804c4723c */ /* 0x042ff000000018c4 */
[C---:B------:R-:W-:Y:S08]  /*a7d0*/  HMMA.16816.F32 R168, R4.reuse, R170, R180 ;  /* 0x000000aa04a8723c */ /* 0x040ff000000018b4 */
[C---:B------:R-:W-:Y:S08]  /*a7e0*/  HMMA.16816.F32 R184, R4.reuse, R132, R176 ;  /* 0x0000008404b8723c */ /* 0x040ff000000018b0 */
[C---:B------:R-:W-:Y:S01]  /*a7f0*/  HMMA.16816.F32 R180, R4.reuse, R134, R172 ;  /* 0x0000008604b4723c */ /* 0x040fe200000018ac */
[----:B------:R-:W1:Y:S07]  /*a800*/  LDSM.16.M88.4 R172, [R213+0x1000] ;  /* 0x00100000d5ac783b */ /* 0x000e6e0000000200 */
[C---:B---3--:R-:W-:Y:S01]  /*a810*/  HMMA.16816.F32 R132, R4.reuse, R30, R24 ;  /* 0x0000001e0484723c */ /* 0x048fe20000001818 */
[----:B------:R-:W3:Y:S07]  /*a820*/  LDSM.16.M88.4 R24, [R213+0x1800] ;  /* 0x00180000d518783b */ /* 0x000eee0000000200 */
[----:B------:R-:W-:Y:S01]  /*a830*/  HMMA.16816.F32 R176, R4, R28, R32 ;  /* 0x0000001c04b0723c */ /* 0x000fe20000001820 */
[----:B------:R-:W-:Y:S04]  /*a840*/  LDSM.16.M88.4 R4, [R215+0x4000] ;  /* 0x00400000d704783b */ /* 0x000fe80000000200 */
[----:B------:R-:W-:Y:S03]  /*a850*/  LDSM.16.M88.4 R28, [R208+0x12800] ;  /* 0x01280000d01c783b */ /* 0x000fe60000000200 */
[C---:B----4-:R-:W-:Y:S08]  /*a860*/  HMMA.16816.F32 R32, R8.reuse, R20, R16 ;  /* 0x000000140820723c */ /* 0x050ff00000001810 */
[C---:B------:R-:W-:Y:S01]  /*a870*/  HMMA.16816.F32 R16, R8.reuse, R22, R12 ;  /* 0x000000160810723c */ /* 0x040fe2000000180c */
[----:B------:R-:W4:Y:S07]  /*a880*/  LDSM.16.M88.4 R20, [R208+0x12000] ;  /* 0x01200000d014783b */ /* 0x000f2e0000000200 */
[C---:B--2---:R-:W-:Y:S08]  /*a890*/  HMMA.16816.F32 R12, R8.reuse, R188, R196 ;  /* 0x000000bc080c723c */ /* 0x044ff000000018c4 */
[C---:B------:R-:W-:Y:S08]  /*a8a0*/  HMMA.16816.F32 R168, R8.reuse, R190, R168 ;  /* 0x000000be08a8723c */ /* 0x040ff000000018a8 */
[C---:B-1----:R-:W-:Y:S08]  /*a8b0*/  HMMA.16816.F32 R192, R8.reuse, R172, R184 ;  /* 0x000000ac08c0723c */ /* 0x042ff000000018b8 */
[C---:B------:R-:W-:Y:S08]  /*a8c0*/  HMMA.16816.F32 R196, R8.reuse, R174, R180 ;  /* 0x000000ae08c4723c */ /* 0x040ff000000018b4 */
[----:B---3--:R-:W-:Y:S01]  /*a8d0*/  HMMA.16816.F32 R184, R8, R26, R132 ;  /* 0x0000001a08b8723c */ /* 0x008fe20000001884 */
[----:B------:R-:W1:Y:S07]  /*a8e0*/  LDSM.16.M88.4 R132, [R208+0x13800] ;  /* 0x01380000d084783b */ /* 0x000e6e0000000200 */
[C---:B----4-:R-:W-:Y:S01]  /*a8f0*/  HMMA.16816.F32 R180, R4.reuse, R20, R32 ;  /* 0x0000001404b4723c */ /* 0x050fe20000001820 */
[----:B------:R-:W-:Y:S07]  /*a900*/  LDSM.16.M88.4 R32, [R229] ;  /* 0x00000000e520783b */ /* 0x000fee0000000200 */
[----:B------:R-:W-:Y:S08]  /*a910*/  HMMA.16816.F32 R172, R4, R22, R16 ;  /* 0x0000001604ac723c */ /* 0x000ff00000001810 */
[----:B------:R-:W-:Y:S01]  /*a920*/  HMMA.16816.F32 R188, R8, R24, R176 ;  /* 0x0000001808bc723c */ /* 0x000fe200000018b0 */
[----:B------:R-:W2:Y:S04]  /*a930*/  LDSM.16.M88.4 R8, [R216+0x4000] ;  /* 0x00400000d808783b */ /* 0x000ea80000000200 */
[----:B------:R-:W-:Y:S03]  /*a940*/  LDSM.16.M88.4 R24, [R230] ;  /* 0x00000000e618783b */ /* 0x000fe60000000200 */
[C---:B------:R-:W-:Y:S08]  /*a950*/  HMMA.16816.F32 R20, R4.reuse, R28, R12 ;  /* 0x0000001c0414723c */ /* 0x040ff0000000180c */
[C---:B------:R-:W-:Y:S01]  /*a960*/  HMMA.16816.F32 R16, R4.reuse, R30, R168 ;  /* 0x0000001e0410723c */ /* 0x040fe200000018a8 */
[----:B------:R-:W3:Y:S04]  /*a970*/  LDSM.16.M88.4 R28, [R231] ;  /* 0x00000000e71c783b */ /* 0x000ee80000000200 */
[----:B------:R-:W-:Y:S03]  /*a980*/  LDSM.16.M88.4 R168, [R214+0x12000] ;  /* 0x01200000d6a8783b */ /* 0x000fe60000000200 */
[C---:B------:R-:W-:Y:S08]  /*a990*/  HMMA.16816.F32 R12, R4.reuse, R200, R192 ;  /* 0x000000c8040c723c */ /* 0x040ff000000018c0 */
[C---:B------:R-:W-:Y:S01]  /*a9a0*/  HMMA.16816.F32 R176, R4.reuse, R202, R196 ;  /* 0x000000ca04b0723c */ /* 0x040fe200000018c4 */
[----:B------:R-:W4:Y:S07]  /*a9b0*/  LDSM.16.M88.4 R200, [R228] ;  /* 0x00000000e4c8783b */ /* 0x000f2e0000000200 */
[C---:B-1----:R-:W-:Y:S08]  /*a9c0*/  HMMA.16816.F32 R196, R4.reuse, R132, R188 ;  /* 0x0000008404c4723c */ /* 0x042ff000000018bc */
[----:B------:R-:W-:Y:S01]  /*a9d0*/  HMMA.16816.F32 R188, R4, R134, R184 ;  /* 0x0000008604bc723c */ /* 0x000fe200000018b8 */
[----:B------:R-:W1:Y:S07]  /*a9e0*/  LDSM.16.M88.4 R4, [R218+0x4000] ;  /* 0x00400000da04783b */ /* 0x000e6e0000000200 */
[C---:B--2---:R-:W-:Y:S08]  /*a9f0*/  HMMA.16816.F32 R132, R8.reuse, R32, R12 ;  /* 0x000000200884723c */ /* 0x044ff0000000180c */
[C---:B---3--:R-:W-:Y:S08]  /*aa00*/  HMMA.16816.F32 R192, R8.reuse, R28, R180 ;  /* 0x0000001c08c0723c */ /* 0x048ff000000018b4 */
[C---:B------:R-:W-:Y:S08]  /*aa10*/  HMMA.16816.F32 R180, R8.reuse, R24, R20 ;  /* 0x0000001808b4723c */ /* 0x040ff00000001814 */
[C---:B------:R-:W-:Y:S01]  /*aa20*/  HMMA.16816.F32 R184, R8.reuse, R30, R172 ;  /* 0x0000001e08b8723c */ /* 0x040fe200000018ac */
[----:B------:R-:W-:Y:S07]  /*aa30*/  LDSM.16.M88.4 R28, [R214+0x13000] ;  /* 0x01300000d61c783b */ /* 0x000fee0000000200 */
[C---:B------:R-:W-:Y:S01]  /*aa40*/  HMMA.16816.F32 R20, R8.reuse, R34, R176 ;  /* 0x000000220814723c */ /* 0x040fe200000018b0 */
[----:B------:R-:W2:Y:S07]  /*aa50*/  LDSM.16.M88.4 R32, [R214+0x12800] ;  /* 0x01280000d620783b */ /* 0x000eae0000000200 */
[C---:B------:R-:W-:Y:S01]  /*aa60*/  HMMA.16816.F32 R172, R8.reuse, R26, R16 ;  /* 0x0000001a08ac723c */ /* 0x040fe20000001810 */
[----:B------:R-:W3:Y:S07]  /*aa70*/  LDSM.16.M88.4 R24, [R214+0x13800] ;  /* 0x01380000d618783b */ /* 0x000eee0000000200 */
[C---:B----4-:R-:W-:Y:S01]  /*aa80*/  HMMA.16816.F32 R16, R8.reuse, R200, R196 ;  /* 0x000000c80810723c */ /* 0x050fe200000018c4 */
[----:B------:R-:W-:Y:S07]  /*aa90*/  LDSM.16.M88.4 R196, [R213+0x2000] ;  /* 0x00200000d5c4783b */ /* 0x000fee0000000200 */
[----:B------:R-:W-:Y:S01]  /*aaa0*/  HMMA.16816.F32 R12, R8, R202, R188 ;  /* 0x000000ca080c723c */ /* 0x000fe200000018bc */
[----:B------:R-:W4:Y:S04]  /*aab0*/  LDSM.16.M88.4 R8, [R217+0x4000] ;  /* 0x00400000d908783b */ /* 0x000f280000000200 */
[----:B------:R-:W-:Y:S03]  /*aac0*/  LDSM.16.M88.4 R200, [R208+0x14800] ;  /* 0x01480000d0c8783b */ /* 0x000fe60000000200 */
[C---:B-1----:R-:W-:Y:S08]  /*aad0*/  HMMA.16816.F32 R176, R4.reuse, R168, R192 ;  /* 0x000000a804b0723c */ /* 0x042ff000000018c0 */
[C---:B------:R-:W-:Y:S01]  /*aae0*/  HMMA.16816.F32 R188, R4.reuse, R170, R184 ;  /* 0x000000aa04bc723c */ /* 0x040fe200000018b8 */
[----:B------:R-:W1:Y:S07]  /*aaf0*/  LDSM.16.M88.4 R168, [R213+0x2800] ;  /* 0x00280000d5a8783b */ /* 0x000e6e0000000200 */
[C---:B--2---:R-:W-:Y:S08]  /*ab00*/  HMMA.16816.F32 R192, R4.reuse, R32, R180 ;  /* 0x0000002004c0723c */ /* 0x044ff000000018b4 */
[C---:B------:R-:W-:Y:S08]  /*ab10*/  HMMA.16816.F32 R184, R4.reuse, R34, R172 ;  /* 0x0000002204b8723c */ /* 0x040ff000000018ac */
[C---:B---3--:R-:W-:Y:S08]  /*ab20*/  HMMA.16816.F32 R32, R4.reuse, R24, R16 ;  /* 0x000000180420723c */ /* 0x048ff00000001810 */
[C---:B------:R-:W-:Y:S01]  /*ab30*/  HMMA.16816.F32 R16, R4.reuse, R26, R12 ;  /* 0x0000001a0410723c */ /* 0x040fe2000000180c */
[----:B------:R-:W2:Y:S07]  /*ab40*/  LDSM.16.M88.4 R24, [R213+0x3000] ;  /* 0x00300000d518783b */ /* 0x000eae0000000200 */
[C---:B------:R-:W-:Y:S01]  /*ab50*/  HMMA.16816.F32 R172, R4.reuse, R30, R20 ;  /* 0x0000001e04ac723c */ /* 0x040fe20000001814 */
[----:B------:R-:W3:Y:S07]  /*ab60*/  LDSM.16.M88.4 R20, [R213+0x3800] ;  /* 0x00380000d514783b */ /* 0x000eee0000000200 */
[----:B------:R-:W-:Y:S01]  /*ab70*/  HMMA.16816.F32 R180, R4, R28, R132 ;  /* 0x0000001c04b4723c */ /* 0x000fe20000001884 */
[----:B------:R-:W-:Y:S04]  /*ab80*/  LDSM.16.M88.4 R4, [R215+0x8000] ;  /* 0x00800000d704783b */ /* 0x000fe80000000200 */
[----:B------:R-:W5:Y:S03]  /*ab90*/  LDSM.16.M88.4 R28, [R208+0x14000] ;  /* 0x01400000d01c783b */ /* 0x000f660000000200 */
[C---:B----4-:R-:W-:Y:S08]  /*aba0*/  HMMA.16816.F32 R12, R8.reuse, R196, R176 ;  /* 0x000000c4080c723c */ /* 0x050ff000000018b0 */
[C---:B------:R-:W-:Y:S08]  /*abb0*/  HMMA.16816.F32 R132, R8.reuse, R198, R188 ;  /* 0x000000c60884723c */ /* 0x040ff000000018bc */
[C---:B-1----:R-:W-:Y:S08]  /*abc0*/  HMMA.16816.F32 R192, R8.reuse, R168, R192 ;  /* 0x000000a808c0723c */ /* 0x042ff000000018c0 */
[C---:B--2---:R-:W-:Y:S08]  /*abd0*/  HMMA.16816.F32 R188, R8.reuse, R24, R180 ;  /* 0x0000001808bc723c */ /* 0x044ff000000018b4 */
[C---:B------:R-:W-:Y:S01]  /*abe0*/  HMMA.16816.F32 R196, R8.reuse, R170, R184 ;  /* 0x000000aa08c4723c */ /* 0x040fe200000018b8 */
[----:B------:R-:W-:Y:S07]  /*abf0*/  LDSM.16.M88.4 R168, [R226] ;  /* 0x00000000e2a8783b */ /* 0x000fee0000000200 */
[C---:B---3--:R-:W-:Y:S01]  /*ac00*/  HMMA.16816.F32 R180, R8.reuse, R20, R32 ;  /* 0x0000001408b4723c */ /* 0x048fe20000001820 */
[----:B------:R-:W1:Y:S07]  /*ac10*/  LDSM.16.M88.4 R32, [R208+0x15000] ;  /* 0x01500000d020783b */ /* 0x000e6e0000000200 */
[----:B------:R-:W-:Y:S08]  /*ac20*/  HMMA.16816.F32 R176, R8, R22, R16 ;  /* 0x0000001608b0723c */ /* 0x000ff00000001810 */
[C---:B-----5:R-:W-:Y:S08]  /*ac30*/  HMMA.16816.F32 R20, R4.reuse, R28, R12 ;  /* 0x0000001c0414723c */ /* 0x060ff0000000180c */
[----:B------:R-:W-:Y:S01]  /*ac40*/  HMMA.16816.F32 R16, R4, R30, R132 ;  /* 0x0000001e0410723c */ /* 0x000fe20000001884 */
[----:B------:R-:W2:Y:S07]  /*ac50*/  LDSM.16.M88.4 R28, [R208+0x15800] ;  /* 0x01580000d01c783b */ /* 0x000eae0000000200 */
[----:B------:R-:W-:Y:S01]  /*ac60*/  HMMA.16816.F32 R184, R8, R26, R172 ;  /* 0x0000001a08b8723c */ /* 0x000fe200000018ac */
[----:B------:R-:W-:Y:S04]  /*ac70*/  LDSM.16.M88.4 R8, [R216+0x8000] ;  /* 0x00800000d808783b */ /* 0x000fe80000000200 */
[----:B------:R-:W3:Y:S03]  /*ac80*/  LDSM.16.M88.4 R24, [R227] ;  /* 0x00000000e318783b */ /* 0x000ee60000000200 */
[C---:B------:R-:W-:Y:S08]  /*ac90*/  HMMA.16816.F32 R12, R4.reuse, R200, R192 ;  /* 0x000000c8040c723c */ /* 0x040ff000000018c0 */
        /* <DEDUP_REMOVED lines=15> */
[C---:B----4-:R-:W-:Y:S01]  /*ad90*/  HMMA.16816.F32 R180, R8.reuse, R202, R196 ;  /* 0x000000ca08b4723c */ /* 0x050fe200000018c4 */
[----:B------:R-:W4:Y:S07]  /*ada0*/  LDSM.16.M88.4 R196, [R214+0x15800] ;  /* 0x01580000d6c4783b */ /* 0x000f2e0000000200 */
[C---:B------:R-:W-:Y:S08]  /*adb0*/  HMMA.16816.F32 R12, R8.reuse, R200, R192 ;  /* 0x000000c8080c723c */ /* 0x040ff000000018c0 */
        /* <DEDUP_REMOVED lines=15> */
[----:B------:R-:W4:Y:S07]  /*aeb0*/  LDSM.16.M88.4 R4, [R215+0xc000] ;  /* 0x00c00000d704783b */ /* 0x000f2e0000000200 */
[C---:B-1----:R-:W-:Y:S01]  /*aec0*/  HMMA.16816.F32 R192, R8.reuse, R32, R176 ;  /* 0x0000002008c0723c */ /* 0x042fe200000018b0 */
[----:B------:R-:W1:Y:S07]  /*aed0*/  LDSM.16.M88.4 R176, [R208+0x17000] ;  /* 0x01700000d0b0783b */ /* 0x000e6e0000000200 */
[C---:B------:R-:W-:Y:S08]  /*aee0*/  HMMA.16816.F32 R188, R8.reuse, R34, R188 ;  /* 0x0000002208bc723c */ /* 0x040ff000000018bc */
[C---:B--2---:R-:W-:Y:S08]  /*aef0*/  HMMA.16816.F32 R200, R8.reuse, R28, R172 ;  /* 0x0000001c08c8723c */ /* 0x044ff000000018ac */
[C---:B------:R-:W-:Y:S01]  /*af00*/  HMMA.16816.F32 R196, R8.reuse, R30, R132 ;  /* 0x0000001e08c4723c */ /* 0x040fe20000001884 */
[----:B------:R-:W2:Y:S07]  /*af10*/  LDSM.16.M88.4 R132, [R208+0x17800] ;  /* 0x01780000d084783b */ /* 0x000eae0000000200 */
[C---:B---3--:R-:W-:Y:S08]  /*af20*/  HMMA.16816.F32 R184, R8.reuse, R24, R20 ;  /* 0x0000001808b8723c */ /* 0x048ff00000001814 */
[C---:B------:R-:W-:Y:S01]  /*af30*/  HMMA.16816.F32 R172, R8.reuse, R26, R16 ;  /* 0x0000001a08ac723c */ /* 0x040fe20000001810 */
[----:B------:R-:W-:Y:S07]  /*af40*/  LDSM.16.M88.4 R24, [R223] ;  /* 0x00000000df18783b */ /* 0x000fee0000000200 */
[C---:B------:R-:W-:Y:S01]  /*af50*/  HMMA.16816.F32 R32, R8.reuse, R204, R12 ;  /* 0x000000cc0820723c */ /* 0x040fe2000000180c */
[----:B------:R-:W3:Y:S07]  /*af60*/  LDSM.16.M88.4 R12, [R216+0xc000] ;  /* 0x00c00000d80c783b */ /* 0x000eee0000000200 */
[----:B------:R-:W-:Y:S01]  /*af70*/  HMMA.16816.F32 R28, R8, R206, R180 ;  /* 0x000000ce081c723c */ /* 0x000fe200000018b4 */
[----:B------:R-:W5:Y:S04]  /*af80*/  LDSM.16.M88.4 R204, [R222] ;  /* 0x00000000decc783b */ /* 0x000f680000000200 */
[----:B------:R-:W2:Y:S03]  /*af90*/  LDSM.16.M88.4 R180, [R221] ;  /* 0x00000000ddb4783b */ /* 0x000ea60000000200 */
[C---:B----4-:R-:W-:Y:S08]  /*afa0*/  HMMA.16816.F32 R20, R4.reuse, R240, R192 ;  /* 0x000000f00414723c */ /* 0x050ff000000018c0 */
[C---:B------:R-:W-:Y:S08]  /*afb0*/  HMMA.16816.F32 R16, R4.reuse, R242, R188 ;  /* 0x000000f20410723c */ /* 0x040ff000000018bc */
[C---:B------:R-:W-:Y:S01]  /*afc0*/  HMMA.16816.F32 R8, R4.reuse, R168, R200 ;  /* 0x000000a80408723c */ /* 0x040fe200000018c8 */
[----:B------:R-:W-:Y:S07]  /*afd0*/  LDSM.16.M88.4 R200, [R214+0x17800] ;  /* 0x01780000d6c8783b */ /* 0x000fee0000000200 */
[C---:B------:R-:W-:Y:S08]  /*afe0*/  HMMA.16816.F32 R188, R4.reuse, R170, R196 ;  /* 0x000000aa04bc723c */ /* 0x040ff000000018c4 */
[C---:B-1----:R-:W-:Y:S08]  /*aff0*/  HMMA.16816.F32 R196, R4.reuse, R176, R184 ;  /* 0x000000b004c4723c */ /* 0x042ff000000018b8 */
[C---:B------:R-:W-:Y:S01]  /*b000*/  HMMA.16816.F32 R192, R4.reuse, R178, R172 ;  /* 0x000000b204c0723c */ /* 0x040fe200000018ac */
[----:B------:R-:W1:Y:S04]  /*b010*/  LDSM.16.M88.4 R176, [R220] ;  /* 0x00000000dcb0783b */ /* 0x000e680000000200 */
[----:B------:R-:W-:Y:S03]  /*b020*/  LDSM.16.M88.4 R172, [R214+0x17000] ;  /* 0x01700000d6ac783b */ /* 0x000fe60000000200 */
[C---:B--2---:R-:W-:Y:S08]  /*b030*/  HMMA.16816.F32 R184, R4.reuse, R132, R32 ;  /* 0x0000008404b8723c */ /* 0x044ff00000001820 */
[----:B------:R-:W-:Y:S01]  /*b040*/  HMMA.16816.F32 R168, R4, R134, R28 ;  /* 0x0000008604a8723c */ /* 0x000fe2000000181c */
[----:B------:R-:W-:Y:S07]  /*b050*/  LDSM.16.M88.4 R28, [R214+0x16000] ;  /* 0x01600000d61c783b */ /* 0x000fee0000000200 */
[C---:B---3--:R-:W-:Y:S08]  /*b060*/  HMMA.16816.F32 R132, R12.reuse, R24, R20 ;  /* 0x000000180c84723c */ /* 0x048ff00000001814 */
[C---:B------:R-:W-:Y:S01]  /*b070*/  HMMA.16816.F32 R32, R12.reuse, R26, R16 ;  /* 0x0000001a0c20723c */ /* 0x040fe20000001810 */
[----:B------:R-:W-:Y:S07]  /*b080*/  LDSM.16.M88.4 R24, [R214+0x16800] ;  /* 0x01680000d618783b */ /* 0x000fee0000000200 */
[C---:B-----5:R-:W-:Y:S01]  /*b090*/  HMMA.16816.F32 R20, R12.reuse, R204, R8 ;  /* 0x000000cc0c14723c */ /* 0x060fe20000001808 */
[----:B------:R-:W2:Y:S07]  /*b0a0*/  LDSM.16.M88.4 R8, [R218+0xc000] ;  /* 0x00c00000da08783b */ /* 0x000eae0000000200 */
[C---:B------:R-:W-:Y:S08]  /*b0b0*/  HMMA.16816.F32 R4, R12.reuse, R180, R196 ;  /* 0x000000b40c04723c */ /* 0x040ff000000018c4 */
[C---:B------:R-:W-:Y:S08]  /*b0c0*/  HMMA.16816.F32 R16, R12.reuse, R206, R188 ;  /* 0x000000ce0c10723c */ /* 0x040ff000000018bc */
[C---:B------:R-:W-:Y:S08]  /*b0d0*/  HMMA.16816.F32 R192, R12.reuse, R182, R192 ;  /* 0x000000b60cc0723c */ /* 0x040ff000000018c0 */
[C---:B-1----:R-:W-:Y:S08]  /*b0e0*/  HMMA.16816.F32 R196, R12.reuse, R176, R184 ;  /* 0x000000b00cc4723c */ /* 0x042ff000000018b8 */
[----:B------:R-:W-:Y:S08]  /*b0f0*/  HMMA.16816.F32 R188, R12, R178, R168 ;  /* 0x000000b20cbc723c */ /* 0x000ff000000018a8 */
[C---:B--2---:R-:W-:Y:S08]  /*b100*/  HMMA.16816.F32 R176, R8.reuse, R24, R20 ;  /* 0x0000001808b0723c */ /* 0x044ff00000001814 */
[C---:B------:R-:W-:Y:S01]  /*b110*/  HMMA.16816.F32 R184, R8.reuse, R28, R132 ;  /* 0x0000001c08b8723c */ /* 0x040fe20000001884 */
[----:B------:R-:W-:Y:S07]  /*b120*/  LDSM.16.M88.4 R132, [R213+0x6000] ;  /* 0x00600000d584783b */ /* 0x000fee0000000200 */
[C---:B------:R-:W-:Y:S01]  /*b130*/  HMMA.16816.F32 R180, R8.reuse, R30, R32 ;  /* 0x0000001e08b4723c */ /* 0x040fe20000001820 */
[----:B------:R-:W-:Y:S04]  /*b140*/  LDSM.16.M88.4 R28, [R213+0x7000] ;  /* 0x00700000d51c783b */ /* 0x000fe80000000200 */
[----:B------:R-:W-:Y:S03]  /*b150*/  LDSM.16.M88.4 R32, [R213+0x6800] ;  /* 0x00680000d520783b */ /* 0x000fe60000000200 */
[C---:B------:R-:W-:Y:S01]  /*b160*/  HMMA.16816.F32 R20, R8.reuse, R172, R4 ;  /* 0x000000ac0814723c */ /* 0x040fe20000001804 */
[----:B------:R-:W1:Y:S07]  /*b170*/  LDSM.16.M88.4 R4, [R217+0xc000] ;  /* 0x00c00000d904783b */ /* 0x000e6e0000000200 */
[----:B------:R-:W-:Y:S01]  /*b180*/  HMMA.16816.F32 R168, R8, R26, R16 ;  /* 0x0000001a08a8723c */ /* 0x000fe20000001810 */
[----:B------:R-:W2:Y:S01]  /*b190*/  LDSM.16.M88.4 R24, [R213+0x7800] ;  /* 0x00780000d518783b */ /* 0x000ea20000000200 */
[----:B------:R-:W-:-:S06]  /*b1a0*/  DEPBAR.LE SB0, 0x0 ;  /* 0x000080000000791a */ /* 0x000fcc0000000000 */
[C---:B------:R-:W-:Y:S08]  /*b1b0*/  HMMA.16816.F32 R16, R8.reuse, R174, R192 ;  /* 0x000000ae0810723c */ /* 0x040ff000000018c0 */
[C---:B------:R-:W-:Y:S08]  /*b1c0*/  HMMA.16816.F32 R12, R8.reuse, R200, R196 ;  /* 0x000000c8080c723c */ /* 0x040ff000000018c4 */
[----:B------:R-:W-:Y:S08]  /*b1d0*/  HMMA.16816.F32 R8, R8, R202, R188 ;  /* 0x000000ca0808723c */ /* 0x000ff000000018bc */
[C---:B-1----:R-:W-:Y:S08]  /*b1e0*/  HMMA.16816.F32 R20, R4.reuse, R28, R20 ;  /* 0x0000001c0414723c */ /* 0x042ff00000001814 */
[C---:B------:R-:W-:Y:S08]  /*b1f0*/  HMMA.16816.F32 R28, R4.reuse, R30, R16 ;  /* 0x0000001e041c723c */ /* 0x040ff00000001810 */
[C---:B--2---:R-:W-:Y:S08]  /*b200*/  HMMA.16816.F32 R16, R4.reuse, R24, R12 ;  /* 0x000000180410723c */ /* 0x044ff0000000180c */
[C---:B------:R-:W-:Y:S08]  /*b210*/  HMMA.16816.F32 R184, R4.reuse, R132, R184 ;  /* 0x0000008404b8723c */ /* 0x040ff000000018b8 */
[C---:B------:R-:W-:Y:S08]  /*b220*/  HMMA.16816.F32 R180, R4.reuse, R134, R180 ;  /* 0x0000008604b4723c */ /* 0x040ff000000018b4 */
[C---:B------:R-:W-:Y:S08]  /*b230*/  HMMA.16816.F32 R176, R4.reuse, R32, R176 ;  /* 0x0000002004b0723c */ /* 0x040ff000000018b0 */
[C---:B------:R-:W-:Y:S08]  /*b240*/  HMMA.16816.F32 R168, R4.reuse, R34, R168 ;  /* 0x0000002204a8723c */ /* 0x040ff000000018a8 */
[----:B------:R-:W-:Y:S01]  /*b250*/  HMMA.16816.F32 R24, R4, R26, R8 ;  /* 0x0000001a0418723c */ /* 0x000fe20000001808 */
[----:B------:R-:W-:Y:S06]  /*b260*/  BAR.SYNC.DEFER_BLOCKING 0x0 ;  /* 0x0000000000007b1d */ /* 0x000fec0000010000 */
        /* <DEDUP_REMOVED lines=31> */
.L_x_409:
[----:B-1----:R-:W1:Y:S01]  /*b460*/  S2R R2, SR_TID.X ;  /* 0x0000000000027919 */ /* 0x002e620000002100 */
[----:B------:R-:W-:-:S03]  /*b470*/  IMAD.U32 R0, RZ, RZ, UR15 ;  /* 0x0000000fff007e24 */ /* 0x000fc6000f8e00ff */
[----:B------:R-:W-:Y:S04]  /*b480*/  STL [R1+0x48], R214 ;  /* 0x000048d601007387 */ /* 0x000fe80000100800 */
[----:B------:R2:W-:Y:S04]  /*b490*/  STL [R1+0x44], R213 ;  /* 0x000044d501007387 */ /* 0x0005e80000100800 */
[----:B------:R3:W-:Y:S01]  /*b4a0*/  STL [R1+0x40], R208 ;  /* 0x000040d001007387 */ /* 0x0007e20000100800 */
[----:B-1----:R-:W-:-:S04]  /*b4b0*/  SHF.L.U32 R2, R2, 0x1, RZ ;  /* 0x0000000102027819 */ /* 0x002fc800000006ff */
[----:B------:R-:W-:-:S04]  /*b4c0*/  LOP3.LUT R2, R2, 0x6, RZ, 0xc0, !PT ;  /* 0x0000000602027812 */ /* 0x000fc800078ec0ff */
[----:B------:R-:W-:-:S04]  /*b4d0*/  LEA R0, R0, R2, 0x6 ;  /* 0x0000000200007211 */ /* 0x000fc800078e30ff */
[C---:B------:R-:W-:Y:S02]  /*b4e0*/  IADD3 R2, R0.reuse, 0x8, RZ ;  /* 0x0000000800027810 */ /* 0x040fe40007ffe0ff */
[-C--:B------:R-:W-:Y:S02]  /*b4f0*/  ISETP.GE.AND P2, PT, R0, R239.reuse, PT ;  /* 0x000000ef0000720c */ /* 0x080fe40003f46270 */
[C---:B------:R-:W-:Y:S02]  /*b500*/  ISETP.GE.AND P0, PT, R2.reuse, R239, PT ;  /* 0x000000ef0200720c */ /* 0x040fe40003f06270 */
[----:B------:R-:W-:Y:S02]  /*b510*/  ISETP.GE.AND P3, PT, R2, R238, PT ;  /* 0x000000ee0200720c */ /* 0x000fe40003f66270 */
[----:B------:R-:W-:Y:S02]  /*b520*/  IADD3 R3, R0, 0x1, RZ ;  /* 0x0000000100037810 */ /* 0x000fe40007ffe0ff */
[----:B------:R-:W-:-:S02]  /*b530*/  ISETP.LT.OR P0, PT, R2, R237, P0 ;  /* 0x000000ed0200720c */ /* 0x000fc40000701670 */
[----:B------:R-:W-:Y:S02]  /*b540*/  ISETP.LT.OR P3, PT, R2, R236, P3 ;  /* 0x000000ec0200720c */ /* 0x000fe40001f61670 */
[C---:B------:R-:W-:Y:S02]  /*b550*/  ISETP.LT.OR P2, PT, R0.reuse, R237, P2 ;  /* 0x000000ed0000720c */ /* 0x040fe40001741670 */
[C---:B------:R-:W-:Y:S02]  /*b560*/  IADD3 R2, R0.reuse, 0x9, RZ ;  /* 0x0000000900027810 */ /* 0x040fe40007ffe0ff */
[C---:B------:R-:W-:Y:S02]  /*b570*/  ISETP.GE.AND P1, PT, R3.reuse, R239, PT ;  /* 0x000000ef0300720c */ /* 0x040fe40003f26270 */
[-C--:B------:R-:W-:Y:S02]  /*b580*/  ISETP.GE.AND P4, PT, R3, R238.reuse, PT ;  /* 0x000000ee0300720c */ /* 0x080fe40003f86270 */
[----:B------:R-:W-:-:S02]  /*b590*/  ISETP.GE.AND P5, PT, R0, R238, PT ;  /* 0x000000ee0000720c */ /* 0x000fc40003fa6270 */
[----:B------:R-:W-:Y:S02]  /*b5a0*/  FSEL R5, R184, -INF , !P2 ;  /* 0xff800000b8057808 */ /* 0x000fe40005000000 */
[C---:B------:R-:W-:Y:S02]  /*b5b0*/  ISETP.GE.AND P6, PT, R2.reuse, R239, PT ;  /* 0x000000ef0200720c */ /* 0x040fe40003fc6270 */
[----:B------:R-:W-:Y:S02]  /*b5c0*/  ISETP.GE.AND P2, PT, R2, R238, PT ;  /* 0x000000ee0200720c */ /* 0x000fe40003f46270 */
[C---:B------:R-:W-:Y:S02]  /*b5d0*/  ISETP.LT.OR P1, PT, R3.reuse, R237, P1 ;  /* 0x000000ed0300720c */ /* 0x040fe40000f21670 */
[-C--:B------:R-:W-:Y:S02]  /*b5e0*/  ISETP.LT.OR P4, PT, R3, R236.reuse, P4 ;  /* 0x000000ec0300720c */ /* 0x080fe40002781670 */
[----:B------:R-:W-:-:S02]  /*b5f0*/  ISETP.LT.OR P5, PT, R0, R236, P5 ;  /* 0x000000ec0000720c */ /* 0x000fc40002fa1670 */
[----:B------:R-:W-:Y:S02]  /*b600*/  IADD3 R3, R0, 0x10, RZ ;  /* 0x0000001000037810 */ /* 0x000fe40007ffe0ff */
[C---:B------:R-:W-:Y:S02]  /*b610*/  ISETP.LT.OR P6, PT, R2.reuse, R237, P6 ;  /* 0x000000ed0200720c */ /* 0x040fe400037c1670 */
[----:B------:R-:W-:Y:S02]  /*b620*/  ISETP.LT.OR P2, PT, R2, R236, P2 ;  /* 0x000000ec0200720c */ /* 0x000fe40001741670 */
[----:B------:R-:W-:Y:S02]  /*b630*/  IADD3 R2, R0, 0x11, RZ ;  /* 0x0000001100027810 */ /* 0x000fe40007ffe0ff */
[----:B------:R-:W-:Y:S02]  /*b640*/  FSEL R6, R186, -INF , !P5 ;  /* 0xff800000ba067808 */ /* 0x000fe40006800000 */
[----:B------:R-:W-:-:S02]  /*b650*/  FSEL R12, R185, -INF , !P1 ;  /* 0xff800000b90c7808 */ /* 0x000fc40004800000 */
[CC--:B------:R-:W-:Y:S02]  /*b660*/  ISETP.GE.AND P5, PT, R3.reuse, R239.reuse, PT ;  /* 0x000000ef0300720c */ /* 0x0c0fe40003fa6270 */
[----:B------:R-:W-:Y:S02]  /*b670*/  ISETP.GE.AND P1, PT, R3, R238, PT ;  /* 0x000000ee0300720c */ /* 0x000fe40003f26270 */
[----:B------:R-:W-:Y:S02]  /*b680*/  FSEL R10, R187, -INF , !P4 ;  /* 0xff800000bb0a7808 */ /* 0x000fe40006000000 */
[----:B------:R-:W-:Y:S02]  /*b690*/  ISETP.GE.AND P4, PT, R2, R239, PT ;  /* 0x000000ef0200720c */ /* 0x000fe40003f86270 */
[C---:B------:R-:W-:Y:S02]  /*b6a0*/  ISETP.LT.OR P5, PT, R3.reuse, R237, P5 ;  /* 0x000000ed0300720c */ /* 0x040fe40002fa1670 */
[----:B------:R-:W-:-:S02]  /*b6b0*/  ISETP.LT.OR P1, PT, R3, R236, P1 ;  /* 0x000000ec0300720c */ /* 0x000fc40000f21670 */
[----:B------:R-:W-:Y:S02]  /*b6c0*/  IADD3 R3, R0, 0x18, RZ ;  /* 0x0000001800037810 */ /* 0x000fe40007ffe0ff */
[----:B------:R-:W-:Y:S02]  /*b6d0*/  ISETP.LT.OR P4, PT, R2, R237, P4 ;  /* 0x000000ed0200720c */ /* 0x000fe40002781670 */
[----:B------:R-:W-:Y:S02]  /*b6e0*/  FSEL R8, R180, -INF , !P0 ;  /* 0xff800000b4087808 */ /* 0x000fe40004000000 */
[----:B------:R-:W-:Y:S02]  /*b6f0*/  IADD3 R4, R0, 0x20, RZ ;  /* 0x0000002000047810 */ /* 0x000fe40007ffe0ff */
[----:B------:R-:W-:Y:S02]  /*b700*/  ISETP.GE.AND P0, PT, R2, R238, PT ;  /* 0x000000ee0200720c */ /* 0x000fe40003f06270 */
[----:B------:R-:W-:-:S02]  /*b710*/  FSEL R9, R182, -INF , !P3 ;  /* 0xff800000b6097808 */ /* 0x000fc40005800000 */
[----:B------:R-:W-:Y:S02]  /*b720*/  FSEL R11, R181, -INF , !P6 ;  /* 0xff800000b50b7808 */ /* 0x000fe40007000000 */
[CC--:B------:R-:W-:Y:S02]  /*b730*/  ISETP.GE.AND P3, PT, R3.reuse, R239.reuse, PT ;  /* 0x000000ef0300720c */ /* 0x0c0fe40003f66270 */
[----:B------:R-:W-:Y:S02]  /*b740*/  ISETP.GE.AND P6, PT, R3, R238, PT ;  /* 0x000000ee0300720c */ /* 0x000fe40003fc6270 */
[----:B------:R-:W-:Y:S02]  /*b750*/  FSEL R134, R178, -INF , !P1 ;  /* 0xff800000b2867808 */ /* 0x000fe40004800000 */
[----:B------:R-:W-:Y:S02]  /*b760*/  FSEL R33, R177, -INF , !P4 ;  /* 0xff800000b1217808 */ /* 0x000fe40006000000 */
[----:B------:R-:W-:-:S02]  /*b770*/  ISETP.GE.AND P1, PT, R4, R239, PT ;  /* 0x000000ef0400720c */ /* 0x000fc40003f26270 */
[----:B------:R-:W-:Y:S02]  /*b780*/  ISETP.GE.AND P4, PT, R4, R238, PT ;  /* 0x000000ee0400720c */ /* 0x000fe40003f86270 */
[-C--:B------:R-:W-:Y:S02]  /*b790*/  ISETP.LT.OR P0, PT, R2, R236.reuse, P0 ;  /* 0x000000ec0200720c */ /* 0x080fe40000701670 */
[C---:B------:R-:W-:Y:S02]  /*b7a0*/  IADD3 R2, R0.reuse, 0x19, RZ ;  /* 0x0000001900027810 */ /* 0x040fe40007ffe0ff */
[C---:B------:R-:W-:Y:S02]  /*b7b0*/  ISETP.LT.OR P3, PT, R3.reuse, R237, P3 ;  /* 0x000000ed0300720c */ /* 0x040fe40001f61670 */
[----:B------:R-:W-:Y:S02]  /*b7c0*/  ISETP.LT.OR P6, PT, R3, R236, P6 ;  /* 0x000000ec0300720c */ /* 0x000fe400037c1670 */
[----:B------:R-:W-:-:S02]  /*b7d0*/  IADD3 R3, R0, 0x21, RZ ;  /* 0x0000002100037810 */ /* 0x000fc40007ffe0ff */
[C---:B------:R-:W-:Y:S02]  /*b7e0*/  ISETP.LT.OR P1, PT, R4.reuse, R237, P1 ;  /* 0x000000ed0400720c */ /* 0x040fe40000f21670 */
[----:B------:R-:W-:Y:S02]  /*b7f0*/  ISETP.LT.OR P4, PT, R4, R236, P4 ;  /* 0x000000ec0400720c */ /* 0x000fe40002781670 */
[----:B------:R-:W-:Y:S02]  /*b800*/  FSEL R7, R183, -INF , !P2 ;  /* 0xff800000b7077808 */ /* 0x000fe40005000000 */
[----:B------:R-:W-:Y:S02]  /*b810*/  FMNMX.FTZ R4, R250, R5, !PT ;  /* 0x00000005fa047209 */ /* 0x000fe40007810000 */
[----:B------:R-:W-:Y:S02]  /*b820*/  ISETP.GE.AND P2, PT, R2, R239, PT ;  /* 0x000000ef0200720c */ /* 0x000fe40003f46270 */
[----:B------:R-:W-:-:S02]  /*b830*/  FSEL R32, R176, -INF , !P5 ;  /* 0xff800000b0207808 */ /* 0x000fc40006800000 */
[----:B------:R-:W-:Y:S02]  /*b840*/  FSEL R135, R179, -INF , !P0 ;  /* 0xff800000b3877808 */ /* 0x000fe40004000000 */
[----:B------:R-:W-:Y:S02]  /*b850*/  FSEL R34, R168, -INF , !P3 ;  /* 0xff800000a8227808 */ /* 0x000fe40005800000 */
[-C--:B------:R-:W-:Y:S02]  /*b860*/  ISETP.GE.AND P5, PT, R2, R238.reuse, PT ;  /* 0x000000ee0200720c */ /* 0x080fe40003fa6270 */
[C---:B------:R-:W-:Y:S02]  /*b870*/  ISETP.GE.AND P0, PT, R3.reuse, R239, PT ;  /* 0x000000ef0300720c */ /* 0x040fe40003f06270 */
[----:B------:R-:W-:Y:S02]  /*b880*/  ISETP.GE.AND P3, PT, R3, R238, PT ;  /* 0x000000ee0300720c */ /* 0x000fe40003f66270 */
[----:B------:R-:W-:-:S02]  /*b890*/  FMNMX.FTZ R4, R12, R4, !PT ;  /* 0x000000040c047209 */ /* 0x000fc40007810000 */
[CC--:B------:R-:W-:Y:S02]  /*b8a0*/  ISETP.LT.OR P2, PT, R2.reuse, R237.reuse, P2 ;  /* 0x000000ed0200720c */ /* 0x0c0fe40001741670 */
[-C--:B------:R-:W-:Y:S02]  /*b8b0*/  ISETP.LT.OR P5, PT, R2, R236.reuse, P5 ;  /* 0x000000ec0200720c */ /* 0x080fe40002fa1670 */
[C---:B------:R-:W-:Y:S02]  /*b8c0*/  ISETP.LT.OR P0, PT, R3.reuse, R237, P0 ;  /* 0x000000ed0300720c */ /* 0x040fe40000701670 */
[----:B------:R-:W-:Y:S02]  /*b8d0*/  ISETP.LT.OR P3, PT, R3, R236, P3 ;  /* 0x000000ec0300720c */ /* 0x000fe40001f61670 */
[----:B------:R-:W-:Y:S02]  /*b8e0*/  IADD3 R3, R0, 0x29, RZ ;  /* 0x0000002900037810 */ /* 0x000fe40007ffe0ff */
[----:B------:R-:W-:-:S02]  /*b8f0*/  FMNMX.FTZ R4, R8, R4, !PT ;  /* 0x0000000408047209 */ /* 0x000fc40007810000 */
[----:B------:R-:W-:Y:S02]  /*b900*/  FSEL R35, R169, -INF , !P2 ;  /* 0xff800000a9237808 */ /* 0x000fe40005000000 */
[----:B------:R-:W-:Y:S02]  /*b910*/  FSEL R171, R171, -INF , !P5 ;  /* 0xff800000abab7808 */ /* 0x000fe40006800000 */
[----:B------:R-:W-:Y:S02]  /*b920*/  FSEL R169, R20, -INF , !P1 ;  /* 0xff80000014a97808 */ /* 0x000fe40004800000 */
[----:B------:R-:W-:Y:S02]  /*b930*/  IADD3 R2, R0, 0x28, RZ ;  /* 0x0000002800027810 */ /* 0x000fe40007ffe0ff */
[C---:B------:R-:W-:Y:S02]  /*b940*/  ISETP.GE.AND P5, PT, R3.reuse, R239, PT ;  /* 0x000000ef0300720c */ /* 0x040fe40003fa6270 */
[----:B------:R-:W-:-:S02]  /*b950*/  ISETP.GE.AND P1, PT, R3, R238, PT ;  /* 0x000000ee0300720c */ /* 0x000fc40003f26270 */
[----:B------:R-:W-:Y:S02]  /*b960*/  FMNMX.FTZ R4, R11, R4, !PT ;  /* 0x000000040b047209 */ /* 0x000fe40007810000 */
[----:B------:R-:W-:Y:S02]  /*b970*/  FSEL R170, R170, -INF , !P6 ;  /* 0xff800000aaaa7808 */ /* 0x000fe40007000000 */
[C---:B------:R-:W-:Y:S02]  /*b980*/  ISETP.GE.AND P6, PT, R2.reuse, R239, PT ;  /* 0x000000ef0200720c */ /* 0x040fe40003fc6270 */
[----:B------:R-:W-:Y:S02]  /*b990*/  ISETP.GE.AND P2, PT, R2, R238, PT ;  /* 0x000000ee0200720c */ /* 0x000fe40003f46270 */
[C---:B------:R-:W-:Y:S02]  /*b9a0*/  ISETP.LT.OR P5, PT, R3.reuse, R237, P5 ;  /* 0x000000ed0300720c */ /* 0x040fe40002fa1670 */
[----:B------:R-:W-:-:S02]  /*b9b0*/  ISETP.LT.OR P1, PT, R3, R236, P1 ;  /* 0x000000ec0300720c */ /* 0x000fc40000f21670 */
[----:B------:R-:W-:Y:S02]  /*b9c0*/  FMNMX.FTZ R3, R32, R4, !PT ;  /* 0x0000000420037209 */ /* 0x000fe40007810000 */
[----:B------:R-:W-:Y:S02]  /*b9d0*/  FMNMX.FTZ R4, R249, R6, !PT ;  /* 0x00000006f9047209 */ /* 0x000fe40007810000 */
[C---:B------:R-:W-:Y:S02]  /*b9e0*/  ISETP.LT.OR P6, PT, R2.reuse, R237, P6 ;  /* 0x000000ed0200720c */ /* 0x040fe400037c1670 */
[----:B------:R-:W-:Y:S02]  /*b9f0*/  ISETP.LT.OR P2, PT, R2, R236, P2 ;  /* 0x000000ec0200720c */ /* 0x000fe40001741670 */
[----:B------:R-:W-:Y:S02]  /*ba00*/  IADD3 R2, R0, 0x30, RZ ;  /* 0x0000003000027810 */ /* 0x000fe40007ffe0ff */
[----:B------:R-:W-:-:S02]  /*ba10*/  FMNMX.FTZ R4, R10, R4, !PT ;  /* 0x000000040a047209 */ /* 0x000fc40007810000 */
[----:B------:R-:W-:Y:S02]  /*ba20*/  FSEL R186, R22, -INF , !P4 ;  /* 0xff80000016ba7808 */ /* 0x000fe40006000000 */
[----:B------:R-:W-:Y:S02]  /*ba30*/  FSEL R252, R21, -INF , !P0 ;  /* 0xff80000015fc7808 */ /* 0x000fe40004000000 */
[C---:B------:R-:W-:Y:S02]  /*ba40*/  ISETP.GE.AND P4, PT, R2.reuse, R239, PT ;  /* 0x000000ef0200720c */ /* 0x040fe40003f86270 */
[C---:B------:R-:W-:Y:S02]  /*ba50*/  ISETP.GE.AND P0, PT, R2.reuse, R238, PT ;  /* 0x000000ee0200720c */ /* 0x040fe40003f06270 */
[----:B------:R-:W-:Y:S02]  /*ba60*/  FMNMX.FTZ R4, R9, R4, !PT ;  /* 0x0000000409047209 */ /* 0x000fe40007810000 */
[----:B------:R-:W-:-:S02]  /*ba70*/  ISETP.LT.OR P4, PT, R2, R237, P4 ;  /* 0x000000ed0200720c */ /* 0x000fc40002781670 */
[----:B------:R-:W-:Y:S02]  /*ba80*/  ISETP.LT.OR P0, PT, R2, R236, P0 ;  /* 0x000000ec0200720c */ /* 0x000fe40000701670 */
        /* <DEDUP_REMOVED lines=8> */
[----:B------:R-:W-:Y:S02]  /*bb10*/  IADD3 R3, R0, 0x31, RZ ;  /* 0x0000003100037810 */ /* 0x000fe40007ffe0ff */
[----:B------:R-:W-:Y:S02]  /*bb20*/  FSEL R168, R28, -INF , !P6 ;  /* 0xff8000001ca87808 */ /* 0x000fe40007000000 */
[----:B------:R-:W-:-:S02]  /*bb30*/  FMNMX.FTZ R13, R252, R13, !PT ;  /* 0x0000000dfc0d7209 */ /* 0x000fc40007810000 */
[----:B------:R-:W-:Y:S02]  /*bb40*/  FMNMX.FTZ R4, R171, R4, !PT ;  /* 0x00000004ab047209 */ /* 0x000fe40007810000 */
[----:B--2---:R-:W-:Y:S02]  /*bb50*/  FSEL R213, R23, -INF , !P3 ;  /* 0xff80000017d57808 */ /* 0x004fe40005800000 */
[----:B------:R-:W-:Y:S01]  /*bb60*/  IADD3 R2, R0, 0x38, RZ ;  /* 0x0000003800027810 */ /* 0x000fe20007ffe0ff */
[----:B------:R-:W-:Y:S01]  /*bb70*/  LDSM.16.MT88.4 R20, [R212+0x18000] ;  /* 0x01800000d414783b */ /* 0x000fe20000004200 */
[----:B------:R-:W-:Y:S02]  /*bb80*/  ISETP.GE.AND P3, PT, R3, R239, PT ;  /* 0x000000ef0300720c */ /* 0x000fe40003f66270 */
[----:B------:R-:W-:Y:S02]  /*bb90*/  FSEL R184, R29, -INF , !P5 ;  /* 0xff8000001db87808 */ /* 0x000fe40006800000 */
[----:B------:R-:W-:-:S02]  /*bba0*/  FMNMX.FTZ R13, R168, R13, !PT ;  /* 0x0000000da80d7209 */ /* 0x000fc40007810000 */
[----:B------:R-:W-:Y:S02]  /*bbb0*/  FMNMX.FTZ R4, R186, R4, !PT ;  /* 0x00000004ba047209 */ /* 0x000fe40007810000 */
[----:B------:R-:W-:Y:S02]  /*bbc0*/  IADD3 R0, R0, 0x39, RZ ;  /* 0x0000003900007810 */ /* 0x000fe40007ffe0ff */
[----:B------:R-:W-:Y:S02]  /*bbd0*/  ISETP.GE.AND P6, PT, R2, R239, PT ;  /* 0x000000ef0200720c */ /* 0x000fe40003fc6270 */
[----:B------:R-:W-:Y:S02]  /*bbe0*/  ISETP.LT.OR P3, PT, R3, R237, P3 ;  /* 0x000000ed0300720c */ /* 0x000fe40001f61670 */
[----:B---3--:R-:W-:Y:S02]  /*bbf0*/  FSEL R208, R16, -INF , !P4 ;  /* 0xff80000010d07808 */ /* 0x008fe40006000000 */
[----:B------:R-:W-:-:S02]  /*bc00*/  FMNMX.FTZ R13, R184, R13, !PT ;  /* 0x0000000db80d7209 */ /* 0x000fc40007810000 */
[----:B------:R-:W-:Y:S02]  /*bc10*/  FSEL R194, R30, -INF , !P2 ;  /* 0xff8000001ec27808 */ /* 0x000fe40005000000 */
[----:B------:R-:W-:Y:S02]  /*bc20*/  FMNMX.FTZ R4, R213, R4, !PT ;  /* 0x00000004d5047209 */ /* 0x000fe40007810000 */
[----:B------:R-:W-:Y:S02]  /*bc30*/  FSEL R197, R31, -INF , !P1 ;  /* 0xff8000001fc57808 */ /* 0x000fe40004800000 */
[----:B------:R-:W-:Y:S02]  /*bc40*/  ISETP.GE.AND P1, PT, R2, R238, PT ;  /* 0x000000ee0200720c */ /* 0x000fe40003f26270 */
[----:B------:R-:W-:Y:S02]  /*bc50*/  ISETP.GE.AND P5, PT, R0, R239, PT ;  /* 0x000000ef0000720c */ /* 0x000fe40003fa6270 */
[----:B------:R-:W-:-:S02]  /*bc60*/  ISETP.LT.OR P6, PT, R2, R237, P6 ;  /* 0x000000ed0200720c */ /* 0x000fc400037c1670 */
[----:B------:R-:W-:Y:S02]  /*bc70*/  FSEL R196, R17, -INF , !P3 ;  /* 0xff80000011c47808 */ /* 0x000fe40005800000 */
[----:B------:R-:W-:Y:S02]  /*bc80*/  FMNMX.FTZ R13, R208, R13, !PT ;  /* 0x0000000dd00d7209 */ /* 0x000fe40007810000 */
[----:B------:R-:W-:Y:S02]  /*bc90*/  ISETP.GE.AND P2, PT, R3, R238, PT ;  /* 0x000000ee0300720c */ /* 0x000fe40003f46270 */
[----:B------:R-:W-:Y:S02]  /*bca0*/  FMNMX.FTZ R4, R194, R4, !PT ;  /* 0x00000004c2047209 */ /* 0x000fe40007810000 */
[----:B------:R-:W-:Y:S02]  /*bcb0*/  ISETP.LT.OR P1, PT, R2, R236, P1 ;  /* 0x000000ec0200720c */ /* 0x000fe40000f21670 */
[----:B------:R-:W-:-:S02]  /*bcc0*/  ISETP.LT.OR P5, PT, R0, R237, P5 ;  /* 0x000000ed0000720c */ /* 0x000fc40002fa1670 */
[----:B------:R-:W-:Y:S02]  /*bcd0*/  FSEL R193, R24, -INF , !P6 ;  /* 0xff80000018c17808 */ /* 0x000fe40007000000 */
[----:B------:R-:W-:Y:S02]  /*bce0*/  FMNMX.FTZ R133, R196, R13, !PT ;  /* 0x0000000dc4857209 */ /* 0x000fe40007810000 */
[----:B------:R-:W-:Y:S02]  /*bcf0*/  ISETP.LT.OR P2, PT, R3, R236, P2 ;  /* 0x000000ec0300720c */ /* 0x000fe40001741670 */
[----:B------:R-:W-:Y:S02]  /*bd00*/  FSEL R195, R18, -INF , !P0 ;  /* 0xff80000012c37808 */ /* 0x000fe40004000000 */
[----:B------:R-:W-:Y:S02]  /*bd10*/  FMNMX.FTZ R2, R197, R4, !PT ;  /* 0x00000004c5027209 */ /* 0x000fe40007810000 */
[----:B------:R-:W-:-:S02]  /*bd20*/  ISETP.GE.AND P0, PT, R0, R238, PT ;  /* 0x000000ee0000720c */ /* 0x000fc40003f06270 */
[----:B------:R-:W-:Y:S02]  /*bd30*/  FSEL R214, R25, -INF , !P5 ;  /* 0xff80000019d67808 */ /* 0x000fe40006800000 */
[----:B------:R-:W-:Y:S02]  /*bd40*/  FMNMX.FTZ R133, R193, R133, !PT ;  /* 0x00000085c1857209 */ /* 0x000fe40007810000 */
[----:B------:R-:W-:Y:S02]  /*bd50*/  FSEL R172, R19, -INF , !P2 ;  /* 0xff80000013ac7808 */ /* 0x000fe40005000000 */
[----:B------:R-:W-:Y:S02]  /*bd60*/  FMNMX.FTZ R2, R195, R2, !PT ;  /* 0x00000002c3027209 */ /* 0x000fe40007810000 */
[----:B------:R-:W-:Y:S02]  /*bd70*/  ISETP.LT.OR P0, PT, R0, R236, P0 ;  /* 0x000000ec0000720c */ /* 0x000fe40000701670 */
[----:B------:R-:W-:-:S02]  /*bd80*/  FMNMX.FTZ R133, R214, R133, !PT ;  /* 0x00000085d6857209 */ /* 0x000fc40007810000 */
[----:B------:R-:W-:Y:S02]  /*bd90*/  FSEL R175, R26, -INF , !P1 ;  /* 0xff8000001aaf7808 */ /* 0x000fe40004800000 */
[----:B------:R-:W-:Y:S01]  /*bda0*/  FMNMX.FTZ R0, R172, R2, !PT ;  /* 0x00000002ac007209 */ /* 0x000fe20007810000 */
[----:B------:R-:W1:Y:S01]  /*bdb0*/  SHFL.BFLY PT, R3, R133, 0x2, 0x1f ;  /* 0x0c401f0085037f89 */ /* 0x000e6200000e0000 */
[----:B------:R-:W-:Y:S02]  /*bdc0*/  FSEL R173, R27, -INF , !P0 ;  /* 0xff8000001bad7808 */ /* 0x000fe40004000000 */
[----:B------:R-:W-:Y:S01]  /*bdd0*/  FMNMX.FTZ R0, R175, R0, !PT ;  /* 0x00000000af007209 */ /* 0x000fe20007810000 */
[----:B------:R-:W-:Y:S03]  /*bde0*/  LDSM.16.MT88.4 R24, [R210+0x18000] ;  /* 0x01800000d218783b */ /* 0x000fe60000004200 */
        /* <DEDUP_REMOVED lines=8> */
[----:B------:R-:W-:-:S03]  /*be70*/  FMUL.FTZ R2, R133, c[0x0][0x23c] ;  /* 0x00008f0085027a20 */ /* 0x000fc60000410000 */
[----:B------:R-:W-:Y:S02]  /*be80*/  FSEL R3, R133, RZ, P1 ;  /* 0x000000ff85037208 */ /* 0x000fe40000800000 */
[----:B------:R-:W-:Y:S02]  /*be90*/  FSEL R2, R2, RZ, P1 ;  /* 0x000000ff02027208 */ /* 0x000fe40000800000 */
[----:B--2---:R-:W-:-:S03]  /*bea0*/  FMNMX.FTZ R132, R0, R132, !PT ;  /* 0x0000008400847209 */ /* 0x004fc60007810000 */
[--C-:B------:R-:W-:Y:S01]  /*beb0*/  FFMA.FTZ R12, R12, c[0x0][0x23c], -R2.reuse ;  /* 0x00008f000c0c7a23 */ /* 0x100fe20000010802 */
[C---:B------:R-:W-:Y:S01]  /*bec0*/  FSETP.NEU.FTZ.AND P0, PT, R132.reuse, -INF , PT ;  /* 0xff8000008400780b */ /* 0x040fe20003f1d000 */
[C---:B------:R-:W-:Y:S02]  /*bed0*/  FMUL.FTZ R0, R132.reuse, c[0x0][0x23c] ;  /* 0x00008f0084007a20 */ /* 0x040fe40000410000 */
[--C-:B------:R-:W-:Y:S01]  /*bee0*/  FFMA.FTZ R5, R5, c[0x0][0x23c], -R2.reuse ;  /* 0x00008f0005057a23 */ /* 0x100fe20000010802 */
[----:B------:R1:W-:Y:S01]  /*bef0*/  MUFU.EX2 R174, R12 ;  /* 0x0000000c00ae7308 */ /* 0x0003e20000000800 */
[----:B------:R-:W-:Y:S01]  /*bf00*/  FSEL R4, R132, RZ, P0 ;  /* 0x000000ff84047208 */ /* 0x000fe20000000000 */
[--C-:B------:R-:W-:Y:S01]  /*bf10*/  FFMA.FTZ R8, R8, c[0x0][0x23c], -R2.reuse ;  /* 0x00008f0008087a23 */ /* 0x100fe20000010802 */
[----:B------:R-:W-:Y:S01]  /*bf20*/  FSEL R0, R0, RZ, P0 ;  /* 0x000000ff00007208 */ /* 0x000fe20000000000 */
[----:B------:R-:W-:-:S04]  /*bf30*/  FFMA.FTZ R11, R11, c[0x0][0x23c], -R2 ;  /* 0x00008f000b0b7a23 */ /* 0x000fc80000010802 */
[----:B------:R2:W3:Y:S01]  /*bf40*/  MUFU.EX2 R192, R5 ;  /* 0x0000000500c07308 */ /* 0x0004e20000000800 */
[--C-:B------:R-:W-:Y:S02]  /*bf50*/  FFMA.FTZ R6, R6, c[0x0][0x23c], -R0.reuse ;  /* 0x00008f0006067a23 */ /* 0x100fe40000010800 */
[--C-:B------:R-:W-:Y:S02]  /*bf60*/  FFMA.FTZ R10, R10, c[0x0][0x23c], -R0.reuse ;  /* 0x00008f000a0a7a23 */ /* 0x100fe40000010800 */
[----:B------:R-:W-:Y:S01]  /*bf70*/  FFMA.FTZ R9, R9, c[0x0][0x23c], -R0 ;  /* 0x00008f0009097a23 */ /* 0x000fe20000010800 */
[----:B-1----:R-:W1:Y:S02]  /*bf80*/  LDSM.16.MT88.4 R12, [R209+0x18000] ;  /* 0x01800000d10c783b */ /* 0x002e640000004200 */
[----:B------:R-:W-:Y:S01]  /*bf90*/  MUFU.EX2 R190, R8 ;  /* 0x0000000800be7308 */ /* 0x000fe20000000800 */
[----:B--2---:R-:W-:-:S07]  /*bfa0*/  FADD.FTZ R5, R250, -R3 ;  /* 0x80000003fa057221 */ /* 0x004fce0000010000 */
[----:B------:R-:W2:Y:S01]  /*bfb0*/  MUFU.EX2 R198, R11 ;  /* 0x0000000b00c67308 */ /* 0x000ea20000000800 */
[----:B------:R-:W-:Y:S02]  /*bfc0*/  FFMA.FTZ R3, R7, c[0x0][0x23c], -R0 ;  /* 0x00008f0007037a23 */ /* 0x000fe40000010800 */
[----:B------:R-:W-:-:S05]  /*bfd0*/  FMUL.FTZ R5, R5, c[0x0][0x23c] ;  /* 0x00008f0005057a20 */ /* 0x000fca0000410000 */
[----:B------:R4:W-:Y:S08]  /*bfe0*/  MUFU.EX2 R176, R3 ;  /* 0x0000000300b07308 */ /* 0x0009f00000000800 */
[----:B------:R2:W-:Y:S01]  /*bff0*/  MUFU.EX2 R191, R6 ;  /* 0x0000000600bf7308 */ /* 0x0005e20000000800 */
[----:B----4-:R-:W-:-:S07]  /*c000*/  FADD.FTZ R3, R249, -R4 ;  /* 0x80000004f9037221 */ /* 0x010fce0000010000 */
[----:B------:R-:W-:Y:S01]  /*c010*/  MUFU.EX2 R188, R10 ;  /* 0x0000000a00bc7308 */ /* 0x000fe20000000800 */
[----:B---3--:R-:W-:Y:S01]  /*c020*/  F2FP.PACK_AB R4, R174, R192 ;  /* 0x000000c0ae04723e */ /* 0x008fe200000000ff */
[----:B------:R-:W-:Y:S01]  /*c030*/  FMUL.FTZ R3, R3, c[0x0][0x23c] ;  /* 0x00008f0003037a20 */ /* 0x000fe20000410000 */
[----:B--2---:R-:W-:-:S05]  /*c040*/  F2FP.PACK_AB R6, R198, R190 ;  /* 0x000000bec606723e */ /* 0x004fca00000000ff */
[----:B------:R-:W2:Y:S08]  /*c050*/  MUFU.EX2 R189, R9 ;  /* 0x0000000900bd7308 */ /* 0x000eb00000000800 */
[----:B------:R3:W4:Y:S08]  /*c060*/  MUFU.EX2 R8, R5 ;  /* 0x0000000500087308 */ /* 0x0007300000000800 */
[----:B------:R-:W1:Y:S01]  /*c070*/  MUFU.EX2 R3, R3 ;  /* 0x0000000300037308 */ /* 0x000e620000000800 */
[----:B--2---:R-:W-:-:S02]  /*c080*/  F2FP.PACK_AB R7, R176, R189 ;  /* 0x000000bdb007723e */ /* 0x004fc400000000ff */
[----:B---3--:R-:W-:Y:S01]  /*c090*/  F2FP.PACK_AB R5, R188, R191 ;  /* 0x000000bfbc05723e */ /* 0x008fe200000000ff */
[-C--:B----4-:R-:W-:Y:S02]  /*c0a0*/  FMUL.FTZ R140, R140, R8.reuse ;  /* 0x000000088c8c7220 */ /* 0x090fe40000410000 */
[-C--:B------:R-:W-:Y:S02]  /*c0b0*/  FMUL.FTZ R141, R141, R8.reuse ;  /* 0x000000088d8d7220 */ /* 0x080fe40000410000 */
[-C--:B------:R-:W-:Y:S02]  /*c0c0*/  FMUL.FTZ R152, R152, R8.reuse ;  /* 0x0000000898987220 */ /* 0x080fe40000410000 */
[----:B------:R-:W-:Y:S02]  /*c0d0*/  FMUL.FTZ R153, R153, R8 ;  /* 0x0000000899997220 */ /* 0x000fe40000410000 */
[-C--:B-1----:R-:W-:Y:S02]  /*c0e0*/  FMUL.FTZ R142, R142, R3.reuse ;  /* 0x000000038e8e7220 */ /* 0x082fe40000410000 */
[----:B------:R-:W-:-:S02]  /*c0f0*/  FMUL.FTZ R143, R143, R3 ;  /* 0x000000038f8f7220 */ /* 0x000fc40000410000 */
[-C--:B------:R-:W-:Y:S02]  /*c100*/  FMUL.FTZ R154, R154, R3.reuse ;  /* 0x000000039a9a7220 */ /* 0x080fe40000410000 */
[-C--:B------:R-:W-:Y:S02]  /*c110*/  FMUL.FTZ R155, R155, R3.reuse ;  /* 0x000000039b9b7220 */ /* 0x080fe40000410000 */
[-C--:B------:R-:W-:Y:S01]  /*c120*/  FMUL.FTZ R156, R156, R8.reuse ;  /* 0x000000089c9c7220 */ /* 0x080fe20000410000 */
[----:B------:R-:W-:Y:S01]  /*c130*/  HMMA.16816.F32 R16, R4, R14, R140 ;  /* 0x0000000e0410723c */ /* 0x000fe2000000188c */
[----:B------:R-:W-:Y:S02]  /*c140*/  FMUL.FTZ R157, R157, R8 ;  /* 0x000000089d9d7220 */ /* 0x000fe40000410000 */
[-C--:B------:R-:W-:Y:S02]  /*c150*/  FMUL.FTZ R158, R158, R3.reuse ;  /* 0x000000039e9e7220 */ /* 0x080fe40000410000 */
[----:B------:R-:W-:-:S02]  /*c160*/  FMUL.FTZ R159, R159, R3 ;  /* 0x000000039f9f7220 */ /* 0x000fc40000410000 */
[-C--:B------:R-:W-:Y:S01]  /*c170*/  FMUL.FTZ R160, R160, R8.reuse ;  /* 0x00000008a0a07220 */ /* 0x080fe20000410000 */
[C---:B------:R-:W-:Y:S01]  /*c180*/  HMMA.16816.F32 R152, R4.reuse, R20, R152 ;  /* 0x000000140498723c */ /* 0x040fe20000001898 */
[-C--:B------:R-:W-:Y:S02]  /*c190*/  FMUL.FTZ R161, R161, R8.reuse ;  /* 0x00000008a1a17220 */ /* 0x080fe40000410000 */
[-C--:B------:R-:W-:Y:S02]  /*c1a0*/  FMUL.FTZ R162, R162, R3.reuse ;  /* 0x00000003a2a27220 */ /* 0x080fe40000410000 */
[----:B------:R-:W-:Y:S02]  /*c1b0*/  FMUL.FTZ R163, R163, R3 ;  /* 0x00000003a3a37220 */ /* 0x000fe40000410000 */
[-C--:B------:R-:W-:Y:S01]  /*c1c0*/  FMUL.FTZ R136, R136, R8.reuse ;  /* 0x0000000888887220 */ /* 0x080fe20000410000 */
[----:B------:R-:W-:Y:S01]  /*c1d0*/  HMMA.16816.F32 R180, R4, R22, R156 ;  /* 0x0000001604b4723c */ /* 0x000fe2000000189c */
[----:B------:R-:W-:-:S02]  /*c1e0*/  FMUL.FTZ R137, R137, R8 ;  /* 0x0000000889897220 */ /* 0x000fc40000410000 */
[-C--:B------:R-:W-:Y:S02]  /*c1f0*/  FMUL.FTZ R138, R138, R3.reuse ;  /* 0x000000038a8a7220 */ /* 0x080fe40000410000 */
[----:B------:R-:W-:Y:S02]  /*c200*/  FMUL.FTZ R139, R139, R3 ;  /* 0x000000038b8b7220 */ /* 0x000fe40000410000 */
[-C--:B------:R-:W-:Y:S01]  /*c210*/  FMUL.FTZ R148, R148, R8.reuse ;  /* 0x0000000894947220 */ /* 0x080fe20000410000 */
[----:B------:R-:W-:Y:S01]  /*c220*/  MOV R140, R17 ;  /* 0x00000011008c7202 */ /* 0x000fe20000000f00 */
[----:B------:R-:W-:Y:S01]  /*c230*/  IMAD.MOV.U32 R141, RZ, RZ, R16 ;  /* 0x000000ffff8d7224 */ /* 0x000fe200078e0010 */
        /* <DEDUP_REMOVED lines=8> */
[-C--:B------:R-:W-:Y:S02]  /*c2c0*/  FMUL.FTZ R164, R164, R8.reuse ;  /* 0x00000008a4a47220 */ /* 0x080fe40000410000 */
[----:B------:R-:W-:Y:S02]  /*c2d0*/  FMUL.FTZ R165, R165, R8 ;  /* 0x00000008a5a57220 */ /* 0x000fe40000410000 */
[-C--:B------:R-:W-:Y:S01]  /*c2e0*/  FMUL.FTZ R166, R166, R3.reuse ;  /* 0x00000003a6a67220 */ /* 0x080fe20000410000 */
[----:B------:R-:W-:Y:S01]  /*c2f0*/  HMMA.16816.F32 R28, R4, R26, R148 ;  /* 0x0000001a041c723c */ /* 0x000fe20000001894 */
[----:B------:R-:W-:Y:S01]  /*c300*/  FMUL.FTZ R167, R167, R3 ;  /* 0x00000003a7a77220 */ /* 0x000fe20000410000 */
[----:B------:R-:W-:Y:S01]  /*c310*/  MOV R11, R180 ;  /* 0x000000b4000b7202 */ /* 0x000fe20000000f00 */
        /* <DEDUP_REMOVED lines=23> */
[C---:B--2---:R-:W-:Y:S01]  /*c490*/  HMMA.16816.F32 R248, R4.reuse, R12, R36 ;  /* 0x0000000c04f8723c */ /* 0x044fe20000001824 */
[-C--:B------:R-:W-:Y:S02]  /*c4a0*/  FMUL.FTZ R57, R57, R8.reuse ;  /* 0x0000000839397220 */ /* 0x080fe40000410000 */
[-C--:B------:R-:W-:Y:S02]  /*c4b0*/  FMUL.FTZ R58, R58, R3.reuse ;  /* 0x000000033a3a7220 */ /* 0x080fe40000410000 */
[----:B------:R-:W-:Y:S02]  /*c4c0*/  FMUL.FTZ R59, R59, R3 ;  /* 0x000000033b3b7220 */ /* 0x000fe40000410000 */
[----:B------:R-:W-:Y:S01]  /*c4d0*/  FMUL.FTZ R64, R64, R8 ;  /* 0x0000000840407220 */ /* 0x000fe20000410000 */
[----:B------:R-:W-:Y:S01]  /*c4e0*/  MOV R143, R22 ;  /* 0x00000016008f7202 */ /* 0x000fe20000000f00 */
[----:B------:R-:W-:Y:S01]  /*c4f0*/  IMAD.MOV.U32 R148, RZ, RZ, R21 ;  /* 0x000000ffff947224 */ /* 0x000fe200078e0015 */
[----:B------:R-:W-:Y:S01]  /*c500*/  MOV R27, R20 ;  /* 0x00000014001b7202 */ /* 0x000fe20000000f00 */
[----:B------:R-:W-:Y:S01]  /*c510*/  IMAD.MOV.U32 R142, RZ, RZ, R23 ;  /* 0x000000ffff8e7224 */ /* 0x000fe200078e0017 */
[----:B------:R-:W-:Y:S01]  /*c520*/  HMMA.16816.F32 R244, R4, R14, R40 ;  /* 0x0000000e04f4723c */ /* 0x000fe20000001828 */
[----:B------:R-:W1:Y:S01]  /*c530*/  LDSM.16.MT88.4 R20, [R210+0x1a000] ;  /* 0x01a00000d214783b */ /* 0x000e620000004200 */
[----:B------:R-:W-:Y:S01]  /*c540*/  FMUL.FTZ R65, R65, R8 ;  /* 0x0000000841417220 */ /* 0x000fe20000410000 */
[----:B------:R-:W-:Y:S01]  /*c550*/  MOV R37, R140 ;  /* 0x0000008c00257202 */ /* 0x000fe20000000f00 */
[----:B------:R-:W-:Y:S01]  /*c560*/  IMAD.MOV.U32 R156, RZ, RZ, R18 ;  /* 0x000000ffff9c7224 */ /* 0x000fe200078e0012 */
[----:B------:R-:W-:Y:S01]  /*c570*/  MOV R151, R19 ;  /* 0x0000001300977202 */ /* 0x000fe20000000f00 */
[----:B------:R-:W-:Y:S01]  /*c580*/  IMAD.MOV.U32 R150, RZ, RZ, R17 ;  /* 0x000000ffff967224 */ /* 0x000fe200078e0011 */
[----:B------:R-:W-:Y:S01]  /*c590*/  MOV R149, R16 ;  /* 0x0000001000957202 */ /* 0x000fe20000000f00 */
[----:B------:R-:W-:Y:S01]  /*c5a0*/  LDSM.16.MT88.4 R12, [R211+0x1a000] ;  /* 0x01a00000d30c783b */ /* 0x000fe20000004200 */
[-C--:B------:R-:W-:Y:S01]  /*c5b0*/  FMUL.FTZ R66, R66, R3.reuse ;  /* 0x0000000342427220 */ /* 0x080fe20000410000 */
[----:B------:R-:W-:Y:S01]  /*c5c0*/  MOV R40, R196 ;  /* 0x000000c400287202 */ /* 0x000fe20000000f00 */
[----:B------:R-:W-:Y:S01]  /*c5d0*/  FMUL.FTZ R67, R67, R3 ;  /* 0x0000000343437220 */ /* 0x000fe20000410000 */
[----:B------:R-:W2:Y:S01]  /*c5e0*/  LDSM.16.MT88.4 R16, [R212+0x1a000] ;  /* 0x01a00000d410783b */ /* 0x000ea20000004200 */
[----:B------:R-:W-:Y:S01]  /*c5f0*/  FMUL.FTZ R144, R144, R8 ;  /* 0x0000000890907220 */ /* 0x000fe20000410000 */
[----:B------:R-:W-:Y:S01]  /*c600*/  MOV R42, R176 ;  /* 0x000000b0002a7202 */ /* 0x000fe20000000f00 */
[----:B------:R-:W-:Y:S01]  /*c610*/  FMUL.FTZ R145, R145, R8 ;  /* 0x0000000891917220 */ /* 0x000fe20000410000 */
[----:B------:R-:W-:Y:S01]  /*c620*/  MOV R39, R9 ;  /* 0x0000000900277202 */ /* 0x000fe20000000f00 */
[----:B------:R-:W-:-:S02]  /*c630*/  FMUL.FTZ R146, R146, R3 ;  /* 0x0000000392927220 */ /* 0x000fc40000410000 */
[-C--:B------:R-:W-:Y:S02]  /*c640*/  FMUL.FTZ R147, R147, R3.reuse ;  /* 0x0000000393937220 */ /* 0x080fe40000410000 */
[----:B------:R-:W-:Y:S02]  /*c650*/  IMAD.MOV.U32 R43, RZ, RZ, R198 ;  /* 0x000000ffff2b7224 */ /* 0x000fe400078e00c6 */
[----:B------:R-:W-:Y:S02]  /*c660*/  IMAD.MOV.U32 R41, RZ, RZ, R197 ;  /* 0x000000ffff297224 */ /* 0x000fe400078e00c5 */
[-C--:B------:R-:W-:Y:S01]  /*c670*/  FMUL.FTZ R72, R72, R8.reuse ;  /* 0x0000000848487220 */ /* 0x080fe20000410000 */
[----:B------:R-:W-:Y:S01]  /*c680*/  HMMA.16816.F32 R144, R4, R24, R144 ;  /* 0x000000180490723c */ /* 0x000fe20000001890 */
[----:B------:R-:W-:Y:S02]  /*c690*/  FMUL.FTZ R73, R73, R8 ;  /* 0x0000000849497220 */ /* 0x000fe40000410000 */
[----:B------:R-:W-:-:S02]  /*c6a0*/  FMUL.FTZ R74, R74, R3 ;  /* 0x000000034a4a7220 */ /* 0x000fc40000410000 */
[-C--:B------:R-:W-:Y:S02]  /*c6b0*/  FMUL.FTZ R75, R75, R3.reuse ;  /* 0x000000034b4b7220 */ /* 0x080fe40000410000 */
[----:B------:R-:W-:Y:S01]  /*c6c0*/  IMAD.MOV.U32 R26, RZ, RZ, R181 ;  /* 0x000000ffff1a7224 */ /* 0x000fe200078e00b5 */
[----:B------:R-:W-:Y:S01]  /*c6d0*/  MOV R25, R182 ;  /* 0x000000b600197202 */ /* 0x000fe20000000f00 */
[----:B------:R-:W-:Y:S02]  /*c6e0*/  IMAD.MOV.U32 R24, RZ, RZ, R183 ;  /* 0x000000ffff187224 */ /* 0x000fe400078e00b7 */
[-C--:B------:R-:W-:Y:S02]  /*c6f0*/  FMUL.FTZ R60, R60, R8.reuse ;  /* 0x000000083c3c7220 */ /* 0x080fe40000410000 */
[----:B------:R-:W-:Y:S01]  /*c700*/  FMUL.FTZ R61, R61, R8 ;  /* 0x000000083d3d7220 */ /* 0x000fe20000410000 */
[----:B-1----:R-:W-:Y:S01]  /*c710*/  HMMA.16816.F32 R240, R4, R20, R44 ;  /* 0x0000001404f0723c */ /* 0x002fe2000000182c */
[----:B------:R-:W-:-:S02]  /*c720*/  FMUL.FTZ R62, R62, R3 ;  /* 0x000000033e3e7220 */ /* 0x000fc40000410000 */
[-C--:B------:R-:W-:Y:S02]  /*c730*/  FMUL.FTZ R63, R63, R3.reuse ;  /* 0x000000033f3f7220 */ /* 0x080fe40000410000 */
[----:B------:R-:W-:Y:S02]  /*c740*/  FMUL.FTZ R68, R68, R8 ;  /* 0x0000000844447220 */ /* 0x000fe40000410000 */
[----:B------:R-:W-:Y:S01]  /*c750*/  IMAD.MOV.U32 R45, RZ, RZ, R195 ;  /* 0x000000ffff2d7224 */ /* 0x000fe200078e00c3 */
[----:B------:R-:W-:Y:S01]  /*c760*/  HMMA.16816.F32 R204, R4, R22, R48 ;  /* 0x0000001604cc723c */ /* 0x000fe20000001830 */
[----:B------:R-:W1:Y:S01]  /*c770*/  LDSM.16.MT88.4 R20, [R209+0x1c000] ;  /* 0x01c00000d114783b */ /* 0x000e620000004200 */
[----:B------:R-:W-:Y:S01]  /*c780*/  MOV R44, R194 ;  /* 0x000000c2002c7202 */ /* 0x000fe20000000f00 */
[----:B------:R-:W-:Y:S01]  /*c790*/  FMUL.FTZ R69, R69, R8 ;  /* 0x0000000845457220 */ /* 0x000fe20000410000 */
[----:B------:R-:W-:Y:S01]  /*c7a0*/  MOV R47, R172 ;  /* 0x000000ac002f7202 */ /* 0x000fe20000000f00 */
[----:B------:R-:W-:-:S02]  /*c7b0*/  FMUL.FTZ R70, R70, R3 ;  /* 0x0000000346467220 */ /* 0x000fc40000410000 */
[----:B------:R-:W-:Y:S01]  /*c7c0*/  FMUL.FTZ R71, R71, R3 ;  /* 0x0000000347477220 */ /* 0x000fe20000410000 */
[C---:B--2---:R-:W-:Y:S01]  /*c7d0*/  HMMA.16816.F32 R200, R4.reuse, R16, R52 ;  /* 0x0000001004c8723c */ /* 0x044fe20000001834 */
[-C--:B------:R-:W-:Y:S01]  /*c7e0*/  FMUL.FTZ R76, R76, R8.reuse ;  /* 0x000000084c4c7220 */ /* 0x080fe20000410000 */
[----:B------:R-:W-:Y:S01]  /*c7f0*/  MOV R48, R11 ;  /* 0x0000000b00307202 */ /* 0x000fe20000000f00 */
[----:B------:R-:W-:Y:S01]  /*c800*/  FMUL.FTZ R77, R77, R8 ;  /* 0x000000084d4d7220 */ /* 0x000fe20000410000 */
[----:B------:R-:W-:Y:S01]  /*c810*/  MOV R50, R25 ;  /* 0x0000001900327202 */ /* 0x000fe20000000f00 */
[----:B------:R-:W-:Y:S02]  /*c820*/  FMUL.FTZ R78, R78, R3 ;  /* 0x000000034e4e7220 */ /* 0x000fe40000410000 */
[----:B------:R-:W-:Y:S01]  /*c830*/  IMAD.MOV.U32 R53, RZ, RZ, R191 ;  /* 0x000000ffff357224 */ /* 0x000fe200078e00bf */
[----:B------:R-:W-:Y:S01]  /*c840*/  HMMA.16816.F32 R196, R4, R18, R56 ;  /* 0x0000001204c4723c */ /* 0x000fe20000001838 */
[----:B------:R-:W-:Y:S01]  /*c850*/  MOV R52, R190 ;  /* 0x000000be00347202 */ /* 0x000fe20000000f00 */
[----:B------:R-:W2:Y:S01]  /*c860*/  LDSM.16.MT88.4 R16, [R210+0x1c000] ;  /* 0x01c00000d210783b */ /* 0x000ea20000004200 */
[----:B------:R-:W-:Y:S01]  /*c870*/  MOV R54, R192 ;  /* 0x000000c000367202 */ /* 0x000fe20000000f00 */
[----:B------:R-:W-:-:S02]  /*c880*/  IMAD.MOV.U32 R55, RZ, RZ, R193 ;  /* 0x000000ffff377224 */ /* 0x000fc400078e00c1 */
[----:B------:R-:W-:Y:S01]  /*c890*/  FMUL.FTZ R79, R79, R3 ;  /* 0x000000034f4f7220 */ /* 0x000fe20000410000 */
[----:B------:R-:W-:Y:S01]  /*c8a0*/  MOV R58, R188 ;  /* 0x000000bc003a7202 */ /* 0x000fe20000000f00 */
[----:B------:R-:W-:Y:S01]  /*c8b0*/  IMAD.MOV.U32 R59, RZ, RZ, R189 ;  /* 0x000000ffff3b7224 */ /* 0x000fe200078e00bd */
[C---:B------:R-:W-:Y:S01]  /*c8c0*/  HMMA.16816.F32 R192, R4.reuse, R12, R60 ;  /* 0x0000000c04c0723c */ /* 0x040fe2000000183c */
[-C--:B------:R-:W-:Y:S01]  /*c8d0*/  FMUL.FTZ R80, R80, R8.reuse ;  /* 0x0000000850507220 */ /* 0x080fe20000410000 */
[----:B------:R-:W-:Y:S01]  /*c8e0*/  MOV R57, R151 ;  /* 0x0000009700397202 */ /* 0x000fe20000000f00 */
[----:B------:R-:W-:Y:S02]  /*c8f0*/  FMUL.FTZ R81, R81, R8 ;  /* 0x0000000851517220 */ /* 0x000fe40000410000 */
[-C--:B------:R-:W-:Y:S02]  /*c900*/  FMUL.FTZ R82, R82, R3.reuse ;  /* 0x0000000352527220 */ /* 0x080fe40000410000 */
[----:B------:R-:W-:Y:S01]  /*c910*/  FMUL.FTZ R83, R83, R3 ;  /* 0x0000000353537220 */ /* 0x000fe20000410000 */
        /* <DEDUP_REMOVED lines=8> */
[----:B------:R-:W-:Y:S01]  /*c9a0*/  IMAD.MOV.U32 R65, RZ, RZ, R186 ;  /* 0x000000ffff417224 */ /* 0x000fe200078e00ba */
[----:B-1----:R-:W-:Y:S01]  /*c9b0*/  HMMA.16816.F32 R180, R4, R22, R72 ;  /* 0x0000001604b4723c */ /* 0x002fe20000001848 */
[-C--:B------:R-:W-:Y:S01]  /*c9c0*/  FMUL.FTZ R84, R84, R8.reuse ;  /* 0x0000000854547220 */ /* 0x080fe20000410000 */
[----:B------:R-:W-:Y:S01]  /*c9d0*/  MOV R66, R149 ;  /* 0x0000009500427202 */ /* 0x000fe20000000f00 */
[----:B------:R-:W-:-:S02]  /*c9e0*/  FMUL.FTZ R85, R85, R8 ;  /* 0x0000000855557220 */ /* 0x000fc40000410000 */
[-C--:B------:R-:W-:Y:S02]  /*c9f0*/  FMUL.FTZ R86, R86, R3.reuse ;  /* 0x0000000356567220 */ /* 0x080fe40000410000 */
[----:B------:R-:W-:Y:S01]  /*ca00*/  MOV R72, R64 ;  /* 0x0000004000487202 */ /* 0x000fe20000000f00 */
[----:B------:R-:W-:Y:S01]  /*ca10*/  IMAD.MOV.U32 R73, RZ, RZ, R65 ;  /* 0x000000ffff497224 */ /* 0x000fe200078e0041 */
[----:B------:R-:W-:Y:S01]  /*ca20*/  MOV R65, R54 ;  /* 0x0000003600417202 */ /* 0x000fe20000000f00 */
[----:B------:R-:W-:Y:S01]  /*ca30*/  IMAD.MOV.U32 R64, RZ, RZ, R53 ;  /* 0x000000ffff407224 */ /* 0x000fe200078e0035 */
[C---:B------:R-:W-:Y:S01]  /*ca40*/  HMMA.16816.F32 R184, R4.reuse, R20, R68 ;  /* 0x0000001404b8723c */ /* 0x040fe20000001844 */
[----:B------:R-:W4:Y:S01]  /*ca50*/  LDL.LU R53, [R1+0x4] ;  /* 0x0000040001357983 */ /* 0x000f220000300800 */
[-C--:B------:R-:W-:Y:S02]  /*ca60*/  FMUL.FTZ R87, R87, R3.reuse ;  /* 0x0000000357577220 */ /* 0x080fe40000410000 */
[-C--:B------:R-:W-:Y:S01]  /*ca70*/  FMUL.FTZ R88, R88, R8.reuse ;  /* 0x0000000858587220 */ /* 0x080fe20000410000 */
[----:B------:R-:W4:Y:S01]  /*ca80*/  LDL.LU R54, [R1] ;  /* 0x0000000001367983 */ /* 0x000f220000300800 */
[----:B------:R-:W-:Y:S01]  /*ca90*/  FMUL.FTZ R89, R89, R8 ;  /* 0x0000000859597220 */ /* 0x000fe20000410000 */
[----:B------:R-:W-:Y:S01]  /*caa0*/  MOV R71, R174 ;  /* 0x000000ae00477202 */ /* 0x000fe20000000f00 */
[C---:B--2---:R-:W-:Y:S01]  /*cab0*/  HMMA.16816.F32 R140, R4.reuse, R16, R76 ;  /* 0x00000010048c723c */ /* 0x044fe2000000184c */
[----:B------:R-:W1:Y:S01]  /*cac0*/  LDSM.16.MT88.4 R20, [R211+0x1c000] ;  /* 0x01c00000d314783b */ /* 0x000e620000004200 */
[-C--:B------:R-:W-:Y:S01]  /*cad0*/  FMUL.FTZ R90, R90, R3.reuse ;  /* 0x000000035a5a7220 */ /* 0x080fe20000410000 */
[----:B------:R-:W-:Y:S01]  /*cae0*/  MOV R70, R56 ;  /* 0x0000003800467202 */ /* 0x000fe20000000f00 */
[----:B------:R-:W-:Y:S01]  /*caf0*/  FMUL.FTZ R91, R91, R3 ;  /* 0x000000035b5b7220 */ /* 0x000fe20000410000 */
[----:B------:R-:W-:Y:S01]  /*cb00*/  MOV R68, R66 ;  /* 0x0000004200447202 */ /* 0x000fe20000000f00 */
[----:B------:R-:W-:Y:S01]  /*cb10*/  IMAD.MOV.U32 R11, RZ, RZ, R175 ;  /* 0x000000ffff0b7224 */ /* 0x000fe200078e00af */
[----:B------:R-:W-:Y:S01]  /*cb20*/  MOV R77, R58 ;  /* 0x0000003a004d7202 */ /* 0x000fe20000000f00 */
[----:B------:R-:W-:Y:S01]  /*cb30*/  HMMA.16816.F32 R156, R4, R18, R80 ;  /* 0x00000012049c723c */ /* 0x000fe20000001850 */
[----:B------:R-:W2:Y:S01]  /*cb40*/  LDSM.16.MT88.4 R16, [R209+0x1e000] ;  /* 0x01e00000d110783b */ /* 0x000ea20000004200 */
[----:B------:R-:W-:Y:S01]  /*cb50*/  IMAD.MOV.U32 R46, RZ, RZ, R173 ;  /* 0x000000ffff2e7224 */ /* 0x000fe200078e00ad */
[----:B------:R-:W-:Y:S01]  /*cb60*/  MOV R79, R52 ;  /* 0x00000034004f7202 */ /* 0x000fe20000000f00 */
[----:B------:R-:W-:-:S02]  /*cb70*/  FMUL.FTZ R92, R92, R8 ;  /* 0x000000085c5c7220 */ /* 0x000fc40000410000 */
[-C--:B------:R-:W-:Y:S02]  /*cb80*/  FMUL.FTZ R93, R93, R8.reuse ;  /* 0x000000085d5d7220 */ /* 0x080fe40000410000 */
[C---:B---3--:R-:W-:Y:S01]  /*cb90*/  HMMA.16816.F32 R176, R4.reuse, R12, R84 ;  /* 0x0000000c04b0723c */ /* 0x048fe20000001854 */
[-C--:B------:R-:W-:Y:S02]  /*cba0*/  FMUL.FTZ R94, R94, R3.reuse ;  /* 0x000000035e5e7220 */ /* 0x080fe40000410000 */
[----:B------:R-:W-:Y:S02]  /*cbb0*/  FMUL.FTZ R95, R95, R3 ;  /* 0x000000035f5f7220 */ /* 0x000fe40000410000 */
[----:B------:R-:W-:Y:S02]  /*cbc0*/  FFMA.FTZ R9, R32, c[0x0][0x23c], -R2 ;  /* 0x00008f0020097a23 */ /* 0x000fe40000010802 */
[-C--:B------:R-:W-:Y:S01]  /*cbd0*/  FMUL.FTZ R96, R96, R8.reuse ;  /* 0x0000000860607220 */ /* 0x080fe20000410000 */
[----:B------:R-:W-:Y:S01]  /*cbe0*/  HMMA.16816.F32 R172, R4, R14, R88 ;  /* 0x0000000e04ac723c */ /* 0x000fe20000001858 */
[----:B------:R-:W3:Y:S01]  /*cbf0*/  LDSM.16.MT88.4 R12, [R210+0x1e000] ;  /* 0x01e00000d20c783b */ /* 0x000ee20000004200 */
[----:B------:R-:W-:-:S02]  /*cc00*/  FMUL.FTZ R97, R97, R8 ;  /* 0x0000000861617220 */ /* 0x000fc40000410000 */
[-C--:B------:R-:W-:Y:S02]  /*cc10*/  FMUL.FTZ R98, R98, R3.reuse ;  /* 0x0000000362627220 */ /* 0x080fe40000410000 */
[-C--:B------:R-:W-:Y:S02]  /*cc20*/  FMUL.FTZ R99, R99, R3.reuse ;  /* 0x0000000363637220 */ /* 0x080fe40000410000 */
[-C--:B------:R-:W-:Y:S02]  /*cc30*/  FMUL.FTZ R100, R100, R8.reuse ;  /* 0x0000000864647220 */ /* 0x080fe40000410000 */
[----:B------:R-:W-:Y:S02]  /*cc40*/  FMUL.FTZ R101, R101, R8 ;  /* 0x0000000865657220 */ /* 0x000fe40000410000 */
[-C--:B------:R-:W-:Y:S02]  /*cc50*/  FMUL.FTZ R102, R102, R3.reuse ;  /* 0x0000000366667220 */ /* 0x080fe40000410000 */
[----:B------:R-:W-:-:S02]  /*cc60*/  FMUL.FTZ R103, R103, R3 ;  /* 0x0000000367677220 */ /* 0x000fc40000410000 */
[-C--:B------:R-:W-:Y:S01]  /*cc70*/  FMUL.FTZ R104, R104, R8.reuse ;  /* 0x0000000868687220 */ /* 0x080fe20000410000 */
[C---:B-1----:R-:W-:Y:S01]  /*cc80*/  HMMA.16816.F32 R88, R4.reuse, R20, R92 ;  /* 0x000000140458723c */ /* 0x042fe2000000185c */
[----:B------:R1:W-:Y:S01]  /*cc90*/  MUFU.EX2 R92, R9 ;  /* 0x00000009005c7308 */ /* 0x0003e20000000800 */
[----:B------:R-:W-:Y:S02]  /*cca0*/  FMUL.FTZ R105, R105, R8 ;  /* 0x0000000869697220 */ /* 0x000fe40000410000 */
[-C--:B------:R-:W-:Y:S02]  /*ccb0*/  FMUL.FTZ R106, R106, R3.reuse ;  /* 0x000000036a6a7220 */ /* 0x080fe40000410000 */
[----:B------:R-:W-:Y:S02]  /*ccc0*/  FMUL.FTZ R107, R107, R3 ;  /* 0x000000036b6b7220 */ /* 0x000fe40000410000 */
[----:B------:R-:W-:Y:S01]  /*ccd0*/  HMMA.16816.F32 R160, R4, R22, R96 ;  /* 0x0000001604a0723c */ /* 0x000fe20000001860 */
[----:B------:R-:W-:Y:S01]  /*cce0*/  IMAD.MOV.U32 R67, RZ, RZ, R150 ;  /* 0x000000ffff437224 */ /* 0x000fe200078e0096 */
[----:B------:R-:W3:Y:S01]  /*ccf0*/  LDSM.16.MT88.4 R20, [R212+0x1e000] ;  /* 0x01e00000d414783b */ /* 0x000ee20000004200 */
[----:B------:R-:W-:-:S02]  /*cd00*/  IMAD.MOV.U32 R61, RZ, RZ, R148 ;  /* 0x000000ffff3d7224 */ /* 0x000fc400078e0094 */
[-C--:B------:R-:W-:Y:S02]  /*cd10*/  FMUL.FTZ R108, R108, R8.reuse ;  /* 0x000000086c6c7220 */ /* 0x080fe40000410000 */
[-C--:B------:R-:W-:Y:S01]  /*cd20*/  FMUL.FTZ R109, R109, R8.reuse ;  /* 0x000000086d6d7220 */ /* 0x080fe20000410000 */
[C---:B--2---:R-:W-:Y:S01]  /*cd30*/  HMMA.16816.F32 R164, R4.reuse, R16, R100 ;  /* 0x0000001004a4723c */ /* 0x044fe20000001864 */
[----:B-1----:R-:W-:Y:S02]  /*cd40*/  FFMA.FTZ R9, R33, c[0x0][0x23c], -R2 ;  /* 0x00008f0021097a23 */ /* 0x002fe40000010802 */
[-C--:B------:R-:W-:Y:S02]  /*cd50*/  FMUL.FTZ R110, R110, R3.reuse ;  /* 0x000000036e6e7220 */ /* 0x080fe40000410000 */
[----:B------:R1:W2:Y:S01]  /*cd60*/  MUFU.EX2 R98, R9 ;  /* 0x0000000900627308 */ /* 0x0002a20000000800 */
[----:B------:R-:W-:Y:S02]  /*cd70*/  FMUL.FTZ R111, R111, R3 ;  /* 0x000000036f6f7220 */ /* 0x000fe40000410000 */
[----:B------:R-:W-:Y:S01]  /*cd80*/  HMMA.16816.F32 R148, R4, R18, R104 ;  /* 0x000000120494723c */ /* 0x000fe20000001868 */
[-C--:B------:R-:W-:Y:S01]  /*cd90*/  FMUL.FTZ R112, R112, R8.reuse ;  /* 0x0000000870707220 */ /* 0x080fe20000410000 */
[----:B------:R-:W2:Y:S01]  /*cda0*/  LDSM.16.MT88.4 R16, [R211+0x1e000] ;  /* 0x01e00000d310783b */ /* 0x000ea20000004200 */
[----:B------:R-:W-:-:S02]  /*cdb0*/  FMUL.FTZ R113, R113, R8 ;  /* 0x0000000871717220 */ /* 0x000fc40000410000 */
[-C--:B------:R-:W-:Y:S02]  /*cdc0*/  FMUL.FTZ R114, R114, R3.reuse ;  /* 0x0000000372727220 */ /* 0x080fe40000410000 */
[----:B------:R-:W-:Y:S01]  /*cdd0*/  FMUL.FTZ R115, R115, R3 ;  /* 0x0000000373737220 */ /* 0x000fe20000410000 */
[C---:B---3--:R-:W-:Y:S01]  /*cde0*/  HMMA.16816.F32 R108, R4.reuse, R12, R108 ;  /* 0x0000000c046c723c */ /* 0x048fe2000000186c */
[----:B------:R-:W-:Y:S02]  /*cdf0*/  IMAD.MOV.U32 R38, RZ, RZ, R10 ;  /* 0x000000ffff267224 */ /* 0x000fe400078e000a */
[----:B------:R-:W-:Y:S02]  /*ce00*/  IMAD.MOV.U32 R49, RZ, RZ, R26 ;  /* 0x000000ffff317224 */ /* 0x000fe400078e001a */
[----:B-1----:R-:W-:Y:S02]  /*ce10*/  FFMA.FTZ R9, R34, c[0x0][0x23c], -R2 ;  /* 0x00008f0022097a23 */ /* 0x002fe40000010802 */
[----:B------:R-:W-:Y:S01]  /*ce20*/  IMAD.MOV.U32 R51, RZ, RZ, R24 ;  /* 0x000000ffff337224 */ /* 0x000fe200078e0018 */
[----:B------:R-:W-:Y:S01]  /*ce30*/  HMMA.16816.F32 R112, R4, R14, R112 ;  /* 0x0000000e0470723c */ /* 0x000fe20000001870 */
[----:B------:R1:W-:Y:S01]  /*ce40*/  MUFU.EX2 R74, R9 ;  /* 0x00000009004a7308 */ /* 0x0003e20000000800 */
[----:B------:R-:W3:Y:S01]  /*ce50*/  LDSM.16.MT88.4 R12, [R209+0x18800] ;  /* 0x01880000d10c783b */ /* 0x000ee20000004200 */
[----:B------:R-:W-:-:S02]  /*ce60*/  FMUL.FTZ R116, R116, R8 ;  /* 0x0000000874747220 */ /* 0x000fc40000410000 */
[-C--:B------:R-:W-:Y:S01]  /*ce70*/  FMUL.FTZ R117, R117, R8.reuse ;  /* 0x0000000875757220 */ /* 0x080fe20000410000 */
[----:B------:R-:W3:Y:S01]  /*ce80*/  LDSM.16.MT88.4 R24, [R210+0x18800] ;  /* 0x01880000d218783b */ /* 0x000ee20000004200 */
[-C--:B------:R-:W-:Y:S02]  /*ce90*/  FMUL.FTZ R118, R118, R3.reuse ;  /* 0x0000000376767220 */ /* 0x080fe40000410000 */
[-C--:B------:R-:W-:Y:S02]  /*cea0*/  FMUL.FTZ R119, R119, R3.reuse ;  /* 0x0000000377777220 */ /* 0x080fe40000410000 */
[-C--:B------:R-:W-:Y:S02]  /*ceb0*/  FMUL.FTZ R120, R120, R8.reuse ;  /* 0x0000000878787220 */ /* 0x080fe40000410000 */
[----:B------:R-:W-:Y:S02]  /*cec0*/  FMUL.FTZ R121, R121, R8 ;  /* 0x0000000879797220 */ /* 0x000fe40000410000 */
[----:B------:R-:W-:Y:S01]  /*ced0*/  FMUL.FTZ R122, R122, R3 ;  /* 0x000000037a7a7220 */ /* 0x000fe20000410000 */
[----:B------:R-:W-:Y:S01]  /*cee0*/  HMMA.16816.F32 R116, R4, R20, R116 ;  /* 0x000000140474723c */ /* 0x000fe20000001874 */
[----:B-1----:R-:W-:-:S02]  /*cef0*/  FFMA.FTZ R9, R35, c[0x0][0x23c], -R2 ;  /* 0x00008f0023097a23 */ /* 0x002fc40000010802 */
[-C--:B------:R-:W-:Y:S02]  /*cf00*/  FMUL.FTZ R123, R123, R3.reuse ;  /* 0x000000037b7b7220 */ /* 0x080fe40000410000 */
[----:B------:R1:W1:Y:S01]  /*cf10*/  MUFU.EX2 R103, R9 ;  /* 0x0000000900677308 */ /* 0x0002620000000800 */
[-C--:B------:R-:W-:Y:S02]  /*cf20*/  FMUL.FTZ R124, R124, R8.reuse ;  /* 0x000000087c7c7220 */ /* 0x080fe40000410000 */
[-C--:B------:R-:W-:Y:S02]  /*cf30*/  FMUL.FTZ R125, R125, R8.reuse ;  /* 0x000000087d7d7220 */ /* 0x080fe40000410000 */
[-C--:B------:R-:W-:Y:S01]  /*cf40*/  FMUL.FTZ R126, R126, R3.reuse ;  /* 0x000000037e7e7220 */ /* 0x080fe20000410000 */
[----:B------:R-:W-:Y:S01]  /*cf50*/  HMMA.16816.F32 R120, R4, R22, R120 ;  /* 0x000000160478723c */ /* 0x000fe20000001878 */
[----:B------:R-:W-:Y:S01]  /*cf60*/  FMUL.FTZ R127, R127, R3 ;  /* 0x000000037f7f7220 */ /* 0x000fe20000410000 */
[----:B------:R-:W3:Y:S01]  /*cf70*/  LDSM.16.MT88.4 R20, [R212+0x18800] ;  /* 0x01880000d414783b */ /* 0x000ee20000004200 */
[----:B------:R-:W-:-:S02]  /*cf80*/  FMUL.FTZ R128, R128, R8 ;  /* 0x0000000880807220 */ /* 0x000fc40000410000 */
[----:B------:R-:W-:Y:S02]  /*cf90*/  FMUL.FTZ R129, R129, R8 ;  /* 0x0000000881817220 */ /* 0x000fe40000410000 */
[-C--:B------:R-:W-:Y:S01]  /*cfa0*/  FMUL.FTZ R130, R130, R3.reuse ;  /* 0x0000000382827220 */ /* 0x080fe20000410000 */
[C---:B--2---:R-:W-:Y:S01]  /*cfb0*/  HMMA.16816.F32 R124, R4.reuse, R16, R124 ;  /* 0x00000010047c723c */ /* 0x044fe2000000187c */
[----:B------:R-:W-:Y:S02]  /*cfc0*/  FMUL.FTZ R131, R131, R3 ;  /* 0x0000000383837220 */ /* 0x000fe40000410000 */
[----:B-1----:R-:W-:Y:S02]  /*cfd0*/  FFMA.FTZ R9, R134, c[0x0][0x23c], -R0 ;  /* 0x00008f0086097a23 */ /* 0x002fe40000010800 */
[----:B------:R-:W-:Y:S02]  /*cfe0*/  IMAD.MOV.U32 R75, RZ, RZ, R71 ;  /* 0x000000ffff4b7224 */ /* 0x000fe400078e0047 */
[----:B------:R1:W-:Y:S01]  /*cff0*/  MUFU.EX2 R99, R9 ;  /* 0x0000000900637308 */ /* 0x0003e20000000800 */
[----:B------:R-:W-:Y:S01]  /*d000*/  HMMA.16816.F32 R128, R4, R18, R128 ;  /* 0x000000120480723c */ /* 0x000fe20000001880 */
[----:B------:R-:W-:Y:S01]  /*d010*/  LDSM.16.MT88.4 R16, [R211+0x18800] ;  /* 0x01880000d310783b */ /* 0x000fe20000004200 */
[----:B------:R-:W-:Y:S01]  /*d020*/  IMAD.MOV.U32 R71, RZ, RZ, R57 ;  /* 0x000000ffff477224 */ /* 0x000fe200078e0039 */
[----:B------:R-:W-:Y:S01]  /*d030*/  MOV R57, R40 ;  /* 0x0000002800397202 */ /* 0x000fe20000000f00 */
[----:B------:R-:W-:Y:S01]  /*d040*/  IMAD.MOV.U32 R78, RZ, RZ, R59 ;  /* 0x000000ffff4e7224 */ /* 0x000fe200078e003b */
[----:B------:R-:W-:Y:S01]  /*d050*/  MOV R59, R42 ;  /* 0x0000002a003b7202 */ /* 0x000fe20000000f00 */
[----:B------:R-:W-:Y:S01]  /*d060*/  IMAD.MOV.U32 R58, RZ, RZ, R41 ;  /* 0x000000ffff3a7224 */ /* 0x000fe200078e0029 */
[----:B------:R-:W-:Y:S01]  /*d070*/  F2FP.PACK_AB R4, R98, R92 ;  /* 0x0000005c6204723e */ /* 0x000fe200000000ff */
[----:B------:R-:W-:Y:S01]  /*d080*/  IMAD.MOV.U32 R52, RZ, RZ, R43 ;  /* 0x000000ffff347224 */ /* 0x000fe200078e002b */
[----:B------:R-:W-:Y:S01]  /*d090*/  F2FP.PACK_AB R6, R103, R74 ;  /* 0x0000004a6706723e */ /* 0x000fe200000000ff */
[----:B------:R-:W-:Y:S01]  /*d0a0*/  IMAD.MOV.U32 R69, RZ, RZ, R67 ;  /* 0x000000ffff457224 */ /* 0x000fe200078e0043 */
[----:B------:R-:W-:Y:S01]  /*d0b0*/  MOV R67, R44 ;  /* 0x0000002c00437202 */ /* 0x000fe20000000f00 */
[----:B------:R-:W-:-:S02]  /*d0c0*/  IMAD.MOV.U32 R56, RZ, RZ, R45 ;  /* 0x000000ffff387224 */ /* 0x000fc400078e002d */
[----:B------:R-:W-:Y:S02]  /*d0d0*/  IMAD.MOV.U32 R66, RZ, RZ, R55 ;  /* 0x000000ffff427224 */ /* 0x000fe400078e0037 */
[----:B-1----:R-:W-:-:S04]  /*d0e0*/  FFMA.FTZ R9, R135, c[0x0][0x23c], -R0 ;  /* 0x00008f0087097a23 */ /* 0x002fc80000010800 */
[----:B------:R1:W2:Y:S02]  /*d0f0*/  MUFU.EX2 R97, R9 ;  /* 0x0000000900617308 */ /* 0x0002a40000000800 */
[----:B-1----:R-:W-:Y:S01]  /*d100*/  FFMA.FTZ R9, R170, c[0x0][0x23c], -R0 ;  /* 0x00008f00aa097a23 */ /* 0x002fe20000010800 */
[----:B--2---:R-:W-:-:S05]  /*d110*/  F2FP.PACK_AB R5, R97, R99 ;  /* 0x000000636105723e */ /* 0x004fca00000000ff */
[----:B------:R1:W-:Y:S02]  /*d120*/  MUFU.EX2 R87, R9 ;  /* 0x0000000900577308 */ /* 0x0003e40000000800 */
[----:B-1----:R-:W-:-:S06]  /*d130*/  FFMA.FTZ R9, R171, c[0x0][0x23c], -R0 ;  /* 0x00008f00ab097a23 */ /* 0x002fcc0000010800 */
[----:B------:R-:W1:Y:S02]  /*d140*/  MUFU.EX2 R10, R9 ;  /* 0x00000009000a7308 */ /* 0x000e640000000800 */
[----:B-1----:R-:W-:-:S07]  /*d150*/  F2FP.PACK_AB R7, R10, R87 ;  /* 0x000000570a07723e */ /* 0x002fce00000000ff */
[C---:B---3--:R-:W-:Y:S08]  /*d160*/  HMMA.16816.F32 R136, R4.reuse, R12, R136 ;  /* 0x0000000c0488723c */ /* 0x048ff00000001888 */
[C---:B------:R-:W-:Y:S01]  /*d170*/  HMMA.16816.F32 R36, R4.reuse, R14, R36 ;  /* 0x0000000e0424723c */ /* 0x040fe20000001824 */
[----:B------:R-:W1:Y:S07]  /*d180*/  LDSM.16.MT88.4 R12, [R209+0x1a800] ;  /* 0x01a80000d10c783b */ /* 0x000e6e0000004200 */
[C---:B------:R-:W-:Y:S01]  /*d190*/  HMMA.16816.F32 R40, R4.reuse, R26, R28 ;  /* 0x0000001a0428723c */ /* 0x040fe2000000181c */
[----:B------:R-:W2:Y:S07]  /*d1a0*/  LDSM.16.MT88.4 R28, [R210+0x1a800] ;  /* 0x01a80000d21c783b */ /* 0x000eae0000004200 */
        /* <DEDUP_REMOVED lines=12> */
[C---:B------:R-:W-:Y:S08]  /*d270*/  HMMA.16816.F32 R152, R4.reuse, R20, R152 ;  /* 0x000000140498723c */ /* 0x040ff00000001898 */
[C---:B------:R-:W-:Y:S01]  /*d280*/  HMMA.16816.F32 R48, R4.reuse, R22, R48 ;  /* 0x000000160430723c */ /* 0x040fe20000001830 */
[----:B------:R-:W-:Y:S07]  /*d290*/  LDSM.16.MT88.4 R20, [R211+0x1a800] ;  /* 0x01a80000d314783b */ /* 0x000fee0000004200 */
[C---:B-1----:R-:W-:Y:S08]  /*d2a0*/  HMMA.16816.F32 R56, R4.reuse, R12, R248 ;  /* 0x0000000c0438723c */ /* 0x042ff000000018f8 */
[C---:B------:R-:W-:Y:S01]  /*d2b0*/  HMMA.16816.F32 R44, R4.reuse, R14, R244 ;  /* 0x0000000e042c723c */ /* 0x040fe200000018f4 */
[----:B------:R-:W1:Y:S07]  /*d2c0*/  LDSM.16.MT88.4 R12, [R209+0x1c800] ;  /* 0x01c80000d10c783b */ /* 0x000e6e0000004200 */
[----:B------:R-:W-:Y:S01]  /*d2d0*/  HMMA.16816.F32 R60, R4, R16, R60 ;  /* 0x00000010043c723c */ /* 0x000fe2000000183c */
        /* <DEDUP_REMOVED lines=11> */
[----:B----4-:R-:W-:Y:S01]  /*d390*/  IMAD.MOV.U32 R77, RZ, RZ, R53 ;  /* 0x000000ffff4d7224 */ /* 0x010fe200078e0035 */
[----:B--2---:R-:W-:Y:S01]  /*d3a0*/  HMMA.16816.F32 R64, R4, R30, R204 ;  /* 0x0000001e0440723c */ /* 0x004fe200000018cc */
[----:B------:R-:W-:-:S02]  /*d3b0*/  IMAD.MOV.U32 R79, RZ, RZ, R55 ;  /* 0x000000ffff4f7224 */ /* 0x000fc400078e0037 */
        /* <DEDUP_REMOVED lines=9> */
[----:B------:R-:W-:Y:S01]  /*d450*/  MOV R204, R75 ;  /* 0x0000004b00cc7202 */ /* 0x000fe20000000f00 */
[----:B------:R-:W-:Y:S01]  /*d460*/  IMAD.MOV.U32 R251, RZ, RZ, R76 ;  /* 0x000000fffffb7224 */ /* 0x000fe200078e004c */
[----:B---3--:R-:W-:Y:S01]  /*d470*/  HMMA.16816.F32 R72, R4, R24, R200 ;  /* 0x000000180448723c */ /* 0x008fe200000018c8 */
[----:B------:R-:W-:-:S02]  /*d480*/  MOV R134, R79 ;  /* 0x0000004f00867202 */ /* 0x000fc40000000f00 */
[----:B------:R-:W-:Y:S01]  /*d490*/  MOV R248, R32 ;  /* 0x0000002000f87202 */ /* 0x000fe20000000f00 */
[----:B------:R-:W-:Y:S01]  /*d4a0*/  IMAD.MOV.U32 R245, RZ, RZ, R97 ;  /* 0x000000fffff57224 */ /* 0x000fe200078e0061 */
[----:B------:R-:W-:Y:S01]  /*d4b0*/  MOV R246, R98 ;  /* 0x0000006200f67202 */ /* 0x000fe20000000f00 */
[----:B------:R-:W-:Y:S01]  /*d4c0*/  IMAD.MOV.U32 R247, RZ, RZ, R99 ;  /* 0x000000fffff77224 */ /* 0x000fe200078e0063 */
[----:B------:R-:W-:Y:S01]  /*d4d0*/  MOV R201, R77 ;  /* 0x0000004d00c97202 */ /* 0x000fe20000000f00 */
[----:B------:R-:W-:Y:S01]  /*d4e0*/  IMAD.MOV.U32 R200, RZ, RZ, R78 ;  /* 0x000000ffffc87224 */ /* 0x000fe200078e004e */
[----:B------:R2:W5:Y:S01]  /*d4f0*/  LDL.LU R214, [R1+0x48] ;  /* 0x0000480001d67983 */ /* 0x0005620000300800 */
[----:B------:R-:W-:Y:S03]  /*d500*/  HMMA.16816.F32 R76, R4, R26, R196 ;  /* 0x0000001a044c723c */ /* 0x000fe600000018c4 */
[----:B------:R-:W3:Y:S01]  /*d510*/  LDSM.16.MT88.4 R24, [R212+0x1c800] ;  /* 0x01c80000d418783b */ /* 0x000ee20000004200 */
[----:B------:R-:W-:Y:S01]  /*d520*/  IMAD.MOV.U32 R203, RZ, RZ, R102 ;  /* 0x000000ffffcb7224 */ /* 0x000fe200078e0066 */
[----:B------:R-:W-:-:S02]  /*d530*/  MOV R202, R103 ;  /* 0x0000006700ca7202 */ /* 0x000fc40000000f00 */
[----:B------:R-:W-:Y:S01]  /*d540*/  IMAD.MOV.U32 R199, RZ, RZ, R94 ;  /* 0x000000ffffc77224 */ /* 0x000fe200078e005e */
[C---:B------:R-:W-:Y:S01]  /*d550*/  HMMA.16816.F32 R52, R4.reuse, R28, R240 ;  /* 0x0000001c0434723c */ /* 0x040fe200000018f0 */
[----:B------:R-:W-:Y:S01]  /*d560*/  IMAD.MOV.U32 R198, RZ, RZ, R82 ;  /* 0x000000ffffc67224 */ /* 0x000fe200078e0052 */
[----:B------:R-:W-:Y:S01]  /*d570*/  MOV R197, R85 ;  /* 0x0000005500c57202 */ /* 0x000fe20000000f00 */
[----:B------:R-:W-:Y:S01]  /*d580*/  IMAD.MOV.U32 R207, RZ, RZ, R84 ;  /* 0x000000ffffcf7224 */ /* 0x000fe200078e0054 */
[----:B------:R-:W-:Y:S03]  /*d590*/  LDSM.16.MT88.4 R28, [R210+0x1c800] ;  /* 0x01c80000d21c783b */ /* 0x000fe60000004200 */
[----:B------:R-:W-:Y:S01]  /*d5a0*/  MOV R242, R95 ;  /* 0x0000005f00f27202 */ /* 0x000fe20000000f00 */
[----:B-1----:R-:W-:Y:S01]  /*d5b0*/  HMMA.16816.F32 R100, R4, R14, R180 ;  /* 0x0000000e0464723c */ /* 0x002fe200000018b4 */
[----:B------:R-:W-:Y:S01]  /*d5c0*/  MOV R241, R81 ;  /* 0x0000005100f17202 */ /* 0x000fe20000000f00 */
[----:B------:R2:W5:Y:S01]  /*d5d0*/  LDL.LU R213, [R1+0x44] ;  /* 0x0000440001d57983 */ /* 0x0005620000300800 */
[----:B------:R-:W-:Y:S01]  /*d5e0*/  MOV R240, R83 ;  /* 0x0000005300f07202 */ /* 0x000fe20000000f00 */
[----:B------:R-:W-:-:S02]  /*d5f0*/  IMAD.MOV.U32 R243, RZ, RZ, R33 ;  /* 0x000000fffff37224 */ /* 0x000fc400078e0021 */
[----:B------:R-:W-:Y:S02]  /*d600*/  LDSM.16.MT88.4 R32, [R210+0x1e800] ;  /* 0x01e80000d220783b */ /* 0x000fe40000004200 */
[C---:B------:R-:W-:Y:S01]  /*d610*/  HMMA.16816.F32 R80, R4.reuse, R20, R192 ;  /* 0x000000140450723c */ /* 0x040fe200000018c0 */
[----:B------:R1:W-:Y:S07]  /*d620*/  MUFU.EX2 R196, R9 ;  /* 0x0000000900c47308 */ /* 0x0003ee0000000800 */
[C---:B------:R-:W-:Y:S01]  /*d630*/  HMMA.16816.F32 R88, R4.reuse, R16, R88 ;  /* 0x000000100458723c */ /* 0x040fe20000001858 */
[----:B------:R-:W-:Y:S01]  /*d640*/  IMAD.MOV.U32 R192, RZ, RZ, R86 ;  /* 0x000000ffffc07224 */ /* 0x000fe200078e0056 */
[----:B------:R-:W-:Y:S01]  /*d650*/  MOV R193, R87 ;  /* 0x0000005700c17202 */ /* 0x000fe20000000f00 */
[----:B------:R2:W5:Y:S05]  /*d660*/  LDL.LU R208, [R1+0x40] ;  /* 0x0000400001d07983 */ /* 0x00056a0000300800 */
[C---:B------:R-:W-:Y:S01]  /*d670*/  HMMA.16816.F32 R92, R4.reuse, R12, R184 ;  /* 0x0000000c045c723c */ /* 0x040fe200000018b8 */
[----:B------:R-:W4:Y:S07]  /*d680*/  LDSM.16.MT88.4 R12, [R209+0x1e800] ;  /* 0x01e80000d10c783b */ /* 0x000f2e0000004200 */
[----:B------:R-:W-:Y:S01]  /*d690*/  HMMA.16816.F32 R84, R4, R22, R188 ;  /* 0x000000160454723c */ /* 0x000fe200000018bc */
[----:B------:R-:W2:Y:S01]  /*d6a0*/  LDSM.16.MT88.4 R20, [R212+0x1e800] ;  /* 0x01e80000d414783b */ /* 0x000ea20000004200 */
[----:B-1----:R-:W-:-:S06]  /*d6b0*/  FFMA.FTZ R9, R252, c[0x0][0x23c], -R2 ;  /* 0x00008f00fc097a23 */ /* 0x002fcc0000010802 */
[C---:B------:R-:W-:Y:S01]  /*d6c0*/  HMMA.16816.F32 R160, R4.reuse, R18, R160 ;  /* 0x0000001204a0723c */ /* 0x040fe200000018a0 */
[----:B------:R-:W1:Y:S01]  /*d6d0*/  LDSM.16.MT88.4 R16, [R211+0x1e800] ;  /* 0x01e80000d310783b */ /* 0x000e620000004200 */
[----:B------:R4:W-:Y:S06]  /*d6e0*/  MUFU.EX2 R195, R9 ;  /* 0x0000000900c37308 */ /* 0x0009ec0000000800 */
[----:B---3--:R-:W-:Y:S01]  /*d6f0*/  HMMA.16816.F32 R104, R4, R24, R176 ;  /* 0x000000180468723c */ /* 0x008fe200000018b0 */
[----:B----4-:R-:W-:-:S04]  /*d700*/  FFMA.FTZ R9, R168, c[0x0][0x23c], -R2 ;  /* 0x00008f00a8097a23 */ /* 0x010fc80000010802 */
[----:B------:R3:W-:Y:S01]  /*d710*/  MUFU.EX2 R194, R9 ;  /* 0x0000000900c27308 */ /* 0x0007e20000000800 */
[----:B------:R-:W-:Y:S02]  /*d720*/  IMAD.MOV.U32 R191, RZ, RZ, R193 ;  /* 0x000000ffffbf7224 */ /* 0x000fe400078e00c1 */
[----:B---3--:R-:W-:-:S05]  /*d730*/  FFMA.FTZ R9, R192, c[0x0][0x23c], -R2 ;  /* 0x00008f00c0097a23 */ /* 0x008fca0000010802 */
[----:B------:R3:W4:Y:S01]  /*d740*/  MUFU.EX2 R24, R9 ;  /* 0x0000000900187308 */ /* 0x0007220000000800 */
[----:B------:R-:W-:Y:S01]  /*d750*/  MOV R192, R197 ;  /* 0x000000c500c07202 */ /* 0x000fe20000000f00 */
[----:B------:R-:W-:Y:S01]  /*d760*/  HMMA.16816.F32 R164, R4, R12, R164 ;  /* 0x0000000c04a4723c */ /* 0x000fe200000018a4 */
[----:B------:R-:W-:Y:S01]  /*d770*/  MOV R244, R96 ;  /* 0x0000006000f47202 */ /* 0x000fe20000000f00 */
[----:B------:R-:W-:Y:S01]  /*d780*/  IMAD.MOV.U32 R193, RZ, RZ, R198 ;  /* 0x000000ffffc17224 */ /* 0x000fe200078e00c6 */
[----:B------:R-:W-:Y:S01]  /*d790*/  MOV R197, R199 ;  /* 0x000000c700c57202 */ /* 0x000fe20000000f00 */
[----:B------:R-:W-:-:S04]  /*d7a0*/  IMAD.MOV.U32 R198, RZ, RZ, R200 ;  /* 0x000000ffffc67224 */ /* 0x000fc800078e00c8 */
[----:B------:R-:W-:Y:S01]  /*d7b0*/  HMMA.16816.F32 R148, R4, R14, R148 ;  /* 0x0000000e0494723c */ /* 0x000fe20000001894 */
[----:B------:R-:W1:Y:S01]  /*d7c0*/  LDSM.16.MT88.4 R12, [R209+0x19000] ;  /* 0x01900000d10c783b */ /* 0x000e620000004200 */
[----:B---3--:R-:W-:-:S06]  /*d7d0*/  FFMA.FTZ R9, R191, c[0x0][0x23c], -R0 ;  /* 0x00008f00bf097a23 */ /* 0x008fcc0000010800 */
[----:B------:R-:W-:Y:S01]  /*d7e0*/  HMMA.16816.F32 R96, R4, R26, R172 ;  /* 0x0000001a0460723c */ /* 0x000fe200000018ac */
[----:B------:R-:W-:Y:S01]  /*d7f0*/  MOV R199, R201 ;  /* 0x000000c900c77202 */ /* 0x000fe20000000f00 */
[----:B------:R-:W-:Y:S01]  /*d800*/  IMAD.MOV.U32 R200, RZ, RZ, R202 ;  /* 0x000000ffffc87224 */ /* 0x000fe200078e00ca */
[----:B------:R-:W-:Y:S01]  /*d810*/  MOV R201, R203 ;  /* 0x000000cb00c97202 */ /* 0x000fe20000000f00 */
[----:B------:R-:W-:-:S04]  /*d820*/  IMAD.MOV.U32 R202, RZ, RZ, R204 ;  /* 0x000000ffffca7224 */ /* 0x000fc800078e00cc */
[----:B------:R-:W-:Y:S01]  /*d830*/  HMMA.16816.F32 R140, R4, R28, R140 ;  /* 0x0000001c048c723c */ /* 0x000fe2000000188c */
[----:B------:R3:W-:Y:S01]  /*d840*/  MUFU.EX2 R28, R9 ;  /* 0x00000009001c7308 */ /* 0x0007e20000000800 */
[----:B------:R-:W-:Y:S01]  /*d850*/  MOV R203, R205 ;  /* 0x000000cd00cb7202 */ /* 0x000fe20000000f00 */
[----:B------:R-:W-:-:S05]  /*d860*/  IMAD.MOV.U32 R204, RZ, RZ, R206 ;  /* 0x000000ffffcc7224 */ /* 0x000fca00078e00ce */
[----:B--2---:R-:W-:Y:S01]  /*d870*/  HMMA.16816.F32 R172, R4, R20, R116 ;  /* 0x0000001404ac723c */ /* 0x004fe20000001874 */
[----:B------:R-:W-:Y:S01]  /*d880*/  MOV R205, R171 ;  /* 0x000000ab00cd7202 */ /* 0x000fe20000000f00 */
[----:B------:R-:W-:-:S05]  /*d890*/  IMAD.MOV.U32 R206, RZ, RZ, R170 ;  /* 0x000000ffffce7224 */ /* 0x000fca00078e00aa */
[----:B----4-:R-:W-:Y:S01]  /*d8a0*/  MOV R118, R24 ;  /* 0x0000001800767202 */ /* 0x010fe20000000f00 */
[C---:B------:R-:W-:Y:S01]  /*d8b0*/  HMMA.16816.F32 R176, R4.reuse, R22, R120 ;  /* 0x0000001604b0723c */ /* 0x040fe20000001878 */
[--C-:B---3--:R-:W-:Y:S01]  /*d8c0*/  FFMA.FTZ R9, R192, c[0x0][0x23c], -R0.reuse ;  /* 0x00008f00c0097a23 */ /* 0x108fe20000010800 */
[----:B------:R-:W2:Y:S04]  /*d8d0*/  LDSM.16.MT88.4 R24, [R210+0x19000] ;  /* 0x01900000d218783b */ /* 0x000ea80000004200 */
[----:B------:R-:W3:Y:S01]  /*d8e0*/  LDSM.16.MT88.4 R20, [R212+0x19000] ;  /* 0x01900000d414783b */ /* 0x000ee20000004200 */
[----:B------:R4:W1:Y:S01]  /*d8f0*/  MUFU.EX2 R29, R9 ;  /* 0x00000009001d7308 */ /* 0x0008620000000800 */
[C---:B------:R-:W-:Y:S08]  /*d900*/  HMMA.16816.F32 R168, R4.reuse, R32, R108 ;  /* 0x0000002004a8723c */ /* 0x040ff0000000186c */
[----:B------:R-:W-:Y:S01]  /*d910*/  HMMA.16816.F32 R112, R4, R34, R112 ;  /* 0x000000220470723c */ /* 0x000fe20000001870 */
[----:B----4-:R-:W-:-:S07]  /*d920*/  FFMA.FTZ R9, R193, c[0x0][0x23c], -R0 ;  /* 0x00008f00c1097a23 */ /* 0x010fce0000010800 */
[C---:B-1----:R-:W-:Y:S01]  /*d930*/  HMMA.16816.F32 R120, R4.reuse, R16, R124 ;  /* 0x000000100478723c */ /* 0x042fe2000000187c */
[----:B------:R1:W-:Y:S07]  /*d940*/  MUFU.EX2 R252, R9 ;  /* 0x0000000900fc7308 */ /* 0x0003ee0000000800 */
[----:B------:R-:W-:Y:S01]  /*d950*/  HMMA.16816.F32 R32, R4, R18, R128 ;  /* 0x000000120420723c */ /* 0x000fe20000001880 */
[----:B------:R-:W4:Y:S01]  /*d960*/  LDSM.16.MT88.4 R16, [R211+0x19000] ;  /* 0x01900000d310783b */ /* 0x000f220000004200 */
[----:B-1----:R-:W-:-:S04]  /*d970*/  FFMA.FTZ R9, R135, c[0x0][0x23c], -R0 ;  /* 0x00008f0087097a23 */ /* 0x002fc80000010800 */
[----:B------:R-:W1:Y:S01]  /*d980*/  MUFU.EX2 R135, R9 ;  /* 0x0000000900877308 */ /* 0x000e620000000800 */
[----:B------:R-:W-:Y:S01]  /*d990*/  IMAD.MOV.U32 R126, RZ, RZ, R29 ;  /* 0x000000ffff7e7224 */ /* 0x000fe200078e001d */
[----:B------:R-:W-:Y:S01]  /*d9a0*/  MOV R127, R194 ;  /* 0x000000c2007f7202 */ /* 0x000fe20000000f00 */
[----:B------:R-:W-:Y:S01]  /*d9b0*/  IMAD.MOV.U32 R130, RZ, RZ, R195 ;  /* 0x000000ffff827224 */ /* 0x000fe200078e00c3 */
[----:B------:R-:W-:Y:S01]  /*d9c0*/  MOV R128, R28 ;  /* 0x0000001c00807202 */ /* 0x000fe20000000f00 */
[----:B------:R-:W-:Y:S01]  /*d9d0*/  IMAD.MOV.U32 R129, RZ, RZ, R196 ;  /* 0x000000ffff817224 */ /* 0x000fe200078e00c4 */
[----:B------:R-:W-:Y:S07]  /*d9e0*/  HMMA.16816.F32 R156, R4, R30, R156 ;  /* 0x0000001e049c723c */ /* 0x000fee000000189c */
[----:B------:R-:W-:-:S02]  /*d9f0*/  F2FP.PACK_AB R4, R130, R129 ;  /* 0x000000818204723e */ /* 0x000fc400000000ff */
[----:B------:R-:W-:Y:S02]  /*da00*/  F2FP.PACK_AB R6, R118, R127 ;  /* 0x0000007f7606723e */ /* 0x000fe400000000ff */
[----:B------:R-:W-:Y:S02]  /*da10*/  F2FP.PACK_AB R5, R126, R128 ;  /* 0x000000807e05723e */ /* 0x000fe400000000ff */
[----:B-1----:R-:W-:Y:S01]  /*da20*/  F2FP.PACK_AB R7, R135, R252 ;  /* 0x000000fc8707723e */ /* 0x002fe200000000ff */
[----:B------:R-:W-:Y:S01]  /*da30*/  IMAD.MOV.U32 R194, RZ, RZ, R198 ;  /* 0x000000ffffc27224 */ /* 0x000fe200078e00c6 */
[----:B------:R-:W-:Y:S01]  /*da40*/  MOV R195, R197 ;  /* 0x000000c500c37202 */ /* 0x000fe20000000f00 */
[----:B------:R-:W-:Y:S01]  /*da50*/  IMAD.MOV.U32 R189, RZ, RZ, R200 ;  /* 0x000000ffffbd7224 */ /* 0x000fe200078e00c8 */
[----:B------:R-:W-:Y:S01]  /*da60*/  MOV R193, R199 ;  /* 0x000000c700c17202 */ /* 0x000fe20000000f00 */
[----:B------:R-:W-:Y:S02]  /*da70*/  IMAD.MOV.U32 R191, RZ, RZ, R202 ;  /* 0x000000ffffbf7224 */ /* 0x000fe400078e00ca */
[----:B------:R-:W-:Y:S01]  /*da80*/  HMMA.16816.F32 R136, R4, R12, R136 ;  /* 0x0000000c0488723c */ /* 0x000fe20000001888 */
[----:B------:R-:W-:-:S02]  /*da90*/  MOV R190, R201 ;  /* 0x000000c900be7202 */ /* 0x000fc40000000f00 */
[----:B------:R-:W-:-:S05]  /*daa0*/  MOV R192, R203 ;  /* 0x000000cb00c07202 */ /* 0x000fca0000000f00 */
[----:B------:R-:W-:Y:S01]  /*dab0*/  HMMA.16816.F32 R36, R4, R14, R36 ;  /* 0x0000000e0424723c */ /* 0x000fe20000001824 */
[----:B------:R-:W1:Y:S01]  /*dac0*/  LDSM.16.MT88.4 R12, [R209+0x1b000] ;  /* 0x01b00000d10c783b */ /* 0x000e620000004200 */
[----:B------:R-:W-:Y:S02]  /*dad0*/  IMAD.MOV.U32 R116, RZ, RZ, R207 ;  /* 0x000000ffff747224 */ /* 0x000fe400078e00cf */
[----:B------:R-:W-:-:S04]  /*dae0*/  IMAD.MOV.U32 R207, RZ, RZ, R241 ;  /* 0x000000ffffcf7224 */ /* 0x000fc800078e00f1 */
[----:B--2---:R-:W-:Y:S01]  /*daf0*/  HMMA.16816.F32 R144, R4, R24, R144 ;  /* 0x000000180490723c */ /* 0x004fe20000001890 */
[----:B------:R-:W-:Y:S01]  /*db00*/  IMAD.MOV.U32 R241, RZ, RZ, R243 ;  /* 0x000000fffff17224 */ /* 0x000fe200078e00f3 */
[----:B------:R-:W-:-:S06]  /*db10*/  MOV R243, R248 ;  /* 0x000000f800f37202 */ /* 0x000fcc0000000f00 */
[C---:B------:R-:W-:Y:S01]  /*db20*/  HMMA.16816.F32 R200, R4.reuse, R26, R40 ;  /* 0x0000001a04c8723c */ /* 0x040fe20000001828 */
[----:B------:R-:W-:Y:S07]  /*db30*/  LDSM.16.MT88.4 R24, [R210+0x1b000] ;  /* 0x01b00000d218783b */ /* 0x000fee0000004200 */
[----:B---3--:R-:W-:Y:S01]  /*db40*/  HMMA.16816.F32 R152, R4, R20, R152 ;  /* 0x000000140498723c */ /* 0x008fe20000001898 */
[----:B------:R-:W-:Y:S01]  /*db50*/  IMAD.MOV.U32 R42, RZ, RZ, R249 ;  /* 0x000000ffff2a7224 */ /* 0x000fe200078e00f9 */
[----:B------:R-:W-:Y:S01]  /*db60*/  MOV R41, R250 ;  /* 0x000000fa00297202 */ /* 0x000fe20000000f00 */
[----:B------:R-:W-:-:S05]  /*db70*/  IMAD.MOV.U32 R40, RZ, RZ, R251 ;  /* 0x000000ffff287224 */ /* 0x000fca00078e00fb */
[C---:B------:R-:W-:Y:S01]  /*db80*/  HMMA.16816.F32 R196, R4.reuse, R22, R48 ;  /* 0x0000001604c4723c */ /* 0x040fe20000001830 */
[----:B------:R-:W2:Y:S07]  /*db90*/  LDSM.16.MT88.4 R20, [R212+0x1b000] ;  /* 0x01b00000d414783b */ /* 0x000eae0000004200 */
[C---:B----4-:R-:W-:Y:S08]  /*dba0*/  HMMA.16816.F32 R28, R4.reuse, R16, R60 ;  /* 0x00000010041c723c */ /* 0x050ff0000000183c */
[----:B------:R-:W-:Y:S01]  /*dbb0*/  HMMA.16816.F32 R248, R4, R18, R68 ;  /* 0x0000001204f8723c */ /* 0x000fe20000001844 */
[----:B------:R-:W3:Y:S01]  /*dbc0*/  LDSM.16.MT88.4 R16, [R209+0x1d000] ;  /* 0x01d00000d110783b */ /* 0x000ee20000004200 */
        /* <DEDUP_REMOVED lines=8> */
[----:B------:R-:W-:-:S06]  /*dc50*/  MOV R131, R246 ;  /* 0x000000f600837202 */ /* 0x000fcc0000000f00 */
[----:B------:R-:W-:Y:S01]  /*dc60*/  IMAD.MOV.U32 R51, RZ, RZ, R28 ;  /* 0x000000ffff337224 */ /* 0x000fe200078e001c */
[----:B------:R-:W-:Y:S01]  /*dc70*/  MOV R50, R29 ;  /* 0x0000001d00327202 */ /* 0x000fe20000000f00 */
[----:B------:R-:W-:Y:S01]  /*dc80*/  IMAD.MOV.U32 R49, RZ, RZ, R30 ;  /* 0x000000ffff317224 */ /* 0x000fe200078e001e */
[----:B------:R-:W-:Y:S02]  /*dc90*/  MOV R48, R31 ;  /* 0x0000001f00307202 */ /* 0x000fe40000000f00 */
[----:B------:R-:W4:Y:S01]  /*dca0*/  LDSM.16.MT88.4 R28, [R211+0x1b000] ;  /* 0x01b00000d31c783b */ /* 0x000f220000004200 */
[----:B-1----:R-:W-:Y:S01]  /*dcb0*/  HMMA.16816.F32 R244, R4, R12, R56 ;  /* 0x0000000c04f4723c */ /* 0x002fe20000001838 */
[----:B------:R-:W-:Y:S02]  /*dcc0*/  MOV R191, R192 ;  /* 0x000000c000bf7202 */ /* 0x000fe40000000f00 */
[----:B------:R-:W-:-:S04]  /*dcd0*/  MOV R111, R195 ;  /* 0x000000c3006f7202 */ /* 0x000fc80000000f00 */
[----:B------:R-:W-:Y:S01]  /*dce0*/  MOV R57, R193 ;  /* 0x000000c100397202 */ /* 0x000fe20000000f00 */
[----:B------:R-:W-:Y:S01]  /*dcf0*/  IMAD.MOV.U32 R56, RZ, RZ, R194 ;  /* 0x000000ffff387224 */ /* 0x000fe200078e00c2 */
[----:B--2---:R-:W-:Y:S01]  /*dd00*/  HMMA.16816.F32 R60, R4, R20, R72 ;  /* 0x00000014043c723c */ /* 0x004fe20000001848 */
[----:B------:R-:W-:-:S07]  /*dd10*/  IMAD.MOV.U32 R58, RZ, RZ, R191 ;  /* 0x000000ffff3a7224 */ /* 0x000fce00078e00bf */
[C---:B------:R-:W-:Y:S08]  /*dd20*/  HMMA.16816.F32 R192, R4.reuse, R14, R44 ;  /* 0x0000000e04c0723c */ /* 0x040ff0000000182c */
[C---:B------:R-:W-:Y:S01]  /*dd30*/  HMMA.16816.F32 R68, R4.reuse, R22, R76 ;  /* 0x000000160444723c */ /* 0x040fe2000000184c */
[----:B------:R-:W1:Y:S07]  /*dd40*/  LDSM.16.MT88.4 R20, [R211+0x1d000] ;  /* 0x01d00000d314783b */ /* 0x000e6e0000004200 */
[----:B---3--:R-:W-:Y:S01]  /*dd50*/  HMMA.16816.F32 R92, R4, R16, R92 ;  /* 0x00000010045c723c */ /* 0x008fe2000000185c */
[----:B------:R-:W-:-:S02]  /*dd60*/  FFMA.FTZ R9, R111, c[0x0][0x23c], -R2 ;  /* 0x00008f006f097a23 */ /* 0x000fc40000010802 */
[----:B------:R-:W-:Y:S01]  /*dd70*/  IMAD.MOV.U32 R119, RZ, RZ, R134 ;  /* 0x000000ffff777224 */ /* 0x000fe200078e0086 */
[----:B------:R-:W-:Y:S02]  /*dd80*/  MOV R72, R207 ;  /* 0x000000cf00487202 */ /* 0x000fe40000000f00 */
[----:B------:R-:W-:Y:S01]  /*dd90*/  MOV R73, R240 ;  /* 0x000000f000497202 */ /* 0x000fe20000000f00 */
[----:B------:R-:W-:Y:S01]  /*dda0*/  IMAD.MOV.U32 R74, RZ, RZ, R241 ;  /* 0x000000ffff4a7224 */ /* 0x000fe200078e00f1 */
[C---:B------:R-:W-:Y:S01]  /*ddb0*/  HMMA.16816.F32 R44, R4.reuse, R24, R52 ;  /* 0x00000018042c723c */ /* 0x040fe20000001834 */
[----:B------:R-:W-:Y:S01]  /*ddc0*/  MOV R75, R242 ;  /* 0x000000f2004b7202 */ /* 0x000fe20000000f00 */
[----:B------:R-:W-:Y:S06]  /*ddd0*/  LDSM.16.MT88.4 R12, [R212+0x1d000] ;  /* 0x01d00000d40c783b */ /* 0x000fec0000004200 */
[----:B------:R-:W-:Y:S01]  /*dde0*/  HMMA.16816.F32 R52, R4, R26, R64 ;  /* 0x0000001a0434723c */ /* 0x000fe20000001840 */
[----:B------:R-:W2:Y:S06]  /*ddf0*/  LDSM.16.MT88.4 R24, [R210+0x1d000] ;  /* 0x01d00000d218783b */ /* 0x000eac0000004200 */
[----:B------:R-:W-:Y:S01]  /*de00*/  IMAD.MOV.U32 R67, RZ, RZ, R189 ;  /* 0x000000ffff437224 */ /* 0x000fe200078e00bd */
[----:B------:R-:W-:-:S02]  /*de10*/  MOV R66, R190 ;  /* 0x000000be00427202 */ /* 0x000fc40000000f00 */
[C---:B------:R-:W-:Y:S01]  /*de20*/  HMMA.16816.F32 R188, R4.reuse, R18, R100 ;  /* 0x0000001204bc723c */ /* 0x040fe20000001864 */
[----:B------:R-:W3:Y:S01]  /*de30*/  LDSM.16.MT88.4 R16, [R209+0x1f000] ;  /* 0x01f00000d110783b */ /* 0x000ee20000004200 */
[----:B------:R1:W-:Y:S06]  /*de40*/  MUFU.EX2 R134, R9 ;  /* 0x0000000900867308 */ /* 0x0003ec0000000800 */
[C---:B----4-:R-:W-:Y:S07]  /*de50*/  HMMA.16816.F32 R76, R4.reuse, R28, R80 ;  /* 0x0000001c044c723c */ /* 0x050fee0000001850 */
[----:B------:R-:W-:Y:S01]  /*de60*/  MOV R83, R243 ;  /* 0x000000f300537202 */ /* 0x000fe20000000f00 */
[----:B-1----:R-:W-:Y:S04]  /*de70*/  HMMA.16816.F32 R100, R4, R20, R88 ;  /* 0x000000140464723c */ /* 0x002fe80000001858 */
[----:B------:R-:W-:Y:S01]  /*de80*/  FFMA.FTZ R9, R83, c[0x0][0x23c], -R2 ;  /* 0x00008f0053097a23 */ /* 0x000fe20000010802 */
[----:B------:R-:W-:Y:S01]  /*de90*/  MOV R64, R205 ;  /* 0x000000cd00407202 */ /* 0x000fe20000000f00 */
[----:B------:R-:W-:-:S02]  /*dea0*/  IMAD.MOV.U32 R65, RZ, RZ, R206 ;  /* 0x000000ffff417224 */ /* 0x000fc400078e00ce */
[----:B------:R1:W4:Y:S01]  /*deb0*/  MUFU.EX2 R21, R9 ;  /* 0x0000000900157308 */ /* 0x0003220000000800 */
[----:B------:R-:W-:Y:S02]  /*dec0*/  MOV R82, R75 ;  /* 0x0000004b00527202 */ /* 0x000fe40000000f00 */
[----:B------:R-:W-:Y:S01]  /*ded0*/  MOV R75, R57 ;  /* 0x00000039004b7202 */ /* 0x000fe20000000f00 */
[----:B--2---:R-:W-:Y:S01]  /*dee0*/  HMMA.16816.F32 R240, R4, R24, R140 ;  /* 0x0000001804f0723c */ /* 0x004fe2000000188c */
[----:B------:R-:W-:Y:S01]  /*def0*/  MOV R57, R124 ;  /* 0x0000007c00397202 */ /* 0x000fe20000000f00 */
[----:B------:R-:W-:Y:S01]  /*df00*/  IMAD.MOV.U32 R80, RZ, RZ, R65 ;  /* 0x000000ffff507224 */ /* 0x000fe200078e0041 */
[----:B------:R-:W-:-:S04]  /*df10*/  MOV R81, R64 ;  /* 0x0000004000517202 */ /* 0x000fc80000000f00 */
[----:B------:R-:W-:Y:S02]  /*df20*/  MOV R142, R72 ;  /* 0x00000048008e7202 */ /* 0x000fe40000000f00 */
[----:B------:R-:W-:Y:S01]  /*df30*/  MOV R143, R73 ;  /* 0x00000049008f7202 */ /* 0x000fe20000000f00 */
[--C-:B-1----:R-:W-:Y:S01]  /*df40*/  FFMA.FTZ R9, R125, c[0x0][0x23c], -R2.reuse ;  /* 0x00008f007d097a23 */ /* 0x102fe20000010802 */
[----:B------:R-:W-:Y:S01]  /*df50*/  MOV R72, R66 ;  /* 0x0000004200487202 */ /* 0x000fe20000000f00 */
[----:B------:R-:W-:Y:S01]  /*df60*/  FFMA.FTZ R2, R119, c[0x0][0x23c], -R2 ;  /* 0x00008f0077027a23 */ /* 0x000fe20000010802 */
[----:B------:R-:W-:Y:S02]  /*df70*/  MOV R73, R67 ;  /* 0x0000004300497202 */ /* 0x000fe40000000f00 */
[----:B------:R-:W-:Y:S01]  /*df80*/  MOV R66, R42 ;  /* 0x0000002a00427202 */ /* 0x000fe20000000f00 */
[----:B------:R-:W-:Y:S01]  /*df90*/  IMAD.MOV.U32 R42, RZ, RZ, R127 ;  /* 0x000000ffff2a7224 */ /* 0x000fe200078e007f */
[----:B------:R-:W-:-:S02]  /*dfa0*/  MOV R67, R43 ;  /* 0x0000002b00437202 */ /* 0x000fc40000000f00 */
[----:B------:R-:W-:Y:S02]  /*dfb0*/  MOV R43, R126 ;  /* 0x0000007e002b7202 */ /* 0x000fe40000000f00 */
[C---:B---3--:R-:W-:Y:S01]  /*dfc0*/  HMMA.16816.F32 R124, R4.reuse, R16, R164 ;  /* 0x00000010047c723c */ /* 0x048fe200000018a4 */
[----:B------:R-:W-:Y:S01]  /*dfd0*/  MOV R64, R40 ;  /* 0x0000002800407202 */ /* 0x000fe20000000f00 */
[----:B------:R1:W-:Y:S01]  /*dfe0*/  MUFU.EX2 R17, R2 ;  /* 0x0000000200117308 */ /* 0x0003e20000000800 */
[----:B------:R-:W-:Y:S01]  /*dff0*/  IMAD.MOV.U32 R65, RZ, RZ, R41 ;  /* 0x000000ffff417224 */ /* 0x000fe200078e0029 */
[----:B------:R-:W-:Y:S01]  /*e000*/  MOV R40, R116 ;  /* 0x0000007400287202 */ /* 0x000fe20000000f00 */
[----:B------:R-:W-:Y:S01]  /*e010*/  IMAD.MOV.U32 R41, RZ, RZ, R118 ;  /* 0x000000ffff297224 */ /* 0x000fe200078e0076 */
[----:B------:R-:W-:Y:S02]  /*e020*/  LDSM.16.MT88.4 R164, [R211+0x19800] ;  /* 0x01980000d3a4783b */ /* 0x000fe40000004200 */
[----:B------:R-:W-:Y:S02]  /*e030*/  HMMA.16816.F32 R84, R4, R30, R84 ;  /* 0x0000001e0454723c */ /* 0x000fe40000001854 */
[----:B------:R-:W2:Y:S01]  /*e040*/  LDSM.16.MT88.4 R28, [R210+0x1f000] ;  /* 0x01f00000d21c783b */ /* 0x000ea20000004200 */
[----:B-1----:R-:W-:-:S04]  /*e050*/  FFMA.FTZ R2, R142, c[0x0][0x23c], -R0 ;  /* 0x00008f008e027a23 */ /* 0x002fc80000010800 */
[----:B------:R1:W-:Y:S01]  /*e060*/  MUFU.EX2 R16, R2 ;  /* 0x0000000200107308 */ /* 0x0003e20000000800 */
[----:B------:R-:W-:Y:S01]  /*e070*/  IMAD.MOV.U32 R83, RZ, RZ, R74 ;  /* 0x000000ffff537224 */ /* 0x000fe200078e004a */
[C---:B------:R-:W-:Y:S01]  /*e080*/  HMMA.16816.F32 R184, R4.reuse, R26, R156 ;  /* 0x0000001a04b8723c */ /* 0x040fe2000000189c */
[----:B------:R-:W-:Y:S01]  /*e090*/  IMAD.MOV.U32 R74, RZ, RZ, R56 ;  /* 0x000000ffff4a7224 */ /* 0x000fe200078e0038 */
[----:B------:R-:W-:Y:S01]  /*e0a0*/  MOV R59, R204 ;  /* 0x000000cc003b7202 */ /* 0x000fe20000000f00 */
[----:B------:R-:W-:Y:S01]  /*e0b0*/  IMAD.MOV.U32 R56, RZ, RZ, R131 ;  /* 0x000000ffff387224 */ /* 0x000fe200078e0083 */
[----:B------:R-:W-:Y:S01]  /*e0c0*/  MOV R131, R117 ;  /* 0x0000007500837202 */ /* 0x000fe20000000f00 */
[----:B------:R-:W-:Y:S02]  /*e0d0*/  LDSM.16.MT88.4 R24, [R212+0x1f000] ;  /* 0x01f00000d418783b */ /* 0x000fe40000004200 */
[----:B------:R-:W-:Y:S01]  /*e0e0*/  MOV R159, R143 ;  /* 0x0000008f009f7202 */ /* 0x000fe20000000f00 */
[----:B-1----:R-:W-:Y:S01]  /*e0f0*/  FFMA.FTZ R2, R40, c[0x0][0x23c], -R0 ;  /* 0x00008f0028027a23 */ /* 0x002fe20000010800 */
[----:B------:R-:W-:Y:S01]  /*e100*/  MOV R40, R41 ;  /* 0x0000002900287202 */ /* 0x000fe20000000f00 */
[----:B------:R-:W-:Y:S01]  /*e110*/  IMAD.MOV.U32 R41, RZ, RZ, R42 ;  /* 0x000000ffff297224 */ /* 0x000fe200078e002a */
[----:B------:R-:W-:Y:S01]  /*e120*/  MOV R42, R43 ;  /* 0x0000002b002a7202 */ /* 0x000fe20000000f00 */
[C---:B------:R-:W-:Y:S01]  /*e130*/  HMMA.16816.F32 R108, R4.reuse, R22, R160 ;  /* 0x00000016046c723c */ /* 0x040fe200000018a0 */
[----:B------:R-:W-:Y:S01]  /*e140*/  MOV R43, R130 ;  /* 0x00000082002b7202 */ /* 0x000fe20000000f00 */
[----:B------:R-:W1:Y:S05]  /*e150*/  LDSM.16.MT88.4 R140, [R209+0x19800] ;  /* 0x01980000d18c783b */ /* 0x000e6a0000004200 */
[----:B------:R-:W-:Y:S01]  /*e160*/  MOV R23, R40 ;  /* 0x0000002800177202 */ /* 0x000fe20000000f00 */
[----:B------:R-:W-:Y:S01]  /*e170*/  HMMA.16816.F32 R116, R4, R18, R148 ;  /* 0x000000120474723c */ /* 0x000fe20000001894 */
[----:B------:R-:W-:Y:S01]  /*e180*/  IMAD.MOV.U32 R22, RZ, RZ, R41 ;  /* 0x000000ffff167224 */ /* 0x000fe200078e0029 */
[----:B------:R-:W3:Y:S01]  /*e190*/  MUFU.EX2 R20, R9 ;  /* 0x0000000900147308 */ /* 0x000ee20000000800 */
[----:B------:R-:W-:Y:S01]  /*e1a0*/  IMAD.MOV.U32 R130, RZ, RZ, R10 ;  /* 0x000000ffff827224 */ /* 0x000fe200078e000a */
[----:B------:R-:W-:Y:S03]  /*e1b0*/  LDSM.16.MT88.4 R148, [R210+0x19800] ;  /* 0x01980000d294783b */ /* 0x000fe60000004200 */
[----:B------:R-:W-:-:S02]  /*e1c0*/  MOV R19, R42 ;  /* 0x0000002a00137202 */ /* 0x000fc40000000f00 */
[----:B------:R-:W-:Y:S02]  /*e1d0*/  MOV R18, R43 ;  /* 0x0000002b00127202 */ /* 0x000fe40000000f00 */
[----:B------:R-:W1:Y:S01]  /*e1e0*/  LDSM.16.MT88.4 R40, [R209+0x1b800] ;  /* 0x01b80000d128783b */ /* 0x000e620000004200 */
[----:B------:R2:W1:Y:S02]  /*e1f0*/  MUFU.EX2 R10, R2 ;  /* 0x00000002000a7308 */ /* 0x0004640000000800 */
[--C-:B--2---:R-:W-:Y:S02]  /*e200*/  FFMA.FTZ R2, R11, c[0x0][0x23c], -R0.reuse ;  /* 0x00008f000b027a23 */ /* 0x104fe40000010800 */
[----:B------:R-:W-:Y:S02]  /*e210*/  FFMA.FTZ R0, R159, c[0x0][0x23c], -R0 ;  /* 0x00008f009f007a23 */ /* 0x000fe40000010800 */
[----:B------:R-:W2:Y:S02]  /*e220*/  LDSM.16.MT88.4 R156, [R212+0x19800] ;  /* 0x01980000d49c783b */ /* 0x000ea40000004200 */
[----:B------:R-:W-:Y:S08]  /*e230*/  MUFU.EX2 R11, R2 ;  /* 0x00000002000b7308 */ /* 0x000ff00000000800 */
[----:B------:R-:W1:Y:S01]  /*e240*/  MUFU.EX2 R9, R0 ;  /* 0x0000000000097308 */ /* 0x000e620000000800 */
[C---:B------:R-:W-:Y:S08]  /*e250*/  HMMA.16816.F32 R204, R4.reuse, R12, R104 ;  /* 0x0000000c04cc723c */ /* 0x040ff00000001868 */
[C---:B------:R-:W-:Y:S01]  /*e260*/  HMMA.16816.F32 R180, R4.reuse, R14, R96 ;  /* 0x0000000e04b4723c */ /* 0x040fe20000001860 */
[----:B------:R-:W2:Y:S07]  /*e270*/  LDSM.16.MT88.4 R12, [R211+0x1f000] ;  /* 0x01f00000d30c783b */ /* 0x000eae0000004200 */
[----:B------:R-:W-:Y:S01]  /*e280*/  HMMA.16816.F32 R168, R4, R28, R168 ;  /* 0x0000001c04a8723c */ /* 0x000fe200000018a8 */
[----:B------:R-:W-:-:S07]  /*e290*/  MOV R160, R51 ;  /* 0x0000003300a07202 */ /* 0x000fce0000000f00 */
[----:B------:R-:W-:Y:S01]  /*e2a0*/  HMMA.16816.F32 R28, R4, R30, R112 ;  /* 0x0000001e041c723c */ /* 0x000fe20000001870 */
[----:B------:R-:W-:-:S06]  /*e2b0*/  MOV R161, R50 ;  /* 0x0000003200a17202 */ /* 0x000fcc0000000f00 */
[----:B------:R-:W-:Y:S01]  /*e2c0*/  IMAD.MOV.U32 R112, RZ, RZ, R128 ;  /* 0x000000ffff707224 */ /* 0x000fe200078e0080 */
[----:B------:R-:W-:Y:S01]  /*e2d0*/  MOV R113, R129 ;  /* 0x0000008100717202 */ /* 0x000fe20000000f00 */
[----:B------:R-:W-:Y:S01]  /*e2e0*/  IMAD.MOV.U32 R115, RZ, RZ, R131 ;  /* 0x000000ffff737224 */ /* 0x000fe200078e0083 */
[----:B------:R-:W-:Y:S02]  /*e2f0*/  MOV R114, R130 ;  /* 0x0000008200727202 */ /* 0x000fe40000000f00 */
[----:B----4-:R-:W-:Y:S02]  /*e300*/  F2FP.PACK_AB R128, R21, R134 ;  /* 0x000000861580723e */ /* 0x010fe400000000ff */
[----:B---3--:R-:W-:Y:S02]  /*e310*/  F2FP.PACK_AB R130, R17, R20 ;  /* 0x000000141182723e */ /* 0x008fe400000000ff */
[----:B-1----:R-:W-:Y:S02]  /*e320*/  F2FP.PACK_AB R129, R10, R16 ;  /* 0x000000100a81723e */ /* 0x002fe400000000ff */
[----:B------:R-:W-:Y:S01]  /*e330*/  F2FP.PACK_AB R131, R9, R11 ;  /* 0x0000000b0983723e */ /* 0x000fe200000000ff */
[----:B------:R-:W-:Y:S01]  /*e340*/  IMAD.MOV.U32 R162, RZ, RZ, R49 ;  /* 0x000000ffffa27224 */ /* 0x000fe200078e0031 */
[----:B------:R-:W-:Y:S01]  /*e350*/  MOV R163, R48 ;  /* 0x0000003000a37202 */ /* 0x000fe20000000f00 */
[----:B------:R-:W-:Y:S01]  /*e360*/  IMAD.MOV.U32 R105, RZ, RZ, R74 ;  /* 0x000000ffff697224 */ /* 0x000fe200078e004a */
[----:B------:R-:W-:-:S02]  /*e370*/  MOV R104, R75 ;  /* 0x0000004b00687202 */ /* 0x000fc40000000f00 */
[----:B------:R-:W-:Y:S01]  /*e380*/  MOV R107, R72 ;  /* 0x00000048006b7202 */ /* 0x000fe20000000f00 */
[C---:B------:R-:W-:Y:S01]  /*e390*/  HMMA.16816.F32 R136, R128.reuse, R140, R136 ;  /* 0x0000008c8088723c */ /* 0x040fe20000001888 */
[----:B------:R-:W-:Y:S02]  /*e3a0*/  MOV R0, R104 ;  /* 0x0000006800007202 */ /* 0x000fe40000000f00 */
[----:B------:R-:W-:Y:S01]  /*e3b0*/  MOV R106, R73 ;  /* 0x00000049006a7202 */ /* 0x000fe20000000f00 */
[----:B------:R-:W-:Y:S01]  /*e3c0*/  IMAD.MOV.U32 R98, RZ, RZ, R65 ;  /* 0x000000ffff627224 */ /* 0x000fe200078e0041 */
[----:B------:R-:W-:Y:S01]  /*e3d0*/  MOV R2, R105 ;  /* 0x0000006900027202 */ /* 0x000fe20000000f00 */
[----:B------:R-:W-:Y:S01]  /*e3e0*/  IMAD.MOV.U32 R91, RZ, RZ, R56 ;  /* 0x000000ffff5b7224 */ /* 0x000fe200078e0038 */
[----:B------:R-:W-:Y:S01]  /*e3f0*/  MOV R99, R64 ;  /* 0x0000004000637202 */ /* 0x000fe20000000f00 */
[----:B------:R-:W-:Y:S01]  /*e400*/  HMMA.16816.F32 R140, R128, R142, R36 ;  /* 0x0000008e808c723c */ /* 0x000fe20000001824 */
[----:B------:R-:W-:-:S02]  /*e410*/  MOV R96, R67 ;  /* 0x0000004300607202 */ /* 0x000fc40000000f00 */
[----:B------:R-:W-:Y:S01]  /*e420*/  MOV R90, R57 ;  /* 0x00000039005a7202 */ /* 0x000fe20000000f00 */
[----:B------:R-:W-:Y:S01]  /*e430*/  IMAD.MOV.U32 R88, RZ, RZ, R59 ;  /* 0x000000ffff587224 */ /* 0x000fe200078e003b */
[----:B------:R-:W-:Y:S01]  /*e440*/  MOV R97, R66 ;  /* 0x0000004200617202 */ /* 0x000fe20000000f00 */
[----:B------:R-:W1:Y:S02]  /*e450*/  LDSM.16.MT88.4 R48, [R210+0x1b800] ;  /* 0x01b80000d230783b */ /* 0x000e640000004200 */
[C---:B------:R-:W-:Y:S01]  /*e460*/  HMMA.16816.F32 R36, R128.reuse, R40, R244 ;  /* 0x000000288024723c */ /* 0x040fe200000018f4 */
[----:B------:R-:W-:Y:S01]  /*e470*/  MOV R89, R58 ;  /* 0x0000003a00597202 */ /* 0x000fe20000000f00 */
[----:B------:R-:W-:Y:S04]  /*e480*/  LDSM.16.MT88.4 R72, [R209+0x1d800] ;  /* 0x01d80000d148783b */ /* 0x000fe80000004200 */
[----:B------:R-:W3:Y:S01]  /*e490*/  LDSM.16.MT88.4 R56, [R212+0x1b800] ;  /* 0x01b80000d438783b */ /* 0x000ee20000004200 */
[----:B------:R-:W-:Y:S01]  /*e4a0*/  MOV R247, R83 ;  /* 0x0000005300f77202 */ /* 0x000fe20000000f00 */
[----:B------:R-:W-:Y:S01]  /*e4b0*/  HMMA.16816.F32 R160, R128, R164, R160 ;  /* 0x000000a480a0723c */ /* 0x000fe200000018a0 */
[----:B------:R-:W-:Y:S01]  /*e4c0*/  MOV R246, R82 ;  /* 0x0000005200f67202 */ /* 0x000fe20000000f00 */
[----:B------:R-:W-:Y:S02]  /*e4d0*/  LDSM.16.MT88.4 R64, [R211+0x1b800] ;  /* 0x01b80000d340783b */ /* 0x000fe40000004200 */
[----:B------:R-:W-:-:S04]  /*e4e0*/  FFMA.FTZ R0, R0, R3, R247 ;  /* 0x0000000300007223 */ /* 0x000fc800000100f7 */
[----:B------:R-:W-:Y:S01]  /*e4f0*/  HMMA.16816.F32 R164, R128, R166, R248 ;  /* 0x000000a680a4723c */ /* 0x000fe200000018f8 */
[----:B------:R-:W-:-:S06]  /*e500*/  FFMA.FTZ R2, R2, R8, R246 ;  /* 0x0000000802027223 */ /* 0x000fcc00000100f6 */
[----:B------:R-:W-:Y:S02]  /*e510*/  MOV R249, R80 ;  /* 0x0000005000f97202 */ /* 0x000fe40000000f00 */
[----:B------:R-:W-:Y:S01]  /*e520*/  MOV R248, R107 ;  /* 0x0000006b00f87202 */ /* 0x000fe20000000f00 */
[----:B------:R-:W-:Y:S01]  /*e530*/  IMAD.MOV.U32 R251, RZ, RZ, R106 ;  /* 0x000000fffffb7224 */ /* 0x000fe200078e006a */
[C---:B--2---:R-:W-:Y:S01]  /*e540*/  HMMA.16816.F32 R152, R128.reuse, R156, R152 ;  /* 0x0000009c8098723c */ /* 0x044fe20000001898 */
[----:B------:R-:W-:Y:S01]  /*e550*/  FADD.FTZ R0, R249, R0 ;  /* 0x00000000f9007221 */ /* 0x000fe20000010000 */
[----:B------:R-:W-:Y:S01]  /*e560*/  LDSM.16.MT88.4 R104, [R209+0x1f800] ;  /* 0x01f80000d168783b */ /* 0x000fe20000004200 */
[----:B------:R-:W-:Y:S02]  /*e570*/  IMAD.MOV.U32 R250, RZ, RZ, R81 ;  /* 0x000000fffffa7224 */ /* 0x000fe400078e0051 */
[----:B------:R-:W-:Y:S01]  /*e580*/  FADD.FTZ R2, R248, R2 ;  /* 0x00000002f8027221 */ /* 0x000fe20000010000 */
[----:B------:R-:W-:Y:S02]  /*e590*/  LDSM.16.MT88.4 R80, [R210+0x1d800] ;  /* 0x01d80000d250783b */ /* 0x000fe40000004200 */
[----:B------:R-:W-:Y:S01]  /*e5a0*/  HMMA.16816.F32 R156, R128, R158, R196 ;  /* 0x0000009e809c723c */ /* 0x000fe200000018c4 */
[----:B------:R-:W-:-:S02]  /*e5b0*/  FADD.FTZ R0, R251, R0 ;  /* 0x00000000fb007221 */ /* 0x000fc40000010000 */
[----:B------:R-:W-:-:S04]  /*e5c0*/  FADD.FTZ R2, R250, R2 ;  /* 0x00000002fa027221 */ /* 0x000fc80000010000 */
[----:B------:R-:W-:Y:S01]  /*e5d0*/  MOV R197, R98 ;  /* 0x0000006200c57202 */ /* 0x000fe20000000f00 */
[----:B------:R-:W-:Y:S01]  /*e5e0*/  IMAD.MOV.U32 R196, RZ, RZ, R99 ;  /* 0x000000ffffc47224 */ /* 0x000fe200078e0063 */
[----:B------:R-:W-:Y:S01]  /*e5f0*/  MOV R198, R97 ;  /* 0x0000006100c67202 */ /* 0x000fe20000000f00 */
[----:B------:R-:W-:Y:S01]  /*e600*/  IMAD.MOV.U32 R199, RZ, RZ, R96 ;  /* 0x000000ffffc77224 */ /* 0x000fe200078e0060 */
[----:B------:R-:W-:Y:S01]  /*e610*/  HMMA.16816.F32 R144, R128, R148, R144 ;  /* 0x000000948090723c */ /* 0x000fe20000001890 */
[----:B------:R-:W-:Y:S01]  /*e620*/  FADD.FTZ R0, R197, R0 ;  /* 0x00000000c5007221 */ /* 0x000fe20000010000 */
[----:B------:R-:W2:Y:S01]  /*e630*/  LDSM.16.MT88.4 R96, [R211+0x1d800] ;  /* 0x01d80000d360783b */ /* 0x000ea20000004200 */
[----:B------:R-:W-:Y:S02]  /*e640*/  FADD.FTZ R2, R196, R2 ;  /* 0x00000002c4027221 */ /* 0x000fe40000010000 */
[----:B------:R-:W-:-:S03]  /*e650*/  FADD.FTZ R0, R199, R0 ;  /* 0x00000000c7007221 */ /* 0x000fc60000010000 */
[----:B------:R-:W-:Y:S01]  /*e660*/  HMMA.16816.F32 R148, R128, R150, R200 ;  /* 0x000000968094723c */ /* 0x000fe200000018c8 */
[----:B------:R-:W-:-:S06]  /*e670*/  FADD.FTZ R2, R198, R2 ;  /* 0x00000002c6027221 */ /* 0x000fcc0000010000 */
[----:B------:R-:W-:Y:S02]  /*e680*/  MOV R201, R90 ;  /* 0x0000005a00c97202 */ /* 0x000fe40000000f00 */
[----:B------:R-:W-:Y:S02]  /*e690*/  MOV R200, R91 ;  /* 0x0000005b00c87202 */ /* 0x000fe40000000f00 */
[----:B------:R-:W-:Y:S01]  /*e6a0*/  MOV R203, R88 ;  /* 0x0000005800cb7202 */ /* 0x000fe20000000f00 */
[----:B------:R-:W-:Y:S01]  /*e6b0*/  FADD.FTZ R0, R201, R0 ;  /* 0x00000000c9007221 */ /* 0x000fe20000010000 */
[----:B------:R-:W-:Y:S01]  /*e6c0*/  HMMA.16816.F32 R172, R4, R24, R172 ;  /* 0x0000001804ac723c */ /* 0x000fe200000018ac */
[----:B------:R-:W-:Y:S02]  /*e6d0*/  IMAD.MOV.U32 R202, RZ, RZ, R89 ;  /* 0x000000ffffca7224 */ /* 0x000fe400078e0059 */
[----:B------:R-:W-:Y:S01]  /*e6e0*/  FADD.FTZ R2, R200, R2 ;  /* 0x00000002c8027221 */ /* 0x000fe20000010000 */
[----:B------:R-:W4:Y:S01]  /*e6f0*/  LDSM.16.MT88.4 R88, [R212+0x1d800] ;  /* 0x01d80000d458783b */ /* 0x000f220000004200 */
[----:B------:R-:W-:-:S03]  /*e700*/  FADD.FTZ R0, R203, R0 ;  /* 0x00000000cb007221 */ /* 0x000fc60000010000 */
[----:B------:R-:W-:Y:S01]  /*e710*/  HMMA.16816.F32 R24, R4, R26, R176 ;  /* 0x0000001a0418723c */ /* 0x000fe200000018b0 */
[----:B------:R-:W-:-:S07]  /*e720*/  FADD.FTZ R2, R202, R2 ;  /* 0x00000002ca027221 */ /* 0x000fce0000010000 */
[C---:B------:R-:W-:Y:S07]  /*e730*/  HMMA.16816.F32 R32, R4.reuse, R14, R32 ;  /* 0x0000000e0420723c */ /* 0x040fee0000001820 */
[----:B------:R-:W-:Y:S01]  /*e740*/  IMAD.MOV.U32 R15, RZ, RZ, R114 ;  /* 0x000000ffff0f7224 */ /* 0x000fe200078e0072 */
[----:B------:R-:W-:Y:S01]  /*e750*/  HMMA.16816.F32 R176, R4, R12, R120 ;  /* 0x0000000c04b0723c */ /* 0x000fe20000001878 */
[----:B------:R-:W-:Y:S01]  /*e760*/  MOV R14, R115 ;  /* 0x00000073000e7202 */ /* 0x000fe20000000f00 */
[----:B------:R-:W-:Y:S01]  /*e770*/  LDSM.16.MT88.4 R120, [R212+0x1f800] ;  /* 0x01f80000d478783b */ /* 0x000fe20000004200 */
[----:B------:R-:W-:-:S03]  /*e780*/  FADD.FTZ R0, R15, R0 ;  /* 0x000000000f007221 */ /* 0x000fc60000010000 */
[----:B------:R-:W-:Y:S01]  /*e790*/  LDSM.16.MT88.4 R4, [R211+0x1f800] ;  /* 0x01f80000d304783b */ /* 0x000fe20000004200 */
[----:B------:R-:W-:Y:S02]  /*e7a0*/  MOV R13, R112 ;  /* 0x00000070000d7202 */ /* 0x000fe40000000f00 */
[----:B------:R-:W-:Y:S02]  /*e7b0*/  MOV R12, R113 ;  /* 0x00000071000c7202 */ /* 0x000fe40000000f00 */
[----:B------:R-:W2:Y:S01]  /*e7c0*/  LDSM.16.MT88.4 R112, [R210+0x1f800] ;  /* 0x01f80000d270783b */ /* 0x000ea20000004200 */
        /* <DEDUP_REMOVED lines=16> */
[----:B------:R-:W-:Y:S02]  /*e8d0*/  FADD.FTZ R0, R9, R0 ;  /* 0x0000000009007221 */ /* 0x000fe40000010000 */
[----:B------:R-:W-:-:S03]  /*e8e0*/  FADD.FTZ R2, R17, R2 ;  /* 0x0000000211027221 */ /* 0x000fc60000010000 */
[C---:B------:R-:W-:Y:S01]  /*e8f0*/  HMMA.16816.F32 R48, R128.reuse, R50, R52 ;  /* 0x000000328030723c */ /* 0x040fe20000001834 */
[----:B------:R1:W-:Y:S07]  /*e900*/  STL [R1+0x4], R0 ;  /* 0x0000040001007387 */ /* 0x0003ee0000100800 */
[C---:B---3--:R-:W-:Y:S01]  /*e910*/  HMMA.16816.F32 R52, R128.reuse, R56, R60 ;  /* 0x000000388034723c */ /* 0x048fe2000000183c */
[----:B------:R1:W-:Y:S07]  /*e920*/  STL [R1], R2 ;  /* 0x0000000201007387 */ /* 0x0003ee0000100800 */
[C---:B------:R-:W-:Y:S08]  /*e930*/  HMMA.16816.F32 R56, R128.reuse, R58, R68 ;  /* 0x0000003a8038723c */ /* 0x040ff00000001844 */
[C---:B------:R-:W-:Y:S08]  /*e940*/  HMMA.16816.F32 R68, R128.reuse, R72, R92 ;  /* 0x000000488044723c */ /* 0x040ff0000000185c */
[C---:B--2---:R-:W-:Y:S08]  /*e950*/  HMMA.16816.F32 R92, R128.reuse, R96, R100 ;  /* 0x00000060805c723c */ /* 0x044ff00000001864 */
        /* <DEDUP_REMOVED lines=16> */
[----:B------:R-:W-:Y:S08]  /*ea60*/  HMMA.16816.F32 R128, R128, R6, R32 ;  /* 0x000000068080723c */ /* 0x000ff00000001820 */
.L_x_407:
[----:B-1--4-:R-:W-:-:S06]  /*ea70*/  UISETP.GT.AND UP0, UPT, UR15, UR9, UPT ;  /* 0x000000090f00728c */ /* 0x012fcc000bf04270 */
[----:B------:R-:W-:-:S13]  /*ea80*/  PLOP3.LUT P0, PT, PT, PT, UP0, 0x80, 0x0 ;  /* 0x000000000000781c */ /* 0x000fda0003f0f008 */
[----:B------:R-:W-:Y:S05]  /*ea90*/  @!P0 BRA `(.L_x_410) ;  /* 0x0000380000008947 */ /* 0x000fea0003800000 */
[----:B------:R-:W2:Y:S01]  /*eaa0*/  LDL.LU.64 R6, [R1+0x30] ;  /* 0x0000300001067983 */ /* 0x000ea20000300a00 */
[----:B------:R-:W-:Y:S01]  /*eab0*/  ULDC.64 UR4, c[0x0][0x1a0] ;  /* 0x0000680000047ab9 */ /* 0x000fe20000000a00 */
[----:B------:R-:W-:Y:S01]  /*eac0*/  MOV R134, R132 ;  /* 0x0000008400867202 */ /* 0x000fe20000000f00 */
[----:B------:R-:W-:Y:S01]  /*ead0*/  USHF.L.U64.HI UR14, UR4, 0x5, UR5 ;  /* 0x00000005040e7899 */ /* 0x000fe20008010205 */
[----:B------:R-:W2:Y:S01]  /*eae0*/  LDL.LU.64 R4, [R1+0x10] ;  /* 0x0000100001047983 */ /* 0x000ea20000300a00 */
[----:B------:R-:W-:Y:S01]  /*eaf0*/  USHF.L.U32 UR17, UR4, 0x5, URZ ;  /* 0x0000000504117899 */ /* 0x000fe2000800063f */
[----:B------:R-:W-:Y:S01]  /*eb00*/  MOV R3, R133 ;  /* 0x0000008500037202 */ /* 0x000fe20000000f00 */
[----:B------:R-:W-:Y:S02]  /*eb10*/  USHF.L.U64.HI UR8, UR4, 0x6, UR5 ;  /* 0x0000000604087899 */ /* 0x000fe40008010205 */
[----:B------:R-:W-:Y:S02]  /*eb20*/  USHF.L.U64.HI UR14, UR17, 0x1, UR14 ;  /* 0x00000001110e7899 */ /* 0x000fe4000801020e */
[----:B------:R-:W-:-:S02]  /*eb30*/  USHF.L.U32 UR13, UR4, 0x6, URZ ;  /* 0x00000006040d7899 */ /* 0x000fc4000800063f */
[----:B------:R-:W-:Y:S01]  /*eb40*/  USHF.L.U32 UR17, UR17, 0x1, URZ ;  /* 0x0000000111117899 */ /* 0x000fe2000800063f */
[----:B--2---:R-:W-:-:S05]  /*eb50*/  MOV R4, R6 ;  /* 0x0000000600047202 */ /* 0x004fca0000000f00 */
[----:B------:R1:W-:Y:S01]  /*eb60*/  STL.64 [R1+0x10], R4 ;  /* 0x0000100401007387 */ /* 0x0003e20000100a00 */
[----:B------:R-:W-:Y:S05]  /*eb70*/  BRA `(.L_x_411) ;  /* 0x000001f000007947 */ /* 0x000fea0003800000 */
.L_x_413:
[----:B------:R-:W2:Y:S01]  /*eb80*/  LDL.64 R242, [R1+0x18] ;  /* 0x0000180001f27983 */ /* 0x000ea20000100a00 */
[----:B------:R-:W-:Y:S02]  /*eb90*/  ULDC.64 UR4, c[0x0][0x198] ;  /* 0x0000660000047ab9 */ /* 0x000fe40000000a00 */
[----:B------:R-:W-:Y:S01]  /*eba0*/  UIADD3 UR20, UR15, -0x2, URZ ;  /* 0xfffffffe0f147890 */ /* 0x000fe2000fffe03f */
[----:B------:R-:W3:Y:S03]  /*ebb0*/  LDL.64 R240, [R1+0x8] ;  /* 0x0000080001f07983 */ /* 0x000ee60000100a00 */
        /* <DEDUP_REMOVED lines=8> */
[----:B--2---:R-:W-:Y:S04]  /*ec40*/  LEA R0, P0, R168, R242, 0x6 ;  /* 0x000000f2a8007211 */ /* 0x004fe800078030ff */
[----:B------:R-:W-:Y:S02]  /*ec50*/  LEA R132, P1, R0, c[0x0][0x168], 0x1 ;  /* 0x00005a0000847a11 */ /* 0x000fe400078208ff */
[----:B---3--:R-:W-:Y:S02]  /*ec60*/  LEA.HI.X R2, R168, R241, R2, 0x6, P0 ;  /* 0x000000f1a8027211 */ /* 0x008fe400000f3402 */
        /* <DEDUP_REMOVED lines=16> */
.L_x_411:
[----:B------:R-:W2:Y:S01]  /*ed70*/  LDL.64 R6, [R1+0x10] ;  /* 0x0000100001067983 */ /* 0x000ea20000100a00 */
[----:B------:R-:W-:Y:S04]  /*ed80*/  DEPBAR.LE SB0, 0x0 ;  /* 0x000080000000791a */ /* 0x000fe80000000000 */
[----:B------:R-:W-:Y:S01]  /*ed90*/  BAR.SYNC.DEFER_BLOCKING 0x0 ;  /* 0x0000000000007b1d */ /* 0x000fe20000010000 */
[----:B------:R-:W-:Y:S01]  /*eda0*/  UIADD3 UR12, UR15, -0x1, URZ ;  /* 0xffffffff0f0c7890 */ /* 0x000fe2000fffe03f */
[----:B------:R-:W-:Y:S03]  /*edb0*/  IMAD.U32 R8, RZ, RZ, UR13 ;  /* 0x0000000dff087e24 */ /* 0x000fe6000f8e00ff */
[----:B------:R-:W-:Y:S02]  /*edc0*/  USHF.R.S32.HI UR5, URZ, 0x1f, UR12 ;  /* 0x0000001f3f057899 */ /* 0x000fe4000801140c */
[----:B------:R-:W-:Y:S02]  /*edd0*/  UIMAD UR4, UR8, UR12, URZ ;  /* 0x0000000c080472a4 */ /* 0x000fe4000f8e023f */
[----:B------:R-:W-:Y:S02]  /*ede0*/  UISETP.GT.AND UP0, UPT, UR12, UR9, UPT ;  /* 0x000000090c00728c */ /* 0x000fe4000bf04270 */
[----:B------:R-:W-:Y:S01]  /*edf0*/  UIMAD UR4, UR5, UR13, UR4 ;  /* 0x0000000d050472a4 */ /* 0x000fe2000f8e0204 */
[----:B--2---:R-:W-:Y:S05]  /*ee00*/  IMAD.WIDE.U32 R8, R8, UR12, R6 ;  /* 0x0000000c08087c25 */ /* 0x004fea000f8e0006 */
[----:B-1----:R-:W-:Y:S02]  /*ee10*/  LEA R4, P1, R8, c[0x0][0x170], 0x1 ;  /* 0x00005c0008047a11 */ /* 0x002fe400078208ff */
[----:B------:R-:W-:Y:S02]  /*ee20*/  IADD3 R0, R9, UR4, RZ ;  /* 0x0000000409007c10 */ /* 0x000fe4000fffe0ff */
[----:B------:R-:W-:Y:S02]  /*ee30*/  IADD3 R6, P0, R4, UR17, RZ ;  /* 0x0000001104067c10 */ /* 0x000fe4000ff1e0ff */
[----:B------:R-:W-:Y:S04]  /*ee40*/  LEA.HI.X R5, R8, c[0x0][0x174], R0, 0x1, P1 ;  /* 0x00005d0008057a11 */ /* 0x000fe800008f0c00 */
[----:B------:R-:W-:Y:S01]  /*ee50*/  IADD3.X R7, R5, UR14, RZ, P0, !PT ;  /* 0x0000000e05077c10 */ /* 0x000fe200087fe4ff */
[----:B------:R-:W-:Y:S01]  /*ee60*/  @!PT LDS RZ, [RZ] ;  /* 0x00000000fffff984 */ /* 0x000fe20000000800 */
[----:B------:R-:W-:Y:S01]  /*ee70*/  @!PT LDS RZ, [RZ] ;  /* 0x00000000fffff984 */ /* 0x000fe20000000800 */
[----:B------:R-:W-:Y:S01]  /*ee80*/  @!PT LDS RZ, [RZ] ;  /* 0x00000000fffff984 */ /* 0x000fe20000000800 */
[----:B------:R1:W-:Y:S01]  /*ee90*/  LDGSTS.E.BYPASS.LTC128B.128 [R235+0x18000], [R4.64] ;  /* 0x1800000004eb7fae */ /* 0x0003e2000b901d52 */
[----:B------:R-:W-:Y:S03]  /*eea0*/  PLOP3.LUT P0, PT, PT, PT, UP0, 0x80, 0x0 ;  /* 0x000000000000781c */ /* 0x000fe60003f0f008 */
        /* <DEDUP_REMOVED lines=8> */
[----:B-----5:R-:W1:Y:S04]  /*ef30*/  LDSM.16.M88.4 R8, [R208+0x10000] ;  /* 0x01000000d008783b */ /* 0x020e680000000200 */
[----:B------:R-:W2:Y:S04]  /*ef40*/  LDSM.16.M88.4 R16, [R208+0x10800] ;  /* 0x01080000d010783b */ /* 0x000ea80000000200 */
[----:B------:R-:W3:Y:S04]  /*ef50*/  LDSM.16.M88.4 R24, [R208+0x11000] ;  /* 0x01100000d018783b */ /* 0x000ee80000000200 */
[----:B------:R-:W0:Y:S04]  /*ef60*/  LDGDEPBAR ;  /* 0x00000000000079af */ /* 0x000e280000000000 */
[----:B------:R-:W4:Y:S04]  /*ef70*/  LDSM.16.M88.4 R168, [R208+0x11800] ;  /* 0x01180000d0a8783b */ /* 0x000f280000000200 */
[----:B------:R-:W-:Y:S04]  /*ef80*/  LDSM.16.M88.4 R172, [R216] ;  /* 0x00000000d8ac783b */ /* 0x000fe80000000200 */
[----:B------:R-:W3:Y:S04]  /*ef90*/  LDSM.16.M88.4 R176, [R219] ;  /* 0x00000000dbb0783b */ /* 0x000ee80000000200 */
[----:B------:R-:W3:Y:S04]  /*efa0*/  LDSM.16.M88.4 R180, [R234] ;  /* 0x00000000eab4783b */ /* 0x000ee80000000200 */
[----:B------:R-:W3:Y:S04]  /*efb0*/  LDSM.16.M88.4 R184, [R233] ;  /* 0x00000000e9b8783b */ /* 0x000ee80000000200 */
[----:B------:R-:W4:Y:S01]  /*efc0*/  LDSM.16.M88.4 R188, [R232] ;  /* 0x00000000e8bc783b */ /* 0x000f220000000200 */
[C---:B-1----:R-:W-:Y:S03]  /*efd0*/  HMMA.16816.F32 R4, R32.reuse, R8, RZ ;  /* 0x000000082004723c */ /* 0x042fe600000018ff */
[----:B------:R-:W-:Y:S04]  /*efe0*/  LDSM.16.M88.4 R192, [R218] ;  /* 0x00000000dac0783b */ /* 0x000fe80000000200 */
[----:B------:R-:W1:Y:S01]  /*eff0*/  LDSM.16.M88.4 R196, [R214+0x10000] ;  /* 0x01000000d6c4783b */ /* 0x000e620000000200 */
[C---:B------:R-:W-:Y:S03]  /*f000*/  HMMA.16816.F32 R8, R32.reuse, R10, RZ ;  /* 0x0000000a2008723c */ /* 0x040fe600000018ff */
[----:B------:R-:W1:Y:S04]  /*f010*/  LDSM.16.M88.4 R200, [R214+0x10800] ;  /* 0x01080000d6c8783b */ /* 0x000e680000000200 */
[----:B------:R-:W-:Y:S01]  /*f020*/  LDSM.16.M88.4 R204, [R214+0x11800] ;  /* 0x01180000d6cc783b */ /* 0x000fe20000000200 */
[C---:B--2---:R-:W-:Y:S08]  /*f030*/  HMMA.16816.F32 R12, R32.reuse, R16, RZ ;  /* 0x00000010200c723c */ /* 0x044ff000000018ff */
[C---:B------:R-:W-:Y:S08]  /*f040*/  HMMA.16816.F32 R16, R32.reuse, R18, RZ ;  /* 0x000000122010723c */ /* 0x040ff000000018ff */
[C---:B---3--:R-:W-:Y:S08]  /*f050*/  HMMA.16816.F32 R20, R32.reuse, R24, RZ ;  /* 0x000000182014723c */ /* 0x048ff000000018ff */
[C---:B------:R-:W-:Y:S08]  /*f060*/  HMMA.16816.F32 R24, R32.reuse, R26, RZ ;  /* 0x0000001a2018723c */ /* 0x040ff000000018ff */
[C---:B----4-:R-:W-:Y:S08]  /*f070*/  HMMA.16816.F32 R28, R32.reuse, R168, RZ ;  /* 0x000000a8201c723c */ /* 0x050ff000000018ff */
[----:B------:R-:W-:Y:S01]  /*f080*/  HMMA.16816.F32 R32, R32, R170, RZ ;  /* 0x000000aa2020723c */ /* 0x000fe200000018ff */
[----:B------:R-:W2:Y:S07]  /*f090*/  LDSM.16.M88.4 R168, [R214+0x11000] ;  /* 0x01100000d6a8783b */ /* 0x000eae0000000200 */
[C---:B------:R-:W-:Y:S08]  /*f0a0*/  HMMA.16816.F32 R4, R172.reuse, R176, R4 ;  /* 0x000000b0ac04723c */ /* 0x040ff00000001804 */
[C---:B------:R-:W-:Y:S01]  /*f0b0*/  HMMA.16816.F32 R8, R172.reuse, R178, R8 ;  /* 0x000000b2ac08723c */ /* 0x040fe20000001808 */
[----:B------:R-:W-:Y:S07]  /*f0c0*/  LDSM.16.M88.4 R176, [R217] ;  /* 0x00000000d9b0783b */ /* 0x000fee0000000200 */
[C---:B------:R-:W-:Y:S08]  /*f0d0*/  HMMA.16816.F32 R12, R172.reuse, R180, R12 ;  /* 0x000000b4ac0c723c */ /* 0x040ff0000000180c */
[C---:B------:R-:W-:Y:S01]  /*f0e0*/  HMMA.16816.F32 R16, R172.reuse, R182, R16 ;  /* 0x000000b6ac10723c */ /* 0x040fe20000001810 */
[----:B------:R-:W3:Y:S07]  /*f0f0*/  LDSM.16.M88.4 R180, [R213] ;  /* 0x00000000d5b4783b */ /* 0x000eee0000000200 */
[C---:B------:R-:W-:Y:S08]  /*f100*/  HMMA.16816.F32 R20, R172.reuse, R184, R20 ;  /* 0x000000b8ac14723c */ /* 0x040ff00000001814 */
[C---:B------:R-:W-:Y:S01]  /*f110*/  HMMA.16816.F32 R24, R172.reuse, R186, R24 ;  /* 0x000000baac18723c */ /* 0x040fe20000001818 */
[----:B------:R-:W4:Y:S07]  /*f120*/  LDSM.16.M88.4 R184, [R213+0x800] ;  /* 0x00080000d5b8783b */ /* 0x000f2e0000000200 */
        /* <DEDUP_REMOVED lines=13> */
[C---:B------:R-:W-:Y:S08]  /*f200*/  HMMA.16816.F32 R28, R192.reuse, R204, R28 ;  /* 0x000000ccc01c723c */ /* 0x040ff0000000181c */
[----:B------:R-:W-:Y:S01]  /*f210*/  HMMA.16816.F32 R32, R192, R206, R32 ;  /* 0x000000cec020723c */ /* 0x000fe20000001820 */
[----:B------:R-:W2:Y:S04]  /*f220*/  LDSM.16.M88.4 R192, [R208+0x13000] ;  /* 0x01300000d0c0783b */ /* 0x000ea80000000200 */
[----:B------:R-:W1:Y:S03]  /*f230*/  LDSM.16.M88.4 R204, [R208+0x13800] ;  /* 0x01380000d0cc783b */ /* 0x000e660000000200 */
[C---:B---3--:R-:W-:Y:S08]  /*f240*/  HMMA.16816.F32 R4, R176.reuse, R180, R4 ;  /* 0x000000b4b004723c */ /* 0x048ff00000001804 */
[C---:B------:R-:W-:Y:S01]  /*f250*/  HMMA.16816.F32 R8, R176.reuse, R182, R8 ;  /* 0x000000b6b008723c */ /* 0x040fe20000001808 */
[----:B------:R-:W-:Y:S07]  /*f260*/  LDSM.16.M88.4 R180, [R231] ;  /* 0x00000000e7b4783b */ /* 0x000fee0000000200 */
[C---:B----4-:R-:W-:Y:S08]  /*f270*/  HMMA.16816.F32 R12, R176.reuse, R184, R12 ;  /* 0x000000b8b00c723c */ /* 0x050ff0000000180c */
[C---:B------:R-:W-:Y:S01]  /*f280*/  HMMA.16816.F32 R16, R176.reuse, R186, R16 ;  /* 0x000000bab010723c */ /* 0x040fe20000001810 */
[----:B------:R-:W-:Y:S07]  /*f290*/  LDSM.16.M88.4 R184, [R230] ;  /* 0x00000000e6b8783b */ /* 0x000fee0000000200 */
[C---:B------:R-:W-:Y:S08]  /*f2a0*/  HMMA.16816.F32 R20, R176.reuse, R172, R20 ;  /* 0x000000acb014723c */ /* 0x040ff00000001814 */
[C---:B------:R-:W-:Y:S01]  /*f2b0*/  HMMA.16816.F32 R24, R176.reuse, R174, R24 ;  /* 0x000000aeb018723c */ /* 0x040fe20000001818 */
[----:B------:R-:W3:Y:S07]  /*f2c0*/  LDSM.16.M88.4 R172, [R216+0x4000] ;  /* 0x00400000d8ac783b */ /* 0x000eee0000000200 */
[C---:B------:R-:W-:Y:S08]  /*f2d0*/  HMMA.16816.F32 R28, R176.reuse, R188, R28 ;  /* 0x000000bcb01c723c */ /* 0x040ff0000000181c */
[----:B------:R-:W-:Y:S01]  /*f2e0*/  HMMA.16816.F32 R32, R176, R190, R32 ;  /* 0x000000beb020723c */ /* 0x000fe20000001820 */
[----:B------:R-:W4:Y:S04]  /*f2f0*/  LDSM.16.M88.4 R176, [R229] ;  /* 0x00000000e5b0783b */ /* 0x000f280000000200 */
        /* <DEDUP_REMOVED lines=16> */
[----:B------:R-:W-:Y:S07]  /*f400*/  LDSM.16.M88.4 R180, [R213+0x2000] ;  /* 0x00200000d5b4783b */ /* 0x000fee0000000200 */
[C---:B------:R-:W-:Y:S08]  /*f410*/  HMMA.16816.F32 R12, R172.reuse, R184, R12 ;  /* 0x000000b8ac0c723c */ /* 0x040ff0000000180c */
[C---:B------:R-:W-:Y:S01]  /*f420*/  HMMA.16816.F32 R16, R172.reuse, R186, R16 ;  /* 0x000000baac10723c */ /* 0x040fe20000001810 */
[----:B------:R-:W-:Y:S07]  /*f430*/  LDSM.16.M88.4 R184, [R213+0x2800] ;  /* 0x00280000d5b8783b */ /* 0x000fee0000000200 */
[C---:B----4-:R-:W-:Y:S08]  /*f440*/  HMMA.16816.F32 R20, R172.reuse, R176, R20 ;  /* 0x000000b0ac14723c */ /* 0x050ff00000001814 */
[C---:B------:R-:W-:Y:S01]  /*f450*/  HMMA.16816.F32 R24, R172.reuse, R178, R24 ;  /* 0x000000b2ac18723c */ /* 0x040fe20000001818 */
[----:B------:R-:W3:Y:S07]  /*f460*/  LDSM.16.M88.4 R176, [R217+0x4000] ;  /* 0x00400000d9b0783b */ /* 0x000eee0000000200 */
[C---:B------:R-:W-:Y:S08]  /*f470*/  HMMA.16816.F32 R28, R172.reuse, R188, R28 ;  /* 0x000000bcac1c723c */ /* 0x040ff0000000181c */
[----:B------:R-:W-:Y:S01]  /*f480*/  HMMA.16816.F32 R32, R172, R190, R32 ;  /* 0x000000beac20723c */ /* 0x000fe20000001820 */
[----:B------:R-:W4:Y:S04]  /*f490*/  LDSM.16.M88.4 R172, [R213+0x3000] ;  /* 0x00300000d5ac783b */ /* 0x000f280000000200 */
        /* <DEDUP_REMOVED lines=17> */
[C---:B------:R-:W-:Y:S08]  /*f5b0*/  HMMA.16816.F32 R12, R176.reuse, R184, R12 ;  /* 0x000000b8b00c723c */ /* 0x040ff0000000180c */
[C---:B------:R-:W-:Y:S01]  /*f5c0*/  HMMA.16816.F32 R16, R176.reuse, R186, R16 ;  /* 0x000000bab010723c */ /* 0x040fe20000001810 */
[----:B------:R-:W-:Y:S07]  /*f5d0*/  LDSM.16.M88.4 R184, [R226] ;  /* 0x00000000e2b8783b */ /* 0x000fee0000000200 */
[C---:B----4-:R-:W-:Y:S08]  /*f5e0*/  HMMA.16816.F32 R20, R176.reuse, R172, R20 ;  /* 0x000000acb014723c */ /* 0x050ff00000001814 */
        /* <DEDUP_REMOVED lines=92> */
[C---:B------:R-:W-:Y:S08]  /*fbb0*/  HMMA.16816.F32 R28, R192.reuse, R204, R28 ;  /* 0x000000ccc01c723c */ /* 0x040ff0000000181c */
[----:B------:R-:W-:Y:S08]  /*fbc0*/  HMMA.16816.F32 R32, R192, R206, R32 ;  /* 0x000000cec020723c */ /* 0x000ff00000001820 */
[C---:B---3--:R-:W-:Y:S08]  /*fbd0*/  HMMA.16816.F32 R4, R176.reuse, R180, R4 ;  /* 0x000000b4b004723c */ /* 0x048ff00000001804 */
[C---:B------:R-:W-:Y:S08]  /*fbe0*/  HMMA.16816.F32 R8, R176.reuse, R182, R8 ;  /* 0x000000b6b008723c */ /* 0x040ff00000001808 */
[C---:B------:R-:W-:Y:S08]  /*fbf0*/  HMMA.16816.F32 R12, R176.reuse, R184, R12 ;  /* 0x000000b8b00c723c */ /* 0x040ff0000000180c */
[C---:B------:R-:W-:Y:S08]  /*fc00*/  HMMA.16816.F32 R16, R176.reuse, R186, R16 ;  /* 0x000000bab010723c */ /* 0x040ff00000001810 */
[C---:B----4-:R-:W-:Y:S08]  /*fc10*/  HMMA.16816.F32 R20, R176.reuse, R172, R20 ;  /* 0x000000acb014723c */ /* 0x050ff00000001814 */
[C---:B------:R-:W-:Y:S08]  /*fc20*/  HMMA.16816.F32 R24, R176.reuse, R174, R24 ;  /* 0x000000aeb018723c */ /* 0x040ff00000001818 */
[C---:B------:R-:W-:Y:S08]  /*fc30*/  HMMA.16816.F32 R28, R176.reuse, R188, R28 ;  /* 0x000000bcb01c723c */ /* 0x040ff0000000181c */
[----:B------:R-:W-:Y:S01]  /*fc40*/  HMMA.16816.F32 R32, R176, R190, R32 ;  /* 0x000000beb020723c */ /* 0x000fe20000001820 */
[----:B------:R-:W-:-:S07]  /*fc50*/  @P0 BRA `(.L_x_413) ;  /* 0xffffef2000000947 */ /* 0x000fce000383ffff */
.L_x_412:
[----:B------:R-:W2:Y:S01]  /*fc60*/  S2R R2, SR_TID.X ;  /* 0x0000000000027919 */ /* 0x000ea20000002100 */
[----:B------:R-:W-:Y:S01]  /*fc70*/  MOV R0, UR12 ;  /* 0x0000000c00007c02 */ /* 0x000fe20008000f00 */
[----:B------:R-:W-:Y:S02]  /*fc80*/  UISETP.GT.AND UP0, UPT, UR12, UR9, UPT ;  /* 0x000000090c00728c */ /* 0x000fe4000bf04270 */
[----:B------:R-:W-:Y:S01]  /*fc90*/  UMOV UR15, UR12 ;  /* 0x0000000c000f7c82 */ /* 0x000fe20008000000 */
[----:B--2---:R-:W-:Y:S04]  /*fca0*/  SHF.L.U32 R2, R2, 0x1, RZ ;  /* 0x0000000102027819 */ /* 0x004fe800000006ff */
[----:B------:R-:W-:Y:S04]  /*fcb0*/  LOP3.LUT R2, R2, 0x6, RZ, 0xc0, !PT ;  /* 0x0000000602027812 */ /* 0x000fe800078ec0ff */
[----:B------:R-:W-:Y:S04]  /*fcc0*/  LEA R0, R0, R2, 0x6 ;  /* 0x0000000200007211 */ /* 0x000fe800078e30ff */
[C---:B------:R-:W-:Y:S02]  /*fcd0*/  IADD3 R2, R0.reuse, 0x1, RZ ;  /* 0x0000000100027810 */ /* 0x040fe40007ffe0ff */
[C---:B------:R-:W-:Y:S02]  /*fce0*/  ISETP.GE.AND P2, PT, R0.reuse, R237, PT ;  /* 0x000000ed0000720c */ /* 0x040fe40003f46270 */
[C---:B-1----:R-:W-:Y:S02]  /*fcf0*/  IADD3 R132, R0.reuse, 0x8, RZ ;  /* 0x0000000800847810 */ /* 0x042fe40007ffe0ff */
[----:B------:R-:W-:Y:S02]  /*fd00*/  ISETP.GE.OR P2, PT, R0, R239, !P2 ;  /* 0x000000ef0000720c */ /* 0x000fe40005746670 */
[C---:B------:R-:W-:Y:S02]  /*fd10*/  ISETP.GE.AND P6, PT, R2.reuse, R237, PT ;  /* 0x000000ed0200720c */ /* 0x040fe40003fc6270 */
[----:B------:R-:W-:Y:S02]  /*fd20*/  ISETP.GE.AND P1, PT, R2, R236, PT ;  /* 0x000000ec0200720c */ /* 0x000fe40003f26270 */
[----:B------:R-:W-:Y:S02]  /*fd30*/  FSEL R168, R4, -INF , !P2 ;  /* 0xff80000004a87808 */ /* 0x000fe40005000000 */
[C---:B------:R-:W-:Y:S02]  /*fd40*/  ISETP.GE.OR P6, PT, R2.reuse, R239, !P6 ;  /* 0x000000ef0200720c */ /* 0x040fe400077c6670 */
[----:B------:R-:W-:Y:S02]  /*fd50*/  ISETP.GE.OR P1, PT, R2, R238, !P1 ;  /* 0x000000ee0200720c */ /* 0x000fe40004f26670 */
[----:B------:R-:W-:Y:S02]  /*fd60*/  IADD3 R2, R0, 0x9, RZ ;  /* 0x0000000900027810 */ /* 0x000fe40007ffe0ff */
[CC--:B------:R-:W-:Y:S02]  /*fd70*/  ISETP.GE.AND P0, PT, R132.reuse, R237.reuse, PT ;  /* 0x000000ed8400720c */ /* 0x0c0fe40003f06270 */
[-C--:B------:R-:W-:Y:S02]  /*fd80*/  ISETP.GE.AND P3, PT, R132, R236.reuse, PT ;  /* 0x000000ec8400720c */ /* 0x080fe40003f66270 */
[CC--:B------:R-:W-:Y:S02]  /*fd90*/  ISETP.GE.AND P5, PT, R0.reuse, R236.reuse, PT ;  /* 0x000000ec0000720c */ /* 0x0c0fe40003fa6270 */
[----:B------:R-:W-:Y:S02]  /*fda0*/  IADD3 R4, R0, 0x10, RZ ;  /* 0x0000001000047810 */ /* 0x000fe40007ffe0ff */
[C---:B------:R-:W-:Y:S02]  /*fdb0*/  ISETP.GE.AND P4, PT, R2.reuse, R237, PT ;  /* 0x000000ed0200720c */ /* 0x040fe40003f86270 */
[----:B------:R-:W-:Y:S02]  /*fdc0*/  ISETP.GE.AND P2, PT, R2, R236, PT ;  /* 0x000000ec0200720c */ /* 0x000fe40003f46270 */
[C---:B------:R-:W-:Y:S02]  /*fdd0*/  ISETP.GE.OR P0, PT, R132.reuse, R239, !P0 ;  /* 0x000000ef8400720c */ /* 0x040fe40004706670 */
[-C--:B------:R-:W-:Y:S02]  /*fde0*/  ISETP.GE.OR P3, PT, R132, R238.reuse, !P3 ;  /* 0x000000ee8400720c */ /* 0x080fe40005f66670 */
[----:B------:R-:W-:Y:S02]  /*fdf0*/  FSEL R132, R5, -INF , !P6 ;  /* 0xff80000005847808 */ /* 0x000fe40007000000 */
[----:B------:R-:W-:Y:S02]  /*fe00*/  FMNMX.FTZ R5, R168, R3, !PT ;  /* 0x00000003a8057209 */ /* 0x000fe40007810000 */
[----:B------:R-:W-:Y:S02]  /*fe10*/  ISETP.GE.OR P5, PT, R0, R238, !P5 ;  /* 0x000000ee0000720c */ /* 0x000fe40006fa6670 */
[----:B------:R-:W-:Y:S02]  /*fe20*/  FSEL R7, R7, -INF , !P1 ;  /* 0xff80000007077808 */ /* 0x000fe40004800000 */
[----:B------:R-:W-:Y:S02]  /*fe30*/  FSEL R6, R6, -INF , !P5 ;  /* 0xff80000006067808 */ /* 0x000fe40006800000 */
[C---:B------:R-:W-:Y:S02]  /*fe40*/  ISETP.GE.AND P1, PT, R4.reuse, R237, PT ;  /* 0x000000ed0400720c */ /* 0x040fe40003f26270 */
[----:B------:R-:W-:Y:S02]  /*fe50*/  ISETP.GE.AND P5, PT, R4, R236, PT ;  /* 0x000000ec0400720c */ /* 0x000fe40003fa6270 */
[----:B------:R-:W-:Y:S02]  /*fe60*/  FSEL R8, R8, -INF , !P0 ;  /* 0xff80000008087808 */ /* 0x000fe40004000000 */
[----:B------:R-:W-:Y:S02]  /*fe70*/  FMNMX.FTZ R5, R132, R5, !PT ;  /* 0x0000000584057209 */ /* 0x000fe40007810000 */
[CC--:B------:R-:W-:Y:S02]  /*fe80*/  ISETP.GE.OR P4, PT, R2.reuse, R239.reuse, !P4 ;  /* 0x000000ef0200720c */ /* 0x0c0fe40006786670 */
[-C--:B------:R-:W-:Y:S02]  /*fe90*/  ISETP.GE.OR P2, PT, R2, R238.reuse, !P2 ;  /* 0x000000ee0200720c */ /* 0x080fe40005746670 */
[----:B------:R-:W-:Y:S02]  /*fea0*/  IADD3 R2, R0, 0x11, RZ ;  /* 0x0000001100027810 */ /* 0x000fe40007ffe0ff */
[C---:B------:R-:W-:Y:S02]  /*feb0*/  ISETP.GE.OR P1, PT, R4.reuse, R239, !P1 ;  /* 0x000000ef0400720c */ /* 0x040fe40004f26670 */
[----:B------:R-:W-:Y:S02]  /*fec0*/  ISETP.GE.OR P5, PT, R4, R238, !P5 ;  /* 0x000000ee0400720c */ /* 0x000fe40006fa6670 */
[C---:B------:R-:W-:Y:S02]  /*fed0*/  ISETP.GE.AND P6, PT, R2.reuse, R237, PT ;  /* 0x000000ed0200720c */ /* 0x040fe40003fc6270 */
[----:B------:R-:W-:Y:S02]  /*fee0*/  ISETP.GE.AND P0, PT, R2, R236, PT ;  /* 0x000000ec0200720c */ /* 0x000fe40003f06270 */
[----:B------:R-:W-:Y:S02]  /*fef0*/  IADD3 R4, R0, 0x18, RZ ;  /* 0x0000001800047810 */ /* 0x000fe40007ffe0ff */
[----:B------:R-:W-:Y:S02]  /*ff00*/  FSEL R9, R9, -INF , !P4 ;  /* 0xff80000009097808 */ /* 0x000fe40006000000 */
[----:B------:R-:W-:Y:S02]  /*ff10*/  FMNMX.FTZ R5, R8, R5, !PT ;  /* 0x0000000508057209 */ /* 0x000fe40007810000 */
[----:B------:R-:W-:Y:S02]  /*ff20*/  FSEL R174, R12, -INF , !P1 ;  /* 0xff8000000cae7808 */ /* 0x000fe40004800000 */
[C---:B------:R-:W-:Y:S02]  /*ff30*/  ISETP.GE.OR P6, PT, R2.reuse, R239, !P6 ;  /* 0x000000ef0200720c */ /* 0x040fe400077c6670 */
[----:B------:R-:W-:Y:S02]  /*ff40*/  ISETP.GE.OR P0, PT, R2, R238, !P0 ;  /* 0x000000ee0200720c */ /* 0x000fe40004706670 */
[----:B------:R-:W-:Y:S02]  /*ff50*/  FMNMX.FTZ R5, R9, R5, !PT ;  /* 0x0000000509057209 */ /* 0x000fe40007810000 */
[----:B------:R-:W-:Y:S02]  /*ff60*/  IADD3 R2, R0, 0x19, RZ ;  /* 0x0000001900027810 */ /* 0x000fe40007ffe0ff */
[----:B------:R-:W-:Y:S02]  /*ff70*/  FSEL R11, R11, -INF , !P2 ;  /* 0xff8000000b0b7808 */ /* 0x000fe40005000000 */
[C---:B------:R-:W-:Y:S02]  /*ff80*/  ISETP.GE.AND P4, PT, R4.reuse, R237, PT ;  /* 0x000000ed0400720c */ /* 0x040fe40003f86270 */
[----:B------:R-:W-:Y:S02]  /*ff90*/  ISETP.GE.AND P2, PT, R4, R236, PT ;  /* 0x000000ec0400720c */ /* 0x000fe40003f46270 */
[----:B------:R-:W-:Y:S02]  /*ffa0*/  FSEL R175, R13, -INF , !P6 ;  /* 0xff8000000daf7808 */ /* 0x000fe40007000000 */
[----:B------:R-:W-:Y:S02]  /*ffb0*/  FMNMX.FTZ R12, R174, R5, !PT ;  /* 0x00000005ae0c7209 */ /* 0x000fe40007810000 */
[C---:B------:R-:W-:Y:S02]  /*ffc0*/  ISETP.GE.OR P4, PT, R4.reuse, R239, !P4 ;  /* 0x000000ef0400720c */ /* 0x040fe40006786670 */
[----:B------:R-:W-:Y:S02]  /*ffd0*/  ISETP.GE.OR P2, PT, R4, R238, !P2 ;  /* 0x000000ee0400720c */ /* 0x000fe40005746670 */
[----:B------:R-:W-:Y:S02]  /*ffe0*/  FSEL R10, R10, -INF , !P3 ;  /* 0xff8000000a0a7808 */ /* 0x000fe40005800000 */
[C---:B------:R-:W-:Y:S02]  /*fff0*/  ISETP.GE.AND P3, PT, R2.reuse, R237, PT ;  /* 0x000000ed0200720c */ /* 0x040fe40003f66270 */
[----:B------:R-:W-:Y:S02]  /*10000*/  ISETP.GE.AND P1, PT, R2, R236, PT ;  /* 0x000000ec0200720c */ /* 0x000fe40003f26270 */
[----:B------:R-:W-:Y:S02]  /*10010*/  IADD3 R4, R0, 0x20, RZ ;  /* 0x0000002000047810 */ /* 0x000fe40007ffe0ff */
[----:B------:R-:W-:Y:S02]  /*10020*/  FSEL R178, R14, -INF , !P5 ;  /* 0xff8000000eb27808 */ /* 0x000fe40006800000 */
[----:B------:R-:W-:Y:S02]  /*10030*/  FSEL R179, R15, -INF , !P0 ;  /* 0xff8000000fb37808 */ /* 0x000fe40004000000 */
[----:B------:R-:W-:Y:S02]  /*10040*/  FSEL R176, R16, -INF , !P4 ;  /* 0xff80000010b07808 */ /* 0x000fe40006000000 */
[----:B------:R-:W-:Y:S02]  /*10050*/  FMNMX.FTZ R133, R175, R12, !PT ;  /* 0x0000000caf857209 */ /* 0x000fe40007810000 */
[C---:B------:R-:W-:Y:S02]  /*10060*/  ISETP.GE.OR P3, PT, R2.reuse, R239, !P3 ;  /* 0x000000ef0200720c */ /* 0x040fe40005f66670 */
[----:B------:R-:W-:Y:S02]  /*10070*/  ISETP.GE.OR P1, PT, R2, R238, !P1 ;  /* 0x000000ee0200720c */ /* 0x000fe40004f26670 */
[----:B------:R-:W-:Y:S02]  /*10080*/  IADD3 R2, R0, 0x21, RZ ;  /* 0x0000002100027810 */ /* 0x000fe40007ffe0ff */
[C---:B------:R-:W-:Y:S02]  /*10090*/  ISETP.GE.AND P0, PT, R4.reuse, R237, PT ;  /* 0x000000ed0400720c */ /* 0x040fe40003f06270 */
[----:B------:R-:W-:Y:S02]  /*100a0*/  ISETP.GE.AND P5, PT, R4, R236, PT ;  /* 0x000000ec0400720c */ /* 0x000fe40003fa6270 */
[----:B------:R-:W-:Y:S02]  /*100b0*/  FMNMX.FTZ R12, R6, R134, !PT ;  /* 0x00000086060c7209 */ /* 0x000fe40007810000 */
[----:B------:R-:W-:Y:S02]  /*100c0*/  FSEL R177, R17, -INF , !P3 ;  /* 0xff80000011b17808 */ /* 0x000fe40005800000 */
[----:B------:R-:W-:Y:S02]  /*100d0*/  FMNMX.FTZ R133, R176, R133, !PT ;  /* 0x00000085b0857209 */ /* 0x000fe40007810000 */
[C---:B------:R-:W-:Y:S02]  /*100e0*/  ISETP.GE.OR P0, PT, R4.reuse, R239, !P0 ;  /* 0x000000ef0400720c */ /* 0x040fe40004706670 */
[----:B------:R-:W-:Y:S02]  /*100f0*/  ISETP.GE.OR P5, PT, R4, R238, !P5 ;  /* 0x000000ee0400720c */ /* 0x000fe40006fa6670 */
[C---:B------:R-:W-:Y:S02]  /*10100*/  ISETP.GE.AND P6, PT, R2.reuse, R237, PT ;  /* 0x000000ed0200720c */ /* 0x040fe40003fc6270 */
[----:B------:R-:W-:Y:S02]  /*10110*/  ISETP.GE.AND P4, PT, R2, R236, PT ;  /* 0x000000ec0200720c */ /* 0x000fe40003f86270 */
[----:B------:R-:W-:Y:S02]  /*10120*/  IADD3 R4, R0, 0x28, RZ ;  /* 0x0000002800047810 */ /* 0x000fe40007ffe0ff */
[----:B------:R-:W-:Y:S02]  /*10130*/  FMNMX.FTZ R12, R7, R12, !PT ;  /* 0x0000000c070c7209 */ /* 0x000fe40007810000 */
[----:B------:R-:W-:Y:S02]  /*10140*/  FSEL R183, R20, -INF , !P0 ;  /* 0xff80000014b77808 */ /* 0x000fe40004000000 */
[----:B------:R-:W-:Y:S02]  /*10150*/  FMNMX.FTZ R133, R177, R133, !PT ;  /* 0x00000085b1857209 */ /* 0x000fe40007810000 */
[C---:B------:R-:W-:Y:S02]  /*10160*/  ISETP.GE.OR P6, PT, R2.reuse, R239, !P6 ;  /* 0x000000ef0200720c */ /* 0x040fe400077c6670 */
[----:B------:R-:W-:Y:S02]  /*10170*/  ISETP.GE.OR P4, PT, R2, R238, !P4 ;  /* 0x000000ee0200720c */ /* 0x000fe40006786670 */
[----:B------:R-:W-:Y:S02]  /*10180*/  IADD3 R2, R0, 0x29, RZ ;  /* 0x0000002900027810 */ /* 0x000fe40007ffe0ff */
[----:B------:R-:W-:Y:S02]  /*10190*/  ISETP.GE.AND P3, PT, R4, R237, PT ;  /* 0x000000ed0400720c */ /* 0x000fe40003f66270 */
[----:B------:R-:W-:Y:S02]  /*101a0*/  FMNMX.FTZ R12, R10, R12, !PT ;  /* 0x0000000c0a0c7209 */ /* 0x000fe40007810000 */
[----:B------:R-:W-:Y:S02]  /*101b0*/  FSEL R180, R18, -INF , !P2 ;  /* 0xff80000012b47808 */ /* 0x000fe40005000000 */
[----:B------:R-:W-:Y:S02]  /*101c0*/  FSEL R181, R19, -INF , !P1 ;  /* 0xff80000013b57808 */ /* 0x000fe40004800000 */
[----:B------:R-:W-:Y:S02]  /*101d0*/  FSEL R182, R21, -INF , !P6 ;  /* 0xff80000015b67808 */ /* 0x000fe40007000000 */
[----:B------:R-:W-:Y:S02]  /*101e0*/  FMNMX.FTZ R133, R183, R133, !PT ;  /* 0x00000085b7857209 */ /* 0x000fe40007810000 */
[----:B------:R-:W-:Y:S02]  /*101f0*/  ISETP.GE.OR P3, PT, R4, R239, !P3 ;  /* 0x000000ef0400720c */ /* 0x000fe40005f66670 */
[----:B------:R-:W-:Y:S02]  /*10200*/  IADD3 R5, R0, 0x30, RZ ;  /* 0x0000003000057810 */ /* 0x000fe40007ffe0ff */
[----:B------:R-:W-:Y:S02]  /*10210*/  ISETP.GE.AND P1, PT, R4, R236, PT ;  /* 0x000000ec0400720c */ /* 0x000fe40003f26270 */
[----:B------:R-:W-:Y:S02]  /*10220*/  ISETP.GE.AND P2, PT, R2, R237, PT ;  /* 0x000000ed0200720c */ /* 0x000fe40003f46270 */
[----:B------:R-:W-:Y:S02]  /*10230*/  FMNMX.FTZ R12, R11, R12, !PT ;  /* 0x0000000c0b0c7209 */ /* 0x000fe40007810000 */
[----:B------:R-:W-:Y:S02]  /*10240*/  FMNMX.FTZ R133, R182, R133, !PT ;  /* 0x00000085b6857209 */ /* 0x000fe40007810000 */
[----:B------:R-:W-:Y:S02]  /*10250*/  FSEL R185, R24, -INF , !P3 ;  /* 0xff80000018b97808 */ /* 0x000fe40005800000 */
[----:B------:R-:W-:Y:S02]  /*10260*/  ISETP.GE.OR P1, PT, R4, R238, !P1 ;  /* 0x000000ee0400720c */ /* 0x000fe40004f26670 */
[----:B------:R-:W-:Y:S02]  /*10270*/  ISETP.GE.OR P2, PT, R2, R239, !P2 ;  /* 0x000000ef0200720c */ /* 0x000fe40005746670 */
[----:B------:R-:W-:Y:S02]  /*10280*/  IADD3 R4, R0, 0x31, RZ ;  /* 0x0000003100047810 */ /* 0x000fe40007ffe0ff */
[C---:B------:R-:W-:Y:S02]  /*10290*/  ISETP.GE.AND P6, PT, R5.reuse, R237, PT ;  /* 0x000000ed0500720c */ /* 0x040fe40003fc6270 */
[----:B------:R-:W-:Y:S02]  /*102a0*/  ISETP.GE.AND P0, PT, R2, R236, PT ;  /* 0x000000ec0200720c */ /* 0x000fe40003f06270 */
[----:B------:R-:W-:Y:S02]  /*102b0*/  FMNMX.FTZ R12, R178, R12, !PT ;  /* 0x0000000cb20c7209 */ /* 0x000fe40007810000 */
[----:B------:R-:W-:Y:S02]  /*102c0*/  ISETP.GE.OR P6, PT, R5, R239, !P6 ;  /* 0x000000ef0500720c */ /* 0x000fe400077c6670 */
[----:B------:R-:W-:Y:S02]  /*102d0*/  FSEL R186, R25, -INF , !P2 ;  /* 0xff80000019ba7808 */ /* 0x000fe40005000000 */
[----:B------:R-:W-:Y:S02]  /*102e0*/  ISETP.GE.OR P0, PT, R2, R238, !P0 ;  /* 0x000000ee0200720c */ /* 0x000fe40004706670 */
[----:B------:R-:W-:Y:S02]  /*102f0*/  IADD3 R2, R0, 0x38, RZ ;  /* 0x0000003800027810 */ /* 0x000fe40007ffe0ff */
[----:B------:R-:W-:Y:S02]  /*10300*/  ISETP.GE.AND P3, PT, R4, R237, PT ;  /* 0x000000ed0400720c */ /* 0x000fe40003f66270 */
[----:B------:R-:W-:Y:S02]  /*10310*/  FMNMX.FTZ R133, R185, R133, !PT ;  /* 0x00000085b9857209 */ /* 0x000fe40007810000 */
[----:B------:R-:W-:Y:S02]  /*10320*/  FMNMX.FTZ R12, R179, R12, !PT ;  /* 0x0000000cb30c7209 */ /* 0x000fe40007810000 */
[----:B------:R-:W-:Y:S02]  /*10330*/  FSEL R190, R28, -INF , !P6 ;  /* 0xff8000001cbe7808 */ /* 0x000fe40007000000 */
[----:B------:R-:W-:Y:S02]  /*10340*/  ISETP.GE.OR P3, PT, R4, R239, !P3 ;  /* 0x000000ef0400720c */ /* 0x000fe40005f66670 */
[----:B------:R-:W-:Y:S02]  /*10350*/  ISETP.GE.AND P2, PT, R2, R237, PT ;  /* 0x000000ed0200720c */ /* 0x000fe40003f46270 */
[----:B------:R-:W-:Y:S02]  /*10360*/  FMNMX.FTZ R133, R186, R133, !PT ;  /* 0x00000085ba857209 */ /* 0x000fe40007810000 */
[----:B------:R-:W-:Y:S02]  /*10370*/  IADD3 R0, R0, 0x39, RZ ;  /* 0x0000003900007810 */ /* 0x000fe40007ffe0ff */
[----:B------:R-:W-:Y:S02]  /*10380*/  FMNMX.FTZ R12, R180, R12, !PT ;  /* 0x0000000cb40c7209 */ /* 0x000fe40007810000 */
[----:B------:R-:W-:Y:S02]  /*10390*/  FSEL R207, R29, -INF , !P3 ;  /* 0xff8000001dcf7808 */ /* 0x000fe40005800000 */
[----:B------:R-:W-:Y:S02]  /*103a0*/  ISETP.GE.OR P2, PT, R2, R239, !P2 ;  /* 0x000000ef0200720c */ /* 0x000fe40005746670 */
[----:B------:R-:W-:Y:S02]  /*103b0*/  FMNMX.FTZ R133, R190, R133, !PT ;  /* 0x00000085be857209 */ /* 0x000fe40007810000 */
[----:B------:R-:W-:Y:S02]  /*103c0*/  ISETP.GE.AND P6, PT, R0, R237, PT ;  /* 0x000000ed0000720c */ /* 0x000fe40003fc6270 */
[----:B------:R-:W-:Y:S02]  /*103d0*/  FSEL R184, R22, -INF , !P5 ;  /* 0xff80000016b87808 */ /* 0x000fe40006800000 */
[----:B------:R-:W-:Y:S02]  /*103e0*/  FMNMX.FTZ R12, R181, R12, !PT ;  /* 0x0000000cb50c7209 */ /* 0x000fe40007810000 */
[----:B------:R-:W-:Y:S02]  /*103f0*/  FSEL R241, R32, -INF , !P2 ;  /* 0xff80000020f17808 */ /* 0x000fe40005000000 */
[----:B------:R-:W-:Y:S02]  /*10400*/  FMNMX.FTZ R133, R207, R133, !PT ;  /* 0x00000085cf857209 */ /* 0x000fe40007810000 */
[----:B------:R-:W-:Y:S02]  /*10410*/  ISETP.GE.OR P6, PT, R0, R239, !P6 ;  /* 0x000000ef0000720c */ /* 0x000fe400077c6670 */
[----:B------:R-:W-:Y:S02]  /*10420*/  FSEL R187, R23, -INF , !P4 ;  /* 0xff80000017bb7808 */ /* 0x000fe40006000000 */
[----:B------:R-:W-:Y:S01]  /*10430*/  FMNMX.FTZ R12, R184, R12, !PT ;  /* 0x0000000cb80c7209 */ /* 0x000fe20007810000 */
[----:B------:R-:W-:Y:S01]  /*10440*/  LDSM.16.MT88.4 R20, [R210+0x18000] ;  /* 0x01800000d214783b */ /* 0x000fe20000004200 */
[----:B------:R-:W-:Y:S02]  /*10450*/  FMNMX.FTZ R133, R241, R133, !PT ;  /* 0x00000085f1857209 */ /* 0x000fe40007810000 */
[----:B------:R-:W-:Y:S02]  /*10460*/  FSEL R242, R33, -INF , !P6 ;  /* 0xff80000021f27808 */ /* 0x000fe40007000000 */
[----:B------:R-:W-:Y:S02]  /*10470*/  FSEL R188, R26, -INF , !P1 ;  /* 0xff8000001abc7808 */ /* 0x000fe40004800000 */
[----:B------:R-:W-:Y:S02]  /*10480*/  FMNMX.FTZ R12, R187, R12, !PT ;  /* 0x0000000cbb0c7209 */ /* 0x000fe40007810000 */
[C---:B------:R-:W-:Y:S02]  /*10490*/  ISETP.GE.AND P2, PT, R5.reuse, R236, PT ;  /* 0x000000ec0500720c */ /* 0x040fe40003f46270 */
[----:B------:R-:W-:Y:S02]  /*104a0*/  FMNMX.FTZ R133, R242, R133, !PT ;  /* 0x00000085f2857209 */ /* 0x000fe40007810000 */
[----:B------:R-:W-:Y:S02]  /*104b0*/  ISETP.GE.OR P1, PT, R5, R238, !P2 ;  /* 0x000000ee0500720c */ /* 0x000fe40005726670 */
[----:B------:R-:W-:Y:S02]  /*104c0*/  FMNMX.FTZ R5, R188, R12, !PT ;  /* 0x0000000cbc057209 */ /* 0x000fe40007810000 */
[----:B------:R-:W1:Y:S01]  /*104d0*/  SHFL.BFLY PT, R12, R133, 0x2, 0x1f ;  /* 0x0c401f00850c7f89 */ /* 0x000e6200000e0000 */
[----:B------:R-:W-:Y:S02]  /*104e0*/  FSEL R189, R27, -INF , !P0 ;  /* 0xff8000001bbd7808 */ /* 0x000fe40004000000 */
[----:B------:R-:W-:Y:S02]  /*104f0*/  ISETP.GE.AND P2, PT, R4, R236, PT ;  /* 0x000000ec0400720c */ /* 0x000fe40003f46270 */
[----:B------:R-:W-:Y:S02]  /*10500*/  FSEL R240, R30, -INF , !P1 ;  /* 0xff8000001ef07808 */ /* 0x000fe40004800000 */
[----:B------:R-:W-:Y:S02]  /*10510*/  ISETP.GE.OR P2, PT, R4, R238, !P2 ;  /* 0x000000ee0400720c */ /* 0x000fe40005746670 */
[----:B------:R-:W-:Y:S02]  /*10520*/  FMNMX.FTZ R4, R189, R5, !PT ;  /* 0x00000005bd047209 */ /* 0x000fe40007810000 */
[C---:B------:R-:W-:Y:S02]  /*10530*/  ISETP.GE.AND P0, PT, R2.reuse, R236, PT ;  /* 0x000000ec0200720c */ /* 0x040fe40003f06270 */
[----:B------:R-:W-:Y:S02]  /*10540*/  FSEL R243, R31, -INF , !P2 ;  /* 0xff8000001ff37808 */ /* 0x000fe40005000000 */
[----:B------:R-:W-:Y:S01]  /*10550*/  ISETP.GE.OR P1, PT, R2, R238, !P0 ;  /* 0x000000ee0200720c */ /* 0x000fe20004726670 */
[----:B------:R-:W-:Y:S01]  /*10560*/  LDSM.16.MT88.4 R28, [R212+0x18000] ;  /* 0x01800000d41c783b */ /* 0x000fe20000004200 */
[----:B------:R-:W-:Y:S02]  /*10570*/  FMNMX.FTZ R2, R240, R4, !PT ;  /* 0x00000004f0027209 */ /* 0x000fe40007810000 */
[----:B------:R-:W-:Y:S02]  /*10580*/  ISETP.GE.AND P0, PT, R0, R236, PT ;  /* 0x000000ec0000720c */ /* 0x000fe40003f06270 */
[----:B------:R-:W-:Y:S02]  /*10590*/  FSEL R244, R34, -INF , !P1 ;  /* 0xff80000022f47808 */ /* 0x000fe40004800000 */
[----:B------:R-:W-:Y:S02]  /*105a0*/  ISETP.GE.OR P0, PT, R0, R238, !P0 ;  /* 0x000000ee0000720c */ /* 0x000fe40004706670 */
[----:B-1----:R-:W-:Y:S02]  /*105b0*/  FMNMX.FTZ R133, R133, R12, !PT ;  /* 0x0000000c85857209 */ /* 0x002fe40007810000 */
[----:B------:R-:W-:Y:S01]  /*105c0*/  FMNMX.FTZ R0, R243, R2, !PT ;  /* 0x00000002f3007209 */ /* 0x000fe20007810000 */
[----:B------:R-:W-:Y:S01]  /*105d0*/  LDSM.16.MT88.4 R12, [R209+0x18000] ;  /* 0x01800000d10c783b */ /* 0x000fe20000004200 */
[----:B------:R-:W-:Y:S02]  /*105e0*/  FSEL R135, R35, -INF , !P0 ;  /* 0xff80000023877808 */ /* 0x000fe40004000000 */
[----:B------:R-:W-:Y:S04]  /*105f0*/  FMNMX.FTZ R0, R244, R0, !PT ;  /* 0x00000000f4007209 */ /* 0x000fe80007810000 */
[----:B------:R-:W-:Y:S01]  /*10600*/  FMNMX.FTZ R0, R135, R0, !PT ;  /* 0x0000000087007209 */ /* 0x000fe20007810000 */
        /* <DEDUP_REMOVED lines=10> */
[----:B------:R1:W-:Y:S01]  /*106b0*/  MUFU.EX2 R252, R132 ;  /* 0x0000008400fc7308 */ /* 0x0003e20000000800 */
[--C-:B------:R-:W-:Y:S02]  /*106c0*/  FFMA.FTZ R8, R8, c[0x0][0x23c], -R172.reuse ;  /* 0x00008f0008087a23 */ /* 0x100fe400000108ac */
[----:B------:R-:W-:Y:S07]  /*106d0*/  FFMA.FTZ R9, R9, c[0x0][0x23c], -R172 ;  /* 0x00008f0009097a23 */ /* 0x000fee00000108ac */
[----:B------:R-:W2:Y:S10]  /*106e0*/  MUFU.EX2 R249, R168 ;  /* 0x000000a800f97308 */ /* 0x000eb40000000800 */
[----:B------:R-:W-:Y:S01]  /*106f0*/  MUFU.EX2 R251, R8 ;  /* 0x0000000800fb7308 */ /* 0x000fe20000000800 */
[----:B-1----:R-:W-:Y:S02]  /*10700*/  FMNMX.FTZ R132, R0, R2, !PT ;  /* 0x0000000200847209 */ /* 0x002fe40007810000 */
[----:B------:R-:W-:Y:S02]  /*10710*/  FSEL R0, R133, RZ, P1 ;  /* 0x000000ff85007208 */ /* 0x000fe40000800000 */
[C---:B------:R-:W-:Y:S01]  /*10720*/  FSETP.NEU.FTZ.AND P0, PT, R132.reuse, -INF , PT ;  /* 0xff8000008400780b */ /* 0x040fe20003f1d000 */
[----:B------:R-:W-:Y:S04]  /*10730*/  FMUL.FTZ R173, R132, c[0x0][0x23c] ;  /* 0x00008f0084ad7a20 */ /* 0x000fe80000410000 */
[----:B------:R-:W1:Y:S01]  /*10740*/  MUFU.EX2 R250, R9 ;  /* 0x0000000900fa7308 */ /* 0x000e620000000800 */
[----:B------:R-:W-:Y:S01]  /*10750*/  FADD.FTZ R0, -R0, R3 ;  /* 0x0000000300007221 */ /* 0x000fe20000010100 */
[----:B------:R-:W-:Y:S02]  /*10760*/  FSEL R2, R132, RZ, P0 ;  /* 0x000000ff84027208 */ /* 0x000fe40000000000 */
[----:B------:R-:W-:Y:S01]  /*10770*/  FSEL R173, R173, RZ, P0 ;  /* 0x000000ffadad7208 */ /* 0x000fe20000000000 */
[----:B------:R-:W-:Y:S01]  /*10780*/  FMUL.FTZ R0, R0, c[0x0][0x23c] ;  /* 0x00008f0000007a20 */ /* 0x000fe20000410000 */
[----:B--2---:R-:W-:Y:S02]  /*10790*/  F2FP.PACK_AB R168, R252, R249 ;  /* 0x000000f9fca8723e */ /* 0x004fe400000000ff */
[----:B------:R-:W-:Y:S01]  /*107a0*/  PLOP3.LUT P0, PT, PT, PT, UP0, 0x80, 0x0 ;  /* 0x000000000000781c */ /* 0x000fe20003f0f008 */
[--C-:B------:R-:W-:Y:S01]  /*107b0*/  FFMA.FTZ R6, R6, c[0x0][0x23c], -R173.reuse ;  /* 0x00008f0006067a23 */ /* 0x100fe200000108ad */
[----:B------:R2:W3:Y:S01]  /*107c0*/  MUFU.EX2 R3, R0 ;  /* 0x0000000000037308 */ /* 0x0004e20000000800 */
[--C-:B------:R-:W-:Y:S02]  /*107d0*/  FFMA.FTZ R7, R7, c[0x0][0x23c], -R173.reuse ;  /* 0x00008f0007077a23 */ /* 0x100fe400000108ad */
[--C-:B------:R-:W-:Y:S02]  /*107e0*/  FFMA.FTZ R10, R10, c[0x0][0x23c], -R173.reuse ;  /* 0x00008f000a0a7a23 */ /* 0x100fe400000108ad */
[--C-:B------:R-:W-:Y:S05]  /*107f0*/  FFMA.FTZ R11, R11, c[0x0][0x23c], -R173.reuse ;  /* 0x00008f000b0b7a23 */ /* 0x100fea00000108ad */
[----:B------:R-:W-:Y:S01]  /*10800*/  MUFU.EX2 R248, R6 ;  /* 0x0000000600f87308 */ /* 0x000fe20000000800 */
[----:B-1----:R-:W-:Y:S09]  /*10810*/  F2FP.PACK_AB R170, R250, R251 ;  /* 0x000000fbfaaa723e */ /* 0x002ff200000000ff */
[----:B------:R-:W1:Y:S01]  /*10820*/  MUFU.EX2 R247, R7 ;  /* 0x0000000700f77308 */ /* 0x000e620000000800 */
[----:B--2---:R-:W-:Y:S02]  /*10830*/  FADD.FTZ R0, -R2, R134 ;  /* 0x0000008602007221 */ /* 0x004fe40000010100 */
[C---:B---3--:R-:W-:Y:S02]  /*10840*/  FMUL.FTZ R4, R3.reuse, R136 ;  /* 0x0000008803047220 */ /* 0x048fe40000410000 */
[----:B------:R-:W-:Y:S05]  /*10850*/  FMUL.FTZ R0, R0, c[0x0][0x23c] ;  /* 0x00008f0000007a20 */ /* 0x000fea0000410000 */
[----:B------:R-:W-:Y:S01]  /*10860*/  MUFU.EX2 R246, R10 ;  /* 0x0000000a00f67308 */ /* 0x000fe20000000800 */
[C---:B------:R-:W-:Y:S02]  /*10870*/  FMUL.FTZ R5, R3.reuse, R137 ;  /* 0x0000008903057220 */ /* 0x040fe40000410000 */
[C---:B------:R-:W-:Y:S02]  /*10880*/  FMUL.FTZ R8, R3.reuse, R140 ;  /* 0x0000008c03087220 */ /* 0x040fe40000410000 */
[C---:B------:R-:W-:Y:S02]  /*10890*/  FMUL.FTZ R9, R3.reuse, R141 ;  /* 0x0000008d03097220 */ /* 0x040fe40000410000 */
[C---:B------:R-:W-:Y:S02]  /*108a0*/  FMUL.FTZ R16, R3.reuse, R148 ;  /* 0x0000009403107220 */ /* 0x040fe40000410000 */
[C---:B------:R-:W-:Y:S01]  /*108b0*/  FMUL.FTZ R17, R3.reuse, R149 ;  /* 0x0000009503117220 */ /* 0x040fe20000410000 */
[----:B------:R-:W2:Y:S01]  /*108c0*/  MUFU.EX2 R245, R11 ;  /* 0x0000000b00f57308 */ /* 0x000ea20000000800 */
[C---:B------:R-:W-:Y:S02]  /*108d0*/  FMUL.FTZ R24, R3.reuse, R156 ;  /* 0x0000009c03187220 */ /* 0x040fe40000410000 */
[----:B------:R-:W-:Y:S01]  /*108e0*/  FMUL.FTZ R25, R3, R157 ;  /* 0x0000009d03197220 */ /* 0x000fe20000410000 */
[----:B-1----:R-:W-:Y:S01]  /*108f0*/  F2FP.PACK_AB R169, R247, R248 ;  /* 0x000000f8f7a9723e */ /* 0x002fe200000000ff */
[--C-:B------:R-:W-:Y:S02]  /*10900*/  FFMA.FTZ R2, R174, c[0x0][0x23c], -R172.reuse ;  /* 0x00008f00ae027a23 */ /* 0x100fe400000108ac */
[C---:B------:R-:W-:Y:S02]  /*10910*/  FMUL.FTZ R32, R3.reuse, R164 ;  /* 0x000000a403207220 */ /* 0x040fe40000410000 */
[C---:B------:R-:W-:Y:S01]  /*10920*/  FMUL.FTZ R33, R3.reuse, R165 ;  /* 0x000000a503217220 */ /* 0x040fe20000410000 */
[----:B------:R-:W1:Y:S01]  /*10930*/  MUFU.EX2 R0, R0 ;  /* 0x0000000000007308 */ /* 0x000e620000000800 */
[C---:B------:R-:W-:Y:S02]  /*10940*/  FMUL.FTZ R36, R3.reuse, R36 ;  /* 0x0000002403247220 */ /* 0x040fe40000410000 */
[C---:B------:R-:W-:Y:S02]  /*10950*/  FMUL.FTZ R37, R3.reuse, R37 ;  /* 0x0000002503257220 */ /* 0x040fe40000410000 */
[C---:B------:R-:W-:Y:S02]  /*10960*/  FMUL.FTZ R40, R3.reuse, R40 ;  /* 0x0000002803287220 */ /* 0x040fe40000410000 */
[C---:B------:R-:W-:Y:S02]  /*10970*/  FMUL.FTZ R41, R3.reuse, R41 ;  /* 0x0000002903297220 */ /* 0x040fe40000410000 */
[C---:B------:R-:W-:Y:S01]  /*10980*/  FMUL.FTZ R44, R3.reuse, R44 ;  /* 0x0000002c032c7220 */ /* 0x040fe20000410000 */
[----:B------:R3:W-:Y:S01]  /*10990*/  MUFU.EX2 R206, R2 ;  /* 0x0000000200ce7308 */ /* 0x0007e20000000800 */
[C---:B------:R-:W-:Y:S02]  /*109a0*/  FMUL.FTZ R45, R3.reuse, R45 ;  /* 0x0000002d032d7220 */ /* 0x040fe40000410000 */
[----:B------:R-:W-:Y:S01]  /*109b0*/  FMUL.FTZ R48, R3, R48 ;  /* 0x0000003003307220 */ /* 0x000fe20000410000 */
[----:B--2---:R-:W-:Y:S01]  /*109c0*/  F2FP.PACK_AB R171, R245, R246 ;  /* 0x000000f6f5ab723e */ /* 0x004fe200000000ff */
[C---:B------:R-:W-:Y:S02]  /*109d0*/  FMUL.FTZ R49, R3.reuse, R49 ;  /* 0x0000003103317220 */ /* 0x040fe40000410000 */
[C---:B------:R-:W-:Y:S02]  /*109e0*/  FMUL.FTZ R52, R3.reuse, R52 ;  /* 0x0000003403347220 */ /* 0x040fe40000410000 */
[C---:B------:R-:W-:Y:S02]  /*109f0*/  FMUL.FTZ R53, R3.reuse, R53 ;  /* 0x0000003503357220 */ /* 0x040fe40000410000 */
[C---:B------:R-:W-:Y:S02]  /*10a00*/  FMUL.FTZ R56, R3.reuse, R56 ;  /* 0x0000003803387220 */ /* 0x040fe40000410000 */
[C---:B------:R-:W-:Y:S02]  /*10a10*/  FMUL.FTZ R57, R3.reuse, R57 ;  /* 0x0000003903397220 */ /* 0x040fe40000410000 */
[C---:B-1----:R-:W-:Y:S02]  /*10a20*/  FMUL.FTZ R6, R0.reuse, R138 ;  /* 0x0000008a00067220 */ /* 0x042fe40000410000 */
[C---:B------:R-:W-:Y:S02]  /*10a30*/  FMUL.FTZ R7, R0.reuse, R139 ;  /* 0x0000008b00077220 */ /* 0x040fe40000410000 */
[----:B------:R-:W1:Y:S01]  /*10a40*/  LDSM.16.MT88.4 R136, [R211+0x18000] ;  /* 0x01800000d388783b */ /* 0x000e620000004200 */
[C---:B------:R-:W-:Y:S02]  /*10a50*/  FMUL.FTZ R10, R0.reuse, R142 ;  /* 0x0000008e000a7220 */ /* 0x040fe40000410000 */
[C---:B------:R-:W-:Y:S02]  /*10a60*/  FMUL.FTZ R11, R0.reuse, R143 ;  /* 0x0000008f000b7220 */ /* 0x040fe40000410000 */
[C---:B------:R-:W-:Y:S03]  /*10a70*/  HMMA.16816.F32 R4, R168.reuse, R12, R4 ;  /* 0x0000000ca804723c */ /* 0x040fe60000001804 */
[----:B------:R-:W2:Y:S02]  /*10a80*/  LDSM.16.MT88.4 R140, [R209+0x1a000] ;  /* 0x01a00000d18c783b */ /* 0x000ea40000004200 */
[C---:B------:R-:W-:Y:S02]  /*10a90*/  FMUL.FTZ R18, R0.reuse, R150 ;  /* 0x0000009600127220 */ /* 0x040fe40000410000 */
[C---:B------:R-:W-:Y:S01]  /*10aa0*/  FMUL.FTZ R12, R3.reuse, R144 ;  /* 0x00000090030c7220 */ /* 0x040fe20000410000 */
[C---:B------:R-:W-:Y:S04]  /*10ab0*/  HMMA.16816.F32 R8, R168.reuse, R14, R8 ;  /* 0x0000000ea808723c */ /* 0x040fe80000001808 */
[----:B------:R-:W-:Y:S02]  /*10ac0*/  FMUL.FTZ R13, R3, R145 ;  /* 0x00000091030d7220 */ /* 0x000fe40000410000 */
[C---:B------:R-:W-:Y:S02]  /*10ad0*/  FMUL.FTZ R19, R0.reuse, R151 ;  /* 0x0000009700137220 */ /* 0x040fe40000410000 */
[C---:B------:R-:W-:Y:S01]  /*10ae0*/  FMUL.FTZ R14, R0.reuse, R146 ;  /* 0x00000092000e7220 */ /* 0x040fe20000410000 */
[----:B------:R-:W-:Y:S03]  /*10af0*/  LDSM.16.MT88.4 R148, [R210+0x18800] ;  /* 0x01880000d294783b */ /* 0x000fe60000004200 */
[C---:B------:R-:W-:Y:S02]  /*10b00*/  FMUL.FTZ R15, R0.reuse, R147 ;  /* 0x00000093000f7220 */ /* 0x040fe40000410000 */
[C---:B------:R-:W-:Y:S02]  /*10b10*/  FMUL.FTZ R26, R0.reuse, R158 ;  /* 0x0000009e001a7220 */ /* 0x040fe40000410000 */
[C---:B------:R-:W-:Y:S01]  /*10b20*/  FMUL.FTZ R27, R0.reuse, R159 ;  /* 0x0000009f001b7220 */ /* 0x040fe20000410000 */
[----:B------:R-:W4:Y:S01]  /*10b30*/  LDSM.16.MT88.4 R144, [R210+0x1a000] ;  /* 0x01a00000d290783b */ /* 0x000f220000004200 */
[C---:B------:R-:W-:Y:S01]  /*10b40*/  FMUL.FTZ R34, R0.reuse, R166 ;  /* 0x000000a600227220 */ /* 0x040fe20000410000 */
[C---:B------:R-:W-:Y:S03]  /*10b50*/  HMMA.16816.F32 R12, R168.reuse, R20, R12 ;  /* 0x00000014a80c723c */ /* 0x040fe6000000180c */
[C---:B------:R-:W-:Y:S02]  /*10b60*/  FMUL.FTZ R35, R0.reuse, R167 ;  /* 0x000000a700237220 */ /* 0x040fe40000410000 */
[--C-:B---3--:R-:W-:Y:S01]  /*10b70*/  FFMA.FTZ R2, R175, c[0x0][0x23c], -R172.reuse ;  /* 0x00008f00af027a23 */ /* 0x108fe200000108ac */
[----:B------:R-:W-:Y:S01]  /*10b80*/  LDSM.16.MT88.4 R156, [R209+0x1a800] ;  /* 0x01a80000d19c783b */ /* 0x000fe20000004200 */
[C---:B------:R-:W-:Y:S01]  /*10b90*/  FMUL.FTZ R20, R3.reuse, R152 ;  /* 0x0000009803147220 */ /* 0x040fe20000410000 */
[C---:B------:R-:W-:Y:S01]  /*10ba0*/  HMMA.16816.F32 R16, R168.reuse, R22, R16 ;  /* 0x00000016a810723c */ /* 0x040fe20000001810 */
[----:B------:R3:W5:Y:S03]  /*10bb0*/  MUFU.EX2 R205, R2 ;  /* 0x0000000200cd7308 */ /* 0x0007660000000800 */
[C---:B------:R-:W-:Y:S02]  /*10bc0*/  FMUL.FTZ R21, R3.reuse, R153 ;  /* 0x0000009903157220 */ /* 0x040fe40000410000 */
[C---:B------:R-:W-:Y:S01]  /*10bd0*/  FMUL.FTZ R38, R0.reuse, R38 ;  /* 0x0000002600267220 */ /* 0x040fe20000410000 */
[----:B------:R-:W-:Y:S01]  /*10be0*/  LDSM.16.MT88.4 R164, [R209+0x1c800] ;  /* 0x01c80000d1a4783b */ /* 0x000fe20000004200 */
[C---:B------:R-:W-:Y:S04]  /*10bf0*/  FMUL.FTZ R22, R0.reuse, R154 ;  /* 0x0000009a00167220 */ /* 0x040fe80000410000 */
[C---:B------:R-:W-:Y:S02]  /*10c00*/  FMUL.FTZ R23, R0.reuse, R155 ;  /* 0x0000009b00177220 */ /* 0x040fe40000410000 */
[C---:B------:R-:W-:Y:S01]  /*10c10*/  FMUL.FTZ R39, R0.reuse, R39 ;  /* 0x0000002700277220 */ /* 0x040fe20000410000 */
[----:B------:R-:W-:Y:S01]  /*10c20*/  LDSM.16.MT88.4 R152, [R211+0x18800] ;  /* 0x01880000d398783b */ /* 0x000fe20000004200 */
[C---:B------:R-:W-:Y:S02]  /*10c30*/  FMUL.FTZ R42, R0.reuse, R42 ;  /* 0x0000002a002a7220 */ /* 0x040fe40000410000 */
[C---:B------:R-:W-:Y:S01]  /*10c40*/  FMUL.FTZ R43, R0.reuse, R43 ;  /* 0x0000002b002b7220 */ /* 0x040fe20000410000 */
[C---:B------:R-:W-:Y:S03]  /*10c50*/  HMMA.16816.F32 R20, R168.reuse, R28, R20 ;  /* 0x0000001ca814723c */ /* 0x040fe60000001814 */
[C---:B------:R-:W-:Y:S02]  /*10c60*/  FMUL.FTZ R46, R0.reuse, R46 ;  /* 0x0000002e002e7220 */ /* 0x040fe40000410000 */
[----:B------:R-:W-:Y:S02]  /*10c70*/  FMUL.FTZ R47, R0, R47 ;  /* 0x0000002f002f7220 */ /* 0x000fe40000410000 */
[C---:B------:R-:W-:Y:S01]  /*10c80*/  FMUL.FTZ R28, R3.reuse, R160 ;  /* 0x000000a0031c7220 */ /* 0x040fe20000410000 */
[C---:B------:R-:W-:Y:S04]  /*10c90*/  HMMA.16816.F32 R24, R168.reuse, R30, R24 ;  /* 0x0000001ea818723c */ /* 0x040fe80000001818 */
[C---:B------:R-:W-:Y:S02]  /*10ca0*/  FMUL.FTZ R29, R3.reuse, R161 ;  /* 0x000000a1031d7220 */ /* 0x040fe40000410000 */
[--C-:B---3--:R-:W-:Y:S02]  /*10cb0*/  FFMA.FTZ R2, R176, c[0x0][0x23c], -R172.reuse ;  /* 0x00008f00b0027a23 */ /* 0x108fe400000108ac */
[C---:B------:R-:W-:Y:S02]  /*10cc0*/  FMUL.FTZ R30, R0.reuse, R162 ;  /* 0x000000a2001e7220 */ /* 0x040fe40000410000 */
[----:B------:R3:W-:Y:S02]  /*10cd0*/  MUFU.EX2 R204, R2 ;  /* 0x0000000200cc7308 */ /* 0x0007e40000000800 */
[C---:B------:R-:W-:Y:S02]  /*10ce0*/  FMUL.FTZ R31, R0.reuse, R163 ;  /* 0x000000a3001f7220 */ /* 0x040fe40000410000 */
[----:B------:R-:W-:Y:S01]  /*10cf0*/  LDSM.16.MT88.4 R160, [R212+0x1a800] ;  /* 0x01a80000d4a0783b */ /* 0x000fe20000004200 */
[C---:B------:R-:W-:Y:S02]  /*10d00*/  FMUL.FTZ R50, R0.reuse, R50 ;  /* 0x0000003200327220 */ /* 0x040fe40000410000 */
[C---:B------:R-:W-:Y:S02]  /*10d10*/  FMUL.FTZ R51, R0.reuse, R51 ;  /* 0x0000003300337220 */ /* 0x040fe40000410000 */
[C---:B-1----:R-:W-:Y:S03]  /*10d20*/  HMMA.16816.F32 R28, R168.reuse, R136, R28 ;  /* 0x00000088a81c723c */ /* 0x042fe6000000181c */
[C---:B------:R-:W-:Y:S02]  /*10d30*/  FMUL.FTZ R54, R0.reuse, R54 ;  /* 0x0000003600367220 */ /* 0x040fe40000410000 */
[C---:B------:R-:W-:Y:S02]  /*10d40*/  FMUL.FTZ R55, R0.reuse, R55 ;  /* 0x0000003700377220 */ /* 0x040fe40000410000 */
[C---:B------:R-:W-:Y:S01]  /*10d50*/  FMUL.FTZ R58, R0.reuse, R58 ;  /* 0x0000003a003a7220 */ /* 0x040fe20000410000 */
[C---:B------:R-:W-:Y:S01]  /*10d60*/  HMMA.16816.F32 R32, R168.reuse, R138, R32 ;  /* 0x0000008aa820723c */ /* 0x040fe20000001820 */
[----:B------:R-:W1:Y:S03]  /*10d70*/  LDSM.16.MT88.4 R136, [R212+0x1a000] ;  /* 0x01a00000d488783b */ /* 0x000e660000004200 */
[C---:B------:R-:W-:Y:S02]  /*10d80*/  FMUL.FTZ R59, R0.reuse, R59 ;  /* 0x0000003b003b7220 */ /* 0x040fe40000410000 */
[----:B------:R-:W-:Y:S02]  /*10d90*/  FMUL.FTZ R60, R3, R60 ;  /* 0x0000003c033c7220 */ /* 0x000fe40000410000 */
[C---:B--2---:R-:W-:Y:S04]  /*10da0*/  HMMA.16816.F32 R36, R168.reuse, R140, R36 ;  /* 0x0000008ca824723c */ /* 0x044fe80000001824 */
[--C-:B---3--:R-:W-:Y:S02]  /*10db0*/  FFMA.FTZ R2, R177, c[0x0][0x23c], -R172.reuse ;  /* 0x00008f00b1027a23 */ /* 0x108fe400000108ac */
[C---:B------:R-:W-:Y:S02]  /*10dc0*/  FMUL.FTZ R61, R3.reuse, R61 ;  /* 0x0000003d033d7220 */ /* 0x040fe40000410000 */
[C---:B------:R-:W-:Y:S01]  /*10dd0*/  HMMA.16816.F32 R40, R168.reuse, R142, R40 ;  /* 0x0000008ea828723c */ /* 0x040fe20000001828 */
[----:B------:R-:W2:Y:S01]  /*10de0*/  LDSM.16.MT88.4 R140, [R211+0x1a000] ;  /* 0x01a00000d38c783b */ /* 0x000ea20000004200 */
[----:B------:R3:W-:Y:S02]  /*10df0*/  MUFU.EX2 R203, R2 ;  /* 0x0000000200cb7308 */ /* 0x0007e40000000800 */
[C---:B------:R-:W-:Y:S02]  /*10e00*/  FMUL.FTZ R62, R0.reuse, R62 ;  /* 0x0000003e003e7220 */ /* 0x040fe40000410000 */
[C---:B------:R-:W-:Y:S02]  /*10e10*/  FMUL.FTZ R63, R0.reuse, R63 ;  /* 0x0000003f003f7220 */ /* 0x040fe40000410000 */
[C---:B----4-:R-:W-:Y:S04]  /*10e20*/  HMMA.16816.F32 R44, R168.reuse, R144, R44 ;  /* 0x00000090a82c723c */ /* 0x050fe8000000182c */
[C---:B------:R-:W-:Y:S02]  /*10e30*/  FMUL.FTZ R64, R3.reuse, R64 ;  /* 0x0000004003407220 */ /* 0x040fe40000410000 */
[C---:B------:R-:W-:Y:S02]  /*10e40*/  FMUL.FTZ R65, R3.reuse, R65 ;  /* 0x0000004103417220 */ /* 0x040fe40000410000 */
[C---:B------:R-:W-:Y:S01]  /*10e50*/  HMMA.16816.F32 R48, R168.reuse, R146, R48 ;  /* 0x00000092a830723c */ /* 0x040fe20000001830 */
[----:B------:R-:W4:Y:S03]  /*10e60*/  LDSM.16.MT88.4 R144, [R209+0x1c000] ;  /* 0x01c00000d190783b */ /* 0x000f260000004200 */
[C---:B------:R-:W-:Y:S02]  /*10e70*/  FMUL.FTZ R66, R0.reuse, R66 ;  /* 0x0000004200427220 */ /* 0x040fe40000410000 */
[----:B------:R-:W-:Y:S02]  /*10e80*/  FMUL.FTZ R67, R0, R67 ;  /* 0x0000004300437220 */ /* 0x000fe40000410000 */
[C---:B------:R-:W-:Y:S01]  /*10e90*/  FMUL.FTZ R68, R3.reuse, R68 ;  /* 0x0000004403447220 */ /* 0x040fe20000410000 */
[C---:B-1----:R-:W-:Y:S03]  /*10ea0*/  HMMA.16816.F32 R52, R168.reuse, R136, R52 ;  /* 0x00000088a834723c */ /* 0x042fe60000001834 */
[--C-:B---3--:R-:W-:Y:S02]  /*10eb0*/  FFMA.FTZ R2, R178, c[0x0][0x23c], -R173.reuse ;  /* 0x00008f00b2027a23 */ /* 0x108fe400000108ad */
[C---:B------:R-:W-:Y:S02]  /*10ec0*/  FMUL.FTZ R69, R3.reuse, R69 ;  /* 0x0000004503457220 */ /* 0x040fe40000410000 */
[C---:B------:R-:W-:Y:S01]  /*10ed0*/  FMUL.FTZ R70, R0.reuse, R70 ;  /* 0x0000004600467220 */ /* 0x040fe20000410000 */
[C---:B------:R-:W-:Y:S01]  /*10ee0*/  HMMA.16816.F32 R56, R168.reuse, R138, R56 ;  /* 0x0000008aa838723c */ /* 0x040fe20000001838 */
[----:B------:R-:W1:Y:S01]  /*10ef0*/  LDSM.16.MT88.4 R136, [R210+0x1c000] ;  /* 0x01c00000d288783b */ /* 0x000e620000004200 */
[----:B------:R3:W-:Y:S02]  /*10f00*/  MUFU.EX2 R202, R2 ;  /* 0x0000000200ca7308 */ /* 0x0007e40000000800 */
[C---:B------:R-:W-:Y:S02]  /*10f10*/  FMUL.FTZ R71, R0.reuse, R71 ;  /* 0x0000004700477220 */ /* 0x040fe40000410000 */
[C---:B------:R-:W-:Y:S02]  /*10f20*/  FMUL.FTZ R72, R3.reuse, R72 ;  /* 0x0000004803487220 */ /* 0x040fe40000410000 */
[C---:B--2---:R-:W-:Y:S04]  /*10f30*/  HMMA.16816.F32 R60, R168.reuse, R140, R60 ;  /* 0x0000008ca83c723c */ /* 0x044fe8000000183c */
[C---:B------:R-:W-:Y:S02]  /*10f40*/  FMUL.FTZ R73, R3.reuse, R73 ;  /* 0x0000004903497220 */ /* 0x040fe40000410000 */
[C---:B------:R-:W-:Y:S02]  /*10f50*/  FMUL.FTZ R74, R0.reuse, R74 ;  /* 0x0000004a004a7220 */ /* 0x040fe40000410000 */
[C---:B------:R-:W-:Y:S01]  /*10f60*/  HMMA.16816.F32 R64, R168.reuse, R142, R64 ;  /* 0x0000008ea840723c */ /* 0x040fe20000001840 */
[----:B------:R-:W2:Y:S03]  /*10f70*/  LDSM.16.MT88.4 R140, [R212+0x1c000] ;  /* 0x01c00000d48c783b */ /* 0x000ea60000004200 */
[C---:B------:R-:W-:Y:S02]  /*10f80*/  FMUL.FTZ R75, R0.reuse, R75 ;  /* 0x0000004b004b7220 */ /* 0x040fe40000410000 */
[----:B------:R-:W-:Y:S02]  /*10f90*/  FMUL.FTZ R76, R3, R76 ;  /* 0x0000004c034c7220 */ /* 0x000fe40000410000 */
[C---:B----4-:R-:W-:Y:S04]  /*10fa0*/  HMMA.16816.F32 R68, R168.reuse, R144, R68 ;  /* 0x00000090a844723c */ /* 0x050fe80000001844 */
[--C-:B---3--:R-:W-:Y:S02]  /*10fb0*/  FFMA.FTZ R2, R179, c[0x0][0x23c], -R173.reuse ;  /* 0x00008f00b3027a23 */ /* 0x108fe400000108ad */
[----:B------:R-:W-:Y:S01]  /*10fc0*/  LDSM.16.MT88.4 R176, [R211+0x19800] ;  /* 0x01980000d3b0783b */ /* 0x000fe20000004200 */
[C---:B------:R-:W-:Y:S01]  /*10fd0*/  FMUL.FTZ R77, R3.reuse, R77 ;  /* 0x0000004d034d7220 */ /* 0x040fe20000410000 */
[C---:B------:R-:W-:Y:S01]  /*10fe0*/  HMMA.16816.F32 R72, R168.reuse, R146, R72 ;  /* 0x00000092a848723c */ /* 0x040fe20000001848 */
[----:B------:R3:W4:Y:S03]  /*10ff0*/  MUFU.EX2 R201, R2 ;  /* 0x0000000200c97308 */ /* 0x0007260000000800 */
[C---:B------:R-:W-:Y:S02]  /*11000*/  FMUL.FTZ R78, R0.reuse, R78 ;  /* 0x0000004e004e7220 */ /* 0x040fe40000410000 */
[----:B------:R-:W4:Y:S01]  /*11010*/  LDSM.16.MT88.4 R144, [R211+0x1c000] ;  /* 0x01c00000d390783b */ /* 0x000f220000004200 */
[C---:B------:R-:W-:Y:S02]  /*11020*/  FMUL.FTZ R79, R0.reuse, R79 ;  /* 0x0000004f004f7220 */ /* 0x040fe40000410000 */
[C---:B------:R-:W-:Y:S03]  /*11030*/  FMUL.FTZ R80, R3.reuse, R80 ;  /* 0x0000005003507220 */ /* 0x040fe60000410000 */
[C---:B------:R-:W-:Y:S02]  /*11040*/  FMUL.FTZ R81, R3.reuse, R81 ;  /* 0x0000005103517220 */ /* 0x040fe40000410000 */
[C---:B-1----:R-:W-:Y:S03]  /*11050*/  HMMA.16816.F32 R76, R168.reuse, R136, R76 ;  /* 0x00000088a84c723c */ /* 0x042fe6000000184c */
[C---:B------:R-:W-:Y:S02]  /*11060*/  FMUL.FTZ R82, R0.reuse, R82 ;  /* 0x0000005200527220 */ /* 0x040fe40000410000 */
[C---:B------:R-:W-:Y:S02]  /*11070*/  FMUL.FTZ R83, R0.reuse, R83 ;  /* 0x0000005300537220 */ /* 0x040fe40000410000 */
[C---:B------:R-:W-:Y:S02]  /*11080*/  FMUL.FTZ R84, R3.reuse, R84 ;  /* 0x0000005403547220 */ /* 0x040fe40000410000 */
[C---:B------:R-:W-:Y:S03]  /*11090*/  FMUL.FTZ R85, R3.reuse, R85 ;  /* 0x0000005503557220 */ /* 0x040fe60000410000 */
[C---:B------:R-:W-:Y:S01]  /*110a0*/  HMMA.16816.F32 R80, R168.reuse, R138, R80 ;  /* 0x0000008aa850723c */ /* 0x040fe20000001850 */
[----:B------:R-:W1:Y:S02]  /*110b0*/  LDSM.16.MT88.4 R136, [R209+0x1e000] ;  /* 0x01e00000d188783b */ /* 0x000e640000004200 */
[C---:B------:R-:W-:Y:S02]  /*110c0*/  FMUL.FTZ R86, R0.reuse, R86 ;  /* 0x0000005600567220 */ /* 0x040fe40000410000 */
[----:B------:R-:W-:Y:S02]  /*110d0*/  FMUL.FTZ R87, R0, R87 ;  /* 0x0000005700577220 */ /* 0x000fe40000410000 */
[--C-:B---3--:R-:W-:Y:S02]  /*110e0*/  FFMA.FTZ R2, R180, c[0x0][0x23c], -R173.reuse ;  /* 0x00008f00b4027a23 */ /* 0x108fe400000108ad */
[C---:B------:R-:W-:Y:S02]  /*110f0*/  FMUL.FTZ R88, R3.reuse, R88 ;  /* 0x0000005803587220 */ /* 0x040fe40000410000 */
[----:B------:R3:W-:Y:S01]  /*11100*/  MUFU.EX2 R200, R2 ;  /* 0x0000000200c87308 */ /* 0x0007e20000000800 */
[C---:B--2---:R-:W-:Y:S03]  /*11110*/  HMMA.16816.F32 R84, R168.reuse, R140, R84 ;  /* 0x0000008ca854723c */ /* 0x044fe60000001854 */
[C---:B------:R-:W-:Y:S02]  /*11120*/  FMUL.FTZ R89, R3.reuse, R89 ;  /* 0x0000005903597220 */ /* 0x040fe40000410000 */
[C---:B------:R-:W-:Y:S02]  /*11130*/  FMUL.FTZ R90, R0.reuse, R90 ;  /* 0x0000005a005a7220 */ /* 0x040fe40000410000 */
[C---:B------:R-:W-:Y:S02]  /*11140*/  FMUL.FTZ R91, R0.reuse, R91 ;  /* 0x0000005b005b7220 */ /* 0x040fe40000410000 */
[C---:B------:R-:W-:Y:S03]  /*11150*/  FMUL.FTZ R92, R3.reuse, R92 ;  /* 0x0000005c035c7220 */ /* 0x040fe60000410000 */
[C---:B------:R-:W-:Y:S02]  /*11160*/  FMUL.FTZ R93, R3.reuse, R93 ;  /* 0x0000005d035d7220 */ /* 0x040fe40000410000 */
[C---:B------:R-:W-:Y:S01]  /*11170*/  HMMA.16816.F32 R88, R168.reuse, R142, R88 ;  /* 0x0000008ea858723c */ /* 0x040fe20000001858 */
[----:B------:R-:W2:Y:S02]  /*11180*/  LDSM.16.MT88.4 R140, [R210+0x1e000] ;  /* 0x01e00000d28c783b */ /* 0x000ea40000004200 */
[C---:B------:R-:W-:Y:S02]  /*11190*/  FMUL.FTZ R94, R0.reuse, R94 ;  /* 0x0000005e005e7220 */ /* 0x040fe40000410000 */
[C---:B------:R-:W-:Y:S02]  /*111a0*/  FMUL.FTZ R95, R0.reuse, R95 ;  /* 0x0000005f005f7220 */ /* 0x040fe40000410000 */
[----:B------:R-:W-:Y:S02]  /*111b0*/  FMUL.FTZ R96, R3, R96 ;  /* 0x0000006003607220 */ /* 0x000fe40000410000 */
[--C-:B---3--:R-:W-:Y:S03]  /*111c0*/  FFMA.FTZ R2, R181, c[0x0][0x23c], -R173.reuse ;  /* 0x00008f00b5027a23 */ /* 0x108fe600000108ad */
[C---:B----4-:R-:W-:Y:S01]  /*111d0*/  HMMA.16816.F32 R92, R168.reuse, R144, R92 ;  /* 0x00000090a85c723c */ /* 0x050fe2000000185c */
[----:B------:R3:W4:Y:S02]  /*111e0*/  MUFU.EX2 R199, R2 ;  /* 0x0000000200c77308 */ /* 0x0007240000000800 */
[C---:B------:R-:W-:Y:S02]  /*111f0*/  FMUL.FTZ R97, R3.reuse, R97 ;  /* 0x0000006103617220 */ /* 0x040fe40000410000 */
[C---:B------:R-:W-:Y:S02]  /*11200*/  FMUL.FTZ R98, R0.reuse, R98 ;  /* 0x0000006200627220 */ /* 0x040fe40000410000 */
[C---:B------:R-:W-:Y:S02]  /*11210*/  FMUL.FTZ R99, R0.reuse, R99 ;  /* 0x0000006300637220 */ /* 0x040fe40000410000 */
[C---:B------:R-:W-:Y:S03]  /*11220*/  FMUL.FTZ R100, R3.reuse, R100 ;  /* 0x0000006403647220 */ /* 0x040fe60000410000 */
[C---:B------:R-:W-:Y:S02]  /*11230*/  FMUL.FTZ R101, R3.reuse, R101 ;  /* 0x0000006503657220 */ /* 0x040fe40000410000 */
[C---:B------:R-:W-:Y:S01]  /*11240*/  HMMA.16816.F32 R96, R168.reuse, R146, R96 ;  /* 0x00000092a860723c */ /* 0x040fe20000001860 */
[----:B------:R-:W4:Y:S02]  /*11250*/  LDSM.16.MT88.4 R144, [R212+0x1e000] ;  /* 0x01e00000d490783b */ /* 0x000f240000004200 */
[C---:B------:R-:W-:Y:S02]  /*11260*/  FMUL.FTZ R102, R0.reuse, R102 ;  /* 0x0000006600667220 */ /* 0x040fe40000410000 */
[C---:B------:R-:W-:Y:S02]  /*11270*/  FMUL.FTZ R103, R0.reuse, R103 ;  /* 0x0000006700677220 */ /* 0x040fe40000410000 */
[C---:B------:R-:W-:Y:S02]  /*11280*/  FMUL.FTZ R104, R3.reuse, R104 ;  /* 0x0000006803687220 */ /* 0x040fe40000410000 */
[----:B------:R-:W-:Y:S03]  /*11290*/  FMUL.FTZ R105, R3, R105 ;  /* 0x0000006903697220 */ /* 0x000fe60000410000 */
[C---:B-1----:R-:W-:Y:S03]  /*112a0*/  HMMA.16816.F32 R100, R168.reuse, R136, R100 ;  /* 0x00000088a864723c */ /* 0x042fe60000001864 */
[C---:B------:R-:W-:Y:S02]  /*112b0*/  FMUL.FTZ R106, R0.reuse, R106 ;  /* 0x0000006a006a7220 */ /* 0x040fe40000410000 */
[C---:B------:R-:W-:Y:S02]  /*112c0*/  FMUL.FTZ R107, R0.reuse, R107 ;  /* 0x0000006b006b7220 */ /* 0x040fe40000410000 */
[--C-:B---3--:R-:W-:Y:S02]  /*112d0*/  FFMA.FTZ R2, R183, c[0x0][0x23c], -R172.reuse ;  /* 0x00008f00b7027a23 */ /* 0x108fe400000108ac */
[C---:B------:R-:W-:Y:S02]  /*112e0*/  FMUL.FTZ R108, R3.reuse, R108 ;  /* 0x0000006c036c7220 */ /* 0x040fe40000410000 */
[----:B------:R1:W-:Y:S01]  /*112f0*/  MUFU.EX2 R198, R2 ;  /* 0x0000000200c67308 */ /* 0x0003e20000000800 */
[C---:B------:R-:W-:Y:S01]  /*11300*/  HMMA.16816.F32 R104, R168.reuse, R138, R104 ;  /* 0x0000008aa868723c */ /* 0x040fe20000001868 */
[----:B------:R-:W3:Y:S02]  /*11310*/  LDSM.16.MT88.4 R136, [R211+0x1e000] ;  /* 0x01e00000d388783b */ /* 0x000ee40000004200 */
[C---:B------:R-:W-:Y:S02]  /*11320*/  FMUL.FTZ R109, R3.reuse, R109 ;  /* 0x0000006d036d7220 */ /* 0x040fe40000410000 */
[C---:B------:R-:W-:Y:S02]  /*11330*/  FMUL.FTZ R110, R0.reuse, R110 ;  /* 0x0000006e006e7220 */ /* 0x040fe40000410000 */
[C---:B------:R-:W-:Y:S02]  /*11340*/  FMUL.FTZ R111, R0.reuse, R111 ;  /* 0x0000006f006f7220 */ /* 0x040fe40000410000 */
[C---:B------:R-:W-:Y:S03]  /*11350*/  FMUL.FTZ R112, R3.reuse, R112 ;  /* 0x0000007003707220 */ /* 0x040fe60000410000 */
[C---:B------:R-:W-:Y:S02]  /*11360*/  FMUL.FTZ R113, R3.reuse, R113 ;  /* 0x0000007103717220 */ /* 0x040fe40000410000 */
[C---:B--2---:R-:W-:Y:S03]  /*11370*/  HMMA.16816.F32 R108, R168.reuse, R140, R108 ;  /* 0x0000008ca86c723c */ /* 0x044fe6000000186c */
[C---:B------:R-:W-:Y:S02]  /*11380*/  FMUL.FTZ R114, R0.reuse, R114 ;  /* 0x0000007200727220 */ /* 0x040fe40000410000 */
[----:B------:R-:W-:Y:S02]  /*11390*/  FMUL.FTZ R115, R0, R115 ;  /* 0x0000007300737220 */ /* 0x000fe40000410000 */
[C---:B------:R-:W-:Y:S02]  /*113a0*/  FMUL.FTZ R116, R3.reuse, R116 ;  /* 0x0000007403747220 */ /* 0x040fe40000410000 */
[--C-:B-1----:R-:W-:Y:S02]  /*113b0*/  FFMA.FTZ R2, R182, c[0x0][0x23c], -R172.reuse ;  /* 0x00008f00b6027a23 */ /* 0x102fe400000108ac */
[----:B------:R-:W-:Y:S01]  /*113c0*/  LDSM.16.MT88.4 R180, [R209+0x1b800] ;  /* 0x01b80000d1b4783b */ /* 0x000fe20000004200 */
[C---:B------:R-:W-:Y:S01]  /*113d0*/  HMMA.16816.F32 R112, R168.reuse, R142, R112 ;  /* 0x0000008ea870723c */ /* 0x040fe20000001870 */
[----:B------:R1:W2:Y:S02]  /*113e0*/  MUFU.EX2 R197, R2 ;  /* 0x0000000200c57308 */ /* 0x0002a40000000800 */
[C---:B------:R-:W-:Y:S02]  /*113f0*/  FMUL.FTZ R117, R3.reuse, R117 ;  /* 0x0000007503757220 */ /* 0x040fe40000410000 */
[C---:B------:R-:W-:Y:S02]  /*11400*/  FMUL.FTZ R118, R0.reuse, R118 ;  /* 0x0000007600767220 */ /* 0x040fe40000410000 */
[C---:B------:R-:W-:Y:S01]  /*11410*/  FMUL.FTZ R119, R0.reuse, R119 ;  /* 0x0000007700777220 */ /* 0x040fe20000410000 */
[----:B------:R-:W2:Y:S01]  /*11420*/  LDSM.16.MT88.4 R140, [R209+0x18800] ;  /* 0x01880000d18c783b */ /* 0x000ea20000004200 */
[C---:B------:R-:W-:Y:S03]  /*11430*/  FMUL.FTZ R120, R3.reuse, R120 ;  /* 0x0000007803787220 */ /* 0x040fe60000410000 */
[C---:B------:R-:W-:Y:S02]  /*11440*/  FMUL.FTZ R121, R3.reuse, R121 ;  /* 0x0000007903797220 */ /* 0x040fe40000410000 */
[C---:B----4-:R-:W-:Y:S03]  /*11450*/  HMMA.16816.F32 R116, R168.reuse, R144, R116 ;  /* 0x00000090a874723c */ /* 0x050fe60000001874 */
[C---:B------:R-:W-:Y:S02]  /*11460*/  FMUL.FTZ R122, R0.reuse, R122 ;  /* 0x0000007a007a7220 */ /* 0x040fe40000410000 */
[C---:B------:R-:W-:Y:S02]  /*11470*/  FMUL.FTZ R123, R0.reuse, R123 ;  /* 0x0000007b007b7220 */ /* 0x040fe40000410000 */
[C---:B------:R-:W-:Y:S02]  /*11480*/  FMUL.FTZ R124, R3.reuse, R124 ;  /* 0x0000007c037c7220 */ /* 0x040fe40000410000 */
[C---:B------:R-:W-:Y:S03]  /*11490*/  FMUL.FTZ R125, R3.reuse, R125 ;  /* 0x0000007d037d7220 */ /* 0x040fe60000410000 */
[C---:B------:R-:W-:Y:S01]  /*114a0*/  HMMA.16816.F32 R120, R168.reuse, R146, R120 ;  /* 0x00000092a878723c */ /* 0x040fe20000001878 */
[----:B------:R-:W4:Y:S02]  /*114b0*/  LDSM.16.MT88.4 R144, [R212+0x18800] ;  /* 0x01880000d490783b */ /* 0x000f240000004200 */
[C---:B------:R-:W-:Y:S02]  /*114c0*/  FMUL.FTZ R126, R0.reuse, R126 ;  /* 0x0000007e007e7220 */ /* 0x040fe40000410000 */
[C---:B------:R-:W-:Y:S02]  /*114d0*/  FMUL.FTZ R127, R0.reuse, R127 ;  /* 0x0000007f007f7220 */ /* 0x040fe40000410000 */
[C---:B------:R-:W-:Y:S02]  /*114e0*/  FMUL.FTZ R128, R3.reuse, R128 ;  /* 0x0000008003807220 */ /* 0x040fe40000410000 */
[----:B------:R-:W-:Y:S03]  /*114f0*/  FMUL.FTZ R129, R3, R129 ;  /* 0x0000008103817220 */ /* 0x000fe60000410000 */
[C---:B---3--:R-:W-:Y:S03]  /*11500*/  HMMA.16816.F32 R124, R168.reuse, R136, R124 ;  /* 0x00000088a87c723c */ /* 0x048fe6000000187c */
[C---:B------:R-:W-:Y:S02]  /*11510*/  FMUL.FTZ R130, R0.reuse, R130 ;  /* 0x0000008200827220 */ /* 0x040fe40000410000 */
[----:B------:R-:W-:Y:S02]  /*11520*/  FMUL.FTZ R131, R0, R131 ;  /* 0x0000008300837220 */ /* 0x000fe40000410000 */
[----:B-----5:R-:W-:Y:S01]  /*11530*/  F2FP.PACK_AB R136, R205, R206 ;  /* 0x000000cecd88723e */ /* 0x020fe200000000ff */
[--C-:B-1----:R-:W-:Y:S01]  /*11540*/  FFMA.FTZ R2, R185, c[0x0][0x23c], -R172.reuse ;  /* 0x00008f00b9027a23 */ /* 0x102fe200000108ac */
[----:B------:R-:W-:Y:S03]  /*11550*/  F2FP.PACK_AB R137, R201, R202 ;  /* 0x000000cac989723e */ /* 0x000fe600000000ff */
[----:B------:R-:W-:Y:S01]  /*11560*/  HMMA.16816.F32 R128, R168, R138, R128 ;  /* 0x0000008aa880723c */ /* 0x000fe20000001880 */
[----:B------:R-:W-:Y:S01]  /*11570*/  LDSM.16.MT88.4 R168, [R210+0x1c800] ;  /* 0x01c80000d2a8783b */ /* 0x000fe20000004200 */
[----:B------:R1:W-:Y:S05]  /*11580*/  MUFU.EX2 R196, R2 ;  /* 0x0000000200c47308 */ /* 0x0003ea0000000800 */
[----:B------:R-:W-:Y:S02]  /*11590*/  F2FP.PACK_AB R138, R203, R204 ;  /* 0x000000cccb8a723e */ /* 0x000fe400000000ff */
[----:B------:R-:W-:Y:S07]  /*115a0*/  F2FP.PACK_AB R139, R199, R200 ;  /* 0x000000c8c78b723e */ /* 0x000fee00000000ff */
[C---:B--2---:R-:W-:Y:S08]  /*115b0*/  HMMA.16816.F32 R4, R136.reuse, R140, R4 ;  /* 0x0000008c8804723c */ /* 0x044ff00000001804 */
[C---:B------:R-:W-:Y:S01]  /*115c0*/  HMMA.16816.F32 R8, R136.reuse, R142, R8 ;  /* 0x0000008e8808723c */ /* 0x040fe20000001808 */
[----:B------:R-:W2:Y:S03]  /*115d0*/  LDSM.16.MT88.4 R140, [R210+0x1a800] ;  /* 0x01a80000d28c783b */ /* 0x000ea60000004200 */
[--C-:B-1----:R-:W-:Y:S04]  /*115e0*/  FFMA.FTZ R2, R186, c[0x0][0x23c], -R172.reuse ;  /* 0x00008f00ba027a23 */ /* 0x102fe800000108ac */
[C---:B------:R-:W-:Y:S01]  /*115f0*/  HMMA.16816.F32 R12, R136.reuse, R148, R12 ;  /* 0x00000094880c723c */ /* 0x040fe2000000180c */
[----:B------:R1:W3:Y:S07]  /*11600*/  MUFU.EX2 R195, R2 ;  /* 0x0000000200c37308 */ /* 0x0002ee0000000800 */
[C---:B------:R-:W-:Y:S01]  /*11610*/  HMMA.16816.F32 R16, R136.reuse, R150, R16 ;  /* 0x000000968810723c */ /* 0x040fe20000001810 */
[----:B------:R-:W5:Y:S07]  /*11620*/  LDSM.16.MT88.4 R148, [R211+0x1a800] ;  /* 0x01a80000d394783b */ /* 0x000f6e0000004200 */
[C---:B----4-:R-:W-:Y:S08]  /*11630*/  HMMA.16816.F32 R20, R136.reuse, R144, R20 ;  /* 0x000000908814723c */ /* 0x050ff00000001814 */
[C---:B------:R-:W-:Y:S01]  /*11640*/  HMMA.16816.F32 R24, R136.reuse, R146, R24 ;  /* 0x000000928818723c */ /* 0x040fe20000001818 */
[----:B------:R-:W4:Y:S03]  /*11650*/  LDSM.16.MT88.4 R144, [R212+0x1c800] ;  /* 0x01c80000d490783b */ /* 0x000f260000004200 */
[--C-:B-1----:R-:W-:Y:S04]  /*11660*/  FFMA.FTZ R2, R184, c[0x0][0x23c], -R173.reuse ;  /* 0x00008f00b8027a23 */ /* 0x102fe800000108ad */
[C---:B------:R-:W-:Y:S01]  /*11670*/  HMMA.16816.F32 R28, R136.reuse, R152, R28 ;  /* 0x00000098881c723c */ /* 0x040fe2000000181c */
[----:B------:R1:W-:Y:S07]  /*11680*/  MUFU.EX2 R194, R2 ;  /* 0x0000000200c27308 */ /* 0x0003ee0000000800 */
[C---:B------:R-:W-:Y:S01]  /*11690*/  HMMA.16816.F32 R32, R136.reuse, R154, R32 ;  /* 0x0000009a8820723c */ /* 0x040fe20000001820 */
[----:B------:R-:W3:Y:S07]  /*116a0*/  LDSM.16.MT88.4 R152, [R211+0x1c800] ;  /* 0x01c80000d398783b */ /* 0x000eee0000004200 */
[C---:B------:R-:W-:Y:S08]  /*116b0*/  HMMA.16816.F32 R36, R136.reuse, R156, R36 ;  /* 0x0000009c8824723c */ /* 0x040ff00000001824 */
[C---:B------:R-:W-:Y:S01]  /*116c0*/  HMMA.16816.F32 R40, R136.reuse, R158, R40 ;  /* 0x0000009e8828723c */ /* 0x040fe20000001828 */
[----:B------:R-:W-:Y:S03]  /*116d0*/  LDSM.16.MT88.4 R156, [R212+0x19000] ;  /* 0x01900000d49c783b */ /* 0x000fe60000004200 */
[--C-:B-1----:R-:W-:Y:S04]  /*116e0*/  FFMA.FTZ R2, R187, c[0x0][0x23c], -R173.reuse ;  /* 0x00008f00bb027a23 */ /* 0x102fe800000108ad */
[C---:B--2---:R-:W-:Y:S01]  /*116f0*/  HMMA.16816.F32 R44, R136.reuse, R140, R44 ;  /* 0x0000008c882c723c */ /* 0x044fe2000000182c */
[----:B------:R1:W2:Y:S07]  /*11700*/  MUFU.EX2 R193, R2 ;  /* 0x0000000200c17308 */ /* 0x0002ae0000000800 */
[C---:B------:R-:W-:Y:S01]  /*11710*/  HMMA.16816.F32 R48, R136.reuse, R142, R48 ;  /* 0x0000008e8830723c */ /* 0x040fe20000001830 */
[----:B------:R-:W2:Y:S07]  /*11720*/  LDSM.16.MT88.4 R140, [R209+0x1e800] ;  /* 0x01e80000d18c783b */ /* 0x000eae0000004200 */
[C---:B------:R-:W-:Y:S08]  /*11730*/  HMMA.16816.F32 R52, R136.reuse, R160, R52 ;  /* 0x000000a08834723c */ /* 0x040ff00000001834 */
[C---:B------:R-:W-:Y:S01]  /*11740*/  HMMA.16816.F32 R56, R136.reuse, R162, R56 ;  /* 0x000000a28838723c */ /* 0x040fe20000001838 */
[----:B------:R-:W-:Y:S03]  /*11750*/  LDSM.16.MT88.4 R160, [R211+0x19000] ;  /* 0x01900000d3a0783b */ /* 0x000fe60000004200 */
[--C-:B-1----:R-:W-:Y:S04]  /*11760*/  FFMA.FTZ R2, R188, c[0x0][0x23c], -R173.reuse ;  /* 0x00008f00bc027a23 */ /* 0x102fe800000108ad */
[C---:B-----5:R-:W-:Y:S01]  /*11770*/  HMMA.16816.F32 R60, R136.reuse, R148, R60 ;  /* 0x00000094883c723c */ /* 0x060fe2000000183c */
[----:B------:R1:W-:Y:S07]  /*11780*/  MUFU.EX2 R192, R2 ;  /* 0x0000000200c07308 */ /* 0x0003ee0000000800 */
[C---:B------:R-:W-:Y:S01]  /*11790*/  HMMA.16816.F32 R64, R136.reuse, R150, R64 ;  /* 0x000000968840723c */ /* 0x040fe20000001840 */
[----:B------:R-:W5:Y:S07]  /*117a0*/  LDSM.16.MT88.4 R148, [R210+0x1e800] ;  /* 0x01e80000d294783b */ /* 0x000f6e0000004200 */
[C---:B------:R-:W-:Y:S08]  /*117b0*/  HMMA.16816.F32 R68, R136.reuse, R164, R68 ;  /* 0x000000a48844723c */ /* 0x040ff00000001844 */
[C---:B------:R-:W-:Y:S01]  /*117c0*/  HMMA.16816.F32 R72, R136.reuse, R166, R72 ;  /* 0x000000a68848723c */ /* 0x040fe20000001848 */
[----:B------:R-:W-:Y:S03]  /*117d0*/  LDSM.16.MT88.4 R164, [R209+0x1b000] ;  /* 0x01b00000d1a4783b */ /* 0x000fe60000004200 */
[--C-:B-1----:R-:W-:Y:S04]  /*117e0*/  FFMA.FTZ R2, R189, c[0x0][0x23c], -R173.reuse ;  /* 0x00008f00bd027a23 */ /* 0x102fe800000108ad */
[C---:B------:R-:W-:Y:S01]  /*117f0*/  HMMA.16816.F32 R76, R136.reuse, R168, R76 ;  /* 0x000000a8884c723c */ /* 0x040fe2000000184c */
[----:B------:R1:W1:Y:S07]  /*11800*/  MUFU.EX2 R191, R2 ;  /* 0x0000000200bf7308 */ /* 0x00026e0000000800 */
[C---:B------:R-:W-:Y:S01]  /*11810*/  HMMA.16816.F32 R80, R136.reuse, R170, R80 ;  /* 0x000000aa8850723c */ /* 0x040fe20000001850 */
[----:B------:R-:W-:Y:S07]  /*11820*/  LDSM.16.MT88.4 R168, [R211+0x1b000] ;  /* 0x01b00000d3a8783b */ /* 0x000fee0000004200 */
[C---:B----4-:R-:W-:Y:S08]  /*11830*/  HMMA.16816.F32 R84, R136.reuse, R144, R84 ;  /* 0x000000908854723c */ /* 0x050ff00000001854 */
[C---:B------:R-:W-:Y:S01]  /*11840*/  HMMA.16816.F32 R88, R136.reuse, R146, R88 ;  /* 0x000000928858723c */ /* 0x040fe20000001858 */
[----:B------:R-:W4:Y:S03]  /*11850*/  LDSM.16.MT88.4 R144, [R212+0x1e800] ;  /* 0x01e80000d490783b */ /* 0x000f260000004200 */
[--C-:B-1----:R-:W-:Y:S04]  /*11860*/  FFMA.FTZ R2, R190, c[0x0][0x23c], -R172.reuse ;  /* 0x00008f00be027a23 */ /* 0x102fe800000108ac */
[C---:B---3--:R-:W-:Y:S01]  /*11870*/  HMMA.16816.F32 R92, R136.reuse, R152, R92 ;  /* 0x00000098885c723c */ /* 0x048fe2000000185c */
[----:B------:R1:W-:Y:S07]  /*11880*/  MUFU.EX2 R190, R2 ;  /* 0x0000000200be7308 */ /* 0x0003ee0000000800 */
[C---:B------:R-:W-:Y:S01]  /*11890*/  HMMA.16816.F32 R96, R136.reuse, R154, R96 ;  /* 0x0000009a8860723c */ /* 0x040fe20000001860 */
[----:B------:R-:W-:Y:S07]  /*118a0*/  LDSM.16.MT88.4 R152, [R210+0x19000] ;  /* 0x01900000d298783b */ /* 0x000fee0000004200 */
[C---:B--2---:R-:W-:Y:S08]  /*118b0*/  HMMA.16816.F32 R100, R136.reuse, R140, R100 ;  /* 0x0000008c8864723c */ /* 0x044ff00000001864 */
[C---:B------:R-:W-:Y:S01]  /*118c0*/  HMMA.16816.F32 R104, R136.reuse, R142, R104 ;  /* 0x0000008e8868723c */ /* 0x040fe20000001868 */
[----:B------:R-:W2:Y:S03]  /*118d0*/  LDSM.16.MT88.4 R140, [R211+0x1e800] ;  /* 0x01e80000d38c783b */ /* 0x000ea60000004200 */
[--C-:B-1----:R-:W-:Y:S04]  /*118e0*/  FFMA.FTZ R2, R207, c[0x0][0x23c], -R172.reuse ;  /* 0x00008f00cf027a23 */ /* 0x102fe800000108ac */
[C---:B-----5:R-:W-:Y:S01]  /*118f0*/  HMMA.16816.F32 R108, R136.reuse, R148, R108 ;  /* 0x00000094886c723c */ /* 0x060fe2000000186c */
[----:B------:R-:W3:Y:S01]  /*11900*/  LDL.LU R207, [R1+0x4] ;  /* 0x0000040001cf7983 */ /* 0x000ee20000300800 */
[----:B------:R1:W5:Y:S06]  /*11910*/  MUFU.EX2 R189, R2 ;  /* 0x0000000200bd7308 */ /* 0x00036c0000000800 */
[C---:B------:R-:W-:Y:S01]  /*11920*/  HMMA.16816.F32 R112, R136.reuse, R150, R112 ;  /* 0x000000968870723c */ /* 0x040fe20000001870 */
[----:B------:R-:W5:Y:S07]  /*11930*/  LDSM.16.MT88.4 R148, [R209+0x19000] ;  /* 0x01900000d194783b */ /* 0x000f6e0000004200 */
[C---:B----4-:R-:W-:Y:S08]  /*11940*/  HMMA.16816.F32 R116, R136.reuse, R144, R116 ;  /* 0x000000908874723c */ /* 0x050ff00000001874 */
[C---:B------:R-:W-:Y:S01]  /*11950*/  HMMA.16816.F32 R120, R136.reuse, R146, R120 ;  /* 0x000000928878723c */ /* 0x040fe20000001878 */
[----:B------:R-:W4:Y:S03]  /*11960*/  LDSM.16.MT88.4 R144, [R210+0x1b000] ;  /* 0x01b00000d290783b */ /* 0x000f260000004200 */
[--C-:B-1----:R-:W-:Y:S02]  /*11970*/  FFMA.FTZ R2, R241, c[0x0][0x23c], -R172.reuse ;  /* 0x00008f00f1027a23 */ /* 0x102fe400000108ac */
[----:B------:R-:W-:Y:S02]  /*11980*/  FFMA.FTZ R172, R242, c[0x0][0x23c], -R172 ;  /* 0x00008f00f2ac7a23 */ /* 0x000fe400000108ac */
[----:B------:R1:W-:Y:S01]  /*11990*/  MUFU.EX2 R188, R2 ;  /* 0x0000000200bc7308 */ /* 0x0003e20000000800 */
[C---:B--2---:R-:W-:Y:S01]  /*119a0*/  HMMA.16816.F32 R124, R136.reuse, R140, R124 ;  /* 0x0000008c887c723c */ /* 0x044fe2000000187c */
[----:B------:R-:W2:Y:S07]  /*119b0*/  LDL.LU R241, [R1] ;  /* 0x0000000001f17983 */ /* 0x000eae0000300800 */
[----:B------:R-:W-:Y:S01]  /*119c0*/  HMMA.16816.F32 R128, R136, R142, R128 ;  /* 0x0000008e8880723c */ /* 0x000fe20000001880 */
[----:B------:R-:W4:Y:S01]  /*119d0*/  LDSM.16.MT88.4 R140, [R212+0x1b000] ;  /* 0x01b00000d48c783b */ /* 0x000f220000004200 */
[----:B------:R-:W-:Y:S05]  /*119e0*/  MUFU.EX2 R187, R172 ;  /* 0x000000ac00bb7308 */ /* 0x000fea0000000800 */
[----:B------:R-:W-:Y:S02]  /*119f0*/  F2FP.PACK_AB R136, R197, R198 ;  /* 0x000000c6c588723e */ /* 0x000fe400000000ff */
[----:B------:R-:W-:Y:S03]  /*11a00*/  F2FP.PACK_AB R138, R195, R196 ;  /* 0x000000c4c38a723e */ /* 0x000fe600000000ff */
[----:B------:R-:W-:Y:S02]  /*11a10*/  F2FP.PACK_AB R137, R193, R194 ;  /* 0x000000c2c189723e */ /* 0x000fe400000000ff */
[----:B------:R-:W-:Y:S01]  /*11a20*/  F2FP.PACK_AB R139, R191, R192 ;  /* 0x000000c0bf8b723e */ /* 0x000fe200000000ff */
[--C-:B-1----:R-:W-:Y:S04]  /*11a30*/  FFMA.FTZ R2, R240, c[0x0][0x23c], -R173.reuse ;  /* 0x00008f00f0027a23 */ /* 0x102fe800000108ad */
[----:B------:R1:W-:Y:S02]  /*11a40*/  MUFU.EX2 R186, R2 ;  /* 0x0000000200ba7308 */ /* 0x0003e40000000800 */
[C---:B-----5:R-:W-:Y:S08]  /*11a50*/  HMMA.16816.F32 R4, R136.reuse, R148, R4 ;  /* 0x000000948804723c */ /* 0x060ff00000001804 */
[C---:B------:R-:W-:Y:S01]  /*11a60*/  HMMA.16816.F32 R8, R136.reuse, R150, R8 ;  /* 0x000000968808723c */ /* 0x040fe20000001808 */
[----:B------:R-:W5:Y:S07]  /*11a70*/  LDSM.16.MT88.4 R148, [R209+0x1d000] ;  /* 0x01d00000d194783b */ /* 0x000f6e0000004200 */
[C---:B------:R-:W-:Y:S04]  /*11a80*/  HMMA.16816.F32 R12, R136.reuse, R152, R12 ;  /* 0x00000098880c723c */ /* 0x040fe8000000180c */
[--C-:B-1----:R-:W-:Y:S04]  /*11a90*/  FFMA.FTZ R2, R243, c[0x0][0x23c], -R173.reuse ;  /* 0x00008f00f3027a23 */ /* 0x102fe800000108ad */
[C---:B------:R-:W-:Y:S01]  /*11aa0*/  HMMA.16816.F32 R16, R136.reuse, R154, R16 ;  /* 0x0000009a8810723c */ /* 0x040fe20000001810 */
[----:B------:R-:W-:Y:S01]  /*11ab0*/  LDSM.16.MT88.4 R152, [R211+0x1d000] ;  /* 0x01d00000d398783b */ /* 0x000fe20000004200 */
[----:B------:R1:W1:Y:S06]  /*11ac0*/  MUFU.EX2 R185, R2 ;  /* 0x0000000200b97308 */ /* 0x00026c0000000800 */
[C---:B------:R-:W-:Y:S08]  /*11ad0*/  HMMA.16816.F32 R20, R136.reuse, R156, R20 ;  /* 0x0000009c8814723c */ /* 0x040ff00000001814 */
[C---:B------:R-:W-:Y:S01]  /*11ae0*/  HMMA.16816.F32 R24, R136.reuse, R158, R24 ;  /* 0x0000009e8818723c */ /* 0x040fe20000001818 */
[----:B------:R-:W-:Y:S07]  /*11af0*/  LDSM.16.MT88.4 R156, [R210+0x1f000] ;  /* 0x01f00000d29c783b */ /* 0x000fee0000004200 */
[C---:B------:R-:W-:Y:S04]  /*11b00*/  HMMA.16816.F32 R28, R136.reuse, R160, R28 ;  /* 0x000000a0881c723c */ /* 0x040fe8000000181c */
[--C-:B-1----:R-:W-:Y:S02]  /*11b10*/  FFMA.FTZ R2, R244, c[0x0][0x23c], -R173.reuse ;  /* 0x00008f00f4027a23 */ /* 0x102fe400000108ad */
[----:B------:R-:W-:Y:S02]  /*11b20*/  FFMA.FTZ R173, R135, c[0x0][0x23c], -R173 ;  /* 0x00008f0087ad7a23 */ /* 0x000fe400000108ad */
[C---:B------:R-:W-:Y:S01]  /*11b30*/  HMMA.16816.F32 R32, R136.reuse, R162, R32 ;  /* 0x000000a28820723c */ /* 0x040fe20000001820 */
[----:B------:R-:W-:Y:S01]  /*11b40*/  LDSM.16.MT88.4 R160, [R212+0x1f000] ;  /* 0x01f00000d4a0783b */ /* 0x000fe20000004200 */
[----:B------:R1:W-:Y:S06]  /*11b50*/  MUFU.EX2 R134, R173 ;  /* 0x000000ad00867308 */ /* 0x0003ec0000000800 */
[C---:B------:R-:W-:Y:S04]  /*11b60*/  HMMA.16816.F32 R36, R136.reuse, R164, R36 ;  /* 0x000000a48824723c */ /* 0x040fe80000001824 */
[----:B------:R-:W5:Y:S04]  /*11b70*/  MUFU.EX2 R184, R2 ;  /* 0x0000000200b87308 */ /* 0x000f680000000800 */
[C---:B------:R-:W-:Y:S01]  /*11b80*/  HMMA.16816.F32 R40, R136.reuse, R166, R40 ;  /* 0x000000a68828723c */ /* 0x040fe20000001828 */
[----:B------:R-:W-:Y:S07]  /*11b90*/  LDSM.16.MT88.4 R164, [R210+0x19800] ;  /* 0x01980000d2a4783b */ /* 0x000fee0000004200 */
[C---:B----4-:R-:W-:Y:S01]  /*11ba0*/  HMMA.16816.F32 R44, R136.reuse, R144, R44 ;  /* 0x00000090882c723c */ /* 0x050fe2000000182c */
[----:B-1----:R-:W-:Y:S07]  /*11bb0*/  LDSM.16.MT88.4 R172, [R212+0x19800] ;  /* 0x01980000d4ac783b */ /* 0x002fee0000004200 */
[C---:B------:R-:W-:Y:S01]  /*11bc0*/  HMMA.16816.F32 R48, R136.reuse, R146, R48 ;  /* 0x000000928830723c */ /* 0x040fe20000001830 */
[----:B------:R-:W1:Y:S07]  /*11bd0*/  LDSM.16.MT88.4 R144, [R210+0x1d000] ;  /* 0x01d00000d290783b */ /* 0x000e6e0000004200 */
[C---:B------:R-:W-:Y:S08]  /*11be0*/  HMMA.16816.F32 R52, R136.reuse, R140, R52 ;  /* 0x0000008c8834723c */ /* 0x040ff00000001834 */
[C---:B------:R-:W-:Y:S01]  /*11bf0*/  HMMA.16816.F32 R56, R136.reuse, R142, R56 ;  /* 0x0000008e8838723c */ /* 0x040fe20000001838 */
[----:B------:R-:W4:Y:S07]  /*11c00*/  LDSM.16.MT88.4 R140, [R212+0x1d000] ;  /* 0x01d00000d48c783b */ /* 0x000f2e0000004200 */
[C---:B------:R-:W-:Y:S07]  /*11c10*/  HMMA.16816.F32 R60, R136.reuse, R168, R60 ;  /* 0x000000a8883c723c */ /* 0x040fee000000183c */
[----:B------:R-:W-:Y:S01]  /*11c20*/  F2FP.PACK_AB R168, R189, R190 ;  /* 0x000000bebda8723e */ /* 0x000fe200000000ff */
[C---:B------:R-:W-:Y:S04]  /*11c30*/  HMMA.16816.F32 R64, R136.reuse, R170, R64 ;  /* 0x000000aa8840723c */ /* 0x040fe80000001840 */
[----:B------:R-:W-:Y:S03]  /*11c40*/  F2FP.PACK_AB R169, R185, R186 ;  /* 0x000000bab9a9723e */ /* 0x000fe600000000ff */
[----:B------:R-:W-:Y:S01]  /*11c50*/  F2FP.PACK_AB R170, R187, R188 ;  /* 0x000000bcbbaa723e */ /* 0x000fe200000000ff */
[C---:B-----5:R-:W-:Y:S04]  /*11c60*/  HMMA.16816.F32 R68, R136.reuse, R148, R68 ;  /* 0x000000948844723c */ /* 0x060fe80000001844 */
[----:B------:R-:W-:Y:S04]  /*11c70*/  F2FP.PACK_AB R171, R134, R184 ;  /* 0x000000b886ab723e */ /* 0x000fe800000000ff */
[C---:B------:R-:W-:Y:S01]  /*11c80*/  HMMA.16816.F32 R72, R136.reuse, R150, R72 ;  /* 0x000000968848723c */ /* 0x040fe20000001848 */
[----:B------:R-:W5:Y:S07]  /*11c90*/  LDSM.16.MT88.4 R148, [R209+0x1f000] ;  /* 0x01f00000d194783b */ /* 0x000f6e0000004200 */
[C---:B-1----:R-:W-:Y:S08]  /*11ca0*/  HMMA.16816.F32 R76, R136.reuse, R144, R76 ;  /* 0x00000090884c723c */ /* 0x042ff0000000184c */
[C---:B------:R-:W-:Y:S01]  /*11cb0*/  HMMA.16816.F32 R80, R136.reuse, R146, R80 ;  /* 0x000000928850723c */ /* 0x040fe20000001850 */
[----:B------:R-:W1:Y:S07]  /*11cc0*/  LDSM.16.MT88.4 R144, [R211+0x1f000] ;  /* 0x01f00000d390783b */ /* 0x000e6e0000004200 */
[C---:B----4-:R-:W-:Y:S08]  /*11cd0*/  HMMA.16816.F32 R84, R136.reuse, R140, R84 ;  /* 0x0000008c8854723c */ /* 0x050ff00000001854 */
[C---:B------:R-:W-:Y:S01]  /*11ce0*/  HMMA.16816.F32 R88, R136.reuse, R142, R88 ;  /* 0x0000008e8858723c */ /* 0x040fe20000001858 */
[----:B------:R-:W4:Y:S07]  /*11cf0*/  LDSM.16.MT88.4 R140, [R209+0x19800] ;  /* 0x01980000d18c783b */ /* 0x000f2e0000004200 */
[C---:B------:R-:W-:Y:S08]  /*11d00*/  HMMA.16816.F32 R92, R136.reuse, R152, R92 ;  /* 0x00000098885c723c */ /* 0x040ff0000000185c */
[C---:B------:R-:W-:Y:S08]  /*11d10*/  HMMA.16816.F32 R96, R136.reuse, R154, R96 ;  /* 0x0000009a8860723c */ /* 0x040ff00000001860 */
[C---:B-----5:R-:W-:Y:S08]  /*11d20*/  HMMA.16816.F32 R100, R136.reuse, R148, R100 ;  /* 0x000000948864723c */ /* 0x060ff00000001864 */
[C---:B------:R-:W-:Y:S08]  /*11d30*/  HMMA.16816.F32 R104, R136.reuse, R150, R104 ;  /* 0x000000968868723c */ /* 0x040ff00000001868 */
[C---:B------:R-:W-:Y:S08]  /*11d40*/  HMMA.16816.F32 R108, R136.reuse, R156, R108 ;  /* 0x0000009c886c723c */ /* 0x040ff0000000186c */
[C---:B------:R-:W-:Y:S08]  /*11d50*/  HMMA.16816.F32 R112, R136.reuse, R158, R112 ;  /* 0x0000009e8870723c */ /* 0x040ff00000001870 */
[C---:B------:R-:W-:Y:S08]  /*11d60*/  HMMA.16816.F32 R116, R136.reuse, R160, R116 ;  /* 0x000000a08874723c */ /* 0x040ff00000001874 */
[C---:B------:R-:W-:Y:S04]  /*11d70*/  HMMA.16816.F32 R120, R136.reuse, R162, R120 ;  /* 0x000000a28878723c */ /* 0x040fe80000001878 */
[----:B---3--:R-:W-:Y:S04]  /*11d80*/  FFMA.FTZ R0, R0, R207, R248 ;  /* 0x000000cf00007223 */ /* 0x008fe800000100f8 */
[C---:B-1----:R-:W-:Y:S04]  /*11d90*/  HMMA.16816.F32 R124, R136.reuse, R144, R124 ;  /* 0x00000090887c723c */ /* 0x042fe8000000187c */
[----:B------:R-:W-:Y:S04]  /*11da0*/  FADD.FTZ R0, R247, R0 ;  /* 0x00000000f7007221 */ /* 0x000fe80000010000 */
[----:B------:R-:W-:Y:S04]  /*11db0*/  HMMA.16816.F32 R128, R136, R146, R128 ;  /* 0x000000928880723c */ /* 0x000fe80000001880 */
[----:B------:R-:W-:Y:S04]  /*11dc0*/  FADD.FTZ R0, R246, R0 ;  /* 0x00000000f6007221 */ /* 0x000fe80000010000 */
[C---:B----4-:R-:W-:Y:S01]  /*11dd0*/  HMMA.16816.F32 R136, R168.reuse, R140, R4 ;  /* 0x0000008ca888723c */ /* 0x050fe20000001804 */
[----:B------:R-:W1:Y:S04]  /*11de0*/  LDSM.16.MT88.4 R4, [R210+0x1b800] ;  /* 0x01b80000d204783b */ /* 0x000e680000004200 */
[----:B------:R-:W-:Y:S03]  /*11df0*/  FADD.FTZ R0, R245, R0 ;  /* 0x00000000f5007221 */ /* 0x000fe60000010000 */
[C---:B------:R-:W-:Y:S01]  /*11e00*/  HMMA.16816.F32 R140, R168.reuse, R142, R8 ;  /* 0x0000008ea88c723c */ /* 0x040fe20000001808 */
[----:B------:R-:W3:Y:S03]  /*11e10*/  LDSM.16.MT88.4 R8, [R212+0x1b800] ;  /* 0x01b80000d408783b */ /* 0x000ee60000004200 */
[----:B------:R-:W-:Y:S04]  /*11e20*/  FADD.FTZ R0, R202, R0 ;  /* 0x00000000ca007221 */ /* 0x000fe80000010000 */
[C---:B------:R-:W-:Y:S01]  /*11e30*/  HMMA.16816.F32 R144, R168.reuse, R164, R12 ;  /* 0x000000a4a890723c */ /* 0x040fe2000000180c */
[----:B------:R-:W4:Y:S03]  /*11e40*/  LDSM.16.MT88.4 R12, [R211+0x1b800] ;  /* 0x01b80000d30c783b */ /* 0x000f260000004200 */
[----:B------:R-:W-:Y:S02]  /*11e50*/  FADD.FTZ R0, R201, R0 ;  /* 0x00000000c9007221 */ /* 0x000fe40000010000 */
[----:B--2---:R-:W-:Y:S01]  /*11e60*/  FFMA.FTZ R2, R3, R241, R249 ;  /* 0x000000f103027223 */ /* 0x004fe200000100f9 */
[----:B------:R-:W-:Y:S01]  /*11e70*/  MOV R3, R133 ;  /* 0x0000008500037202 */ /* 0x000fe20000000f00 */
[C---:B------:R-:W-:Y:S01]  /*11e80*/  HMMA.16816.F32 R148, R168.reuse, R166, R16 ;  /* 0x000000a6a894723c */ /* 0x040fe20000001810 */
[----:B------:R-:W2:Y:S03]  /*11e90*/  LDSM.16.MT88.4 R16, [R209+0x1d800] ;  /* 0x01d80000d110783b */ /* 0x000ea60000004200 */
[----:B------:R-:W-:Y:S02]  /*11ea0*/  FADD.FTZ R0, R200, R0 ;  /* 0x00000000c8007221 */ /* 0x000fe40000010000 */
[----:B------:R-:W-:Y:S02]  /*11eb0*/  FADD.FTZ R2, R252, R2 ;  /* 0x00000002fc027221 */ /* 0x000fe40000010000 */
[C---:B------:R-:W-:Y:S01]  /*11ec0*/  HMMA.16816.F32 R152, R168.reuse, R172, R20 ;  /* 0x000000aca898723c */ /* 0x040fe20000001814 */
[----:B------:R-:W5:Y:S03]  /*11ed0*/  LDSM.16.MT88.4 R20, [R210+0x1d800] ;  /* 0x01d80000d214783b */ /* 0x000f660000004200 */
[----:B------:R-:W-:Y:S02]  /*11ee0*/  FADD.FTZ R0, R199, R0 ;  /* 0x00000000c7007221 */ /* 0x000fe40000010000 */
[----:B------:R-:W-:Y:S02]  /*11ef0*/  FADD.FTZ R2, R251, R2 ;  /* 0x00000002fb027221 */ /* 0x000fe40000010000 */
[C---:B------:R-:W-:Y:S01]  /*11f00*/  HMMA.16816.F32 R156, R168.reuse, R174, R24 ;  /* 0x000000aea89c723c */ /* 0x040fe20000001818 */
[----:B------:R-:W2:Y:S03]  /*11f10*/  LDSM.16.MT88.4 R24, [R212+0x1d800] ;  /* 0x01d80000d418783b */ /* 0x000ea60000004200 */
        /* <DEDUP_REMOVED lines=14> */
[C---:B------:R-:W-:Y:S04]  /*12000*/  HMMA.16816.F32 R40, R168.reuse, R182, R40 ;  /* 0x000000b6a828723c */ /* 0x040fe80000001828 */
[----:B------:R-:W-:Y:S02]  /*12010*/  FADD.FTZ R0, R186, R0 ;  /* 0x00000000ba007221 */ /* 0x000fe40000010000 */
[----:B------:R-:W-:Y:S02]  /*12020*/  FADD.FTZ R2, R203, R2 ;  /* 0x00000002cb027221 */ /* 0x000fe40000010000 */
[C---:B-1----:R-:W-:Y:S04]  /*12030*/  HMMA.16816.F32 R44, R168.reuse, R4, R44 ;  /* 0x00000004a82c723c */ /* 0x042fe8000000182c */
[----:B------:R-:W-:Y:S02]  /*12040*/  FADD.FTZ R0, R185, R0 ;  /* 0x00000000b9007221 */ /* 0x000fe40000010000 */
[----:B------:R-:W-:Y:S02]  /*12050*/  FADD.FTZ R2, R198, R2 ;  /* 0x00000002c6027221 */ /* 0x000fe40000010000 */
[C---:B------:R-:W-:Y:S01]  /*12060*/  HMMA.16816.F32 R48, R168.reuse, R6, R48 ;  /* 0x00000006a830723c */ /* 0x040fe20000001830 */
[----:B------:R-:W1:Y:S03]  /*12070*/  LDSM.16.MT88.4 R4, [R212+0x1f800] ;  /* 0x01f80000d404783b */ /* 0x000e660000004200 */
[----:B------:R-:W-:Y:S02]  /*12080*/  FADD.FTZ R0, R184, R0 ;  /* 0x00000000b8007221 */ /* 0x000fe40000010000 */
[----:B------:R-:W-:Y:S02]  /*12090*/  FADD.FTZ R2, R197, R2 ;  /* 0x00000002c5027221 */ /* 0x000fe40000010000 */
[C---:B---3--:R-:W-:Y:S04]  /*120a0*/  HMMA.16816.F32 R52, R168.reuse, R8, R52 ;  /* 0x00000008a834723c */ /* 0x048fe80000001834 */
[----:B------:R-:W-:Y:S01]  /*120b0*/  FADD.FTZ R0, R134, R0 ;  /* 0x0000000086007221 */ /* 0x000fe20000010000 */
[----:B------:R-:W-:Y:S01]  /*120c0*/  MOV R134, R132 ;  /* 0x0000008400867202 */ /* 0x000fe20000000f00 */
[----:B------:R-:W-:Y:S02]  /*120d0*/  FADD.FTZ R2, R196, R2 ;  /* 0x00000002c4027221 */ /* 0x000fe40000010000 */
[C---:B------:R-:W-:Y:S01]  /*120e0*/  HMMA.16816.F32 R56, R168.reuse, R10, R56 ;  /* 0x0000000aa838723c */ /* 0x040fe20000001838 */
[----:B------:R-:W3:Y:S03]  /*120f0*/  LDSM.16.MT88.4 R8, [R211+0x1f800] ;  /* 0x01f80000d308783b */ /* 0x000ee60000004200 */
[----:B------:R-:W-:Y:S04]  /*12100*/  FADD.FTZ R2, R195, R2 ;  /* 0x00000002c3027221 */ /* 0x000fe80000010000 */
[C---:B----4-:R-:W-:Y:S04]  /*12110*/  HMMA.16816.F32 R60, R168.reuse, R12, R60 ;  /* 0x0000000ca83c723c */ /* 0x050fe8000000183c */
[----:B------:R-:W-:Y:S04]  /*12120*/  FADD.FTZ R2, R190, R2 ;  /* 0x00000002be027221 */ /* 0x000fe80000010000 */
[C---:B------:R-:W-:Y:S04]  /*12130*/  HMMA.16816.F32 R64, R168.reuse, R14, R64 ;  /* 0x0000000ea840723c */ /* 0x040fe80000001840 */
[----:B------:R-:W-:Y:S04]  /*12140*/  FADD.FTZ R2, R189, R2 ;  /* 0x00000002bd027221 */ /* 0x000fe80000010000 */
[C---:B--2---:R-:W-:Y:S04]  /*12150*/  HMMA.16816.F32 R68, R168.reuse, R16, R68 ;  /* 0x00000010a844723c */ /* 0x044fe80000001844 */
[----:B------:R-:W-:Y:S04]  /*12160*/  FADD.FTZ R2, R188, R2 ;  /* 0x00000002bc027221 */ /* 0x000fe80000010000 */
[C---:B------:R-:W-:Y:S04]  /*12170*/  HMMA.16816.F32 R72, R168.reuse, R18, R72 ;  /* 0x00000012a848723c */ /* 0x040fe80000001848 */
[----:B------:R-:W-:Y:S04]  /*12180*/  FADD.FTZ R2, R187, R2 ;  /* 0x00000002bb027221 */ /* 0x000fe80000010000 */
[C---:B-----5:R-:W-:Y:S01]  /*12190*/  HMMA.16816.F32 R76, R168.reuse, R20, R76 ;  /* 0x00000014a84c723c */ /* 0x060fe2000000184c */
[----:B------:R2:W-:Y:S04]  /*121a0*/  STL [R1], R2 ;  /* 0x0000000201007387 */ /* 0x0005e80000100800 */
[----:B------:R2:W-:Y:S03]  /*121b0*/  STL [R1+0x4], R0 ;  /* 0x0000040001007387 */ /* 0x0005e60000100800 */
        /* <DEDUP_REMOVED lines=9> */
[C---:B-1----:R-:W-:Y:S08]  /*12250*/  HMMA.16816.F32 R116, R168.reuse, R4, R116 ;  /* 0x00000004a874723c */ /* 0x042ff00000001874 */
[C---:B------:R-:W-:Y:S08]  /*12260*/  HMMA.16816.F32 R120, R168.reuse, R6, R120 ;  /* 0x00000006a878723c */ /* 0x040ff00000001878 */
[C---:B---3--:R-:W-:Y:S08]  /*12270*/  HMMA.16816.F32 R124, R168.reuse, R8, R124 ;  /* 0x00000008a87c723c */ /* 0x048ff0000000187c */
[----:B------:R-:W-:Y:S01]  /*12280*/  HMMA.16816.F32 R128, R168, R10, R128 ;  /* 0x0000000aa880723c */ /* 0x000fe20000001880 */
[----:B--2---:R-:W-:-:S07]  /*12290*/  @P0 BRA `(.L_x_411) ;  /* 0xffffcad000000947 */ /* 0x004fce000383ffff */
.L_x_410:
[----:B------:R-:W2:Y:S01]  /*122a0*/  LDL.LU R4, [R1] ;  /* 0x0000000001047983 */ /* 0x000ea20000300800 */
[----:B------:R-:W1:Y:S01]  /*122b0*/  S2UR UR6, SR_CTAID.Y ;  /* 0x00000000000679c3 */ /* 0x000e620000002600 */
[----:B------:R-:W-:-:S02]  /*122c0*/  UISETP.NE.AND UP4, UPT, UR10, -0x1, UPT ;  /* 0xffffffff0a00788c */ /* 0x000fc4000bf85270 */
[----:B------:R-:W3:Y:S01]  /*122d0*/  LDL.LU R5, [R1+0x4] ;  /* 0x0000040001057983 */ /* 0x000ee20000300800 */
[----:B------:R-:W-:-:S03]  /*122e0*/  ULDC.64 UR4, c[0x0][0x1e8] ;  /* 0x00007a0000047ab9 */ /* 0x000fc60000000a00 */
[----:B------:R-:W4:Y:S05]  /*122f0*/  LDL.LU R177, [R1+0x3c] ;  /* 0x00003c0001b17983 */ /* 0x000f2a0000300800 */
[----:B------:R-:W-:-:S04]  /*12300*/  @UP4 UIMAD.WIDE.U32 UR14, UR10, UR4, URZ ;  /* 0x000000040a0e42a5 */ /* 0x000fc8000f8e003f */
[----:B------:R-:W-:-:S03]  /*12310*/  @UP4 UIMAD UR7, UR10, UR5, UR15 ;  /* 0x000000050a0742a4 */ /* 0x000fc6000f8e020f */
[----:B------:R-:W-:Y:S02]  /*12320*/  ULDC.64 UR4, c[0x0][0x1e0] ;  /* 0x0000780000047ab9 */ /* 0x000fe40000000a00 */
[----:B-1----:R-:W-:Y:S02]  /*12330*/  @!UP4 USHF.R.S32.HI UR13, URZ, 0x1f, UR6 ;  /* 0x0000001f3f0dc899 */ /* 0x002fe40008011406 */
[----:B------:R-:W-:Y:S02]  /*12340*/  @!UP4 UIMAD.WIDE.U32 UR22, UR6, UR4, URZ ;  /* 0x000000040616c2a5 */ /* 0x000fe4000f8e003f */
[----:B------:R-:W-:-:S03]  /*12350*/  @!UP4 UIMAD UR13, UR13, UR4, URZ ;  /* 0x000000040d0dc2a4 */ /* 0x000fc6000f8e023f */
[----:B------:R-:W-:Y:S02]  /*12360*/  ULDC.U8 UR4, c[0x0][0x328] ;  /* 0x0000ca0000047ab9 */ /* 0x000fe40000000000 */
[----:B------:R-:W-:Y:S02]  /*12370*/  UISETP.NE.AND UP3, UPT, UR4, URZ, UPT ;  /* 0x0000003f0400728c */ /* 0x000fe4000bf65270 */
[----:B------:R-:W-:Y:S02]  /*12380*/  ULDC.U8 UR9, c[0x0][0x329] ;  /* 0x0000ca4000097ab9 */ /* 0x000fe40000000000 */
[----:B------:R-:W-:Y:S02]  /*12390*/  UISETP.NE.AND UP1, UPT, UR9, URZ, UPT ;  /* 0x0000003f0900728c */ /* 0x000fe4000bf25270 */
[----:B------:R-:W-:Y:S01]  /*123a0*/  UISETP.NE.OR UP2, UPT, UR9, URZ, !UP3 ;  /* 0x0000003f0900728c */ /* 0x000fe2000df45670 */
[----:B------:R-:W1:Y:S01]  /*123b0*/  S2UR UR9, SR_CTAID.X ;  /* 0x00000000000979c3 */ /* 0x000e620000002500 */
[----:B------:R-:W-:-:S02]  /*123c0*/  @!UP4 UIMAD UR13, UR6, UR5, UR13 ;  /* 0x00000005060dc2a4 */ /* 0x000fc4000f8e020d */
[----:B------:R-:W-:-:S05]  /*123d0*/  ULDC UR8, c[0x0][0x214] ;  /* 0x0000850000087ab9 */ /* 0x000fca0000000800 */
[----:B------:R-:W1:Y:S01]  /*123e0*/  S2UR UR12, SR_CTAID.Z ;  /* 0x00000000000c79c3 */ /* 0x000e620000002700 */
[----:B------:R-:W-:Y:S02]  /*123f0*/  @UP1 ULDC UR15, c[0x0][0x210] ;  /* 0x00008400000f1ab9 */ /* 0x000fe40000000800 */
[----:B------:R-:W-:Y:S02]  /*12400*/  ULDC UR5, c[0x0][0x234] ;  /* 0x00008d0000057ab9 */ /* 0x000fe40000000800 */
[----:B------:R-:W-:Y:S02]  /*12410*/  @UP1 UIMAD UR15, UR15, UR8, URZ ;  /* 0x000000080f0f12a4 */ /* 0x000fe4000f8e023f */
[----:B------:R-:W-:Y:S02]  /*12420*/  UISETP.NE.OR UP0, UPT, UR10, -0x1, UP2 ;  /* 0xffffffff0a00788c */ /* 0x000fe40009705670 */
[----:B------:R-:W-:Y:S02]  /*12430*/  @!UP1 USEL UR15, UR8, UR5, !UP3 ;  /* 0x00000005080f9287 */ /* 0x000fe4000d800000 */
[----:B------:R-:W-:-:S02]  /*12440*/  ULDC UR4, c[0x0][0x1c0] ;  /* 0x0000700000047ab9 */ /* 0x000fc40000000800 */
[----:B------:R-:W-:Y:S01]  /*12450*/  @UP1 UMOV UR17, 0x1 ;  /* 0x0000000100111882 */ /* 0x000fe20000000000 */
[----:B--2---:R-:W2:Y:S04]  /*12460*/  SHFL.BFLY PT, R0, R4, 0x2, 0x1f ;  /* 0x0c401f0004007f89 */ /* 0x004ea800000e0000 */
[----:B---3--:R-:W3:Y:S01]  /*12470*/  SHFL.BFLY PT, R2, R5, 0x2, 0x1f ;  /* 0x0c401f0005027f89 */ /* 0x008ee200000e0000 */
[----:B--2---:R-:W-:Y:S02]  /*12480*/  FADD.FTZ R0, R0, R4 ;  /* 0x0000000400007221 */ /* 0x004fe40000010000 */
[----:B---3--:R-:W-:-:S03]  /*12490*/  FADD.FTZ R2, R2, R5 ;  /* 0x0000000502027221 */ /* 0x008fc60000010000 */
[----:B------:R-:W2:Y:S04]  /*124a0*/  SHFL.BFLY PT, R4, R0, 0x1, 0x1f ;  /* 0x0c201f0000047f89 */ /* 0x000ea800000e0000 */
[----:B------:R-:W3:Y:S01]  /*124b0*/  SHFL.BFLY PT, R3, R2, 0x1, 0x1f ;  /* 0x0c201f0002037f89 */ /* 0x000ee200000e0000 */
[----:B--2---:R-:W-:-:S05]  /*124c0*/  FADD.FTZ R134, R0, R4 ;  /* 0x0000000400867221 */ /* 0x004fca0000010000 */
[----:B------:R-:W-:Y:S02]  /*124d0*/  FSETP.NE.FTZ.AND P4, PT, R134, RZ, PT ;  /* 0x000000ff8600720b */ /* 0x000fe40003f95000 */
[----:B------:R-:W-:Y:S01]  /*124e0*/  MOV R0, 0x3f800000 ;  /* 0x3f80000000007802 */ /* 0x000fe20000000f00 */
[----:B---3--:R-:W-:-:S10]  /*124f0*/  FADD.FTZ R135, R2, R3 ;  /* 0x0000000302877221 */ /* 0x008fd40000010000 */
[----:B------:R-:W2:Y:S01]  /*12500*/  @P4 MUFU.RCP R0, R134 ;  /* 0x0000008600004308 */ /* 0x000ea20000001000 */
[----:B------:R-:W-:Y:S02]  /*12510*/  FSETP.NE.FTZ.AND P3, PT, R135, RZ, PT ;  /* 0x000000ff8700720b */ /* 0x000fe40003f75000 */
[----:B------:R-:W-:Y:S01]  /*12520*/  MOV R2, 0x3f800000 ;  /* 0x3f80000000027802 */ /* 0x000fe20000000f00 */
[C---:B--2---:R-:W-:Y:S02]  /*12530*/  FMUL.FTZ R169, R0.reuse, R164 ;  /* 0x000000a400a97220 */ /* 0x044fe40000410000 */
[C---:B------:R-:W-:Y:S02]  /*12540*/  FMUL.FTZ R164, R0.reuse, R40 ;  /* 0x0000002800a47220 */ /* 0x040fe40000410000 */
[C---:B------:R-:W-:Y:S02]  /*12550*/  FMUL.FTZ R40, R0.reuse, R81 ;  /* 0x0000005100287220 */ /* 0x040fe40000410000 */
[----:B------:R-:W2:Y:S04]  /*12560*/  S2R R81, SR_TID.X ;  /* 0x0000000000517919 */ /* 0x000ea80000002100 */
[----:B------:R-:W3:Y:S01]  /*12570*/  @P3 MUFU.RCP R2, R135 ;  /* 0x0000008700023308 */ /* 0x000ee20000001000 */
[----:B------:R-:W-:-:S02]  /*12580*/  FMUL.FTZ R175, R0, R140 ;  /* 0x0000008c00af7220 */ /* 0x000fc40000410000 */
[C---:B------:R-:W-:Y:S02]  /*12590*/  FMUL.FTZ R140, R0.reuse, R45 ;  /* 0x0000002d008c7220 */ /* 0x040fe40000410000 */
[C---:B------:R-:W-:Y:S02]  /*125a0*/  FMUL.FTZ R13, R0.reuse, R153 ;  /* 0x00000099000d7220 */ /* 0x040fe40000410000 */
[C---:B------:R-:W-:Y:S02]  /*125b0*/  FMUL.FTZ R171, R0.reuse, R156 ;  /* 0x0000009c00ab7220 */ /* 0x040fe40000410000 */
[----:B------:R-:W-:Y:S02]  /*125c0*/  FMUL.FTZ R170, R0, R160 ;  /* 0x000000a000aa7220 */ /* 0x000fe40000410000 */
[----:B---3--:R-:W-:Y:S01]  /*125d0*/  FMUL.FTZ R45, R2, R70 ;  /* 0x00000046022d7220 */ /* 0x008fe20000410000 */
[----:B--2---:R-:W-:Y:S01]  /*125e0*/  SHF.R.S32.HI R70, RZ, 0x1f, R81 ;  /* 0x0000001fff467819 */ /* 0x004fe20000011451 */
[----:B------:R-:W-:-:S03]  /*125f0*/  FMUL.FTZ R176, R0, R136 ;  /* 0x0000008800b07220 */ /* 0x000fc60000410000 */
[----:B------:R-:W-:Y:S01]  /*12600*/  LEA.HI R22, R70, R81, RZ, 0x2 ;  /* 0x0000005146167211 */ /* 0x000fe200078f10ff */
[C---:B------:R-:W-:Y:S02]  /*12610*/  FMUL.FTZ R5, R0.reuse, R137 ;  /* 0x0000008900057220 */ /* 0x040fe40000410000 */
[C---:B------:R-:W-:Y:S02]  /*12620*/  FMUL.FTZ R6, R0.reuse, R141 ;  /* 0x0000008d00067220 */ /* 0x040fe40000410000 */
[C---:B------:R-:W-:Y:S02]  /*12630*/  FMUL.FTZ R174, R0.reuse, R144 ;  /* 0x0000009000ae7220 */ /* 0x040fe40000410000 */
[C---:B------:R-:W-:Y:S02]  /*12640*/  FMUL.FTZ R7, R0.reuse, R145 ;  /* 0x0000009100077220 */ /* 0x040fe40000410000 */
[C---:B------:R-:W-:Y:S02]  /*12650*/  FMUL.FTZ R173, R0.reuse, R148 ;  /* 0x0000009400ad7220 */ /* 0x040fe40000410000 */
[----:B------:R-:W-:-:S02]  /*12660*/  FMUL.FTZ R10, R0, R149 ;  /* 0x00000095000a7220 */ /* 0x000fc40000410000 */
        /* <DEDUP_REMOVED lines=48> */
[----:B------:R-:W-:Y:S01]  /*12970*/  FMUL.FTZ R129, R0, R129 ;  /* 0x0000008100817220 */ /* 0x000fe20000410000 */
[--C-:B------:R-:W-:Y:S01]  /*12980*/  SHF.R.S32.HI R0, RZ, 0x1f, R22.reuse ;  /* 0x0000001fff007819 */ /* 0x100fe20000011416 */
[----:B------:R-:W-:Y:S01]  /*12990*/  FMUL.FTZ R61, R2, R38 ;  /* 0x00000026023d7220 */ /* 0x000fe20000410000 */
[----:B------:R-:W-:-:S04]  /*129a0*/  SHF.R.S32.HI R38, RZ, 0x2, R22 ;  /* 0x00000002ff267819 */ /* 0x000fc80000011416 */
[----:B------:R-:W-:Y:S01]  /*129b0*/  LEA.HI R0, R0, R38, RZ, 0x3 ;  /* 0x0000002600007211 */ /* 0x000fe200078f18ff */
[----:B------:R-:W-:-:S03]  /*129c0*/  FMUL.FTZ R18, R2, R47 ;  /* 0x0000002f02127220 */ /* 0x000fc60000410000 */
[----:B------:R-:W-:Y:S01]  /*129d0*/  LOP3.LUT R0, R0, 0xfffffff8, RZ, 0xc0, !PT ;  /* 0xfffffff800007812 */ /* 0x000fe200078ec0ff */
        /* <DEDUP_REMOVED lines=61> */
[----:B------:R-:W-:Y:S02]  /*12db0*/  IADD3 R2, R38, -R0, RZ ;  /* 0x8000000026027210 */ /* 0x000fe40007ffe0ff */
[----:B------:R-:W-:Y:S02]  /*12dc0*/  F2FP.PACK_AB R47, R3, R47 ;  /* 0x0000002f032f723e */ /* 0x000fe400000000ff */
[----:B------:R-:W-:Y:S02]  /*12dd0*/  F2FP.PACK_AB R40, R40, R80 ;  /* 0x000000502828723e */ /* 0x000fe400000000ff */
[----:B------:R-:W-:Y:S02]  /*12de0*/  LOP3.LUT R0, R22, 0x3ffffffc, RZ, 0xc0, !PT ;  /* 0x3ffffffc16007812 */ /* 0x000fe400078ec0ff */
[----:B------:R-:W-:Y:S02]  /*12df0*/  LEA.HI R80, R70, R81, RZ, 0x5 ;  /* 0x0000005146507211 */ /* 0x000fe400078f28ff */
[----:B------:R-:W-:-:S02]  /*12e00*/  SHF.L.U32 R3, R2, 0x6, RZ ;  /* 0x0000000602037819 */ /* 0x000fc400000006ff */
[----:B------:R-:W-:Y:S02]  /*12e10*/  F2FP.PACK_AB R51, R14, R51 ;  /* 0x000000330e33723e */ /* 0x000fe400000000ff */
[----:B------:R-:W-:Y:S02]  /*12e20*/  F2FP.PACK_AB R49, R12, R49 ;  /* 0x000000310c31723e */ /* 0x000fe400000000ff */
[----:B------:R-:W-:Y:S02]  /*12e30*/  IADD3 R14, -R0, R81, RZ ;  /* 0x00000051000e7210 */ /* 0x000fe40007ffe1ff */
[----:B------:R-:W-:Y:S02]  /*12e40*/  SHF.R.S32.HI R12, RZ, 0x5, R80 ;  /* 0x00000005ff0c7819 */ /* 0x000fe40000011450 */
[----:B------:R-:W-:Y:S02]  /*12e50*/  LOP3.LUT R0, R3, 0x1c0, RZ, 0xc0, !PT ;  /* 0x000001c003007812 */ /* 0x000fe400078ec0ff */
[----:B------:R-:W-:-:S02]  /*12e60*/  LOP3.LUT R3, R2, 0x1, RZ, 0xc0, !PT ;  /* 0x0000000102037812 */ /* 0x000fc400078ec0ff */
[----:B------:R-:W-:Y:S02]  /*12e70*/  LEA R14, R12, R14, 0x9 ;  /* 0x0000000e0c0e7211 */ /* 0x000fe400078e48ff */
[----:B------:R-:W-:Y:S02]  /*12e80*/  LEA.HI R0, R0, R0, RZ, 0x1d ;  /* 0x0000000000007211 */ /* 0x000fe400078fe8ff */
[----:B------:R-:W-:Y:S02]  /*12e90*/  ISETP.NE.U32.AND P0, PT, R3, 0x1, PT ;  /* 0x000000010300780c */ /* 0x000fe40003f05070 */
[----:B------:R-:W-:Y:S02]  /*12ea0*/  LEA R0, R14, R0, 0x1 ;  /* 0x000000000e007211 */ /* 0x000fe400078e08ff */
[----:B------:R-:W-:Y:S02]  /*12eb0*/  R2P PR, R2, 0x6 ;  /* 0x0000000602007804 */ /* 0x000fe40000000000 */
[----:B------:R-:W-:-:S02]  /*12ec0*/  F2FP.PACK_AB R5, R5, R176 ;  /* 0x000000b00505723e */ /* 0x000fc400000000ff */
[----:B------:R-:W-:Y:S02]  /*12ed0*/  SHF.L.U32 R0, R0, 0x1, RZ ;  /* 0x0000000100007819 */ /* 0x000fe400000006ff */
[----:B------:R-:W-:Y:S02]  /*12ee0*/  MOV R3, 0x20 ;  /* 0x0000002000037802 */ /* 0x000fe40000000f00 */
[----:B------:R-:W-:Y:S01]  /*12ef0*/  F2FP.PACK_AB R4, R139, R4 ;  /* 0x000000048b04723e */ /* 0x000fe200000000ff */
[----:B------:R2:W-:Y:S01]  /*12f00*/  STS [R0], R5 ;  /* 0x0000000500007388 */ /* 0x0005e20000000800 */
[----:B------:R-:W-:Y:S02]  /*12f10*/  SEL R3, R3, 0xffffffe0, !P1 ;  /* 0xffffffe003037807 */ /* 0x000fe40004800000 */
[----:B------:R-:W-:Y:S01]  /*12f20*/  IADD3 R2, R0, -0x10, RZ ;  /* 0xfffffff000027810 */ /* 0x000fe20007ffe0ff */
[----:B------:R3:W-:Y:S01]  /*12f30*/  STS [R0+0x400], R4 ;  /* 0x0004000400007388 */ /* 0x0007e20000000800 */
[----:B------:R-:W-:-:S02]  /*12f40*/  F2FP.PACK_AB R6, R6, R175 ;  /* 0x000000af0606723e */ /* 0x000fc400000000ff */
[----:B------:R-:W-:Y:S02]  /*12f50*/  F2FP.PACK_AB R8, R143, R8 ;  /* 0x000000088f08723e */ /* 0x000fe400000000ff */
[----:B------:R-:W-:Y:S02]  /*12f60*/  @P0 IADD3 R2, R0, 0x10, RZ ;  /* 0x0000001000020810 */ /* 0x000fe40007ffe0ff */
[----:B------:R-:W-:Y:S02]  /*12f70*/  F2FP.PACK_AB R7, R7, R174 ;  /* 0x000000ae0707723e */ /* 0x000fe400000000ff */
[----:B------:R-:W-:Y:S01]  /*12f80*/  F2FP.PACK_AB R11, R147, R11 ;  /* 0x0000000b930b723e */ /* 0x000fe200000000ff */
[----:B------:R-:W-:Y:S01]  /*12f90*/  STS [R2], R6 ;  /* 0x0000000602007388 */ /* 0x000fe20000000800 */
[----:B------:R-:W-:Y:S02]  /*12fa0*/  F2FP.PACK_AB R10, R10, R173 ;  /* 0x000000ad0a0a723e */ /* 0x000fe400000000ff */
[----:B------:R-:W-:Y:S01]  /*12fb0*/  F2FP.PACK_AB R9, R151, R9 ;  /* 0x000000099709723e */ /* 0x000fe200000000ff */
[----:B------:R1:W-:Y:S01]  /*12fc0*/  STS [R2+0x400], R8 ;  /* 0x0004000802007388 */ /* 0x0003e20000000800 */
[----:B--2---:R-:W-:-:S02]  /*12fd0*/  MOV R5, 0x40 ;  /* 0x0000004000057802 */ /* 0x004fc40000000f00 */
[----:B---3--:R-:W-:Y:S02]  /*12fe0*/  IADD3 R4, R0, R3, RZ ;  /* 0x0000000300047210 */ /* 0x008fe40007ffe0ff */
[----:B------:R-:W-:Y:S02]  /*12ff0*/  SEL R5, R5, 0xffffffc0, !P2 ;  /* 0xffffffc005057807 */ /* 0x000fe40005000000 */
[----:B------:R-:W-:Y:S01]  /*13000*/  IADD3 R3, R3, R2, RZ ;  /* 0x0000000203037210 */ /* 0x000fe20007ffe0ff */
[----:B------:R2:W-:Y:S01]  /*13010*/  STS [R4], R7 ;  /* 0x0000000704007388 */ /* 0x0005e20000000800 */
[----:B------:R-:W-:Y:S02]  /*13020*/  F2FP.PACK_AB R13, R13, R172 ;  /* 0x000000ac0d0d723e */ /* 0x000fe400000000ff */
[----:B------:R-:W-:Y:S02]  /*13030*/  F2FP.PACK_AB R16, R155, R16 ;  /* 0x000000109b10723e */ /* 0x000fe400000000ff */
[----:B------:R-:W-:-:S02]  /*13040*/  F2FP.PACK_AB R68, R157, R171 ;  /* 0x000000ab9d44723e */ /* 0x000fc400000000ff */
[----:B------:R-:W-:Y:S02]  /*13050*/  F2FP.PACK_AB R67, R159, R158 ;  /* 0x0000009e9f43723e */ /* 0x000fe400000000ff */
[----:B-1----:R-:W-:Y:S01]  /*13060*/  IADD3 R8, R5, R2, RZ ;  /* 0x0000000205087210 */ /* 0x002fe20007ffe0ff */
[----:B------:R-:W-:Y:S01]  /*13070*/  STS [R4+0x400], R11 ;  /* 0x0004000b04007388 */ /* 0x000fe20000000800 */
[----:B------:R-:W-:Y:S02]  /*13080*/  F2FP.PACK_AB R66, R161, R170 ;  /* 0x000000aaa142723e */ /* 0x000fe400000000ff */
[----:B------:R-:W-:Y:S02]  /*13090*/  F2FP.PACK_AB R65, R163, R65 ;  /* 0x00000041a341723e */ /* 0x000fe400000000ff */
[----:B------:R-:W-:Y:S01]  /*130a0*/  IADD3 R6, R4, R5, RZ ;  /* 0x0000000504067210 */ /* 0x000fe20007ffe0ff */
[----:B------:R-:W-:Y:S01]  /*130b0*/  STS [R3], R10 ;  /* 0x0000000a03007388 */ /* 0x000fe20000000800 */
[----:B------:R-:W-:-:S02]  /*130c0*/  F2FP.PACK_AB R64, R165, R169 ;  /* 0x000000a9a540723e */ /* 0x000fc400000000ff */
[----:B------:R-:W-:Y:S01]  /*130d0*/  F2FP.PACK_AB R63, R167, R166 ;  /* 0x000000a6a73f723e */ /* 0x000fe200000000ff */
[----:B------:R-:W-:Y:S01]  /*130e0*/  STS [R3+0x400], R9 ;  /* 0x0004000903007388 */ /* 0x000fe20000000800 */
[----:B------:R-:W-:Y:S02]  /*130f0*/  F2FP.PACK_AB R62, R144, R168 ;  /* 0x000000a8903e723e */ /* 0x000fe400000000ff */
[-C--:B--2---:R-:W-:Y:S02]  /*13100*/  IADD3 R7, R0, R5.reuse, RZ ;  /* 0x0000000500077210 */ /* 0x084fe40007ffe0ff */
[----:B------:R-:W-:Y:S02]  /*13110*/  IADD3 R5, R3, R5, RZ ;  /* 0x0000000503057210 */ /* 0x000fe40007ffe0ff */
[----:B------:R-:W-:Y:S01]  /*13120*/  F2FP.PACK_AB R61, R20, R61 ;  /* 0x0000003d143d723e */ /* 0x000fe200000000ff */
[----:B------:R-:W-:Y:S01]  /*13130*/  STS [R7], R13 ;  /* 0x0000000d07007388 */ /* 0x000fe20000000800 */
[----:B------:R-:W-:-:S02]  /*13140*/  F2FP.PACK_AB R60, R141, R164 ;  /* 0x000000a48d3c723e */ /* 0x000fc400000000ff */
[----:B------:R-:W-:Y:S01]  /*13150*/  F2FP.PACK_AB R59, R19, R42 ;  /* 0x0000002a133b723e */ /* 0x000fe200000000ff */
[----:B------:R-:W-:Y:S01]  /*13160*/  STS [R7+0x400], R16 ;  /* 0x0004001007007388 */ /* 0x000fe20000000800 */
[----:B------:R-:W-:Y:S02]  /*13170*/  F2FP.PACK_AB R58, R140, R160 ;  /* 0x000000a08c3a723e */ /* 0x000fe400000000ff */
[----:B------:R-:W-:Y:S01]  /*13180*/  F2FP.PACK_AB R57, R18, R57 ;  /* 0x000000391239723e */ /* 0x000fe200000000ff */
[----:B------:R-:W-:Y:S01]  /*13190*/  STS [R8], R68 ;  /* 0x0000004408007388 */ /* 0x000fe20000000800 */
[----:B------:R-:W-:Y:S02]  /*131a0*/  F2FP.PACK_AB R56, R137, R156 ;  /* 0x0000009c8938723e */ /* 0x000fe400000000ff */
[----:B------:R-:W-:Y:S01]  /*131b0*/  F2FP.PACK_AB R55, R17, R50 ;  /* 0x000000321137723e */ /* 0x000fe200000000ff */
[----:B------:R-:W-:Y:S01]  /*131c0*/  STS [R8+0x400], R67 ;  /* 0x0004004308007388 */ /* 0x000fe20000000800 */
[----:B------:R-:W-:-:S02]  /*131d0*/  F2FP.PACK_AB R54, R136, R153 ;  /* 0x000000998836723e */ /* 0x000fc400000000ff */
[----:B------:R-:W-:Y:S01]  /*131e0*/  F2FP.PACK_AB R53, R15, R53 ;  /* 0x000000350f35723e */ /* 0x000fe200000000ff */
[----:B------:R-:W-:Y:S01]  /*131f0*/  STS [R6], R66 ;  /* 0x0000004206007388 */ /* 0x000fe20000000800 */
[----:B------:R-:W-:-:S03]  /*13200*/  F2FP.PACK_AB R52, R52, R152 ;  /* 0x000000983434723e */ /* 0x000fc600000000ff */
[----:B------:R-:W-:Y:S01]  /*13210*/  STS [R6+0x400], R65 ;  /* 0x0004004106007388 */ /* 0x000fe20000000800 */
[----:B------:R-:W-:-:S03]  /*13220*/  F2FP.PACK_AB R50, R24, R149 ;  /* 0x000000951832723e */ /* 0x000fc600000000ff */
[----:B------:R-:W-:Y:S01]  /*13230*/  STS [R5], R64 ;  /* 0x0000004005007388 */ /* 0x000fe20000000800 */
[----:B------:R-:W-:-:S03]  /*13240*/  F2FP.PACK_AB R48, R48, R148 ;  /* 0x000000943030723e */ /* 0x000fc600000000ff */
[----:B------:R-:W-:Y:S01]  /*13250*/  STS [R5+0x400], R63 ;  /* 0x0004003f05007388 */ /* 0x000fe20000000800 */
        /* <DEDUP_REMOVED lines=13> */
[----:B------:R-:W-:Y:S04]  /*13330*/  STS [R3+0x4000], R56 ;  /* 0x0040003803007388 */ /* 0x000fe80000000800 */
        /* <DEDUP_REMOVED lines=49> */
[----:B------:R-:W-:Y:S04]  /*13650*/  STS [R0+0xc000], R30 ;  /* 0x00c0001e00007388 */ /* 0x000fe80000000800 */
[----:B------:R1:W-:Y:S04]  /*13660*/  STS [R0+0xc400], R29 ;  /* 0x00c4001d00007388 */ /* 0x0003e80000000800 */
[----:B------:R-:W-:Y:S04]  /*13670*/  STS [R2+0xc000], R28 ;  /* 0x00c0001c02007388 */ /* 0x000fe80000000800 */
[----:B------:R2:W-:Y:S04]  /*13680*/  STS [R2+0xc400], R27 ;  /* 0x00c4001b02007388 */ /* 0x0005e80000000800 */
        /* <DEDUP_REMOVED lines=8> */
[----:B------:R4:W-:Y:S04]  /*13710*/  STS [R6+0xc000], R18 ;  /* 0x00c0001206007388 */ /* 0x0009e80000000800 */
[----:B------:R4:W-:Y:S04]  /*13720*/  STS [R6+0xc400], R17 ;  /* 0x00c4001106007388 */ /* 0x0009e80000000800 */
[----:B------:R4:W-:Y:S04]  /*13730*/  STS [R5+0xc000], R15 ;  /* 0x00c0000f05007388 */ /* 0x0009e80000000800 */
[----:B------:R4:W-:Y:S04]  /*13740*/  STS [R5+0xc400], R14 ;  /* 0x00c4000e05007388 */ /* 0x0009e80000000800 */
[----:B------:R-:W-:Y:S01]  /*13750*/  BAR.SYNC.DEFER_BLOCKING 0x0 ;  /* 0x0000000000007b1d */ /* 0x000fe20000010000 */
[----:B-1----:R-:W-:Y:S01]  /*13760*/  LOP3.LUT R0, R80, 0xffffffe0, RZ, 0xc0, !PT ;  /* 0xffffffe050007812 */ /* 0x002fe200078ec0ff */
[----:B------:R-:W-:Y:S01]  /*13770*/  @!UP1 UIMAD UR17, UR15, UR4, URZ ;  /* 0x000000040f1192a4 */ /* 0x000fe2000f8e023f */
[----:B--2---:R-:W-:-:S02]  /*13780*/  SHF.R.S32.HI R2, RZ, 0x1f, R12 ;  /* 0x0000001fff027819 */ /* 0x004fc4000001140c */
[----:B------:R-:W-:Y:S01]  /*13790*/  IADD3 R0, R81, -R0, RZ ;  /* 0x8000000051007210 */ /* 0x000fe20007ffe0ff */
[----:B---3--:R-:W1:Y:S01]  /*137a0*/  @P4 MUFU.LG2 R3, R134 ;  /* 0x0000008600034308 */ /* 0x008e620000000c00 */
[----:B------:R-:W-:Y:S01]  /*137b0*/  @UP1 ULDC UR20, c[0x0][0x210] ;  /* 0x0000840000141ab9 */ /* 0x000fe20000000800 */
[----:B------:R2:W3:Y:S04]  /*137c0*/  LDS.128 R28, [R235] ;  /* 0x00000000eb1c7984 */ /* 0x0004e80000000c00 */
        /* <DEDUP_REMOVED lines=12> */
[----:B------:R2:W2:Y:S04]  /*13890*/  LDS.128 R32, [R235+0xd000] ;  /* 0x00d00000eb207984 */ /* 0x0004a80000000c00 */
[----:B------:R1:W2:Y:S04]  /*138a0*/  LDS.128 R48, [R235+0xe000] ;  /* 0x00e00000eb307984 */ /* 0x0002a80000000c00 */
[----:B------:R1:W2:Y:S01]  /*138b0*/  LDS.128 R64, [R235+0xf000] ;  /* 0x00f00000eb407984 */ /* 0x0002a20000000c00 */
[----:B------:R-:W1:Y:S01]  /*138c0*/  @P3 MUFU.LG2 R4, R135 ;  /* 0x0000008700043308 */ /* 0x000e620000000c00 */
[----:B------:R-:W-:-:S02]  /*138d0*/  UIMAD UR5, UR6, UR17, URZ ;  /* 0x00000011060572a4 */ /* 0x000fc4000f8e023f */
[----:B------:R-:W-:Y:S01]  /*138e0*/  @!UP1 UMOV UR20, 0x1 ;  /* 0x0000000100149882 */ /* 0x000fe20000000000 */
[----:B------:R-:W-:Y:S01]  /*138f0*/  LOP3.LUT P0, RZ, R0, 0x3, RZ, 0xc0, !PT ;  /* 0x0000000300ff7812 */ /* 0x000fe2000780c0ff */
[----:B------:R-:W-:Y:S02]  /*13900*/  @!UP0 UIMAD UR10, UR6, UR8, URZ ;  /* 0x00000008060a82a4 */ /* 0x000fe4000f8e023f */
[----:B------:R-:W-:Y:S02]  /*13910*/  UIMAD UR4, UR9, UR20, URZ ;  /* 0x00000014090472a4 */ /* 0x000fe4000f8e023f */
[----:B------:R-:W-:Y:S01]  /*13920*/  USEL UR5, UR5, URZ, UP2 ;  /* 0x0000003f05057287 */ /* 0x000fe20009000000 */
[----:B------:R-:W-:Y:S01]  /*13930*/  LEA.HI R2, R2, R12, RZ, 0x3 ;  /* 0x0000000c02027211 */ /* 0x000fe200078f18ff */
[----:B------:R-:W-:Y:S02]  /*13940*/  USHF.L.U32 UR4, UR4, 0x7, URZ ;  /* 0x0000000704047899 */ /* 0x000fe4000800063f */
[----:B------:R-:W-:Y:S01]  /*13950*/  UIMAD UR15, UR12, UR15, UR5 ;  /* 0x0000000f0c0f72a4 */ /* 0x000fe2000f8e0205 */
[----:B------:R-:W-:Y:S01]  /*13960*/  LOP3.LUT R2, R2, 0xffffff8, RZ, 0xc0, !PT ;  /* 0x0ffffff802027812 */ /* 0x000fe200078ec0ff */
[----:B------:R-:W-:-:S02]  /*13970*/  UMOV UR24, URZ ;  /* 0x0000003f00187c82 */ /* 0x000fc40008000000 */
[----:B------:R-:W-:Y:S02]  /*13980*/  @!UP2 UMOV UR24, UR10 ;  /* 0x0000000a0018ac82 */ /* 0x000fe40008000000 */
[----:B------:R-:W-:Y:S02]  /*13990*/  UMOV UR25, URZ ;  /* 0x0000003f00197c82 */ /* 0x000fe40008000000 */
[----:B------:R-:W-:Y:S02]  /*139a0*/  USHF.R.S32.HI UR5, URZ, 0x1f, UR4 ;  /* 0x0000001f3f057899 */ /* 0x000fe40008011404 */
[----:B------:R-:W-:Y:S02]  /*139b0*/  @!UP2 USHF.R.S32.HI UR25, URZ, 0x1f, UR10 ;  /* 0x0000001f3f19a899 */ /* 0x000fe4000801140a */
[----:B------:R-:W-:Y:S02]  /*139c0*/  USHF.R.S32.HI UR6, URZ, 0x1f, UR15 ;  /* 0x0000001f3f067899 */ /* 0x000fe4000801140f */
[----:B------:R-:W-:Y:S01]  /*139d0*/  UIADD3 UR4, UP1, UP0, UR4, UR24, UR15 ;  /* 0x0000001804047290 */ /* 0x000fe2000f83e00f */
[----:B------:R-:W-:Y:S01]  /*139e0*/  IADD3 R0, R12, -R2, RZ ;  /* 0x800000020c007210 */ /* 0x000fe20007ffe0ff */
[----:B-1----:R-:W-:Y:S01]  /*139f0*/  @P4 FMUL.FTZ R3, R3, 0.69314718246459960938 ;  /* 0x3f31721803034820 */ /* 0x002fe20000410000 */
[----:B------:R-:W-:Y:S01]  /*13a00*/  @!UP4 UIADD3 UR7, UR23, UR13, URZ ;  /* 0x0000000d1707c290 */ /* 0x000fe2000fffe03f */
[----:B------:R-:W-:Y:S01]  /*13a10*/  @P3 FMUL.FTZ R2, R4, 0.69314718246459960938 ;  /* 0x3f31721804023820 */ /* 0x000fe20000410000 */
[----:B------:R-:W-:Y:S01]  /*13a20*/  UIADD3.X UR5, UR5, UR25, UR6, UP1, UP0 ;  /* 0x0000001905057290 */ /* 0x000fe20008fe0406 */
[----:B------:R-:W-:Y:S01]  /*13a30*/  BSSY B0, `(.L_x_414) ;  /* 0x0000018000007945 */ /* 0x000fe20003800000 */
[----:B------:R-:W-:Y:S01]  /*13a40*/  @!UP4 UMOV UR14, UR22 ;  /* 0x00000016000ecc82 */ /* 0x000fe20008000000 */
[----:B------:R-:W-:Y:S01]  /*13a50*/  MOV R7, 0x7f800000 ;  /* 0x7f80000000077802 */ /* 0x000fe20000000f00 */
[----:B------:R-:W-:Y:S01]  /*13a60*/  @P4 FFMA.FTZ R7, R133, c[0x0][0x238], R3 ;  /* 0x00008e0085074a23 */ /* 0x000fe20000010003 */
[----:B------:R-:W-:Y:S01]  /*13a70*/  MOV R8, 0x7f800000 ;  /* 0x7f80000000087802 */ /* 0x000fe20000000f00 */
[----:B------:R-:W-:Y:S01]  /*13a80*/  @P3 FFMA.FTZ R8, R132, c[0x0][0x238], R2 ;  /* 0x00008e0084083a23 */ /* 0x000fe20000010002 */
[----:B----4-:R-:W-:Y:S01]  /*13a90*/  LEA R0, R0, R177, 0x4 ;  /* 0x000000b100007211 */ /* 0x010fe200078e20ff */
[----:B------:R-:W-:Y:S05]  /*13aa0*/  @P0 BRA `(.L_x_415) ;  /* 0x0000010000000947 */ /* 0x000fea0003800000 */
[----:B--23--:R-:W-:Y:S01]  /*13ab0*/  UIMAD UR6, UR9, -0x80, UR16 ;  /* 0xffffff80090678a4 */ /* 0x00cfe2000f8e0210 */
        /* <DEDUP_REMOVED lines=15> */
.L_x_415:
[----:B--23--:R-:W-:Y:S05]  /*13bb0*/  BSYNC B0 ;  /* 0x0000000000007941 */ /* 0x00cfea0003800000 */
.L_x_414:
[----:B-1----:R-:W2:Y:S04]  /*13bc0*/  LDL.LU.64 R4, [R1+0x28] ;  /* 0x0000280001047983 */ /* 0x002ea80000300a00 */
[----:B------:R-:W1:Y:S04]  /*13bd0*/  S2R R3, SR_TID.X ;  /* 0x0000000000037919 */ /* 0x000e680000002100 */
[----:B------:R-:W3:Y:S01]  /*13be0*/  S2R R8, SR_CTAID.Z ;  /* 0x0000000000087919 */ /* 0x000ee20000002700 */
[----:B------:R-:W-:-:S02]  /*13bf0*/  USHF.R.S32.HI UR6, URZ, 0x1f, UR12 ;  /* 0x0000001f3f067899 */ /* 0x000fc4000801140c */
[----:B------:R-:W-:Y:S01]  /*13c00*/  ULDC.64 UR4, c[0x0][0x1f0] ;  /* 0x00007c0000047ab9 */ /* 0x000fe20000000a00 */
[----:B------:R4:W5:Y:S01]  /*13c10*/  LDL.64 R12, [R1+0x20] ;  /* 0x00002000010c7983 */ /* 0x0009620000100a00 */
[----:B------:R-:W-:Y:S01]  /*13c20*/  UIMAD UR4, UR6, UR4, URZ ;  /* 0x00000004060472a4 */ /* 0x000fe2000f8e023f */
[----:B------:R-:W-:Y:S03]  /*13c30*/  BSSY B0, `(.L_x_416) ;  /* 0x0000016000007945 */ /* 0x000fe60003800000 */
[----:B------:R-:W-:Y:S01]  /*13c40*/  UIMAD UR4, UR12, UR5, UR4 ;  /* 0x000000050c0472a4 */ /* 0x000fe2000f8e0204 */
[----:B-1----:R-:W-:-:S04]  /*13c50*/  SHF.R.S32.HI R0, RZ, 0x1f, R3 ;  /* 0x0000001fff007819 */ /* 0x002fc80000011403 */
[----:B------:R-:W-:-:S04]  /*13c60*/  LEA.HI R0, R0, R3, RZ, 0x3 ;  /* 0x0000000300007211 */ /* 0x000fc800078f18ff */
[----:B------:R-:W-:Y:S02]  /*13c70*/  SHF.R.S32.HI R11, RZ, 0x3, R0 ;  /* 0x00000003ff0b7819 */ /* 0x000fe40000011400 */
[----:B--2---:R-:W-:-:S04]  /*13c80*/  IADD3 R2, P0, R4, UR14, RZ ;  /* 0x0000000e04027c10 */ /* 0x004fc8000ff1e0ff */
[----:B------:R-:W-:Y:S02]  /*13c90*/  IADD3.X R3, R5, UR7, RZ, P0, !PT ;  /* 0x0000000705037c10 */ /* 0x000fe400087fe4ff */
[----:B------:R-:W-:-:S03]  /*13ca0*/  ISETP.GE.AND P0, PT, R11, UR11, PT ;  /* 0x0000000b0b007c0c */ /* 0x000fc6000bf06270 */
[----:B---3--:R-:W-:-:S05]  /*13cb0*/  IMAD.WIDE.U32 R8, R8, c[0x0][0x1f0], R2 ;  /* 0x00007c0008087a25 */ /* 0x008fca00078e0002 */
[----:B------:R-:W-:-:S05]  /*13cc0*/  IADD3 R7, R9, UR4, RZ ;  /* 0x0000000409077c10 */ /* 0x000fca000fffe0ff */
[----:B------:R-:W-:Y:S05]  /*13cd0*/  @P0 BRA `(.L_x_417) ;  /* 0x000000b000000947 */ /* 0x000fea0003800000 */
[----:B----4-:R-:W-:Y:S01]  /*13ce0*/  MOV R6, R8 ;  /* 0x0000000800067202 */ /* 0x010fe20000000f00 */
[----:B-----5:R-:W-:-:S04]  /*13cf0*/  IMAD R0, R13, c[0x0][0x1e8], RZ ;  /* 0x00007a000d007a24 */ /* 0x020fc800078e02ff */
[----:B------:R-:W-:-:S04]  /*13d00*/  IMAD.WIDE.U32 R4, R12, c[0x0][0x1e8], R6 ;  /* 0x00007a000c047a25 */ /* 0x000fc800078e0006 */
        /* <DEDUP_REMOVED lines=8> */
.L_x_417:
[----:B----4-:R-:W-:Y:S05]  /*13d90*/  BSYNC B0 ;  /* 0x0000000000007941 */ /* 0x010fea0003800000 */
.L_x_416:
[----:B------:R-:W-:Y:S01]  /*13da0*/  IADD3 R0, R11, 0x20, RZ ;  /* 0x000000200b007810 */ /* 0x000fe20007ffe0ff */
[----:B------:R-:W-:Y:S03]  /*13db0*/  BSSY B0, `(.L_x_418) ;  /* 0x0000011000007945 */ /* 0x000fe60003800000 */
[----:B------:R-:W-:-:S13]  /*13dc0*/  ISETP.GE.AND P0, PT, R0, UR11, PT ;  /* 0x0000000b00007c0c */ /* 0x000fda000bf06270 */
[----:B------:R-:W-:Y:S05]  /*13dd0*/  @P0 BRA `(.L_x_419) ;  /* 0x000000e000000947 */ /* 0x000fea0003800000 */
[----:B-----5:R-:W-:Y:S01]  /*13de0*/  IADD3 R10, P0, R12, 0x20, RZ ;  /* 0x000000200c0a7810 */ /* 0x020fe20007f1e0ff */
[----:B-1----:R-:W-:Y:S01]  /*13df0*/  IMAD.MOV.U32 R2, RZ, RZ, R8 ;  /* 0x000000ffff027224 */ /* 0x002fe200078e0008 */
        /* <DEDUP_REMOVED lines=12> */
.L_x_419:
[----:B------:R-:W-:Y:S05]  /*13ec0*/  BSYNC B0 ;  /* 0x0000000000007941 */ /* 0x000fea0003800000 */
.L_x_418:
        /* <DEDUP_REMOVED lines=18> */
.L_x_421:
[----:B------:R-:W-:Y:S05]  /*13ff0*/  BSYNC B0 ;  /* 0x0000000000007941 */ /* 0x000fea0003800000 */
.L_x_420:
[----:B------:R-:W2:Y:S02]  /*14000*/  LDL.LU R0, [R1+0x38] ;  /* 0x0000380001007983 */ /* 0x000ea40000300800 */
[----:B--2---:R-:W-:-:S13]  /*14010*/  ISETP.GE.AND P0, PT, R0, UR11, PT ;  /* 0x0000000b00007c0c */ /* 0x004fda000bf06270 */
[----:B------:R-:W-:Y:S05]  /*14020*/  @P0 EXIT ;  /* 0x000000000000094d */ /* 0x000fea0003800000 */
        /* <DEDUP_REMOVED lines=15> */
.L_x_422:
        /* <DEDUP_REMOVED lines=14> */
.L_x_2031:


//--------------------- .text._ZN5flash16flash_fwd_kernelI23Flash_fwd_kernel_traitsILi256ELi128ELi64ELi8ELb0ELb0EN7cutlass6half_tE19Flash_kernel_traitsILi256ELi128ELi64ELi8ES3_EELb0ELb0ELb1ELb0ELb0ELb0ELb0ELb0EEEvNS_16Flash_fwd_paramsE --------------------------
	.section	.text._ZN5flash16flash_fwd_kernelI23Flash_fwd_kernel_traitsILi256ELi128ELi64ELi8ELb0ELb0EN7cutlass6half_tE19Flash_kernel_traitsILi256ELi128ELi64ELi8ES3_EELb0ELb0ELb1ELb0ELb0ELb0ELb0ELb0EEEvNS_16Flash_fwd_paramsE,"ax",@progbits
	.sectioninfo	@"SHI_REGISTERS=255"
	.align	128
        .global         _ZN5flash16flash_fwd_kernelI23Flash_fwd_kernel_traitsILi256ELi128ELi64ELi8ELb0ELb0EN7cutlass6half_tE19Flash_kernel_traitsILi256ELi128ELi64ELi8ES3_EELb0ELb0ELb1ELb0ELb0ELb0ELb0ELb0EEEvNS_16Flash_fwd_paramsE
        .type           _ZN5flash16flash_fwd_kernelI23Flash_fwd_kernel_traitsILi256ELi128ELi64ELi8ELb0ELb0EN7cutlass6half_tE19Flash_kernel_traitsILi256ELi128ELi64ELi8ES3_EELb0ELb0ELb1ELb0ELb0ELb0ELb0ELb0EEEvNS_16Flash_fwd_paramsE,@function
        .size           _ZN5flash16flash_fwd_kernelI23Flash_fwd_kernel_traitsILi256ELi128ELi64ELi8ELb0ELb0EN7cutlass6half_tE19Flash_kernel_traitsILi256ELi128ELi64ELi8ES3_EELb0ELb0ELb1ELb0ELb0ELb0ELb0ELb0EEEvNS_16Flash_fwd_paramsE,(.L_x_2032 - _ZN5flash16flash_fwd_kernelI23Flash_fwd_kernel_traitsILi256ELi128ELi64ELi8ELb0ELb0EN7cutlass6half_tE19Flash_kernel_traitsILi256ELi128ELi64ELi8ES3_EELb0ELb0ELb1ELb0ELb0ELb0ELb0ELb0EEEvNS_16Flash_fwd_paramsE)
        .other          _ZN5flash16flash_fwd_kernelI23Flash_fwd_kernel_traitsILi256ELi128ELi64ELi8ELb0ELb0EN7cutlass6half_tE19Flash_kernel_traitsILi256ELi128ELi64ELi8ES3_EELb0ELb0ELb1ELb0ELb0ELb0ELb0ELb0EEEvNS_16Flash_fwd_paramsE,@"STO_CUDA_ENTRY STV_DEFAULT"
_ZN5flash16flash_fwd_kernelI23Flash_fwd_kernel_traitsILi256ELi128ELi64ELi8ELb0ELb0EN7cutlass6half_tE19Flash_kernel_traitsILi256ELi128ELi64ELi8ES3_EELb0ELb0ELb1ELb0ELb0ELb0ELb0ELb0EEEvNS_16Flash_fwd_paramsE:
.text._ZN5flash16flash_fwd_kernelI23Flash_fwd_kernel_traitsILi256ELi128ELi64ELi8ELb0ELb0EN7cutlass6half_tE19Flash_kernel_traitsILi256ELi128ELi64ELi8ES3_EELb0ELb0ELb1ELb0ELb0ELb0ELb0ELb0EEEvNS_16Flash_fwd_paramsE:
        /* <DEDUP_REMOVED lines=36> */
[----:B------:R-:W-:Y:S02]  /*0240*/  UMOV UR23, URZ ;  /* 0x0000003f00177c82 */ /* 0x000fe40008000000 */
        /* <DEDUP_REMOVED lines=19> */
.L_x_423:
[----:B------:R-:W-:Y:S02]  /*0380*/  ULDC UR6, c[0x0][0x218] ;  /* 0x0000860000067ab9 */ /* 0x000fe40000000800 */
.L_x_424:
        /* <DEDUP_REMOVED lines=21> */
[----:B------:R-:W-:Y:S01]  /*04e0*/  UIADD3 UR6, UR16, UR15, -UR17 ;  /* 0x0000000f10067290 */ /* 0x000fe2000fffe811 */
[----:B------:R-:W1:Y:S01]  /*04f0*/  S2R R23, SR_TID.X ;  /* 0x0000000000177919 */ /* 0x000e620000002100 */
[----:B------:R-:W-:Y:S02]  /*0500*/  UIADD3 UR7, UR16, 0x3f, URZ ;  /* 0x0000003f10077890 */ /* 0x000fe4000fffe03f */
[----:B------:R-:W-:Y:S02]  /*0510*/  ULDC UR9, c[0x0][0x2e4] ;  /* 0x0000b90000097ab9 */ /* 0x000fe40000000800 */
[----:B------:R-:W-:Y:S02]  /*0520*/  UIADD3 UR5, -UR17, 0xbf, UR15 ;  /* 0x000000bf11057890 */ /* 0x000fe4000fffe10f */
[----:B------:R-:W-:Y:S02]  /*0530*/  ULDC UR4, c[0x0][0x2e8] ;  /* 0x0000ba0000047ab9 */ /* 0x000fe40000000800 */
[----:B------:R-:W-:-:S02]  /*0540*/  UIADD3 UR9, UR6, -UR9, URZ ;  /* 0x8000000906097290 */ /* 0x000fc4000fffe03f */
[----:B------:R-:W-:Y:S02]  /*0550*/  USHF.R.S32.HI UR6, URZ, 0x1f, UR7 ;  /* 0x0000001f3f067899 */ /* 0x000fe40008011407 */
[----:B------:R-:W-:Y:S02]  /*0560*/  UIADD3 UR4, UR5, UR4, UR16 ;  /* 0x0000000405047290 */ /* 0x000fe4000fffe010 */
[----:B------:R-:W-:Y:S02]  /*0570*/  ULEA.HI UR7, UR6, UR7, URZ, 0x6 ;  /* 0x0000000706077291 */ /* 0x000fe4000f8f303f */
[----:B------:R-:W-:Y:S02]  /*0580*/  USHF.R.S32.HI UR5, URZ, 0x1f, UR9 ;  /* 0x0000001f3f057899 */ /* 0x000fe40008011409 */
[----:B------:R-:W-:Y:S02]  /*0590*/  USHF.R.S32.HI UR6, URZ, 0x1f, UR4 ;  /* 0x0000001f3f067899 */ /* 0x000fe40008011404 */
        /* <DEDUP_REMOVED lines=12> */
[----:B-1----:R-:W-:Y:S01]  /*0660*/  UISETP.NE.AND UP0, UPT, UR13, -0x1, UPT ;  /* 0xffffffff0d00788c */ /* 0x002fe2000bf05270 */
        /* <DEDUP_REMOVED lines=79> */
.L_x_427:
[----:B------:R-:W-:Y:S05]  /*0b60*/  BSYNC B0 ;  /* 0x0000000000007941 */ /* 0x000fea0003800000 */
.L_x_426:
        /* <DEDUP_REMOVED lines=22> */
.L_x_429:
[----:B------:R-:W-:Y:S05]  /*0cd0*/  BSYNC B0 ;  /* 0x0000000000007941 */ /* 0x000fea0003800000 */
.L_x_428:
        /* <DEDUP_REMOVED lines=22> */
.L_x_431:
[----:B------:R-:W-:Y:S05]  /*0e40*/  BSYNC B0 ;  /* 0x0000000000007941 */ /* 0x000fea0003800000 */
.L_x_430:
        /* <DEDUP_REMOVED lines=21> */
.L_x_433:
[----:B------:R-:W-:Y:S05]  /*0fa0*/  BSYNC B0 ;  /* 0x0000000000007941 */ /* 0x000fea0003800000 */
.L_x_432:
        /* <DEDUP_REMOVED lines=35> */
.L_x_425:
[----:B-1----:R-:W-:Y:S02]  /*11e0*/  UISETP.NE.AND UP1, UPT, UR13, -0x1, UPT ;  /* 0xffffffff0d00788c */ /* 0x002fe4000bf25270 */
        /* <DEDUP_REMOVED lines=32> */
.L_x_434:
[----:B------:R-:W-:Y:S01]  /*13f0*/  IABS R0, c[0x0][0x1c8] ;  /* 0x0000720000007a13 */ /* 0x000fe20000000000 */
[----:B------:R-:W1:Y:S01]  /*1400*/  S2R R2, SR_CTAID.Z ;  /* 0x0000000000027919 */ /* 0x000e620000002700 */
[----:B------:R-:W-:Y:S02]  /*1410*/  UMOV UR24, URZ ;  /* 0x0000003f00187c82 */ /* 0x000fe40008000000 */
[----:B------:R-:W2:Y:S01]  /*1420*/  R2UR UR7, R0 ;  /* 0x00000000000773c2 */ /* 0x000ea200000e0000 */
[----:B------:R-:W-:Y:S01]  /*1430*/  @UP0 UIADD3 UR26, UR23, UR8, URZ ;  /* 0x00000008171a0290 */ /* 0x000fe2000fffe03f */
        /* <DEDUP_REMOVED lines=9> */
[----:B------:R-:W-:-:S04]  /*14d0*/  UIMAD.WIDE.U32 UR24, UR25, UR4, UR24 ;  /* 0x00000004191872a5 */ /* 0x000fc8000f8e0018 */
[----:B-1----:R-:W-:Y:S02]  /*14e0*/  UIMAD.WIDE.U32 UR24, UR25, UR5, URZ ;  /* 0x00000005191872a5 */ /* 0x002fe4000f8e003f */
        /* <DEDUP_REMOVED lines=17> */
[----:B------:R-:W-:-:S04]  /*1600*/  @!UP2 ULOP3.LUT UR8, URZ, UR7, URZ, 0x33, !UPT ;  /* 0x000000073f08a292 */ /* 0x000fc8000f8e333f */
[----:B------:R-:W-:Y:S01]  /*1610*/  USHF.R.S32.HI UR25, URZ, 0x1f, UR8 ;  /* 0x0000001f3f197899 */ /* 0x000fe20008011408 */
[----:B------:R-:W-:Y:S05]  /*1620*/  @P0 BRA `(.L_x_435) ;  /* 0x000000c000000947 */ /* 0x000fea0003800000 */
[----:B------:R-:W-:Y:S02]  /*1630*/  USHF.R.S32.HI UR7, URZ, 0x1f, UR23 ;  /* 0x0000001f3f077899 */ /* 0x000fe40008011417 */
[----:B------:R-:W-:Y:S02]  /*1640*/  ULDC.64 UR4, c[0x0][0x1a0] ;  /* 0x0000680000047ab9 */ /* 0x000fe40000000a00 */
[----:B------:R-:W-:Y:S02]  /*1650*/  UIMAD UR7, UR7, UR4, URZ ;  /* 0x00000004070772a4 */ /* 0x000fe4000f8e023f */
[----:B------:R-:W-:Y:S02]  /*1660*/  UIMAD.WIDE.U32 UR26, UR23, UR4, URZ ;  /* 0x00000004171a72a5 */ /* 0x000fe4000f8e003f */
[----:B------:R-:W-:Y:S02]  /*1670*/  UIMAD UR23, UR23, UR5, UR7 ;  /* 0x00000005171772a4 */ /* 0x000fe4000f8e0207 */
[----:B------:R-:W-:-:S02]  /*1680*/  USHF.R.S32.HI UR7, URZ, 0x1f, UR22 ;  /* 0x0000001f3f077899 */ /* 0x000fc40008011416 */
[----:B------:R-:W-:Y:S02]  /*1690*/  ULDC.64 UR4, c[0x0][0x188] ;  /* 0x0000620000047ab9 */ /* 0x000fe40000000a00 */
[----:B------:R-:W-:Y:S02]  /*16a0*/  UIADD3 UR27, UR27, UR23, URZ ;  /* 0x000000171b1b7290 */ /* 0x000fe4000fffe03f */
[----:B------:R-:W-:Y:S02]  /*16b0*/  UIMAD UR7, UR7, UR4, URZ ;  /* 0x00000004070772a4 */ /* 0x000fe4000f8e023f */
[----:B------:R-:W-:Y:S02]  /*16c0*/  UIMAD.WIDE.U32 UR28, UR22, UR4, UR26 ;  /* 0x00000004161c72a5 */ /* 0x000fe4000f8e001a */
[----:B------:R-:W-:-:S04]  /*16d0*/  UIMAD UR5, UR22, UR5, UR7 ;  /* 0x00000005160572a4 */ /* 0x000fc8000f8e0207 */
[----:B------:R-:W-:Y:S02]  /*16e0*/  UIADD3 UR26, UR29, UR5, URZ ;  /* 0x000000051d1a7290 */ /* 0x000fe4000fffe03f */
.L_x_435:
[----:B------:R-:W-:Y:S01]  /*16f0*/  SHF.R.S32.HI R11, RZ, 0x1f, R23 ;  /* 0x0000001fff0b7819 */ /* 0x000fe20000011417 */
[----:B------:R-:W1:Y:S01]  /*1700*/  S2R R18, SR_CTAID.Z ;  /* 0x0000000000127919 */ /* 0x000e620000002700 */
[----:B------:R-:W-:Y:S01]  /*1710*/  ULDC.64 UR4, c[0x0][0x1b0] ;  /* 0x00006c0000047ab9 */ /* 0x000fe20000000a00 */
[----:B------:R-:W-:Y:S01]  /*1720*/  BSSY B0, `(.L_x_436) ;  /* 0x0000081000007945 */ /* 0x000fe20003800000 */
[CC--:B------:R-:W-:Y:S01]  /*1730*/  LEA.HI R0, R11.reuse, R23.reuse, RZ, 0x3 ;  /* 0x000000170b007211 */ /* 0x0c0fe200078f18ff */
[----:B------:R-:W-:Y:S01]  /*1740*/  UIMAD UR4, UR25, UR4, URZ ;  /* 0x00000004190472a4 */ /* 0x000fe2000f8e023f */
[----:B------:R-:W-:Y:S02]  /*1750*/  LEA.HI R2, R11, R23, RZ, 0x4 ;  /* 0x000000170b027211 */ /* 0x000fe400078f20ff */
[----:B------:R-:W-:Y:S02]  /*1760*/  SHF.R.S32.HI R26, RZ, 0x3, R0 ;  /* 0x00000003ff1a7819 */ /* 0x000fe40000011400 */
[----:B------:R-:W-:-:S02]  /*1770*/  LOP3.LUT R0, R0, 0xfffffff8, RZ, 0xc0, !PT ;  /* 0xfffffff800007812 */ /* 0x000fc400078ec0ff */
[----:B------:R-:W-:Y:S01]  /*1780*/  SHF.R.S32.HI R4, RZ, 0x4, R2 ;  /* 0x00000004ff047819 */ /* 0x000fe20000011402 */
[----:B------:R-:W-:Y:S01]  /*1790*/  IMAD.SHL.U32 R3, R26, 0x40, RZ ;  /* 0x000000401a037824 */ /* 0x000fe200078e00ff */
[----:B------:R-:W-:Y:S01]  /*17a0*/  SHF.R.S32.HI R27, RZ, 0x1f, R26 ;  /* 0x0000001fff1b7819 */ /* 0x000fe2000001141a */
[----:B------:R-:W-:Y:S01]  /*17b0*/  IMAD.IADD R24, R23, 0x1, -R0 ;  /* 0x0000000117187824 */ /* 0x000fe200078e0a00 */
[C---:B------:R-:W-:Y:S02]  /*17c0*/  LOP3.LUT R0, R2.reuse, 0xfffffff0, RZ, 0xc0, !PT ;  /* 0xfffffff002007812 */ /* 0x040fe400078ec0ff */
[----:B------:R-:W-:Y:S01]  /*17d0*/  LEA.HI R2, R2, R4, RZ, 0x1 ;  /* 0x0000000402027211 */ /* 0x000fe200078f08ff */
[----:B------:R-:W-:Y:S01]  /*17e0*/  IMAD.SHL.U32 R116, R24, 0x8, RZ ;  /* 0x0000000818747824 */ /* 0x000fe200078e00ff */
[----:B------:R-:W-:Y:S01]  /*17f0*/  LOP3.LUT R5, R3, 0x1c0, RZ, 0xc0, !PT ;  /* 0x000001c003057812 */ /* 0x000fe200078ec0ff */
[----:B------:R-:W-:Y:S01]  /*1800*/  IMAD.IADD R0, R23, 0x1, -R0 ;  /* 0x0000000117007824 */ /* 0x000fe200078e0a00 */
[----:B------:R-:W-:-:S02]  /*1810*/  LOP3.LUT R2, R2, 0xfffffffe, RZ, 0xc0, !PT ;  /* 0xfffffffe02027812 */ /* 0x000fc400078ec0ff */
[----:B------:R-:W-:Y:S02]  /*1820*/  LOP3.LUT R3, R5, 0x38, R116, 0xf8, !PT ;  /* 0x0000003805037812 */ /* 0x000fe400078ef874 */
[----:B------:R-:W-:Y:S01]  /*1830*/  SHF.R.S32.HI R6, RZ, 0x1f, R0 ;  /* 0x0000001fff067819 */ /* 0x000fe20000011400 */
[----:B------:R-:W-:Y:S01]  /*1840*/  IMAD.IADD R22, R4, 0x1, -R2 ;  /* 0x0000000104167824 */ /* 0x000fe200078e0a02 */
[----:B------:R-:W-:Y:S02]  /*1850*/  SHF.R.U32.HI R5, RZ, 0x3, R5 ;  /* 0x00000003ff057819 */ /* 0x000fe40000011605 */
[----:B------:R-:W-:Y:S01]  /*1860*/  LEA.HI R10, R6, R0, RZ, 0x3 ;  /* 0x00000000060a7211 */ /* 0x000fe200078f18ff */
[----:B------:R-:W-:Y:S01]  /*1870*/  IMAD.SHL.U32 R8, R22, 0x8, RZ ;  /* 0x0000000816087824 */ /* 0x000fe200078e00ff */
[----:B------:R-:W-:Y:S02]  /*1880*/  LEA.HI R6, R11, R23, RZ, 0x6 ;  /* 0x000000170b067211 */ /* 0x000fe400078f30ff */
[----:B------:R-:W-:-:S02]  /*1890*/  LOP3.LUT R4, R10, 0xfffffff8, RZ, 0xc0, !PT ;  /* 0xfffffff80a047812 */ /* 0x000fc400078ec0ff */
[----:B------:R-:W-:Y:S01]  /*18a0*/  SHF.R.S32.HI R117, RZ, 0x1f, R116 ;  /* 0x0000001fff757819 */ /* 0x000fe20000011474 */
[----:B------:R-:W-:Y:S01]  /*18b0*/  IMAD.SHL.U32 R6, R6, 0x8, RZ ;  /* 0x0000000806067824 */ /* 0x000fe200078e00ff */
[----:B------:R-:W-:Y:S01]  /*18c0*/  IADD3 R2, P0, R116, UR6, RZ ;  /* 0x0000000674027c10 */ /* 0x000fe2000ff1e0ff */
[----:B------:R-:W-:Y:S01]  /*18d0*/  IMAD.IADD R0, R0, 0x1, -R4 ;  /* 0x0000000100007824 */ /* 0x000fe200078e0a04 */
[----:B------:R-:W-:Y:S01]  /*18e0*/  LOP3.LUT R5, R3, R5, RZ, 0x3c, !PT ;  /* 0x0000000503057212 */ /* 0x000fe200078e3cff */
[----:B------:R-:W-:Y:S01]  /*18f0*/  IMAD R4, R27, c[0x0][0x198], RZ ;  /* 0x000066001b047a24 */ /* 0x000fe200078e02ff */
[----:B------:R-:W-:Y:S01]  /*1900*/  IADD3.X R3, R117, UR21, RZ, P0, !PT ;  /* 0x0000001575037c10 */ /* 0x000fe200087fe4ff */
[----:B------:R-:W-:Y:S01]  /*1910*/  ULDC.64 UR6, c[0x0][0x1b8] ;  /* 0x00006e0000067ab9 */ /* 0x000fe20000000a00 */
[----:B------:R-:W-:Y:S01]  /*1920*/  LOP3.LUT R231, R5, 0xfffffe00, R6, 0xf8, !PT ;  /* 0xfffffe0005e77812 */ /* 0x000fe200078ef806 */
[----:B------:R-:W-:Y:S01]  /*1930*/  IMAD R9, R26, c[0x0][0x19c], R4 ;  /* 0x000067001a097a24 */ /* 0x000fe200078e0204 */
[----:B------:R-:W-:Y:S01]  /*1940*/  LOP3.LUT P3, RZ, R0, 0x4, RZ, 0xc0, !PT ;  /* 0x0000000400ff7812 */ /* 0x000fe2000786c0ff */
[----:B-1----:R-:W-:Y:S01]  /*1950*/  IMAD.WIDE.U32 R18, R18, c[0x0][0x1a8], R2 ;  /* 0x00006a0012127a25 */ /* 0x002fe200078e0002 */
[----:B------:R-:W-:Y:S01]  /*1960*/  LOP3.LUT P2, RZ, R0, 0x2, RZ, 0xc0, !PT ;  /* 0x0000000200ff7812 */ /* 0x000fe2000784c0ff */
[----:B------:R-:W-:Y:S01]  /*1970*/  UIMAD UR6, UR25, UR6, URZ ;  /* 0x00000006190672a4 */ /* 0x000fe2000f8e023f */
[----:B------:R-:W-:Y:S01]  /*1980*/  IADD3 R113, R116, 0x40, RZ ;  /* 0x0000004074717810 */ /* 0x000fe20007ffe0ff */
[----:B------:R-:W-:Y:S01]  /*1990*/  IMAD R6, R27, c[0x0][0x1a0], RZ ;  /* 0x000068001b067a24 */ /* 0x000fe200078e02ff */
[----:B------:R-:W-:Y:S01]  /*19a0*/  UIMAD UR21, UR8, UR5, UR4 ;  /* 0x00000005081572a4 */ /* 0x000fe2000f8e0204 */
[----:B------:R-:W-:Y:S01]  /*19b0*/  IMAD.SHL.U32 R0, R0, 0x40, RZ ;  /* 0x0000004000007824 */ /* 0x000fe200078e00ff */
[----:B------:R-:W-:Y:S01]  /*19c0*/  UIMAD UR6, UR8, UR7, UR6 ;  /* 0x00000007080672a4 */ /* 0x000fe2000f8e0206 */
[--C-:B------:R-:W-:Y:S01]  /*19d0*/  IMAD.WIDE.U32 R4, R26, c[0x0][0x198], R116.reuse ;  /* 0x000066001a047a25 */ /* 0x100fe200078e0074 */
[----:B------:R1:W-:Y:S01]  /*19e0*/  STL.64 [R1+0x30], R116 ;  /* 0x0000307401007387 */ /* 0x0003e20000100a00 */
[----:B------:R-:W-:Y:S01]  /*19f0*/  ULDC.64 UR4, c[0x0][0x1a8] ;  /* 0x00006a0000047ab9 */ /* 0x000fe20000000a00 */
[----:B------:R-:W-:Y:S01]  /*1a00*/  LOP3.LUT R0, R0, 0x1c0, RZ, 0xc0, !PT ;  /* 0x000001c000007812 */ /* 0x000fe200078ec0ff */
[----:B------:R-:W-:Y:S01]  /*1a10*/  IMAD.WIDE.U32 R2, R26, c[0x0][0x1a0], R116 ;  /* 0x000068001a027a25 */ /* 0x000fe200078e0074 */
[----:B------:R-:W-:Y:S01]  /*1a20*/  IADD3 R4, P1, R4, UR12, RZ ;  /* 0x0000000c04047c10 */ /* 0x000fe2000ff3e0ff */
[----:B------:R1:W-:Y:S01]  /*1a30*/  STL.64 [R1], R26 ;  /* 0x0000001a01007387 */ /* 0x0003e20000100a00 */
[----:B------:R-:W-:Y:S01]  /*1a40*/  LOP3.LUT R8, R0, 0x8, R8, 0xf8, !PT ;  /* 0x0000000800087812 */ /* 0x000fe200078ef808 */
[----:B------:R-:W-:Y:S01]  /*1a50*/  IMAD R6, R26, c[0x0][0x1a4], R6 ;  /* 0x000069001a067a24 */ /* 0x000fe200078e0206 */
[----:B------:R-:W-:Y:S01]  /*1a60*/  IADD3 R2, P0, R2, UR28, RZ ;  /* 0x0000001c02027c10 */ /* 0x000fe2000ff1e0ff */
[----:B------:R-:W-:Y:S01]  /*1a70*/  UIMAD UR4, UR24, UR4, URZ ;  /* 0x00000004180472a4 */ /* 0x000fe2000f8e023f */
[----:B------:R-:W-:Y:S01]  /*1a80*/  SHF.R.U32.HI R7, RZ, 0x3, R0 ;  /* 0x00000003ff077819 */ /* 0x000fe20000011600 */
[----:B------:R-:W-:Y:S01]  /*1a90*/  IMAD.U32 R0, RZ, RZ, UR8 ;  /* 0x00000008ff007e24 */ /* 0x000fe2000f8e00ff */
[----:B------:R-:W-:Y:S01]  /*1aa0*/  IADD3.X R5, R5, UR11, R9, P1, !PT ;  /* 0x0000000b05057c10 */ /* 0x000fe20008ffe409 */
[----:B------:R-:W-:Y:S01]  /*1ab0*/  UIMAD UR4, UR20, UR5, UR4 ;  /* 0x00000005140472a4 */ /* 0x000fe2000f8e0204 */
[----:B------:R-:W-:Y:S01]  /*1ac0*/  IADD3.X R3, R3, UR26, R6, P0, !PT ;  /* 0x0000001a03037c10 */ /* 0x000fe200087fe406 */
[----:B------:R-:W-:Y:S01]  /*1ad0*/  IMAD.U32 R6, RZ, RZ, UR8 ;  /* 0x00000008ff067e24 */ /* 0x000fe2000f8e00ff */
[----:B------:R-:W-:Y:S01]  /*1ae0*/  IADD3 R112, R116, 0x80, RZ ;  /* 0x0000008074707810 */ /* 0x000fe20007ffe0ff */
[----:B------:R-:W-:Y:S01]  /*1af0*/  IMAD.WIDE.U32 R32, R0, c[0x0][0x1b0], R4 ;  /* 0x00006c0000207a25 */ /* 0x000fe200078e0004 */
[----:B------:R-:W-:Y:S01]  /*1b00*/  IADD3 R107, R116, 0xc0, RZ ;  /* 0x000000c0746b7810 */ /* 0x000fe20007ffe0ff */
[----:B------:R-:W-:Y:S01]  /*1b10*/  UIADD3 UR20, -UR15, UR17, URZ ;  /* 0x000000110f147290 */ /* 0x000fe2000fffe13f */
[----:B------:R-:W-:Y:S01]  /*1b20*/  LOP3.LUT R7, R8, R7, RZ, 0x3c, !PT ;  /* 0x0000000708077212 */ /* 0x000fe200078e3cff */
[----:B------:R-:W-:Y:S01]  /*1b30*/  IMAD.WIDE.U32 R28, R6, c[0x0][0x1b8], R2 ;  /* 0x00006e00061c7a25 */ /* 0x000fe200078e0002 */
[----:B------:R1:W-:Y:S01]  /*1b40*/  STL.64 [R1+0x40], R32 ;  /* 0x0000402001007387 */ /* 0x0003e20000100a00 */
[----:B------:R-:W-:-:S02]  /*1b50*/  IADD3 R35, R33, UR21, RZ ;  /* 0x0000001521237c10 */ /* 0x000fc4000fffe0ff */
[----:B------:R-:W-:Y:S01]  /*1b60*/  ISETP.GE.AND P0, PT, R26, UR20, PT ;  /* 0x000000141a007c0c */ /* 0x000fe2000bf06270 */
[----:B------:R1:W-:Y:S01]  /*1b70*/  STL.64 [R1+0x60], R28 ;  /* 0x0000601c01007387 */ /* 0x0003e20000100a00 */
[----:B------:R-:W-:Y:S01]  /*1b80*/  IADD3 R31, R29, UR6, RZ ;  /* 0x000000061d1f7c10 */ /* 0x000fe2000fffe0ff */
[----:B------:R-:W-:Y:S01]  /*1b90*/  IMAD.SHL.U32 R4, R10, 0x40, RZ ;  /* 0x000000400a047824 */ /* 0x000fe200078e00ff */
[----:B------:R-:W-:Y:S01]  /*1ba0*/  LEA.HI R2, R11, R23, RZ, 0x5 ;  /* 0x000000170b027211 */ /* 0x000fe200078f28ff */
[----:B------:R1:W-:Y:S01]  /*1bb0*/  STL [R1+0x4c], R113 ;  /* 0x00004c7101007387 */ /* 0x0003e20000100800 */
[----:B------:R-:W-:Y:S01]  /*1bc0*/  IMAD.MOV.U32 R3, RZ, RZ, 0x10 ;  /* 0x00000010ff037424 */ /* 0x000fe200078e00ff */
[----:B------:R-:W-:Y:S01]  /*1bd0*/  IADD3 R11, R19, UR4, RZ ;  /* 0x00000004130b7c10 */ /* 0x000fe2000fffe0ff */
[----:B------:R-:W-:Y:S01]  /*1be0*/  IMAD.MOV.U32 R5, RZ, RZ, 0x20 ;  /* 0x00000020ff057424 */ /* 0x000fe200078e00ff */
[----:B------:R1:W-:Y:S01]  /*1bf0*/  STL [R1+0x48], R112 ;  /* 0x0000487001007387 */ /* 0x0003e20000100800 */
[----:B------:R-:W-:Y:S01]  /*1c00*/  LOP3.LUT R0, R2, 0xffffffe0, RZ, 0xc0, !PT ;  /* 0xffffffe002007812 */ /* 0x000fe200078ec0ff */
[----:B------:R-:W-:Y:S01]  /*1c10*/  IMAD.U32 R8, RZ, RZ, UR14 ;  /* 0x0000000eff087e24 */ /* 0x000fe2000f8e00ff */
[----:B------:R-:W-:Y:S01]  /*1c20*/  LOP3.LUT R4, R7, 0xfffffe00, R4, 0xf8, !PT ;  /* 0xfffffe0007047812 */ /* 0x000fe200078ef804 */
[----:B------:R1:W-:Y:S01]  /*1c30*/  STL [R1+0x50], R107 ;  /* 0x0000506b01007387 */ /* 0x0003e20000100800 */
[----:B------:R-:W-:Y:S01]  /*1c40*/  SHF.R.S32.HI R104, RZ, 0x5, R2 ;  /* 0x00000005ff687819 */ /* 0x000fe20000011402 */
[----:B------:R-:W-:Y:S01]  /*1c50*/  IMAD.IADD R21, R23, 0x1, -R0 ;  /* 0x0000000117157824 */ /* 0x000fe200078e0a00 */
[----:B------:R-:W-:Y:S01]  /*1c60*/  SEL R3, R3, 0xfffffff0, !P2 ;  /* 0xfffffff003037807 */ /* 0x000fe20005000000 */
[----:B------:R1:W-:Y:S01]  /*1c70*/  STL [R1+0x5c], R31 ;  /* 0x00005c1f01007387 */ /* 0x0003e20000100800 */
[----:B------:R-:W-:Y:S01]  /*1c80*/  IMAD.WIDE R8, R8, 0x80, R26 ;  /* 0x0000008008087825 */ /* 0x000fe200078e021a */
[----:B------:R-:W-:-:S02]  /*1c90*/  SEL R0, R5, 0xffffffe0, !P3 ;  /* 0xffffffe005007807 */ /* 0x000fc40005800000 */
[----:B------:R1:W-:Y:S01]  /*1ca0*/  STL [R1+0x3c], R35 ;  /* 0x00003c2301007387 */ /* 0x0003e20000100800 */
[----:B------:R-:W-:Y:S01]  /*1cb0*/  IMAD.SHL.U32 R231, R231, 0x2, RZ ;  /* 0x00000002e7e77824 */ /* 0x000fe200078e00ff */
        /* <DEDUP_REMOVED lines=39> */
.L_x_437:
[----:B------:R-:W-:Y:S05]  /*1f30*/  BSYNC B0 ;  /* 0x0000000000007941 */ /* 0x000fea0003800000 */
.L_x_436:
[----:B------:R-:W-:Y:S01]  /*1f40*/  IADD3 R20, R26, 0x20, RZ ;  /* 0x000000201a147810 */ /* 0x000fe20007ffe0ff */
        /* <DEDUP_REMOVED lines=44> */
.L_x_439:
[----:B------:R-:W-:Y:S05]  /*2210*/  BSYNC B0 ;  /* 0x0000000000007941 */ /* 0x000fea0003800000 */
.L_x_438:
        /* <DEDUP_REMOVED lines=45> */
.L_x_441:
[----:B------:R-:W-:Y:S05]  /*24f0*/  BSYNC B0 ;  /* 0x0000000000007941 */ /* 0x000fea0003800000 */
.L_x_440:
        /* <DEDUP_REMOVED lines=14> */
[----:B--2---:R-:W-:Y:S01]  /*25e0*/  IMAD.WIDE.U32 R12, R2, c[0x0][0x190], R10 ;  /* 0x00006400020c7a25 */ /* 0x004fe200078e000a */
        /* <DEDUP_REMOVED lines=33> */
.L_x_443:
[----:B------:R-:W-:Y:S05]  /*2800*/  BSYNC B0 ;  /* 0x0000000000007941 */ /* 0x000fea0003800000 */
.L_x_442:
[----:B------:R-:W-:Y:S01]  /*2810*/  IMAD.MOV.U32 R114, RZ, RZ, R34 ;  /* 0x000000ffff727224 */ /* 0x000fe200078e0022 */
[----:B------:R-:W-:Y:S01]  /*2820*/  UIADD3 UR25, UR9, -0x1, URZ ;  /* 0xffffffff09197890 */ /* 0x000fe2000fffe03f */
[----:B------:R-:W-:Y:S01]  /*2830*/  IMAD.MOV.U32 R115, RZ, RZ, R35 ;  /* 0x000000ffff737224 */ /* 0x000fe200078e0023 */
[----:B------:R-:W-:Y:S01]  /*2840*/  MOV R114, R32 ;  /* 0x0000002000727202 */ /* 0x000fe20000000f00 */
[----:B------:R-:W-:Y:S01]  /*2850*/  BSSY B0, `(.L_x_444) ;  /* 0x000002c000007945 */ /* 0x000fe20003800000 */
[----:B------:R-:W-:Y:S01]  /*2860*/  UIMAD UR23, UR25, -0x40, UR16 ;  /* 0xffffffc0191778a4 */ /* 0x000fe2000f8e0210 */
[----:B------:R-:W-:Y:S01]  /*2870*/  MOV R106, UR29 ;  /* 0x0000001d006a7c02 */ /* 0x000fe20008000f00 */
[----:B------:R-:W-:Y:S01]  /*2880*/  USHF.R.S32.HI UR30, URZ, 0x1f, UR25 ;  /* 0x0000001f3f1e7899 */ /* 0x000fe20008011419 */
[----:B------:R3:W-:Y:S01]  /*2890*/  STL.64 [R1+0x38], R114 ;  /* 0x0000387201007387 */ /* 0x0007e20000100a00 */
[----:B------:R-:W-:Y:S02]  /*28a0*/  UIMAD UR4, UR27, UR25, URZ ;  /* 0x000000191b0472a4 */ /* 0x000fe4000f8e023f */
[----:B------:R-:W-:Y:S01]  /*28b0*/  ISETP.GE.AND P0, PT, R26, UR23, PT ;  /* 0x000000171a007c0c */ /* 0x000fe2000bf06270 */
[----:B--2---:R-:W-:Y:S01]  /*28c0*/  IMAD.WIDE.U32 R6, R106, UR25, R114 ;  /* 0x000000196a067c25 */ /* 0x004fe2000f8e0072 */
        /* <DEDUP_REMOVED lines=36> */
.L_x_445:
[----:B------:R-:W-:Y:S05]  /*2b10*/  BSYNC B0 ;  /* 0x0000000000007941 */ /* 0x000fea0003800000 */
.L_x_444:
[----:B------:R-:W-:Y:S01]  /*2b20*/  ISETP.GE.AND P0, PT, R20, UR23, PT ;  /* 0x0000001714007c0c */ /* 0x000fe2000bf06270 */
[----:B------:R-:W-:Y:S01]  /*2b30*/  UMOV UR24, 0x5 ;  /* 0x0000000500187882 */ /* 0x000fe20000000000 */
[----:B------:R-:W-:Y:S01]  /*2b40*/  BSSY B0, `(.L_x_446) ;  /* 0x000002b000007945 */ /* 0x000fe20003800000 */
[----:B------:R-:W-:Y:S02]  /*2b50*/  ULDC UR22, c[0x0][0x19c] ;  /* 0x0000670000167ab9 */ /* 0x000fe40000000800 */
[----:B------:R-:W-:Y:S02]  /*2b60*/  USHF.L.U32 UR7, UR6, 0x5, URZ ;  /* 0x0000000506077899 */ /* 0x000fe4000800063f */
[----:B------:R-:W-:Y:S02]  /*2b70*/  ULDC.64 UR4, c[0x0][0x1a0] ;  /* 0x0000680000047ab9 */ /* 0x000fe40000000a00 */
[----:B------:R-:W-:Y:S02]  /*2b80*/  USHF.L.U64.HI UR6, UR6, UR24, UR22 ;  /* 0x0000001806067299 */ /* 0x000fe40008010216 */
[----:B------:R-:W-:-:S02]  /*2b90*/  USHF.L.U64.HI UR21, UR4, UR21, UR5 ;  /* 0x0000001504157299 */ /* 0x000fc40008010205 */
[----:B------:R-:W-:Y:S01]  /*2ba0*/  USHF.L.U32 UR22, UR4, 0x6, URZ ;  /* 0x0000000604167899 */ /* 0x000fe2000800063f */
[----:B------:R-:W-:Y:S06]  /*2bb0*/  @P0 BRA `(.L_x_447) ;  /* 0x0000023000000947 */ /* 0x000fec0003800000 */
[----:B------:R-:W-:Y:S02]  /*2bc0*/  ISETP.GE.AND P5, PT, R116, c[0x0][0x220], PT ;  /* 0x0000880074007a0c */ /* 0x000fe40003fa6270 */
[----:B------:R-:W-:Y:S02]  /*2bd0*/  ISETP.GE.AND P4, PT, R113, c[0x0][0x220], PT ;  /* 0x0000880071007a0c */ /* 0x000fe40003f86270 */
        /* <DEDUP_REMOVED lines=33> */
.L_x_447:
[----:B------:R-:W-:Y:S05]  /*2df0*/  BSYNC B0 ;  /* 0x0000000000007941 */ /* 0x000fea0003800000 */
.L_x_446:
[----:B------:R-:W0:Y:S01]  /*2e00*/  LDGDEPBAR ;  /* 0x00000000000079af */ /* 0x000e220000000000 */
[----:B------:R-:W-:Y:S01]  /*2e10*/  ISETP.GE.AND P0, PT, R26, UR23, PT ;  /* 0x000000171a007c0c */ /* 0x000fe2000bf06270 */
[----:B------:R-:W-:Y:S01]  /*2e20*/  IMAD.MOV.U32 R6, RZ, RZ, R30 ;  /* 0x000000ffff067224 */ /* 0x000fe200078e001e */
[----:B------:R-:W-:Y:S01]  /*2e30*/  UIMAD UR5, UR21, UR25, URZ ;  /* 0x00000019150572a4 */ /* 0x000fe2000f8e023f */
[----:B------:R-:W-:Y:S01]  /*2e40*/  IMAD.MOV.U32 R7, RZ, RZ, R31 ;  /* 0x000000ffff077224 */ /* 0x000fe200078e001f */
[----:B------:R-:W-:Y:S01]  /*2e50*/  SHF.R.S32.HI R2, RZ, 0x1f, R21 ;  /* 0x0000001fff027819 */ /* 0x000fe20000011415 */
[----:B------:R-:W-:Y:S01]  /*2e60*/  IMAD.MOV.U32 R6, RZ, RZ, R28 ;  /* 0x000000ffff067224 */ /* 0x000fe200078e001c */
[----:B------:R-:W-:Y:S01]  /*2e70*/  UIMAD UR5, UR30, UR22, UR5 ;  /* 0x000000161e0572a4 */ /* 0x000fe2000f8e0205 */
[----:B------:R-:W-:Y:S01]  /*2e80*/  IMAD.U32 R5, RZ, RZ, UR22 ;  /* 0x00000016ff057e24 */ /* 0x000fe2000f8e00ff */
[----:B------:R-:W-:Y:S01]  /*2e90*/  LEA.HI R2, R2, R21, RZ, 0x2 ;  /* 0x0000001502027211 */ /* 0x000fe200078f10ff */
[----:B------:R-:W-:Y:S01]  /*2ea0*/  IMAD.SHL.U32 R23, R23, 0x2, RZ ;  /* 0x0000000217177824 */ /* 0x000fe200078e00ff */
[----:B------:R5:W-:Y:S01]  /*2eb0*/  STL.64 [R1+0x58], R6 ;  /* 0x0000580601007387 */ /* 0x000be20000100a00 */
[----:B------:R-:W-:Y:S01]  /*2ec0*/  BSSY B0, `(.L_x_448) ;  /* 0x000002d000007945 */ /* 0x000fe20003800000 */
[----:B------:R-:W-:-:S02]  /*2ed0*/  SHF.R.S32.HI R105, RZ, 0x2, R2 ;  /* 0x00000002ff697819 */ /* 0x000fc40000011402 */
[----:B------:R-:W-:Y:S01]  /*2ee0*/  LOP3.LUT R108, R23, 0x6, RZ, 0xc0, !PT ;  /* 0x00000006176c7812 */ /* 0x000fe200078ec0ff */
[----:B------:R-:W-:-:S04]  /*2ef0*/  DEPBAR.LE SB0, 0x0 ;  /* 0x000080000000791a */ /* 0x000fc80000000000 */
[----:B------:R-:W-:Y:S01]  /*2f00*/  BAR.SYNC.DEFER_BLOCKING 0x0 ;  /* 0x0000000000007b1d */ /* 0x000fe20000010000 */
[----:B-----5:R-:W-:-:S05]  /*2f10*/  IMAD.WIDE.U32 R6, R5, UR25, R6 ;  /* 0x0000001905067c25 */ /* 0x020fca000f8e0006 */
[----:B------:R-:W-:Y:S01]  /*2f20*/  IADD3 R2, R7, UR5, RZ ;  /* 0x0000000507027c10 */ /* 0x000fe2000fffe0ff */
        /* <DEDUP_REMOVED lines=9> */
[C---:B--2-4-:R-:W-:Y:S01]  /*2fc0*/  @!P5 LEA R12, P6, R6.reuse, c[0x0][0x170], 0x1 ;  /* 0x00005c00060cda11 */ /* 0x054fe200078c08ff */
        /* <DEDUP_REMOVED lines=28> */
.L_x_449:
[----:B------:R-:W-:Y:S05]  /*3190*/  BSYNC B0 ;  /* 0x0000000000007941 */ /* 0x000fea0003800000 */
.L_x_448:
        /* <DEDUP_REMOVED lines=17> */
[C---:B--2-4-:R-:W-:Y:S02]  /*32b0*/  @!P5 LEA R12, P6, R6.reuse, c[0x0][0x170], 0x1 ;  /* 0x00005c00060cda11 */ /* 0x054fe400078c08ff */
        /* <DEDUP_REMOVED lines=27> */
.L_x_451:
[----:B------:R-:W-:Y:S05]  /*3470*/  BSYNC B0 ;  /* 0x0000000000007941 */ /* 0x000fea0003800000 */
.L_x_450:
[C---:B------:R-:W-:Y:S01]  /*3480*/  IMAD.SHL.U32 R2, R24.reuse, 0x40, RZ ;  /* 0x0000004018027824 */ /* 0x040fe200078e00ff */
[----:B------:R-:W-:Y:S01]  /*3490*/  R2P PR, R24, 0x6 ;  /* 0x0000000618007804 */ /* 0x000fe20000000000 */
[----:B------:R-:W-:Y:S01]  /*34a0*/  IMAD.SHL.U32 R5, R26, 0x8, RZ ;  /* 0x000000081a057824 */ /* 0x000fe200078e00ff */
[----:B------:R-:W-:Y:S01]  /*34b0*/  ULDC UR4, c[0x0][0x2e8] ;  /* 0x0000ba0000047ab9 */ /* 0x000fe20000000800 */
[----:B------:R-:W0:Y:S01]  /*34c0*/  LDGDEPBAR ;  /* 0x00000000000079af */ /* 0x000e220000000000 */
[----:B------:R-:W-:Y:S01]  /*34d0*/  LOP3.LUT R2, R2, 0x1c0, RZ, 0xc0, !PT ;  /* 0x000001c002027812 */ /* 0x000fe200078ec0ff */
[----:B------:R-:W-:Y:S02]  /*34e0*/  ULDC UR5, c[0x0][0x2e4] ;  /* 0x0000b90000057ab9 */ /* 0x000fe40000000800 */
[----:B------:R-:W-:Y:S01]  /*34f0*/  UIADD3 UR5, UR16, -UR5, -UR17 ;  /* 0x8000000510057290 */ /* 0x000fe2000fffe811 */
[----:B------:R-:W-:Y:S01]  /*3500*/  LOP3.LUT R5, R2, 0x8, R5, 0xf8, !PT ;  /* 0x0000000802057812 */ /* 0x000fe200078ef805 */
[----:B------:R-:W-:Y:S01]  /*3510*/  UISETP.GT.AND UP0, UPT, UR25, UR10, UPT ;  /* 0x0000000a1900728c */ /* 0x000fe2000bf04270 */
[----:B------:R-:W-:-:S04]  /*3520*/  SHF.R.U32.HI R2, RZ, 0x3, R2 ;  /* 0x00000003ff027819 */ /* 0x000fc80000011602 */
[----:B------:R-:W-:Y:S01]  /*3530*/  LOP3.LUT R2, R5, R2, RZ, 0x3c, !PT ;  /* 0x0000000205027212 */ /* 0x000fe200078e3cff */
[----:B------:R-:W-:-:S04]  /*3540*/  IMAD R5, R104, 0x400, R4 ;  /* 0x0000040068057824 */ /* 0x000fc800078e0204 */
[----:B------:R-:W-:Y:S02]  /*3550*/  IMAD R2, R22, 0x200, R2 ;  /* 0x0000020016027824 */ /* 0x000fe400078e0202 */
[----:B------:R-:W-:Y:S02]  /*3560*/  IMAD.SHL.U32 R211, R5, 0x2, RZ ;  /* 0x0000000205d37824 */ /* 0x000fe400078e00ff */
[----:B------:R-:W-:Y:S02]  /*3570*/  IMAD.SHL.U32 R204, R2, 0x2, RZ ;  /* 0x0000000202cc7824 */ /* 0x000fe400078e00ff */
[--C-:B------:R-:W-:Y:S01]  /*3580*/  IMAD R212, R3, 0x2, R211.reuse ;  /* 0x0000000203d47824 */ /* 0x100fe200078e02d3 */
[----:B-12-4-:R-:W-:Y:S01]  /*3590*/  LDSM.16.M88.4 R8, [R211] ;  /* 0x00000000d308783b */ /* 0x016fe20000000200 */
[----:B------:R-:W-:Y:S01]  /*35a0*/  IMAD R214, R0, 0x2, R211 ;  /* 0x0000000200d67824 */ /* 0x000fe200078e02d3 */
[----:B------:R-:W-:Y:S01]  /*35b0*/  IADD3 R2, R204, 0x10000, RZ ;  /* 0x00010000cc027810 */ /* 0x000fe20007ffe0ff */
[----:B------:R-:W-:Y:S01]  /*35c0*/  IMAD R213, R0, 0x2, R212 ;  /* 0x0000000200d57824 */ /* 0x000fe200078e02d4 */
[----:B------:R-:W1:Y:S01]  /*35d0*/  LDSM.16.M88.4 R20, [R204+0x10000] ;  /* 0x01000000cc14783b */ /* 0x000e620000000200 */
[----:B------:R-:W-:-:S02]  /*35e0*/  IADD3 R215, R204, 0x10020, RZ ;  /* 0x00010020ccd77810 */ /* 0x000fc40007ffe0ff */
[----:B------:R-:W-:Y:S01]  /*35f0*/  @P1 IADD3 R215, R2, -0x20, RZ ;  /* 0xffffffe002d71810 */ /* 0x000fe20007ffe0ff */
[----:B------:R-:W2:Y:S01]  /*3600*/  LDSM.16.M88.4 R32, [R204+0x10800] ;  /* 0x01080000cc20783b */ /* 0x000ea20000000200 */
[----:B------:R-:W-:Y:S02]  /*3610*/  IMAD.MOV.U32 R2, RZ, RZ, 0x40 ;  /* 0x00000040ff027424 */ /* 0x000fe400078e00ff */
[C---:B------:R-:W-:Y:S01]  /*3620*/  IADD3 R230, R215.reuse, 0x800, RZ ;  /* 0x00000800d7e67810 */ /* 0x040fe20007ffe0ff */
[----:B------:R-:W4:Y:S01]  /*3630*/  LDSM.16.M88.4 R28, [R204+0x11000] ;  /* 0x01100000cc1c783b */ /* 0x000f220000000200 */
[C---:B------:R-:W-:Y:S02]  /*3640*/  IADD3 R229, R215.reuse, 0x1000, RZ ;  /* 0x00001000d7e57810 */ /* 0x040fe40007ffe0ff */
[----:B------:R-:W-:Y:S01]  /*3650*/  SEL R2, R2, 0xffffffc0, !P2 ;  /* 0xffffffc002027807 */ /* 0x000fe20005000000 */
[----:B------:R-:W5:Y:S01]  /*3660*/  LDSM.16.M88.4 R24, [R204+0x11800] ;  /* 0x01180000cc18783b */ /* 0x000f620000000200 */
[----:B------:R-:W-:-:S02]  /*3670*/  IADD3 R228, R215, 0x1800, RZ ;  /* 0x00001800d7e47810 */ /* 0x000fc40007ffe0ff */
[C---:B------:R-:W-:Y:S01]  /*3680*/  IADD3 R227, R215.reuse, 0x2000, RZ ;  /* 0x00002000d7e37810 */ /* 0x040fe20007ffe0ff */
[----:B------:R-:W-:Y:S01]  /*3690*/  LDSM.16.M88.4 R12, [R212] ;  /* 0x00000000d40c783b */ /* 0x000fe20000000200 */
[----:B------:R-:W-:Y:S01]  /*36a0*/  IMAD.IADD R210, R204, 0x1, R2 ;  /* 0x00000001ccd27824 */ /* 0x000fe200078e0202 */
[C---:B------:R-:W-:Y:S01]  /*36b0*/  IADD3 R226, R215.reuse, 0x2800, RZ ;  /* 0x00002800d7e27810 */ /* 0x040fe20007ffe0ff */
[----:B------:R-:W-:Y:S01]  /*36c0*/  IMAD.IADD R209, R2, 0x1, R215 ;  /* 0x0000000102d17824 */ /* 0x000fe200078e02d7 */
[----:B------:R-:W3:Y:S01]  /*36d0*/  LDSM.16.M88.4 R40, [R215] ;  /* 0x00000000d728783b */ /* 0x000ee20000000200 */
[----:B------:R-:W-:Y:S01]  /*36e0*/  LEA R2, R104, UR15, 0x4 ;  /* 0x0000000f68027c11 */ /* 0x000fe2000f8e20ff */
[----:B------:R-:W-:Y:S01]  /*36f0*/  UIADD3 UR15, UR16, 0x1, -UR17 ;  /* 0x00000001100f7890 */ /* 0x000fe2000fffe811 */
[C---:B------:R-:W-:Y:S01]  /*3700*/  IADD3 R225, R215.reuse, 0x3000, RZ ;  /* 0x00003000d7e17810 */ /* 0x040fe20007ffe0ff */
[----:B------:R-:W3:Y:S01]  /*3710*/  LDSM.16.M88.4 R64, [R215+0x800] ;  /* 0x00080000d740783b */ /* 0x000ee20000000200 */
[----:B------:R-:W-:Y:S01]  /*3720*/  IADD3 R224, R215, 0x3800, RZ ;  /* 0x00003800d7e07810 */ /* 0x000fe20007ffe0ff */
[----:B------:R-:W-:Y:S01]  /*3730*/  IMAD.IADD R5, R105, 0x1, R2 ;  /* 0x0000000169057824 */ /* 0x000fe200078e0202 */
[----:B------:R-:W-:Y:S01]  /*3740*/  UIADD3 UR4, UR15, UR4, URZ ;  /* 0x000000040f047290 */ /* 0x000fe2000fffe03f */
[----:B------:R-:W3:Y:S01]  /*3750*/  LDSM.16.M88.4 R72, [R215+0x1000] ;  /* 0x00100000d748783b */ /* 0x000ee20000000200 */
[----:B------:R-:W-:Y:S01]  /*3760*/  IMAD.U32 R2, RZ, RZ, UR25 ;  /* 0x00000019ff027e24 */ /* 0x000fe2000f8e00ff */
[----:B------:R-:W-:-:S02]  /*3770*/  IADD3 R223, R215, 0x4000, RZ ;  /* 0x00004000d7df7810 */ /* 0x000fc40007ffe0ff */
[----:B------:R-:W3:Y:S01]  /*3780*/  LDSM.16.M88.4 R76, [R215+0x1800] ;  /* 0x00180000d74c783b */ /* 0x000ee20000000200 */
[C---:B------:R-:W-:Y:S01]  /*3790*/  IADD3 R6, R5.reuse, 0x8, RZ ;  /* 0x0000000805067810 */ /* 0x040fe20007ffe0ff */
[----:B------:R-:W-:Y:S01]  /*37a0*/  IMAD R2, R2, 0x40, R108 ;  /* 0x0000004002027824 */ /* 0x000fe200078e026c */
[----:B------:R-:W-:Y:S01]  /*37b0*/  IADD3 R7, R5, UR4, RZ ;  /* 0x0000000405077c10 */ /* 0x000fe2000fffe0ff */
[----:B------:R-:W-:Y:S01]  /*37c0*/  LDSM.16.M88.4 R16, [R214] ;  /* 0x00000000d610783b */ /* 0x000fe20000000200 */
[----:B------:R-:W-:Y:S02]  /*37d0*/  IADD3 R222, R215, 0x4800, RZ ;  /* 0x00004800d7de7810 */ /* 0x000fe40007ffe0ff */
[----:B------:R-:W-:Y:S01]  /*37e0*/  IMNMX R235, R7, UR16, PT ;  /* 0x0000001007eb7c17 */ /* 0x000fe2000b800200 */
[----:B-1----:R-:W-:Y:S01]  /*37f0*/  HMMA.16816.F32 R36, R8, R20, RZ ;  /* 0x000000140824723c */ /* 0x002fe200000018ff */
[----:B------:R-:W1:Y:S01]  /*3800*/  LDSM.16.M88.4 R88, [R210+0x10000] ;  /* 0x01000000d258783b */ /* 0x000e620000000200 */
[----:B------:R-:W-:-:S02]  /*3810*/  IADD3 R221, R215, 0x5000, RZ ;  /* 0x00005000d7dd7810 */ /* 0x000fc40007ffe0ff */
[----:B------:R-:W-:Y:S01]  /*3820*/  ISETP.GE.AND P3, PT, R2, R235, PT ;  /* 0x000000eb0200720c */ /* 0x000fe20003f66270 */
[----:B------:R-:W1:Y:S01]  /*3830*/  LDSM.16.M88.4 R80, [R210+0x10800] ;  /* 0x01080000d250783b */ /* 0x000e620000000200 */
[C---:B------:R-:W-:Y:S02]  /*3840*/  IADD3 R220, R215.reuse, 0x5800, RZ ;  /* 0x00005800d7dc7810 */ /* 0x040fe40007ffe0ff */
[----:B------:R-:W-:Y:S01]  /*3850*/  HMMA.16816.F32 R44, R8, R22, RZ ;  /* 0x00000016082c723c */ /* 0x000fe200000018ff */
[----:B------:R-:W1:Y:S01]  /*3860*/  LDSM.16.M88.4 R92, [R210+0x11800] ;  /* 0x01180000d25c783b */ /* 0x000e620000000200 */
[C---:B------:R-:W-:Y:S02]  /*3870*/  IADD3 R219, R215.reuse, 0x6000, RZ ;  /* 0x00006000d7db7810 */ /* 0x040fe40007ffe0ff */
[C---:B------:R-:W-:Y:S01]  /*3880*/  IADD3 R218, R215.reuse, 0x6800, RZ ;  /* 0x00006800d7da7810 */ /* 0x040fe20007ffe0ff */
[----:B------:R-:W-:Y:S01]  /*3890*/  LDSM.16.M88.4 R100, [R209] ;  /* 0x00000000d164783b */ /* 0x000fe20000000200 */
[----:B------:R-:W-:-:S02]  /*38a0*/  IADD3 R217, R215, 0x7000, RZ ;  /* 0x00007000d7d97810 */ /* 0x000fc40007ffe0ff */
[----:B--2---:R-:W-:Y:S01]  /*38b0*/  HMMA.16816.F32 R52, R8, R34, RZ ;  /* 0x000000220834723c */ /* 0x004fe200000018ff */
[----:B------:R-:W-:Y:S01]  /*38c0*/  LDSM.16.M88.4 R84, [R210+0x11000] ;  /* 0x01100000d254783b */ /* 0x000fe20000000200 */
[----:B------:R-:W-:-:S03]  /*38d0*/  IADD3 R216, R215, 0x7800, RZ ;  /* 0x00007800d7d87810 */ /* 0x000fc60007ffe0ff */
[----:B------:R-:W-:Y:S03]  /*38e0*/  LDSM.16.M88.4 R96, [R204+0x12000] ;  /* 0x01200000cc60783b */ /* 0x000fe60000000200 */
[C---:B----4-:R-:W-:Y:S08]  /*38f0*/  HMMA.16816.F32 R60, R8.reuse, R30, RZ ;  /* 0x0000001e083c723c */ /* 0x050ff000000018ff */
[C---:B------:R-:W-:Y:S08]  /*3900*/  HMMA.16816.F32 R56, R8.reuse, R28, RZ ;  /* 0x0000001c0838723c */ /* 0x040ff000000018ff */
[C---:B-----5:R-:W-:Y:S08]  /*3910*/  HMMA.16816.F32 R68, R8.reuse, R24, RZ ;  /* 0x000000180844723c */ /* 0x060ff000000018ff */
[----:B------:R-:W-:Y:S01]  /*3920*/  HMMA.16816.F32 R20, R8, R26, RZ ;  /* 0x0000001a0814723c */ /* 0x000fe200000018ff */
[----:B------:R-:W-:Y:S07]  /*3930*/  LDSM.16.M88.4 R24, [R209+0x800] ;  /* 0x00080000d118783b */ /* 0x000fee0000000200 */
[----:B---3--:R-:W-:Y:S08]  /*3940*/  HMMA.16816.F32 R28, R12, R40, R36 ;  /* 0x000000280c1c723c */ /* 0x008ff00000001824 */
[----:B------:R-:W-:Y:S01]  /*3950*/  HMMA.16816.F32 R48, R8, R32, RZ ;  /* 0x000000200830723c */ /* 0x000fe200000018ff */
[----:B------:R-:W2:Y:S07]  /*3960*/  LDSM.16.M88.4 R8, [R213] ;  /* 0x00000000d508783b */ /* 0x000eae0000000200 */
[C---:B------:R-:W-:Y:S01]  /*3970*/  HMMA.16816.F32 R32, R12.reuse, R42, R44 ;  /* 0x0000002a0c20723c */ /* 0x040fe2000000182c */
[----:B------:R-:W-:Y:S07]  /*3980*/  LDSM.16.M88.4 R44, [R204+0x12800] ;  /* 0x01280000cc2c783b */ /* 0x000fee0000000200 */
[C---:B------:R-:W-:Y:S08]  /*3990*/  HMMA.16816.F32 R40, R12.reuse, R66, R52 ;  /* 0x000000420c28723c */ /* 0x040ff00000001834 */
[C---:B------:R-:W-:Y:S08]  /*39a0*/  HMMA.16816.F32 R52, R12.reuse, R74, R60 ;  /* 0x0000004a0c34723c */ /* 0x040ff0000000183c */
[C---:B------:R-:W-:Y:S01]  /*39b0*/  HMMA.16816.F32 R60, R12.reuse, R76, R68 ;  /* 0x0000004c0c3c723c */ /* 0x040fe20000001844 */
[----:B------:R-:W3:Y:S07]  /*39c0*/  LDSM.16.M88.4 R68, [R209+0x1800] ;  /* 0x00180000d144783b */ /* 0x000eee0000000200 */
[----:B------:R-:W-:Y:S01]  /*39d0*/  HMMA.16816.F32 R20, R12, R78, R20 ;  /* 0x0000004e0c14723c */ /* 0x000fe20000001814 */
[----:B------:R-:W-:Y:S07]  /*39e0*/  LDSM.16.M88.4 R76, [R215+0x2000] ;  /* 0x00200000d74c783b */ /* 0x000fee0000000200 */
[----:B-1----:R-:W-:Y:S08]  /*39f0*/  HMMA.16816.F32 R28, R16, R88, R28 ;  /* 0x00000058101c723c */ /* 0x002ff0000000181c */
[C---:B------:R-:W-:Y:S01]  /*3a00*/  HMMA.16816.F32 R36, R12.reuse, R64, R48 ;  /* 0x000000400c24723c */ /* 0x040fe20000001830 */
[----:B------:R-:W-:Y:S07]  /*3a10*/  LDSM.16.M88.4 R64, [R204+0x13000] ;  /* 0x01300000cc40783b */ /* 0x000fee0000000200 */
[----:B------:R-:W-:Y:S01]  /*3a20*/  HMMA.16816.F32 R48, R12, R72, R56 ;  /* 0x000000480c30723c */ /* 0x000fe20000001838 */
[----:B------:R-:W1:Y:S04]  /*3a30*/  LDSM.16.M88.4 R12, [R211+0x4000] ;  /* 0x00400000d30c783b */ /* 0x000e680000000200 */
[----:B------:R-:W4:Y:S03]  /*3a40*/  LDSM.16.M88.4 R56, [R209+0x1000] ;  /* 0x00100000d138783b */ /* 0x000f260000000200 */
[C---:B------:R-:W-:Y:S01]  /*3a50*/  HMMA.16816.F32 R32, R16.reuse, R90, R32 ;  /* 0x0000005a1020723c */ /* 0x040fe20000001820 */
[----:B------:R-:W5:Y:S04]  /*3a60*/  LDSM.16.M88.4 R72, [R204+0x13800] ;  /* 0x01380000cc48783b */ /* 0x000f680000000200 */
[----:B------:R-:W-:Y:S03]  /*3a70*/  LDSM.16.M88.4 R88, [R210+0x12000] ;  /* 0x01200000d258783b */ /* 0x000fe60000000200 */
[C---:B------:R-:W-:Y:S08]  /*3a80*/  HMMA.16816.F32 R40, R16.reuse, R82, R40 ;  /* 0x000000521028723c */ /* 0x040ff00000001828 */
[C---:B------:R-:W-:Y:S08]  /*3a90*/  HMMA.16816.F32 R60, R16.reuse, R92, R60 ;  /* 0x0000005c103c723c */ /* 0x040ff0000000183c */
[----:B------:R-:W-:Y:S01]  /*3aa0*/  HMMA.16816.F32 R20, R16, R94, R20 ;  /* 0x0000005e1014723c */ /* 0x000fe20000001814 */
[----:B------:R-:W-:Y:S07]  /*3ab0*/  LDSM.16.M88.4 R92, [R215+0x4000] ;  /* 0x00400000d75c783b */ /* 0x000fee0000000200 */
[----:B--2---:R-:W-:Y:S08]  /*3ac0*/  HMMA.16816.F32 R28, R8, R100, R28 ;  /* 0x00000064081c723c */ /* 0x004ff0000000181c */
[C---:B------:R-:W-:Y:S01]  /*3ad0*/  HMMA.16816.F32 R36, R16.reuse, R80, R36 ;  /* 0x000000501024723c */ /* 0x040fe20000001824 */
[----:B------:R-:W-:Y:S07]  /*3ae0*/  LDSM.16.M88.4 R80, [R204+0x14000] ;  /* 0x01400000cc50783b */ /* 0x000fee0000000200 */
[C---:B------:R-:W-:Y:S08]  /*3af0*/  HMMA.16816.F32 R48, R16.reuse, R84, R48 ;  /* 0x000000541030723c */ /* 0x040ff00000001830 */
[----:B------:R-:W-:Y:S01]  /*3b00*/  HMMA.16816.F32 R52, R16, R86, R52 ;  /* 0x000000561034723c */ /* 0x000fe20000001834 */
[----:B------:R-:W2:Y:S04]  /*3b10*/  LDSM.16.M88.4 R16, [R212+0x4000] ;  /* 0x00400000d410783b */ /* 0x000ea80000000200 */
[----:B------:R-:W-:Y:S03]  /*3b20*/  LDSM.16.M88.4 R84, [R209+0x2000] ;  /* 0x00200000d154783b */ /* 0x000fe60000000200 */
[C---:B------:R-:W-:Y:S01]  /*3b30*/  HMMA.16816.F32 R32, R8.reuse, R102, R32 ;  /* 0x000000660820723c */ /* 0x040fe20000001820 */
[----:B------:R-:W-:Y:S07]  /*3b40*/  LDSM.16.M88.4 R100, [R204+0x16000] ;  /* 0x01600000cc64783b */ /* 0x000fee0000000200 */
[C---:B------:R-:W-:Y:S08]  /*3b50*/  HMMA.16816.F32 R40, R8.reuse, R26, R40 ;  /* 0x0000001a0828723c */ /* 0x040ff00000001828 */
[C---:B---3--:R-:W-:Y:S08]  /*3b60*/  HMMA.16816.F32 R60, R8.reuse, R68, R60 ;  /* 0x00000044083c723c */ /* 0x048ff0000000183c */
[----:B------:R-:W-:Y:S01]  /*3b70*/  HMMA.16816.F32 R20, R8, R70, R20 ;  /* 0x000000460814723c */ /* 0x000fe20000001814 */
[----:B------:R-:W-:Y:S07]  /*3b80*/  LDSM.16.M88.4 R68, [R215+0x3800] ;  /* 0x00380000d744783b */ /* 0x000fee0000000200 */
[----:B-1----:R-:W-:Y:S08]  /*3b90*/  HMMA.16816.F32 R28, R12, R96, R28 ;  /* 0x000000600c1c723c */ /* 0x002ff0000000181c */
[C---:B------:R-:W-:Y:S01]  /*3ba0*/  HMMA.16816.F32 R36, R8.reuse, R24, R36 ;  /* 0x000000180824723c */ /* 0x040fe20000001824 */
[----:B------:R-:W1:Y:S07]  /*3bb0*/  LDSM.16.M88.4 R24, [R215+0x2800] ;  /* 0x00280000d718783b */ /* 0x000e6e0000000200 */
[C---:B----4-:R-:W-:Y:S08]  /*3bc0*/  HMMA.16816.F32 R48, R8.reuse, R56, R48 ;  /* 0x000000380830723c */ /* 0x050ff00000001830 */
[----:B------:R-:W-:Y:S01]  /*3bd0*/  HMMA.16816.F32 R52, R8, R58, R52 ;  /* 0x0000003a0834723c */ /* 0x000fe20000001834 */
[----:B------:R-:W3:Y:S04]  /*3be0*/  LDSM.16.M88.4 R8, [R214+0x4000] ;  /* 0x00400000d608783b */ /* 0x000ee80000000200 */
[----:B------:R-:W4:Y:S03]  /*3bf0*/  LDSM.16.M88.4 R56, [R215+0x3000] ;  /* 0x00300000d738783b */ /* 0x000f260000000200 */
[C---:B------:R-:W-:Y:S01]  /*3c00*/  HMMA.16816.F32 R32, R12.reuse, R98, R32 ;  /* 0x000000620c20723c */ /* 0x040fe20000001820 */
[----:B------:R-:W-:Y:S07]  /*3c10*/  LDSM.16.M88.4 R96, [R215+0x6000] ;  /* 0x00600000d760783b */ /* 0x000fee0000000200 */
[C---:B------:R-:W-:Y:S08]  /*3c20*/  HMMA.16816.F32 R40, R12.reuse, R46, R40 ;  /* 0x0000002e0c28723c */ /* 0x040ff00000001828 */
[C---:B-----5:R-:W-:Y:S08]  /*3c30*/  HMMA.16816.F32 R60, R12.reuse, R72, R60 ;  /* 0x000000480c3c723c */ /* 0x060ff0000000183c */
[----:B------:R-:W-:Y:S01]  /*3c40*/  HMMA.16816.F32 R20, R12, R74, R20 ;  /* 0x0000004a0c14723c */ /* 0x000fe20000001814 */
[----:B------:R-:W-:Y:S07]  /*3c50*/  LDSM.16.M88.4 R72, [R210+0x13800] ;  /* 0x01380000d248783b */ /* 0x000fee0000000200 */
[----:B--2---:R-:W-:Y:S08]  /*3c60*/  HMMA.16816.F32 R28, R16, R76, R28 ;  /* 0x0000004c101c723c */ /* 0x004ff0000000181c */
[C---:B------:R-:W-:Y:S01]  /*3c70*/  HMMA.16816.F32 R36, R12.reuse, R44, R36 ;  /* 0x0000002c0c24723c */ /* 0x040fe20000001824 */
[----:B------:R-:W2:Y:S07]  /*3c80*/  LDSM.16.M88.4 R44, [R210+0x12800] ;  /* 0x01280000d22c783b */ /* 0x000eae0000000200 */
[C---:B------:R-:W-:Y:S08]  /*3c90*/  HMMA.16816.F32 R48, R12.reuse, R64, R48 ;  /* 0x000000400c30723c */ /* 0x040ff00000001830 */
[----:B------:R-:W-:Y:S01]  /*3ca0*/  HMMA.16816.F32 R52, R12, R66, R52 ;  /* 0x000000420c34723c */ /* 0x000fe20000001834 */
[----:B------:R-:W5:Y:S04]  /*3cb0*/  LDSM.16.M88.4 R12, [R213+0x4000] ;  /* 0x00400000d50c783b */ /* 0x000f680000000200 */
[----:B------:R-:W2:Y:S03]  /*3cc0*/  LDSM.16.M88.4 R64, [R210+0x13000] ;  /* 0x01300000d240783b */ /* 0x000ea60000000200 */
[C---:B------:R-:W-:Y:S01]  /*3cd0*/  HMMA.16816.F32 R32, R16.reuse, R78, R32 ;  /* 0x0000004e1020723c */ /* 0x040fe20000001820 */
[----:B------:R-:W-:Y:S07]  /*3ce0*/  LDSM.16.M88.4 R76, [R204+0x15800] ;  /* 0x01580000cc4c783b */ /* 0x000fee0000000200 */
[C---:B-1----:R-:W-:Y:S08]  /*3cf0*/  HMMA.16816.F32 R40, R16.reuse, R26, R40 ;  /* 0x0000001a1028723c */ /* 0x042ff00000001828 */
[C---:B------:R-:W-:Y:S08]  /*3d00*/  HMMA.16816.F32 R60, R16.reuse, R68, R60 ;  /* 0x00000044103c723c */ /* 0x040ff0000000183c */
[----:B------:R-:W-:Y:S01]  /*3d10*/  HMMA.16816.F32 R20, R16, R70, R20 ;  /* 0x000000461014723c */ /* 0x000fe20000001814 */
[----:B------:R-:W-:Y:S07]  /*3d20*/  LDSM.16.M88.4 R68, [R209+0x3800] ;  /* 0x00380000d144783b */ /* 0x000fee0000000200 */
[----:B---3--:R-:W-:Y:S08]  /*3d30*/  HMMA.16816.F32 R28, R8, R88, R28 ;  /* 0x00000058081c723c */ /* 0x008ff0000000181c */
        /* <DEDUP_REMOVED lines=8> */
[C---:B--2---:R-:W-:Y:S08]  /*3dc0*/  HMMA.16816.F32 R40, R8.reuse, R46, R40 ;  /* 0x0000002e0828723c */ /* 0x044ff00000001828 */
[C---:B------:R-:W-:Y:S08]  /*3dd0*/  HMMA.16816.F32 R60, R8.reuse, R72, R60 ;  /* 0x00000048083c723c */ /* 0x040ff0000000183c */
[----:B------:R-:W-:Y:S01]  /*3de0*/  HMMA.16816.F32 R20, R8, R74, R20 ;  /* 0x0000004a0814723c */ /* 0x000fe20000001814 */
[----:B------:R-:W-:Y:S07]  /*3df0*/  LDSM.16.M88.4 R72, [R215+0x5800] ;  /* 0x00580000d748783b */ /* 0x000fee0000000200 */
[----:B-----5:R-:W-:Y:S08]  /*3e00*/  HMMA.16816.F32 R28, R12, R84, R28 ;  /* 0x000000540c1c723c */ /* 0x020ff0000000181c */
        /* <DEDUP_REMOVED lines=31> */
[----:B------:R-:W-:Y:S03]  /*4000*/  LDSM.16.M88.4 R64, [R209+0x5000] ;  /* 0x00500000d140783b */ /* 0x000fe60000000200 */
[C---:B------:R-:W-:Y:S01]  /*4010*/  HMMA.16816.F32 R32, R8.reuse, R94, R32 ;  /* 0x0000005e0820723c */ /* 0x040fe20000001820 */
[----:B------:R-:W-:Y:S07]  /*4020*/  LDSM.16.M88.4 R92, [R210+0x16000] ;  /* 0x01600000d25c783b */ /* 0x000fee0000000200 */
[C---:B-1----:R-:W-:Y:S08]  /*4030*/  HMMA.16816.F32 R40, R8.reuse, R26, R40 ;  /* 0x0000001a0828723c */ /* 0x042ff00000001828 */
[C---:B------:R-:W-:Y:S08]  /*4040*/  HMMA.16816.F32 R60, R8.reuse, R72, R60 ;  /* 0x00000048083c723c */ /* 0x040ff0000000183c */
[----:B------:R-:W-:Y:S01]  /*4050*/  HMMA.16816.F32 R20, R8, R74, R20 ;  /* 0x0000004a0814723c */ /* 0x000fe20000001814 */
[----:B------:R-:W-:Y:S07]  /*4060*/  LDSM.16.M88.4 R72, [R209+0x5800] ;  /* 0x00580000d148783b */ /* 0x000fee0000000200 */
[----:B---3--:R-:W-:Y:S08]  /*4070*/  HMMA.16816.F32 R28, R12, R88, R28 ;  /* 0x000000580c1c723c */ /* 0x008ff0000000181c */
[C---:B------:R-:W-:Y:S08]  /*4080*/  HMMA.16816.F32 R36, R8.reuse, R24, R36 ;  /* 0x000000180824723c */ /* 0x040ff00000001824 */
[C---:B----4-:R-:W-:Y:S08]  /*4090*/  HMMA.16816.F32 R48, R8.reuse, R56, R48 ;  /* 0x000000380830723c */ /* 0x050ff00000001830 */
[----:B------:R-:W-:Y:S01]  /*40a0*/  HMMA.16816.F32 R52, R8, R58, R52 ;  /* 0x0000003a0834723c */ /* 0x000fe20000001834 */
[----:B------:R-:W1:Y:S04]  /*40b0*/  LDSM.16.M88.4 R56, [R209+0x4800] ;  /* 0x00480000d138783b */ /* 0x000e680000000200 */
[----:B------:R-:W3:Y:S03]  /*40c0*/  LDSM.16.M88.4 R8, [R211+0xc000] ;  /* 0x00c00000d308783b */ /* 0x000ee60000000200 */
        /* <DEDUP_REMOVED lines=11> */
[----:B------:R-:W4:Y:S04]  /*4180*/  LDSM.16.M88.4 R12, [R212+0xc000] ;  /* 0x00c00000d40c783b */ /* 0x000f280000000200 */
[----:B------:R-:W5:Y:S03]  /*4190*/  LDSM.16.M88.4 R68, [R204+0x17000] ;  /* 0x01700000cc44783b */ /* 0x000f660000000200 */
[C---:B------:R-:W-:Y:S01]  /*41a0*/  HMMA.16816.F32 R32, R16.reuse, R86, R32 ;  /* 0x000000561020723c */ /* 0x040fe20000001820 */
[----:B------:R-:W-:Y:S07]  /*41b0*/  LDSM.16.M88.4 R84, [R210+0x17800] ;  /* 0x01780000d254783b */ /* 0x000fee0000000200 */
[C---:B-1----:R-:W-:Y:S08]  /*41c0*/  HMMA.16816.F32 R40, R16.reuse, R58, R40 ;  /* 0x0000003a1028723c */ /* 0x042ff00000001828 */
[----:B------:R-:W-:Y:S08]  /*41d0*/  HMMA.16816.F32 R60, R16, R72, R60 ;  /* 0x00000048103c723c */ /* 0x000ff0000000183c */
[----:B---3--:R-:W-:Y:S08]  /*41e0*/  HMMA.16816.F32 R20, R8, R100, R20 ;  /* 0x000000640814723c */ /* 0x008ff00000001814 */
[C---:B------:R-:W-:Y:S08]  /*41f0*/  HMMA.16816.F32 R28, R16.reuse, R56, R36 ;  /* 0x00000038101c723c */ /* 0x040ff00000001824 */
[C---:B------:R-:W-:Y:S01]  /*4200*/  HMMA.16816.F32 R36, R16.reuse, R74, R24 ;  /* 0x0000004a1024723c */ /* 0x040fe20000001818 */
[----:B------:R-:W1:Y:S07]  /*4210*/  LDSM.16.M88.4 R72, [R215+0x6800] ;  /* 0x00680000d748783b */ /* 0x000e6e0000000200 */
[C---:B------:R-:W-:Y:S08]  /*4220*/  HMMA.16816.F32 R48, R16.reuse, R64, R48 ;  /* 0x000000401030723c */ /* 0x040ff00000001830 */
[----:B------:R-:W-:Y:S01]  /*4230*/  HMMA.16816.F32 R52, R16, R66, R52 ;  /* 0x000000421034723c */ /* 0x000fe20000001834 */
[----:B------:R-:W3:Y:S04]  /*4240*/  LDSM.16.M88.4 R16, [R214+0xc000] ;  /* 0x00c00000d610783b */ /* 0x000ee80000000200 */
[----:B------:R-:W-:Y:S03]  /*4250*/  LDSM.16.M88.4 R64, [R210+0x16800] ;  /* 0x01680000d240783b */ /* 0x000fe60000000200 */
[C---:B------:R-:W-:Y:S08]  /*4260*/  HMMA.16816.F32 R32, R8.reuse, R102, R32 ;  /* 0x000000660820723c */ /* 0x040ff00000001820 */
[C---:B--2---:R-:W-:Y:S08]  /*4270*/  HMMA.16816.F32 R24, R8.reuse, R46, R40 ;  /* 0x0000002e0818723c */ /* 0x044ff00000001828 */
[----:B------:R-:W-:Y:S08]  /*4280*/  HMMA.16816.F32 R60, R8, R80, R60 ;  /* 0x00000050083c723c */ /* 0x000ff0000000183c */
[----:B----4-:R-:W-:Y:S08]  /*4290*/  HMMA.16816.F32 R20, R12, R96, R20 ;  /* 0x000000600c14723c */ /* 0x010ff00000001814 */
[C---:B------:R-:W-:Y:S08]  /*42a0*/  HMMA.16816.F32 R28, R8.reuse, R44, R28 ;  /* 0x0000002c081c723c */ /* 0x040ff0000000181c */
[C---:B-----5:R-:W-:Y:S08]  /*42b0*/  HMMA.16816.F32 R48, R8.reuse, R68, R48 ;  /* 0x000000440830723c */ /* 0x060ff00000001830 */
[C---:B------:R-:W-:Y:S01]  /*42c0*/  HMMA.16816.F32 R52, R8.reuse, R70, R52 ;  /* 0x000000460834723c */ /* 0x040fe20000001834 */
[----:B------:R-:W-:Y:S07]  /*42d0*/  LDSM.16.M88.4 R68, [R210+0x17000] ;  /* 0x01700000d244783b */ /* 0x000fee0000000200 */
[----:B------:R-:W-:Y:S01]  /*42e0*/  HMMA.16816.F32 R56, R8, R82, R36 ;  /* 0x000000520838723c */ /* 0x000fe20000001824 */
[----:B------:R-:W-:Y:S04]  /*42f0*/  LDSM.16.M88.4 R8, [R213+0xc000] ;  /* 0x00c00000d508783b */ /* 0x000fe80000000200 */
[----:B------:R-:W2:Y:S03]  /*4300*/  LDSM.16.M88.4 R80, [R209+0x6000] ;  /* 0x00600000d150783b */ /* 0x000ea60000000200 */
[C---:B------:R-:W-:Y:S08]  /*4310*/  HMMA.16816.F32 R44, R12.reuse, R98, R32 ;  /* 0x000000620c2c723c */ /* 0x040ff00000001820 */
[C---:B-1----:R-:W-:Y:S08]  /*4320*/  HMMA.16816.F32 R36, R12.reuse, R74, R24 ;  /* 0x0000004a0c24723c */ /* 0x042ff00000001818 */
[----:B------:R-:W-:Y:S08]  /*4330*/  HMMA.16816.F32 R24, R12, R88, R60 ;  /* 0x000000580c18723c */ /* 0x000ff0000000183c */
[----:B---3--:R-:W-:Y:S08]  /*4340*/  HMMA.16816.F32 R20, R16, R92, R20 ;  /* 0x0000005c1014723c */ /* 0x008ff00000001814 */
[C---:B------:R-:W-:Y:S08]  /*4350*/  HMMA.16816.F32 R40, R12.reuse, R72, R28 ;  /* 0x000000480c28723c */ /* 0x040ff0000000181c */
[C---:B------:R-:W-:Y:S08]  /*4360*/  HMMA.16816.F32 R32, R12.reuse, R76, R48 ;  /* 0x0000004c0c20723c */ /* 0x040ff00000001830 */
[C---:B------:R-:W-:Y:S08]  /*4370*/  HMMA.16816.F32 R28, R12.reuse, R78, R52 ;  /* 0x0000004e0c1c723c */ /* 0x040ff00000001834 */
[----:B------:R-:W-:Y:S08]  /*4380*/  HMMA.16816.F32 R56, R12, R90, R56 ;  /* 0x0000005a0c38723c */ /* 0x000ff00000001838 */
[C---:B------:R-:W-:Y:S08]  /*4390*/  HMMA.16816.F32 R12, R16.reuse, R94, R44 ;  /* 0x0000005e100c723c */ /* 0x040ff0000000182c */
[----:B------:R-:W-:Y:S08]  /*43a0*/  HMMA.16816.F32 R52, R16, R84, R24 ;  /* 0x000000541034723c */ /* 0x000ff00000001818 */
[----:B--2---:R-:W-:Y:S01]  /*43b0*/  HMMA.16816.F32 R24, R8, R80, R20 ;  /* 0x000000500818723c */ /* 0x004fe20000001814 */
[----:B------:R-:W1:Y:S07]  /*43c0*/  LDSM.16.M88.4 R20, [R209+0x6800] ;  /* 0x00680000d114783b */ /* 0x000e6e0000000200 */
[C---:B------:R-:W-:Y:S08]  /*43d0*/  HMMA.16816.F32 R44, R16.reuse, R68, R32 ;  /* 0x00000044102c723c */ /* 0x040ff00000001820 */
[C---:B------:R-:W-:Y:S08]  /*43e0*/  HMMA.16816.F32 R68, R16.reuse, R70, R28 ;  /* 0x000000461044723c */ /* 0x040ff0000000181c */
[----:B------:R-:W-:Y:S08]  /*43f0*/  HMMA.16816.F32 R40, R16, R64, R40 ;  /* 0x000000401028723c */ /* 0x000ff00000001828 */
[----:B------:R-:W-:Y:S07]  /*4400*/  HMMA.16816.F32 R28, R8, R82, R12 ;  /* 0x00000052081c723c */ /* 0x000fee000000180c */
[----:B------:R-:W-:Y:S01]  /*4410*/  IADD3 R12, R6, UR4, RZ ;  /* 0x00000004060c7c10 */ /* 0x000fe2000fffe0ff */
[----:B------:R-:W-:Y:S01]  /*4420*/  HMMA.16816.F32 R36, R16, R66, R36 ;  /* 0x000000421024723c */ /* 0x000fe20000001824 */
[----:B------:R-:W-:-:S02]  /*4430*/  IADD3 R13, R5, UR5, RZ ;  /* 0x00000005050d7c10 */ /* 0x000fc4000fffe0ff */
[----:B------:R-:W-:Y:S02]  /*4440*/  IADD3 R5, R2, 0x1, RZ ;  /* 0x0000000102057810 */ /* 0x000fe40007ffe0ff */
[----:B------:R-:W-:Y:S02]  /*4450*/  IADD3 R6, R6, UR5, RZ ;  /* 0x0000000506067c10 */ /* 0x000fe4000fffe0ff */
[----:B------:R-:W-:Y:S01]  /*4460*/  IMNMX R234, R12, UR16, PT ;  /* 0x000000100cea7c17 */ /* 0x000fe2000b800200 */
[----:B------:R-:W-:Y:S01]  /*4470*/  HMMA.16816.F32 R32, R16, R86, R56 ;  /* 0x000000561020723c */ /* 0x000fe20000001838 */
[----:B------:R-:W2:Y:S01]  /*4480*/  LDSM.16.M88.4 R16, [R209+0x7000] ;  /* 0x00700000d110783b */ /* 0x000ea20000000200 */
[----:B------:R-:W-:Y:S02]  /*4490*/  IMNMX R233, RZ, R13, !PT ;  /* 0x0000000dffe97217 */ /* 0x000fe40007800200 */
[----:B------:R-:W-:Y:S02]  /*44a0*/  IMNMX R232, RZ, R6, !PT ;  /* 0x00000006ffe87217 */ /* 0x000fe40007800200 */
[----:B------:R-:W-:-:S02]  /*44b0*/  ISETP.GE.AND P6, PT, R5, R235, PT ;  /* 0x000000eb0500720c */ /* 0x000fc40003fc6270 */
[C---:B------:R-:W-:Y:S01]  /*44c0*/  ISETP.GE.AND P1, PT, R5.reuse, R234, PT ;  /* 0x000000ea0500720c */ /* 0x040fe20003f26270 */
[C---:B-1----:R-:W-:Y:S01]  /*44d0*/  HMMA.16816.F32 R12, R8.reuse, R20, R40 ;  /* 0x00000014080c723c */ /* 0x042fe20000001828 */
[CC--:B------:R-:W-:Y:S02]  /*44e0*/  ISETP.LT.OR P6, PT, R5.reuse, R233.reuse, P6 ;  /* 0x000000e90500720c */ /* 0x0c0fe400037c1670 */
[----:B------:R-:W-:Y:S02]  /*44f0*/  ISETP.LT.OR P1, PT, R5, R232, P1 ;  /* 0x000000e80500720c */ /* 0x000fe40000f21670 */
[C---:B------:R-:W-:Y:S02]  /*4500*/  ISETP.LT.OR P3, PT, R2.reuse, R233, P3 ;  /* 0x000000e90200720c */ /* 0x040fe40001f61670 */
[C---:B------:R-:W-:Y:S01]  /*4510*/  IADD3 R6, R2.reuse, 0x8, RZ ;  /* 0x0000000802067810 */ /* 0x040fe20007ffe0ff */
[----:B------:R-:W-:Y:S01]  /*4520*/  HMMA.16816.F32 R20, R8, R22, R36 ;  /* 0x000000160814723c */ /* 0x000fe20000001824 */
        /* <DEDUP_REMOVED lines=10> */
[----:B------:R-:W-:Y:S02]  /*45d0*/  FSEL R41, R28, -INF , !P0 ;  /* 0xff8000001c297808 */ /* 0x000fe40004000000 */
[----:B------:R-:W-:Y:S02]  /*45e0*/  FSEL R38, R30, -INF , !P4 ;  /* 0xff8000001e267808 */ /* 0x000fe40006000000 */
[----:B------:R-:W-:-:S02]  /*45f0*/  FSEL R36, R29, -INF , !P5 ;  /* 0xff8000001d247808 */ /* 0x000fc40006800000 */
[----:B------:R-:W-:Y:S02]  /*4600*/  FSEL R37, R31, -INF , !P3 ;  /* 0xff8000001f257808 */ /* 0x000fe40005800000 */
[----:B------:R-:W1:Y:S01]  /*4610*/  LDSM.16.M88.4 R28, [R209+0x7800] ;  /* 0x00780000d11c783b */ /* 0x000e620000000200 */
[----:B------:R-:W-:Y:S01]  /*4620*/  ISETP.GE.AND P2, PT, R2, R234, PT ;  /* 0x000000ea0200720c */ /* 0x000fe20003f46270 */
[----:B------:R-:W-:-:S04]  /*4630*/  DEPBAR.LE SB0, 0x0 ;  /* 0x000080000000791a */ /* 0x000fc80000000000 */
[----:B------:R-:W-:Y:S01]  /*4640*/  BAR.SYNC.DEFER_BLOCKING 0x0 ;  /* 0x0000000000007b1d */ /* 0x000fe20000010000 */
[C---:B------:R-:W-:Y:S02]  /*4650*/  ISETP.LT.OR P2, PT, R2.reuse, R232, P2 ;  /* 0x000000e80200720c */ /* 0x040fe40001741670 */
[C---:B------:R-:W-:Y:S02]  /*4660*/  IADD3 R6, R2.reuse, 0x10, RZ ;  /* 0x0000001002067810 */ /* 0x040fe40007ffe0ff */
[----:B------:R-:W-:Y:S02]  /*4670*/  IADD3 R5, R2, 0x11, RZ ;  /* 0x0000001102057810 */ /* 0x000fe40007ffe0ff */
[----:B------:R-:W-:Y:S02]  /*4680*/  FSEL R42, R26, -INF , !P2 ;  /* 0xff8000001a2a7808 */ /* 0x000fe40005000000 */
[----:B------:R-:W-:Y:S02]  /*4690*/  FSEL R40, R25, -INF , !P6 ;  /* 0xff80000019287808 */ /* 0x000fe40007000000 */
[----:B------:R-:W-:-:S02]  /*46a0*/  FSEL R43, R27, -INF , !P1 ;  /* 0xff8000001b2b7808 */ /* 0x000fc40004800000 */
[CC--:B------:R-:W-:Y:S01]  /*46b0*/  ISETP.GE.AND P2, PT, R6.reuse, R235.reuse, PT ;  /* 0x000000eb0600720c */ /* 0x0c0fe20003f46270 */
[C---:B--2---:R-:W-:Y:S01]  /*46c0*/  HMMA.16816.F32 R24, R8.reuse, R16, R44 ;  /* 0x000000100818723c */ /* 0x044fe2000000182c */
[C---:B------:R-:W-:Y:S02]  /*46d0*/  ISETP.GE.AND P6, PT, R5.reuse, R235, PT ;  /* 0x000000eb0500720c */ /* 0x040fe40003fc6270 */
[CC--:B------:R-:W-:Y:S02]  /*46e0*/  ISETP.GE.AND P1, PT, R6.reuse, R234.reuse, PT ;  /* 0x000000ea0600720c */ /* 0x0c0fe40003f26270 */
[----:B------:R-:W-:Y:S02]  /*46f0*/  ISETP.GE.AND P0, PT, R5, R234, PT ;  /* 0x000000ea0500720c */ /* 0x000fe40003f06270 */
[C---:B------:R-:W-:Y:S01]  /*4700*/  ISETP.LT.OR P2, PT, R6.reuse, R233, P2 ;  /* 0x000000e90600720c */ /* 0x040fe20001741670 */
[----:B------:R-:W-:Y:S01]  /*4710*/  HMMA.16816.F32 R16, R8, R18, R68 ;  /* 0x000000120810723c */ /* 0x000fe20000001844 */
        /* <DEDUP_REMOVED lines=8> */
[CC--:B------:R-:W-:Y:S02]  /*47a0*/  ISETP.GE.AND P4, PT, R6.reuse, R234.reuse, PT ;  /* 0x000000ea0600720c */ /* 0x0c0fe40003f86270 */
[C---:B------:R-:W-:Y:S02]  /*47b0*/  ISETP.GE.AND P2, PT, R5.reuse, R234, PT ;  /* 0x000000ea0500720c */ /* 0x040fe40003f46270 */
[CC--:B------:R-:W-:Y:S02]  /*47c0*/  ISETP.LT.OR P3, PT, R6.reuse, R233.reuse, P3 ;  /* 0x000000e90600720c */ /* 0x0c0fe40001f61670 */
[----:B------:R-:W-:Y:S02]  /*47d0*/  ISETP.LT.OR P4, PT, R6, R232, P4 ;  /* 0x000000e80600720c */ /* 0x000fe40002781670 */
[----:B------:R-:W-:-:S02]  /*47e0*/  ISETP.LT.OR P5, PT, R5, R233, P5 ;  /* 0x000000e90500720c */ /* 0x000fc40002fa1670 */
[----:B------:R-:W-:Y:S02]  /*47f0*/  ISETP.LT.OR P2, PT, R5, R232, P2 ;  /* 0x000000e80500720c */ /* 0x000fe40001741670 */
[C---:B------:R-:W-:Y:S02]  /*4800*/  IADD3 R6, R2.reuse, 0x20, RZ ;  /* 0x0000002002067810 */ /* 0x040fe40007ffe0ff */
[----:B------:R-:W-:Y:S02]  /*4810*/  IADD3 R5, R2, 0x21, RZ ;  /* 0x0000002102057810 */ /* 0x000fe40007ffe0ff */
[----:B------:R-:W-:Y:S02]  /*4820*/  FSEL R109, R14, -INF , !P1 ;  /* 0xff8000000e6d7808 */ /* 0x000fe40004800000 */
[----:B------:R-:W-:Y:S02]  /*4830*/  FSEL R93, R13, -INF , !P6 ;  /* 0xff8000000d5d7808 */ /* 0x000fe40007000000 */
[----:B------:R-:W-:-:S02]  /*4840*/  FSEL R111, R15, -INF , !P0 ;  /* 0xff8000000f6f7808 */ /* 0x000fc40004000000 */
[----:B------:R-:W-:Y:S01]  /*4850*/  FSEL R95, R20, -INF , !P3 ;  /* 0xff800000145f7808 */ /* 0x000fe20005800000 */
[C---:B-1----:R-:W-:Y:S01]  /*4860*/  HMMA.16816.F32 R12, R8.reuse, R28, R52 ;  /* 0x0000001c080c723c */ /* 0x042fe20000001834 */
[CC--:B------:R-:W-:Y:S02]  /*4870*/  ISETP.GE.AND P1, PT, R6.reuse, R235.reuse, PT ;  /* 0x000000eb0600720c */ /* 0x0c0fe40003f26270 */
[C---:B------:R-:W-:Y:S02]  /*4880*/  ISETP.GE.AND P6, PT, R5.reuse, R235, PT ;  /* 0x000000eb0500720c */ /* 0x040fe40003fc6270 */
[CC--:B------:R-:W-:Y:S02]  /*4890*/  ISETP.GE.AND P0, PT, R6.reuse, R234.reuse, PT ;  /* 0x000000ea0600720c */ /* 0x0c0fe40003f06270 */
[----:B------:R-:W-:Y:S01]  /*48a0*/  ISETP.GE.AND P3, PT, R5, R234, PT ;  /* 0x000000ea0500720c */ /* 0x000fe20003f66270 */
[----:B------:R-:W-:Y:S01]  /*48b0*/  HMMA.16816.F32 R8, R8, R30, R32 ;  /* 0x0000001e0808723c */ /* 0x000fe20000001820 */
        /* <DEDUP_REMOVED lines=10> */
[-C--:B------:R-:W-:Y:S02]  /*4960*/  ISETP.GE.AND P2, PT, R6, R235.reuse, PT ;  /* 0x000000eb0600720c */ /* 0x080fe40003f46270 */
[C---:B------:R-:W-:Y:S02]  /*4970*/  ISETP.GE.AND P5, PT, R5.reuse, R235, PT ;  /* 0x000000eb0500720c */ /* 0x040fe40003fa6270 */
[----:B------:R-:W-:-:S02]  /*4980*/  ISETP.GE.AND P1, PT, R5, R234, PT ;  /* 0x000000ea0500720c */ /* 0x000fc40003f26270 */
[C---:B------:R-:W-:Y:S02]  /*4990*/  ISETP.GE.AND P4, PT, R6.reuse, R234, PT ;  /* 0x000000ea0600720c */ /* 0x040fe40003f86270 */
[CC--:B------:R-:W-:Y:S02]  /*49a0*/  ISETP.LT.OR P2, PT, R6.reuse, R233.reuse, P2 ;  /* 0x000000e90600720c */ /* 0x0c0fe40001741670 */
[C---:B------:R-:W-:Y:S02]  /*49b0*/  ISETP.LT.OR P5, PT, R5.reuse, R233, P5 ;  /* 0x000000e90500720c */ /* 0x040fe40002fa1670 */
[-C--:B------:R-:W-:Y:S02]  /*49c0*/  ISETP.LT.OR P1, PT, R5, R232.reuse, P1 ;  /* 0x000000e80500720c */ /* 0x080fe40000f21670 */
[----:B------:R-:W-:Y:S02]  /*49d0*/  ISETP.LT.OR P4, PT, R6, R232, P4 ;  /* 0x000000e80600720c */ /* 0x000fe40002781670 */
[----:B------:R-:W-:-:S02]  /*49e0*/  IADD3 R5, R2, 0x31, RZ ;  /* 0x0000003102057810 */ /* 0x000fc40007ffe0ff */
[----:B------:R-:W-:Y:S02]  /*49f0*/  IADD3 R6, R2, 0x30, RZ ;  /* 0x0000003002067810 */ /* 0x000fe40007ffe0ff */
[----:B------:R-:W-:Y:S02]  /*4a00*/  FSEL R135, R25, -INF , !P6 ;  /* 0xff80000019877808 */ /* 0x000fe40007000000 */
[----:B------:R-:W-:Y:S02]  /*4a10*/  FSEL R181, R16, -INF , !P2 ;  /* 0xff80000010b57808 */ /* 0x000fe40005000000 */
[----:B------:R-:W-:Y:S02]  /*4a20*/  FSEL R183, R26, -INF , !P0 ;  /* 0xff8000001ab77808 */ /* 0x000fe40004000000 */
[C---:B------:R-:W-:Y:S02]  /*4a30*/  ISETP.GE.AND P6, PT, R5.reuse, R235, PT ;  /* 0x000000eb0500720c */ /* 0x040fe40003fc6270 */
[----:B------:R-:W-:-:S02]  /*4a40*/  ISETP.GE.AND P2, PT, R5, R234, PT ;  /* 0x000000ea0500720c */ /* 0x000fc40003f46270 */
[C---:B------:R-:W-:Y:S02]  /*4a50*/  ISETP.GE.AND P0, PT, R6.reuse, R235, PT ;  /* 0x000000eb0600720c */ /* 0x040fe40003f06270 */
[CC--:B------:R-:W-:Y:S02]  /*4a60*/  ISETP.LT.OR P6, PT, R5.reuse, R233.reuse, P6 ;  /* 0x000000e90500720c */ /* 0x0c0fe400037c1670 */
[----:B------:R-:W-:Y:S02]  /*4a70*/  ISETP.LT.OR P2, PT, R5, R232, P2 ;  /* 0x000000e80500720c */ /* 0x000fe40001741670 */
[----:B------:R-:W-:Y:S02]  /*4a80*/  ISETP.LT.OR P0, PT, R6, R233, P0 ;  /* 0x000000e90600720c */ /* 0x000fe40000701670 */
[C---:B------:R-:W-:Y:S02]  /*4a90*/  IADD3 R5, R2.reuse, 0x38, RZ ;  /* 0x0000003802057810 */ /* 0x040fe40007ffe0ff */
[----:B------:R-:W-:-:S02]  /*4aa0*/  IADD3 R2, R2, 0x39, RZ ;  /* 0x0000003902027810 */ /* 0x000fc40007ffe0ff */
[----:B------:R-:W-:Y:S02]  /*4ab0*/  FSEL R252, R12, -INF , !P0 ;  /* 0xff8000000cfc7808 */ /* 0x000fe40004000000 */
[C---:B------:R-:W-:Y:S02]  /*4ac0*/  ISETP.GE.AND P0, PT, R2.reuse, R234, PT ;  /* 0x000000ea0200720c */ /* 0x040fe40003f06270 */
[----:B------:R-:W-:Y:S02]  /*4ad0*/  FSEL R201, R27, -INF , !P3 ;  /* 0xff8000001bc97808 */ /* 0x000fe40005800000 */
[----:B------:R-:W-:Y:S02]  /*4ae0*/  ISETP.LT.OR P0, PT, R2, R232, P0 ;  /* 0x000000e80200720c */ /* 0x000fe40000701670 */
[----:B------:R-:W-:Y:S02]  /*4af0*/  FSEL R182, R18, -INF , !P4 ;  /* 0xff80000012b67808 */ /* 0x000fe40006000000 */
[----:B------:R-:W-:-:S02]  /*4b00*/  FSEL R179, R11, -INF , !P0 ;  /* 0xff8000000bb37808 */ /* 0x000fc40004000000 */
[----:B------:R-:W-:Y:S02]  /*4b10*/  PLOP3.LUT P0, PT, PT, PT, UP0, 0x80, 0x0 ;  /* 0x000000000000781c */ /* 0x000fe40003f0f008 */
[----:B------:R-:W-:Y:S02]  /*4b20*/  FSEL R134, R17, -INF , !P5 ;  /* 0xff80000011867808 */ /* 0x000fe40006800000 */
[----:B------:R-:W-:Y:S02]  /*4b30*/  FSEL R200, R19, -INF , !P1 ;  /* 0xff80000013c87808 */ /* 0x000fe40004800000 */
[----:B------:R-:W-:Y:S02]  /*4b40*/  ISETP.GE.AND P3, PT, R6, R234, PT ;  /* 0x000000ea0600720c */ /* 0x000fe40003f66270 */
[-C--:B------:R-:W-:Y:S02]  /*4b50*/  ISETP.GE.AND P5, PT, R5, R235.reuse, PT ;  /* 0x000000eb0500720c */ /* 0x080fe40003fa6270 */
[----:B------:R-:W-:-:S02]  /*4b60*/  ISETP.GE.AND P4, PT, R2, R235, PT ;  /* 0x000000eb0200720c */ /* 0x000fc40003f86270 */
[C---:B------:R-:W-:Y:S02]  /*4b70*/  ISETP.GE.AND P1, PT, R5.reuse, R234, PT ;  /* 0x000000ea0500720c */ /* 0x040fe40003f26270 */
[-C--:B------:R-:W-:Y:S02]  /*4b80*/  ISETP.LT.OR P3, PT, R6, R232.reuse, P3 ;  /* 0x000000e80600720c */ /* 0x080fe40001f61670 */
[CC--:B------:R-:W-:Y:S02]  /*4b90*/  ISETP.LT.OR P5, PT, R5.reuse, R233.reuse, P5 ;  /* 0x000000e90500720c */ /* 0x0c0fe40002fa1670 */
[----:B------:R-:W-:Y:S02]  /*4ba0*/  ISETP.LT.OR P1, PT, R5, R232, P1 ;  /* 0x000000e80500720c */ /* 0x000fe40000f21670 */
[----:B------:R-:W-:Y:S02]  /*4bb0*/  ISETP.LT.OR P4, PT, R2, R233, P4 ;  /* 0x000000e90200720c */ /* 0x000fe40002781670 */
[----:B------:R-:W-:-:S02]  /*4bc0*/  FSEL R186, R14, -INF , !P3 ;  /* 0xff8000000eba7808 */ /* 0x000fc40005800000 */
[----:B------:R-:W-:Y:S02]  /*4bd0*/  FSEL R149, R13, -INF , !P6 ;  /* 0xff8000000d957808 */ /* 0x000fe40007000000 */
        /* <DEDUP_REMOVED lines=42> */
[----:B------:R1:W-:Y:S01]  /*4e80*/  @!P4 LDGSTS.E.BYPASS.LTC128B.128 [R231+0x14000], [R16.64+0x100] ;  /* 0x1400010010e7cfae */ /* 0x0003e2000b901d52 */
[----:B------:R-:W-:-:S03]  /*4e90*/  @!P4 LEA R6, P1, R2, c[0x0][0x168], 0x1 ;  /* 0x00005a000206ca11 */ /* 0x000fc600078208ff */
        /* <DEDUP_REMOVED lines=31> */
.L_x_454:
[----:B------:R-:W-:Y:S05]  /*5090*/  BSYNC B0 ;  /* 0x0000000000007941 */ /* 0x000fea0003800000 */
.L_x_453:
[----:B------:R-:W0:Y:S02]  /*50a0*/  LDGDEPBAR ;  /* 0x00000000000079af */ /* 0x000e240000000000 */
.L_x_452:
        /* <DEDUP_REMOVED lines=9> */
[----:B-1----:R-:W-:Y:S03]  /*5140*/  LDSM.16.MT88.4 R16, [R206+0x18000] ;  /* 0x01800000ce10783b */ /* 0x002fe60000004200 */
        /* <DEDUP_REMOVED lines=44> */
[----:B------:R1:W-:Y:S02]  /*5410*/  MUFU.EX2 R9, R5 ;  /* 0x0000000500097308 */ /* 0x0003e40000000800 */
[----:B------:R-:W-:-:S06]  /*5420*/  FSETP.NEU.FTZ.AND P1, PT, R132, -INF , PT ;  /* 0xff8000008400780b */ /* 0x000fcc0003f3d000 */
[----:B------:R2:W3:Y:S01]  /*5430*/  MUFU.EX2 R193, R2 ;  /* 0x0000000200c17308 */ /* 0x0004e20000000800 */
[----:B-1----:R-:W-:-:S07]  /*5440*/  FFMA.FTZ R5, R41, c[0x0][0x23c], -R8 ;  /* 0x00008f0029057a23 */ /* 0x002fce0000010808 */
[----:B------:R1:W-:Y:S01]  /*5450*/  MUFU.EX2 R151, R5 ;  /* 0x0000000500977308 */ /* 0x0003e20000000800 */
[----:B--2---:R-:W-:Y:S01]  /*5460*/  FMUL.FTZ R2, R132, c[0x0][0x23c] ;  /* 0x00008f0084027a20 */ /* 0x004fe20000410000 */
[----:B---3--:R-:W-:-:S04]  /*5470*/  F2FP.PACK_AB R4, R193, R9 ;  /* 0x00000009c104723e */ /* 0x008fc800000000ff */
[----:B------:R-:W-:-:S05]  /*5480*/  FSEL R2, R2, RZ, P1 ;  /* 0x000000ff02027208 */ /* 0x000fca0000800000 */
[----:B------:R-:W-:Y:S02]  /*5490*/  FFMA.FTZ R3, R43, c[0x0][0x23c], -R2 ;  /* 0x00008f002b037a23 */ /* 0x000fe40000010802 */
[----:B-1----:R-:W-:Y:S02]  /*54a0*/  FFMA.FTZ R5, R36, c[0x0][0x23c], -R8 ;  /* 0x00008f0024057a23 */ /* 0x002fe40000010808 */
[----:B------:R1:W-:Y:S08]  /*54b0*/  MUFU.EX2 R194, R3 ;  /* 0x0000000300c27308 */ /* 0x0003f00000000800 */
[----:B------:R2:W3:Y:S01]  /*54c0*/  MUFU.EX2 R10, R5 ;  /* 0x00000005000a7308 */ /* 0x0004e20000000800 */
[----:B-1----:R-:W-:-:S07]  /*54d0*/  FFMA.FTZ R3, R38, c[0x0][0x23c], -R2 ;  /* 0x00008f0026037a23 */ /* 0x002fce0000010802 */
[----:B------:R1:W-:Y:S01]  /*54e0*/  MUFU.EX2 R187, R3 ;  /* 0x0000000300bb7308 */ /* 0x0003e20000000800 */
[--C-:B--2---:R-:W-:Y:S01]  /*54f0*/  FFMA.FTZ R5, R42, c[0x0][0x23c], -R2.reuse ;  /* 0x00008f002a057a23 */ /* 0x104fe20000010802 */
[----:B---3--:R-:W-:Y:S01]  /*5500*/  F2FP.PACK_AB R6, R10, R151 ;  /* 0x000000970a06723e */ /* 0x008fe200000000ff */
[----:B------:R-:W2:Y:S05]  /*5510*/  LDSM.16.MT88.4 R40, [R205+0x1a000] ;  /* 0x01a00000cd28783b */ /* 0x000eaa0000004200 */
[----:B------:R-:W3:Y:S01]  /*5520*/  MUFU.EX2 R176, R5 ;  /* 0x0000000500b07308 */ /* 0x000ee20000000800 */
[----:B-1----:R-:W-:Y:S02]  /*5530*/  FFMA.FTZ R3, R37, c[0x0][0x23c], -R2 ;  /* 0x00008f0025037a23 */ /* 0x002fe40000010802 */
[----:B------:R-:W-:Y:S05]  /*5540*/  LDSM.16.MT88.4 R36, [R206+0x1a000] ;  /* 0x01a00000ce24783b */ /* 0x000fea0000004200 */
[----:B------:R-:W1:Y:S01]  /*5550*/  MUFU.EX2 R150, R3 ;  /* 0x0000000300967308 */ /* 0x000e620000000800 */
[----:B---3--:R-:W-:-:S02]  /*5560*/  F2FP.PACK_AB R5, R194, R176 ;  /* 0x000000b0c205723e */ /* 0x008fc400000000ff */
[----:B-1----:R-:W-:-:S07]  /*5570*/  F2FP.PACK_AB R7, R150, R187 ;  /* 0x000000bb9607723e */ /* 0x002fce00000000ff */
[C---:B------:R-:W-:Y:S08]  /*5580*/  HMMA.16816.F32 R68, R4.reuse, R20, RZ ;  /* 0x000000140444723c */ /* 0x040ff000000018ff */
[C---:B--2---:R-:W-:Y:S08]  /*5590*/  HMMA.16816.F32 R60, R4.reuse, R40, RZ ;  /* 0x00000028043c723c */ /* 0x044ff000000018ff */
[C---:B------:R-:W-:Y:S01]  /*55a0*/  HMMA.16816.F32 R80, R4.reuse, R42, RZ ;  /* 0x0000002a0450723c */ /* 0x040fe200000018ff */
[----:B------:R-:W1:Y:S07]  /*55b0*/  LDSM.16.MT88.4 R40, [R207+0x1c000] ;  /* 0x01c00000cf28783b */ /* 0x000e6e0000004200 */
[C---:B------:R-:W-:Y:S01]  /*55c0*/  HMMA.16816.F32 R96, R4.reuse, R22, RZ ;  /* 0x000000160460723c */ /* 0x040fe200000018ff */
[----:B------:R-:W2:Y:S07]  /*55d0*/  LDSM.16.MT88.4 R20, [R205+0x1c000] ;  /* 0x01c00000cd14783b */ /* 0x000eae0000004200 */
[C---:B------:R-:W-:Y:S08]  /*55e0*/  HMMA.16816.F32 R64, R4.reuse, R16, RZ ;  /* 0x000000100440723c */ /* 0x040ff000000018ff */
[C---:B------:R-:W-:Y:S01]  /*55f0*/  HMMA.16816.F32 R88, R4.reuse, R18, RZ ;  /* 0x000000120458723c */ /* 0x040fe200000018ff */
[----:B------:R-:W3:Y:S07]  /*5600*/  LDSM.16.MT88.4 R16, [R206+0x1c000] ;  /* 0x01c00000ce10783b */ /* 0x000eee0000004200 */
[C---:B------:R-:W-:Y:S08]  /*5610*/  HMMA.16816.F32 R104, R4.reuse, R12, RZ ;  /* 0x0000000c0468723c */ /* 0x040ff000000018ff */
[C---:B------:R-:W-:Y:S01]  /*5620*/  HMMA.16816.F32 R112, R4.reuse, R14, RZ ;  /* 0x0000000e0470723c */ /* 0x040fe200000018ff */
[----:B------:R-:W4:Y:S07]  /*5630*/  LDSM.16.MT88.4 R12, [R208+0x1c000] ;  /* 0x01c00000d00c783b */ /* 0x000f2e0000004200 */
[C---:B------:R-:W-:Y:S08]  /*5640*/  HMMA.16816.F32 R100, R4.reuse, R28, RZ ;  /* 0x0000001c0464723c */ /* 0x040ff000000018ff */
[C---:B------:R-:W-:Y:S01]  /*5650*/  HMMA.16816.F32 R84, R4.reuse, R30, RZ ;  /* 0x0000001e0454723c */ /* 0x040fe200000018ff */
[----:B------:R-:W5:Y:S07]  /*5660*/  LDSM.16.MT88.4 R28, [R205+0x1e000] ;  /* 0x01e00000cd1c783b */ /* 0x000f6e0000004200 */
[C---:B-1----:R-:W-:Y:S01]  /*5670*/  HMMA.16816.F32 R156, R4.reuse, R40, RZ ;  /* 0x00000028049c723c */ /* 0x042fe200000018ff */
[----:B------:R1:W-:Y:S06]  /*5680*/  MUFU.EX2 R41, R0 ;  /* 0x0000000000297308 */ /* 0x0003ec0000000800 */
[----:B------:R-:W-:Y:S01]  /*5690*/  IMAD.MOV.U32 R40, RZ, RZ, R192 ;  /* 0x000000ffff287224 */ /* 0x000fe200078e00c0 */
[C---:B--2---:R-:W-:Y:S08]  /*56a0*/  HMMA.16816.F32 R116, R4.reuse, R20, RZ ;  /* 0x000000140474723c */ /* 0x044ff000000018ff */
[C---:B------:R-:W-:Y:S01]  /*56b0*/  HMMA.16816.F32 R120, R4.reuse, R22, RZ ;  /* 0x000000160478723c */ /* 0x040fe200000018ff */
[--C-:B-1----:R-:W-:Y:S01]  /*56c0*/  FFMA.FTZ R0, R93, c[0x0][0x23c], -R8.reuse ;  /* 0x00008f005d007a23 */ /* 0x102fe20000010808 */
[----:B------:R-:W1:Y:S03]  /*56d0*/  LDSM.16.MT88.4 R20, [R206+0x1e000] ;  /* 0x01e00000ce14783b */ /* 0x000e660000004200 */
[----:B------:R2:W-:Y:S03]  /*56e0*/  MUFU.EX2 R202, R0 ;  /* 0x0000000000ca7308 */ /* 0x0005e60000000800 */
[C---:B---3--:R-:W-:Y:S08]  /*56f0*/  HMMA.16816.F32 R124, R4.reuse, R16, RZ ;  /* 0x00000010047c723c */ /* 0x048ff000000018ff */
[----:B------:R-:W-:Y:S01]  /*5700*/  HMMA.16816.F32 R128, R4, R18, RZ ;  /* 0x000000120480723c */ /* 0x000fe200000018ff */
[----:B------:R-:W3:Y:S01]  /*5710*/  LDSM.16.MT88.4 R16, [R208+0x1e000] ;  /* 0x01e00000d010783b */ /* 0x000ee20000004200 */
[----:B--2---:R-:W-:-:S06]  /*5720*/  FFMA.FTZ R0, R95, c[0x0][0x23c], -R8 ;  /* 0x00008f005f007a23 */ /* 0x004fcc0000010808 */
[C---:B----4-:R-:W-:Y:S01]  /*5730*/  HMMA.16816.F32 R136, R4.reuse, R12, RZ ;  /* 0x0000000c0488723c */ /* 0x050fe200000018ff */
[----:B------:R2:W4:Y:S07]  /*5740*/  MUFU.EX2 R172, R0 ;  /* 0x0000000000ac7308 */ /* 0x00052e0000000800 */
[C---:B------:R-:W-:Y:S01]  /*5750*/  HMMA.16816.F32 R144, R4.reuse, R14, RZ ;  /* 0x0000000e0490723c */ /* 0x040fe200000018ff */
[----:B------:R-:W1:Y:S07]  /*5760*/  LDSM.16.MT88.4 R12, [R207+0x1e000] ;  /* 0x01e00000cf0c783b */ /* 0x000e6e0000004200 */
[----:B-----5:R-:W-:Y:S01]  /*5770*/  HMMA.16816.F32 R140, R4, R28, RZ ;  /* 0x0000001c048c723c */ /* 0x020fe200000018ff */
[----:B--2---:R-:W-:-:S04]  /*5780*/  FFMA.FTZ R0, R92, c[0x0][0x23c], -R8 ;  /* 0x00008f005c007a23 */ /* 0x004fc80000010808 */
[----:B------:R2:W-:Y:S03]  /*5790*/  MUFU.EX2 R3, R0 ;  /* 0x0000000000037308 */ /* 0x0005e60000000800 */
[C---:B------:R-:W-:Y:S01]  /*57a0*/  HMMA.16816.F32 R160, R4.reuse, R30, RZ ;  /* 0x0000001e04a0723c */ /* 0x040fe200000018ff */
[----:B------:R-:W5:Y:S07]  /*57b0*/  LDSM.16.MT88.4 R28, [R205+0x18800] ;  /* 0x01880000cd1c783b */ /* 0x000f6e0000004200 */
[----:B------:R-:W-:Y:S01]  /*57c0*/  HMMA.16816.F32 R48, R4, R24, RZ ;  /* 0x000000180430723c */ /* 0x000fe200000018ff */
[----:B--2---:R-:W-:-:S07]  /*57d0*/  FFMA.FTZ R0, R109, c[0x0][0x23c], -R2 ;  /* 0x00008f006d007a23 */ /* 0x004fce0000010802 */
[C---:B------:R-:W-:Y:S01]  /*57e0*/  HMMA.16816.F32 R72, R4.reuse, R26, RZ ;  /* 0x0000001a0448723c */ /* 0x040fe200000018ff */
[----:B------:R2:W-:Y:S01]  /*57f0*/  MUFU.EX2 R11, R0 ;  /* 0x00000000000b7308 */ /* 0x0005e20000000800 */
[----:B------:R-:W-:Y:S06]  /*5800*/  LDSM.16.MT88.4 R24, [R206+0x18800] ;  /* 0x01880000ce18783b */ /* 0x000fec0000004200 */
[C---:B------:R-:W-:Y:S08]  /*5810*/  HMMA.16816.F32 R56, R4.reuse, R36, RZ ;  /* 0x000000240438723c */ /* 0x040ff000000018ff */
[C---:B------:R-:W-:Y:S01]  /*5820*/  HMMA.16816.F32 R44, R4.reuse, R38, RZ ;  /* 0x00000026042c723c */ /* 0x040fe200000018ff */
[--C-:B--2---:R-:W-:Y:S01]  /*5830*/  FFMA.FTZ R0, R111, c[0x0][0x23c], -R2.reuse ;  /* 0x00008f006f007a23 */ /* 0x104fe20000010802 */
[----:B------:R-:W2:Y:S03]  /*5840*/  LDSM.16.MT88.4 R36, [R208+0x18800] ;  /* 0x01880000d024783b */ /* 0x000ea60000004200 */
[----:B------:R1:W1:Y:S03]  /*5850*/  MUFU.EX2 R203, R0 ;  /* 0x0000000000cb7308 */ /* 0x0002660000000800 */
[C---:B------:R-:W-:Y:S08]  /*5860*/  HMMA.16816.F32 R52, R4.reuse, R32, RZ ;  /* 0x000000200434723c */ /* 0x040ff000000018ff */
[----:B------:R-:W-:Y:S01]  /*5870*/  HMMA.16816.F32 R76, R4, R34, RZ ;  /* 0x00000022044c723c */ /* 0x000fe200000018ff */
[----:B-1----:R-:W-:-:S07]  /*5880*/  FFMA.FTZ R0, R94, c[0x0][0x23c], -R2 ;  /* 0x00008f005e007a23 */ /* 0x002fce0000010802 */
[C---:B------:R-:W-:Y:S01]  /*5890*/  HMMA.16816.F32 R152, R4.reuse, R42, RZ ;  /* 0x0000002a0498723c */ /* 0x040fe200000018ff */
[----:B------:R1:W-:Y:S06]  /*58a0*/  MUFU.EX2 R148, R0 ;  /* 0x0000000000947308 */ /* 0x0003ec0000000800 */
[----:B------:R-:W-:Y:S01]  /*58b0*/  MOV R43, R187 ;  /* 0x000000bb002b7202 */ /* 0x000fe20000000f00 */
[----:B------:R-:W-:Y:S01]  /*58c0*/  HMMA.16816.F32 R164, R4, R20, RZ ;  /* 0x0000001404a4723c */ /* 0x000fe200000018ff */
[----:B------:R-:W-:-:S07]  /*58d0*/  IMAD.MOV.U32 R42, RZ, RZ, R184 ;  /* 0x000000ffff2a7224 */ /* 0x000fce00078e00b8 */
[C---:B------:R-:W-:Y:S01]  /*58e0*/  HMMA.16816.F32 R168, R4.reuse, R22, RZ ;  /* 0x0000001604a8723c */ /* 0x040fe200000018ff */
[----:B-1----:R-:W-:Y:S01]  /*58f0*/  FFMA.FTZ R0, R108, c[0x0][0x23c], -R2 ;  /* 0x00008f006c007a23 */ /* 0x002fe20000010802 */
[----:B------:R-:W1:Y:S03]  /*5900*/  LDSM.16.MT88.4 R20, [R207+0x18800] ;  /* 0x01880000cf14783b */ /* 0x000e660000004200 */
[----:B------:R4:W1:Y:S03]  /*5910*/  MUFU.EX2 R185, R0 ;  /* 0x0000000000b97308 */ /* 0x0008660000000800 */
[C---:B---3--:R-:W-:Y:S08]  /*5920*/  HMMA.16816.F32 R92, R4.reuse, R16, RZ ;  /* 0x00000010045c723c */ /* 0x048ff000000018ff */
[----:B------:R-:W-:Y:S01]  /*5930*/  HMMA.16816.F32 R188, R4, R18, RZ ;  /* 0x0000001204bc723c */ /* 0x000fe200000018ff */
[----:B----4-:R-:W-:-:S07]  /*5940*/  MOV R0, R172 ;  /* 0x000000ac00007202 */ /* 0x010fce0000000f00 */
[C---:B------:R-:W-:Y:S08]  /*5950*/  HMMA.16816.F32 R244, R4.reuse, R12, RZ ;  /* 0x0000000c04f4723c */ /* 0x040ff000000018ff */
[----:B------:R-:W-:Y:S07]  /*5960*/  HMMA.16816.F32 R248, R4, R14, RZ ;  /* 0x0000000e04f8723c */ /* 0x000fee00000018ff */
[----:B------:R-:W-:-:S02]  /*5970*/  F2FP.PACK_AB R4, R202, R41 ;  /* 0x00000029ca04723e */ /* 0x000fc400000000ff */
[----:B------:R-:W-:Y:S02]  /*5980*/  F2FP.PACK_AB R5, R203, R11 ;  /* 0x0000000bcb05723e */ /* 0x000fe400000000ff */
[----:B------:R-:W-:Y:S02]  /*5990*/  F2FP.PACK_AB R6, R3, R0 ;  /* 0x000000000306723e */ /* 0x000fe400000000ff */
[----:B-1----:R-:W-:-:S07]  /*59a0*/  F2FP.PACK_AB R7, R185, R148 ;  /* 0x00000094b907723e */ /* 0x002fce00000000ff */
[C---:B-----5:R-:W-:Y:S08]  /*59b0*/  HMMA.16816.F32 R12, R4.reuse, R30, R96 ;  /* 0x0000001e040c723c */ /* 0x060ff00000001860 */
[C---:B------:R-:W-:Y:S07]  /*59c0*/  HMMA.16816.F32 R16, R4.reuse, R28, R68 ;  /* 0x0000001c0410723c */ /* 0x040fee0000001844 */
[----:B------:R-:W-:Y:S01]  /*59d0*/  MOV R71, R179 ;  /* 0x000000b300477202 */ /* 0x000fe20000000f00 */
[----:B--2---:R-:W-:Y:S01]  /*59e0*/  HMMA.16816.F32 R240, R4, R36, R104 ;  /* 0x0000002404f0723c */ /* 0x004fe20000001868 */
[----:B------:R-:W-:Y:S01]  /*59f0*/  IMAD.MOV.U32 R68, RZ, RZ, R178 ;  /* 0x000000ffff447224 */ /* 0x000fe200078e00b2 */
[----:B------:R-:W-:Y:S01]  /*5a00*/  MOV R69, R177 ;  /* 0x000000b100457202 */ /* 0x000fe20000000f00 */
[----:B------:R-:W-:-:S05]  /*5a10*/  IMAD.MOV.U32 R70, RZ, RZ, R176 ;  /* 0x000000ffff467224 */ /* 0x000fca00078e00b0 */
[----:B------:R-:W-:Y:S01]  /*5a20*/  IMAD.MOV.U32 R31, RZ, RZ, R14 ;  /* 0x000000ffff1f7224 */ /* 0x000fe200078e000e */
[----:B------:R-:W-:Y:S01]  /*5a30*/  MOV R30, R15 ;  /* 0x0000000f001e7202 */ /* 0x000fe20000000f00 */
[----:B------:R-:W-:Y:S01]  /*5a40*/  IMAD.MOV.U32 R29, RZ, RZ, R13 ;  /* 0x000000ffff1d7224 */ /* 0x000fe200078e000d */
[----:B------:R-:W-:Y:S01]  /*5a50*/  MOV R28, R12 ;  /* 0x0000000c001c7202 */ /* 0x000fe20000000f00 */
[C---:B------:R-:W-:Y:S01]  /*5a60*/  HMMA.16816.F32 R236, R4.reuse, R38, R112 ;  /* 0x0000002604ec723c */ /* 0x040fe20000001870 */
[----:B------:R-:W-:Y:S01]  /*5a70*/  IMAD.MOV.U32 R36, RZ, RZ, R31 ;  /* 0x000000ffff247224 */ /* 0x000fe200078e001f */
[----:B------:R-:W-:Y:S02]  /*5a80*/  MOV R37, R30 ;  /* 0x0000001e00257202 */ /* 0x000fe40000000f00 */
[----:B------:R-:W-:Y:S01]  /*5a90*/  IMAD.MOV.U32 R35, RZ, RZ, R17 ;  /* 0x000000ffff237224 */ /* 0x000fe200078e0011 */
[----:B------:R-:W-:Y:S01]  /*5aa0*/  MOV R34, R18 ;  /* 0x0000001200227202 */ /* 0x000fe20000000f00 */
[----:B------:R-:W-:Y:S01]  /*5ab0*/  IMAD.MOV.U32 R33, RZ, RZ, R19 ;  /* 0x000000ffff217224 */ /* 0x000fe200078e0013 */
[----:B------:R-:W-:Y:S01]  /*5ac0*/  MOV R32, R16 ;  /* 0x0000001000207202 */ /* 0x000fe20000000f00 */
[C---:B------:R-:W-:Y:S01]  /*5ad0*/  HMMA.16816.F32 R12, R4.reuse, R24, R64 ;  /* 0x00000018040c723c */ /* 0x040fe20000001840 */
[----:B------:R-:W1:Y:S01]  /*5ae0*/  LDSM.16.MT88.4 R16, [R205+0x1a800] ;  /* 0x01a80000cd10783b */ /* 0x000e620000004200 */
[----:B------:R-:W-:Y:S01]  /*5af0*/  IMAD.MOV.U32 R97, RZ, RZ, R35 ;  /* 0x000000ffff617224 */ /* 0x000fe200078e0023 */
[----:B------:R-:W-:Y:S01]  /*5b00*/  MOV R98, R34 ;  /* 0x0000002200627202 */ /* 0x000fe20000000f00 */
[----:B------:R-:W-:Y:S01]  /*5b10*/  IMAD.MOV.U32 R99, RZ, RZ, R33 ;  /* 0x000000ffff637224 */ /* 0x000fe200078e0021 */
[----:B------:R-:W-:Y:S01]  /*5b20*/  MOV R96, R32 ;  /* 0x0000002000607202 */ /* 0x000fe20000000f00 */
[----:B------:R-:W-:Y:S01]  /*5b30*/  IMAD.MOV.U32 R39, RZ, RZ, R29 ;  /* 0x000000ffff277224 */ /* 0x000fe200078e001d */
[----:B------:R-:W2:Y:S01]  /*5b40*/  LDSM.16.MT88.4 R32, [R207+0x1a800] ;  /* 0x01a80000cf20783b */ /* 0x000ea20000004200 */
[----:B------:R-:W-:Y:S01]  /*5b50*/  HMMA.16816.F32 R24, R4, R26, R88 ;  /* 0x0000001a0418723c */ /* 0x000fe20000001858 */
[----:B------:R-:W-:-:S02]  /*5b60*/  MOV R38, R28 ;  /* 0x0000001c00267202 */ /* 0x000fc40000000f00 */
[----:B------:R-:W-:Y:S04]  /*5b70*/  LDSM.16.MT88.4 R28, [R205+0x1c800] ;  /* 0x01c80000cd1c783b */ /* 0x000fe80000004200 */
[----:B------:R-:W-:Y:S01]  /*5b80*/  IMAD.MOV.U32 R90, RZ, RZ, R186 ;  /* 0x000000ffff5a7224 */ /* 0x000fe200078e00ba */
[----:B------:R-:W-:Y:S01]  /*5b90*/  MOV R91, R185 ;  /* 0x000000b9005b7202 */ /* 0x000fe20000000f00 */
[----:B------:R-:W-:Y:S01]  /*5ba0*/  IMAD.MOV.U32 R88, RZ, RZ, R194 ;  /* 0x000000ffff587224 */ /* 0x000fe200078e00c2 */
[----:B------:R-:W-:Y:S01]  /*5bb0*/  MOV R89, R193 ;  /* 0x000000c100597202 */ /* 0x000fe20000000f00 */
[C---:B------:R-:W-:Y:S05]  /*5bc0*/  HMMA.16816.F32 R196, R4.reuse, R20, R100 ;  /* 0x0000001404c4723c */ /* 0x040fea0000001864 */
[----:B------:R-:W-:Y:S01]  /*5bd0*/  IMAD.MOV.U32 R175, RZ, RZ, R13 ;  /* 0x000000ffffaf7224 */ /* 0x000fe200078e000d */
[----:B------:R-:W-:Y:S01]  /*5be0*/  MOV R174, R14 ;  /* 0x0000000e00ae7202 */ /* 0x000fe20000000f00 */
[----:B------:R-:W-:Y:S01]  /*5bf0*/  IMAD.MOV.U32 R173, RZ, RZ, R15 ;  /* 0x000000ffffad7224 */ /* 0x000fe200078e000f */
[----:B------:R-:W-:Y:S01]  /*5c00*/  MOV R172, R12 ;  /* 0x0000000c00ac7202 */ /* 0x000fe20000000f00 */
[C---:B------:R-:W-:Y:S01]  /*5c10*/  HMMA.16816.F32 R108, R4.reuse, R22, R84 ;  /* 0x00000016046c723c */ /* 0x040fe20000001854 */
[----:B------:R-:W3:Y:S03]  /*5c20*/  LDSM.16.MT88.4 R12, [R206+0x1a800] ;  /* 0x01a80000ce0c783b */ /* 0x000ee60000004200 */
[----:B------:R-:W-:Y:S01]  /*5c30*/  IMAD.MOV.U32 R67, RZ, RZ, R24 ;  /* 0x000000ffff437224 */ /* 0x000fe200078e0018 */
[----:B------:R-:W-:Y:S01]  /*5c40*/  MOV R66, R25 ;  /* 0x0000001900427202 */ /* 0x000fe20000000f00 */
[----:B------:R-:W-:Y:S01]  /*5c50*/  IMAD.MOV.U32 R65, RZ, RZ, R26 ;  /* 0x000000ffff417224 */ /* 0x000fe200078e001a */
[----:B------:R-:W-:Y:S01]  /*5c60*/  MOV R64, R27 ;  /* 0x0000001b00407202 */ /* 0x000fe20000000f00 */
[----:B------:R-:W-:Y:S04]  /*5c70*/  LDSM.16.MT88.4 R20, [R207+0x1c800] ;  /* 0x01c80000cf14783b */ /* 0x000fe80000004200 */
[----:B------:R-:W4:Y:S01]  /*5c80*/  LDSM.16.MT88.4 R24, [R208+0x1a800] ;  /* 0x01a80000d018783b */ /* 0x000f220000004200 */
[C---:B-1----:R-:W-:Y:S08]  /*5c90*/  HMMA.16816.F32 R112, R4.reuse, R16, R60 ;  /* 0x000000100470723c */ /* 0x042ff0000000183c */
[C---:B------:R-:W-:Y:S01]  /*5ca0*/  HMMA.16816.F32 R184, R4.reuse, R18, R80 ;  /* 0x0000001204b8723c */ /* 0x040fe20000001850 */
[----:B------:R-:W1:Y:S06]  /*5cb0*/  LDSM.16.MT88.4 R16, [R206+0x1c800] ;  /* 0x01c80000ce10783b */ /* 0x000e6c0000004200 */
[----:B------:R-:W-:Y:S01]  /*5cc0*/  MOV R81, R175 ;  /* 0x000000af00517202 */ /* 0x000fe20000000f00 */
[----:B------:R-:W-:Y:S01]  /*5cd0*/  IMAD.MOV.U32 R82, RZ, RZ, R174 ;  /* 0x000000ffff527224 */ /* 0x000fe200078e00ae */
[----:B------:R-:W-:Y:S01]  /*5ce0*/  MOV R83, R173 ;  /* 0x000000ad00537202 */ /* 0x000fe20000000f00 */
[----:B------:R-:W-:Y:S01]  /*5cf0*/  IMAD.MOV.U32 R80, RZ, RZ, R172 ;  /* 0x000000ffff507224 */ /* 0x000fe200078e00ac */
[C---:B--2---:R-:W-:Y:S07]  /*5d00*/  HMMA.16816.F32 R104, R4.reuse, R32, R48 ;  /* 0x000000200468723c */ /* 0x044fee0000001830 */
[----:B------:R-:W-:Y:S01]  /*5d10*/  MOV R33, R88 ;  /* 0x0000005800217202 */ /* 0x000fe20000000f00 */
[----:B------:R-:W-:Y:S01]  /*5d20*/  IMAD.MOV.U32 R32, RZ, RZ, R89 ;  /* 0x000000ffff207224 */ /* 0x000fe200078e0059 */
[C---:B---3--:R-:W-:Y:S08]  /*5d30*/  HMMA.16816.F32 R192, R4.reuse, R12, R56 ;  /* 0x0000000c04c0723c */ /* 0x048ff00000001838 */
[C---:B------:R-:W-:Y:S01]  /*5d40*/  HMMA.16816.F32 R176, R4.reuse, R14, R44 ;  /* 0x0000000e04b0723c */ /* 0x040fe2000000182c */
[----:B------:R-:W2:Y:S06]  /*5d50*/  LDSM.16.MT88.4 R12, [R208+0x1c800] ;  /* 0x01c80000d00c783b */ /* 0x000eac0000004200 */
[----:B------:R-:W-:Y:S01]  /*5d60*/  MOV R47, R151 ;  /* 0x00000097002f7202 */ /* 0x000fe20000000f00 */
[----:B------:R-:W-:Y:S01]  /*5d70*/  IMAD.MOV.U32 R46, RZ, RZ, R150 ;  /* 0x000000ffff2e7224 */ /* 0x000fe200078e0096 */
[----:B------:R-:W-:Y:S01]  /*5d80*/  MOV R45, R149 ;  /* 0x00000095002d7202 */ /* 0x000fe20000000f00 */
[----:B------:R-:W-:Y:S01]  /*5d90*/  IMAD.MOV.U32 R44, RZ, RZ, R148 ;  /* 0x000000ffff2c7224 */ /* 0x000fe200078e0094 */
[C---:B----4-:R-:W-:Y:S08]  /*5da0*/  HMMA.16816.F32 R172, R4.reuse, R24, R52 ;  /* 0x0000001804ac723c */ /* 0x050ff00000001834 */
[C---:B------:R-:W-:Y:S01]  /*5db0*/  HMMA.16816.F32 R148, R4.reuse, R26, R76 ;  /* 0x0000001a0494723c */ /* 0x040fe2000000184c */
[----:B------:R-:W3:Y:S07]  /*5dc0*/  LDSM.16.MT88.4 R24, [R205+0x1e800] ;  /* 0x01e80000cd18783b */ /* 0x000eee0000004200 */
[C---:B------:R-:W-:Y:S07]  /*5dd0*/  HMMA.16816.F32 R76, R4.reuse, R34, R72 ;  /* 0x00000022044c723c */ /* 0x040fee0000001848 */
[----:B------:R-:W-:Y:S01]  /*5de0*/  MOV R35, R90 ;  /* 0x0000005a00237202 */ /* 0x000fe20000000f00 */
[----:B------:R-:W-:Y:S01]  /*5df0*/  HMMA.16816.F32 R72, R4, R28, R116 ;  /* 0x0000001c0448723c */ /* 0x000fe20000001874 */
[----:B------:R-:W-:-:S06]  /*5e00*/  IMAD.MOV.U32 R34, RZ, RZ, R91 ;  /* 0x000000ffff227224 */ /* 0x000fcc00078e005b */
[----:B------:R-:W-:Y:S01]  /*5e10*/  MOV R119, R68 ;  /* 0x0000004400777202 */ /* 0x000fe20000000f00 */
[----:B------:R-:W-:Y:S01]  /*5e20*/  HMMA.16816.F32 R56, R4, R30, R120 ;  /* 0x0000001e0438723c */ /* 0x000fe20000001878 */
[----:B------:R-:W4:Y:S01]  /*5e30*/  LDSM.16.MT88.4 R28, [R206+0x1e800] ;  /* 0x01e80000ce1c783b */ /* 0x000f220000004200 */
[----:B------:R-:W-:Y:S01]  /*5e40*/  IMAD.MOV.U32 R118, RZ, RZ, R69 ;  /* 0x000000ffff767224 */ /* 0x000fe200078e0045 */
[----:B------:R-:W-:Y:S01]  /*5e50*/  MOV R117, R70 ;  /* 0x0000004600757202 */ /* 0x000fe20000000f00 */
[----:B------:R-:W-:-:S03]  /*5e60*/  IMAD.MOV.U32 R116, RZ, RZ, R71 ;  /* 0x000000ffff747224 */ /* 0x000fc600078e0047 */
[----:B------:R-:W-:Y:S01]  /*5e70*/  MOV R123, R42 ;  /* 0x0000002a007b7202 */ /* 0x000fe20000000f00 */
[----:B-1----:R-:W-:Y:S01]  /*5e80*/  HMMA.16816.F32 R52, R4, R18, R128 ;  /* 0x000000120434723c */ /* 0x002fe20000001880 */
[----:B------:R-:W-:Y:S01]  /*5e90*/  IMAD.MOV.U32 R122, RZ, RZ, R43 ;  /* 0x000000ffff7a7224 */ /* 0x000fe200078e002b */
[----:B------:R-:W-:Y:S01]  /*5ea0*/  MOV R121, R40 ;  /* 0x0000002800797202 */ /* 0x000fe20000000f00 */
[----:B------:R-:W-:-:S04]  /*5eb0*/  IMAD.MOV.U32 R120, RZ, RZ, R41 ;  /* 0x000000ffff787224 */ /* 0x000fc800078e0029 */
[----:B------:R-:W-:Y:S01]  /*5ec0*/  MOV R130, R0 ;  /* 0x0000000000827202 */ /* 0x000fe20000000f00 */
[----:B------:R-:W-:Y:S01]  /*5ed0*/  FFMA.FTZ R0, R180, c[0x0][0x23c], -R8 ;  /* 0x00008f00b4007a23 */ /* 0x000fe20000010808 */
[----:B------:R-:W-:Y:S01]  /*5ee0*/  HMMA.16816.F32 R40, R4, R16, R124 ;  /* 0x000000100428723c */ /* 0x000fe2000000187c */
[----:B------:R-:W-:Y:S01]  /*5ef0*/  IMAD.MOV.U32 R131, RZ, RZ, R3 ;  /* 0x000000ffff837224 */ /* 0x000fe200078e0003 */
[----:B------:R-:W1:Y:S01]  /*5f00*/  LDSM.16.MT88.4 R16, [R208+0x1e800] ;  /* 0x01e80000d010783b */ /* 0x000e620000004200 */
[----:B------:R5:W-:Y:S01]  /*5f10*/  MUFU.EX2 R129, R0 ;  /* 0x0000000000817308 */ /* 0x000be20000000800 */
[----:B------:R-:W-:-:S04]  /*5f20*/  MOV R180, R47 ;  /* 0x0000002f00b47202 */ /* 0x000fc80000000f00 */
[C---:B--2---:R-:W-:Y:S07]  /*5f30*/  HMMA.16816.F32 R48, R4.reuse, R12, R136 ;  /* 0x0000000c0430723c */ /* 0x044fee0000001888 */
[----:B------:R-:W-:Y:S01]  /*5f40*/  IMAD.MOV.U32 R136, RZ, RZ, R96 ;  /* 0x000000ffff887224 */ /* 0x000fe200078e0060 */
[C---:B------:R-:W-:Y:S01]  /*5f50*/  HMMA.16816.F32 R68, R4.reuse, R14, R144 ;  /* 0x0000000e0444723c */ /* 0x040fe20000001890 */
[----:B------:R-:W2:Y:S01]  /*5f60*/  LDSM.16.MT88.4 R12, [R207+0x1e800] ;  /* 0x01e80000cf0c783b */ /* 0x000ea20000004200 */
[----:B------:R-:W-:Y:S01]  /*5f70*/  MOV R137, R97 ;  /* 0x0000006100897202 */ /* 0x000fe20000000f00 */
[----:B-----5:R-:W-:Y:S01]  /*5f80*/  FFMA.FTZ R0, R135, c[0x0][0x23c], -R8 ;  /* 0x00008f0087007a23 */ /* 0x020fe20000010808 */
[----:B------:R-:W-:Y:S01]  /*5f90*/  MOV R139, R99 ;  /* 0x00000063008b7202 */ /* 0x000fe20000000f00 */
[----:B------:R-:W-:Y:S01]  /*5fa0*/  IMAD.MOV.U32 R138, RZ, RZ, R98 ;  /* 0x000000ffff8a7224 */ /* 0x000fe200078e0062 */
[----:B------:R-:W-:Y:S01]  /*5fb0*/  MOV R135, R120 ;  /* 0x0000007800877202 */ /* 0x000fe20000000f00 */
[----:B------:R5:W-:Y:S01]  /*5fc0*/  MUFU.EX2 R3, R0 ;  /* 0x0000000000037308 */ /* 0x000be20000000800 */
[----:B---3--:R-:W-:Y:S01]  /*5fd0*/  HMMA.16816.F32 R84, R4, R24, R140 ;  /* 0x000000180454723c */ /* 0x008fe2000000188c */
[----:B------:R-:W-:Y:S01]  /*5fe0*/  IMAD.MOV.U32 R144, RZ, RZ, R80 ;  /* 0x000000ffff907224 */ /* 0x000fe200078e0050 */
[----:B------:R-:W-:Y:S01]  /*5ff0*/  MOV R145, R81 ;  /* 0x0000005100917202 */ /* 0x000fe20000000f00 */
[----:B------:R-:W-:Y:S01]  /*6000*/  IMAD.MOV.U32 R146, RZ, RZ, R82 ;  /* 0x000000ffff927224 */ /* 0x000fe200078e0052 */
[----:B------:R-:W-:-:S02]  /*6010*/  MOV R147, R83 ;  /* 0x0000005300937202 */ /* 0x000fc40000000f00 */
[----:B------:R-:W-:Y:S01]  /*6020*/  MOV R120, R117 ;  /* 0x0000007500787202 */ /* 0x000fe20000000f00 */
[----:B------:R-:W-:Y:S01]  /*6030*/  IMAD.MOV.U32 R142, RZ, RZ, R11 ;  /* 0x000000ffff8e7224 */ /* 0x000fe200078e000b */
[----:B------:R-:W-:Y:S01]  /*6040*/  MOV R143, R10 ;  /* 0x0000000a008f7202 */ /* 0x000fe20000000f00 */
[C---:B----4-:R-:W-:Y:S01]  /*6050*/  HMMA.16816.F32 R88, R4.reuse, R28, R164 ;  /* 0x0000001c0458723c */ /* 0x050fe200000018a4 */
[----:B------:R-:W-:Y:S02]  /*6060*/  IMAD.MOV.U32 R140, RZ, RZ, R180 ;  /* 0x000000ffff8c7224 */ /* 0x000fe400078e00b4 */
[----:B------:R-:W-:Y:S02]  /*6070*/  IMAD.MOV.U32 R180, RZ, RZ, R121 ;  /* 0x000000ffffb47224 */ /* 0x000fe400078e0079 */
[----:B------:R-:W-:Y:S02]  /*6080*/  IMAD.MOV.U32 R121, RZ, RZ, R118 ;  /* 0x000000ffff797224 */ /* 0x000fe400078e0076 */
[----:B-----5:R-:W-:Y:S01]  /*6090*/  FFMA.FTZ R0, R181, c[0x0][0x23c], -R8 ;  /* 0x00008f00b5007a23 */ /* 0x020fe20000010808 */
[----:B------:R-:W-:Y:S01]  /*60a0*/  HMMA.16816.F32 R96, R4, R30, R168 ;  /* 0x0000001e0460723c */ /* 0x000fe200000018a8 */
[----:B------:R-:W3:Y:S01]  /*60b0*/  LDSM.16.MT88.4 R28, [R205+0x19000] ;  /* 0x01900000cd1c783b */ /* 0x000ee20000004200 */
[----:B------:R-:W-:Y:S01]  /*60c0*/  MOV R166, R122 ;  /* 0x0000007a00a67202 */ /* 0x000fe20000000f00 */
[----:B------:R-:W4:Y:S01]  /*60d0*/  MUFU.EX2 R128, R0 ;  /* 0x0000000000807308 */ /* 0x000f220000000800 */
[----:B------:R-:W-:-:S03]  /*60e0*/  MOV R122, R119 ;  /* 0x00000077007a7202 */ /* 0x000fc60000000f00 */
[----:B------:R-:W-:Y:S01]  /*60f0*/  IMAD.MOV.U32 R171, RZ, RZ, R142 ;  /* 0x000000ffffab7224 */ /* 0x000fe200078e008e */
[C---:B------:R-:W-:Y:S07]  /*6100*/  HMMA.16816.F32 R60, R4.reuse, R20, R156 ;  /* 0x00000014043c723c */ /* 0x040fee000000189c */
[----:B------:R-:W-:Y:S01]  /*6110*/  MOV R156, R131 ;  /* 0x00000083009c7202 */ /* 0x000fe20000000f00 */
[C---:B------:R-:W-:Y:S01]  /*6120*/  HMMA.16816.F32 R100, R4.reuse, R26, R160 ;  /* 0x0000001a0464723c */ /* 0x040fe200000018a0 */
[----:B------:R-:W5:Y:S01]  /*6130*/  LDSM.16.MT88.4 R24, [R206+0x19000] ;  /* 0x01900000ce18783b */ /* 0x000f620000004200 */
[----:B------:R-:W-:Y:S01]  /*6140*/  IMAD.MOV.U32 R157, RZ, RZ, R32 ;  /* 0x000000ffff9d7224 */ /* 0x000fe200078e0020 */
[----:B----4-:R-:W-:Y:S01]  /*6150*/  MOV R167, R128 ;  /* 0x0000008000a77202 */ /* 0x010fe20000000f00 */
[----:B------:R-:W-:Y:S01]  /*6160*/  FFMA.FTZ R0, R134, c[0x0][0x23c], -R8 ;  /* 0x00008f0086007a23 */ /* 0x000fe20000010808 */
[----:B------:R-:W-:Y:S01]  /*6170*/  MOV R158, R33 ;  /* 0x00000021009e7202 */ /* 0x000fe20000000f00 */
[----:B------:R-:W-:Y:S01]  /*6180*/  IMAD.MOV.U32 R128, RZ, RZ, R130 ;  /* 0x000000ffff807224 */ /* 0x000fe200078e0082 */
[----:B------:R-:W-:Y:S01]  /*6190*/  MOV R33, R39 ;  /* 0x0000002700217202 */ /* 0x000fe20000000f00 */
[----:B------:R4:W2:Y:S01]  /*61a0*/  MUFU.EX2 R10, R0 ;  /* 0x00000000000a7308 */ /* 0x0008a20000000800 */
[C---:B------:R-:W-:Y:S01]  /*61b0*/  HMMA.16816.F32 R124, R4.reuse, R22, R152 ;  /* 0x00000016047c723c */ /* 0x040fe20000001898 */
[----:B------:R-:W-:Y:S01]  /*61c0*/  IMAD.MOV.U32 R130, RZ, RZ, R44 ;  /* 0x000000ffff827224 */ /* 0x000fe200078e002c */
[----:B------:R-:W-:Y:S01]  /*61d0*/  MOV R161, R66 ;  /* 0x0000004200a17202 */ /* 0x000fe20000000f00 */
[----:B------:R-:W-:Y:S01]  /*61e0*/  IMAD.MOV.U32 R32, RZ, RZ, R38 ;  /* 0x000000ffff207224 */ /* 0x000fe200078e0026 */
        /* <DEDUP_REMOVED lines=8> */
[----:B------:R-:W-:Y:S01]  /*6270*/  MOV R35, R37 ;  /* 0x0000002500237202 */ /* 0x000fe20000000f00 */
[----:B------:R-:W-:Y:S01]  /*6280*/  IMAD.MOV.U32 R162, RZ, RZ, R65 ;  /* 0x000000ffffa27224 */ /* 0x000fe200078e0041 */
[C---:B-1----:R-:W-:Y:S01]  /*6290*/  HMMA.16816.F32 R80, R4.reuse, R16, R92 ;  /* 0x000000100450723c */ /* 0x042fe2000000185c */
[----:B----4-:R-:W-:Y:S01]  /*62a0*/  FFMA.FTZ R0, R183, c[0x0][0x23c], -R2 ;  /* 0x00008f00b7007a23 */ /* 0x010fe20000010802 */
[----:B------:R-:W-:Y:S01]  /*62b0*/  MOV R134, R143 ;  /* 0x0000008f00867202 */ /* 0x000fe20000000f00 */
[----:B------:R-:W-:Y:S01]  /*62c0*/  IMAD.MOV.U32 R181, RZ, RZ, R153 ;  /* 0x000000ffffb57224 */ /* 0x000fe200078e0099 */
[----:B------:R-:W-:Y:S01]  /*62d0*/  MOV R143, R156 ;  /* 0x0000009c008f7202 */ /* 0x000fe20000000f00 */
[----:B------:R1:W-:Y:S01]  /*62e0*/  MUFU.EX2 R159, R0 ;  /* 0x00000000009f7308 */ /* 0x0003e20000000800 */
[----:B------:R-:W-:Y:S01]  /*62f0*/  IMAD.MOV.U32 R156, RZ, RZ, R128 ;  /* 0x000000ffff9c7224 */ /* 0x000fe200078e0080 */
[----:B------:R-:W-:Y:S01]  /*6300*/  MOV R164, R152 ;  /* 0x0000009800a47202 */ /* 0x000fe20000000f00 */
[----:B------:R-:W-:Y:S01]  /*6310*/  HMMA.16816.F32 R64, R4, R18, R188 ;  /* 0x000000120440723c */ /* 0x000fe200000018bc */
[----:B------:R-:W-:Y:S01]  /*6320*/  LDSM.16.MT88.4 R16, [R207+0x19000] ;  /* 0x01900000cf10783b */ /* 0x000fe20000004200 */
[----:B------:R-:W-:Y:S01]  /*6330*/  IMAD.MOV.U32 R128, RZ, RZ, R116 ;  /* 0x000000ffff807224 */ /* 0x000fe200078e0074 */
[----:B------:R-:W-:Y:S01]  /*6340*/  MOV R141, R154 ;  /* 0x0000009a008d7202 */ /* 0x000fe20000000f00 */
[----:B------:R-:W-:Y:S01]  /*6350*/  IMAD.MOV.U32 R142, RZ, RZ, R155 ;  /* 0x000000ffff8e7224 */ /* 0x000fe200078e009b */
[----:B------:R-:W-:-:S03]  /*6360*/  MOV R170, R181 ;  /* 0x000000b500aa7202 */ /* 0x000fc60000000f00 */
[----:B--2---:R-:W-:Y:S01]  /*6370*/  HMMA.16816.F32 R44, R4, R12, R244 ;  /* 0x0000000c042c723c */ /* 0x004fe200000018f4 */
[----:B-1----:R-:W-:-:S07]  /*6380*/  FFMA.FTZ R0, R201, c[0x0][0x23c], -R2 ;  /* 0x00008f00c9007a23 */ /* 0x002fce0000010802 */
[----:B------:R-:W-:Y:S01]  /*6390*/  HMMA.16816.F32 R36, R4, R14, R248 ;  /* 0x0000000e0424723c */ /* 0x000fe200000018f8 */
[----:B------:R1:W2:Y:S01]  /*63a0*/  MUFU.EX2 R131, R0 ;  /* 0x0000000000837308 */ /* 0x0002a20000000800 */
[----:B------:R-:W4:Y:S05]  /*63b0*/  LDSM.16.MT88.4 R12, [R205+0x1b000] ;  /* 0x01b00000cd0c783b */ /* 0x000f2a0000004200 */
[----:B------:R-:W-:Y:S02]  /*63c0*/  F2FP.PACK_AB R4, R3, R129 ;  /* 0x000000810304723e */ /* 0x000fe400000000ff */
[----:B------:R-:W-:Y:S01]  /*63d0*/  F2FP.PACK_AB R6, R10, R167 ;  /* 0x000000a70a06723e */ /* 0x000fe200000000ff */
[----:B-1----:R-:W-:Y:S01]  /*63e0*/  FFMA.FTZ R0, R182, c[0x0][0x23c], -R2 ;  /* 0x00008f00b6007a23 */ /* 0x002fe20000010802 */
[----:B--2---:R-:W-:-:S03]  /*63f0*/  F2FP.PACK_AB R5, R131, R159 ;  /* 0x0000009f8305723e */ /* 0x004fc600000000ff */
[----:B------:R1:W-:Y:S02]  /*6400*/  MUFU.EX2 R11, R0 ;  /* 0x00000000000b7308 */ /* 0x0003e40000000800 */
[----:B-1----:R-:W-:-:S06]  /*6410*/  FFMA.FTZ R0, R200, c[0x0][0x23c], -R2 ;  /* 0x00008f00c8007a23 */ /* 0x002fcc0000010802 */
[----:B------:R-:W1:Y:S02]  /*6420*/  MUFU.EX2 R165, R0 ;  /* 0x0000000000a57308 */ /* 0x000e640000000800 */
[----:B-1----:R-:W-:Y:S01]  /*6430*/  F2FP.PACK_AB R7, R165, R11 ;  /* 0x0000000ba507723e */ /* 0x002fe200000000ff */
[----:B------:R-:W-:-:S06]  /*6440*/  FFMA.FTZ R0, R252, c[0x0][0x23c], -R8 ;  /* 0x00008f00fc007a23 */ /* 0x000fcc0000010808 */
[C---:B---3--:R-:W-:Y:S01]  /*6450*/  HMMA.16816.F32 R92, R4.reuse, R30, R32 ;  /* 0x0000001e045c723c */ /* 0x048fe20000001820 */
[----:B------:R-:W1:Y:S07]  /*6460*/  LDSM.16.MT88.4 R32, [R206+0x1b000] ;  /* 0x01b00000ce20783b */ /* 0x000e6e0000004200 */
[C---:B------:R-:W-:Y:S01]  /*6470*/  HMMA.16816.F32 R136, R4.reuse, R28, R136 ;  /* 0x0000001c0488723c */ /* 0x040fe20000001888 */
[----:B------:R-:W2:Y:S07]  /*6480*/  LDSM.16.MT88.4 R28, [R208+0x1b000] ;  /* 0x01b00000d01c783b */ /* 0x000eae0000004200 */
[C---:B-----5:R-:W-:Y:S08]  /*6490*/  HMMA.16816.F32 R144, R4.reuse, R24, R144 ;  /* 0x000000180490723c */ /* 0x060ff00000001890 */
[C---:B------:R-:W-:Y:S01]  /*64a0*/  HMMA.16816.F32 R248, R4.reuse, R26, R160 ;  /* 0x0000001a04f8723c */ /* 0x040fe200000018a0 */
[----:B------:R-:W3:Y:S07]  /*64b0*/  LDSM.16.MT88.4 R24, [R207+0x1b000] ;  /* 0x01b00000cf18783b */ /* 0x000eee0000004200 */
[C---:B----4-:R-:W-:Y:S08]  /*64c0*/  HMMA.16816.F32 R112, R4.reuse, R12, R112 ;  /* 0x0000000c0470723c */ /* 0x050ff00000001870 */
        /* <DEDUP_REMOVED lines=8> */
[C---:B-1----:R-:W-:Y:S07]  /*6550*/  HMMA.16816.F32 R184, R4.reuse, R32, R192 ;  /* 0x0000002004b8723c */ /* 0x042fee00000018c0 */
[----:B------:R-:W-:Y:S01]  /*6560*/  IMAD.MOV.U32 R33, RZ, RZ, R171 ;  /* 0x000000ffff217224 */ /* 0x000fe200078e00ab */
[----:B------:R-:W-:Y:S01]  /*6570*/  HMMA.16816.F32 R188, R4, R34, R176 ;  /* 0x0000002204bc723c */ /* 0x000fe200000018b0 */
[----:B------:R-:W-:-:S02]  /*6580*/  MOV R171, R180 ;  /* 0x000000b400ab7202 */ /* 0x000fc40000000f00 */
[----:B------:R-:W-:Y:S01]  /*6590*/  MOV R32, R134 ;  /* 0x0000008600207202 */ /* 0x000fe20000000f00 */
[----:B------:R-:W-:-:S03]  /*65a0*/  IMAD.MOV.U32 R134, RZ, RZ, R121 ;  /* 0x000000ffff867224 */ /* 0x000fc600078e0079 */
[----:B------:R-:W-:Y:S01]  /*65b0*/  IMAD.MOV.U32 R34, RZ, RZ, R135 ;  /* 0x000000ffff227224 */ /* 0x000fe200078e0087 */
[----:B--2---:R-:W-:Y:S01]  /*65c0*/  HMMA.16816.F32 R180, R4, R28, R172 ;  /* 0x0000001c04b4723c */ /* 0x004fe200000018ac */
[----:B------:R-:W-:Y:S02]  /*65d0*/  IMAD.MOV.U32 R135, RZ, RZ, R123 ;  /* 0x000000ffff877224 */ /* 0x000fe400078e007b */
[----:B------:R-:W-:Y:S01]  /*65e0*/  IMAD.MOV.U32 R35, RZ, RZ, R164 ;  /* 0x000000ffff237224 */ /* 0x000fe200078e00a4 */
[----:B------:R-:W-:-:S03]  /*65f0*/  MOV R164, R203 ;  /* 0x000000cb00a47202 */ /* 0x000fc60000000f00 */
[----:B------:R-:W-:Y:S01]  /*6600*/  MOV R174, R120 ;  /* 0x0000007800ae7202 */ /* 0x000fe20000000f00 */
[----:B---3--:R-:W-:Y:S01]  /*6610*/  HMMA.16816.F32 R104, R4, R24, R104 ;  /* 0x000000180468723c */ /* 0x008fe20000001868 */
[----:B------:R-:W-:Y:S01]  /*6620*/  MOV R172, R122 ;  /* 0x0000007a00ac7202 */ /* 0x000fe20000000f00 */
[----:B------:R-:W-:Y:S02]  /*6630*/  IMAD.MOV.U32 R173, RZ, RZ, R128 ;  /* 0x000000ffffad7224 */ /* 0x000fe400078e0080 */
[----:B------:R1:W-:Y:S01]  /*6640*/  MUFU.EX2 R128, R0 ;  /* 0x0000000000807308 */ /* 0x0003e20000000800 */
[----:B------:R-:W-:-:S03]  /*6650*/  IMAD.MOV.U32 R175, RZ, RZ, R202 ;  /* 0x000000ffffaf7224 */ /* 0x000fc600078e00ca */
[C---:B------:R-:W-:Y:S01]  /*6660*/  HMMA.16816.F32 R120, R4.reuse, R30, R148 ;  /* 0x0000001e0478723c */ /* 0x040fe20000001894 */
[----:B------:R-:W2:Y:S06]  /*6670*/  LDSM.16.MT88.4 R28, [R207+0x1d000] ;  /* 0x01d00000cf1c783b */ /* 0x000eac0000004200 */
[----:B------:R-:W-:Y:S01]  /*6680*/  IMAD.MOV.U32 R148, RZ, RZ, R166 ;  /* 0x000000ffff947224 */ /* 0x000fe200078e00a6 */
[C---:B------:R-:W-:Y:S01]  /*6690*/  HMMA.16816.F32 R240, R4.reuse, R26, R76 ;  /* 0x0000001a04f0723c */ /* 0x040fe2000000184c */
[----:B------:R-:W3:Y:S01]  /*66a0*/  LDSM.16.MT88.4 R24, [R205+0x1f000] ;  /* 0x01f00000cd18783b */ /* 0x000ee20000004200 */
[----:B------:R-:W-:Y:S01]  /*66b0*/  MOV R149, R167 ;  /* 0x000000a700957202 */ /* 0x000fe20000000f00 */
[----:B------:R-:W-:Y:S01]  /*66c0*/  IMAD.MOV.U32 R166, RZ, RZ, R142 ;  /* 0x000000ffffa67224 */ /* 0x000fe200078e008e */
[----:B------:R-:W-:Y:S01]  /*66d0*/  MOV R167, R143 ;  /* 0x0000008f00a77202 */ /* 0x000fe20000000f00 */
[----:B-1----:R-:W-:Y:S01]  /*66e0*/  FFMA.FTZ R0, R170, c[0x0][0x23c], -R8 ;  /* 0x00008f00aa007a23 */ /* 0x002fe20000010808 */
[----:B------:R-:W-:Y:S01]  /*66f0*/  MOV R151, R11 ;  /* 0x0000000b00977202 */ /* 0x000fe20000000f00 */
[----:B------:R-:W-:Y:S01]  /*6700*/  IMAD.MOV.U32 R150, RZ, RZ, R140 ;  /* 0x000000ffff967224 */ /* 0x000fe200078e008c */
[C---:B----4-:R-:W-:Y:S01]  /*6710*/  HMMA.16816.F32 R76, R4.reuse, R12, R40 ;  /* 0x0000000c044c723c */ /* 0x050fe20000001828 */
[----:B------:R-:W-:Y:S07]  /*6720*/  LDSM.16.MT88.4 R40, [R205+0x1b800] ;  /* 0x01b80000cd28783b */ /* 0x000fee0000004200 */
[C---:B------:R-:W-:Y:S01]  /*6730*/  HMMA.16816.F32 R200, R4.reuse, R14, R52 ;  /* 0x0000000e04c8723c */ /* 0x040fe20000001834 */
[----:B------:R-:W1:Y:S06]  /*6740*/  LDSM.16.MT88.4 R12, [R208+0x1f000] ;  /* 0x01f00000d00c783b */ /* 0x000e6c0000004200 */
[----:B------:R-:W-:Y:S01]  /*6750*/  IMAD.MOV.U32 R55, RZ, RZ, R156 ;  /* 0x000000ffff377224 */ /* 0x000fe200078e009c */
[----:B-----5:R-:W-:Y:S01]  /*6760*/  HMMA.16816.F32 R192, R4, R16, R48 ;  /* 0x0000001004c0723c */ /* 0x020fe20000001830 */
[----:B------:R4:W5:Y:S01]  /*6770*/  MUFU.EX2 R17, R0 ;  /* 0x0000000000117308 */ /* 0x0009620000000800 */
[----:B------:R-:W-:Y:S01]  /*6780*/  IMAD.MOV.U32 R52, RZ, RZ, R166 ;  /* 0x000000ffff347224 */ /* 0x000fe200078e00a6 */
[----:B------:R-:W-:Y:S01]  /*6790*/  MOV R53, R167 ;  /* 0x000000a700357202 */ /* 0x000fe20000000f00 */
[----:B------:R-:W-:Y:S01]  /*67a0*/  LDSM.16.MT88.4 R48, [R206+0x1b800] ;  /* 0x01b80000ce30783b */ /* 0x000fe20000004200 */
[----:B------:R-:W-:-:S03]  /*67b0*/  MOV R54, R130 ;  /* 0x0000008200367202 */ /* 0x000fc60000000f00 */
[C---:B------:R-:W-:Y:S07]  /*67c0*/  HMMA.16816.F32 R244, R4.reuse, R20, R72 ;  /* 0x0000001404f4723c */ /* 0x040fee0000001848 */
[----:B------:R-:W-:Y:S01]  /*67d0*/  IMAD.MOV.U32 R75, RZ, RZ, R34 ;  /* 0x000000ffff4b7224 */ /* 0x000fe200078e0022 */
[----:B------:R-:W-:Y:S01]  /*67e0*/  HMMA.16816.F32 R236, R4, R22, R56 ;  /* 0x0000001604ec723c */ /* 0x000fe20000001838 */
[----:B----4-:R-:W-:Y:S01]  /*67f0*/  FFMA.FTZ R0, R171, c[0x0][0x23c], -R8 ;  /* 0x00008f00ab007a23 */ /* 0x010fe20000010808 */
[----:B------:R-:W4:Y:S01]  /*6800*/  LDSM.16.MT88.4 R20, [R206+0x1f000] ;  /* 0x01f00000ce14783b */ /* 0x000f220000004200 */
[----:B------:R-:W-:Y:S01]  /*6810*/  MOV R74, R35 ;  /* 0x00000023004a7202 */ /* 0x000fe20000000f00 */
[----:B------:R-:W-:Y:S01]  /*6820*/  IMAD.MOV.U32 R73, RZ, RZ, R32 ;  /* 0x000000ffff497224 */ /* 0x000fe200078e0020 */
[----:B------:R1:W1:Y:S01]  /*6830*/  MUFU.EX2 R16, R0 ;  /* 0x0000000000107308 */ /* 0x0002620000000800 */
[----:B------:R-:W-:-:S02]  /*6840*/  MOV R72, R33 ;  /* 0x0000002100487202 */ /* 0x000fc40000000f00 */
[----:B--2---:R-:W-:Y:S01]  /*6850*/  HMMA.16816.F32 R168, R4, R28, R60 ;  /* 0x0000001c04a8723c */ /* 0x004fe2000000183c */
[----:B------:R-:W-:Y:S02]  /*6860*/  MOV R59, R173 ;  /* 0x000000ad003b7202 */ /* 0x000fe40000000f00 */
[----:B------:R-:W-:-:S04]  /*6870*/  MOV R173, R9 ;  /* 0x0000000900ad7202 */ /* 0x000fc80000000f00 */
[----:B------:R-:W-:Y:S01]  /*6880*/  IMAD.MOV.U32 R63, RZ, RZ, R150 ;  /* 0x000000ffff3f7224 */ /* 0x000fe200078e0096 */
[----:B------:R-:W-:Y:S01]  /*6890*/  HMMA.16816.F32 R176, R4, R18, R68 ;  /* 0x0000001204b0723c */ /* 0x000fe20000001844 */
[----:B------:R-:W-:Y:S01]  /*68a0*/  MOV R62, R151 ;  /* 0x00000097003e7202 */ /* 0x000fe20000000f00 */
[----:B-1----:R-:W-:-:S05]  /*68b0*/  FFMA.FTZ R0, R172, c[0x0][0x23c], -R8 ;  /* 0x00008f00ac007a23 */ /* 0x002fca0000010808 */
[----:B------:R-:W-:Y:S01]  /*68c0*/  MOV R70, R157 ;  /* 0x0000009d00467202 */ /* 0x000fe20000000f00 */
[C---:B---3--:R-:W-:Y:S01]  /*68d0*/  HMMA.16816.F32 R32, R4.reuse, R24, R84 ;  /* 0x000000180420723c */ /* 0x048fe20000001854 */
[----:B------:R1:W2:Y:S01]  /*68e0*/  MUFU.EX2 R60, R0 ;  /* 0x00000000003c7308 */ /* 0x0002a20000000800 */
[----:B------:R-:W-:Y:S01]  /*68f0*/  IMAD.MOV.U32 R71, RZ, RZ, R158 ;  /* 0x000000ffff477224 */ /* 0x000fe200078e009e */
[----:B------:R-:W-:Y:S01]  /*6900*/  MOV R68, R149 ;  /* 0x0000009500447202 */ /* 0x000fe20000000f00 */
[----:B------:R-:W-:Y:S02]  /*6910*/  IMAD.MOV.U32 R172, RZ, RZ, R10 ;  /* 0x000000ffffac7224 */ /* 0x000fe400078e000a */
[----:B------:R-:W3:Y:S01]  /*6920*/  LDSM.16.MT88.4 R8, [R207+0x1f000] ;  /* 0x01f00000cf08783b */ /* 0x000ee20000004200 */
[----:B------:R-:W-:Y:S01]  /*6930*/  IMAD.MOV.U32 R69, RZ, RZ, R148 ;  /* 0x000000ffff457224 */ /* 0x000fe200078e0094 */
[C---:B------:R-:W-:Y:S01]  /*6940*/  HMMA.16816.F32 R24, R4.reuse, R26, R100 ;  /* 0x0000001a0418723c */ /* 0x040fe20000001864 */
[----:B-----5:R-:W-:Y:S01]  /*6950*/  IMAD.MOV.U32 R85, RZ, RZ, R17 ;  /* 0x000000ffff557224 */ /* 0x020fe200078e0011 */
[----:B------:R-:W5:Y:S01]  /*6960*/  LDSM.16.MT88.4 R148, [R206+0x19800] ;  /* 0x01980000ce94783b */ /* 0x000f620000004200 */
[----:B------:R-:W-:Y:S01]  /*6970*/  MOV R86, R16 ;  /* 0x0000001000567202 */ /* 0x000fe20000000f00 */
[----:B------:R-:W-:Y:S01]  /*6980*/  IMAD.MOV.U32 R84, RZ, RZ, R174 ;  /* 0x000000ffff547224 */ /* 0x000fe200078e00ae */
[----:B------:R-:W-:Y:S01]  /*6990*/  MOV R87, R173 ;  /* 0x000000ad00577202 */ /* 0x000fe20000000f00 */
[----:B------:R-:W-:Y:S01]  /*69a0*/  IMAD.MOV.U32 R61, RZ, RZ, R172 ;  /* 0x000000ffff3d7224 */ /* 0x000fe200078e00ac */
[----:B------:R-:W-:Y:S01]  /*69b0*/  MOV R101, R165 ;  /* 0x000000a500657202 */ /* 0x000fe20000000f00 */
[----:B------:R-:W-:Y:S01]  /*69c0*/  IMAD.MOV.U32 R102, RZ, RZ, R164 ;  /* 0x000000ffff667224 */ /* 0x000fe200078e00a4 */
[C---:B------:R-:W-:Y:S01]  /*69d0*/  HMMA.16816.F32 R124, R4.reuse, R30, R124 ;  /* 0x0000001e047c723c */ /* 0x040fe2000000187c */
[--C-:B-1----:R-:W-:Y:S01]  /*69e0*/  FFMA.FTZ R0, R141, c[0x0][0x23c], -R2.reuse ;  /* 0x00008f008d007a23 */ /* 0x102fe20000010802 */
[----:B------:R-:W-:Y:S01]  /*69f0*/  LDSM.16.MT88.4 R164, [R207+0x19800] ;  /* 0x01980000cfa4783b */ /* 0x000fe20000004200 */
[----:B------:R-:W-:Y:S01]  /*6a00*/  IMAD.MOV.U32 R100, RZ, RZ, R129 ;  /* 0x000000ffff647224 */ /* 0x000fe200078e0081 */
[----:B--2---:R-:W-:Y:S01]  /*6a10*/  F2FP.PACK_AB R130, R60, R86 ;  /* 0x000000563c82723e */ /* 0x004fe200000000ff */
[----:B------:R1:W-:Y:S01]  /*6a20*/  MUFU.EX2 R252, R0 ;  /* 0x0000000000fc7308 */ /* 0x0003e20000000800 */
[----:B------:R-:W-:Y:S01]  /*6a30*/  MOV R103, R175 ;  /* 0x000000af00677202 */ /* 0x000fe20000000f00 */
[----:B------:R-:W-:Y:S01]  /*6a40*/  LDSM.16.MT88.4 R140, [R205+0x19800] ;  /* 0x01980000cd8c783b */ /* 0x000fe20000004200 */
[C---:B------:R-:W-:Y:S03]  /*6a50*/  HMMA.16816.F32 R28, R4.reuse, R12, R80 ;  /* 0x0000000c041c723c */ /* 0x040fe60000001850 */
[----:B------:R-:W-:Y:S05]  /*6a60*/  LDSM.16.MT88.4 R80, [R206+0x1d800] ;  /* 0x01d80000ce50783b */ /* 0x000fea0000004200 */
[----:B------:R-:W-:Y:S01]  /*6a70*/  HMMA.16816.F32 R12, R4, R14, R64 ;  /* 0x0000000e040c723c */ /* 0x000fe20000001840 */
[----:B------:R-:W-:Y:S01]  /*6a80*/  LDSM.16.MT88.4 R64, [R207+0x1b800] ;  /* 0x01b80000cf40783b */ /* 0x000fe20000004200 */
[----:B-1----:R-:W-:-:S06]  /*6a90*/  FFMA.FTZ R0, R135, c[0x0][0x23c], -R2 ;  /* 0x00008f0087007a23 */ /* 0x002fcc0000010802 */
[C---:B----4-:R-:W-:Y:S01]  /*6aa0*/  HMMA.16816.F32 R16, R4.reuse, R20, R88 ;  /* 0x000000140410723c */ /* 0x050fe20000001858 */
[----:B------:R1:W2:Y:S06]  /*6ab0*/  MUFU.EX2 R135, R0 ;  /* 0x0000000000877308 */ /* 0x0002ac0000000800 */
[----:B------:R-:W-:Y:S01]  /*6ac0*/  IMAD.MOV.U32 R91, RZ, RZ, R3 ;  /* 0x000000ffff5b7224 */ /* 0x000fe200078e0003 */
[----:B------:R-:W-:Y:S01]  /*6ad0*/  MOV R90, R131 ;  /* 0x00000083005a7202 */ /* 0x000fe20000000f00 */
[----:B------:R-:W-:Y:S01]  /*6ae0*/  IMAD.MOV.U32 R89, RZ, RZ, R128 ;  /* 0x000000ffff597224 */ /* 0x000fe200078e0080 */
[C---:B---3--:R-:W-:Y:S04]  /*6af0*/  HMMA.16816.F32 R172, R4.reuse, R8, R44 ;  /* 0x0000000804ac723c */ /* 0x048fe8000000182c */
[----:B------:R-:W-:Y:S01]  /*6b00*/  F2FP.PACK_AB R128, R85, R89 ;  /* 0x000000595580723e */ /* 0x000fe200000000ff */
[--C-:B-1----:R-:W-:Y:S01]  /*6b10*/  FFMA.FTZ R0, R134, c[0x0][0x23c], -R2.reuse ;  /* 0x00008f0086007a23 */ /* 0x102fe20000010802 */
[----:B--2---:R-:W-:Y:S01]  /*6b20*/  F2FP.PACK_AB R129, R135, R252 ;  /* 0x000000fc8781723e */ /* 0x004fe200000000ff */
[----:B------:R-:W-:Y:S01]  /*6b30*/  FFMA.FTZ R2, R59, c[0x0][0x23c], -R2 ;  /* 0x00008f003b027a23 */ /* 0x000fe20000010802 */
[C---:B------:R-:W-:Y:S01]  /*6b40*/  HMMA.16816.F32 R8, R4.reuse, R10, R36 ;  /* 0x0000000a0408723c */ /* 0x040fe20000001824 */
[----:B------:R1:W-:Y:S01]  /*6b50*/  MUFU.EX2 R134, R0 ;  /* 0x0000000000867308 */ /* 0x0003e20000000800 */
[----:B------:R-:W-:Y:S06]  /*6b60*/  LDSM.16.MT88.4 R56, [R208+0x1b800] ;  /* 0x01b80000d038783b */ /* 0x000fec0000004200 */
[----:B------:R-:W-:Y:S01]  /*6b70*/  HMMA.16816.F32 R20, R4, R22, R96 ;  /* 0x000000160414723c */ /* 0x000fe20000001860 */
[----:B------:R-:W2:Y:S01]  /*6b80*/  MUFU.EX2 R3, R2 ;  /* 0x0000000200037308 */ /* 0x000ea20000000800 */
[----:B------:R-:W-:Y:S04]  /*6b90*/  LDSM.16.MT88.4 R96, [R207+0x1d800] ;  /* 0x01d80000cf60783b */ /* 0x000fe80000004200 */
[----:B------:R-:W-:Y:S01]  /*6ba0*/  LDSM.16.MT88.4 R4, [R207+0x1f800] ;  /* 0x01f80000cf04783b */ /* 0x000fe20000004200 */
[----:B-1----:R-:W-:-:S03]  /*6bb0*/  MOV R0, R159 ;  /* 0x0000009f00007202 */ /* 0x002fc60000000f00 */
[----:B------:R-:W1:Y:S01]  /*6bc0*/  LDSM.16.MT88.4 R156, [R208+0x19800] ;  /* 0x01980000d09c783b */ /* 0x000e620000004200 */
[----:B--2---:R-:W-:-:S07]  /*6bd0*/  F2FP.PACK_AB R131, R3, R134 ;  /* 0x000000860383723e */ /* 0x004fce00000000ff */
[C---:B------:R-:W-:Y:S07]  /*6be0*/  HMMA.16816.F32 R44, R128.reuse, R48, R184 ;  /* 0x00000030802c723c */ /* 0x040fee00000018b8 */
[----:B------:R-:W-:Y:S01]  /*6bf0*/  IMAD.MOV.U32 R185, RZ, RZ, R0 ;  /* 0x000000ffffb97224 */ /* 0x000fe200078e0000 */
[----:B------:R-:W-:Y:S01]  /*6c00*/  HMMA.16816.F32 R48, R128, R50, R188 ;  /* 0x000000328030723c */ /* 0x000fe200000018bc */
[----:B------:R-:W-:Y:S02]  /*6c10*/  MOV R184, R100 ;  /* 0x0000006400b87202 */ /* 0x000fe40000000f00 */
[----:B------:R-:W-:-:S02]  /*6c20*/  MOV R187, R90 ;  /* 0x0000005a00bb7202 */ /* 0x000fc40000000f00 */
[----:B------:R-:W-:Y:S02]  /*6c30*/  MOV R186, R91 ;  /* 0x0000005b00ba7202 */ /* 0x000fe40000000f00 */
[----:B------:R-:W-:Y:S01]  /*6c40*/  MOV R191, R52 ;  /* 0x0000003400bf7202 */ /* 0x000fe20000000f00 */
[----:B-----5:R-:W-:Y:S01]  /*6c50*/  HMMA.16816.F32 R144, R128, R148, R144 ;  /* 0x000000948090723c */ /* 0x020fe20000001890 */
[----:B------:R-:W-:Y:S01]  /*6c60*/  IMAD.MOV.U32 R190, RZ, RZ, R53 ;  /* 0x000000ffffbe7224 */ /* 0x000fe200078e0035 */
[----:B------:R-:W-:Y:S02]  /*6c70*/  MOV R189, R54 ;  /* 0x0000003600bd7202 */ /* 0x000fe40000000f00 */
[----:B------:R-:W-:-:S04]  /*6c80*/  MOV R188, R55 ;  /* 0x0000003700bc7202 */ /* 0x000fc80000000f00 */
[C---:B------:R-:W-:Y:S01]  /*6c90*/  HMMA.16816.F32 R36, R128.reuse, R40, R112 ;  /* 0x000000288024723c */ /* 0x040fe20000001870 */
[----:B------:R-:W-:Y:S07]  /*6ca0*/  LDSM.16.MT88.4 R112, [R206+0x1f800] ;  /* 0x01f80000ce70783b */ /* 0x000fee0000004200 */
[C---:B-1----:R-:W-:Y:S08]  /*6cb0*/  HMMA.16816.F32 R152, R128.reuse, R156, R152 ;  /* 0x0000009c8098723c */ /* 0x042ff00000001898 */
[C---:B------:R-:W-:Y:S08]  /*6cc0*/  HMMA.16816.F32 R156, R128.reuse, R158, R160 ;  /* 0x0000009e809c723c */ /* 0x040ff000000018a0 */
[C---:B------:R-:W-:Y:S07]  /*6cd0*/  HMMA.16816.F32 R160, R128.reuse, R164, R196 ;  /* 0x000000a480a0723c */ /* 0x040fee00000018c4 */
        /* <DEDUP_REMOVED lines=19> */
[----:B------:R-:W-:Y:S01]  /*6e10*/  MOV R248, R89 ;  /* 0x0000005900f87202 */ /* 0x000fe20000000f00 */
[----:B------:R-:W1:Y:S01]  /*6e20*/  LDSM.16.MT88.4 R72, [R205+0x1d800] ;  /* 0x01d80000cd48783b */ /* 0x000e620000004200 */
[----:B------:R-:W-:-:S02]  /*6e30*/  MOV R249, R85 ;  /* 0x0000005500f97202 */ /* 0x000fc40000000f00 */
[----:B------:R-:W-:Y:S01]  /*6e40*/  MOV R250, R86 ;  /* 0x0000005600fa7202 */ /* 0x000fe20000000f00 */
[----:B------:R-:W2:Y:S01]  /*6e50*/  LDSM.16.MT88.4 R88, [R208+0x1d800] ;  /* 0x01d80000d058783b */ /* 0x000ea20000004200 */
[----:B------:R-:W-:Y:S01]  /*6e60*/  IMAD.MOV.U32 R119, RZ, RZ, R62 ;  /* 0x000000ffff777224 */ /* 0x000fe200078e003e */
[----:B------:R-:W-:Y:S01]  /*6e70*/  HMMA.16816.F32 R52, R128, R56, R180 ;  /* 0x000000388034723c */ /* 0x000fe200000018b4 */
[----:B------:R-:W-:Y:S01]  /*6e80*/  MOV R116, R63 ;  /* 0x0000003f00747202 */ /* 0x000fe20000000f00 */
[----:B------:R-:W-:Y:S01]  /*6e90*/  IMAD.MOV.U32 R118, RZ, RZ, R69 ;  /* 0x000000ffff767224 */ /* 0x000fe200078e0045 */
[----:B------:R-:W-:-:S04]  /*6ea0*/  MOV R117, R68 ;  /* 0x0000004400757202 */ /* 0x000fc80000000f00 */
[----:B------:R-:W-:Y:S01]  /*6eb0*/  MOV R181, R61 ;  /* 0x0000003d00b57202 */ /* 0x000fe20000000f00 */
[----:B------:R-:W-:Y:S01]  /*6ec0*/  IMAD.MOV.U32 R180, RZ, RZ, R87 ;  /* 0x000000ffffb47224 */ /* 0x000fe200078e0057 */
[C---:B------:R-:W-:Y:S01]  /*6ed0*/  HMMA.16816.F32 R60, R128.reuse, R64, R104 ;  /* 0x00000040803c723c */ /* 0x040fe20000001868 */
[----:B------:R-:W-:Y:S01]  /*6ee0*/  IMAD.MOV.U32 R183, RZ, RZ, R101 ;  /* 0x000000ffffb77224 */ /* 0x000fe200078e0065 */
[----:B------:R-:W-:Y:S01]  /*6ef0*/  MOV R182, R102 ;  /* 0x0000006600b67202 */ /* 0x000fe20000000f00 */
[----:B------:R-:W3:Y:S05]  /*6f00*/  LDSM.16.MT88.4 R104, [R205+0x1f800] ;  /* 0x01f80000cd68783b */ /* 0x000eea0000004200 */
[C---:B------:R-:W-:Y:S07]  /*6f10*/  HMMA.16816.F32 R64, R128.reuse, R66, R240 ;  /* 0x000000428040723c */ /* 0x040fee00000018f0 */
[----:B------:R-:W-:Y:S01]  /*6f20*/  MOV R243, R71 ;  /* 0x0000004700f37202 */ /* 0x000fe20000000f00 */
[----:B------:R-:W-:Y:S01]  /*6f30*/  HMMA.16816.F32 R56, R128, R58, R120 ;  /* 0x0000003a8038723c */ /* 0x000fe20000001878 */
[----:B------:R-:W-:Y:S01]  /*6f40*/  MOV R242, R70 ;  /* 0x0000004600f27202 */ /* 0x000fe20000000f00 */
[----:B------:R-:W4:Y:S02]  /*6f50*/  LDSM.16.MT88.4 R120, [R208+0x1f800] ;  /* 0x01f80000d078783b */ /* 0x000f240000004200 */
        /* <DEDUP_REMOVED lines=18> */
[C---:B------:R-:W-:Y:S01]  /*7080*/  HMMA.16816.F32 R92, R128.reuse, R96, R168 ;  /* 0x00000060805c723c */ /* 0x040fe200000018a8 */
[----:B------:R-:W-:Y:S02]  /*7090*/  FADD.FTZ R2, R184, R2 ;  /* 0x00000002b8027221 */ /* 0x000fe40000010000 */
[----:B------:R-:W-:Y:S02]  /*70a0*/  FADD.FTZ R0, R187, R0 ;  /* 0x00000000bb007221 */ /* 0x000fe40000010000 */
[----:B------:R-:W-:Y:S02]  /*70b0*/  FADD.FTZ R2, R186, R2 ;  /* 0x00000002ba027221 */ /* 0x000fe40000010000 */
[----:B------:R-:W-:Y:S01]  /*70c0*/  FADD.FTZ R0, R197, R0 ;  /* 0x00000000c5007221 */ /* 0x000fe20000010000 */
[----:B-1----:R-:W-:Y:S01]  /*70d0*/  HMMA.16816.F32 R68, R128, R72, R244 ;  /* 0x000000488044723c */ /* 0x002fe200000018f4 */
        /* <DEDUP_REMOVED lines=9> */
[----:B--2---:R-:W-:Y:S01]  /*7170*/  HMMA.16816.F32 R84, R128, R88, R192 ;  /* 0x000000588054723c */ /* 0x004fe200000018c0 */
[----:B------:R-:W-:Y:S02]  /*7180*/  FADD.FTZ R2, R250, R2 ;  /* 0x00000002fa027221 */ /* 0x000fe40000010000 */
[----:B------:R-:W-:Y:S02]  /*7190*/  FADD.FTZ R248, R3, R0 ;  /* 0x0000000003f87221 */ /* 0x000fe40000010000 */
[----:B------:R-:W-:-:S03]  /*71a0*/  FADD.FTZ R249, R251, R2 ;  /* 0x00000002fbf97221 */ /* 0x000fc60000010000 */
[----:B------:R1:W-:Y:S01]  /*71b0*/  STL [R1+0x18], R248 ;  /* 0x000018f801007387 */ /* 0x0003e20000100800 */
[C---:B------:R-:W-:Y:S03]  /*71c0*/  HMMA.16816.F32 R96, R128.reuse, R98, R124 ;  /* 0x000000628060723c */ /* 0x040fe6000000187c */
[----:B------:R1:W-:Y:S05]  /*71d0*/  STL [R1+0x14], R249 ;  /* 0x000014f901007387 */ /* 0x0003ea0000100800 */
        /* <DEDUP_REMOVED lines=12> */
[----:B-1----:R-:W2:Y:S01]  /*72a0*/  LDL.64 R184, [R1+0x30] ;  /* 0x0000300001b87983 */ /* 0x002ea20000100a00 */
[----:B------:R-:W-:-:S04]  /*72b0*/  DEPBAR.LE SB0, 0x0 ;  /* 0x000080000000791a */ /* 0x000fc80000000000 */
[----:B------:R-:W3:Y:S04]  /*72c0*/  LDL R187, [R1+0x4c] ;  /* 0x00004c0001bb7983 */ /* 0x000ee80000100800 */
[----:B------:R-:W4:Y:S04]  /*72d0*/  LDL R251, [R1+0x48] ;  /* 0x0000480001fb7983 */ /* 0x000f280000100800 */
[----:B------:R-:W5:Y:S04]  /*72e0*/  LDL.64 R196, [R1+0x58] ;  /* 0x0000580001c47983 */ /* 0x000f680000100a00 */
[----:B------:R-:W5:Y:S04]  /*72f0*/  LDL.64 R198, [R1+0x60] ;  /* 0x0000600001c67983 */ /* 0x000f680000100a00 */
[----:B------:R-:W5:Y:S01]  /*7300*/  LDL R250, [R1+0x50] ;  /* 0x0000500001fa7983 */ /* 0x000f620000100800 */
[----:B------:R-:W-:-:S04]  /*7310*/  UIADD3 UR25, UR9, -0x2, URZ ;  /* 0xfffffffe09197890 */ /* 0x000fc8000fffe03f */
[----:B------:R-:W-:Y:S02]  /*7320*/  USHF.R.S32.HI UR5, URZ, 0x1f, UR25 ;  /* 0x0000001f3f057899 */ /* 0x000fe40008011419 */
[----:B------:R-:W-:-:S04]  /*7330*/  UIMAD UR4, UR21, UR25, URZ ;  /* 0x00000019150472a4 */ /* 0x000fc8000f8e023f */
[----:B------:R-:W-:Y:S01]  /*7340*/  UIMAD UR4, UR5, UR22, UR4 ;  /* 0x00000016050472a4 */ /* 0x000fe2000f8e0204 */
[----:B------:R-:W-:Y:S01]  /*7350*/  BAR.SYNC.DEFER_BLOCKING 0x0 ;  /* 0x0000000000007b1d */ /* 0x000fe20000010000 */
[----:B--2---:R-:W-:Y:S02]  /*7360*/  ISETP.GE.AND P5, PT, R184, c[0x0][0x220], PT ;  /* 0x00008800b8007a0c */ /* 0x004fe40003fa6270 */
[----:B---3--:R-:W-:Y:S02]  /*7370*/  ISETP.GE.AND P4, PT, R187, c[0x0][0x220], PT ;  /* 0x00008800bb007a0c */ /* 0x008fe40003f86270 */
[----:B----4-:R-:W-:Y:S01]  /*7380*/  ISETP.GE.AND P3, PT, R251, c[0x0][0x220], PT ;  /* 0x00008800fb007a0c */ /* 0x010fe20003f66270 */
[----:B------:R-:W-:Y:S02]  /*7390*/  IMAD.U32 R251, RZ, RZ, UR22 ;  /* 0x00000016fffb7e24 */ /* 0x000fe4000f8e00ff */
[----:B-----5:R-:W-:Y:S02]  /*73a0*/  IMAD.MOV.U32 R3, RZ, RZ, R197 ;  /* 0x000000ffff037224 */ /* 0x020fe400078e00c5 */
[----:B------:R-:W-:Y:S01]  /*73b0*/  IMAD.MOV.U32 R2, RZ, RZ, R198 ;  /* 0x000000ffff027224 */ /* 0x000fe200078e00c6 */
[----:B------:R-:W-:-:S03]  /*73c0*/  ISETP.GE.AND P2, PT, R250, c[0x0][0x220], PT ;  /* 0x00008800fa007a0c */ /* 0x000fc60003f46270 */
[----:B------:R-:W-:-:S05]  /*73d0*/  IMAD.WIDE.U32 R2, R251, UR25, R2 ;  /* 0x00000019fb027c25 */ /* 0x000fca000f8e0002 */
[C---:B------:R-:W-:Y:S02]  /*73e0*/  @!P5 LEA R18, P6, R2.reuse, c[0x0][0x170], 0x1 ;  /* 0x00005c000212da11 */ /* 0x040fe400078c08ff */
[----:B------:R-:W-:Y:S02]  /*73f0*/  IADD3 R3, R3, UR4, RZ ;  /* 0x0000000403037c10 */ /* 0x000fe4000fffe0ff */
[C---:B------:R-:W-:Y:S02]  /*7400*/  @!P4 LEA R14, P1, R2.reuse, c[0x0][0x170], 0x1 ;  /* 0x00005c00020eca11 */ /* 0x040fe400078208ff */
[C---:B------:R-:W-:Y:S02]  /*7410*/  @!P3 LEA R12, P0, R2.reuse, c[0x0][0x170], 0x1 ;  /* 0x00005c00020cba11 */ /* 0x040fe400078008ff */
[C---:B------:R-:W-:Y:S02]  /*7420*/  @!P5 LEA.HI.X R19, R2.reuse, c[0x0][0x174], R3, 0x1, P6 ;  /* 0x00005d000213da11 */ /* 0x040fe400030f0c03 */
[----:B------:R-:W-:-:S02]  /*7430*/  IADD3 R0, P6, R2, UR23, RZ ;  /* 0x0000001702007c10 */ /* 0x000fc4000ffde0ff */
[C-C-:B------:R-:W-:Y:S02]  /*7440*/  @!P4 LEA.HI.X R15, R2.reuse, c[0x0][0x174], R3.reuse, 0x1, P1 ;  /* 0x00005d00020fca11 */ /* 0x140fe400008f0c03 */
[C---:B------:R-:W-:Y:S01]  /*7450*/  @!P2 LEA R10, P1, R2.reuse, c[0x0][0x170], 0x1 ;  /* 0x00005c00020aaa11 */ /* 0x040fe200078208ff */
[----:B------:R-:W-:Y:S01]  /*7460*/  @P5 STS.128 [R231+0x18000], RZ ;  /* 0x018000ffe7005388 */ /* 0x000fe20000000c00 */
[--C-:B------:R-:W-:Y:S02]  /*7470*/  @!P3 LEA.HI.X R13, R2, c[0x0][0x174], R3.reuse, 0x1, P0 ;  /* 0x00005d00020dba11 */ /* 0x100fe400000f0c03 */
[----:B------:R-:W-:Y:S01]  /*7480*/  @!P5 LEA R16, P0, R0, c[0x0][0x170], 0x1 ;  /* 0x00005c000010da11 */ /* 0x000fe200078008ff */
[----:B------:R-:W-:Y:S01]  /*7490*/  @!PT LDS RZ, [RZ] ;  /* 0x00000000fffff984 */ /* 0x000fe20000000800 */
[----:B------:R-:W-:Y:S01]  /*74a0*/  @!PT LDS RZ, [RZ] ;  /* 0x00000000fffff984 */ /* 0x000fe20000000800 */
[----:B------:R-:W-:Y:S01]  /*74b0*/  @!PT LDS RZ, [RZ] ;  /* 0x00000000fffff984 */ /* 0x000fe20000000800 */
[----:B------:R1:W-:Y:S01]  /*74c0*/  @!P5 LDGSTS.E.BYPASS.LTC128B.128 [R231+0x18000], [R18.64] ;  /* 0x1800000012e7dfae */ /* 0x0003e2000b901d52 */
[----:B------:R-:W-:Y:S02]  /*74d0*/  IADD3.X R4, R3, UR24, RZ, P6, !PT ;  /* 0x0000001803047c10 */ /* 0x000fe4000b7fe4ff */
[----:B------:R-:W-:Y:S01]  /*74e0*/  @!P2 LEA.HI.X R11, R2, c[0x0][0x174], R3, 0x1, P1 ;  /* 0x00005d00020baa11 */ /* 0x000fe200008f0c03 */
[----:B------:R-:W-:Y:S01]  /*74f0*/  @P4 STS.128 [R231+0x1a000], RZ ;  /* 0x01a000ffe7004388 */ /* 0x000fe20000000c00 */
[----:B------:R-:W-:-:S02]  /*7500*/  @!P4 LEA R8, P6, R0, c[0x0][0x170], 0x1 ;  /* 0x00005c000008ca11 */ /* 0x000fc400078c08ff */
[C---:B------:R-:W-:Y:S01]  /*7510*/  @!P3 LEA R6, P1, R0.reuse, c[0x0][0x170], 0x1 ;  /* 0x00005c000006ba11 */ /* 0x040fe200078208ff */
[----:B------:R-:W-:Y:S01]  /*7520*/  @!PT LDS RZ, [RZ] ;  /* 0x00000000fffff984 */ /* 0x000fe20000000800 */
[----:B------:R-:W-:Y:S01]  /*7530*/  @!PT LDS RZ, [RZ] ;  /* 0x00000000fffff984 */ /* 0x000fe20000000800 */
[----:B------:R-:W-:Y:S01]  /*7540*/  @!PT LDS RZ, [RZ] ;  /* 0x00000000fffff984 */ /* 0x000fe20000000800 */
[----:B------:R2:W-:Y:S01]  /*7550*/  @!P4 LDGSTS.E.BYPASS.LTC128B.128 [R231+0x1a000], [R14.64+0x80] ;  /* 0x1a0000800ee7cfae */ /* 0x0005e2000b901d52 */
[----:B------:R-:W-:-:S03]  /*7560*/  @!P5 LEA.HI.X R17, R0, c[0x0][0x174], R4, 0x1, P0 ;  /* 0x00005d000011da11 */ /* 0x000fc600000f0c04 */
[----:B------:R-:W-:Y:S01]  /*7570*/  @P3 STS.128 [R231+0x1c000], RZ ;  /* 0x01c000ffe7003388 */ /* 0x000fe20000000c00 */
[C---:B------:R-:W-:Y:S02]  /*7580*/  @!P2 LEA R2, P0, R0.reuse, c[0x0][0x170], 0x1 ;  /* 0x00005c000002aa11 */ /* 0x040fe400078008ff */
[C-C-:B------:R-:W-:Y:S01]  /*7590*/  @!P4 LEA.HI.X R9, R0.reuse, c[0x0][0x174], R4.reuse, 0x1, P6 ;  /* 0x00005d000009ca11 */ /* 0x140fe200030f0c04 */
[----:B------:R-:W-:Y:S01]  /*75a0*/  @!PT LDS RZ, [RZ] ;  /* 0x00000000fffff984 */ /* 0x000fe20000000800 */
[----:B------:R-:W-:Y:S01]  /*75b0*/  @!PT LDS RZ, [RZ] ;  /* 0x00000000fffff984 */ /* 0x000fe20000000800 */
[----:B------:R-:W-:Y:S01]  /*75c0*/  @!PT LDS RZ, [RZ] ;  /* 0x00000000fffff984 */ /* 0x000fe20000000800 */
[----:B------:R2:W-:Y:S01]  /*75d0*/  @!P3 LDGSTS.E.BYPASS.LTC128B.128 [R231+0x1c000], [R12.64+0x100] ;  /* 0x1c0001000ce7bfae */ /* 0x0005e2000b901d52 */
[----:B------:R-:W-:-:S03]  /*75e0*/  @!P3 LEA.HI.X R7, R0, c[0x0][0x174], R4, 0x1, P1 ;  /* 0x00005d000007ba11 */ /* 0x000fc600008f0c04 */
[----:B------:R-:W-:Y:S01]  /*75f0*/  @P2 STS.128 [R231+0x1e000], RZ ;  /* 0x01e000ffe7002388 */ /* 0x000fe20000000c00 */
[----:B------:R-:W-:-:S03]  /*7600*/  @!P2 LEA.HI.X R3, R0, c[0x0][0x174], R4, 0x1, P0 ;  /* 0x00005d000003aa11 */ /* 0x000fc600000f0c04 */
        /* <DEDUP_REMOVED lines=24> */
[----:B--2---:R-:W-:Y:S04]  /*7790*/  LDSM.16.M88.4 R12, [R204+0x10000] ;  /* 0x01000000cc0c783b */ /* 0x004fe80000000200 */
[----:B------:R-:W-:Y:S04]  /*77a0*/  LDSM.16.M88.4 R28, [R204+0x10800] ;  /* 0x01080000cc1c783b */ /* 0x000fe80000000200 */
[----:B------:R-:W-:Y:S04]  /*77b0*/  LDSM.16.M88.4 R20, [R204+0x11800] ;  /* 0x01180000cc14783b */ /* 0x000fe80000000200 */
[----:B------:R-:W-:Y:S04]  /*77c0*/  LDSM.16.M88.4 R24, [R204+0x11000] ;  /* 0x01100000cc18783b */ /* 0x000fe80000000200 */
[----:B----4-:R-:W1:Y:S04]  /*77d0*/  LDSM.16.M88.4 R4, [R211] ;  /* 0x00000000d304783b */ /* 0x010e680000000200 */
[----:B---3--:R-:W-:Y:S04]  /*77e0*/  LDSM.16.M88.4 R8, [R212] ;  /* 0x00000000d408783b */ /* 0x008fe80000000200 */
[----:B------:R-:W2:Y:S04]  /*77f0*/  LDSM.16.M88.4 R32, [R215] ;  /* 0x00000000d720783b */ /* 0x000ea80000000200 */
[----:B------:R-:W3:Y:S04]  /*7800*/  LDSM.16.M88.4 R192, [R230] ;  /* 0x00000000e6c0783b */ /* 0x000ee80000000200 */
[----:B------:R-:W4:Y:S04]  /*7810*/  LDSM.16.M88.4 R188, [R229] ;  /* 0x00000000e5bc783b */ /* 0x000f280000000200 */
[----:B------:R-:W-:Y:S04]  /*7820*/  LDSM.16.M88.4 R196, [R210+0x10800] ;  /* 0x01080000d2c4783b */ /* 0x000fe80000000200 */
[----:B------:R-:W-:Y:S04]  /*7830*/  LDSM.16.M88.4 R236, [R204+0x13000] ;  /* 0x01300000ccec783b */ /* 0x000fe80000000200 */
[----:B------:R-:W-:Y:S04]  /*7840*/  LDSM.16.M88.4 R240, [R224] ;  /* 0x00000000e0f0783b */ /* 0x000fe80000000200 */
[----:B------:R-:W2:Y:S01]  /*7850*/  S2R R251, SR_TID.X ;  /* 0x0000000000fb7919 */ /* 0x000ea20000002100 */
[----:B------:R-:W-:-:S03]  /*7860*/  IMAD.U32 R0, RZ, RZ, UR25 ;  /* 0x00000019ff007e24 */ /* 0x000fc6000f8e00ff */
[----:B------:R-:W0:Y:S01]  /*7870*/  LDGDEPBAR ;  /* 0x00000000000079af */ /* 0x000e220000000000 */
[C---:B-1----:R-:W-:Y:S08]  /*7880*/  HMMA.16816.F32 R16, R4.reuse, R12, RZ ;  /* 0x0000000c0410723c */ /* 0x042ff000000018ff */
[C---:B------:R-:W-:Y:S08]  /*7890*/  HMMA.16816.F32 R180, R4.reuse, R28, RZ ;  /* 0x0000001c04b4723c */ /* 0x040ff000000018ff */
[C---:B------:R-:W-:Y:S08]  /*78a0*/  HMMA.16816.F32 R184, R4.reuse, R30, RZ ;  /* 0x0000001e04b8723c */ /* 0x040ff000000018ff */
[C---:B------:R-:W-:Y:S08]  /*78b0*/  HMMA.16816.F32 R168, R4.reuse, R20, RZ ;  /* 0x0000001404a8723c */ /* 0x040ff000000018ff */
[C---:B------:R-:W-:Y:S01]  /*78c0*/  HMMA.16816.F32 R28, R4.reuse, R22, RZ ;  /* 0x00000016041c723c */ /* 0x040fe200000018ff */
[----:B------:R-:W1:Y:S07]  /*78d0*/  LDSM.16.M88.4 R20, [R228] ;  /* 0x00000000e414783b */ /* 0x000e6e0000000200 */
[C---:B------:R-:W-:Y:S08]  /*78e0*/  HMMA.16816.F32 R12, R4.reuse, R14, RZ ;  /* 0x0000000e040c723c */ /* 0x040ff000000018ff */
[C---:B------:R-:W-:Y:S08]  /*78f0*/  HMMA.16816.F32 R176, R4.reuse, R24, RZ ;  /* 0x0000001804b0723c */ /* 0x040ff000000018ff */
[----:B------:R-:W-:Y:S01]  /*7900*/  HMMA.16816.F32 R172, R4, R26, RZ ;  /* 0x0000001a04ac723c */ /* 0x000fe200000018ff */
[----:B------:R-:W-:Y:S07]  /*7910*/  LDSM.16.M88.4 R4, [R214] ;  /* 0x00000000d604783b */ /* 0x000fee0000000200 */
[C---:B--2---:R-:W-:Y:S01]  /*7920*/  HMMA.16816.F32 R24, R8.reuse, R32, R16 ;  /* 0x000000200818723c */ /* 0x044fe20000001810 */
[----:B------:R-:W2:Y:S07]  /*7930*/  LDSM.16.M88.4 R16, [R210+0x10000] ;  /* 0x01000000d210783b */ /* 0x000eae0000000200 */
[C---:B------:R-:W-:Y:S08]  /*7940*/  HMMA.16816.F32 R12, R8.reuse, R34, R12 ;  /* 0x00000022080c723c */ /* 0x040ff0000000180c */
[C---:B---3--:R-:W-:Y:S08]  /*7950*/  HMMA.16816.F32 R32, R8.reuse, R192, R180 ;  /* 0x000000c00820723c */ /* 0x048ff000000018b4 */
[C---:B------:R-:W-:Y:S08]  /*7960*/  HMMA.16816.F32 R180, R8.reuse, R194, R184 ;  /* 0x000000c208b4723c */ /* 0x040ff000000018b8 */
[C---:B----4-:R-:W-:Y:S08]  /*7970*/  HMMA.16816.F32 R192, R8.reuse, R188, R176 ;  /* 0x000000bc08c0723c */ /* 0x050ff000000018b0 */
[C---:B------:R-:W-:Y:S01]  /*7980*/  HMMA.16816.F32 R184, R8.reuse, R190, R172 ;  /* 0x000000be08b8723c */ /* 0x040fe200000018ac */
[----:B------:R-:W3:Y:S07]  /*7990*/  LDSM.16.M88.4 R188, [R210+0x11000] ;  /* 0x01100000d2bc783b */ /* 0x000eee0000000200 */
[C---:B-1----:R-:W-:Y:S01]  /*79a0*/  HMMA.16816.F32 R172, R8.reuse, R22, R28 ;  /* 0x0000001608ac723c */ /* 0x042fe2000000181c */
[----:B------:R-:W1:Y:S07]  /*79b0*/  LDSM.16.M88.4 R28, [R210+0x11800] ;  /* 0x01180000d21c783b */ /* 0x000e6e0000000200 */
[----:B------:R-:W-:Y:S01]  /*79c0*/  HMMA.16816.F32 R176, R8, R20, R168 ;  /* 0x0000001408b0723c */ /* 0x000fe200000018a8 */
[----:B------:R-:W-:Y:S04]  /*79d0*/  LDSM.16.M88.4 R8, [R213] ;  /* 0x00000000d508783b */ /* 0x000fe80000000200 */
[----:B------:R-:W4:Y:S03]  /*79e0*/  LDSM.16.M88.4 R20, [R209] ;  /* 0x00000000d114783b */ /* 0x000f260000000200 */
[C---:B--2---:R-:W-:Y:S01]  /*79f0*/  HMMA.16816.F32 R24, R4.reuse, R16, R24 ;  /* 0x000000100418723c */ /* 0x044fe20000001818 */
[----:B------:R-:W2:Y:S07]  /*7a00*/  LDSM.16.M88.4 R168, [R209+0x800] ;  /* 0x00080000d1a8783b */ /* 0x000eae0000000200 */
[C---:B------:R-:W-:Y:S08]  /*7a10*/  HMMA.16816.F32 R16, R4.reuse, R18, R12 ;  /* 0x000000120410723c */ /* 0x040ff0000000180c */
[C---:B------:R-:W-:Y:S08]  /*7a20*/  HMMA.16816.F32 R12, R4.reuse, R196, R32 ;  /* 0x000000c4040c723c */ /* 0x040ff00000001820 */
[C---:B------:R-:W-:Y:S08]  /*7a30*/  HMMA.16816.F32 R180, R4.reuse, R198, R180 ;  /* 0x000000c604b4723c */ /* 0x040ff000000018b4 */
[C---:B---3--:R-:W-:Y:S08]  /*7a40*/  HMMA.16816.F32 R196, R4.reuse, R188, R192 ;  /* 0x000000bc04c4723c */ /* 0x048ff000000018c0 */
[C---:B------:R-:W-:Y:S01]  /*7a50*/  HMMA.16816.F32 R192, R4.reuse, R190, R184 ;  /* 0x000000be04c0723c */ /* 0x040fe200000018b8 */
[----:B------:R-:W3:Y:S07]  /*7a60*/  LDSM.16.M88.4 R188, [R209+0x1000] ;  /* 0x00100000d1bc783b */ /* 0x000eee0000000200 */
[C---:B-1----:R-:W-:Y:S01]  /*7a70*/  HMMA.16816.F32 R184, R4.reuse, R28, R176 ;  /* 0x0000001c04b8723c */ /* 0x042fe200000018b0 */
[----:B------:R-:W1:Y:S07]  /*7a80*/  LDSM.16.M88.4 R176, [R209+0x1800] ;  /* 0x00180000d1b0783b */ /* 0x000e6e0000000200 */
[----:B------:R-:W-:Y:S01]  /*7a90*/  HMMA.16816.F32 R172, R4, R30, R172 ;  /* 0x0000001e04ac723c */ /* 0x000fe200000018ac */
[----:B------:R-:W-:Y:S07]  /*7aa0*/  LDSM.16.M88.4 R4, [R211+0x4000] ;  /* 0x00400000d304783b */ /* 0x000fee0000000200 */
[C---:B----4-:R-:W-:Y:S01]  /*7ab0*/  HMMA.16816.F32 R32, R8.reuse, R20, R24 ;  /* 0x000000140820723c */ /* 0x050fe20000001818 */
[----:B------:R-:W4:Y:S07]  /*7ac0*/  LDSM.16.M88.4 R24, [R204+0x12000] ;  /* 0x01200000cc18783b */ /* 0x000f2e0000000200 */
[C---:B------:R-:W-:Y:S01]  /*7ad0*/  HMMA.16816.F32 R28, R8.reuse, R22, R16 ;  /* 0x00000016081c723c */ /* 0x040fe20000001810 */
[----:B------:R-:W4:Y:S07]  /*7ae0*/  LDSM.16.M88.4 R20, [R204+0x12800] ;  /* 0x01280000cc14783b */ /* 0x000f2e0000000200 */
[C---:B--2---:R-:W-:Y:S08]  /*7af0*/  HMMA.16816.F32 R16, R8.reuse, R168, R12 ;  /* 0x000000a80810723c */ /* 0x044ff0000000180c */
[C---:B------:R-:W-:Y:S08]  /*7b00*/  HMMA.16816.F32 R12, R8.reuse, R170, R180 ;  /* 0x000000aa080c723c */ /* 0x040ff000000018b4 */
[C---:B---3--:R-:W-:Y:S08]  /*7b10*/  HMMA.16816.F32 R180, R8.reuse, R188, R196 ;  /* 0x000000bc08b4723c */ /* 0x048ff000000018c4 */
[C---:B------:R-:W-:Y:S01]  /*7b20*/  HMMA.16816.F32 R192, R8.reuse, R190, R192 ;  /* 0x000000be08c0723c */ /* 0x040fe200000018c0 */
[----:B------:R-:W2:Y:S07]  /*7b30*/  LDSM.16.M88.4 R188, [R204+0x13800] ;  /* 0x01380000ccbc783b */ /* 0x000eae0000000200 */
[C---:B-1----:R-:W-:Y:S08]  /*7b40*/  HMMA.16816.F32 R184, R8.reuse, R176, R184 ;  /* 0x000000b008b8723c */ /* 0x042ff000000018b8 */
[----:B------:R-:W-:Y:S01]  /*7b50*/  HMMA.16816.F32 R176, R8, R178, R172 ;  /* 0x000000b208b0723c */ /* 0x000fe200000018ac */
[----:B------:R-:W-:Y:S07]  /*7b60*/  LDSM.16.M88.4 R8, [R212+0x4000] ;  /* 0x00400000d408783b */ /* 0x000fee0000000200 */
[C---:B----4-:R-:W-:Y:S08]  /*7b70*/  HMMA.16816.F32 R172, R4.reuse, R24, R32 ;  /* 0x0000001804ac723c */ /* 0x050ff00000001820 */
[C---:B------:R-:W-:Y:S01]  /*7b80*/  HMMA.16816.F32 R32, R4.reuse, R20, R16 ;  /* 0x000000140420723c */ /* 0x040fe20000001810 */
[----:B------:R-:W-:Y:S07]  /*7b90*/  LDSM.16.M88.4 R16, [R226] ;  /* 0x00000000e210783b */ /* 0x000fee0000000200 */
[C---:B------:R-:W-:Y:S01]  /*7ba0*/  HMMA.16816.F32 R12, R4.reuse, R22, R12 ;  /* 0x00000016040c723c */ /* 0x040fe2000000180c */
[----:B------:R-:W1:Y:S07]  /*7bb0*/  LDSM.16.M88.4 R20, [R227] ;  /* 0x00000000e314783b */ /* 0x000e6e0000000200 */
[C---:B------:R-:W-:Y:S01]  /*7bc0*/  HMMA.16816.F32 R168, R4.reuse, R26, R28 ;  /* 0x0000001a04a8723c */ /* 0x040fe2000000181c */
[----:B------:R-:W3:Y:S07]  /*7bd0*/  LDSM.16.M88.4 R28, [R225] ;  /* 0x00000000e11c783b */ /* 0x000eee0000000200 */
[C---:B------:R-:W-:Y:S08]  /*7be0*/  HMMA.16816.F32 R24, R4.reuse, R236, R180 ;  /* 0x000000ec0418723c */ /* 0x040ff000000018b4 */
[C---:B------:R-:W-:Y:S08]  /*7bf0*/  HMMA.16816.F32 R236, R4.reuse, R238, R192 ;  /* 0x000000ee04ec723c */ /* 0x040ff000000018c0 */
[C---:B--2---:R-:W-:Y:S01]  /*7c00*/  HMMA.16816.F32 R196, R4.reuse, R188, R184 ;  /* 0x000000bc04c4723c */ /* 0x044fe200000018b8 */
[----:B------:R-:W-:Y:S07]  /*7c10*/  LDSM.16.M88.4 R184, [R210+0x12800] ;  /* 0x01280000d2b8783b */ /* 0x000fee0000000200 */
[----:B------:R-:W-:Y:S01]  /*7c20*/  HMMA.16816.F32 R188, R4, R190, R176 ;  /* 0x000000be04bc723c */ /* 0x000fe200000018b0 */
[----:B------:R-:W-:Y:S04]  /*7c30*/  LDSM.16.M88.4 R4, [R214+0x4000] ;  /* 0x00400000d604783b */ /* 0x000fe80000000200 */
[----:B------:R-:W2:Y:S03]  /*7c40*/  LDSM.16.M88.4 R176, [R210+0x12000] ;  /* 0x01200000d2b0783b */ /* 0x000ea60000000200 */
[C---:B-1----:R-:W-:Y:S01]  /*7c50*/  HMMA.16816.F32 R244, R8.reuse, R20, R172 ;  /* 0x0000001408f4723c */ /* 0x042fe200000018ac */
[----:B------:R-:W1:Y:S07]  /*7c60*/  LDSM.16.M88.4 R172, [R210+0x13000] ;  /* 0x01300000d2ac783b */ /* 0x000e6e0000000200 */
[C---:B------:R-:W-:Y:S08]  /*7c70*/  HMMA.16816.F32 R200, R8.reuse, R22, R168 ;  /* 0x0000001608c8723c */ /* 0x040ff000000018a8 */
[C---:B---3--:R-:W-:Y:S01]  /*7c80*/  HMMA.16816.F32 R168, R8.reuse, R28, R24 ;  /* 0x0000001c08a8723c */ /* 0x048fe20000001818 */
[----:B------:R-:W3:Y:S07]  /*7c90*/  LDSM.16.M88.4 R24, [R210+0x13800] ;  /* 0x01380000d218783b */ /* 0x000eee0000000200 */
[C---:B------:R-:W-:Y:S08]  /*7ca0*/  HMMA.16816.F32 R180, R8.reuse, R18, R12 ;  /* 0x0000001208b4723c */ /* 0x040ff0000000180c */
[C---:B------:R-:W-:Y:S01]  /*7cb0*/  HMMA.16816.F32 R192, R8.reuse, R16, R32 ;  /* 0x0000001008c0723c */ /* 0x040fe20000001820 */
[----:B------:R-:W-:Y:S07]  /*7cc0*/  LDSM.16.M88.4 R16, [R209+0x2000] ;  /* 0x00200000d110783b */ /* 0x000fee0000000200 */
[C---:B------:R-:W-:Y:S08]  /*7cd0*/  HMMA.16816.F32 R32, R8.reuse, R30, R236 ;  /* 0x0000001e0820723c */ /* 0x040ff000000018ec */
[C---:B------:R-:W-:Y:S08]  /*7ce0*/  HMMA.16816.F32 R28, R8.reuse, R240, R196 ;  /* 0x000000f0081c723c */ /* 0x040ff000000018c4 */
[----:B------:R-:W-:Y:S01]  /*7cf0*/  HMMA.16816.F32 R20, R8, R242, R188 ;  /* 0x000000f20814723c */ /* 0x000fe200000018bc */
[----:B------:R-:W4:Y:S04]  /*7d00*/  LDSM.16.M88.4 R8, [R213+0x4000] ;  /* 0x00400000d508783b */ /* 0x000f280000000200 */
[----:B------:R-:W-:Y:S03]  /*7d10*/  LDSM.16.M88.4 R188, [R209+0x3000] ;  /* 0x00300000d1bc783b */ /* 0x000fe60000000200 */
[C---:B--2---:R-:W-:Y:S01]  /*7d20*/  HMMA.16816.F32 R12, R4.reuse, R176, R244 ;  /* 0x000000b0040c723c */ /* 0x044fe200000018f4 */
[----:B------:R-:W-:Y:S07]  /*7d30*/  LDSM.16.M88.4 R240, [R220] ;  /* 0x00000000dcf0783b */ /* 0x000fee0000000200 */
[C---:B------:R-:W-:Y:S08]  /*7d40*/  HMMA.16816.F32 R176, R4.reuse, R178, R200 ;  /* 0x000000b204b0723c */ /* 0x040ff000000018c8 */
[C---:B------:R-:W-:Y:S01]  /*7d50*/  HMMA.16816.F32 R196, R4.reuse, R186, R180 ;  /* 0x000000ba04c4723c */ /* 0x040fe200000018b4 */
[----:B------:R-:W2:Y:S07]  /*7d60*/  LDSM.16.M88.4 R180, [R209+0x2800] ;  /* 0x00280000d1b4783b */ /* 0x000eae0000000200 */
[C---:B------:R-:W-:Y:S08]  /*7d70*/  HMMA.16816.F32 R200, R4.reuse, R184, R192 ;  /* 0x000000b804c8723c */ /* 0x040ff000000018c0 */
[C---:B-1----:R-:W-:Y:S01]  /*7d80*/  HMMA.16816.F32 R192, R4.reuse, R172, R168 ;  /* 0x000000ac04c0723c */ /* 0x042fe200000018a8 */
[----:B------:R-:W-:Y:S07]  /*7d90*/  LDSM.16.M88.4 R168, [R204+0x14800] ;  /* 0x01480000cca8783b */ /* 0x000fee0000000200 */
[C---:B------:R-:W-:Y:S08]  /*7da0*/  HMMA.16816.F32 R184, R4.reuse, R174, R32 ;  /* 0x000000ae04b8723c */ /* 0x040ff00000001820 */
[C---:B---3--:R-:W-:Y:S08]  /*7db0*/  HMMA.16816.F32 R172, R4.reuse, R24, R28 ;  /* 0x0000001804ac723c */ /* 0x048ff0000000181c */
[----:B------:R-:W-:Y:S01]  /*7dc0*/  HMMA.16816.F32 R32, R4, R26, R20 ;  /* 0x0000001a0420723c */ /* 0x000fe20000001814 */
[----:B------:R-:W1:Y:S04]  /*7dd0*/  LDSM.16.M88.4 R24, [R209+0x3800] ;  /* 0x00380000d118783b */ /* 0x000e680000000200 */
[----:B------:R-:W-:Y:S04]  /*7de0*/  LDSM.16.M88.4 R4, [R211+0x8000] ;  /* 0x00800000d304783b */ /* 0x000fe80000000200 */
[----:B------:R-:W3:Y:S01]  /*7df0*/  LDSM.16.M88.4 R20, [R204+0x14000] ;  /* 0x01400000cc14783b */ /* 0x000ee20000000200 */
[C---:B----4-:R-:W-:Y:S08]  /*7e00*/  HMMA.16816.F32 R28, R8.reuse, R16, R12 ;  /* 0x00000010081c723c */ /* 0x050ff0000000180c */
[C---:B------:R-:W-:Y:S08]  /*7e10*/  HMMA.16816.F32 R16, R8.reuse, R18, R176 ;  /* 0x000000120810723c */ /* 0x040ff000000018b0 */
[C---:B--2---:R-:W-:Y:S01]  /*7e20*/  HMMA.16816.F32 R12, R8.reuse, R180, R200 ;  /* 0x000000b4080c723c */ /* 0x044fe200000018c8 */
[----:B------:R-:W-:Y:S07]  /*7e30*/  LDSM.16.M88.4 R200, [R204+0x15000] ;  /* 0x01500000ccc8783b */ /* 0x000fee0000000200 */
[C---:B------:R-:W-:Y:S08]  /*7e40*/  HMMA.16816.F32 R192, R8.reuse, R188, R192 ;  /* 0x000000bc08c0723c */ /* 0x040ff000000018c0 */
[C---:B------:R-:W-:Y:S08]  /*7e50*/  HMMA.16816.F32 R188, R8.reuse, R190, R184 ;  /* 0x000000be08bc723c */ /* 0x040ff000000018b8 */
[----:B-1----:R-:W-:Y:S08]  /*7e60*/  HMMA.16816.F32 R184, R8, R26, R32 ;  /* 0x0000001a08b8723c */ /* 0x002ff00000001820 */
[----:B---3--:R-:W-:Y:S01]  /*7e70*/  HMMA.16816.F32 R32, R4, R22, R16 ;  /* 0x000000160420723c */ /* 0x008fe20000001810 */
[----:B------:R-:W1:Y:S07]  /*7e80*/  LDSM.16.M88.4 R16, [R204+0x15800] ;  /* 0x01580000cc10783b */ /* 0x000e6e0000000200 */
[C---:B------:R-:W-:Y:S08]  /*7e90*/  HMMA.16816.F32 R180, R8.reuse, R182, R196 ;  /* 0x000000b608b4723c */ /* 0x040ff000000018c4 */
[----:B------:R-:W-:Y:S01]  /*7ea0*/  HMMA.16816.F32 R196, R8, R24, R172 ;  /* 0x0000001808c4723c */ /* 0x000fe200000018ac */
[----:B------:R-:W-:Y:S04]  /*7eb0*/  LDSM.16.M88.4 R8, [R212+0x8000] ;  /* 0x00800000d408783b */ /* 0x000fe80000000200 */
[----:B------:R-:W-:Y:S03]  /*7ec0*/  LDSM.16.M88.4 R172, [R221] ;  /* 0x00000000ddac783b */ /* 0x000fe60000000200 */
[C---:B------:R-:W-:Y:S08]  /*7ed0*/  HMMA.16816.F32 R176, R4.reuse, R20, R28 ;  /* 0x0000001404b0723c */ /* 0x040ff0000000181c */
[C---:B------:R-:W-:Y:S01]  /*7ee0*/  HMMA.16816.F32 R28, R4.reuse, R168, R12 ;  /* 0x000000a8041c723c */ /* 0x040fe2000000180c */
[----:B------:R-:W2:Y:S07]  /*7ef0*/  LDSM.16.M88.4 R12, [R223] ;  /* 0x00000000df0c783b */ /* 0x000eae0000000200 */
[C---:B------:R-:W-:Y:S01]  /*7f00*/  HMMA.16816.F32 R24, R4.reuse, R170, R180 ;  /* 0x000000aa0418723c */ /* 0x040fe200000018b4 */
[----:B------:R-:W3:Y:S07]  /*7f10*/  LDSM.16.M88.4 R168, [R222] ;  /* 0x00000000dea8783b */ /* 0x000eee0000000200 */
[C---:B-1----:R-:W-:Y:S08]  /*7f20*/  HMMA.16816.F32 R196, R4.reuse, R16, R196 ;  /* 0x0000001004c4723c */ /* 0x042ff000000018c4 */
[C---:B------:R-:W-:Y:S01]  /*7f30*/  HMMA.16816.F32 R20, R4.reuse, R200, R192 ;  /* 0x000000c80414723c */ /* 0x040fe200000018c0 */
[----:B------:R-:W-:Y:S07]  /*7f40*/  LDSM.16.M88.4 R192, [R210+0x14000] ;  /* 0x01400000d2c0783b */ /* 0x000fee0000000200 */
[C---:B------:R-:W-:Y:S01]  /*7f50*/  HMMA.16816.F32 R180, R4.reuse, R202, R188 ;  /* 0x000000ca04b4723c */ /* 0x040fe200000018bc */
[----:B------:R-:W-:Y:S07]  /*7f60*/  LDSM.16.M88.4 R188, [R210+0x14800] ;  /* 0x01480000d2bc783b */ /* 0x000fee0000000200 */
[----:B------:R-:W-:Y:S01]  /*7f70*/  HMMA.16816.F32 R16, R4, R18, R184 ;  /* 0x000000120410723c */ /* 0x000fe200000018b8 */
[----:B------:R-:W1:Y:S07]  /*7f80*/  LDSM.16.M88.4 R4, [R214+0x8000] ;  /* 0x00800000d604783b */ /* 0x000e6e0000000200 */
[C---:B--2---:R-:W-:Y:S08]  /*7f90*/  HMMA.16816.F32 R236, R8.reuse, R12, R176 ;  /* 0x0000000c08ec723c */ /* 0x044ff000000018b0 */
[C---:B------:R-:W-:Y:S01]  /*7fa0*/  HMMA.16816.F32 R200, R8.reuse, R14, R32 ;  /* 0x0000000e08c8723c */ /* 0x040fe20000001820 */
[----:B------:R-:W2:Y:S04]  /*7fb0*/  LDSM.16.M88.4 R32, [R210+0x15000] ;  /* 0x01500000d220783b */ /* 0x000ea80000000200 */
[----:B------:R-:W-:Y:S03]  /*7fc0*/  LDSM.16.M88.4 R12, [R213+0x8000] ;  /* 0x00800000d50c783b */ /* 0x000fe60000000200 */
[C---:B---3--:R-:W-:Y:S08]  /*7fd0*/  HMMA.16816.F32 R184, R8.reuse, R168, R28 ;  /* 0x000000a808b8723c */ /* 0x048ff0000000181c */
[C---:B------:R-:W-:Y:S08]  /*7fe0*/  HMMA.16816.F32 R176, R8.reuse, R170, R24 ;  /* 0x000000aa08b0723c */ /* 0x040ff00000001818 */
[C---:B------:R-:W-:Y:S08]  /*7ff0*/  HMMA.16816.F32 R28, R8.reuse, R172, R20 ;  /* 0x000000ac081c723c */ /* 0x040ff00000001814 */
[C---:B------:R-:W-:Y:S08]  /*8000*/  HMMA.16816.F32 R24, R8.reuse, R174, R180 ;  /* 0x000000ae0818723c */ /* 0x040ff000000018b4 */
[C---:B------:R-:W-:Y:S01]  /*8010*/  HMMA.16816.F32 R20, R8.reuse, R240, R196 ;  /* 0x000000f00814723c */ /* 0x040fe200000018c4 */
[----:B------:R-:W-:Y:S07]  /*8020*/  LDSM.16.M88.4 R196, [R209+0x4000] ;  /* 0x00400000d1c4783b */ /* 0x000fee0000000200 */
[----:B------:R-:W-:Y:S01]  /*8030*/  HMMA.16816.F32 R8, R8, R242, R16 ;  /* 0x000000f20808723c */ /* 0x000fe20000001810 */
[----:B------:R-:W3:Y:S07]  /*8040*/  LDSM.16.M88.4 R16, [R210+0x15800] ;  /* 0x01580000d210783b */ /* 0x000eee0000000200 */
[C---:B-1----:R-:W-:Y:S01]  /*8050*/  HMMA.16816.F32 R168, R4.reuse, R192, R236 ;  /* 0x000000c004a8723c */ /* 0x042fe200000018ec */
[----:B------:R-:W-:Y:S07]  /*8060*/  LDSM.16.M88.4 R236, [R216] ;  /* 0x00000000d8ec783b */ /* 0x000fee0000000200 */
[C---:B------:R-:W-:Y:S01]  /*8070*/  HMMA.16816.F32 R200, R4.reuse, R194, R200 ;  /* 0x000000c204c8723c */ /* 0x040fe200000018c8 */
[----:B------:R-:W1:Y:S07]  /*8080*/  LDSM.16.M88.4 R192, [R209+0x4800] ;  /* 0x00480000d1c0783b */ /* 0x000e6e0000000200 */
[C---:B------:R-:W-:Y:S08]  /*8090*/  HMMA.16816.F32 R180, R4.reuse, R188, R184 ;  /* 0x000000bc04b4723c */ /* 0x040ff000000018b8 */
[C---:B------:R-:W-:Y:S01]  /*80a0*/  HMMA.16816.F32 R184, R4.reuse, R190, R176 ;  /* 0x000000be04b8723c */ /* 0x040fe200000018b0 */
[----:B------:R-:W-:Y:S07]  /*80b0*/  LDSM.16.M88.4 R188, [R204+0x16800] ;  /* 0x01680000ccbc783b */ /* 0x000fee0000000200 */
[C---:B--2---:R-:W-:Y:S01]  /*80c0*/  HMMA.16816.F32 R172, R4.reuse, R34, R24 ;  /* 0x0000002204ac723c */ /* 0x044fe20000001818 */
[----:B------:R-:W2:Y:S07]  /*80d0*/  LDSM.16.M88.4 R24, [R209+0x5000] ;  /* 0x00500000d118783b */ /* 0x000eae0000000200 */
[C---:B------:R-:W-:Y:S01]  /*80e0*/  HMMA.16816.F32 R176, R4.reuse, R32, R28 ;  /* 0x0000002004b0723c */ /* 0x040fe2000000181c */
[----:B------:R-:W-:Y:S07]  /*80f0*/  LDSM.16.M88.4 R32, [R204+0x16000] ;  /* 0x01600000cc20783b */ /* 0x000fee0000000200 */
[C---:B---3--:R-:W-:Y:S01]  /*8100*/  HMMA.16816.F32 R28, R4.reuse, R16, R20 ;  /* 0x00000010041c723c */ /* 0x048fe20000001814 */
[----:B------:R-:W3:Y:S07]  /*8110*/  LDSM.16.M88.4 R20, [R209+0x5800] ;  /* 0x00580000d114783b */ /* 0x000eee0000000200 */
[----:B------:R-:W-:Y:S01]  /*8120*/  HMMA.16816.F32 R16, R4, R18, R8 ;  /* 0x000000120410723c */ /* 0x000fe20000001808 */
[----:B------:R-:W4:Y:S07]  /*8130*/  LDSM.16.M88.4 R8, [R211+0xc000] ;  /* 0x00c00000d308783b */ /* 0x000f2e0000000200 */
[C---:B------:R-:W-:Y:S08]  /*8140*/  HMMA.16816.F32 R4, R12.reuse, R196, R168 ;  /* 0x000000c40c04723c */ /* 0x040ff000000018a8 */
[C---:B------:R-:W-:Y:S08]  /*8150*/  HMMA.16816.F32 R168, R12.reuse, R198, R200 ;  /* 0x000000c60ca8723c */ /* 0x040ff000000018c8 */
[C---:B-1----:R-:W-:Y:S08]  /*8160*/  HMMA.16816.F32 R200, R12.reuse, R192, R180 ;  /* 0x000000c00cc8723c */ /* 0x042ff000000018b4 */
[C---:B------:R-:W-:Y:S01]  /*8170*/  HMMA.16816.F32 R184, R12.reuse, R194, R184 ;  /* 0x000000c20cb8723c */ /* 0x040fe200000018b8 */
[----:B------:R-:W1:Y:S07]  /*8180*/  LDSM.16.M88.4 R192, [R204+0x17000] ;  /* 0x01700000ccc0783b */ /* 0x000e6e0000000200 */
[C---:B--2---:R-:W-:Y:S01]  /*8190*/  HMMA.16816.F32 R180, R12.reuse, R26, R172 ;  /* 0x0000001a0cb4723c */ /* 0x044fe200000018ac */
[----:B------:R-:W-:Y:S07]  /*81a0*/  LDSM.16.M88.4 R172, [R218] ;  /* 0x00000000daac783b */ /* 0x000fee0000000200 */
[C---:B---3--:R-:W-:Y:S08]  /*81b0*/  HMMA.16816.F32 R196, R12.reuse, R20, R28 ;  /* 0x000000140cc4723c */ /* 0x048ff0000000181c */
[C---:B------:R-:W-:Y:S01]  /*81c0*/  HMMA.16816.F32 R176, R12.reuse, R24, R176 ;  /* 0x000000180cb0723c */ /* 0x040fe200000018b0 */
[----:B------:R-:W-:Y:S07]  /*81d0*/  LDSM.16.M88.4 R24, [R219] ;  /* 0x00000000db18783b */ /* 0x000fee0000000200 */
[----:B------:R-:W-:Y:S01]  /*81e0*/  HMMA.16816.F32 R28, R12, R22, R16 ;  /* 0x000000160c1c723c */ /* 0x000fe20000001810 */
[----:B------:R-:W2:Y:S07]  /*81f0*/  LDSM.16.M88.4 R12, [R204+0x17800] ;  /* 0x01780000cc0c783b */ /* 0x000eae0000000200 */
[C---:B----4-:R-:W-:Y:S01]  /*8200*/  HMMA.16816.F32 R20, R8.reuse, R32, R4 ;  /* 0x000000200814723c */ /* 0x050fe20000001804 */
[----:B------:R-:W3:Y:S07]  /*8210*/  LDSM.16.M88.4 R4, [R212+0xc000] ;  /* 0x00c00000d404783b */ /* 0x000eee0000000200 */
[C---:B------:R-:W-:Y:S08]  /*8220*/  HMMA.16816.F32 R16, R8.reuse, R34, R168 ;  /* 0x000000220810723c */ /* 0x040ff000000018a8 */
[C---:B-1----:R-:W-:Y:S01]  /*8230*/  HMMA.16816.F32 R168, R8.reuse, R194, R180 ;  /* 0x000000c208a8723c */ /* 0x042fe200000018b4 */
[----:B------:R-:W1:Y:S07]  /*8240*/  LDSM.16.M88.4 R180, [R217] ;  /* 0x00000000d9b4783b */ /* 0x000e6e0000000200 */
[C---:B------:R-:W-:Y:S08]  /*8250*/  HMMA.16816.F32 R176, R8.reuse, R192, R176 ;  /* 0x000000c008b0723c */ /* 0x040ff000000018b0 */
[C---:B------:R-:W-:Y:S08]  /*8260*/  HMMA.16816.F32 R200, R8.reuse, R188, R200 ;  /* 0x000000bc08c8723c */ /* 0x040ff000000018c8 */
[C---:B--2---:R-:W-:Y:S08]  /*8270*/  HMMA.16816.F32 R196, R8.reuse, R12, R196 ;  /* 0x0000000c08c4723c */ /* 0x044ff000000018c4 */
[C---:B------:R-:W-:Y:S08]  /*8280*/  HMMA.16816.F32 R32, R8.reuse, R190, R184 ;  /* 0x000000be0820723c */ /* 0x040ff000000018b8 */
[----:B------:R-:W-:Y:S01]  /*8290*/  HMMA.16816.F32 R12, R8, R14, R28 ;  /* 0x0000000e080c723c */ /* 0x000fe2000000181c */
[----:B------:R-:W-:Y:S07]  /*82a0*/  LDSM.16.M88.4 R8, [R214+0xc000] ;  /* 0x00c00000d608783b */ /* 0x000fee0000000200 */
[C---:B---3--:R-:W-:Y:S01]  /*82b0*/  HMMA.16816.F32 R192, R4.reuse, R24, R20 ;  /* 0x0000001804c0723c */ /* 0x048fe20000001814 */
[----:B------:R-:W2:Y:S07]  /*82c0*/  LDSM.16.M88.4 R20, [R210+0x16000] ;  /* 0x01600000d214783b */ /* 0x000eae0000000200 */
[C---:B-1----:R-:W-:Y:S08]  /*82d0*/  HMMA.16816.F32 R184, R4.reuse, R180, R176 ;  /* 0x000000b404b8723c */ /* 0x042ff000000018b0 */
[C---:B------:R-:W-:Y:S01]  /*82e0*/  HMMA.16816.F32 R176, R4.reuse, R182, R168 ;  /* 0x000000b604b0723c */ /* 0x040fe200000018a8 */
[----:B------:R-:W1:Y:S07]  /*82f0*/  LDSM.16.M88.4 R168, [R210+0x16800] ;  /* 0x01680000d2a8783b */ /* 0x000e6e0000000200 */
[C---:B------:R-:W-:Y:S08]  /*8300*/  HMMA.16816.F32 R188, R4.reuse, R172, R200 ;  /* 0x000000ac04bc723c */ /* 0x040ff000000018c8 */
[C---:B------:R-:W-:Y:S08]  /*8310*/  HMMA.16816.F32 R180, R4.reuse, R236, R196 ;  /* 0x000000ec04b4723c */ /* 0x040ff000000018c4 */
[C---:B------:R-:W-:Y:S01]  /*8320*/  HMMA.16816.F32 R28, R4.reuse, R26, R16 ;  /* 0x0000001a041c723c */ /* 0x040fe20000001810 */
[----:B------:R-:W-:Y:S04]  /*8330*/  LDSM.16.M88.4 R24, [R209+0x6000] ;  /* 0x00600000d118783b */ /* 0x000fe80000000200 */
[----:B------:R-:W-:Y:S03]  /*8340*/  LDSM.16.M88.4 R16, [R210+0x17000] ;  /* 0x01700000d210783b */ /* 0x000fe60000000200 */
[C---:B------:R-:W-:Y:S08]  /*8350*/  HMMA.16816.F32 R172, R4.reuse, R174, R32 ;  /* 0x000000ae04ac723c */ /* 0x040ff00000001820 */
[----:B------:R-:W-:Y:S01]  /*8360*/  HMMA.16816.F32 R236, R4, R238, R12 ;  /* 0x000000ee04ec723c */ /* 0x000fe2000000180c */
[----:B------:R-:W3:Y:S07]  /*8370*/  LDSM.16.M88.4 R4, [R213+0xc000] ;  /* 0x00c00000d504783b */ /* 0x000eee0000000200 */
[C---:B--2---:R-:W-:Y:S01]  /*8380*/  HMMA.16816.F32 R12, R8.reuse, R20, R192 ;  /* 0x00000014080c723c */ /* 0x044fe200000018c0 */
[----:B------:R-:W-:Y:S01]  /*8390*/  IMAD.SHL.U32 R251, R251, 0x2, RZ ;  /* 0x00000002fbfb7824 */ /* 0x000fe200078e00ff */
[----:B------:R-:W-:Y:S06]  /*83a0*/  LDSM.16.M88.4 R192, [R210+0x17800] ;  /* 0x01780000d2c0783b */ /* 0x000fec0000000200 */
[C---:B-1----:R-:W-:Y:S08]  /*83b0*/  HMMA.16816.F32 R32, R8.reuse, R168, R188 ;  /* 0x000000a80820723c */ /* 0x042ff000000018bc */
[C---:B------:R-:W-:Y:S01]  /*83c0*/  HMMA.16816.F32 R172, R8.reuse, R170, R172 ;  /* 0x000000aa08ac723c */ /* 0x040fe200000018ac */
[----:B------:R-:W1:Y:S07]  /*83d0*/  LDSM.16.M88.4 R168, [R209+0x6800] ;  /* 0x00680000d1a8783b */ /* 0x000e6e0000000200 */
[----:B------:R-:W-:Y:S01]  /*83e0*/  HMMA.16816.F32 R20, R8, R22, R28 ;  /* 0x000000160814723c */ /* 0x000fe2000000181c */
[----:B------:R-:W-:-:S07]  /*83f0*/  LOP3.LUT R251, R251, 0x6, RZ, 0xc0, !PT ;  /* 0x00000006fbfb7812 */ /* 0x000fce00078ec0ff */
[----:B---3--:R-:W-:Y:S01]  /*8400*/  HMMA.16816.F32 R28, R4, R24, R12 ;  /* 0x00000018041c723c */ /* 0x008fe2000000180c */
[----:B------:R-:W-:-:S05]  /*8410*/  IMAD R0, R0, 0x40, R251 ;  /* 0x0000004000007824 */ /* 0x000fca00078e02fb */
[C---:B------:R-:W-:Y:S02]  /*8420*/  ISETP.GE.AND P6, PT, R0.reuse, R235, PT ;  /* 0x000000eb0000720c */ /* 0x040fe40003fc6270 */
[----:B------:R-:W-:Y:S01]  /*8430*/  HMMA.16816.F32 R188, R8, R16, R184 ;  /* 0x0000001008bc723c */ /* 0x000fe200000018b8 */
[C---:B-----5:R-:W-:Y:S02]  /*8440*/  IADD3 R2, R0.reuse, 0x1, RZ ;  /* 0x0000000100027810 */ /* 0x060fe40007ffe0ff */
[----:B------:R-:W-:-:S05]  /*8450*/  ISETP.LT.OR P6, PT, R0, R233, P6 ;  /* 0x000000e90000720c */ /* 0x000fca00037c1670 */
[----:B------:R-:W-:Y:S01]  /*8460*/  HMMA.16816.F32 R184, R8, R18, R176 ;  /* 0x0000001208b8723c */ /* 0x000fe200000018b0 */
[----:B------:R-:W2:Y:S01]  /*8470*/  LDSM.16.M88.4 R176, [R209+0x7000] ;  /* 0x00700000d1b0783b */ /* 0x000ea20000000200 */
[C---:B------:R-:W-:Y:S02]  /*8480*/  ISETP.GE.AND P1, PT, R2.reuse, R235, PT ;  /* 0x000000eb0200720c */ /* 0x040fe40003f26270 */
[----:B------:R-:W-:-:S04]  /*8490*/  ISETP.GE.AND P0, PT, R2, R234, PT ;  /* 0x000000ea0200720c */ /* 0x000fc80003f06270 */
[C---:B------:R-:W-:Y:S01]  /*84a0*/  HMMA.16816.F32 R24, R4.reuse, R26, R20 ;  /* 0x0000001a0418723c */ /* 0x040fe20000001814 */
[----:B------:R-:W-:Y:S02]  /*84b0*/  FSEL R16, R28, -INF , !P6 ;  /* 0xff8000001c107808 */ /* 0x000fe40007000000 */
[----:B------:R-:W-:Y:S02]  /*84c0*/  ISETP.GE.AND P6, PT, R0, R234, PT ;  /* 0x000000ea0000720c */ /* 0x000fe40003fc6270 */
[C---:B------:R-:W-:Y:S02]  /*84d0*/  ISETP.LT.OR P1, PT, R2.reuse, R233, P1 ;  /* 0x000000e90200720c */ /* 0x040fe40000f21670 */
[-C--:B------:R-:W-:Y:S01]  /*84e0*/  ISETP.LT.OR P0, PT, R2, R232.reuse, P0 ;  /* 0x000000e80200720c */ /* 0x080fe20000701670 */
[----:B-1----:R-:W-:Y:S01]  /*84f0*/  HMMA.16816.F32 R32, R4, R168, R32 ;  /* 0x000000a80420723c */ /* 0x002fe20000001820 */
[C---:B------:R-:W-:Y:S02]  /*8500*/  ISETP.LT.OR P6, PT, R0.reuse, R232, P6 ;  /* 0x000000e80000720c */ /* 0x040fe400037c1670 */
[----:B------:R-:W-:-:S02]  /*8510*/  IADD3 R2, R0, 0x8, RZ ;  /* 0x0000000800027810 */ /* 0x000fc40007ffe0ff */
[----:B------:R-:W-:Y:S02]  /*8520*/  IADD3 R3, R0, 0x9, RZ ;  /* 0x0000000900037810 */ /* 0x000fe40007ffe0ff */
[----:B------:R-:W-:Y:S02]  /*8530*/  FSEL R15, R30, -INF , !P6 ;  /* 0xff8000001e0f7808 */ /* 0x000fe40007000000 */
[----:B------:R-:W-:Y:S02]  /*8540*/  FSEL R20, R29, -INF , !P1 ;  /* 0xff8000001d147808 */ /* 0x000fe40004800000 */
[----:B------:R-:W-:Y:S02]  /*8550*/  FSEL R21, R31, -INF , !P0 ;  /* 0xff8000001f157808 */ /* 0x000fe40004000000 */
[----:B------:R-:W-:Y:S01]  /*8560*/  HMMA.16816.F32 R28, R4, R170, R172 ;  /* 0x000000aa041c723c */ /* 0x000fe200000018ac */
[----:B------:R-:W1:Y:S01]  /*8570*/  LDSM.16.M88.4 R172, [R209+0x7800] ;  /* 0x00780000d1ac783b */ /* 0x000e620000000200 */
[C---:B------:R-:W-:Y:S01]  /*8580*/  ISETP.GE.AND P6, PT, R2.reuse, R235, PT ;  /* 0x000000eb0200720c */ /* 0x040fe20003fc6270 */
[----:B------:R-:W-:Y:S01]  /*8590*/  UISETP.GT.AND UP0, UPT, UR25, UR10, UPT ;  /* 0x0000000a1900728c */ /* 0x000fe2000bf04270 */
[----:B------:R-:W-:Y:S01]  /*85a0*/  ISETP.GE.AND P1, PT, R2, R234, PT ;  /* 0x000000ea0200720c */ /* 0x000fe20003f26270 */
[----:B------:R-:W-:-:S04]  /*85b0*/  DEPBAR.LE SB0, 0x0 ;  /* 0x000080000000791a */ /* 0x000fc80000000000 */
[----:B------:R-:W-:Y:S01]  /*85c0*/  BAR.SYNC.DEFER_BLOCKING 0x0 ;  /* 0x0000000000007b1d */ /* 0x000fe20000010000 */
[C---:B------:R-:W-:Y:S02]  /*85d0*/  ISETP.GE.AND P0, PT, R3.reuse, R235, PT ;  /* 0x000000eb0300720c */ /* 0x040fe40003f06270 */
[CC--:B------:R-:W-:Y:S02]  /*85e0*/  ISETP.LT.OR P6, PT, R2.reuse, R233.reuse, P6 ;  /* 0x000000e90200720c */ /* 0x0c0fe400037c1670 */
[----:B------:R-:W-:Y:S02]  /*85f0*/  ISETP.LT.OR P1, PT, R2, R232, P1 ;  /* 0x000000e80200720c */ /* 0x000fe40000f21670 */
[----:B------:R-:W-:Y:S02]  /*8600*/  ISETP.LT.OR P0, PT, R3, R233, P0 ;  /* 0x000000e90300720c */ /* 0x000fe40000701670 */
[----:B------:R-:W-:Y:S02]  /*8610*/  IADD3 R2, R0, 0x10, RZ ;  /* 0x0000001000027810 */ /* 0x000fe40007ffe0ff */
[----:B------:R-:W-:-:S02]  /*8620*/  FSEL R17, R24, -INF , !P6 ;  /* 0xff80000018117808 */ /* 0x000fc40007000000 */
[----:B------:R-:W-:Y:S02]  /*8630*/  FSEL R18, R26, -INF , !P1 ;  /* 0xff8000001a127808 */ /* 0x000fe40004800000 */
[----:B------:R-:W-:Y:S02]  /*8640*/  FSEL R19, R25, -INF , !P0 ;  /* 0xff80000019137808 */ /* 0x000fe40004000000 */
[CC--:B------:R-:W-:Y:S02]  /*8650*/  ISETP.GE.AND P6, PT, R3.reuse, R234.reuse, PT ;  /* 0x000000ea0300720c */ /* 0x0c0fe40003fc6270 */
[C---:B------:R-:W-:Y:S02]  /*8660*/  ISETP.GE.AND P1, PT, R2.reuse, R235, PT ;  /* 0x000000eb0200720c */ /* 0x040fe40003f26270 */
[----:B------:R-:W-:Y:S01]  /*8670*/  ISETP.GE.AND P0, PT, R2, R234, PT ;  /* 0x000000ea0200720c */ /* 0x000fe20003f06270 */
[----:B------:R-:W-:Y:S01]  /*8680*/  HMMA.16816.F32 R180, R8, R192, R180 ;  /* 0x000000c008b4723c */ /* 0x000fe200000018b4 */
[----:B------:R-:W-:-:S02]  /*8690*/  ISETP.LT.OR P6, PT, R3, R232, P6 ;  /* 0x000000e80300720c */ /* 0x000fc400037c1670 */
[C---:B------:R-:W-:Y:S02]  /*86a0*/  ISETP.LT.OR P1, PT, R2.reuse, R233, P1 ;  /* 0x000000e90200720c */ /* 0x040fe40000f21670 */
[----:B------:R-:W-:Y:S02]  /*86b0*/  ISETP.LT.OR P0, PT, R2, R232, P0 ;  /* 0x000000e80200720c */ /* 0x000fe40000701670 */
[C---:B------:R-:W-:Y:S02]  /*86c0*/  IADD3 R2, R0.reuse, 0x11, RZ ;  /* 0x0000001100027810 */ /* 0x040fe40007ffe0ff */
[----:B------:R-:W-:Y:S02]  /*86d0*/  IADD3 R3, R0, 0x18, RZ ;  /* 0x0000001800037810 */ /* 0x000fe40007ffe0ff */
[----:B------:R-:W-:Y:S02]  /*86e0*/  FSEL R14, R27, -INF , !P6 ;  /* 0xff8000001b0e7808 */ /* 0x000fe40007000000 */
[----:B------:R-:W-:-:S02]  /*86f0*/  FSEL R192, R32, -INF , !P1 ;  /* 0xff80000020c07808 */ /* 0x000fc40004800000 */
[----:B------:R-:W-:Y:S01]  /*8700*/  FSEL R193, R34, -INF , !P0 ;  /* 0xff80000022c17808 */ /* 0x000fe20004000000 */
[----:B------:R-:W-:Y:S01]  /*8710*/  HMMA.16816.F32 R168, R8, R194, R236 ;  /* 0x000000c208a8723c */ /* 0x000fe200000018ec */
[CC--:B------:R-:W-:Y:S02]  /*8720*/  ISETP.GE.AND P6, PT, R2.reuse, R235.reuse, PT ;  /* 0x000000eb0200720c */ /* 0x0c0fe40003fc6270 */
[----:B------:R-:W-:Y:S02]  /*8730*/  ISETP.GE.AND P1, PT, R2, R234, PT ;  /* 0x000000ea0200720c */ /* 0x000fe40003f26270 */
[----:B------:R-:W-:-:S03]  /*8740*/  ISETP.GE.AND P0, PT, R3, R235, PT ;  /* 0x000000eb0300720c */ /* 0x000fc60003f06270 */
[----:B--2---:R-:W-:Y:S01]  /*8750*/  HMMA.16816.F32 R8, R4, R176, R188 ;  /* 0x000000b00408723c */ /* 0x004fe200000018bc */
[CC--:B------:R-:W-:Y:S02]  /*8760*/  ISETP.LT.OR P6, PT, R2.reuse, R233.reuse, P6 ;  /* 0x000000e90200720c */ /* 0x0c0fe400037c1670 */
[----:B------:R-:W-:Y:S02]  /*8770*/  ISETP.LT.OR P1, PT, R2, R232, P1 ;  /* 0x000000e80200720c */ /* 0x000fe40000f21670 */
[----:B------:R-:W-:Y:S02]  /*8780*/  ISETP.LT.OR P0, PT, R3, R233, P0 ;  /* 0x000000e90300720c */ /* 0x000fe40000701670 */
[----:B------:R-:W-:Y:S02]  /*8790*/  IADD3 R2, R0, 0x19, RZ ;  /* 0x0000001900027810 */ /* 0x000fe40007ffe0ff */
[----:B------:R-:W-:Y:S02]  /*87a0*/  FSEL R134, R33, -INF , !P6 ;  /* 0xff80000021867808 */ /* 0x000fe40007000000 */
[----:B------:R-:W-:-:S02]  /*87b0*/  FSEL R177, R35, -INF , !P1 ;  /* 0xff80000023b17808 */ /* 0x000fc40004800000 */
[----:B------:R-:W-:Y:S02]  /*87c0*/  FSEL R176, R28, -INF , !P0 ;  /* 0xff8000001cb07808 */ /* 0x000fe40004000000 */
[CC--:B------:R-:W-:Y:S02]  /*87d0*/  ISETP.GE.AND P6, PT, R3.reuse, R234.reuse, PT ;  /* 0x000000ea0300720c */ /* 0x0c0fe40003fc6270 */
[C---:B------:R-:W-:Y:S02]  /*87e0*/  ISETP.GE.AND P1, PT, R2.reuse, R235, PT ;  /* 0x000000eb0200720c */ /* 0x040fe40003f26270 */
[C---:B------:R-:W-:Y:S01]  /*87f0*/  ISETP.GE.AND P0, PT, R2.reuse, R234, PT ;  /* 0x000000ea0200720c */ /* 0x040fe20003f06270 */
[----:B------:R-:W-:Y:S01]  /*8800*/  HMMA.16816.F32 R24, R4, R178, R184 ;  /* 0x000000b20418723c */ /* 0x000fe200000018b8 */
        /* <DEDUP_REMOVED lines=8> */
[CC--:B------:R-:W-:Y:S02]  /*8890*/  ISETP.GE.AND P6, PT, R2.reuse, R235.reuse, PT ;  /* 0x000000eb0200720c */ /* 0x0c0fe40003fc6270 */
[C---:B------:R-:W-:Y:S02]  /*88a0*/  ISETP.GE.AND P1, PT, R2.reuse, R234, PT ;  /* 0x000000ea0200720c */ /* 0x040fe40003f26270 */
[C---:B------:R-:W-:Y:S01]  /*88b0*/  ISETP.GE.AND P0, PT, R3.reuse, R235, PT ;  /* 0x000000eb0300720c */ /* 0x040fe20003f06270 */
[----:B-1----:R-:W-:Y:S01]  /*88c0*/  HMMA.16816.F32 R28, R4, R172, R180 ;  /* 0x000000ac041c723c */ /* 0x002fe200000018b4 */
[CC--:B------:R-:W-:Y:S02]  /*88d0*/  ISETP.LT.OR P6, PT, R2.reuse, R233.reuse, P6 ;  /* 0x000000e90200720c */ /* 0x0c0fe400037c1670 */
[----:B------:R-:W-:Y:S02]  /*88e0*/  ISETP.LT.OR P1, PT, R2, R232, P1 ;  /* 0x000000e80200720c */ /* 0x000fe40000f21670 */
[----:B------:R-:W-:-:S02]  /*88f0*/  ISETP.LT.OR P0, PT, R3, R233, P0 ;  /* 0x000000e90300720c */ /* 0x000fc40000701670 */
[----:B------:R-:W-:Y:S02]  /*8900*/  IADD3 R2, R0, 0x28, RZ ;  /* 0x0000002800027810 */ /* 0x000fe40007ffe0ff */
[----:B------:R-:W-:Y:S02]  /*8910*/  FSEL R252, R8, -INF , !P6 ;  /* 0xff80000008fc7808 */ /* 0x000fe40007000000 */
[----:B------:R-:W-:Y:S02]  /*8920*/  FSEL R201, R10, -INF , !P1 ;  /* 0xff8000000ac97808 */ /* 0x000fe40004800000 */
[----:B------:R-:W-:Y:S02]  /*8930*/  FSEL R197, R9, -INF , !P0 ;  /* 0xff80000009c57808 */ /* 0x000fe40004000000 */
[----:B------:R-:W-:Y:S02]  /*8940*/  ISETP.GE.AND P6, PT, R3, R234, PT ;  /* 0x000000ea0300720c */ /* 0x000fe40003fc6270 */
[----:B------:R-:W-:-:S02]  /*8950*/  ISETP.GE.AND P1, PT, R2, R235, PT ;  /* 0x000000eb0200720c */ /* 0x000fc40003f26270 */
[C---:B------:R-:W-:Y:S02]  /*8960*/  ISETP.GE.AND P0, PT, R2.reuse, R234, PT ;  /* 0x000000ea0200720c */ /* 0x040fe40003f06270 */
[-C--:B------:R-:W-:Y:S02]  /*8970*/  ISETP.LT.OR P6, PT, R3, R232.reuse, P6 ;  /* 0x000000e80300720c */ /* 0x080fe400037c1670 */
[C---:B------:R-:W-:Y:S02]  /*8980*/  ISETP.LT.OR P1, PT, R2.reuse, R233, P1 ;  /* 0x000000e90200720c */ /* 0x040fe40000f21670 */
[----:B------:R-:W-:Y:S02]  /*8990*/  ISETP.LT.OR P0, PT, R2, R232, P0 ;  /* 0x000000e80200720c */ /* 0x000fe40000701670 */
[C---:B------:R-:W-:Y:S02]  /*89a0*/  IADD3 R8, R0.reuse, 0x29, RZ ;  /* 0x0000002900087810 */ /* 0x040fe40007ffe0ff */
[----:B------:R-:W-:-:S02]  /*89b0*/  IADD3 R3, R0, 0x30, RZ ;  /* 0x0000003000037810 */ /* 0x000fc40007ffe0ff */
[----:B------:R-:W-:Y:S02]  /*89c0*/  FSEL R195, R24, -INF , !P1 ;  /* 0xff80000018c37808 */ /* 0x000fe40004800000 */
[----:B------:R-:W-:Y:S02]  /*89d0*/  FSEL R198, R26, -INF , !P0 ;  /* 0xff8000001ac67808 */ /* 0x000fe40004000000 */
[C---:B------:R-:W-:Y:S02]  /*89e0*/  ISETP.GE.AND P1, PT, R8.reuse, R234, PT ;  /* 0x000000ea0800720c */ /* 0x040fe40003f26270 */
[C---:B------:R-:W-:Y:S01]  /*89f0*/  ISETP.GE.AND P0, PT, R3.reuse, R235, PT ;  /* 0x000000eb0300720c */ /* 0x040fe20003f06270 */
[----:B------:R-:W-:Y:S01]  /*8a00*/  HMMA.16816.F32 R4, R4, R174, R168 ;  /* 0x000000ae0404723c */ /* 0x000fe200000018a8 */
[----:B------:R-:W-:Y:S02]  /*8a10*/  ISETP.LT.OR P1, PT, R8, R232, P1 ;  /* 0x000000e80800720c */ /* 0x000fe40000f21670 */
[----:B------:R-:W-:-:S02]  /*8a20*/  ISETP.LT.OR P0, PT, R3, R233, P0 ;  /* 0x000000e90300720c */ /* 0x000fc40000701670 */
[----:B------:R-:W-:Y:S02]  /*8a30*/  IADD3 R2, R0, 0x31, RZ ;  /* 0x0000003100027810 */ /* 0x000fe40007ffe0ff */
[----:B------:R-:W-:Y:S02]  /*8a40*/  FSEL R199, R27, -INF , !P1 ;  /* 0xff8000001bc77808 */ /* 0x000fe40004800000 */
[----:B------:R-:W-:Y:S02]  /*8a50*/  FSEL R191, R28, -INF , !P0 ;  /* 0xff8000001cbf7808 */ /* 0x000fe40004000000 */
[CC--:B------:R-:W-:Y:S02]  /*8a60*/  ISETP.GE.AND P1, PT, R3.reuse, R234.reuse, PT ;  /* 0x000000ea0300720c */ /* 0x0c0fe40003f26270 */
[----:B------:R-:W-:Y:S02]  /*8a70*/  ISETP.GE.AND P0, PT, R2, R234, PT ;  /* 0x000000ea0200720c */ /* 0x000fe40003f06270 */
[----:B------:R-:W-:-:S02]  /*8a80*/  ISETP.LT.OR P1, PT, R3, R232, P1 ;  /* 0x000000e80300720c */ /* 0x000fc40000f21670 */
[----:B------:R-:W-:Y:S02]  /*8a90*/  ISETP.LT.OR P0, PT, R2, R232, P0 ;  /* 0x000000e80200720c */ /* 0x000fe40000701670 */
[----:B------:R-:W-:Y:S02]  /*8aa0*/  IADD3 R3, R0, 0x38, RZ ;  /* 0x0000003800037810 */ /* 0x000fe40007ffe0ff */
[----:B------:R-:W-:Y:S02]  /*8ab0*/  FSEL R196, R11, -INF , !P6 ;  /* 0xff8000000bc47808 */ /* 0x000fe40007000000 */
[----:B------:R-:W-:Y:S02]  /*8ac0*/  ISETP.GE.AND P6, PT, R8, R235, PT ;  /* 0x000000eb0800720c */ /* 0x000fe40003fc6270 */
[----:B------:R-:W-:Y:S02]  /*8ad0*/  FSEL R200, R31, -INF , !P0 ;  /* 0xff8000001fc87808 */ /* 0x000fe40004000000 */
[----:B------:R-:W-:-:S02]  /*8ae0*/  ISETP.GE.AND P0, PT, R3, R234, PT ;  /* 0x000000ea0300720c */ /* 0x000fc40003f06270 */
[----:B------:R-:W-:Y:S02]  /*8af0*/  ISETP.LT.OR P6, PT, R8, R233, P6 ;  /* 0x000000e90800720c */ /* 0x000fe400037c1670 */
[----:B------:R-:W-:Y:S02]  /*8b00*/  ISETP.LT.OR P0, PT, R3, R232, P0 ;  /* 0x000000e80300720c */ /* 0x000fe40000701670 */
[----:B------:R-:W-:Y:S02]  /*8b10*/  FSEL R194, R25, -INF , !P6 ;  /* 0xff80000019c27808 */ /* 0x000fe40007000000 */
[----:B------:R-:W-:Y:S02]  /*8b20*/  FSEL R34, R30, -INF , !P1 ;  /* 0xff8000001e227808 */ /* 0x000fe40004800000 */
[-C--:B------:R-:W-:Y:S02]  /*8b30*/  ISETP.GE.AND P6, PT, R2, R235.reuse, PT ;  /* 0x000000eb0200720c */ /* 0x080fe40003fc6270 */
[----:B------:R-:W-:-:S02]  /*8b40*/  ISETP.GE.AND P1, PT, R3, R235, PT ;  /* 0x000000eb0300720c */ /* 0x000fc40003f26270 */
[----:B------:R-:W-:Y:S02]  /*8b50*/  FSEL R25, R6, -INF , !P0 ;  /* 0xff80000006197808 */ /* 0x000fe40004000000 */
[----:B------:R-:W-:Y:S02]  /*8b60*/  PLOP3.LUT P0, PT, PT, PT, UP0, 0x80, 0x0 ;  /* 0x000000000000781c */ /* 0x000fe40003f0f008 */
[-C--:B------:R-:W-:Y:S02]  /*8b70*/  ISETP.LT.OR P6, PT, R2, R233.reuse, P6 ;  /* 0x000000e90200720c */ /* 0x080fe400037c1670 */
[----:B------:R-:W-:Y:S02]  /*8b80*/  ISETP.LT.OR P1, PT, R3, R233, P1 ;  /* 0x000000e90300720c */ /* 0x000fe40000f21670 */
[----:B------:R-:W-:Y:S02]  /*8b90*/  IADD3 R0, R0, 0x39, RZ ;  /* 0x0000003900007810 */ /* 0x000fe40007ffe0ff */
[----:B------:R-:W-:-:S02]  /*8ba0*/  FSEL R32, R29, -INF , !P6 ;  /* 0xff8000001d207808 */ /* 0x000fc40007000000 */
[----:B------:R-:W-:Y:S02]  /*8bb0*/  FSEL R24, R4, -INF , !P1 ;  /* 0xff80000004187808 */ /* 0x000fe40004800000 */
[C---:B------:R-:W-:Y:S02]  /*8bc0*/  ISETP.GE.AND P6, PT, R0.reuse, R235, PT ;  /* 0x000000eb0000720c */ /* 0x040fe40003fc6270 */
[C---:B------:R-:W-:Y:S02]  /*8bd0*/  ISETP.GE.AND P1, PT, R0.reuse, R234, PT ;  /* 0x000000ea0000720c */ /* 0x040fe40003f26270 */
[C---:B------:R-:W-:Y:S02]  /*8be0*/  ISETP.LT.OR P6, PT, R0.reuse, R233, P6 ;  /* 0x000000e90000720c */ /* 0x040fe400037c1670 */
[----:B------:R-:W-:Y:S02]  /*8bf0*/  ISETP.LT.OR P1, PT, R0, R232, P1 ;  /* 0x000000e80000720c */ /* 0x000fe40000f21670 */
[----:B------:R-:W-:-:S02]  /*8c00*/  FSEL R26, R5, -INF , !P6 ;  /* 0xff800000051a7808 */ /* 0x000fc40007000000 */
[----:B------:R-:W-:Y:S01]  /*8c10*/  FSEL R28, R7, -INF , !P1 ;  /* 0xff800000071c7808 */ /* 0x000fe20004800000 */
[----:B------:R-:W-:Y:S05]  /*8c20*/  @!P0 BRA `(.L_x_456) ;  /* 0x000004c000008947 */ /* 0x000fea0003800000 */
[----:B------:R-:W2:Y:S04]  /*8c30*/  LDL.64 R246, [R1+0x40] ;  /* 0x0000400001f67983 */ /* 0x000ea80000100a00 */
[----:B------:R-:W3:Y:S01]  /*8c40*/  LDL.64 R250, [R1+0x38] ;  /* 0x0000380001fa7983 */ /* 0x000ee20000100a00 */
[----:B------:R-:W-:Y:S01]  /*8c50*/  UIADD3 UR16, UR9, -0x3, URZ ;  /* 0xfffffffd09107890 */ /* 0x000fe2000fffe03f */
[----:B------:R-:W-:Y:S01]  /*8c60*/  BSSY B0, `(.L_x_457) ;  /* 0x0000047000007945 */ /* 0x000fe20003800000 */
[----:B------:R-:W-:Y:S01]  /*8c70*/  ULDC.64 UR4, c[0x0][0x198] ;  /* 0x0000660000047ab9 */ /* 0x000fe20000000a00 */
[----:B------:R1:W-:Y:S01]  /*8c80*/  @P5 STS.128 [R231+0x10000], RZ ;  /* 0x010000ffe7005388 */ /* 0x0003e20000000c00 */
[----:B------:R-:W-:-:S02]  /*8c90*/  USHF.R.S32.HI UR15, URZ, 0x1f, UR16 ;  /* 0x0000001f3f0f7899 */ /* 0x000fc40008011410 */
        /* <DEDUP_REMOVED lines=8> */
[----:B------:R-:W-:Y:S02]  /*8d20*/  @!P5 LEA R4, P6, R0, c[0x0][0x168], 0x1 ;  /* 0x00005a000004da11 */ /* 0x000fe400078c08ff */
[----:B---3--:R-:W-:Y:S02]  /*8d30*/  LEA.HI.X R3, R2, R251, R3, 0x6, P1 ;  /* 0x000000fb02037211 */ /* 0x008fe400008f3403 */
        /* <DEDUP_REMOVED lines=57> */
.L_x_458:
[----:B------:R-:W-:Y:S05]  /*90d0*/  BSYNC B0 ;  /* 0x0000000000007941 */ /* 0x000fea0003800000 */
.L_x_457:
[----:B------:R-:W0:Y:S02]  /*90e0*/  LDGDEPBAR ;  /* 0x00000000000079af */ /* 0x000e240000000000 */
.L_x_456:
[----:B------:R-:W-:Y:S02]  /*90f0*/  FMNMX.FTZ R0, R133, R16, !PT ;  /* 0x0000001085007209 */ /* 0x000fe40007810000 */
[----:B------:R-:W-:Y:S02]  /*9100*/  MOV R31, R201 ;  /* 0x000000c9001f7202 */ /* 0x000fe40000000f00 */
[----:B------:R-:W-:Y:S02]  /*9110*/  FMNMX.FTZ R0, R20, R0, !PT ;  /* 0x0000000014007209 */ /* 0x000fe40007810000 */
[----:B-1----:R-:W-:Y:S02]  /*9120*/  MOV R11, R200 ;  /* 0x000000c8000b7202 */ /* 0x002fe40000000f00 */
[----:B------:R-:W-:Y:S02]  /*9130*/  FMNMX.FTZ R0, R17, R0, !PT ;  /* 0x0000000011007209 */ /* 0x000fe40007810000 */
[----:B------:R-:W-:-:S02]  /*9140*/  MOV R30, R249 ;  /* 0x000000f9001e7202 */ /* 0x000fc40000000f00 */
[----:B------:R-:W-:Y:S02]  /*9150*/  FMNMX.FTZ R0, R19, R0, !PT ;  /* 0x0000000013007209 */ /* 0x000fe40007810000 */
[----:B------:R-:W-:Y:S02]  /*9160*/  MOV R9, R248 ;  /* 0x000000f800097202 */ /* 0x000fe40000000f00 */
        /* <DEDUP_REMOVED lines=36> */
[----:B------:R-:W-:Y:S01]  /*93b0*/  FMUL.FTZ R2, R8, c[0x0][0x23c] ;  /* 0x00008f0008027a20 */ /* 0x000fe20000410000 */
[----:B------:R1:W-:Y:S04]  /*93c0*/  STL [R1+0x28], R8 ;  /* 0x0000280801007387 */ /* 0x0003e80000100800 */
[----:B------:R-:W-:-:S05]  /*93d0*/  FSEL R2, R2, RZ, P6 ;  /* 0x000000ff02027208 */ /* 0x000fca0003000000 */
[--C-:B------:R-:W-:Y:S02]  /*93e0*/  FFMA.FTZ R20, R20, c[0x0][0x23c], -R2.reuse ;  /* 0x00008f0014147a23 */ /* 0x100fe40000010802 */
[--C-:B------:R-:W-:Y:S01]  /*93f0*/  FFMA.FTZ R16, R16, c[0x0][0x23c], -R2.reuse ;  /* 0x00008f0010107a23 */ /* 0x100fe20000010802 */
[----:B--2---:R-:W-:Y:S01]  /*9400*/  FMNMX.FTZ R7, R3, R5, !PT ;  /* 0x0000000503077209 */ /* 0x004fe20007810000 */
[--C-:B------:R-:W-:Y:S01]  /*9410*/  FFMA.FTZ R17, R17, c[0x0][0x23c], -R2.reuse ;  /* 0x00008f0011117a23 */ /* 0x100fe20000010802 */
[----:B------:R-:W-:Y:S01]  /*9420*/  FSEL R3, R8, RZ, P6 ;  /* 0x000000ff08037208 */ /* 0x000fe20003000000 */
[----:B------:R-:W-:Y:S01]  /*9430*/  FFMA.FTZ R19, R19, c[0x0][0x23c], -R2 ;  /* 0x00008f0013137a23 */ /* 0x000fe20000010802 */
[C---:B------:R-:W-:Y:S01]  /*9440*/  FSETP.NEU.FTZ.AND P1, PT, R7.reuse, -INF , PT ;  /* 0xff8000000700780b */ /* 0x040fe20003f3d000 */
[----:B------:R-:W-:Y:S01]  /*9450*/  FMUL.FTZ R0, R7, c[0x0][0x23c] ;  /* 0x00008f0007007a20 */ /* 0x000fe20000410000 */
[----:B------:R-:W2:Y:S01]  /*9460*/  MUFU.EX2 R6, R20 ;  /* 0x0000001400067308 */ /* 0x000ea20000000800 */
[----:B------:R-:W-:Y:S01]  /*9470*/  FADD.FTZ R5, R133, -R3 ;  /* 0x8000000385057221 */ /* 0x000fe20000010000 */
[----:B------:R-:W-:Y:S01]  /*9480*/  FSEL R4, R7, RZ, P1 ;  /* 0x000000ff07047208 */ /* 0x000fe20000800000 */
[----:B------:R3:W-:Y:S01]  /*9490*/  STL [R1+0x24], R7 ;  /* 0x0000240701007387 */ /* 0x0007e20000100800 */
[----:B------:R-:W-:Y:S01]  /*94a0*/  FSEL R0, R0, RZ, P1 ;  /* 0x000000ff00007208 */ /* 0x000fe20000800000 */
[----:B------:R-:W-:Y:S01]  /*94b0*/  FMUL.FTZ R5, R5, c[0x0][0x23c] ;  /* 0x00008f0005057a20 */ /* 0x000fe20000410000 */
[----:B------:R-:W-:-:S02]  /*94c0*/  MOV R133, R199 ;  /* 0x000000c700857202 */ /* 0x000fc40000000f00 */
[----:B------:R-:W-:Y:S01]  /*94d0*/  MUFU.EX2 R29, R16 ;  /* 0x00000010001d7308 */ /* 0x000fe20000000800 */
[--C-:B------:R-:W-:Y:S02]  /*94e0*/  FFMA.FTZ R21, R21, c[0x0][0x23c], -R0.reuse ;  /* 0x00008f0015157a23 */ /* 0x100fe40000010800 */
[--C-:B------:R-:W-:Y:S02]  /*94f0*/  FFMA.FTZ R18, R18, c[0x0][0x23c], -R0.reuse ;  /* 0x00008f0012127a23 */ /* 0x100fe40000010800 */
[--C-:B------:R-:W-:Y:S02]  /*9500*/  FFMA.FTZ R15, R15, c[0x0][0x23c], -R0.reuse ;  /* 0x00008f000f0f7a23 */ /* 0x100fe40000010800 */
[----:B------:R-:W-:Y:S01]  /*9510*/  FFMA.FTZ R3, R14, c[0x0][0x23c], -R0 ;  /* 0x00008f000e037a23 */ /* 0x000fe20000010800 */
[----:B------:R4:W-:Y:S08]  /*9520*/  MUFU.EX2 R10, R21 ;  /* 0x00000015000a7308 */ /* 0x0009f00000000800 */
[----:B------:R-:W-:Y:S08]  /*9530*/  MUFU.EX2 R33, R17 ;  /* 0x0000001100217308 */ /* 0x000ff00000000800 */
[----:B------:R-:W5:Y:S01]  /*9540*/  MUFU.EX2 R169, R19 ;  /* 0x0000001300a97308 */ /* 0x000f620000000800 */
[----:B----4-:R-:W4:Y:S07]  /*9550*/  LDSM.16.MT88.4 R20, [R206+0x18000] ;  /* 0x01800000ce14783b */ /* 0x010f2e0000004200 */
[----:B------:R1:W-:Y:S08]  /*9560*/  MUFU.EX2 R35, R18 ;  /* 0x0000001200237308 */ /* 0x0003f00000000800 */
[----:B------:R2:W-:Y:S01]  /*9570*/  MUFU.EX2 R27, R15 ;  /* 0x0000000f001b7308 */ /* 0x0005e20000000800 */
[----:B-1----:R-:W1:Y:S07]  /*9580*/  LDSM.16.MT88.4 R16, [R205+0x18000] ;  /* 0x01800000cd10783b */ /* 0x002e6e0000004200 */
[----:B------:R3:W3:Y:S01]  /*9590*/  MUFU.EX2 R168, R3 ;  /* 0x0000000300a87308 */ /* 0x0006e20000000800 */
[----:B--2---:R-:W2:Y:S07]  /*95a0*/  LDSM.16.MT88.4 R12, [R208+0x18000] ;  /* 0x01800000d00c783b */ /* 0x004eae0000004200 */
[----:B------:R-:W4:Y:S01]  /*95b0*/  MUFU.EX2 R8, R5 ;  /* 0x0000000500087308 */ /* 0x000f220000000800 */
[----:B---3--:R-:W-:Y:S01]  /*95c0*/  FADD.FTZ R3, R132, -R4 ;  /* 0x8000000484037221 */ /* 0x008fe20000010000 */
[----:B------:R-:W-:-:S02]  /*95d0*/  MOV R132, R6 ;  /* 0x0000000600847202 */ /* 0x000fc40000000f00 */
[----:B-----5:R-:W-:Y:S01]  /*95e0*/  F2FP.PACK_AB R6, R169, R33 ;  /* 0x00000021a906723e */ /* 0x020fe200000000ff */
[----:B------:R-:W-:Y:S01]  /*95f0*/  FMUL.FTZ R3, R3, c[0x0][0x23c] ;  /* 0x00008f0003037a20 */ /* 0x000fe20000410000 */
[----:B------:R-:W-:Y:S02]  /*9600*/  F2FP.PACK_AB R4, R132, R29 ;  /* 0x0000001d8404723e */ /* 0x000fe400000000ff */
[----:B------:R-:W-:Y:S01]  /*9610*/  F2FP.PACK_AB R7, R168, R35 ;  /* 0x00000023a807723e */ /* 0x000fe200000000ff */
[-C--:B----4-:R-:W-:Y:S01]  /*9620*/  FMUL.FTZ R144, R144, R8.reuse ;  /* 0x0000000890907220 */ /* 0x090fe20000410000 */
[----:B------:R-:W-:Y:S01]  /*9630*/  F2FP.PACK_AB R5, R10, R27 ;  /* 0x0000001b0a05723e */ /* 0x000fe200000000ff */
[----:B------:R-:W3:Y:S01]  /*9640*/  MUFU.EX2 R3, R3 ;  /* 0x0000000300037308 */ /* 0x000ee20000000800 */
[-C--:B------:R-:W-:Y:S02]  /*9650*/  FMUL.FTZ R145, R145, R8.reuse ;  /* 0x0000000891917220 */ /* 0x080fe40000410000 */
[----:B------:R-:W-:-:S02]  /*9660*/  FMUL.FTZ R148, R148, R8 ;  /* 0x0000000894947220 */ /* 0x000fc40000410000 */
[-C--:B------:R-:W-:Y:S02]  /*9670*/  FMUL.FTZ R149, R149, R8.reuse ;  /* 0x0000000895957220 */ /* 0x080fe40000410000 */
[-C--:B------:R-:W-:Y:S02]  /*9680*/  FMUL.FTZ R136, R136, R8.reuse ;  /* 0x0000000888887220 */ /* 0x080fe40000410000 */
[-C--:B------:R-:W-:Y:S02]  /*9690*/  FMUL.FTZ R137, R137, R8.reuse ;  /* 0x0000000889897220 */ /* 0x080fe40000410000 */
[-C--:B------:R-:W-:Y:S02]  /*96a0*/  FMUL.FTZ R140, R140, R8.reuse ;  /* 0x000000088c8c7220 */ /* 0x080fe40000410000 */
[-C--:B------:R-:W-:Y:S02]  /*96b0*/  FMUL.FTZ R141, R141, R8.reuse ;  /* 0x000000088d8d7220 */ /* 0x080fe40000410000 */
[----:B------:R-:W-:-:S02]  /*96c0*/  FMUL.FTZ R152, R152, R8 ;  /* 0x0000000898987220 */ /* 0x000fc40000410000 */
[-C--:B---3--:R-:W-:Y:S02]  /*96d0*/  FMUL.FTZ R146, R146, R3.reuse ;  /* 0x0000000392927220 */ /* 0x088fe40000410000 */
[-C--:B------:R-:W-:Y:S02]  /*96e0*/  FMUL.FTZ R147, R147, R3.reuse ;  /* 0x0000000393937220 */ /* 0x080fe40000410000 */
[-C--:B------:R-:W-:Y:S02]  /*96f0*/  FMUL.FTZ R150, R150, R3.reuse ;  /* 0x0000000396967220 */ /* 0x080fe40000410000 */
[-C--:B------:R-:W-:Y:S02]  /*9700*/  FMUL.FTZ R151, R151, R3.reuse ;  /* 0x0000000397977220 */ /* 0x080fe40000410000 */
[-C--:B------:R-:W-:Y:S01]  /*9710*/  FMUL.FTZ R138, R138, R3.reuse ;  /* 0x000000038a8a7220 */ /* 0x080fe20000410000 */
[----:B------:R-:W-:Y:S01]  /*9720*/  HMMA.16816.F32 R144, R4, R20, R144 ;  /* 0x000000140490723c */ /* 0x000fe20000001890 */
[----:B------:R-:W-:-:S02]  /*9730*/  FMUL.FTZ R139, R139, R3 ;  /* 0x000000038b8b7220 */ /* 0x000fc40000410000 */
[-C--:B------:R-:W-:Y:S02]  /*9740*/  FMUL.FTZ R142, R142, R3.reuse ;  /* 0x000000038e8e7220 */ /* 0x080fe40000410000 */
[-C--:B------:R-:W-:Y:S02]  /*9750*/  FMUL.FTZ R143, R143, R3.reuse ;  /* 0x000000038f8f7220 */ /* 0x080fe40000410000 */
[-C--:B------:R-:W-:Y:S01]  /*9760*/  FMUL.FTZ R153, R153, R8.reuse ;  /* 0x0000000899997220 */ /* 0x080fe20000410000 */
[----:B------:R-:W-:Y:S01]  /*9770*/  HMMA.16816.F32 R244, R4, R22, R148 ;  /* 0x0000001604f4723c */ /* 0x000fe20000001894 */
[-C--:B------:R-:W-:Y:S01]  /*9780*/  FMUL.FTZ R154, R154, R3.reuse ;  /* 0x000000039a9a7220 */ /* 0x080fe20000410000 */
[----:B------:R-:W3:Y:S01]  /*9790*/  LDSM.16.MT88.4 R20, [R205+0x1a000] ;  /* 0x01a00000cd14783b */ /* 0x000ee20000004200 */
        /* <DEDUP_REMOVED lines=9> */
[----:B------:R-:W1:Y:S01]  /*9830*/  LDSM.16.MT88.4 R16, [R207+0x18000] ;  /* 0x01800000cf10783b */ /* 0x000e620000004200 */
[----:B------:R-:W-:-:S02]  /*9840*/  FMUL.FTZ R38, R38, R3 ;  /* 0x0000000326267220 */ /* 0x000fc40000410000 */
[-C--:B------:R-:W-:Y:S02]  /*9850*/  FMUL.FTZ R39, R39, R3.reuse ;  /* 0x0000000327277220 */ /* 0x080fe40000410000 */
[-C--:B------:R-:W-:Y:S02]  /*9860*/  FMUL.FTZ R160, R160, R8.reuse ;  /* 0x00000008a0a07220 */ /* 0x080fe40000410000 */
[C---:B--2---:R-:W-:Y:S01]  /*9870*/  HMMA.16816.F32 R152, R4.reuse, R12, R152 ;  /* 0x0000000c0498723c */ /* 0x044fe20000001898 */
[-C--:B------:R-:W-:Y:S02]  /*9880*/  FMUL.FTZ R161, R161, R8.reuse ;  /* 0x00000008a1a17220 */ /* 0x080fe40000410000 */
[-C--:B------:R-:W-:Y:S02]  /*9890*/  FMUL.FTZ R162, R162, R3.reuse ;  /* 0x00000003a2a27220 */ /* 0x080fe40000410000 */
[----:B------:R-:W-:Y:S02]  /*98a0*/  FMUL.FTZ R163, R163, R3 ;  /* 0x00000003a3a37220 */ /* 0x000fe40000410000 */
[-C--:B------:R-:W-:Y:S01]  /*98b0*/  FMUL.FTZ R164, R164, R8.reuse ;  /* 0x00000008a4a47220 */ /* 0x080fe20000410000 */
[----:B------:R-:W-:Y:S01]  /*98c0*/  HMMA.16816.F32 R240, R4, R14, R156 ;  /* 0x0000000e04f0723c */ /* 0x000fe2000000189c */
[----:B------:R-:W2:Y:S01]  /*98d0*/  LDSM.16.MT88.4 R12, [R206+0x1a000] ;  /* 0x01a00000ce0c783b */ /* 0x000ea20000004200 */
[----:B------:R-:W-:-:S02]  /*98e0*/  FMUL.FTZ R165, R165, R8 ;  /* 0x00000008a5a57220 */ /* 0x000fc40000410000 */
[-C--:B------:R-:W-:Y:S02]  /*98f0*/  FMUL.FTZ R166, R166, R3.reuse ;  /* 0x00000003a6a67220 */ /* 0x080fe40000410000 */
[-C--:B------:R-:W-:Y:S02]  /*9900*/  FMUL.FTZ R167, R167, R3.reuse ;  /* 0x00000003a7a77220 */ /* 0x080fe40000410000 */
[-C--:B------:R-:W-:Y:S02]  /*9910*/  FMUL.FTZ R40, R40, R8.reuse ;  /* 0x0000000828287220 */ /* 0x080fe40000410000 */
[----:B------:R-:W-:Y:S01]  /*9920*/  FMUL.FTZ R41, R41, R8 ;  /* 0x0000000829297220 */ /* 0x000fe20000410000 */
[----:B---3--:R-:W-:Y:S01]  /*9930*/  HMMA.16816.F32 R200, R4, R20, R36 ;  /* 0x0000001404c8723c */ /* 0x008fe20000001824 */
[-C--:B------:R-:W-:Y:S02]  /*9940*/  FMUL.FTZ R42, R42, R3.reuse ;  /* 0x000000032a2a7220 */ /* 0x080fe40000410000 */
[----:B------:R-:W-:-:S02]  /*9950*/  FMUL.FTZ R43, R43, R3 ;  /* 0x000000032b2b7220 */ /* 0x000fc40000410000 */
[-C--:B------:R-:W-:Y:S02]  /*9960*/  FMUL.FTZ R44, R44, R8.reuse ;  /* 0x000000082c2c7220 */ /* 0x080fe40000410000 */
[----:B------:R-:W-:Y:S01]  /*9970*/  FMUL.FTZ R45, R45, R8 ;  /* 0x000000082d2d7220 */ /* 0x000fe20000410000 */
[----:B------:R-:W-:Y:S01]  /*9980*/  MOV R39, R198 ;  /* 0x000000c600277202 */ /* 0x000fe20000000f00 */
[----:B------:R-:W-:Y:S01]  /*9990*/  FMUL.FTZ R46, R46, R3 ;  /* 0x000000032e2e7220 */ /* 0x000fe20000410000 */
[----:B------:R-:W-:Y:S01]  /*99a0*/  MOV R38, R197 ;  /* 0x000000c500267202 */ /* 0x000fe20000000f00 */
[----:B------:R-:W-:Y:S01]  /*99b0*/  FMUL.FTZ R47, R47, R3 ;  /* 0x000000032f2f7220 */ /* 0x000fe20000410000 */
[----:B------:R-:W-:Y:S01]  /*99c0*/  MOV R37, R196 ;  /* 0x000000c400257202 */ /* 0x000fe20000000f00 */
[-C--:B------:R-:W-:Y:S01]  /*99d0*/  FMUL.FTZ R48, R48, R8.reuse ;  /* 0x0000000830307220 */ /* 0x080fe20000410000 */
[----:B-1----:R-:W-:Y:S01]  /*99e0*/  HMMA.16816.F32 R160, R4, R16, R160 ;  /* 0x0000001004a0723c */ /* 0x002fe200000018a0 */
[----:B------:R-:W-:Y:S01]  /*99f0*/  FMUL.FTZ R49, R49, R8 ;  /* 0x0000000831317220 */ /* 0x000fe20000410000 */
[----:B------:R-:W-:Y:S01]  /*9a00*/  MOV R36, R169 ;  /* 0x000000a900247202 */ /* 0x000fe20000000f00 */
[----:B------:R-:W-:-:S02]  /*9a10*/  FMUL.FTZ R50, R50, R3 ;  /* 0x0000000332327220 */ /* 0x000fc40000410000 */
[-C--:B------:R-:W-:Y:S02]  /*9a20*/  FMUL.FTZ R51, R51, R3.reuse ;  /* 0x0000000333337220 */ /* 0x080fe40000410000 */
[-C--:B------:R-:W-:Y:S01]  /*9a30*/  FMUL.FTZ R52, R52, R8.reuse ;  /* 0x0000000834347220 */ /* 0x080fe20000410000 */
[C---:B------:R-:W-:Y:S01]  /*9a40*/  HMMA.16816.F32 R236, R4.reuse, R18, R164 ;  /* 0x0000001204ec723c */ /* 0x040fe200000018a4 */
[----:B------:R-:W1:Y:S01]  /*9a50*/  LDSM.16.MT88.4 R16, [R208+0x1a000] ;  /* 0x01a00000d010783b */ /* 0x000e620000004200 */
[-C--:B------:R-:W-:Y:S02]  /*9a60*/  FMUL.FTZ R53, R53, R8.reuse ;  /* 0x0000000835357220 */ /* 0x080fe40000410000 */
[-C--:B------:R-:W-:Y:S02]  /*9a70*/  FMUL.FTZ R54, R54, R3.reuse ;  /* 0x0000000336367220 */ /* 0x080fe40000410000 */
[----:B------:R-:W-:Y:S02]  /*9a80*/  FMUL.FTZ R55, R55, R3 ;  /* 0x0000000337377220 */ /* 0x000fe40000410000 */
[----:B------:R-:W-:Y:S01]  /*9a90*/  HMMA.16816.F32 R196, R4, R22, R40 ;  /* 0x0000001604c4723c */ /* 0x000fe20000001828 */
[----:B------:R-:W3:Y:S01]  /*9aa0*/  LDSM.16.MT88.4 R20, [R207+0x1a000] ;  /* 0x01a00000cf14783b */ /* 0x000ee20000004200 */
[----:B------:R-:W-:-:S02]  /*9ab0*/  FMUL.FTZ R56, R56, R8 ;  /* 0x0000000838387220 */ /* 0x000fc40000410000 */
[----:B------:R-:W-:Y:S02]  /*9ac0*/  FMUL.FTZ R57, R57, R8 ;  /* 0x0000000839397220 */ /* 0x000fe40000410000 */
[----:B------:R-:W-:Y:S01]  /*9ad0*/  FMUL.FTZ R58, R58, R3 ;  /* 0x000000033a3a7220 */ /* 0x000fe20000410000 */
[----:B------:R-:W-:Y:S01]  /*9ae0*/  MOV R40, R191 ;  /* 0x000000bf00287202 */ /* 0x000fe20000000f00 */
[C---:B--2---:R-:W-:Y:S01]  /*9af0*/  HMMA.16816.F32 R180, R4.reuse, R14, R48 ;  /* 0x0000000e04b4723c */ /* 0x044fe20000001830 */
[----:B------:R-:W-:Y:S01]  /*9b00*/  FMUL.FTZ R59, R59, R3 ;  /* 0x000000033b3b7220 */ /* 0x000fe20000410000 */
[----:B------:R-:W-:Y:S01]  /*9b10*/  MOV R43, R168 ;  /* 0x000000a8002b7202 */ /* 0x000fe20000000f00 */
[-C--:B------:R-:W-:Y:S01]  /*9b20*/  FMUL.FTZ R60, R60, R8.reuse ;  /* 0x000000083c3c7220 */ /* 0x080fe20000410000 */
[----:B------:R-:W-:Y:S01]  /*9b30*/  MOV R42, R35 ;  /* 0x00000023002a7202 */ /* 0x000fe20000000f00 */
[----:B------:R-:W-:Y:S01]  /*9b40*/  FMUL.FTZ R61, R61, R8 ;  /* 0x000000083d3d7220 */ /* 0x000fe20000410000 */
[----:B------:R-:W-:Y:S01]  /*9b50*/  MOV R41, R33 ;  /* 0x0000002100297202 */ /* 0x000fe20000000f00 */
[-C--:B------:R-:W-:Y:S01]  /*9b60*/  FMUL.FTZ R62, R62, R3.reuse ;  /* 0x000000033e3e7220 */ /* 0x080fe20000410000 */
[----:B------:R-:W-:Y:S01]  /*9b70*/  HMMA.16816.F32 R188, R4, R12, R44 ;  /* 0x0000000c04bc723c */ /* 0x000fe2000000182c */
[----:B------:R-:W2:Y:S01]  /*9b80*/  LDSM.16.MT88.4 R12, [R205+0x1c000] ;  /* 0x01c00000cd0c783b */ /* 0x000ea20000004200 */
[----:B------:R-:W-:-:S02]  /*9b90*/  FMUL.FTZ R63, R63, R3 ;  /* 0x000000033f3f7220 */ /* 0x000fc40000410000 */
[-C--:B------:R-:W-:Y:S02]  /*9ba0*/  FMUL.FTZ R64, R64, R8.reuse ;  /* 0x0000000840407220 */ /* 0x080fe40000410000 */
[----:B------:R-:W-:Y:S01]  /*9bb0*/  FMUL.FTZ R65, R65, R8 ;  /* 0x0000000841417220 */ /* 0x000fe20000410000 */
[----:B------:R-:W-:Y:S01]  /*9bc0*/  MOV R47, R34 ;  /* 0x00000022002f7202 */ /* 0x000fe20000000f00 */
[-C--:B------:R-:W-:Y:S02]  /*9bd0*/  FMUL.FTZ R66, R66, R3.reuse ;  /* 0x0000000342427220 */ /* 0x080fe40000410000 */
[----:B------:R-:W-:Y:S02]  /*9be0*/  FMUL.FTZ R67, R67, R3 ;  /* 0x0000000343437220 */ /* 0x000fe40000410000 */
[-C--:B------:R-:W-:Y:S02]  /*9bf0*/  FMUL.FTZ R68, R68, R8.reuse ;  /* 0x0000000844447220 */ /* 0x080fe40000410000 */
[----:B------:R-:W-:-:S02]  /*9c00*/  FMUL.FTZ R69, R69, R8 ;  /* 0x0000000845457220 */ /* 0x000fc40000410000 */
[-C--:B------:R-:W-:Y:S01]  /*9c10*/  FMUL.FTZ R70, R70, R3.reuse ;  /* 0x0000000346467220 */ /* 0x080fe20000410000 */
[C---:B-1----:R-:W-:Y:S01]  /*9c20*/  HMMA.16816.F32 R172, R4.reuse, R16, R52 ;  /* 0x0000001004ac723c */ /* 0x042fe20000001834 */
[-C--:B------:R-:W-:Y:S02]  /*9c30*/  FMUL.FTZ R71, R71, R3.reuse ;  /* 0x0000000347477220 */ /* 0x080fe40000410000 */
[-C--:B------:R-:W-:Y:S02]  /*9c40*/  FMUL.FTZ R72, R72, R8.reuse ;  /* 0x0000000848487220 */ /* 0x080fe40000410000 */
[-C--:B------:R-:W-:Y:S02]  /*9c50*/  FMUL.FTZ R73, R73, R8.reuse ;  /* 0x0000000849497220 */ /* 0x080fe40000410000 */
[-C--:B------:R-:W-:Y:S01]  /*9c60*/  FMUL.FTZ R74, R74, R3.reuse ;  /* 0x000000034a4a7220 */ /* 0x080fe20000410000 */
[C---:B------:R-:W-:Y:S01]  /*9c70*/  HMMA.16816.F32 R168, R4.reuse, R18, R56 ;  /* 0x0000001204a8723c */ /* 0x040fe20000001838 */
[----:B------:R-:W-:Y:S01]  /*9c80*/  FMUL.FTZ R75, R75, R3 ;  /* 0x000000034b4b7220 */ /* 0x000fe20000410000 */
[----:B------:R-:W1:Y:S01]  /*9c90*/  LDSM.16.MT88.4 R16, [R206+0x1c000] ;  /* 0x01c00000ce10783b */ /* 0x000e620000004200 */
[-C--:B------:R-:W-:Y:S01]  /*9ca0*/  FMUL.FTZ R76, R76, R8.reuse ;  /* 0x000000084c4c7220 */ /* 0x080fe20000410000 */
[----:B------:R-:W-:Y:S01]  /*9cb0*/  MOV R55, R41 ;  /* 0x0000002900377202 */ /* 0x000fe20000000f00 */
[----:B------:R-:W-:Y:S01]  /*9cc0*/  FMUL.FTZ R77, R77, R8 ;  /* 0x000000084d4d7220 */ /* 0x000fe20000410000 */
[----:B------:R-:W-:Y:S01]  /*9cd0*/  MOV R54, R42 ;  /* 0x0000002a00367202 */ /* 0x000fe20000000f00 */
[-C--:B------:R-:W-:Y:S01]  /*9ce0*/  FMUL.FTZ R78, R78, R3.reuse ;  /* 0x000000034e4e7220 */ /* 0x080fe20000410000 */
[C---:B---3--:R-:W-:Y:S01]  /*9cf0*/  HMMA.16816.F32 R156, R4.reuse, R20, R60 ;  /* 0x00000014049c723c */ /* 0x048fe2000000183c */
[----:B------:R-:W-:Y:S01]  /*9d00*/  FMUL.FTZ R79, R79, R3 ;  /* 0x000000034f4f7220 */ /* 0x000fe20000410000 */
[----:B------:R-:W-:Y:S01]  /*9d10*/  MOV R56, R132 ;  /* 0x0000008400387202 */ /* 0x000fe20000000f00 */
[-C--:B------:R-:W-:Y:S01]  /*9d20*/  FMUL.FTZ R84, R84, R8.reuse ;  /* 0x0000000854547220 */ /* 0x080fe20000410000 */
[----:B------:R-:W-:Y:S01]  /*9d30*/  MOV R132, R31 ;  /* 0x0000001f00847202 */ /* 0x000fe20000000f00 */
[-C--:B------:R-:W-:Y:S01]  /*9d40*/  FMUL.FTZ R85, R85, R8.reuse ;  /* 0x0000000855557220 */ /* 0x080fe20000410000 */
[----:B------:R-:W-:Y:S01]  /*9d50*/  MOV R53, R43 ;  /* 0x0000002b00357202 */ /* 0x000fe20000000f00 */
[-C--:B------:R-:W-:Y:S01]  /*9d60*/  FMUL.FTZ R86, R86, R3.reuse ;  /* 0x0000000356567220 */ /* 0x080fe20000410000 */
[C---:B------:R-:W-:Y:S01]  /*9d70*/  HMMA.16816.F32 R148, R4.reuse, R22, R64 ;  /* 0x000000160494723c */ /* 0x040fe20000001840 */
[----:B------:R-:W3:Y:S01]  /*9d80*/  LDSM.16.MT88.4 R20, [R208+0x1c000] ;  /* 0x01c00000d014783b */ /* 0x000ee20000004200 */
[----:B------:R-:W-:Y:S01]  /*9d90*/  FMUL.FTZ R87, R87, R3 ;  /* 0x0000000357577220 */ /* 0x000fe20000410000 */
[----:B------:R-:W-:Y:S01]  /*9da0*/  MOV R61, R27 ;  /* 0x0000001b003d7202 */ /* 0x000fe20000000f00 */
[-C--:B------:R-:W-:Y:S01]  /*9db0*/  FMUL.FTZ R88, R88, R8.reuse ;  /* 0x0000000858587220 */ /* 0x080fe20000410000 */
[----:B------:R-:W-:Y:S01]  /*9dc0*/  MOV R60, R25 ;  /* 0x00000019003c7202 */ /* 0x000fe20000000f00 */
[----:B------:R-:W-:Y:S01]  /*9dd0*/  FMUL.FTZ R89, R89, R8 ;  /* 0x0000000859597220 */ /* 0x000fe20000410000 */
[----:B------:R-:W-:Y:S01]  /*9de0*/  MOV R66, R26 ;  /* 0x0000001a00427202 */ /* 0x000fe20000000f00 */
[C---:B--2---:R-:W-:Y:S01]  /*9df0*/  HMMA.16816.F32 R164, R4.reuse, R12, R68 ;  /* 0x0000000c04a4723c */ /* 0x044fe20000001844 */
[-C--:B------:R-:W-:Y:S01]  /*9e00*/  FMUL.FTZ R90, R90, R3.reuse ;  /* 0x000000035a5a7220 */ /* 0x080fe20000410000 */
[----:B------:R-:W-:Y:S01]  /*9e10*/  MOV R64, R24 ;  /* 0x0000001800407202 */ /* 0x000fe20000000f00 */
[----:B------:R-:W-:Y:S01]  /*9e20*/  FMUL.FTZ R91, R91, R3 ;  /* 0x000000035b5b7220 */ /* 0x000fe20000410000 */
[----:B------:R-:W-:Y:S01]  /*9e30*/  LDSM.16.MT88.4 R24, [R207+0x1e000] ;  /* 0x01e00000cf18783b */ /* 0x000fe20000004200 */
[-C--:B------:R-:W-:Y:S01]  /*9e40*/  FMUL.FTZ R92, R92, R8.reuse ;  /* 0x000000085c5c7220 */ /* 0x080fe20000410000 */
[----:B------:R-:W-:Y:S01]  /*9e50*/  MOV R67, R133 ;  /* 0x0000008500437202 */ /* 0x000fe20000000f00 */
[----:B------:R-:W-:Y:S01]  /*9e60*/  FMUL.FTZ R93, R93, R8 ;  /* 0x000000085d5d7220 */ /* 0x000fe20000410000 */
[C---:B------:R-:W-:Y:S01]  /*9e70*/  HMMA.16816.F32 R184, R4.reuse, R14, R72 ;  /* 0x0000000e04b8723c */ /* 0x040fe20000001848 */
[----:B------:R-:W2:Y:S01]  /*9e80*/  LDSM.16.MT88.4 R12, [R207+0x1c000] ;  /* 0x01c00000cf0c783b */ /* 0x000ea20000004200 */
[----:B------:R-:W-:Y:S01]  /*9e90*/  FMUL.FTZ R94, R94, R3 ;  /* 0x000000035e5e7220 */ /* 0x000fe20000410000 */
[----:B------:R-:W-:Y:S01]  /*9ea0*/  MOV R71, R9 ;  /* 0x0000000900477202 */ /* 0x000fe20000000f00 */
[----:B------:R-:W-:Y:S01]  /*9eb0*/  FMUL.FTZ R95, R95, R3 ;  /* 0x000000035f5f7220 */ /* 0x000fe20000410000 */
[----:B------:R-:W-:Y:S01]  /*9ec0*/  MOV R133, R30 ;  /* 0x0000001e00857202 */ /* 0x000fe20000000f00 */
[-C--:B------:R-:W-:Y:S01]  /*9ed0*/  FMUL.FTZ R96, R96, R8.reuse ;  /* 0x0000000860607220 */ /* 0x080fe20000410000 */
[----:B------:R-:W-:Y:S01]  /*9ee0*/  MOV R63, R29 ;  /* 0x0000001d003f7202 */ /* 0x000fe20000000f00 */
[----:B------:R-:W-:Y:S01]  /*9ef0*/  FMUL.FTZ R97, R97, R8 ;  /* 0x0000000861617220 */ /* 0x000fe20000410000 */
[----:B------:R-:W-:Y:S01]  /*9f00*/  MOV R62, R28 ;  /* 0x0000001c003e7202 */ /* 0x000fe20000000f00 */
[-C--:B------:R-:W-:Y:S01]  /*9f10*/  FMUL.FTZ R98, R98, R3.reuse ;  /* 0x0000000362627220 */ /* 0x080fe20000410000 */
[C---:B-1----:R-:W-:Y:S01]  /*9f20*/  HMMA.16816.F32 R140, R4.reuse, R16, R76 ;  /* 0x00000010048c723c */ /* 0x042fe2000000184c */
[-C--:B------:R-:W-:Y:S01]  /*9f30*/  FMUL.FTZ R99, R99, R3.reuse ;  /* 0x0000000363637220 */ /* 0x080fe20000410000 */
[----:B------:R-:W-:Y:S01]  /*9f40*/  LDSM.16.MT88.4 R28, [R208+0x18800] ;  /* 0x01880000d01c783b */ /* 0x000fe20000004200 */
        /* <DEDUP_REMOVED lines=8> */
[--C-:B------:R-:W-:Y:S01]  /*9fd0*/  FFMA.FTZ R9, R192, c[0x0][0x23c], -R2.reuse ;  /* 0x00008f00c0097a23 */ /* 0x100fe20000010802 */
[----:B------:R-:W-:Y:S01]  /*9fe0*/  MOV R58, R38 ;  /* 0x00000026003a7202 */ /* 0x000fe20000000f00 */
[-C--:B------:R-:W-:Y:S01]  /*9ff0*/  FMUL.FTZ R108, R108, R8.reuse ;  /* 0x000000086c6c7220 */ /* 0x080fe20000410000 */
[C---:B---3--:R-:W-:Y:S01]  /*a000*/  HMMA.16816.F32 R32, R4.reuse, R20, R84 ;  /* 0x000000140420723c */ /* 0x048fe20000001854 */
[----:B------:R1:W-:Y:S01]  /*a010*/  MUFU.EX2 R68, R9 ;  /* 0x0000000900447308 */ /* 0x0003e20000000800 */
[----:B------:R-:W-:Y:S01]  /*a020*/  FMUL.FTZ R109, R109, R8 ;  /* 0x000000086d6d7220 */ /* 0x000fe20000410000 */
[----:B------:R-:W-:Y:S01]  /*a030*/  MOV R57, R39 ;  /* 0x0000002700397202 */ /* 0x000fe20000000f00 */
[-C--:B------:R-:W-:Y:S01]  /*a040*/  FMUL.FTZ R110, R110, R3.reuse ;  /* 0x000000036e6e7220 */ /* 0x080fe20000410000 */
[----:B------:R-:W-:Y:S01]  /*a050*/  MOV R72, R64 ;  /* 0x0000004000487202 */ /* 0x000fe20000000f00 */
[----:B------:R-:W-:Y:S01]  /*a060*/  FMUL.FTZ R111, R111, R3 ;  /* 0x000000036f6f7220 */ /* 0x000fe20000410000 */
[----:B------:R-:W-:Y:S01]  /*a070*/  MOV R86, R47 ;  /* 0x0000002f00567202 */ /* 0x000fe20000000f00 */
[C---:B------:R-:W-:Y:S01]  /*a080*/  HMMA.16816.F32 R88, R4.reuse, R22, R88 ;  /* 0x000000160458723c */ /* 0x040fe20000001858 */
[----:B------:R-:W3:Y:S01]  /*a090*/  LDSM.16.MT88.4 R20, [R206+0x1e000] ;  /* 0x01e00000ce14783b */ /* 0x000ee20000004200 */
[----:B------:R-:W-:Y:S01]  /*a0a0*/  FMUL.FTZ R112, R112, R8 ;  /* 0x0000000870707220 */ /* 0x000fe20000410000 */
[----:B------:R-:W-:Y:S01]  /*a0b0*/  MOV R74, R66 ;  /* 0x00000042004a7202 */ /* 0x000fe20000000f00 */
[----:B------:R-:W-:Y:S01]  /*a0c0*/  FMUL.FTZ R113, R113, R8 ;  /* 0x0000000871717220 */ /* 0x000fe20000410000 */
[----:B------:R-:W-:Y:S01]  /*a0d0*/  MOV R75, R67 ;  /* 0x00000043004b7202 */ /* 0x000fe20000000f00 */
[-C--:B------:R-:W-:Y:S01]  /*a0e0*/  FMUL.FTZ R114, R114, R3.reuse ;  /* 0x0000000372727220 */ /* 0x080fe20000410000 */
[----:B------:R-:W-:Y:S01]  /*a0f0*/  MOV R64, R52 ;  /* 0x0000003400407202 */ /* 0x000fe20000000f00 */
[C---:B--2---:R-:W-:Y:S01]  /*a100*/  HMMA.16816.F32 R92, R4.reuse, R12, R92 ;  /* 0x0000000c045c723c */ /* 0x044fe2000000185c */
[----:B-1----:R-:W-:Y:S01]  /*a110*/  FFMA.FTZ R9, R134, c[0x0][0x23c], -R2 ;  /* 0x00008f0086097a23 */ /* 0x002fe20000010802 */
[----:B------:R-:W-:Y:S01]  /*a120*/  MOV R66, R54 ;  /* 0x0000003600427202 */ /* 0x000fe20000000f00 */
[----:B------:R-:W-:Y:S01]  /*a130*/  FMUL.FTZ R115, R115, R3 ;  /* 0x0000000373737220 */ /* 0x000fe20000410000 */
[----:B------:R-:W-:Y:S01]  /*a140*/  MOV R67, R55 ;  /* 0x0000003700437202 */ /* 0x000fe20000000f00 */
[-C--:B------:R-:W-:Y:S01]  /*a150*/  FMUL.FTZ R116, R116, R8.reuse ;  /* 0x0000000874747220 */ /* 0x080fe20000410000 */
[----:B------:R1:W2:Y:S01]  /*a160*/  MUFU.EX2 R87, R9 ;  /* 0x0000000900577308 */ /* 0x0002a20000000800 */
[----:B------:R-:W-:Y:S01]  /*a170*/  FMUL.FTZ R117, R117, R8 ;  /* 0x0000000875757220 */ /* 0x000fe20000410000 */
[C---:B------:R-:W-:Y:S01]  /*a180*/  HMMA.16816.F32 R96, R4.reuse, R14, R96 ;  /* 0x0000000e0460723c */ /* 0x040fe20000001860 */
[----:B------:R-:W4:Y:S01]  /*a190*/  LDSM.16.MT88.4 R12, [R208+0x1e000] ;  /* 0x01e00000d00c783b */ /* 0x000f220000004200 */
[----:B------:R-:W-:Y:S01]  /*a1a0*/  FMUL.FTZ R118, R118, R3 ;  /* 0x0000000376767220 */ /* 0x000fe20000410000 */
[----:B------:R-:W-:Y:S01]  /*a1b0*/  MOV R69, R57 ;  /* 0x0000003900457202 */ /* 0x000fe20000000f00 */
[----:B------:R-:W-:Y:S01]  /*a1c0*/  FMUL.FTZ R119, R119, R3 ;  /* 0x0000000377777220 */ /* 0x000fe20000410000 */
[----:B------:R-:W-:Y:S01]  /*a1d0*/  MOV R70, R58 ;  /* 0x0000003a00467202 */ /* 0x000fe20000000f00 */
[----:B------:R-:W-:Y:S01]  /*a1e0*/  FMUL.FTZ R120, R120, R8 ;  /* 0x0000000878787220 */ /* 0x000fe20000410000 */
[----:B------:R-:W-:Y:S01]  /*a1f0*/  MOV R85, R40 ;  /* 0x0000002800557202 */ /* 0x000fe20000000f00 */
[----:B------:R-:W-:Y:S01]  /*a200*/  HMMA.16816.F32 R80, R4, R18, R80 ;  /* 0x000000120450723c */ /* 0x000fe20000001850 */
[----:B------:R-:W5:Y:S01]  /*a210*/  LDSM.16.MT88.4 R16, [R205+0x1e000] ;  /* 0x01e00000cd10783b */ /* 0x000f620000004200 */
[----:B------:R-:W-:Y:S01]  /*a220*/  FMUL.FTZ R121, R121, R8 ;  /* 0x0000000879797220 */ /* 0x000fe20000410000 */
[----:B------:R-:W-:Y:S01]  /*a230*/  MOV R192, R133 ;  /* 0x0000008500c07202 */ /* 0x000fe20000000f00 */
[----:B------:R-:W-:-:S02]  /*a240*/  FMUL.FTZ R122, R122, R3 ;  /* 0x000000037a7a7220 */ /* 0x000fc40000410000 */
[-C--:B------:R-:W-:Y:S02]  /*a250*/  FMUL.FTZ R123, R123, R3.reuse ;  /* 0x000000037b7b7220 */ /* 0x080fe40000410000 */
[--C-:B-1----:R-:W-:Y:S02]  /*a260*/  FFMA.FTZ R9, R135, c[0x0][0x23c], -R2.reuse ;  /* 0x00008f0087097a23 */ /* 0x102fe40000010802 */
[----:B------:R-:W-:Y:S01]  /*a270*/  FFMA.FTZ R10, R176, c[0x0][0x23c], -R2 ;  /* 0x00008f00b00a7a23 */ /* 0x000fe20000010802 */
[----:B------:R-:W-:Y:S01]  /*a280*/  MOV R176, R62 ;  /* 0x0000003e00b07202 */ /* 0x000fe20000000f00 */
[----:B------:R1:W-:Y:S01]  /*a290*/  MUFU.EX2 R73, R9 ;  /* 0x0000000900497308 */ /* 0x0003e20000000800 */
[-C--:B------:R-:W-:Y:S02]  /*a2a0*/  FMUL.FTZ R100, R100, R8.reuse ;  /* 0x0000000864647220 */ /* 0x080fe40000410000 */
[----:B------:R-:W-:Y:S01]  /*a2b0*/  FMUL.FTZ R101, R101, R8 ;  /* 0x0000000865657220 */ /* 0x000fe20000410000 */
[----:B---3--:R-:W-:Y:S01]  /*a2c0*/  HMMA.16816.F32 R108, R4, R20, R108 ;  /* 0x00000014046c723c */ /* 0x008fe2000000186c */
[----:B------:R-:W-:-:S03]  /*a2d0*/  FMUL.FTZ R102, R102, R3 ;  /* 0x0000000366667220 */ /* 0x000fc60000410000 */
[----:B------:R3:W-:Y:S01]  /*a2e0*/  MUFU.EX2 R78, R10 ;  /* 0x0000000a004e7308 */ /* 0x0007e20000000800 */
[----:B------:R-:W-:Y:S02]  /*a2f0*/  FMUL.FTZ R103, R103, R3 ;  /* 0x0000000367677220 */ /* 0x000fe40000410000 */
[-C--:B------:R-:W-:Y:S01]  /*a300*/  FMUL.FTZ R104, R104, R8.reuse ;  /* 0x0000000868687220 */ /* 0x080fe20000410000 */
[----:B------:R-:W-:Y:S01]  /*a310*/  HMMA.16816.F32 R112, R4, R22, R112 ;  /* 0x000000160470723c */ /* 0x000fe20000001870 */
[----:B------:R-:W2:Y:S01]  /*a320*/  LDSM.16.MT88.4 R20, [R205+0x18800] ;  /* 0x01880000cd14783b */ /* 0x000ea20000004200 */
[----:B------:R-:W-:Y:S02]  /*a330*/  FMUL.FTZ R105, R105, R8 ;  /* 0x0000000869697220 */ /* 0x000fe40000410000 */
[----:B-1----:R-:W-:Y:S01]  /*a340*/  FFMA.FTZ R9, R177, c[0x0][0x23c], -R0 ;  /* 0x00008f00b1097a23 */ /* 0x002fe20000010800 */
[----:B------:R-:W-:Y:S01]  /*a350*/  MOV R177, R61 ;  /* 0x0000003d00b17202 */ /* 0x000fe20000000f00 */
[----:B------:R-:W-:-:S02]  /*a360*/  FMUL.FTZ R106, R106, R3 ;  /* 0x000000036a6a7220 */ /* 0x000fc40000410000 */
[C---:B----4-:R-:W-:Y:S01]  /*a370*/  HMMA.16816.F32 R48, R4.reuse, R12, R116 ;  /* 0x0000000c0430723c */ /* 0x050fe20000001874 */
[----:B------:R1:W-:Y:S01]  /*a380*/  MUFU.EX2 R77, R9 ;  /* 0x00000009004d7308 */ /* 0x0003e20000000800 */
[----:B------:R-:W-:Y:S02]  /*a390*/  FMUL.FTZ R107, R107, R3 ;  /* 0x000000036b6b7220 */ /* 0x000fe40000410000 */
[----:B---3--:R-:W-:Y:S02]  /*a3a0*/  FFMA.FTZ R10, R193, c[0x0][0x23c], -R0 ;  /* 0x00008f00c10a7a23 */ /* 0x008fe40000010800 */
[-C--:B------:R-:W-:Y:S02]  /*a3b0*/  FMUL.FTZ R124, R124, R8.reuse ;  /* 0x000000087c7c7220 */ /* 0x080fe40000410000 */
[----:B------:R-:W-:Y:S01]  /*a3c0*/  HMMA.16816.F32 R120, R4, R14, R120 ;  /* 0x0000000e0478723c */ /* 0x000fe20000001878 */
[----:B------:R-:W3:Y:S01]  /*a3d0*/  LDSM.16.MT88.4 R12, [R207+0x18800] ;  /* 0x01880000cf0c783b */ /* 0x000ee20000004200 */
[----:B------:R4:W2:Y:S01]  /*a3e0*/  MUFU.EX2 R84, R10 ;  /* 0x0000000a00547308 */ /* 0x0008a20000000800 */
[----:B------:R-:W-:-:S02]  /*a3f0*/  FMUL.FTZ R125, R125, R8 ;  /* 0x000000087d7d7220 */ /* 0x000fc40000410000 */
[-C--:B------:R-:W-:Y:S02]  /*a400*/  FMUL.FTZ R126, R126, R3.reuse ;  /* 0x000000037e7e7220 */ /* 0x080fe40000410000 */
[-C--:B------:R-:W-:Y:S01]  /*a410*/  FMUL.FTZ R127, R127, R3.reuse ;  /* 0x000000037f7f7220 */ /* 0x080fe20000410000 */
[C---:B-----5:R-:W-:Y:S01]  /*a420*/  HMMA.16816.F32 R100, R4.reuse, R16, R100 ;  /* 0x000000100464723c */ /* 0x060fe20000001864 */
[----:B-1----:R-:W-:Y:S01]  /*a430*/  FFMA.FTZ R9, R179, c[0x0][0x23c], -R0 ;  /* 0x00008f00b3097a23 */ /* 0x002fe20000010800 */
[----:B------:R-:W-:Y:S01]  /*a440*/  MOV R179, R74 ;  /* 0x0000004a00b37202 */ /* 0x000fe20000000f00 */
[-C--:B------:R-:W-:Y:S02]  /*a450*/  FMUL.FTZ R128, R128, R8.reuse ;  /* 0x0000000880807220 */ /* 0x080fe40000410000 */
[----:B------:R1:W-:Y:S01]  /*a460*/  MUFU.EX2 R79, R9 ;  /* 0x00000009004f7308 */ /* 0x0003e20000000800 */
[----:B------:R-:W-:Y:S02]  /*a470*/  FMUL.FTZ R129, R129, R8 ;  /* 0x0000000881817220 */ /* 0x000fe40000410000 */
[-C--:B------:R-:W-:Y:S01]  /*a480*/  FMUL.FTZ R130, R130, R3.reuse ;  /* 0x0000000382827220 */ /* 0x080fe20000410000 */
[----:B------:R-:W-:Y:S01]  /*a490*/  HMMA.16816.F32 R104, R4, R18, R104 ;  /* 0x000000120468723c */ /* 0x000fe20000001868 */
[----:B------:R-:W-:Y:S01]  /*a4a0*/  FMUL.FTZ R131, R131, R3 ;  /* 0x0000000383837220 */ /* 0x000fe20000410000 */
[----:B------:R-:W-:Y:S01]  /*a4b0*/  LDSM.16.MT88.4 R16, [R206+0x18800] ;  /* 0x01880000ce10783b */ /* 0x000fe20000004200 */
[----:B----4-:R-:W-:-:S05]  /*a4c0*/  MOV R10, R60 ;  /* 0x0000003c000a7202 */ /* 0x010fca0000000f00 */
[----:B------:R-:W-:Y:S01]  /*a4d0*/  HMMA.16816.F32 R124, R4, R24, R124 ;  /* 0x00000018047c723c */ /* 0x000fe2000000187c */
[----:B-1----:R-:W-:-:S04]  /*a4e0*/  FFMA.FTZ R9, R178, c[0x0][0x23c], -R0 ;  /* 0x00008f00b2097a23 */ /* 0x002fc80000010800 */
[----:B------:R-:W1:Y:S03]  /*a4f0*/  MUFU.EX2 R178, R9 ;  /* 0x0000000900b27308 */ /* 0x000e660000000800 */
[----:B------:R-:W-:Y:S01]  /*a500*/  HMMA.16816.F32 R128, R4, R26, R128 ;  /* 0x0000001a0480723c */ /* 0x000fe20000001880 */
[----:B------:R-:W4:Y:S06]  /*a510*/  LDSM.16.MT88.4 R24, [R205+0x1a800] ;  /* 0x01a80000cd18783b */ /* 0x000f2c0000004200 */
[----:B--2---:R-:W-:-:S02]  /*a520*/  F2FP.PACK_AB R4, R87, R68 ;  /* 0x000000445704723e */ /* 0x004fc400000000ff */
[----:B------:R-:W-:Y:S02]  /*a530*/  F2FP.PACK_AB R5, R77, R84 ;  /* 0x000000544d05723e */ /* 0x000fe400000000ff */
[----:B------:R-:W-:Y:S02]  /*a540*/  F2FP.PACK_AB R6, R73, R78 ;  /* 0x0000004e4906723e */ /* 0x000fe400000000ff */
[----:B-1----:R-:W-:Y:S01]  /*a550*/  F2FP.PACK_AB R7, R178, R79 ;  /* 0x0000004fb207723e */ /* 0x002fe200000000ff */
[----:B------:R-:W-:-:S06]  /*a560*/  FFMA.FTZ R9, R252, c[0x0][0x23c], -R2 ;  /* 0x00008f00fc097a23 */ /* 0x000fcc0000010802 */
[C---:B------:R-:W-:Y:S07]  /*a570*/  HMMA.16816.F32 R44, R4.reuse, R30, R240 ;  /* 0x0000001e042c723c */ /* 0x040fee00000018f0 */
[----:B------:R-:W-:Y:S01]  /*a580*/  MOV R241, R65 ;  /* 0x0000004100f17202 */ /* 0x000fe20000000f00 */
[----:B------:R-:W-:Y:S01]  /*a590*/  HMMA.16816.F32 R136, R4, R20, R136 ;  /* 0x000000140488723c */ /* 0x000fe20000001888 */
[----:B------:R-:W-:Y:S02]  /*a5a0*/  MOV R65, R53 ;  /* 0x0000003500417202 */ /* 0x000fe40000000f00 */
[----:B------:R-:W-:-:S02]  /*a5b0*/  MOV R243, R71 ;  /* 0x0000004700f37202 */ /* 0x000fc40000000f00 */
[----:B------:R-:W-:Y:S02]  /*a5c0*/  MOV R242, R68 ;  /* 0x0000004400f27202 */ /* 0x000fe40000000f00 */
[----:B------:R-:W-:Y:S01]  /*a5d0*/  MOV R68, R56 ;  /* 0x0000003800447202 */ /* 0x000fe20000000f00 */
[C---:B------:R-:W-:Y:S01]  /*a5e0*/  HMMA.16816.F32 R36, R4.reuse, R22, R248 ;  /* 0x000000160424723c */ /* 0x040fe200000018f8 */
[----:B------:R-:W1:Y:S01]  /*a5f0*/  LDSM.16.MT88.4 R20, [R206+0x1a800] ;  /* 0x01a80000ce14783b */ /* 0x000e620000004200 */
[----:B------:R-:W-:Y:S02]  /*a600*/  MOV R71, R59 ;  /* 0x0000003b00477202 */ /* 0x000fe40000000f00 */
[----:B------:R-:W-:Y:S02]  /*a610*/  MOV R193, R68 ;  /* 0x0000004400c17202 */ /* 0x000fe40000000f00 */
[----:B------:R-:W-:Y:S02]  /*a620*/  MOV R240, R65 ;  /* 0x0000004100f07202 */ /* 0x000fe40000000f00 */
[----:B---3--:R-:W-:Y:S01]  /*a630*/  HMMA.16816.F32 R160, R4, R12, R160 ;  /* 0x0000000c04a0723c */ /* 0x008fe200000018a0 */
[----:B------:R-:W-:-:S02]  /*a640*/  MOV R248, R78 ;  /* 0x0000004e00f87202 */ /* 0x000fc40000000f00 */
[----:B------:R-:W-:Y:S02]  /*a650*/  MOV R249, R79 ;  /* 0x0000004f00f97202 */ /* 0x000fe40000000f00 */
[----:B------:R-:W-:Y:S02]  /*a660*/  MOV R250, R72 ;  /* 0x0000004800fa7202 */ /* 0x000fe40000000f00 */
[----:B------:R-:W-:Y:S01]  /*a670*/  MOV R251, R73 ;  /* 0x0000004900fb7202 */ /* 0x000fe20000000f00 */
[C---:B------:R-:W-:Y:S01]  /*a680*/  HMMA.16816.F32 R52, R4.reuse, R14, R236 ;  /* 0x0000000e0434723c */ /* 0x040fe200000018ec */
[----:B------:R-:W2:Y:S06]  /*a690*/  LDSM.16.MT88.4 R12, [R207+0x1a800] ;  /* 0x01a80000cf0c783b */ /* 0x000eac0000004200 */
[----:B------:R-:W-:Y:S01]  /*a6a0*/  MOV R238, R69 ;  /* 0x0000004500ee7202 */ /* 0x000fe20000000f00 */
[----:B----4-:R-:W-:Y:S01]  /*a6b0*/  HMMA.16816.F32 R56, R4, R24, R200 ;  /* 0x000000180438723c */ /* 0x010fe200000018c8 */
[----:B------:R-:W-:-:S02]  /*a6c0*/  MOV R239, R71 ;  /* 0x0000004700ef7202 */ /* 0x000fc40000000f00 */
[----:B------:R-:W-:Y:S02]  /*a6d0*/  MOV R237, R66 ;  /* 0x0000004200ed7202 */ /* 0x000fe40000000f00 */
[----:B------:R-:W-:Y:S02]  /*a6e0*/  MOV R236, R86 ;  /* 0x0000005600ec7202 */ /* 0x000fe40000000f00 */
[----:B------:R-:W-:Y:S01]  /*a6f0*/  MOV R201, R63 ;  /* 0x0000003f00c97202 */ /* 0x000fe20000000f00 */
[----:B------:R-:W-:Y:S01]  /*a700*/  HMMA.16816.F32 R40, R4, R18, R244 ;  /* 0x000000120428723c */ /* 0x000fe200000018f4 */
[----:B------:R-:W-:Y:S01]  /*a710*/  MOV R200, R84 ;  /* 0x0000005400c87202 */ /* 0x000fe20000000f00 */
[----:B------:R3:W-:Y:S01]  /*a720*/  MUFU.EX2 R244, R9 ;  /* 0x0000000900f47308 */ /* 0x0007e20000000800 */
[----:B------:R-:W-:Y:S02]  /*a730*/  MOV R202, R85 ;  /* 0x0000005500ca7202 */ /* 0x000fe40000000f00 */
[----:B------:R-:W-:-:S02]  /*a740*/  MOV R203, R76 ;  /* 0x0000004c00cb7202 */ /* 0x000fc40000000f00 */
[----:B------:R-:W-:Y:S01]  /*a750*/  IMAD.MOV.U32 R247, RZ, RZ, R64 ;  /* 0x000000fffff77224 */ /* 0x000fe200078e0040 */
[C---:B------:R-:W-:Y:S01]  /*a760*/  HMMA.16816.F32 R60, R4.reuse, R26, R196 ;  /* 0x0000001a043c723c */ /* 0x040fe200000018c4 */
[----:B------:R-:W-:Y:S01]  /*a770*/  MOV R245, R87 ;  /* 0x0000005700f57202 */ /* 0x000fe20000000f00 */
[----:B------:R-:W4:Y:S01]  /*a780*/  LDSM.16.MT88.4 R24, [R206+0x1c800] ;  /* 0x01c80000ce18783b */ /* 0x000f220000004200 */
[----:B------:R-:W-:Y:S02]  /*a790*/  MOV R246, R77 ;  /* 0x0000004d00f67202 */ /* 0x000fe40000000f00 */
[----:B------:R-:W-:Y:S02]  /*a7a0*/  MOV R252, R200 ;  /* 0x000000c800fc7202 */ /* 0x000fe40000000f00 */
[----:B------:R-:W-:Y:S01]  /*a7b0*/  MOV R196, R70 ;  /* 0x0000004600c47202 */ /* 0x000fe20000000f00 */
[----:B------:R-:W-:Y:S01]  /*a7c0*/  HMMA.16816.F32 R144, R4, R16, R144 ;  /* 0x000000100490723c */ /* 0x000fe20000001890 */
[----:B------:R-:W-:Y:S01]  /*a7d0*/  MOV R199, R67 ;  /* 0x0000004300c77202 */ /* 0x000fe20000000f00 */
[----:B------:R-:W-:Y:S01]  /*a7e0*/  LDSM.16.MT88.4 R16, [R208+0x1a800] ;  /* 0x01a80000d010783b */ /* 0x000fe20000004200 */
[----:B------:R-:W-:Y:S01]  /*a7f0*/  MOV R197, R132 ;  /* 0x0000008400c57202 */ /* 0x000fe20000000f00 */
[----:B---3--:R-:W-:Y:S01]  /*a800*/  FFMA.FTZ R9, R196, c[0x0][0x23c], -R2 ;  /* 0x00008f00c4097a23 */ /* 0x008fe20000010802 */
[----:B------:R-:W-:-:S02]  /*a810*/  MOV R198, R75 ;  /* 0x0000004b00c67202 */ /* 0x000fc40000000f00 */
[----:B------:R-:W-:Y:S01]  /*a820*/  MOV R196, R241 ;  /* 0x000000f100c47202 */ /* 0x000fe20000000f00 */
[C---:B-1----:R-:W-:Y:S01]  /*a830*/  HMMA.16816.F32 R64, R4.reuse, R20, R188 ;  /* 0x000000140440723c */ /* 0x042fe200000018bc */
[----:B------:R-:W-:Y:S02]  /*a840*/  MOV R200, R202 ;  /* 0x000000ca00c87202 */ /* 0x000fe40000000f00 */
[----:B------:R-:W-:Y:S02]  /*a850*/  MOV R202, R250 ;  /* 0x000000fa00ca7202 */ /* 0x000fe40000000f00 */
[----:B------:R-:W-:Y:S01]  /*a860*/  MOV R250, R251 ;  /* 0x000000fb00fa7202 */ /* 0x000fe20000000f00 */
[----:B------:R-:W-:Y:S01]  /*a870*/  IMAD.MOV.U32 R251, RZ, RZ, R178 ;  /* 0x000000fffffb7224 */ /* 0x000fe200078e00b2 */
[----:B------:R-:W-:Y:S01]  /*a880*/  MOV R191, R198 ;  /* 0x000000c600bf7202 */ /* 0x000fe20000000f00 */
[----:B------:R-:W-:Y:S01]  /*a890*/  HMMA.16816.F32 R68, R4, R22, R180 ;  /* 0x000000160444723c */ /* 0x000fe200000018b4 */
[----:B------:R-:W1:Y:S01]  /*a8a0*/  LDSM.16.MT88.4 R20, [R208+0x1c800] ;  /* 0x01c80000d014783b */ /* 0x000e620000004200 */
[----:B------:R-:W-:-:S02]  /*a8b0*/  MOV R198, R243 ;  /* 0x000000f300c67202 */ /* 0x000fc40000000f00 */
[----:B------:R3:W5:Y:S01]  /*a8c0*/  MUFU.EX2 R243, R9 ;  /* 0x0000000900f37308 */ /* 0x0007620000000800 */
[----:B------:R-:W-:Y:S02]  /*a8d0*/  MOV R190, R197 ;  /* 0x000000c500be7202 */ /* 0x000fe40000000f00 */
[----:B------:R-:W-:Y:S01]  /*a8e0*/  MOV R197, R242 ;  /* 0x000000f200c57202 */ /* 0x000fe20000000f00 */
[----:B--2---:R-:W-:Y:S01]  /*a8f0*/  HMMA.16816.F32 R84, R4, R12, R156 ;  /* 0x0000000c0454723c */ /* 0x004fe2000000189c */
[----:B------:R-:W-:Y:S02]  /*a900*/  MOV R188, R193 ;  /* 0x000000c100bc7202 */ /* 0x000fe40000000f00 */
[----:B------:R-:W-:-:S05]  /*a910*/  MOV R183, R192 ;  /* 0x000000c000b77202 */ /* 0x000fca0000000f00 */
[----:B------:R-:W-:Y:S01]  /*a920*/  HMMA.16816.F32 R132, R4, R14, R148 ;  /* 0x0000000e0484723c */ /* 0x000fe20000001894 */
[----:B------:R-:W2:Y:S01]  /*a930*/  LDSM.16.MT88.4 R12, [R207+0x1c800] ;  /* 0x01c80000cf0c783b */ /* 0x000ea20000004200 */
[----:B---3--:R-:W-:-:S04]  /*a940*/  FFMA.FTZ R9, R195, c[0x0][0x23c], -R2 ;  /* 0x00008f00c3097a23 */ /* 0x008fc80000010802 */
[----:B------:R3:W-:Y:S02]  /*a950*/  MUFU.EX2 R242, R9 ;  /* 0x0000000900f27308 */ /* 0x0007e40000000800 */
[C---:B----4-:R-:W-:Y:S08]  /*a960*/  HMMA.16816.F32 R156, R4.reuse, R24, R140 ;  /* 0x00000018049c723c */ /* 0x050ff0000000188c */
[----:B------:R-:W-:Y:S01]  /*a970*/  HMMA.16816.F32 R152, R4, R28, R152 ;  /* 0x0000001c0498723c */ /* 0x000fe20000001898 */
[----:B------:R-:W4:Y:S01]  /*a980*/  LDSM.16.MT88.4 R28, [R205+0x1c800] ;  /* 0x01c80000cd1c783b */ /* 0x000f220000004200 */
[----:B---3--:R-:W-:-:S06]  /*a990*/  FFMA.FTZ R9, R194, c[0x0][0x23c], -R2 ;  /* 0x00008f00c2097a23 */ /* 0x008fcc0000010802 */
[C---:B-1----:R-:W-:Y:S01]  /*a9a0*/  HMMA.16816.F32 R116, R4.reuse, R22, R88 ;  /* 0x000000160474723c */ /* 0x042fe20000001858 */
[----:B------:R1:W-:Y:S07]  /*a9b0*/  MUFU.EX2 R241, R9 ;  /* 0x0000000900f17308 */ /* 0x0003ee0000000800 */
[C---:B------:R-:W-:Y:S08]  /*a9c0*/  HMMA.16816.F32 R72, R4.reuse, R16, R172 ;  /* 0x000000100448723c */ /* 0x040ff000000018ac */
[----:B--2---:R-:W-:Y:S01]  /*a9d0*/  HMMA.16816.F32 R88, R4, R12, R92 ;  /* 0x0000000c0458723c */ /* 0x004fe2000000185c */
[----:B-1----:R-:W-:Y:S01]  /*a9e0*/  FFMA.FTZ R9, R190, c[0x0][0x23c], -R0 ;  /* 0x00008f00be097a23 */ /* 0x002fe20000010800 */
[----:B------:R-:W-:-:S02]  /*a9f0*/  MOV R190, R191 ;  /* 0x000000bf00be7202 */ /* 0x000fc40000000f00 */
[----:B------:R-:W-:-:S04]  /*aa00*/  MOV R191, R196 ;  /* 0x000000c400bf7202 */ /* 0x000fc80000000f00 */
[C---:B------:R-:W-:Y:S01]  /*aa10*/  HMMA.16816.F32 R96, R4.reuse, R14, R96 ;  /* 0x0000000e0460723c */ /* 0x040fe20000001860 */
[----:B------:R-:W1:Y:S01]  /*aa20*/  LDSM.16.MT88.4 R12, [R207+0x1e800] ;  /* 0x01e80000cf0c783b */ /* 0x000e620000004200 */
[----:B------:R-:W-:Y:S02]  /*aa30*/  MOV R196, R197 ;  /* 0x000000c500c47202 */ /* 0x000fe40000000f00 */
[----:B------:R-:W-:Y:S02]  /*aa40*/  MOV R197, R198 ;  /* 0x000000c600c57202 */ /* 0x000fe40000000f00 */
[----:B------:R-:W-:Y:S02]  /*aa50*/  MOV R198, R199 ;  /* 0x000000c700c67202 */ /* 0x000fe40000000f00 */
[----:B------:R-:W-:Y:S01]  /*aa60*/  HMMA.16816.F32 R76, R4, R18, R168 ;  /* 0x00000012044c723c */ /* 0x000fe200000018a8 */
[----:B------:R-:W2:Y:S01]  /*aa70*/  LDSM.16.MT88.4 R16, [R205+0x1e800] ;  /* 0x01e80000cd10783b */ /* 0x000ea20000004200 */
[----:B------:R-:W-:-:S02]  /*aa80*/  MOV R199, R237 ;  /* 0x000000ed00c77202 */ /* 0x000fc40000000f00 */
[----:B------:R-:W-:Y:S02]  /*aa90*/  MOV R237, R240 ;  /* 0x000000f000ed7202 */ /* 0x000fe40000000f00 */
[----:B------:R3:W-:Y:S01]  /*aaa0*/  MUFU.EX2 R240, R9 ;  /* 0x0000000900f07308 */ /* 0x0007e20000000800 */
[----:B------:R-:W-:Y:S01]  /*aab0*/  MOV R180, R197 ;  /* 0x000000c500b47202 */ /* 0x000fe20000000f00 */
[----:B------:R-:W-:Y:S01]  /*aac0*/  HMMA.16816.F32 R148, R4, R26, R80 ;  /* 0x0000001a0494723c */ /* 0x000fe20000001850 */
[----:B------:R-:W2:Y:S01]  /*aad0*/  LDSM.16.MT88.4 R24, [R206+0x1e800] ;  /* 0x01e80000ce18783b */ /* 0x000ea20000004200 */
[----:B------:R-:W-:Y:S02]  /*aae0*/  MOV R189, R237 ;  /* 0x000000ed00bd7202 */ /* 0x000fe40000000f00 */
[----:B------:R-:W-:Y:S02]  /*aaf0*/  MOV R181, R198 ;  /* 0x000000c600b57202 */ /* 0x000fe40000000f00 */
[----:B------:R-:W-:-:S02]  /*ab00*/  MOV R182, R199 ;  /* 0x000000c700b67202 */ /* 0x000fc40000000f00 */
[C---:B------:R-:W-:Y:S01]  /*ab10*/  HMMA.16816.F32 R140, R4.reuse, R20, R32 ;  /* 0x00000014048c723c */ /* 0x040fe20000001820 */
[----:B------:R-:W5:Y:S04]  /*ab20*/  LDSM.16.MT88.4 R20, [R208+0x1e800] ;  /* 0x01e80000d014783b */ /* 0x000f680000004200 */
[----:B------:R-:W-:Y:S01]  /*ab30*/  LDSM.16.MT88.4 R32, [R205+0x19000] ;  /* 0x01900000cd20783b */ /* 0x000fe20000004200 */
[--C-:B---3--:R-:W-:Y:S02]  /*ab40*/  FFMA.FTZ R9, R239, c[0x0][0x23c], -R0.reuse ;  /* 0x00008f00ef097a23 */ /* 0x108fe40000010800 */
[C---:B----4-:R-:W-:Y:S02]  /*ab50*/  HMMA.16816.F32 R164, R4.reuse, R28, R164 ;  /* 0x0000001c04a4723c */ /* 0x050fe400000018a4 */
[----:B------:R3:W4:Y:S06]  /*ab60*/  MUFU.EX2 R239, R9 ;  /* 0x0000000900ef7308 */ /* 0x00072c0000000800 */
[C---:B------:R-:W-:Y:S01]  /*ab70*/  HMMA.16816.F32 R184, R4.reuse, R30, R184 ;  /* 0x0000001e04b8723c */ /* 0x040fe200000018b8 */
[----:B------:R-:W-:Y:S07]  /*ab80*/  LDSM.16.MT88.4 R28, [R205+0x1b000] ;  /* 0x01b00000cd1c783b */ /* 0x000fee0000004200 */
[----:B-1----:R-:W-:Y:S01]  /*ab90*/  HMMA.16816.F32 R124, R4, R12, R124 ;  /* 0x0000000c047c723c */ /* 0x002fe2000000187c */
[----:B---3--:R-:W-:-:S04]  /*aba0*/  FFMA.FTZ R9, R238, c[0x0][0x23c], -R0 ;  /* 0x00008f00ee097a23 */ /* 0x008fc80000010800 */
[----:B------:R1:W-:Y:S03]  /*abb0*/  MUFU.EX2 R238, R9 ;  /* 0x0000000900ee7308 */ /* 0x0003e60000000800 */
[C---:B------:R-:W-:Y:S01]  /*abc0*/  HMMA.16816.F32 R128, R4.reuse, R14, R128 ;  /* 0x0000000e0480723c */ /* 0x040fe20000001880 */
[----:B------:R-:W3:Y:S07]  /*abd0*/  LDSM.16.MT88.4 R12, [R207+0x19000] ;  /* 0x01900000cf0c783b */ /* 0x000eee0000004200 */
[----:B--2---:R-:W-:Y:S01]  /*abe0*/  HMMA.16816.F32 R80, R4, R16, R100 ;  /* 0x000000100450723c */ /* 0x004fe20000001864 */
[----:B-1----:R-:W-:Y:S01]  /*abf0*/  FFMA.FTZ R9, R190, c[0x0][0x23c], -R0 ;  /* 0x00008f00be097a23 */ /* 0x002fe20000010800 */
[----:B------:R-:W-:-:S06]  /*ac00*/  MOV R190, R196 ;  /* 0x000000c400be7202 */ /* 0x000fcc0000000f00 */
[C---:B------:R-:W-:Y:S01]  /*ac10*/  HMMA.16816.F32 R104, R4.reuse, R18, R104 ;  /* 0x000000120468723c */ /* 0x040fe20000001868 */
[----:B------:R-:W1:Y:S01]  /*ac20*/  LDSM.16.MT88.4 R16, [R206+0x19000] ;  /* 0x01900000ce10783b */ /* 0x000e620000004200 */
[----:B------:R2:W1:Y:S06]  /*ac30*/  MUFU.EX2 R237, R9 ;  /* 0x0000000900ed7308 */ /* 0x00046c0000000800 */
[C---:B------:R-:W-:Y:S08]  /*ac40*/  HMMA.16816.F32 R108, R4.reuse, R24, R108 ;  /* 0x00000018046c723c */ /* 0x040ff0000000186c */
[----:B------:R-:W-:Y:S01]  /*ac50*/  HMMA.16816.F32 R112, R4, R26, R112 ;  /* 0x0000001a0470723c */ /* 0x000fe20000001870 */
[----:B------:R-:W3:Y:S01]  /*ac60*/  LDSM.16.MT88.4 R24, [R208+0x19000] ;  /* 0x01900000d018783b */ /* 0x000ee20000004200 */
[----:B--2---:R-:W-:Y:S01]  /*ac70*/  FFMA.FTZ R9, R200, c[0x0][0x23c], -R2 ;  /* 0x00008f00c8097a23 */ /* 0x004fe20000010802 */
[----:B------:R-:W-:-:S03]  /*ac80*/  MOV R200, R236 ;  /* 0x000000ec00c87202 */ /* 0x000fc60000000f00 */
[----:B------:R2:W-:Y:S02]  /*ac90*/  MUFU.EX2 R236, R9 ;  /* 0x0000000900ec7308 */ /* 0x0005e40000000800 */
[C---:B-----5:R-:W-:Y:S08]  /*aca0*/  HMMA.16816.F32 R48, R4.reuse, R20, R48 ;  /* 0x000000140430723c */ /* 0x060ff00000001830 */
[----:B------:R-:W-:Y:S01]  /*acb0*/  HMMA.16816.F32 R120, R4, R22, R120 ;  /* 0x000000160478723c */ /* 0x000fe20000001878 */
[----:B------:R-:W-:Y:S01]  /*acc0*/  LDSM.16.MT88.4 R20, [R206+0x1b000] ;  /* 0x01b00000ce14783b */ /* 0x000fe20000004200 */
[----:B--2---:R-:W-:-:S05]  /*acd0*/  FFMA.FTZ R9, R203, c[0x0][0x23c], -R2 ;  /* 0x00008f00cb097a23 */ /* 0x004fca0000010802 */
[----:B------:R-:W-:Y:S02]  /*ace0*/  F2FP.PACK_AB R4, R243, R244 ;  /* 0x000000f4f304723e */ /* 0x000fe400000000ff */
[----:B----4-:R-:W-:Y:S01]  /*acf0*/  F2FP.PACK_AB R5, R239, R240 ;  /* 0x000000f0ef05723e */ /* 0x010fe200000000ff */
[----:B------:R2:W4:Y:S01]  /*ad00*/  MUFU.EX2 R203, R9 ;  /* 0x0000000900cb7308 */ /* 0x0005220000000800 */
[----:B------:R-:W-:Y:S02]  /*ad10*/  F2FP.PACK_AB R6, R241, R242 ;  /* 0x000000f2f106723e */ /* 0x000fe400000000ff */
[----:B-1----:R-:W-:-:S07]  /*ad20*/  F2FP.PACK_AB R7, R237, R238 ;  /* 0x000000eeed07723e */ /* 0x002fce00000000ff */
[----:B---3--:R-:W-:Y:S01]  /*ad30*/  HMMA.16816.F32 R160, R4, R12, R160 ;  /* 0x0000000c04a0723c */ /* 0x008fe200000018a0 */
[----:B--2---:R-:W-:-:S07]  /*ad40*/  FFMA.FTZ R9, R202, c[0x0][0x23c], -R2 ;  /* 0x00008f00ca097a23 */ /* 0x004fce0000010802 */
[C---:B------:R-:W-:Y:S01]  /*ad50*/  HMMA.16816.F32 R196, R4.reuse, R14, R52 ;  /* 0x0000000e04c4723c */ /* 0x040fe20000001834 */
[----:B------:R-:W1:Y:S01]  /*ad60*/  LDSM.16.MT88.4 R12, [R207+0x1b000] ;  /* 0x01b00000cf0c783b */ /* 0x000e620000004200 */
[----:B------:R-:W-:Y:S06]  /*ad70*/  MUFU.EX2 R202, R9 ;  /* 0x0000000900ca7308 */ /* 0x000fec0000000800 */
[C---:B------:R-:W-:Y:S08]  /*ad80*/  HMMA.16816.F32 R144, R4.reuse, R16, R144 ;  /* 0x000000100490723c */ /* 0x040ff00000001890 */
[C---:B------:R-:W-:Y:S01]  /*ad90*/  HMMA.16816.F32 R40, R4.reuse, R18, R40 ;  /* 0x000000120428723c */ /* 0x040fe20000001828 */
[----:B------:R-:W2:Y:S07]  /*ada0*/  LDSM.16.MT88.4 R16, [R208+0x1b000] ;  /* 0x01b00000d010783b */ /* 0x000eae0000004200 */
[C---:B------:R-:W-:Y:S08]  /*adb0*/  HMMA.16816.F32 R152, R4.reuse, R24, R152 ;  /* 0x000000180498723c */ /* 0x040ff00000001898 */
[C---:B------:R-:W-:Y:S01]  /*adc0*/  HMMA.16816.F32 R44, R4.reuse, R26, R44 ;  /* 0x0000001a042c723c */ /* 0x040fe2000000182c */
[----:B------:R-:W-:Y:S07]  /*add0*/  LDSM.16.MT88.4 R24, [R206+0x1d000] ;  /* 0x01d00000ce18783b */ /* 0x000fee0000004200 */
[C---:B------:R-:W-:Y:S07]  /*ade0*/  HMMA.16816.F32 R192, R4.reuse, R28, R56 ;  /* 0x0000001c04c0723c */ /* 0x040fee0000001838 */
[----:B------:R-:W-:Y:S01]  /*adf0*/  MOV R56, R182 ;  /* 0x000000b600387202 */ /* 0x000fe20000000f00 */
[----:B-1----:R-:W-:Y:S01]  /*ae00*/  HMMA.16816.F32 R84, R4, R12, R84 ;  /* 0x0000000c0454723c */ /* 0x002fe20000001854 */
[----:B------:R-:W-:-:S02]  /*ae10*/  MOV R57, R181 ;  /* 0x000000b500397202 */ /* 0x000fc40000000f00 */
[----:B------:R-:W-:Y:S02]  /*ae20*/  MOV R58, R180 ;  /* 0x000000b4003a7202 */ /* 0x000fe40000000f00 */
[----:B------:R-:W-:-:S03]  /*ae30*/  MOV R59, R177 ;  /* 0x000000b1003b7202 */ /* 0x000fc60000000f00 */
[C---:B------:R-:W-:Y:S01]  /*ae40*/  HMMA.16816.F32 R92, R4.reuse, R14, R132 ;  /* 0x0000000e045c723c */ /* 0x040fe20000001884 */
[----:B------:R-:W1:Y:S07]  /*ae50*/  LDSM.16.MT88.4 R12, [R207+0x1d000] ;  /* 0x01d00000cf0c783b */ /* 0x000e6e0000004200 */
[C---:B------:R-:W-:Y:S08]  /*ae60*/  HMMA.16816.F32 R28, R4.reuse, R30, R60 ;  /* 0x0000001e041c723c */ /* 0x040ff0000000183c */
[C---:B------:R-:W-:Y:S08]  /*ae70*/  HMMA.16816.F32 R60, R4.reuse, R22, R68 ;  /* 0x00000016043c723c */ /* 0x040ff00000001844 */
[C---:B--2---:R-:W-:Y:S07]  /*ae80*/  HMMA.16816.F32 R68, R4.reuse, R16, R72 ;  /* 0x000000100444723c */ /* 0x044fee0000001848 */
[----:B------:R-:W-:Y:S01]  /*ae90*/  MOV R73, R179 ;  /* 0x000000b300497202 */ /* 0x000fe20000000f00 */
[----:B------:R-:W-:Y:S01]  /*aea0*/  HMMA.16816.F32 R52, R4, R20, R64 ;  /* 0x000000140434723c */ /* 0x000fe20000001840 */
[----:B------:R-:W-:Y:S01]  /*aeb0*/  MOV R74, R176 ;  /* 0x000000b0004a7202 */ /* 0x000fe20000000f00 */
[----:B------:R-:W2:Y:S01]  /*aec0*/  LDSM.16.MT88.4 R20, [R208+0x1d000] ;  /* 0x01d00000d014783b */ /* 0x000ea20000004200 */
[----:B------:R-:W-:Y:S01]  /*aed0*/  MOV R75, R191 ;  /* 0x000000bf004b7202 */ /* 0x000fe20000000f00 */
[----:B------:R-:W-:Y:S01]  /*aee0*/  FFMA.FTZ R2, R73, c[0x0][0x23c], -R2 ;  /* 0x00008f0049027a23 */ /* 0x000fe20000010802 */
[----:B------:R-:W-:-:S02]  /*aef0*/  MOV R73, R74 ;  /* 0x0000004a00497202 */ /* 0x000fc40000000f00 */
[----:B------:R-:W-:Y:S01]  /*af00*/  MOV R64, R190 ;  /* 0x000000be00407202 */ /* 0x000fe20000000f00 */
[C---:B------:R-:W-:Y:S01]  /*af10*/  HMMA.16816.F32 R136, R4.reuse, R32, R136 ;  /* 0x000000200488723c */ /* 0x040fe20000001888 */
[----:B------:R-:W-:Y:S02]  /*af20*/  MOV R65, R189 ;  /* 0x000000bd00417202 */ /* 0x000fe40000000f00 */
[----:B------:R-:W-:Y:S02]  /*af30*/  MOV R66, R188 ;  /* 0x000000bc00427202 */ /* 0x000fe40000000f00 */
[----:B------:R-:W-:Y:S02]  /*af40*/  MOV R67, R183 ;  /* 0x000000b700437202 */ /* 0x000fe40000000f00 */
        /* <DEDUP_REMOVED lines=8> */
[----:B------:R-:W-:Y:S02]  /*afd0*/  MOV R67, R56 ;  /* 0x0000003800437202 */ /* 0x000fe40000000f00 */
[----:B------:R-:W-:Y:S02]  /*afe0*/  MOV R56, R57 ;  /* 0x0000003900387202 */ /* 0x000fe40000000f00 */
[----:B------:R-:W-:-:S02]  /*aff0*/  MOV R57, R58 ;  /* 0x0000003a00397202 */ /* 0x000fc40000000f00 */
[C---:B------:R-:W-:Y:S01]  /*b000*/  HMMA.16816.F32 R180, R4.reuse, R26, R148 ;  /* 0x0000001a04b4723c */ /* 0x040fe20000001894 */
[----:B------:R-:W-:Y:S01]  /*b010*/  MOV R58, R201 ;  /* 0x000000c9003a7202 */ /* 0x000fe20000000f00 */
[----:B------:R-:W-:Y:S01]  /*b020*/  LDSM.16.MT88.4 R148, [R206+0x19800] ;  /* 0x01980000ce94783b */ /* 0x000fe20000004200 */
[----:B------:R3:W5:Y:S01]  /*b030*/  MUFU.EX2 R201, R2 ;  /* 0x0000000200c97308 */ /* 0x0007620000000800 */
[----:B------:R-:W-:Y:S02]  /*b040*/  MOV R97, R66 ;  /* 0x0000004200617202 */ /* 0x000fe40000000f00 */
[----:B------:R-:W-:Y:S02]  /*b050*/  MOV R88, R58 ;  /* 0x0000003a00587202 */ /* 0x000fe40000000f00 */
[----:B------:R-:W-:Y:S01]  /*b060*/  HMMA.16816.F32 R36, R4, R34, R36 ;  /* 0x000000220424723c */ /* 0x000fe20000001824 */
[----:B------:R-:W4:Y:S01]  /*b070*/  LDSM.16.MT88.4 R32, [R205+0x1d000] ;  /* 0x01d00000cd20783b */ /* 0x000f220000004200 */
[----:B------:R-:W-:-:S02]  /*b080*/  MOV R96, R65 ;  /* 0x0000004100607202 */ /* 0x000fc40000000f00 */
[----:B------:R-:W-:Y:S02]  /*b090*/  MOV R99, R56 ;  /* 0x0000003800637202 */ /* 0x000fe40000000f00 */
[----:B------:R-:W-:Y:S02]  /*b0a0*/  MOV R90, R57 ;  /* 0x00000039005a7202 */ /* 0x000fe40000000f00 */
[C---:B--2---:R-:W-:Y:S01]  /*b0b0*/  HMMA.16816.F32 R172, R4.reuse, R20, R140 ;  /* 0x0000001404ac723c */ /* 0x044fe2000000188c */
[----:B------:R-:W-:Y:S01]  /*b0c0*/  LDSM.16.MT88.4 R140, [R205+0x19800] ;  /* 0x01980000cd8c783b */ /* 0x000fe20000004200 */
[----:B------:R-:W-:Y:S01]  /*b0d0*/  MOV R89, R59 ;  /* 0x0000003b00597202 */ /* 0x000fe20000000f00 */
[--C-:B---3--:R-:W-:Y:S01]  /*b0e0*/  FFMA.FTZ R2, R200, c[0x0][0x23c], -R0.reuse ;  /* 0x00008f00c8027a23 */ /* 0x108fe20000010800 */
[----:B------:R-:W-:Y:S01]  /*b0f0*/  MOV R91, R74 ;  /* 0x0000004a005b7202 */ /* 0x000fe20000000f00 */
[----:B------:R-:W-:Y:S01]  /*b100*/  LDSM.16.MT88.4 R56, [R208+0x1b800] ;  /* 0x01b80000d038783b */ /* 0x000fe20000004200 */
[----:B------:R-:W-:Y:S01]  /*b110*/  MOV R98, R67 ;  /* 0x0000004300627202 */ /* 0x000fe20000000f00 */
[----:B------:R2:W-:Y:S01]  /*b120*/  MUFU.EX2 R200, R2 ;  /* 0x0000000200c87308 */ /* 0x0005e20000000800 */
[C---:B------:R-:W-:Y:S01]  /*b130*/  HMMA.16816.F32 R76, R4.reuse, R18, R76 ;  /* 0x00000012044c723c */ /* 0x040fe2000000184c */
[----:B------:R-:W3:Y:S07]  /*b140*/  LDSM.16.MT88.4 R16, [R205+0x1f000] ;  /* 0x01f00000cd10783b */ /* 0x000eee0000004200 */
[----:B------:R-:W-:Y:S01]  /*b150*/  HMMA.16816.F32 R176, R4, R22, R116 ;  /* 0x0000001604b0723c */ /* 0x000fe20000001874 */
[----:B------:R-:W3:Y:S01]  /*b160*/  LDSM.16.MT88.4 R20, [R208+0x1f000] ;  /* 0x01f00000d014783b */ /* 0x000ee20000004200 */
[----:B--2---:R-:W-:-:S06]  /*b170*/  FFMA.FTZ R2, R11, c[0x0][0x23c], -R0 ;  /* 0x00008f000b027a23 */ /* 0x004fcc0000010800 */
[C---:B-1----:R-:W-:Y:S01]  /*b180*/  HMMA.16816.F32 R124, R4.reuse, R12, R124 ;  /* 0x0000000c047c723c */ /* 0x042fe2000000187c */
[----:B------:R1:W2:Y:S07]  /*b190*/  MUFU.EX2 R11, R2 ;  /* 0x00000002000b7308 */ /* 0x0002ae0000000800 */
[C---:B------:R-:W-:Y:S07]  /*b1a0*/  HMMA.16816.F32 R12, R4.reuse, R14, R128 ;  /* 0x0000000e040c723c */ /* 0x040fee0000001880 */
[----:B----4-:R-:W-:Y:S01]  /*b1b0*/  F2FP.PACK_AB R128, R203, R236 ;  /* 0x000000eccb80723e */ /* 0x010fe200000000ff */
[----:B------:R-:W-:Y:S01]  /*b1c0*/  HMMA.16816.F32 R100, R4, R32, R164 ;  /* 0x000000200464723c */ /* 0x000fe200000018a4 */
[----:B-----5:R-:W-:Y:S01]  /*b1d0*/  F2FP.PACK_AB R130, R201, R202 ;  /* 0x000000cac982723e */ /* 0x020fe200000000ff */
[----:B------:R-:W4:Y:S01]  /*b1e0*/  LDSM.16.MT88.4 R164, [R207+0x19800] ;  /* 0x01980000cfa4783b */ /* 0x000f220000004200 */
[--C-:B-1----:R-:W-:Y:S01]  /*b1f0*/  FFMA.FTZ R2, R10, c[0x0][0x23c], -R0.reuse ;  /* 0x00008f000a027a23 */ /* 0x102fe20000010800 */
[----:B--2---:R-:W-:Y:S01]  /*b200*/  F2FP.PACK_AB R129, R11, R200 ;  /* 0x000000c80b81723e */ /* 0x004fe200000000ff */
[----:B------:R-:W-:-:S02]  /*b210*/  FFMA.FTZ R0, R73, c[0x0][0x23c], -R0 ;  /* 0x00008f0049007a23 */ /* 0x000fc40000010800 */
[----:B------:R1:W-:Y:S01]  /*b220*/  MUFU.EX2 R10, R2 ;  /* 0x00000002000a7308 */ /* 0x0003e20000000800 */
[C---:B------:R-:W-:Y:S07]  /*b230*/  HMMA.16816.F32 R184, R4.reuse, R34, R184 ;  /* 0x0000002204b8723c */ /* 0x040fee00000018b8 */
[----:B------:R-:W2:Y:S01]  /*b240*/  MUFU.EX2 R9, R0 ;  /* 0x0000000000097308 */ /* 0x000ea20000000800 */
[----:B---3--:R-:W-:Y:S01]  /*b250*/  HMMA.16816.F32 R32, R4, R16, R80 ;  /* 0x000000100420723c */ /* 0x008fe20000001850 */
[----:B-1----:R-:W-:-:S07]  /*b260*/  MOV R2, R96 ;  /* 0x0000006000027202 */ /* 0x002fce0000000f00 */
[----:B------:R-:W-:Y:S01]  /*b270*/  HMMA.16816.F32 R188, R4, R24, R156 ;  /* 0x0000001804bc723c */ /* 0x000fe2000000189c */
[----:B------:R-:W-:Y:S01]  /*b280*/  MOV R82, R75 ;  /* 0x0000004b00527202 */ /* 0x000fe20000000f00 */
[----:B------:R-:W1:Y:S01]  /*b290*/  LDSM.16.MT88.4 R24, [R206+0x1f000] ;  /* 0x01f00000ce18783b */ /* 0x000e620000004200 */
[----:B------:R-:W-:-:S03]  /*b2a0*/  MOV R83, R64 ;  /* 0x0000004000537202 */ /* 0x000fc60000000f00 */
[----:B------:R-:W-:Y:S01]  /*b2b0*/  LDSM.16.MT88.4 R156, [R208+0x19800] ;  /* 0x01980000d09c783b */ /* 0x000fe20000004200 */
[----:B--2---:R-:W-:Y:S01]  /*b2c0*/  F2FP.PACK_AB R131, R9, R10 ;  /* 0x0000000a0983723e */ /* 0x004fe200000000ff */
[----:B------:R-:W-:Y:S01]  /*b2d0*/  HMMA.16816.F32 R116, R4, R20, R48 ;  /* 0x000000140474723c */ /* 0x000fe20000001830 */
[----:B------:R-:W-:Y:S01]  /*b2e0*/  MOV R0, R97 ;  /* 0x0000006100007202 */ /* 0x000fe20000000f00 */
[----:B------:R-:W-:Y:S04]  /*b2f0*/  LDSM.16.MT88.4 R48, [R206+0x1b800] ;  /* 0x01b80000ce30783b */ /* 0x000fe80000004200 */
[----:B------:R-:W-:Y:S02]  /*b300*/  LDSM.16.MT88.4 R64, [R207+0x1b800] ;  /* 0x01b80000cf40783b */ /* 0x000fe40000004200 */
[C---:B------:R-:W-:Y:S02]  /*b310*/  HMMA.16816.F32 R144, R128.reuse, R148, R144 ;  /* 0x000000948090723c */ /* 0x040fe40000001890 */
[----:B------:R-:W-:Y:S06]  /*b320*/  LDSM.16.MT88.4 R72, [R205+0x1d800] ;  /* 0x01d80000cd48783b */ /* 0x000fec0000004200 */
[C---:B------:R-:W-:Y:S01]  /*b330*/  HMMA.16816.F32 R148, R128.reuse, R150, R40 ;  /* 0x000000968094723c */ /* 0x040fe20000001828 */
[----:B------:R-:W2:Y:S07]  /*b340*/  LDSM.16.MT88.4 R40, [R205+0x1b800] ;  /* 0x01b80000cd28783b */ /* 0x000eae0000004200 */
[C---:B------:R-:W-:Y:S08]  /*b350*/  HMMA.16816.F32 R136, R128.reuse, R140, R136 ;  /* 0x0000008c8088723c */ /* 0x040ff00000001888 */
[C---:B------:R-:W-:Y:S08]  /*b360*/  HMMA.16816.F32 R140, R128.reuse, R142, R36 ;  /* 0x0000008e808c723c */ /* 0x040ff00000001824 */
[C---:B----4-:R-:W-:Y:S08]  /*b370*/  HMMA.16816.F32 R160, R128.reuse, R164, R160 ;  /* 0x000000a480a0723c */ /* 0x050ff000000018a0 */
[----:B------:R-:W-:Y:S07]  /*b380*/  HMMA.16816.F32 R164, R128, R166, R196 ;  /* 0x000000a680a4723c */ /* 0x000fee00000018c4 */
[----:B------:R-:W-:Y:S01]  /*b390*/  MOV R196, R99 ;  /* 0x0000006300c47202 */ /* 0x000fe20000000f00 */
[----:B-1----:R-:W-:Y:S01]  /*b3a0*/  HMMA.16816.F32 R108, R4, R24, R108 ;  /* 0x00000018046c723c */ /* 0x002fe2000000186c */
[----:B------:R-:W-:-:S02]  /*b3b0*/  MOV R199, R82 ;  /* 0x0000005200c77202 */ /* 0x000fc40000000f00 */
[----:B------:R-:W-:Y:S02]  /*b3c0*/  MOV R197, R98 ;  /* 0x0000006200c57202 */ /* 0x000fe40000000f00 */
[----:B------:R-:W-:Y:S01]  /*b3d0*/  MOV R198, R83 ;  /* 0x0000005300c67202 */ /* 0x000fe20000000f00 */
[----:B------:R-:W-:Y:S02]  /*b3e0*/  LDSM.16.MT88.4 R96, [R207+0x1d800] ;  /* 0x01d80000cf60783b */ /* 0x000fe40000004200 */
[----:B--2---:R-:W-:Y:S02]  /*b3f0*/  HMMA.16816.F32 R36, R128, R40, R192 ;  /* 0x000000288024723c */ /* 0x004fe400000018c0 */
[----:B------:R-:W1:Y:S05]  /*b400*/  LDSM.16.MT88.4 R80, [R206+0x1d800] ;  /* 0x01d80000ce50783b */ /* 0x000e6a0000004200 */
[----:B------:R-:W-:Y:S01]  /*b410*/  MOV R192, R88 ;  /* 0x0000005800c07202 */ /* 0x000fe20000000f00 */
[----:B------:R-:W-:Y:S01]  /*b420*/  HMMA.16816.F32 R16, R4, R18, R104 ;  /* 0x000000120410723c */ /* 0x000fe20000001868 */
[----:B------:R-:W-:Y:S01]  /*b430*/  MOV R193, R89 ;  /* 0x0000005900c17202 */ /* 0x000fe20000000f00 */
[----:B------:R-:W-:Y:S01]  /*b440*/  LDSM.16.MT88.4 R104, [R205+0x1f800] ;  /* 0x01f80000cd68783b */ /* 0x000fe20000004200 */
[----:B------:R-:W-:Y:S01]  /*b450*/  MOV R194, R90 ;  /* 0x0000005a00c27202 */ /* 0x000fe20000000f00 */
[----:B------:R-:W-:Y:S01]  /*b460*/  FFMA.FTZ R0, R0, R8, R192 ;  /* 0x0000000800007223 */ /* 0x000fe200000100c0 */
[----:B------:R-:W-:-:S02]  /*b470*/  MOV R195, R91 ;  /* 0x0000005b00c37202 */ /* 0x000fc40000000f00 */
[----:B------:R-:W2:Y:S01]  /*b480*/  LDSM.16.MT88.4 R88, [R208+0x1d800] ;  /* 0x01d80000d058783b */ /* 0x000ea20000004200 */
[----:B------:R-:W-:Y:S01]  /*b490*/  FADD.FTZ R2, R2, R0 ;  /* 0x0000000002027221 */ /* 0x000fe20000010000 */
[C---:B------:R-:W-:Y:S01]  /*b4a0*/  HMMA.16816.F32 R24, R4.reuse, R26, R112 ;  /* 0x0000001a0418723c */ /* 0x040fe20000001870 */
[----:B------:R-:W-:Y:S01]  /*b4b0*/  FFMA.FTZ R3, R194, R3, R193 ;  /* 0x00000003c2037223 */ /* 0x000fe200000100c1 */
[----:B------:R-:W3:Y:S01]  /*b4c0*/  LDSM.16.MT88.4 R112, [R206+0x1f800] ;  /* 0x01f80000ce70783b */ /* 0x000ee20000004200 */
[----:B------:R-:W-:Y:S02]  /*b4d0*/  FADD.FTZ R2, R196, R2 ;  /* 0x00000002c4027221 */ /* 0x000fe40000010000 */
[----:B------:R-:W-:Y:S02]  /*b4e0*/  FADD.FTZ R0, R195, R3 ;  /* 0x00000003c3007221 */ /* 0x000fe40000010000 */
[----:B------:R-:W-:Y:S01]  /*b4f0*/  FADD.FTZ R2, R247, R2 ;  /* 0x00000002f7027221 */ /* 0x000fe20000010000 */
[----:B------:R-:W-:Y:S01]  /*b500*/  HMMA.16816.F32 R20, R4, R22, R120 ;  /* 0x000000160414723c */ /* 0x000fe20000001878 */
[----:B------:R-:W4:Y:S01]  /*b510*/  LDL R247, [R1+0x24] ;  /* 0x0000240001f77983 */ /* 0x000f220000100800 */
[----:B------:R-:W-:-:S02]  /*b520*/  FADD.FTZ R0, R197, R0 ;  /* 0x00000000c5007221 */ /* 0x000fc40000010000 */
[----:B------:R-:W-:Y:S01]  /*b530*/  FADD.FTZ R2, R199, R2 ;  /* 0x00000002c7027221 */ /* 0x000fe20000010000 */
[----:B------:R-:W5:Y:S03]  /*b540*/  LDSM.16.MT88.4 R120, [R208+0x1f800] ;  /* 0x01f80000d078783b */ /* 0x000f660000004200 */
[----:B------:R-:W-:Y:S01]  /*b550*/  FADD.FTZ R2, R245, R2 ;  /* 0x00000002f5027221 */ /* 0x000fe20000010000 */
[----:B------:R-:W1:Y:S01]  /*b560*/  LDSM.16.MT88.4 R4, [R207+0x1f800] ;  /* 0x01f80000cf04783b */ /* 0x000e620000004200 */
[----:B------:R-:W-:Y:S02]  /*b570*/  HMMA.16816.F32 R152, R128, R156, R152 ;  /* 0x0000009c8098723c */ /* 0x000fe40000001898 */
[----:B------:R-:W-:-:S04]  /*b580*/  FADD.FTZ R2, R248, R2 ;  /* 0x00000002f8027221 */ /* 0x000fc80000010000 */
[----:B------:R-:W-:Y:S02]  /*b590*/  FADD.FTZ R2, R250, R2 ;  /* 0x00000002fa027221 */ /* 0x000fe40000010000 */
[----:B------:R-:W-:Y:S01]  /*b5a0*/  FADD.FTZ R0, R198, R0 ;  /* 0x00000000c6007221 */ /* 0x000fe20000010000 */
[----:B------:R-:W-:Y:S01]  /*b5b0*/  HMMA.16816.F32 R156, R128, R158, R44 ;  /* 0x0000009e809c723c */ /* 0x000fe2000000182c */
[----:B------:R-:W-:Y:S02]  /*b5c0*/  FADD.FTZ R2, R244, R2 ;  /* 0x00000002f4027221 */ /* 0x000fe40000010000 */
[----:B------:R-:W4:Y:S01]  /*b5d0*/  LDL R244, [R1+0x28] ;  /* 0x0000280001f47983 */ /* 0x000f220000100800 */
[----:B------:R-:W-:-:S04]  /*b5e0*/  FADD.FTZ R0, R252, R0 ;  /* 0x00000000fc007221 */ /* 0x000fc80000010000 */
[----:B------:R-:W-:Y:S01]  /*b5f0*/  FADD.FTZ R0, R246, R0 ;  /* 0x00000000f6007221 */ /* 0x000fe20000010000 */
[----:B------:R-:W-:Y:S03]  /*b600*/  HMMA.16816.F32 R44, R128, R48, R52 ;  /* 0x00000030802c723c */ /* 0x000fe60000001834 */
[----:B------:R-:W-:-:S04]  /*b610*/  FADD.FTZ R0, R249, R0 ;  /* 0x00000000f9007221 */ /* 0x000fc80000010000 */
[----:B------:R-:W-:Y:S01]  /*b620*/  FADD.FTZ R0, R251, R0 ;  /* 0x00000000fb007221 */ /* 0x000fe20000010000 */
[C---:B------:R-:W-:Y:S03]  /*b630*/  HMMA.16816.F32 R48, R128.reuse, R50, R60 ;  /* 0x000000328030723c */ /* 0x040fe6000000183c */
        /* <DEDUP_REMOVED lines=18> */
[C---:B------:R-:W-:Y:S02]  /*b760*/  HMMA.16816.F32 R64, R128.reuse, R66, R92 ;  /* 0x000000428040723c */ /* 0x040fe4000000185c */
[----:B------:R3:W-:Y:S04]  /*b770*/  STL [R1+0x14], R246 ;  /* 0x000014f601007387 */ /* 0x0007e80000100800 */
[----:B------:R3:W-:Y:S02]  /*b780*/  STL [R1+0x18], R245 ;  /* 0x000018f501007387 */ /* 0x0007e40000100800 */
[C---:B------:R-:W-:Y:S08]  /*b790*/  HMMA.16816.F32 R68, R128.reuse, R72, R100 ;  /* 0x000000488044723c */ /* 0x040ff00000001864 */
[C---:B-1----:R-:W-:Y:S08]  /*b7a0*/  HMMA.16816.F32 R76, R128.reuse, R80, R188 ;  /* 0x00000050804c723c */ /* 0x042ff000000018bc */
[C---:B--2---:R-:W-:Y:S08]  /*b7b0*/  HMMA.16816.F32 R84, R128.reuse, R88, R172 ;  /* 0x000000588054723c */ /* 0x044ff000000018ac */
[C---:B------:R-:W-:Y:S08]  /*b7c0*/  HMMA.16816.F32 R92, R128.reuse, R96, R168 ;  /* 0x00000060805c723c */ /* 0x040ff000000018a8 */
[C---:B------:R-:W-:Y:S08]  /*b7d0*/  HMMA.16816.F32 R100, R128.reuse, R104, R32 ;  /* 0x000000688064723c */ /* 0x040ff00000001820 */
[C---:B---3--:R-:W-:Y:S08]  /*b7e0*/  HMMA.16816.F32 R108, R128.reuse, R112, R108 ;  /* 0x00000070806c723c */ /* 0x048ff0000000186c */
        /* <DEDUP_REMOVED lines=11> */
[----:B----4-:R-:W-:-:S02]  /*b8a0*/  MOV R132, R247 ;  /* 0x000000f700847202 */ /* 0x010fc40000000f00 */
[----:B------:R-:W-:Y:S01]  /*b8b0*/  MOV R133, R244 ;  /* 0x000000f400857202 */ /* 0x000fe20000000f00 */
[----:B------:R-:W-:Y:S05]  /*b8c0*/  @!P0 BRA `(.L_x_455) ;  /* 0x0000488000008947 */ /* 0x000fea0003800000 */
[----:B------:R-:W2:Y:S04]  /*b8d0*/  LDL.64 R248, [R1+0x60] ;  /* 0x0000600001f87983 */ /* 0x000ea80000100a00 */
[----:B------:R-:W3:Y:S01]  /*b8e0*/  LDL.64 R250, [R1+0x58] ;  /* 0x0000580001fa7983 */ /* 0x000ee20000100a00 */
[----:B------:R-:W-:Y:S01]  /*b8f0*/  UIADD3 UR25, UR9, -0x3, URZ ;  /* 0xfffffffd09197890 */ /* 0x000fe2000fffe03f */
[----:B------:R-:W-:-:S04]  /*b900*/  DEPBAR.LE SB0, 0x0 ;  /* 0x000080000000791a */ /* 0x000fc80000000000 */
[----:B------:R-:W-:Y:S01]  /*b910*/  USHF.R.S32.HI UR15, URZ, 0x1f, UR25 ;  /* 0x0000001f3f0f7899 */ /* 0x000fe20008011419 */
[----:B------:R-:W-:Y:S01]  /*b920*/  BAR.SYNC.DEFER_BLOCKING 0x0 ;  /* 0x0000000000007b1d */ /* 0x000fe20000010000 */
[----:B------:R-:W-:-:S05]  /*b930*/  UISETP.GT.AND UP0, UPT, UR25, UR10, UPT ;  /* 0x0000000a1900728c */ /* 0x000fca000bf04270 */
[----:B------:R-:W-:Y:S02]  /*b940*/  ULDC.64 UR4, c[0x0][0x1a0] ;  /* 0x0000680000047ab9 */ /* 0x000fe40000000a00 */
[----:B------:R-:W-:Y:S02]  /*b950*/  UIMAD UR15, UR15, UR4, URZ ;  /* 0x000000040f0f72a4 */ /* 0x000fe4000f8e023f */
[----:B------:R-:W-:Y:S02]  /*b960*/  UIMAD.WIDE.U32 UR30, UR25, UR4, URZ ;  /* 0x00000004191e72a5 */ /* 0x000fe4000f8e003f */
[----:B------:R-:W-:-:S04]  /*b970*/  UIMAD UR5, UR25, UR5, UR15 ;  /* 0x00000005190572a4 */ /* 0x000fc8000f8e020f */
[----:B------:R-:W-:Y:S01]  /*b980*/  UIADD3 UR5, UR31, UR5, URZ ;  /* 0x000000051f057290 */ /* 0x000fe2000fffe03f */
[----:B------:R-:W-:Y:S02]  /*b990*/  IMAD.U32 R2, RZ, RZ, UR30 ;  /* 0x0000001eff027e24 */ /* 0x000fe4000f8e00ff */
[----:B------:R-:W-:-:S03]  /*b9a0*/  IMAD.U32 R3, RZ, RZ, UR31 ;  /* 0x0000001fff037e24 */ /* 0x000fc6000f8e00ff */
[----:B------:R-:W-:Y:S01]  /*b9b0*/  IMAD.U32 R3, RZ, RZ, UR5 ;  /* 0x00000005ff037e24 */ /* 0x000fe2000f8e00ff */
[----:B------:R-:W-:Y:S01]  /*b9c0*/  @P5 STS.128 [R231+0x18000], RZ ;  /* 0x018000ffe7005388 */ /* 0x000fe20000000c00 */
[----:B--2---:R-:W-:-:S04]  /*b9d0*/  LEA R0, P0, R2, R248, 0x6 ;  /* 0x000000f802007211 */ /* 0x004fc800078030ff */
[----:B------:R-:W-:Y:S02]  /*b9e0*/  @!P5 LEA R20, P6, R0, c[0x0][0x170], 0x1 ;  /* 0x00005c000014da11 */ /* 0x000fe400078c08ff */
[----:B---3--:R-:W-:Y:S02]  /*b9f0*/  LEA.HI.X R3, R2, R251, R3, 0x6, P0 ;  /* 0x000000fb02037211 */ /* 0x008fe400000f3403 */
[C---:B------:R-:W-:Y:S02]  /*ba00*/  @!P4 LEA R16, P1, R0.reuse, c[0x0][0x170], 0x1 ;  /* 0x00005c000010ca11 */ /* 0x040fe400078208ff */
[C---:B------:R-:W-:Y:S02]  /*ba10*/  @!P3 LEA R14, P0, R0.reuse, c[0x0][0x170], 0x1 ;  /* 0x00005c00000eba11 */ /* 0x040fe400078008ff */
[C---:B------:R-:W-:Y:S02]  /*ba20*/  @!P5 LEA.HI.X R21, R0.reuse, c[0x0][0x174], R3, 0x1, P6 ;  /* 0x00005d000015da11 */ /* 0x040fe400030f0c03 */
[----:B------:R-:W-:-:S02]  /*ba30*/  IADD3 R2, P6, R0, UR23, RZ ;  /* 0x0000001700027c10 */ /* 0x000fc4000ffde0ff */
[C-C-:B------:R-:W-:Y:S01]  /*ba40*/  @!P4 LEA.HI.X R17, R0.reuse, c[0x0][0x174], R3.reuse, 0x1, P1 ;  /* 0x00005d000011ca11 */ /* 0x140fe200008f0c03 */
[----:B------:R-:W-:Y:S01]  /*ba50*/  @!PT LDS RZ, [RZ] ;  /* 0x00000000fffff984 */ /* 0x000fe20000000800 */
[----:B------:R-:W-:Y:S01]  /*ba60*/  @!PT LDS RZ, [RZ] ;  /* 0x00000000fffff984 */ /* 0x000fe20000000800 */
[----:B------:R-:W-:Y:S01]  /*ba70*/  @!PT LDS RZ, [RZ] ;  /* 0x00000000fffff984 */ /* 0x000fe20000000800 */
[----:B------:R1:W-:Y:S01]  /*ba80*/  @!P5 LDGSTS.E.BYPASS.LTC128B.128 [R231+0x18000], [R20.64] ;  /* 0x1800000014e7dfae */ /* 0x0003e2000b901d52 */
[C---:B------:R-:W-:Y:S02]  /*ba90*/  @!P2 LEA R12, P1, R0.reuse, c[0x0][0x170], 0x1 ;  /* 0x00005c00000caa11 */ /* 0x040fe400078208ff */
[--C-:B------:R-:W-:Y:S01]  /*baa0*/  @!P3 LEA.HI.X R15, R0, c[0x0][0x174], R3.reuse, 0x1, P0 ;  /* 0x00005d00000fba11 */ /* 0x100fe200000f0c03 */
[----:B------:R-:W-:Y:S01]  /*bab0*/  @P4 STS.128 [R231+0x1a000], RZ ;  /* 0x01a000ffe7004388 */ /* 0x000fe20000000c00 */
[----:B------:R-:W-:Y:S02]  /*bac0*/  @!P5 LEA R18, P0, R2, c[0x0][0x170], 0x1 ;  /* 0x00005c000212da11 */ /* 0x000fe400078008ff */
[----:B------:R-:W-:Y:S01]  /*bad0*/  IADD3.X R4, R3, UR24, RZ, P6, !PT ;  /* 0x0000001803047c10 */ /* 0x000fe2000b7fe4ff */
[----:B------:R-:W-:Y:S01]  /*bae0*/  @!PT LDS RZ, [RZ] ;  /* 0x00000000fffff984 */ /* 0x000fe20000000800 */
[----:B------:R-:W-:Y:S01]  /*baf0*/  @!PT LDS RZ, [RZ] ;  /* 0x00000000fffff984 */ /* 0x000fe20000000800 */
[----:B------:R-:W-:Y:S01]  /*bb00*/  @!PT LDS RZ, [RZ] ;  /* 0x00000000fffff984 */ /* 0x000fe20000000800 */
[----:B------:R2:W-:Y:S01]  /*bb10*/  @!P4 LDGSTS.E.BYPASS.LTC128B.128 [R231+0x1a000], [R16.64+0x80] ;  /* 0x1a00008010e7cfae */ /* 0x0005e2000b901d52 */
[----:B------:R-:W-:-:S02]  /*bb20*/  @!P2 LEA.HI.X R13, R0, c[0x0][0x174], R3, 0x1, P1 ;  /* 0x00005d00000daa11 */ /* 0x000fc400008f0c03 */
[C---:B------:R-:W-:Y:S01]  /*bb30*/  @!P4 LEA R10, P6, R2.reuse, c[0x0][0x170], 0x1 ;  /* 0x00005c00020aca11 */ /* 0x040fe200078c08ff */
[----:B------:R-:W-:Y:S01]  /*bb40*/  @P3 STS.128 [R231+0x1c000], RZ ;  /* 0x01c000ffe7003388 */ /* 0x000fe20000000c00 */
[C---:B------:R-:W-:Y:S02]  /*bb50*/  @!P3 LEA R8, P1, R2.reuse, c[0x0][0x170], 0x1 ;  /* 0x00005c000208ba11 */ /* 0x040fe400078208ff */
[C-C-:B------:R-:W-:Y:S01]  /*bb60*/  @!P5 LEA.HI.X R19, R2.reuse, c[0x0][0x174], R4.reuse, 0x1, P0 ;  /* 0x00005d000213da11 */ /* 0x140fe200000f0c04 */
[----:B------:R-:W-:Y:S01]  /*bb70*/  @!PT LDS RZ, [RZ] ;  /* 0x00000000fffff984 */ /* 0x000fe20000000800 */
[----:B------:R-:W-:Y:S01]  /*bb80*/  @!PT LDS RZ, [RZ] ;  /* 0x00000000fffff984 */ /* 0x000fe20000000800 */
[----:B------:R-:W-:Y:S01]  /*bb90*/  @!PT LDS RZ, [RZ] ;  /* 0x00000000fffff984 */ /* 0x000fe20000000800 */
[----:B------:R3:W-:Y:S01]  /*bba0*/  @!P3 LDGSTS.E.BYPASS.LTC128B.128 [R231+0x1c000], [R14.64+0x100] ;  /* 0x1c0001000ee7bfae */ /* 0x0007e2000b901d52 */
[C---:B------:R-:W-:Y:S02]  /*bbb0*/  @!P2 LEA R6, P0, R2.reuse, c[0x0][0x170], 0x1 ;  /* 0x00005c000206aa11 */ /* 0x040fe400078008ff */
[C-C-:B------:R-:W-:Y:S01]  /*bbc0*/  @!P4 LEA.HI.X R11, R2.reuse, c[0x0][0x174], R4.reuse, 0x1, P6 ;  /* 0x00005d00020bca11 */ /* 0x140fe200030f0c04 */
[----:B------:R-:W-:Y:S01]  /*bbd0*/  @P2 STS.128 [R231+0x1e000], RZ ;  /* 0x01e000ffe7002388 */ /* 0x000fe20000000c00 */
[----:B------:R-:W-:-:S02]  /*bbe0*/  @!P3 LEA.HI.X R9, R2, c[0x0][0x174], R4, 0x1, P1 ;  /* 0x00005d000209ba11 */ /* 0x000fc400008f0c04 */
[----:B------:R-:W-:Y:S01]  /*bbf0*/  @!P2 LEA.HI.X R7, R2, c[0x0][0x174], R4, 0x1, P0 ;  /* 0x00005d000207aa11 */ /* 0x000fe200000f0c04 */
[----:B------:R-:W-:Y:S01]  /*bc00*/  @!PT LDS RZ, [RZ] ;  /* 0x00000000fffff984 */ /* 0x000fe20000000800 */
[----:B------:R-:W-:Y:S01]  /*bc10*/  @!PT LDS RZ, [RZ] ;  /* 0x00000000fffff984 */ /* 0x000fe20000000800 */
[----:B------:R-:W-:Y:S01]  /*bc20*/  @!PT LDS RZ, [RZ] ;  /* 0x00000000fffff984 */ /* 0x000fe20000000800 */
[----:B------:R3:W-:Y:S01]  /*bc30*/  @!P2 LDGSTS.E.BYPASS.LTC128B.128 [R231+0x1e000], [R12.64+0x180] ;  /* 0x1e0001800ce7afae */ /* 0x0007e2000b901d52 */
[----:B------:R-:W-:-:S03]  /*bc40*/  PLOP3.LUT P0, PT, PT, PT, UP0, 0x80, 0x0 ;  /* 0x000000000000781c */ /* 0x000fc60003f0f008 */
        /* <DEDUP_REMOVED lines=20> */
[----:B---3--:R-:W-:Y:S04]  /*bd90*/  LDSM.16.M88.4 R12, [R204+0x10000] ;  /* 0x01000000cc0c783b */ /* 0x008fe80000000200 */
[----:B-1----:R-:W-:Y:S04]  /*bda0*/  LDSM.16.M88.4 R20, [R204+0x10800] ;  /* 0x01080000cc14783b */ /* 0x002fe80000000200 */
[----:B------:R-:W-:Y:S04]  /*bdb0*/  LDSM.16.M88.4 R168, [R204+0x11000] ;  /* 0x01100000cca8783b */ /* 0x000fe80000000200 */
[----:B------:R-:W-:Y:S04]  /*bdc0*/  LDSM.16.M88.4 R132, [R204+0x11800] ;  /* 0x01180000cc84783b */ /* 0x000fe80000000200 */
[----:B----4-:R-:W-:Y:S04]  /*bdd0*/  LDSM.16.M88.4 R8, [R212] ;  /* 0x00000000d408783b */ /* 0x010fe80000000200 */
[----:B------:R-:W-:Y:S04]  /*bde0*/  LDSM.16.M88.4 R32, [R215] ;  /* 0x00000000d720783b */ /* 0x000fe80000000200 */
[----:B-----5:R-:W1:Y:S04]  /*bdf0*/  LDSM.16.M88.4 R4, [R211] ;  /* 0x00000000d304783b */ /* 0x020e680000000200 */
[----:B------:R-:W3:Y:S04]  /*be00*/  LDSM.16.M88.4 R172, [R230] ;  /* 0x00000000e6ac783b */ /* 0x000ee80000000200 */
[----:B------:R-:W4:Y:S04]  /*be10*/  LDSM.16.M88.4 R192, [R229] ;  /* 0x00000000e5c0783b */ /* 0x000f280000000200 */
[----:B------:R-:W-:Y:S04]  /*be20*/  LDSM.16.M88.4 R200, [R228] ;  /* 0x00000000e4c8783b */ /* 0x000fe80000000200 */
[----:B------:R-:W0:Y:S01]  /*be30*/  LDGDEPBAR ;  /* 0x00000000000079af */ /* 0x000e220000000000 */
[C---:B-1----:R-:W-:Y:S08]  /*be40*/  HMMA.16816.F32 R28, R4.reuse, R12, RZ ;  /* 0x0000000c041c723c */ /* 0x042ff000000018ff */
[C---:B------:R-:W-:Y:S08]  /*be50*/  HMMA.16816.F32 R24, R4.reuse, R14, RZ ;  /* 0x0000000e0418723c */ /* 0x040ff000000018ff */
[C---:B--2---:R-:W-:Y:S08]  /*be60*/  HMMA.16816.F32 R16, R4.reuse, R20, RZ ;  /* 0x000000140410723c */ /* 0x044ff000000018ff */
[C---:B------:R-:W-:Y:S01]  /*be70*/  HMMA.16816.F32 R12, R4.reuse, R22, RZ ;  /* 0x00000016040c723c */ /* 0x040fe200000018ff */
[----:B------:R-:W-:Y:S07]  /*be80*/  LDSM.16.M88.4 R20, [R210+0x10000] ;  /* 0x01000000d214783b */ /* 0x000fee0000000200 */
[C---:B------:R-:W-:Y:S08]  /*be90*/  HMMA.16816.F32 R180, R4.reuse, R168, RZ ;  /* 0x000000a804b4723c */ /* 0x040ff000000018ff */
[C---:B------:R-:W-:Y:S08]  /*bea0*/  HMMA.16816.F32 R184, R4.reuse, R170, RZ ;  /* 0x000000aa04b8723c */ /* 0x040ff000000018ff */
[C---:B------:R-:W-:Y:S08]  /*beb0*/  HMMA.16816.F32 R188, R4.reuse, R132, RZ ;  /* 0x0000008404bc723c */ /* 0x040ff000000018ff */
[----:B------:R-:W-:Y:S01]  /*bec0*/  HMMA.16816.F32 R196, R4, R134, RZ ;  /* 0x0000008604c4723c */ /* 0x000fe200000018ff */
[----:B------:R-:W1:Y:S04]  /*bed0*/  LDSM.16.M88.4 R4, [R214] ;  /* 0x00000000d604783b */ /* 0x000e680000000200 */
[----:B------:R-:W-:Y:S03]  /*bee0*/  LDSM.16.M88.4 R132, [R210+0x11000] ;  /* 0x01100000d284783b */ /* 0x000fe60000000200 */
[C---:B------:R-:W-:Y:S08]  /*bef0*/  HMMA.16816.F32 R176, R8.reuse, R32, R28 ;  /* 0x0000002008b0723c */ /* 0x040ff0000000181c */
[C---:B------:R-:W-:Y:S08]  /*bf00*/  HMMA.16816.F32 R168, R8.reuse, R34, R24 ;  /* 0x0000002208a8723c */ /* 0x040ff00000001818 */
[C---:B---3--:R-:W-:Y:S01]  /*bf10*/  HMMA.16816.F32 R32, R8.reuse, R172, R16 ;  /* 0x000000ac0820723c */ /* 0x048fe20000001810 */
[----:B------:R-:W2:Y:S07]  /*bf20*/  LDSM.16.M88.4 R16, [R210+0x10800] ;  /* 0x01080000d210783b */ /* 0x000eae0000000200 */
[C---:B------:R-:W-:Y:S01]  /*bf30*/  HMMA.16816.F32 R12, R8.reuse, R174, R12 ;  /* 0x000000ae080c723c */ /* 0x040fe2000000180c */
[----:B------:R-:W-:Y:S07]  /*bf40*/  LDSM.16.M88.4 R172, [R209+0x1000] ;  /* 0x00100000d1ac783b */ /* 0x000fee0000000200 */
[C---:B----4-:R-:W-:Y:S01]  /*bf50*/  HMMA.16816.F32 R28, R8.reuse, R192, R180 ;  /* 0x000000c0081c723c */ /* 0x050fe200000018b4 */
[----:B------:R-:W-:Y:S07]  /*bf60*/  LDSM.16.M88.4 R180, [R209+0x800] ;  /* 0x00080000d1b4783b */ /* 0x000fee0000000200 */
[----:B------:R-:W-:Y:S01]  /*bf70*/  HMMA.16816.F32 R24, R8, R194, R184 ;  /* 0x000000c20818723c */ /* 0x000fe200000018b8 */
[----:B------:R-:W3:Y:S07]  /*bf80*/  LDSM.16.M88.4 R192, [R210+0x11800] ;  /* 0x01180000d2c0783b */ /* 0x000eee0000000200 */
[----:B-1----:R-:W-:Y:S08]  /*bf90*/  HMMA.16816.F32 R236, R4, R20, R176 ;  /* 0x0000001404ec723c */ /* 0x002ff000000018b0 */
[C---:B------:R-:W-:Y:S08]  /*bfa0*/  HMMA.16816.F32 R188, R8.reuse, R200, R188 ;  /* 0x000000c808bc723c */ /* 0x040ff000000018bc */
[----:B------:R-:W-:Y:S01]  /*bfb0*/  HMMA.16816.F32 R184, R8, R202, R196 ;  /* 0x000000ca08b8723c */ /* 0x000fe200000018c4 */
[----:B------:R-:W-:Y:S07]  /*bfc0*/  LDSM.16.M88.4 R8, [R213] ;  /* 0x00000000d508783b */ /* 0x000fee0000000200 */
[C---:B--2---:R-:W-:Y:S01]  /*bfd0*/  HMMA.16816.F32 R176, R4.reuse, R18, R12 ;  /* 0x0000001204b0723c */ /* 0x044fe2000000180c */
[----:B------:R-:W1:Y:S07]  /*bfe0*/  LDSM.16.M88.4 R12, [R209] ;  /* 0x00000000d10c783b */ /* 0x000e6e0000000200 */
[C---:B------:R-:W-:Y:S01]  /*bff0*/  HMMA.16816.F32 R200, R4.reuse, R22, R168 ;  /* 0x0000001604c8723c */ /* 0x040fe200000018a8 */
[----:B------:R-:W-:Y:S07]  /*c000*/  LDSM.16.M88.4 R20, [R204+0x12000] ;  /* 0x01200000cc14783b */ /* 0x000fee0000000200 */
[C---:B------:R-:W-:Y:S01]  /*c010*/  HMMA.16816.F32 R168, R4.reuse, R132, R28 ;  /* 0x0000008404a8723c */ /* 0x040fe2000000181c */
[----:B------:R-:W2:Y:S07]  /*c020*/  LDSM.16.M88.4 R28, [R209+0x1800] ;  /* 0x00180000d11c783b */ /* 0x000eae0000000200 */
[C---:B------:R-:W-:Y:S08]  /*c030*/  HMMA.16816.F32 R196, R4.reuse, R16, R32 ;  /* 0x0000001004c4723c */ /* 0x040ff00000001820 */
[C---:B------:R-:W-:Y:S08]  /*c040*/  HMMA.16816.F32 R132, R4.reuse, R134, R24 ;  /* 0x000000860484723c */ /* 0x040ff00000001818 */
[C---:B---3--:R-:W-:Y:S08]  /*c050*/  HMMA.16816.F32 R32, R4.reuse, R192, R188 ;  /* 0x000000c00420723c */ /* 0x048ff000000018bc */
[----:B------:R-:W-:Y:S01]  /*c060*/  HMMA.16816.F32 R24, R4, R194, R184 ;  /* 0x000000c20418723c */ /* 0x000fe200000018b8 */
[----:B------:R-:W3:Y:S04]  /*c070*/  LDSM.16.M88.4 R4, [R211+0x4000] ;  /* 0x00400000d304783b */ /* 0x000ee80000000200 */
[----:B------:R-:W4:Y:S03]  /*c080*/  LDSM.16.M88.4 R184, [R204+0x12800] ;  /* 0x01280000ccb8783b */ /* 0x000f260000000200 */
[C---:B-1----:R-:W-:Y:S01]  /*c090*/  HMMA.16816.F32 R16, R8.reuse, R12, R236 ;  /* 0x0000000c0810723c */ /* 0x042fe200000018ec */
[----:B------:R-:W-:Y:S07]  /*c0a0*/  LDSM.16.M88.4 R236, [R221] ;  /* 0x00000000ddec783b */ /* 0x000fee0000000200 */
[C---:B------:R-:W-:Y:S01]  /*c0b0*/  HMMA.16816.F32 R12, R8.reuse, R14, R200 ;  /* 0x0000000e080c723c */ /* 0x040fe200000018c8 */
[----:B------:R-:W-:Y:S07]  /*c0c0*/  LDSM.16.M88.4 R200, [R210+0x13800] ;  /* 0x01380000d2c8783b */ /* 0x000fee0000000200 */
[C---:B------:R-:W-:Y:S08]  /*c0d0*/  HMMA.16816.F32 R192, R8.reuse, R182, R176 ;  /* 0x000000b608c0723c */ /* 0x040ff000000018b0 */
[C---:B------:R-:W-:Y:S08]  /*c0e0*/  HMMA.16816.F32 R188, R8.reuse, R172, R168 ;  /* 0x000000ac08bc723c */ /* 0x040ff000000018a8 */
[C---:B------:R-:W-:Y:S08]  /*c0f0*/  HMMA.16816.F32 R176, R8.reuse, R174, R132 ;  /* 0x000000ae08b0723c */ /* 0x040ff00000001884 */
[C---:B------:R-:W-:Y:S01]  /*c100*/  HMMA.16816.F32 R196, R8.reuse, R180, R196 ;  /* 0x000000b408c4723c */ /* 0x040fe200000018c4 */
[----:B------:R-:W1:Y:S07]  /*c110*/  LDSM.16.M88.4 R180, [R204+0x13000] ;  /* 0x01300000ccb4783b */ /* 0x000e6e0000000200 */
[C---:B--2---:R-:W-:Y:S01]  /*c120*/  HMMA.16816.F32 R168, R8.reuse, R28, R32 ;  /* 0x0000001c08a8723c */ /* 0x044fe20000001820 */
[----:B------:R-:W-:Y:S07]  /*c130*/  LDSM.16.M88.4 R32, [R226] ;  /* 0x00000000e220783b */ /* 0x000fee0000000200 */
[----:B------:R-:W-:Y:S01]  /*c140*/  HMMA.16816.F32 R132, R8, R30, R24 ;  /* 0x0000001e0884723c */ /* 0x000fe20000001818 */
[----:B------:R-:W2:Y:S04]  /*c150*/  LDSM.16.M88.4 R24, [R204+0x13800] ;  /* 0x01380000cc18783b */ /* 0x000ea80000000200 */
[----:B------:R-:W-:Y:S03]  /*c160*/  LDSM.16.M88.4 R8, [R212+0x4000] ;  /* 0x00400000d408783b */ /* 0x000fe60000000200 */
[C---:B---3--:R-:W-:Y:S08]  /*c170*/  HMMA.16816.F32 R28, R4.reuse, R20, R16 ;  /* 0x00000014041c723c */ /* 0x048ff00000001810 */
[C---:B------:R-:W-:Y:S01]  /*c180*/  HMMA.16816.F32 R16, R4.reuse, R22, R12 ;  /* 0x000000160410723c */ /* 0x040fe2000000180c */
[----:B------:R-:W3:Y:S07]  /*c190*/  LDSM.16.M88.4 R20, [R227] ;  /* 0x00000000e314783b */ /* 0x000eee0000000200 */
[C---:B----4-:R-:W-:Y:S01]  /*c1a0*/  HMMA.16816.F32 R12, R4.reuse, R184, R196 ;  /* 0x000000b8040c723c */ /* 0x050fe200000018c4 */
[----:B------:R-:W4:Y:S07]  /*c1b0*/  LDSM.16.M88.4 R196, [R225] ;  /* 0x00000000e1c4783b */ /* 0x000f2e0000000200 */
[C---:B------:R-:W-:Y:S08]  /*c1c0*/  HMMA.16816.F32 R172, R4.reuse, R186, R192 ;  /* 0x000000ba04ac723c */ /* 0x040ff000000018c0 */
[C---:B-1----:R-:W-:Y:S08]  /*c1d0*/  HMMA.16816.F32 R192, R4.reuse, R180, R188 ;  /* 0x000000b404c0723c */ /* 0x042ff000000018bc */
[C---:B--2---:R-:W-:Y:S08]  /*c1e0*/  HMMA.16816.F32 R188, R4.reuse, R24, R168 ;  /* 0x0000001804bc723c */ /* 0x044ff000000018a8 */
[----:B------:R-:W-:Y:S08]  /*c1f0*/  HMMA.16816.F32 R184, R4, R182, R176 ;  /* 0x000000b604b8723c */ /* 0x000ff000000018b0 */
[C---:B---3--:R-:W-:Y:S01]  /*c200*/  HMMA.16816.F32 R168, R8.reuse, R22, R16 ;  /* 0x0000001608a8723c */ /* 0x048fe20000001810 */
[----:B------:R-:W1:Y:S07]  /*c210*/  LDSM.16.M88.4 R16, [R224] ;  /* 0x00000000e010783b */ /* 0x000e6e0000000200 */
[----:B------:R-:W-:Y:S08]  /*c220*/  HMMA.16816.F32 R176, R8, R20, R28 ;  /* 0x0000001408b0723c */ /* 0x000ff0000000181c */
[----:B------:R-:W-:Y:S01]  /*c230*/  HMMA.16816.F32 R180, R4, R26, R132 ;  /* 0x0000001a04b4723c */ /* 0x000fe20000001884 */
[----:B------:R-:W-:Y:S04]  /*c240*/  LDSM.16.M88.4 R4, [R214+0x4000] ;  /* 0x00400000d604783b */ /* 0x000fe80000000200 */
[----:B------:R-:W-:Y:S03]  /*c250*/  LDSM.16.M88.4 R132, [R210+0x13000] ;  /* 0x01300000d284783b */ /* 0x000fe60000000200 */
[C---:B------:R-:W-:Y:S01]  /*c260*/  HMMA.16816.F32 R28, R8.reuse, R32, R12 ;  /* 0x00000020081c723c */ /* 0x040fe2000000180c */
[----:B------:R-:W2:Y:S07]  /*c270*/  LDSM.16.M88.4 R12, [R210+0x12000] ;  /* 0x01200000d20c783b */ /* 0x000eae0000000200 */
[C---:B------:R-:W-:Y:S01]  /*c280*/  HMMA.16816.F32 R24, R8.reuse, R34, R172 ;  /* 0x000000220818723c */ /* 0x040fe200000018ac */
[----:B------:R-:W3:Y:S07]  /*c290*/  LDSM.16.M88.4 R32, [R210+0x12800] ;  /* 0x01280000d220783b */ /* 0x000eee0000000200 */
[C---:B----4-:R-:W-:Y:S08]  /*c2a0*/  HMMA.16816.F32 R20, R8.reuse, R196, R192 ;  /* 0x000000c40814723c */ /* 0x050ff000000018c0 */
[C---:B-1----:R-:W-:Y:S08]  /*c2b0*/  HMMA.16816.F32 R188, R8.reuse, R16, R188 ;  /* 0x0000001008bc723c */ /* 0x042ff000000018bc */
[C---:B------:R-:W-:Y:S01]  /*c2c0*/  HMMA.16816.F32 R172, R8.reuse, R198, R184 ;  /* 0x000000c608ac723c */ /* 0x040fe200000018b8 */
[----:B------:R-:W-:Y:S07]  /*c2d0*/  LDSM.16.M88.4 R184, [R209+0x2000] ;  /* 0x00200000d1b8783b */ /* 0x000fee0000000200 */
[----:B------:R-:W-:Y:S01]  /*c2e0*/  HMMA.16816.F32 R16, R8, R18, R180 ;  /* 0x000000120810723c */ /* 0x000fe200000018b4 */
[----:B------:R-:W1:Y:S04]  /*c2f0*/  LDSM.16.M88.4 R8, [R213+0x4000] ;  /* 0x00400000d508783b */ /* 0x000e680000000200 */
[----:B------:R-:W4:Y:S03]  /*c300*/  LDSM.16.M88.4 R180, [R209+0x2800] ;  /* 0x00280000d1b4783b */ /* 0x000f260000000200 */
[C---:B--2---:R-:W-:Y:S08]  /*c310*/  HMMA.16816.F32 R196, R4.reuse, R12, R176 ;  /* 0x0000000c04c4723c */ /* 0x044ff000000018b0 */
[C---:B------:R-:W-:Y:S08]  /*c320*/  HMMA.16816.F32 R192, R4.reuse, R14, R168 ;  /* 0x0000000e04c0723c */ /* 0x040ff000000018a8 */
[C---:B---3--:R-:W-:Y:S08]  /*c330*/  HMMA.16816.F32 R176, R4.reuse, R32, R28 ;  /* 0x0000002004b0723c */ /* 0x048ff0000000181c */
[C---:B------:R-:W-:Y:S01]  /*c340*/  HMMA.16816.F32 R168, R4.reuse, R34, R24 ;  /* 0x0000002204a8723c */ /* 0x040fe20000001818 */
[----:B------:R-:W2:Y:S07]  /*c350*/  LDSM.16.M88.4 R32, [R209+0x3000] ;  /* 0x00300000d120783b */ /* 0x000eae0000000200 */
[C---:B------:R-:W-:Y:S08]  /*c360*/  HMMA.16816.F32 R28, R4.reuse, R132, R20 ;  /* 0x00000084041c723c */ /* 0x040ff00000001814 */
[C---:B------:R-:W-:Y:S08]  /*c370*/  HMMA.16816.F32 R24, R4.reuse, R134, R172 ;  /* 0x000000860418723c */ /* 0x040ff000000018ac */
[C---:B------:R-:W-:Y:S01]  /*c380*/  HMMA.16816.F32 R12, R4.reuse, R202, R16 ;  /* 0x000000ca040c723c */ /* 0x040fe20000001810 */
[----:B------:R-:W3:Y:S07]  /*c390*/  LDSM.16.M88.4 R16, [R209+0x3800] ;  /* 0x00380000d110783b */ /* 0x000eee0000000200 */
[----:B------:R-:W-:Y:S01]  /*c3a0*/  HMMA.16816.F32 R20, R4, R200, R188 ;  /* 0x000000c80414723c */ /* 0x000fe200000018bc */
[----:B------:R-:W-:Y:S04]  /*c3b0*/  LDSM.16.M88.4 R4, [R211+0x8000] ;  /* 0x00800000d304783b */ /* 0x000fe80000000200 */
[----:B------:R-:W5:Y:S03]  /*c3c0*/  LDSM.16.M88.4 R200, [R204+0x14000] ;  /* 0x01400000ccc8783b */ /* 0x000f660000000200 */
[C---:B-1----:R-:W-:Y:S01]  /*c3d0*/  HMMA.16816.F32 R132, R8.reuse, R184, R196 ;  /* 0x000000b80884723c */ /* 0x042fe200000018c4 */
[----:B------:R-:W1:Y:S07]  /*c3e0*/  LDSM.16.M88.4 R188, [R204+0x14800] ;  /* 0x01480000ccbc783b */ /* 0x000e6e0000000200 */
[C---:B------:R-:W-:Y:S08]  /*c3f0*/  HMMA.16816.F32 R192, R8.reuse, R186, R192 ;  /* 0x000000ba08c0723c */ /* 0x040ff000000018c0 */
[C---:B----4-:R-:W-:Y:S08]  /*c400*/  HMMA.16816.F32 R184, R8.reuse, R180, R176 ;  /* 0x000000b408b8723c */ /* 0x050ff000000018b0 */
[C---:B--2---:R-:W-:Y:S01]  /*c410*/  HMMA.16816.F32 R176, R8.reuse, R32, R28 ;  /* 0x0000002008b0723c */ /* 0x044fe2000000181c */
[----:B------:R-:W-:Y:S07]  /*c420*/  LDSM.16.M88.4 R28, [R204+0x15800] ;  /* 0x01580000cc1c783b */ /* 0x000fee0000000200 */
[C---:B------:R-:W-:Y:S01]  /*c430*/  HMMA.16816.F32 R172, R8.reuse, R34, R24 ;  /* 0x0000002208ac723c */ /* 0x040fe20000001818 */
[----:B------:R-:W2:Y:S07]  /*c440*/  LDSM.16.M88.4 R32, [R204+0x15000] ;  /* 0x01500000cc20783b */ /* 0x000eae0000000200 */
[C---:B------:R-:W-:Y:S08]  /*c450*/  HMMA.16816.F32 R180, R8.reuse, R182, R168 ;  /* 0x000000b608b4723c */ /* 0x040ff000000018a8 */
[C---:B---3--:R-:W-:Y:S01]  /*c460*/  HMMA.16816.F32 R168, R8.reuse, R16, R20 ;  /* 0x0000001008a8723c */ /* 0x048fe20000001814 */
[----:B------:R-:W-:Y:S07]  /*c470*/  LDSM.16.M88.4 R20, [R223] ;  /* 0x00000000df14783b */ /* 0x000fee0000000200 */
[----:B------:R-:W-:Y:S01]  /*c480*/  HMMA.16816.F32 R24, R8, R18, R12 ;  /* 0x000000120818723c */ /* 0x000fe2000000180c */
[----:B------:R-:W3:Y:S07]  /*c490*/  LDSM.16.M88.4 R8, [R212+0x8000] ;  /* 0x00800000d408783b */ /* 0x000eee0000000200 */
[C---:B-----5:R-:W-:Y:S08]  /*c4a0*/  HMMA.16816.F32 R12, R4.reuse, R202, R192 ;  /* 0x000000ca040c723c */ /* 0x060ff000000018c0 */
[C---:B-1----:R-:W-:Y:S01]  /*c4b0*/  HMMA.16816.F32 R192, R4.reuse, R190, R180 ;  /* 0x000000be04c0723c */ /* 0x042fe200000018b4 */
[----:B------:R-:W1:Y:S07]  /*c4c0*/  LDSM.16.M88.4 R180, [R222] ;  /* 0x00000000deb4783b */ /* 0x000e6e0000000200 */
[C---:B------:R-:W-:Y:S08]  /*c4d0*/  HMMA.16816.F32 R16, R4.reuse, R200, R132 ;  /* 0x000000c80410723c */ /* 0x040ff00000001884 */
[C---:B------:R-:W-:Y:S08]  /*c4e0*/  HMMA.16816.F32 R196, R4.reuse, R188, R184 ;  /* 0x000000bc04c4723c */ /* 0x040ff000000018b8 */
[C---:B--2---:R-:W-:Y:S08]  /*c4f0*/  HMMA.16816.F32 R176, R4.reuse, R32, R176 ;  /* 0x0000002004b0723c */ /* 0x044ff000000018b0 */
[C---:B------:R-:W-:Y:S01]  /*c500*/  HMMA.16816.F32 R188, R4.reuse, R34, R172 ;  /* 0x0000002204bc723c */ /* 0x040fe200000018ac */
[----:B------:R-:W2:Y:S04]  /*c510*/  LDSM.16.M88.4 R172, [R220] ;  /* 0x00000000dcac783b */ /* 0x000ea80000000200 */
[----:B------:R-:W-:Y:S03]  /*c520*/  LDSM.16.M88.4 R32, [R210+0x14800] ;  /* 0x01480000d220783b */ /* 0x000fe60000000200 */
[C---:B------:R-:W-:Y:S01]  /*c530*/  HMMA.16816.F32 R200, R4.reuse, R28, R168 ;  /* 0x0000001c04c8723c */ /* 0x040fe200000018a8 */
[----:B------:R-:W-:Y:S07]  /*c540*/  LDSM.16.M88.4 R168, [R210+0x15000] ;  /* 0x01500000d2a8783b */ /* 0x000fee0000000200 */
[----:B------:R-:W-:Y:S01]  /*c550*/  HMMA.16816.F32 R184, R4, R30, R24 ;  /* 0x0000001e04b8723c */ /* 0x000fe20000001818 */
[----:B------:R-:W-:Y:S07]  /*c560*/  LDSM.16.M88.4 R4, [R214+0x8000] ;  /* 0x00800000d604783b */ /* 0x000fee0000000200 */
[C---:B---3--:R-:W-:Y:S01]  /*c570*/  HMMA.16816.F32 R28, R8.reuse, R22, R12 ;  /* 0x00000016081c723c */ /* 0x048fe2000000180c */
[----:B------:R-:W3:Y:S07]  /*c580*/  LDSM.16.M88.4 R12, [R210+0x14000] ;  /* 0x01400000d20c783b */ /* 0x000eee0000000200 */
[C---:B------:R-:W-:Y:S08]  /*c590*/  HMMA.16816.F32 R132, R8.reuse, R20, R16 ;  /* 0x000000140884723c */ /* 0x040ff00000001810 */
[C---:B------:R-:W-:Y:S08]  /*c5a0*/  HMMA.16816.F32 R16, R8.reuse, R236, R176 ;  /* 0x000000ec0810723c */ /* 0x040ff000000018b0 */
[C---:B------:R-:W-:Y:S01]  /*c5b0*/  HMMA.16816.F32 R176, R8.reuse, R238, R188 ;  /* 0x000000ee08b0723c */ /* 0x040fe200000018bc */
[----:B------:R-:W4:Y:S07]  /*c5c0*/  LDSM.16.M88.4 R236, [R210+0x15800] ;  /* 0x01580000d2ec783b */ /* 0x000f2e0000000200 */
[C---:B-1----:R-:W-:Y:S08]  /*c5d0*/  HMMA.16816.F32 R24, R8.reuse, R180, R196 ;  /* 0x000000b40818723c */ /* 0x042ff000000018c4 */
[C---:B------:R-:W-:Y:S08]  /*c5e0*/  HMMA.16816.F32 R20, R8.reuse, R182, R192 ;  /* 0x000000b60814723c */ /* 0x040ff000000018c0 */
[C---:B--2---:R-:W-:Y:S01]  /*c5f0*/  HMMA.16816.F32 R180, R8.reuse, R172, R200 ;  /* 0x000000ac08b4723c */ /* 0x044fe200000018c8 */
[----:B------:R-:W-:Y:S07]  /*c600*/  LDSM.16.M88.4 R200, [R209+0x4000] ;  /* 0x00400000d1c8783b */ /* 0x000fee0000000200 */
[----:B------:R-:W-:Y:S01]  /*c610*/  HMMA.16816.F32 R172, R8, R174, R184 ;  /* 0x000000ae08ac723c */ /* 0x000fe200000018b8 */
[----:B------:R-:W1:Y:S07]  /*c620*/  LDSM.16.M88.4 R8, [R213+0x8000] ;  /* 0x00800000d508783b */ /* 0x000e6e0000000200 */
[C---:B---3--:R-:W-:Y:S08]  /*c630*/  HMMA.16816.F32 R196, R4.reuse, R14, R28 ;  /* 0x0000000e04c4723c */ /* 0x048ff0000000181c */
[C---:B------:R-:W-:Y:S08]  /*c640*/  HMMA.16816.F32 R192, R4.reuse, R32, R24 ;  /* 0x0000002004c0723c */ /* 0x040ff00000001818 */
[C---:B------:R-:W-:Y:S01]  /*c650*/  HMMA.16816.F32 R184, R4.reuse, R34, R20 ;  /* 0x0000002204b8723c */ /* 0x040fe20000001814 */
[----:B------:R-:W-:Y:S07]  /*c660*/  LDSM.16.M88.4 R20, [R209+0x5800] ;  /* 0x00580000d114783b */ /* 0x000fee0000000200 */
[C---:B------:R-:W-:Y:S01]  /*c670*/  HMMA.16816.F32 R188, R4.reuse, R12, R132 ;  /* 0x0000000c04bc723c */ /* 0x040fe20000001884 */
[----:B------:R-:W-:Y:S07]  /*c680*/  LDSM.16.M88.4 R132, [R209+0x5000] ;  /* 0x00500000d184783b */ /* 0x000fee0000000200 */
[C---:B------:R-:W-:Y:S08]  /*c690*/  HMMA.16816.F32 R32, R4.reuse, R168, R16 ;  /* 0x000000a80420723c */ /* 0x040ff00000001810 */
[C---:B------:R-:W-:Y:S01]  /*c6a0*/  HMMA.16816.F32 R28, R4.reuse, R170, R176 ;  /* 0x000000aa041c723c */ /* 0x040fe200000018b0 */
[----:B------:R-:W2:Y:S07]  /*c6b0*/  LDSM.16.M88.4 R168, [R209+0x4800] ;  /* 0x00480000d1a8783b */ /* 0x000eae0000000200 */
[C---:B----4-:R-:W-:Y:S01]  /*c6c0*/  HMMA.16816.F32 R24, R4.reuse, R236, R180 ;  /* 0x000000ec0418723c */ /* 0x050fe200000018b4 */
[----:B------:R-:W-:Y:S07]  /*c6d0*/  LDSM.16.M88.4 R180, [R204+0x16800] ;  /* 0x01680000ccb4783b */ /* 0x000fee0000000200 */
[----:B------:R-:W-:Y:S01]  /*c6e0*/  HMMA.16816.F32 R16, R4, R238, R172 ;  /* 0x000000ee0410723c */ /* 0x000fe200000018ac */
[----:B------:R-:W-:Y:S04]  /*c6f0*/  LDSM.16.M88.4 R4, [R211+0xc000] ;  /* 0x00c00000d304783b */ /* 0x000fe80000000200 */
[----:B------:R-:W3:Y:S03]  /*c700*/  LDSM.16.M88.4 R172, [R204+0x16000] ;  /* 0x01600000ccac783b */ /* 0x000ee60000000200 */
[C---:B-1----:R-:W-:Y:S01]  /*c710*/  HMMA.16816.F32 R12, R8.reuse, R200, R188 ;  /* 0x000000c8080c723c */ /* 0x042fe200000018bc */
[----:B------:R-:W1:Y:S07]  /*c720*/  LDSM.16.M88.4 R188, [R204+0x17000] ;  /* 0x01700000ccbc783b */ /* 0x000e6e0000000200 */
[C---:B------:R-:W-:Y:S08]  /*c730*/  HMMA.16816.F32 R176, R8.reuse, R202, R196 ;  /* 0x000000ca08b0723c */ /* 0x040ff000000018c4 */
[C---:B--2---:R-:W-:Y:S08]  /*c740*/  HMMA.16816.F32 R200, R8.reuse, R168, R192 ;  /* 0x000000a808c8723c */ /* 0x044ff000000018c0 */
[C---:B------:R-:W-:Y:S01]  /*c750*/  HMMA.16816.F32 R196, R8.reuse, R170, R184 ;  /* 0x000000aa08c4723c */ /* 0x040fe200000018b8 */
[----:B------:R-:W2:Y:S07]  /*c760*/  LDSM.16.M88.4 R168, [R204+0x17800] ;  /* 0x01780000cca8783b */ /* 0x000eae0000000200 */
[C---:B------:R-:W-:Y:S08]  /*c770*/  HMMA.16816.F32 R192, R8.reuse, R132, R32 ;  /* 0x0000008408c0723c */ /* 0x040ff00000001820 */
[C---:B------:R-:W-:Y:S01]  /*c780*/  HMMA.16816.F32 R184, R8.reuse, R134, R28 ;  /* 0x0000008608b8723c */ /* 0x040fe2000000181c */
[----:B------:R-:W-:Y:S07]  /*c790*/  LDSM.16.M88.4 R132, [R218] ;  /* 0x00000000da84783b */ /* 0x000fee0000000200 */
[C---:B------:R-:W-:Y:S01]  /*c7a0*/  HMMA.16816.F32 R32, R8.reuse, R20, R24 ;  /* 0x000000140820723c */ /* 0x040fe20000001818 */
[----:B------:R-:W-:Y:S07]  /*c7b0*/  LDSM.16.M88.4 R24, [R219] ;  /* 0x00000000db18783b */ /* 0x000fee0000000200 */
[----:B------:R-:W-:Y:S08]  /*c7c0*/  HMMA.16816.F32 R28, R8, R22, R16 ;  /* 0x00000016081c723c */ /* 0x000ff00000001810 */
[C---:B---3--:R-:W-:Y:S01]  /*c7d0*/  HMMA.16816.F32 R20, R4.reuse, R172, R12 ;  /* 0x000000ac0414723c */ /* 0x048fe2000000180c */
[----:B------:R-:W3:Y:S07]  /*c7e0*/  LDSM.16.M88.4 R12, [R212+0xc000] ;  /* 0x00c00000d40c783b */ /* 0x000eee0000000200 */
[C---:B------:R-:W-:Y:S08]  /*c7f0*/  HMMA.16816.F32 R8, R4.reuse, R180, R200 ;  /* 0x000000b40408723c */ /* 0x040ff000000018c8 */
[C---:B------:R-:W-:Y:S08]  /*c800*/  HMMA.16816.F32 R16, R4.reuse, R174, R176 ;  /* 0x000000ae0410723c */ /* 0x040ff000000018b0 */
[C---:B------:R-:W-:Y:S08]  /*c810*/  HMMA.16816.F32 R180, R4.reuse, R182, R196 ;  /* 0x000000b604b4723c */ /* 0x040ff000000018c4 */
[C---:B-1----:R-:W-:Y:S08]  /*c820*/  HMMA.16816.F32 R200, R4.reuse, R188, R192 ;  /* 0x000000bc04c8723c */ /* 0x042ff000000018c0 */
[C---:B------:R-:W-:Y:S01]  /*c830*/  HMMA.16816.F32 R196, R4.reuse, R190, R184 ;  /* 0x000000be04c4723c */ /* 0x040fe200000018b8 */
[----:B------:R-:W1:Y:S04]  /*c840*/  LDSM.16.M88.4 R188, [R217] ;  /* 0x00000000d9bc783b */ /* 0x000e680000000200 */
[----:B------:R-:W4:Y:S03]  /*c850*/  LDSM.16.M88.4 R184, [R216] ;  /* 0x00000000d8b8783b */ /* 0x000f260000000200 */
[----:B--2---:R-:W-:Y:S08]  /*c860*/  HMMA.16816.F32 R192, R4, R168, R32 ;  /* 0x000000a804c0723c */ /* 0x004ff00000001820 */
[C---:B---3--:R-:W-:Y:S08]  /*c870*/  HMMA.16816.F32 R172, R12.reuse, R24, R20 ;  /* 0x000000180cac723c */ /* 0x048ff00000001814 */
[C---:B------:R-:W-:Y:S01]  /*c880*/  HMMA.16816.F32 R32, R12.reuse, R26, R16 ;  /* 0x0000001a0c20723c */ /* 0x040fe20000001810 */
[----:B------:R-:W-:Y:S07]  /*c890*/  LDSM.16.M88.4 R24, [R210+0x16800] ;  /* 0x01680000d218783b */ /* 0x000fee0000000200 */
[----:B------:R-:W-:Y:S01]  /*c8a0*/  HMMA.16816.F32 R20, R12, R132, R8 ;  /* 0x000000840c14723c */ /* 0x000fe20000001808 */
[----:B------:R-:W2:Y:S07]  /*c8b0*/  LDSM.16.M88.4 R8, [R214+0xc000] ;  /* 0x00c00000d608783b */ /* 0x000eae0000000200 */
[----:B------:R-:W-:Y:S01]  /*c8c0*/  HMMA.16816.F32 R176, R4, R170, R28 ;  /* 0x000000aa04b0723c */ /* 0x000fe2000000181c */
[----:B------:R-:W3:Y:S04]  /*c8d0*/  LDSM.16.M88.4 R28, [R210+0x16000] ;  /* 0x01600000d21c783b */ /* 0x000ee80000000200 */
[----:B------:R-:W5:Y:S03]  /*c8e0*/  LDSM.16.M88.4 R168, [R210+0x17000] ;  /* 0x01700000d2a8783b */ /* 0x000f660000000200 */
[C---:B-1----:R-:W-:Y:S08]  /*c8f0*/  HMMA.16816.F32 R4, R12.reuse, R188, R200 ;  /* 0x000000bc0c04723c */ /* 0x042ff000000018c8 */
[C---:B------:R-:W-:Y:S01]  /*c900*/  HMMA.16816.F32 R16, R12.reuse, R134, R180 ;  /* 0x000000860c10723c */ /* 0x040fe200000018b4 */
[----:B------:R-:W-:Y:S07]  /*c910*/  LDSM.16.M88.4 R132, [R209+0x6000] ;  /* 0x00600000d184783b */ /* 0x000fee0000000200 */
[C---:B------:R-:W-:Y:S01]  /*c920*/  HMMA.16816.F32 R196, R12.reuse, R190, R196 ;  /* 0x000000be0cc4723c */ /* 0x040fe200000018c4 */
[----:B------:R-:W1:Y:S07]  /*c930*/  LDSM.16.M88.4 R188, [R210+0x17800] ;  /* 0x01780000d2bc783b */ /* 0x000e6e0000000200 */
[C---:B----4-:R-:W-:Y:S08]  /*c940*/  HMMA.16816.F32 R200, R12.reuse, R184, R192 ;  /* 0x000000b80cc8723c */ /* 0x050ff000000018c0 */
[----:B------:R-:W-:Y:S08]  /*c950*/  HMMA.16816.F32 R192, R12, R186, R176 ;  /* 0x000000ba0cc0723c */ /* 0x000ff000000018b0 */
[C---:B--2---:R-:W-:Y:S08]  /*c960*/  HMMA.16816.F32 R176, R8.reuse, R24, R20 ;  /* 0x0000001808b0723c */ /* 0x044ff00000001814 */
[C---:B---3--:R-:W-:Y:S08]  /*c970*/  HMMA.16816.F32 R184, R8.reuse, R28, R172 ;  /* 0x0000001c08b8723c */ /* 0x048ff000000018ac */
[C---:B------:R-:W-:Y:S01]  /*c980*/  HMMA.16816.F32 R180, R8.reuse, R30, R32 ;  /* 0x0000001e08b4723c */ /* 0x040fe20000001820 */
[----:B------:R-:W-:Y:S04]  /*c990*/  LDSM.16.M88.4 R28, [R209+0x7000] ;  /* 0x00700000d11c783b */ /* 0x000fe80000000200 */
[----:B------:R-:W-:Y:S03]  /*c9a0*/  LDSM.16.M88.4 R32, [R209+0x6800] ;  /* 0x00680000d120783b */ /* 0x000fe60000000200 */
[C---:B-----5:R-:W-:Y:S01]  /*c9b0*/  HMMA.16816.F32 R20, R8.reuse, R168, R4 ;  /* 0x000000a80814723c */ /* 0x060fe20000001804 */
[----:B------:R-:W2:Y:S07]  /*c9c0*/  LDSM.16.M88.4 R4, [R213+0xc000] ;  /* 0x00c00000d504783b */ /* 0x000eae0000000200 */
[----:B------:R-:W-:Y:S01]  /*c9d0*/  HMMA.16816.F32 R172, R8, R26, R16 ;  /* 0x0000001a08ac723c */ /* 0x000fe20000001810 */
[----:B------:R-:W3:Y:S01]  /*c9e0*/  LDSM.16.M88.4 R24, [R209+0x7800] ;  /* 0x00780000d118783b */ /* 0x000ee20000000200 */
[----:B------:R-:W-:-:S06]  /*c9f0*/  DEPBAR.LE SB0, 0x0 ;  /* 0x000080000000791a */ /* 0x000fcc0000000000 */
[C---:B------:R-:W-:Y:S08]  /*ca00*/  HMMA.16816.F32 R16, R8.reuse, R170, R196 ;  /* 0x000000aa0810723c */ /* 0x040ff000000018c4 */
[C---:B-1----:R-:W-:Y:S08]  /*ca10*/  HMMA.16816.F32 R12, R8.reuse, R188, R200 ;  /* 0x000000bc080c723c */ /* 0x042ff000000018c8 */
[----:B------:R-:W-:Y:S08]  /*ca20*/  HMMA.16816.F32 R8, R8, R190, R192 ;  /* 0x000000be0808723c */ /* 0x000ff000000018c0 */
[C---:B--2---:R-:W-:Y:S08]  /*ca30*/  HMMA.16816.F32 R20, R4.reuse, R28, R20 ;  /* 0x0000001c0414723c */ /* 0x044ff00000001814 */
[C---:B------:R-:W-:Y:S08]  /*ca40*/  HMMA.16816.F32 R28, R4.reuse, R30, R16 ;  /* 0x0000001e041c723c */ /* 0x040ff00000001810 */
[C---:B---3--:R-:W-:Y:S08]  /*ca50*/  HMMA.16816.F32 R16, R4.reuse, R24, R12 ;  /* 0x000000180410723c */ /* 0x048ff0000000180c */
        /* <DEDUP_REMOVED lines=55> */
[----:B---3--:R-:W-:-:S04]  /*cdd0*/  @!P5 LEA R8, P6, R2, c[0x0][0x168], 0x1 ;  /* 0x00005a000208da11 */ /* 0x008fc800078c08ff */
[C---:B------:R-:W-:Y:S02]  /*cde0*/  @!P5 LEA.HI.X R9, R2.reuse, c[0x0][0x16c], R3, 0x1, P6 ;  /* 0x00005b000209da11 */ /* 0x040fe400030f0c03 */
[----:B----4-:R-:W-:-:S03]  /*cdf0*/  @!P4 LEA R6, P1, R2, c[0x0][0x168], 0x1 ;  /* 0x00005a000206ca11 */ /* 0x010fc600078208ff */
[----:B------:R-:W-:Y:S01]  /*ce00*/  @!PT LDS RZ, [RZ] ;  /* 0x00000000fffff984 */ /* 0x000fe20000000800 */
[----:B------:R-:W-:Y:S01]  /*ce10*/  @!PT LDS RZ, [RZ] ;  /* 0x00000000fffff984 */ /* 0x000fe20000000800 */
[----:B------:R-:W-:Y:S01]  /*ce20*/  @!PT LDS RZ, [RZ] ;  /* 0x00000000fffff984 */ /* 0x000fe20000000800 */
[----:B------:R1:W-:Y:S01]  /*ce30*/  @!P5 LDGSTS.E.BYPASS.LTC128B.128 [R231+0x11000], [R8.64] ;  /* 0x1100000008e7dfae */ /* 0x0003e2000b901d52 */
[----:B------:R-:W-:-:S03]  /*ce40*/  @!P4 LEA.HI.X R7, R2, c[0x0][0x16c], R3, 0x1, P1 ;  /* 0x00005b000207ca11 */ /* 0x000fc600008f0c03 */
        /* <DEDUP_REMOVED lines=18> */
.L_x_461:
[----:B------:R-:W-:Y:S05]  /*cf70*/  BSYNC B0 ;  /* 0x0000000000007941 */ /* 0x000fea0003800000 */
.L_x_460:
[----:B------:R-:W0:Y:S02]  /*cf80*/  LDGDEPBAR ;  /* 0x00000000000079af */ /* 0x000e240000000000 */
.L_x_459:
[----:B------:R-:W2:Y:S01]  /*cf90*/  S2R R2, SR_TID.X ;  /* 0x0000000000027919 */ /* 0x000ea20000002100 */
[----:B------:R-:W-:Y:S01]  /*cfa0*/  IMAD.U32 R0, RZ, RZ, UR25 ;  /* 0x00000019ff007e24 */ /* 0x000fe2000f8e00ff */
[----:B------:R-:W-:Y:S01]  /*cfb0*/  MOV R189, R245 ;  /* 0x000000f500bd7202 */ /* 0x000fe20000000f00 */
[----:B------:R-:W-:Y:S01]  /*cfc0*/  IMAD.MOV.U32 R188, RZ, RZ, R246 ;  /* 0x000000ffffbc7224 */ /* 0x000fe200078e00f6 */
[----:B--2---:R-:W-:-:S04]  /*cfd0*/  SHF.L.U32 R2, R2, 0x1, RZ ;  /* 0x0000000102027819 */ /* 0x004fc800000006ff */
        /* <DEDUP_REMOVED lines=14> */
[----:B-1----:R-:W-:Y:S02]  /*d0c0*/  FSEL R5, R184, -INF , !P2 ;  /* 0xff800000b8057808 */ /* 0x002fe40005000000 */
        /* <DEDUP_REMOVED lines=19> */
[----:B------:R-:W-:Y:S02]  /*d200*/  IADD3 R4, R0, 0x20, RZ ;  /* 0x0000002000047810 */ /* 0x000fe40007ffe0ff */
[----:B------:R-:W-:Y:S02]  /*d210*/  FSEL R8, R180, -INF , !P0 ;  /* 0xff800000b4087808 */ /* 0x000fe40004000000 */
[----:B------:R-:W-:Y:S02]  /*d220*/  FSEL R9, R182, -INF , !P3 ;  /* 0xff800000b6097808 */ /* 0x000fe40005800000 */
[----:B------:R-:W-:-:S02]  /*d230*/  FSEL R11, R181, -INF , !P6 ;  /* 0xff800000b50b7808 */ /* 0x000fc40007000000 */
[-C--:B------:R-:W-:Y:S02]  /*d240*/  ISETP.GE.AND P0, PT, R2, R234.reuse, PT ;  /* 0x000000ea0200720c */ /* 0x080fe40003f06270 */
[CC--:B------:R-:W-:Y:S02]  /*d250*/  ISETP.GE.AND P3, PT, R3.reuse, R235.reuse, PT ;  /* 0x000000eb0300720c */ /* 0x0c0fe40003f66270 */
[----:B------:R-:W-:Y:S02]  /*d260*/  ISETP.GE.AND P6, PT, R3, R234, PT ;  /* 0x000000ea0300720c */ /* 0x000fe40003fc6270 */
[----:B------:R-:W-:Y:S01]  /*d270*/  FSEL R134, R178, -INF , !P1 ;  /* 0xff800000b2867808 */ /* 0x000fe20004800000 */
[----:B------:R-:W-:Y:S01]  /*d280*/  IMAD.MOV.U32 R178, RZ, RZ, R189 ;  /* 0x000000ffffb27224 */ /* 0x000fe200078e00bd */
[----:B------:R-:W-:Y:S02]  /*d290*/  FSEL R33, R177, -INF , !P4 ;  /* 0xff800000b1217808 */ /* 0x000fe40006000000 */
[----:B------:R-:W-:-:S02]  /*d2a0*/  ISETP.GE.AND P1, PT, R4, R235, PT ;  /* 0x000000eb0400720c */ /* 0x000fc40003f26270 */
[----:B------:R-:W-:Y:S02]  /*d2b0*/  ISETP.GE.AND P4, PT, R4, R234, PT ;  /* 0x000000ea0400720c */ /* 0x000fe40003f86270 */
[-C--:B------:R-:W-:Y:S02]  /*d2c0*/  ISETP.LT.OR P0, PT, R2, R232.reuse, P0 ;  /* 0x000000e80200720c */ /* 0x080fe40000701670 */
[C---:B------:R-:W-:Y:S02]  /*d2d0*/  ISETP.LT.OR P3, PT, R3.reuse, R233, P3 ;  /* 0x000000e90300720c */ /* 0x040fe40001f61670 */
[----:B------:R-:W-:Y:S02]  /*d2e0*/  ISETP.LT.OR P6, PT, R3, R232, P6 ;  /* 0x000000e80300720c */ /* 0x000fe400037c1670 */
[C---:B------:R-:W-:Y:S02]  /*d2f0*/  IADD3 R2, R0.reuse, 0x19, RZ ;  /* 0x0000001900027810 */ /* 0x040fe40007ffe0ff */
[----:B------:R-:W-:-:S02]  /*d300*/  IADD3 R3, R0, 0x21, RZ ;  /* 0x0000002100037810 */ /* 0x000fc40007ffe0ff */
[C---:B------:R-:W-:Y:S02]  /*d310*/  ISETP.LT.OR P1, PT, R4.reuse, R233, P1 ;  /* 0x000000e90400720c */ /* 0x040fe40000f21670 */
[----:B------:R-:W-:Y:S02]  /*d320*/  ISETP.LT.OR P4, PT, R4, R232, P4 ;  /* 0x000000e80400720c */ /* 0x000fe40002781670 */
[----:B------:R-:W-:Y:S02]  /*d330*/  FMNMX.FTZ R4, R244, R5, !PT ;  /* 0x00000005f4047209 */ /* 0x000fe40007810000 */
[----:B------:R-:W-:Y:S02]  /*d340*/  FSEL R32, R176, -INF , !P5 ;  /* 0xff800000b0207808 */ /* 0x000fe40006800000 */
[----:B------:R-:W-:Y:S02]  /*d350*/  FSEL R135, R179, -INF , !P0 ;  /* 0xff800000b3877808 */ /* 0x000fe40004000000 */
[----:B------:R-:W-:-:S02]  /*d360*/  FSEL R34, R172, -INF , !P3 ;  /* 0xff800000ac227808 */ /* 0x000fc40005800000 */
[-C--:B------:R-:W-:Y:S02]  /*d370*/  ISETP.GE.AND P5, PT, R2, R234.reuse, PT ;  /* 0x000000ea0200720c */ /* 0x080fe40003fa6270 */
[C---:B------:R-:W-:Y:S02]  /*d380*/  ISETP.GE.AND P0, PT, R3.reuse, R235, PT ;  /* 0x000000eb0300720c */ /* 0x040fe40003f06270 */
[C---:B------:R-:W-:Y:S02]  /*d390*/  ISETP.GE.AND P3, PT, R3.reuse, R234, PT ;  /* 0x000000ea0300720c */ /* 0x040fe40003f66270 */
[----:B------:R-:W-:Y:S02]  /*d3a0*/  FMNMX.FTZ R4, R12, R4, !PT ;  /* 0x000000040c047209 */ /* 0x000fe40007810000 */
[----:B------:R-:W-:Y:S02]  /*d3b0*/  ISETP.LT.OR P5, PT, R2, R232, P5 ;  /* 0x000000e80200720c */ /* 0x000fe40002fa1670 */
[----:B------:R-:W-:-:S02]  /*d3c0*/  ISETP.LT.OR P0, PT, R3, R233, P0 ;  /* 0x000000e90300720c */ /* 0x000fc40000701670 */
[----:B------:R-:W-:Y:S02]  /*d3d0*/  ISETP.LT.OR P3, PT, R3, R232, P3 ;  /* 0x000000e80300720c */ /* 0x000fe40001f61670 */
[----:B------:R-:W-:Y:S02]  /*d3e0*/  FSEL R7, R183, -INF , !P2 ;  /* 0xff800000b7077808 */ /* 0x000fe40005000000 */
[----:B------:R-:W-:Y:S02]  /*d3f0*/  IADD3 R3, R0, 0x29, RZ ;  /* 0x0000002900037810 */ /* 0x000fe40007ffe0ff */
[----:B------:R-:W-:Y:S02]  /*d400*/  ISETP.GE.AND P2, PT, R2, R235, PT ;  /* 0x000000eb0200720c */ /* 0x000fe40003f46270 */
[----:B------:R-:W-:Y:S02]  /*d410*/  FMNMX.FTZ R4, R8, R4, !PT ;  /* 0x0000000408047209 */ /* 0x000fe40007810000 */
[----:B------:R-:W-:-:S02]  /*d420*/  FSEL R168, R175, -INF , !P5 ;  /* 0xff800000afa87808 */ /* 0x000fc40006800000 */
[----:B------:R-:W-:Y:S02]  /*d430*/  FSEL R250, R20, -INF , !P1 ;  /* 0xff80000014fa7808 */ /* 0x000fe40004800000 */
[C---:B------:R-:W-:Y:S02]  /*d440*/  ISETP.GE.AND P5, PT, R3.reuse, R235, PT ;  /* 0x000000eb0300720c */ /* 0x040fe40003fa6270 */
[----:B------:R-:W-:Y:S02]  /*d450*/  ISETP.GE.AND P1, PT, R3, R234, PT ;  /* 0x000000ea0300720c */ /* 0x000fe40003f26270 */
[----:B------:R-:W-:Y:S02]  /*d460*/  ISETP.LT.OR P2, PT, R2, R233, P2 ;  /* 0x000000e90200720c */ /* 0x000fe40001741670 */
[----:B------:R-:W-:Y:S02]  /*d470*/  FMNMX.FTZ R4, R11, R4, !PT ;  /* 0x000000040b047209 */ /* 0x000fe40007810000 */
[----:B------:R-:W-:-:S02]  /*d480*/  IADD3 R2, R0, 0x28, RZ ;  /* 0x0000002800027810 */ /* 0x000fc40007ffe0ff */
[C---:B------:R-:W-:Y:S02]  /*d490*/  ISETP.LT.OR P5, PT, R3.reuse, R233, P5 ;  /* 0x000000e90300720c */ /* 0x040fe40002fa1670 */
[----:B------:R-:W-:Y:S02]  /*d4a0*/  ISETP.LT.OR P1, PT, R3, R232, P1 ;  /* 0x000000e80300720c */ /* 0x000fe40000f21670 */
[----:B------:R-:W-:Y:S02]  /*d4b0*/  FSEL R169, R174, -INF , !P6 ;  /* 0xff800000aea97808 */ /* 0x000fe40007000000 */
[----:B------:R-:W-:Y:S02]  /*d4c0*/  FSEL R35, R173, -INF , !P2 ;  /* 0xff800000ad237808 */ /* 0x000fe40005000000 */
[----:B------:R-:W-:Y:S02]  /*d4d0*/  FMNMX.FTZ R3, R32, R4, !PT ;  /* 0x0000000420037209 */ /* 0x000fe40007810000 */
[----:B------:R-:W-:-:S02]  /*d4e0*/  ISETP.GE.AND P6, PT, R2, R235, PT ;  /* 0x000000eb0200720c */ /* 0x000fc40003fc6270 */
[C---:B------:R-:W-:Y:S02]  /*d4f0*/  ISETP.GE.AND P2, PT, R2.reuse, R234, PT ;  /* 0x000000ea0200720c */ /* 0x040fe40003f46270 */
[----:B------:R-:W-:Y:S02]  /*d500*/  FMNMX.FTZ R4, R247, R6, !PT ;  /* 0x00000006f7047209 */ /* 0x000fe40007810000 */
[C---:B------:R-:W-:Y:S02]  /*d510*/  ISETP.LT.OR P6, PT, R2.reuse, R233, P6 ;  /* 0x000000e90200720c */ /* 0x040fe400037c1670 */
[----:B------:R-:W-:Y:S02]  /*d520*/  ISETP.LT.OR P2, PT, R2, R232, P2 ;  /* 0x000000e80200720c */ /* 0x000fe40001741670 */
[----:B------:R-:W-:Y:S02]  /*d530*/  FMNMX.FTZ R4, R10, R4, !PT ;  /* 0x000000040a047209 */ /* 0x000fe40007810000 */
[----:B------:R-:W-:-:S02]  /*d540*/  IADD3 R2, R0, 0x30, RZ ;  /* 0x0000003000027810 */ /* 0x000fc40007ffe0ff */
[----:B------:R-:W-:Y:S02]  /*d550*/  FSEL R170, R22, -INF , !P4 ;  /* 0xff80000016aa7808 */ /* 0x000fe40006000000 */
[----:B------:R-:W-:Y:S02]  /*d560*/  FSEL R251, R21, -INF , !P0 ;  /* 0xff80000015fb7808 */ /* 0x000fe40004000000 */
[----:B------:R-:W-:Y:S02]  /*d570*/  FMNMX.FTZ R4, R9, R4, !PT ;  /* 0x0000000409047209 */ /* 0x000fe40007810000 */
[C---:B------:R-:W-:Y:S02]  /*d580*/  ISETP.GE.AND P4, PT, R2.reuse, R235, PT ;  /* 0x000000eb0200720c */ /* 0x040fe40003f86270 */
[----:B------:R-:W-:Y:S02]  /*d590*/  ISETP.GE.AND P0, PT, R2, R234, PT ;  /* 0x000000ea0200720c */ /* 0x000fe40003f06270 */
[----:B------:R-:W-:-:S02]  /*d5a0*/  FMNMX.FTZ R4, R7, R4, !PT ;  /* 0x0000000407047209 */ /* 0x000fc40007810000 */
[C---:B------:R-:W-:Y:S02]  /*d5b0*/  ISETP.LT.OR P4, PT, R2.reuse, R233, P4 ;  /* 0x000000e90200720c */ /* 0x040fe40002781670 */
[----:B------:R-:W-:Y:S02]  /*d5c0*/  ISETP.LT.OR P0, PT, R2, R232, P0 ;  /* 0x000000e80200720c */ /* 0x000fe40000701670 */
        /* <DEDUP_REMOVED lines=8> */
[----:B------:R-:W-:Y:S02]  /*d650*/  IADD3 R3, R0, 0x31, RZ ;  /* 0x0000003100037810 */ /* 0x000fe40007ffe0ff */
[----:B------:R-:W-:-:S02]  /*d660*/  FSEL R248, R28, -INF , !P6 ;  /* 0xff8000001cf87808 */ /* 0x000fc40007000000 */
[----:B------:R-:W-:Y:S02]  /*d670*/  FMNMX.FTZ R13, R251, R13, !PT ;  /* 0x0000000dfb0d7209 */ /* 0x000fe40007810000 */
[----:B------:R-:W-:Y:S02]  /*d680*/  FSEL R252, R23, -INF , !P3 ;  /* 0xff80000017fc7808 */ /* 0x000fe40005800000 */
[----:B------:R-:W-:Y:S01]  /*d690*/  FMNMX.FTZ R4, R170, R4, !PT ;  /* 0x00000004aa047209 */ /* 0x000fe20007810000 */
[----:B------:R-:W-:Y:S01]  /*d6a0*/  LDSM.16.MT88.4 R20, [R206+0x18000] ;  /* 0x01800000ce14783b */ /* 0x000fe20000004200 */
[----:B------:R-:W-:Y:S02]  /*d6b0*/  IADD3 R2, R0, 0x38, RZ ;  /* 0x0000003800027810 */ /* 0x000fe40007ffe0ff */
[----:B------:R-:W-:Y:S02]  /*d6c0*/  ISETP.GE.AND P3, PT, R3, R235, PT ;  /* 0x000000eb0300720c */ /* 0x000fe40003f66270 */
[----:B------:R-:W-:-:S02]  /*d6d0*/  FSEL R249, R29, -INF , !P5 ;  /* 0xff8000001df97808 */ /* 0x000fc40006800000 */
[----:B------:R-:W-:Y:S02]  /*d6e0*/  FMNMX.FTZ R13, R248, R13, !PT ;  /* 0x0000000df80d7209 */ /* 0x000fe40007810000 */
[----:B------:R-:W-:Y:S02]  /*d6f0*/  FSEL R171, R30, -INF , !P2 ;  /* 0xff8000001eab7808 */ /* 0x000fe40005000000 */
[----:B------:R-:W-:Y:S02]  /*d700*/  FMNMX.FTZ R4, R252, R4, !PT ;  /* 0x00000004fc047209 */ /* 0x000fe40007810000 */
[----:B------:R-:W-:Y:S02]  /*d710*/  IADD3 R0, R0, 0x39, RZ ;  /* 0x0000003900007810 */ /* 0x000fe40007ffe0ff */
[----:B------:R-:W-:Y:S02]  /*d720*/  ISETP.GE.AND P6, PT, R2, R235, PT ;  /* 0x000000eb0200720c */ /* 0x000fe40003fc6270 */
[----:B------:R-:W-:-:S02]  /*d730*/  ISETP.LT.OR P3, PT, R3, R233, P3 ;  /* 0x000000e90300720c */ /* 0x000fc40001f61670 */
[----:B------:R-:W-:Y:S02]  /*d740*/  FSEL R177, R16, -INF , !P4 ;  /* 0xff80000010b17808 */ /* 0x000fe40006000000 */
[----:B------:R-:W-:Y:S02]  /*d750*/  FMNMX.FTZ R13, R249, R13, !PT ;  /* 0x0000000df90d7209 */ /* 0x000fe40007810000 */
[----:B------:R-:W-:Y:S02]  /*d760*/  FSEL R195, R31, -INF , !P1 ;  /* 0xff8000001fc37808 */ /* 0x000fe40004800000 */
[-C--:B------:R-:W-:Y:S02]  /*d770*/  ISETP.GE.AND P1, PT, R2, R234.reuse, PT ;  /* 0x000000ea0200720c */ /* 0x080fe40003f26270 */
[----:B------:R-:W-:Y:S02]  /*d780*/  ISETP.GE.AND P2, PT, R3, R234, PT ;  /* 0x000000ea0300720c */ /* 0x000fe40003f46270 */
[----:B------:R-:W-:-:S02]  /*d790*/  FMNMX.FTZ R4, R171, R4, !PT ;  /* 0x00000004ab047209 */ /* 0x000fc40007810000 */
[----:B------:R-:W-:Y:S02]  /*d7a0*/  ISETP.GE.AND P5, PT, R0, R235, PT ;  /* 0x000000eb0000720c */ /* 0x000fe40003fa6270 */
[C---:B------:R-:W-:Y:S02]  /*d7b0*/  ISETP.LT.OR P6, PT, R2.reuse, R233, P6 ;  /* 0x000000e90200720c */ /* 0x040fe400037c1670 */
[----:B------:R-:W-:Y:S02]  /*d7c0*/  FSEL R194, R17, -INF , !P3 ;  /* 0xff80000011c27808 */ /* 0x000fe40005800000 */
[----:B------:R-:W-:Y:S02]  /*d7d0*/  FMNMX.FTZ R13, R177, R13, !PT ;  /* 0x0000000db10d7209 */ /* 0x000fe40007810000 */
[-C--:B------:R-:W-:Y:S02]  /*d7e0*/  ISETP.LT.OR P1, PT, R2, R232.reuse, P1 ;  /* 0x000000e80200720c */ /* 0x080fe40000f21670 */
        /* <DEDUP_REMOVED lines=12> */
[----:B------:R-:W-:-:S02]  /*d8b0*/  FSEL R180, R26, -INF , !P1 ;  /* 0xff8000001ab47808 */ /* 0x000fc40004800000 */
[----:B------:R-:W-:Y:S02]  /*d8c0*/  FMNMX.FTZ R0, R175, R2, !PT ;  /* 0x00000002af007209 */ /* 0x000fe40007810000 */
[----:B------:R-:W-:Y:S02]  /*d8d0*/  FMNMX.FTZ R133, R181, R133, !PT ;  /* 0x00000085b5857209 */ /* 0x000fe40007810000 */
[----:B------:R-:W-:Y:S02]  /*d8e0*/  FSEL R176, R27, -INF , !P0 ;  /* 0xff8000001bb07808 */ /* 0x000fe40004000000 */
[----:B------:R-:W-:Y:S01]  /*d8f0*/  FMNMX.FTZ R0, R180, R0, !PT ;  /* 0x00000000b4007209 */ /* 0x000fe20007810000 */
[----:B------:R-:W1:Y:S01]  /*d900*/  SHFL.BFLY PT, R3, R133, 0x2, 0x1f ;  /* 0x0c401f0085037f89 */ /* 0x000e6200000e0000 */
[----:B------:R-:W-:Y:S02]  /*d910*/  MOV R182, R188 ;  /* 0x000000bc00b67202 */ /* 0x000fe40000000f00 */
[----:B------:R-:W-:Y:S01]  /*d920*/  FMNMX.FTZ R0, R176, R0, !PT ;  /* 0x00000000b0007209 */ /* 0x000fe20007810000 */
[----:B------:R-:W-:Y:S04]  /*d930*/  LDSM.16.MT88.4 R24, [R208+0x18000] ;  /* 0x01800000d018783b */ /* 0x000fe80000004200 */
        /* <DEDUP_REMOVED lines=8> */
[----:B--2---:R-:W-:-:S04]  /*d9c0*/  FMNMX.FTZ R132, R0, R132, !PT ;  /* 0x0000008400847209 */ /* 0x004fc80007810000 */
[----:B------:R-:W-:Y:S02]  /*d9d0*/  FSEL R2, R2, RZ, P1 ;  /* 0x000000ff02027208 */ /* 0x000fe40000800000 */
[C---:B------:R-:W-:Y:S01]  /*d9e0*/  FSETP.NEU.FTZ.AND P0, PT, R132.reuse, -INF , PT ;  /* 0xff8000008400780b */ /* 0x040fe20003f1d000 */
[----:B------:R-:W-:Y:S01]  /*d9f0*/  FMUL.FTZ R0, R132, c[0x0][0x23c] ;  /* 0x00008f0084007a20 */ /* 0x000fe20000410000 */
[----:B------:R-:W-:Y:S01]  /*da00*/  FSEL R3, R133, RZ, P1 ;  /* 0x000000ff85037208 */ /* 0x000fe20000800000 */
[--C-:B------:R-:W-:Y:S01]  /*da10*/  FFMA.FTZ R12, R12, c[0x0][0x23c], -R2.reuse ;  /* 0x00008f000c0c7a23 */ /* 0x100fe20000010802 */
[----:B------:R-:W-:Y:S01]  /*da20*/  FSEL R4, R132, RZ, P0 ;  /* 0x000000ff84047208 */ /* 0x000fe20000000000 */
[--C-:B------:R-:W-:Y:S01]  /*da30*/  FFMA.FTZ R5, R5, c[0x0][0x23c], -R2.reuse ;  /* 0x00008f0005057a23 */ /* 0x100fe20000010802 */
[----:B------:R-:W-:Y:S01]  /*da40*/  FSEL R0, R0, RZ, P0 ;  /* 0x000000ff00007208 */ /* 0x000fe20000000000 */
[----:B------:R1:W-:Y:S01]  /*da50*/  MUFU.EX2 R179, R12 ;  /* 0x0000000c00b37308 */ /* 0x0003e20000000800 */
[----:B------:R-:W-:-:S02]  /*da60*/  FFMA.FTZ R8, R8, c[0x0][0x23c], -R2 ;  /* 0x00008f0008087a23 */ /* 0x000fc40000010802 */
[----:B------:R-:W-:Y:S02]  /*da70*/  FFMA.FTZ R11, R11, c[0x0][0x23c], -R2 ;  /* 0x00008f000b0b7a23 */ /* 0x000fe40000010802 */
[--C-:B------:R-:W-:Y:S02]  /*da80*/  FFMA.FTZ R9, R9, c[0x0][0x23c], -R0.reuse ;  /* 0x00008f0009097a23 */ /* 0x100fe40000010800 */
[--C-:B------:R-:W-:Y:S01]  /*da90*/  FFMA.FTZ R6, R6, c[0x0][0x23c], -R0.reuse ;  /* 0x00008f0006067a23 */ /* 0x100fe20000010800 */
[----:B------:R2:W3:Y:S01]  /*daa0*/  MUFU.EX2 R191, R5 ;  /* 0x0000000500bf7308 */ /* 0x0004e20000000800 */
[----:B------:R-:W-:Y:S01]  /*dab0*/  FFMA.FTZ R10, R10, c[0x0][0x23c], -R0 ;  /* 0x00008f000a0a7a23 */ /* 0x000fe20000010800 */
[----:B-1----:R-:W1:Y:S06]  /*dac0*/  LDSM.16.MT88.4 R12, [R205+0x18000] ;  /* 0x01800000cd0c783b */ /* 0x002e6c0000004200 */
[----:B------:R-:W-:Y:S01]  /*dad0*/  MUFU.EX2 R173, R9 ;  /* 0x0000000900ad7308 */ /* 0x000fe20000000800 */
[----:B--2---:R-:W-:-:S07]  /*dae0*/  FADD.FTZ R5, R244, -R3 ;  /* 0x80000003f4057221 */ /* 0x004fce0000010000 */
[----:B------:R-:W-:Y:S01]  /*daf0*/  MUFU.EX2 R174, R8 ;  /* 0x0000000800ae7308 */ /* 0x000fe20000000800 */
[----:B------:R-:W-:Y:S02]  /*db00*/  FFMA.FTZ R3, R7, c[0x0][0x23c], -R0 ;  /* 0x00008f0007037a23 */ /* 0x000fe40000010800 */
[----:B------:R-:W-:-:S05]  /*db10*/  FMUL.FTZ R5, R5, c[0x0][0x23c] ;  /* 0x00008f0005057a20 */ /* 0x000fca0000410000 */
[----:B------:R2:W4:Y:S08]  /*db20*/  MUFU.EX2 R9, R3 ;  /* 0x0000000300097308 */ /* 0x0005300000000800 */
[----:B------:R-:W5:Y:S01]  /*db30*/  MUFU.EX2 R183, R11 ;  /* 0x0000000b00b77308 */ /* 0x000f620000000800 */
[----:B--2---:R-:W-:-:S07]  /*db40*/  FADD.FTZ R3, R247, -R4 ;  /* 0x80000004f7037221 */ /* 0x004fce0000010000 */
[----:B------:R5:W-:Y:S01]  /*db50*/  MUFU.EX2 R192, R6 ;  /* 0x0000000600c07308 */ /* 0x000be20000000800 */
[----:B---3--:R-:W-:Y:S01]  /*db60*/  F2FP.PACK_AB R4, R179, R191 ;  /* 0x000000bfb304723e */ /* 0x008fe200000000ff */
[----:B------:R-:W-:Y:S01]  /*db70*/  FMUL.FTZ R3, R3, c[0x0][0x23c] ;  /* 0x00008f0003037a20 */ /* 0x000fe20000410000 */
[----:B----4-:R-:W-:-:S05]  /*db80*/  F2FP.PACK_AB R7, R9, R173 ;  /* 0x000000ad0907723e */ /* 0x010fca00000000ff */
[----:B------:R-:W2:Y:S08]  /*db90*/  MUFU.EX2 R172, R10 ;  /* 0x0000000a00ac7308 */ /* 0x000eb00000000800 */
[----:B------:R2:W3:Y:S01]  /*dba0*/  MUFU.EX2 R8, R5 ;  /* 0x0000000500087308 */ /* 0x0004e20000000800 */
[----:B-----5:R-:W-:-:S07]  /*dbb0*/  F2FP.PACK_AB R6, R183, R174 ;  /* 0x000000aeb706723e */ /* 0x020fce00000000ff */
[----:B------:R-:W4:Y:S01]  /*dbc0*/  MUFU.EX2 R3, R3 ;  /* 0x0000000300037308 */ /* 0x000f220000000800 */
[----:B--2---:R-:W-:Y:S01]  /*dbd0*/  F2FP.PACK_AB R5, R172, R192 ;  /* 0x000000c0ac05723e */ /* 0x004fe200000000ff */
[-C--:B---3--:R-:W-:Y:S02]  /*dbe0*/  FMUL.FTZ R140, R140, R8.reuse ;  /* 0x000000088c8c7220 */ /* 0x088fe40000410000 */
[-C--:B------:R-:W-:Y:S02]  /*dbf0*/  FMUL.FTZ R141, R141, R8.reuse ;  /* 0x000000088d8d7220 */ /* 0x080fe40000410000 */
[-C--:B------:R-:W-:Y:S02]  /*dc00*/  FMUL.FTZ R136, R136, R8.reuse ;  /* 0x0000000888887220 */ /* 0x080fe40000410000 */
[----:B------:R-:W-:Y:S02]  /*dc10*/  FMUL.FTZ R137, R137, R8 ;  /* 0x0000000889897220 */ /* 0x000fe40000410000 */
[----:B----4-:R-:W-:-:S02]  /*dc20*/  FMUL.FTZ R142, R142, R3 ;  /* 0x000000038e8e7220 */ /* 0x010fc40000410000 */
        /* <DEDUP_REMOVED lines=31> */
[----:B------:R-:W-:Y:S01]  /*de20*/  IMAD.MOV.U32 R141, RZ, RZ, R13 ;  /* 0x000000ffff8d7224 */ /* 0x000fe200078e000d */
[----:B------:R-:W-:Y:S01]  /*de30*/  MOV R140, R14 ;  /* 0x0000000e008c7202 */ /* 0x000fe20000000f00 */
[----:B------:R-:W-:Y:S01]  /*de40*/  IMAD.MOV.U32 R11, RZ, RZ, R15 ;  /* 0x000000ffff0b7224 */ /* 0x000fe200078e000f */
[----:B------:R-:W-:Y:S01]  /*de50*/  MOV R10, R12 ;  /* 0x0000000c000a7202 */ /* 0x000fe20000000f00 */
[-C--:B------:R-:W-:Y:S01]  /*de60*/  FMUL.FTZ R38, R38, R3.reuse ;  /* 0x0000000326267220 */ /* 0x080fe20000410000 */
        /* <DEDUP_REMOVED lines=26> */
[----:B------:R-:W-:Y:S02]  /*e010*/  FMUL.FTZ R60, R60, R8 ;  /* 0x000000083c3c7220 */ /* 0x000fe40000410000 */
[----:B------:R-:W-:Y:S01]  /*e020*/  IMAD.MOV.U32 R39, RZ, RZ, R11 ;  /* 0x000000ffff277224 */ /* 0x000fe200078e000b */
[C---:B------:R-:W-:Y:S01]  /*e030*/  HMMA.16816.F32 R200, R4.reuse, R22, R40 ;  /* 0x0000001604c8723c */ /* 0x040fe20000001828 */
[----:B------:R-:W2:Y:S01]  /*e040*/  LDSM.16.MT88.4 R20, [R207+0x1a000] ;  /* 0x01a00000cf14783b */ /* 0x000ea20000004200 */
[----:B------:R-:W-:Y:S01]  /*e050*/  MOV R36, R10 ;  /* 0x0000000a00247202 */ /* 0x000fe20000000f00 */
[----:B------:R-:W-:Y:S01]  /*e060*/  IMAD.MOV.U32 R11, RZ, RZ, R195 ;  /* 0x000000ffff0b7224 */ /* 0x000fe200078e00c3 */
[----:B------:R-:W-:Y:S01]  /*e070*/  MOV R10, R194 ;  /* 0x000000c2000a7202 */ /* 0x000fe20000000f00 */
[----:B------:R-:W-:Y:S01]  /*e080*/  FMUL.FTZ R61, R61, R8 ;  /* 0x000000083d3d7220 */ /* 0x000fe20000410000 */
[----:B------:R-:W-:Y:S01]  /*e090*/  MOV R38, R140 ;  /* 0x0000008c00267202 */ /* 0x000fe20000000f00 */
[----:B------:R-:W-:Y:S01]  /*e0a0*/  IMAD.MOV.U32 R43, RZ, RZ, R193 ;  /* 0x000000ffff2b7224 */ /* 0x000fe200078e00c1 */
[----:B------:R-:W-:Y:S01]  /*e0b0*/  MOV R42, R192 ;  /* 0x000000c0002a7202 */ /* 0x000fe20000000f00 */
[----:B---3--:R-:W-:Y:S01]  /*e0c0*/  HMMA.16816.F32 R196, R4, R12, R44 ;  /* 0x0000000c04c4723c */ /* 0x008fe2000000182c */
[-C--:B------:R-:W-:Y:S01]  /*e0d0*/  FMUL.FTZ R62, R62, R3.reuse ;  /* 0x000000033e3e7220 */ /* 0x080fe20000410000 */
[----:B------:R-:W-:Y:S01]  /*e0e0*/  MOV R40, R190 ;  /* 0x000000be00287202 */ /* 0x000fe20000000f00 */
[----:B------:R-:W-:-:S02]  /*e0f0*/  FMUL.FTZ R63, R63, R3 ;  /* 0x000000033f3f7220 */ /* 0x000fc40000410000 */
[-C--:B------:R-:W-:Y:S02]  /*e100*/  FMUL.FTZ R64, R64, R8.reuse ;  /* 0x0000000840407220 */ /* 0x080fe40000410000 */
[-C--:B------:R-:W-:Y:S01]  /*e110*/  FMUL.FTZ R65, R65, R8.reuse ;  /* 0x0000000841417220 */ /* 0x080fe20000410000 */
[C---:B------:R-:W-:Y:S01]  /*e120*/  HMMA.16816.F32 R192, R4.reuse, R14, R48 ;  /* 0x0000000e04c0723c */ /* 0x040fe20000001830 */
[----:B------:R-:W3:Y:S01]  /*e130*/  LDSM.16.MT88.4 R12, [R205+0x1c000] ;  /* 0x01c00000cd0c783b */ /* 0x000ee20000004200 */
[-C--:B------:R-:W-:Y:S02]  /*e140*/  FMUL.FTZ R66, R66, R3.reuse ;  /* 0x0000000342427220 */ /* 0x080fe40000410000 */
[----:B------:R-:W-:Y:S02]  /*e150*/  FMUL.FTZ R67, R67, R3 ;  /* 0x0000000343437220 */ /* 0x000fe40000410000 */
[----:B------:R-:W-:Y:S01]  /*e160*/  IMAD.MOV.U32 R41, RZ, RZ, R191 ;  /* 0x000000ffff297224 */ /* 0x000fe200078e00bf */
[----:B------:R-:W-:Y:S01]  /*e170*/  MOV R51, R179 ;  /* 0x000000b300337202 */ /* 0x000fe20000000f00 */
[----:B-1----:R-:W-:Y:S01]  /*e180*/  HMMA.16816.F32 R188, R4, R16, R52 ;  /* 0x0000001004bc723c */ /* 0x002fe20000001834 */
[----:B------:R-:W-:Y:S01]  /*e190*/  FMUL.FTZ R68, R68, R8 ;  /* 0x0000000844447220 */ /* 0x000fe20000410000 */
[----:B------:R-:W-:Y:S01]  /*e1a0*/  MOV R49, R174 ;  /* 0x000000ae00317202 */ /* 0x000fe20000000f00 */
[----:B------:R-:W-:-:S02]  /*e1b0*/  FMUL.FTZ R69, R69, R8 ;  /* 0x0000000845457220 */ /* 0x000fc40000410000 */
[-C--:B------:R-:W-:Y:S02]  /*e1c0*/  FMUL.FTZ R70, R70, R3.reuse ;  /* 0x0000000346467220 */ /* 0x080fe40000410000 */
[----:B------:R-:W-:Y:S01]  /*e1d0*/  FMUL.FTZ R71, R71, R3 ;  /* 0x0000000347477220 */ /* 0x000fe20000410000 */
[----:B------:R-:W-:Y:S01]  /*e1e0*/  HMMA.16816.F32 R184, R4, R18, R56 ;  /* 0x0000001204b8723c */ /* 0x000fe20000001838 */
[-C--:B------:R-:W-:Y:S01]  /*e1f0*/  FMUL.FTZ R72, R72, R8.reuse ;  /* 0x0000000848487220 */ /* 0x080fe20000410000 */
[----:B------:R-:W-:Y:S01]  /*e200*/  MOV R54, R183 ;  /* 0x000000b700367202 */ /* 0x000fe20000000f00 */
[----:B------:R-:W-:Y:S01]  /*e210*/  FMUL.FTZ R73, R73, R8 ;  /* 0x0000000849497220 */ /* 0x000fe20000410000 */
[----:B------:R-:W-:Y:S01]  /*e220*/  LDSM.16.MT88.4 R16, [R206+0x1c000] ;  /* 0x01c00000ce10783b */ /* 0x000fe20000004200 */
[-C--:B------:R-:W-:Y:S02]  /*e230*/  FMUL.FTZ R74, R74, R3.reuse ;  /* 0x000000034a4a7220 */ /* 0x080fe40000410000 */
[----:B------:R-:W-:Y:S01]  /*e240*/  FMUL.FTZ R75, R75, R3 ;  /* 0x000000034b4b7220 */ /* 0x000fe20000410000 */
[----:B------:R-:W-:Y:S01]  /*e250*/  MOV R57, R182 ;  /* 0x000000b600397202 */ /* 0x000fe20000000f00 */
[----:B------:R-:W-:Y:S01]  /*e260*/  IMAD.MOV.U32 R55, RZ, RZ, R181 ;  /* 0x000000ffff377224 */ /* 0x000fe200078e00b5 */
[----:B------:R-:W-:Y:S01]  /*e270*/  MOV R58, R9 ;  /* 0x00000009003a7202 */ /* 0x000fe20000000f00 */
[----:B------:R-:W-:-:S02]  /*e280*/  IMAD.MOV.U32 R56, RZ, RZ, R180 ;  /* 0x000000ffff387224 */ /* 0x000fc400078e00b4 */
[C---:B--2---:R-:W-:Y:S01]  /*e290*/  HMMA.16816.F32 R180, R4.reuse, R20, R60 ;  /* 0x0000001404b4723c */ /* 0x044fe2000000183c */
[----:B------:R-:W-:Y:S02]  /*e2a0*/  IMAD.MOV.U32 R53, RZ, RZ, R177 ;  /* 0x000000ffff357224 */ /* 0x000fe400078e00b1 */
[----:B------:R-:W-:Y:S01]  /*e2b0*/  IMAD.MOV.U32 R52, RZ, RZ, R11 ;  /* 0x000000ffff347224 */ /* 0x000fe200078e000b */
[----:B------:R-:W-:Y:S01]  /*e2c0*/  MOV R11, R175 ;  /* 0x000000af000b7202 */ /* 0x000fe20000000f00 */
[----:B------:R-:W-:Y:S02]  /*e2d0*/  IMAD.MOV.U32 R37, RZ, RZ, R141 ;  /* 0x000000ffff257224 */ /* 0x000fe400078e008d */
[----:B------:R-:W-:Y:S01]  /*e2e0*/  MOV R62, R178 ;  /* 0x000000b2003e7202 */ /* 0x000fe20000000f00 */
[----:B------:R-:W-:Y:S02]  /*e2f0*/  IMAD.MOV.U32 R63, RZ, RZ, R176 ;  /* 0x000000ffff3f7224 */ /* 0x000fe400078e00b0 */
[----:B------:R-:W-:Y:S01]  /*e300*/  HMMA.16816.F32 R176, R4, R22, R64 ;  /* 0x0000001604b0723c */ /* 0x000fe20000001840 */
[----:B------:R-:W1:Y:S01]  /*e310*/  LDSM.16.MT88.4 R20, [R208+0x1c000] ;  /* 0x01c00000d014783b */ /* 0x000e620000004200 */
[----:B------:R-:W-:-:S02]  /*e320*/  IMAD.MOV.U32 R48, RZ, RZ, R173 ;  /* 0x000000ffff307224 */ /* 0x000fc400078e00ad */
[----:B------:R-:W-:Y:S02]  /*e330*/  IMAD.MOV.U32 R50, RZ, RZ, R172 ;  /* 0x000000ffff327224 */ /* 0x000fe400078e00ac */
[-C--:B------:R-:W-:Y:S01]  /*e340*/  FMUL.FTZ R156, R156, R8.reuse ;  /* 0x000000089c9c7220 */ /* 0x080fe20000410000 */
[----:B------:R-:W-:Y:S01]  /*e350*/  MOV R64, R43 ;  /* 0x0000002b00407202 */ /* 0x000fe20000000f00 */
[C---:B---3--:R-:W-:Y:S01]  /*e360*/  HMMA.16816.F32 R140, R4.reuse, R12, R68 ;  /* 0x0000000c048c723c */ /* 0x048fe20000001844 */
[----:B------:R-:W-:Y:S01]  /*e370*/  FMUL.FTZ R157, R157, R8 ;  /* 0x000000089d9d7220 */ /* 0x000fe20000410000 */
[----:B------:R-:W-:Y:S01]  /*e380*/  MOV R43, R39 ;  /* 0x00000027002b7202 */ /* 0x000fe20000000f00 */
[-C--:B------:R-:W-:Y:S01]  /*e390*/  FMUL.FTZ R158, R158, R3.reuse ;  /* 0x000000039e9e7220 */ /* 0x080fe20000410000 */
[----:B------:R-:W-:Y:S01]  /*e3a0*/  MOV R39, R28 ;  /* 0x0000001c00277202 */ /* 0x000fe20000000f00 */
[----:B------:R-:W-:Y:S02]  /*e3b0*/  FMUL.FTZ R159, R159, R3 ;  /* 0x000000039f9f7220 */ /* 0x000fe40000410000 */
[-C--:B------:R-:W-:Y:S01]  /*e3c0*/  FMUL.FTZ R84, R84, R8.reuse ;  /* 0x0000000854547220 */ /* 0x080fe20000410000 */
[----:B------:R-:W-:Y:S01]  /*e3d0*/  HMMA.16816.F32 R172, R4, R14, R72 ;  /* 0x0000000e04ac723c */ /* 0x000fe20000001848 */
[----:B------:R-:W2:Y:S01]  /*e3e0*/  LDSM.16.MT88.4 R12, [R207+0x1c000] ;  /* 0x01c00000cf0c783b */ /* 0x000ea20000004200 */
[----:B------:R-:W-:Y:S01]  /*e3f0*/  FMUL.FTZ R85, R85, R8 ;  /* 0x0000000855557220 */ /* 0x000fe20000410000 */
[----:B------:R-:W-:Y:S01]  /*e400*/  MOV R71, R57 ;  /* 0x0000003900477202 */ /* 0x000fe20000000f00 */
[----:B------:R-:W-:-:S02]  /*e410*/  FMUL.FTZ R86, R86, R3 ;  /* 0x0000000356567220 */ /* 0x000fc40000410000 */
[-C--:B------:R-:W-:Y:S01]  /*e420*/  FMUL.FTZ R87, R87, R3.reuse ;  /* 0x0000000357577220 */ /* 0x080fe20000410000 */
[----:B------:R-:W-:Y:S01]  /*e430*/  MOV R75, R48 ;  /* 0x00000030004b7202 */ /* 0x000fe20000000f00 */
[-C--:B------:R-:W-:Y:S01]  /*e440*/  FMUL.FTZ R88, R88, R8.reuse ;  /* 0x0000000858587220 */ /* 0x080fe20000410000 */
[----:B------:R-:W-:Y:S01]  /*e450*/  HMMA.16816.F32 R244, R4, R26, R156 ;  /* 0x0000001a04f4723c */ /* 0x000fe2000000189c */
[-C--:B------:R-:W-:Y:S02]  /*e460*/  FMUL.FTZ R89, R89, R8.reuse ;  /* 0x0000000859597220 */ /* 0x080fe40000410000 */
[-C--:B------:R-:W-:Y:S02]  /*e470*/  FMUL.FTZ R90, R90, R3.reuse ;  /* 0x000000035a5a7220 */ /* 0x080fe40000410000 */
[----:B------:R-:W-:Y:S02]  /*e480*/  FMUL.FTZ R91, R91, R3 ;  /* 0x000000035b5b7220 */ /* 0x000fe40000410000 */
        /* <DEDUP_REMOVED lines=26> */
[C---:B------:R-:W-:Y:S01]  /*e630*/  HMMA.16816.F32 R152, R4.reuse, R24, R152 ;  /* 0x000000180498723c */ /* 0x040fe20000001898 */
[----:B------:R-:W-:Y:S01]  /*e640*/  FFMA.FTZ R9, R32, c[0x0][0x23c], -R2 ;  /* 0x00008f0020097a23 */ /* 0x000fe20000010802 */
[----:B------:R-:W-:Y:S01]  /*e650*/  LDSM.16.MT88.4 R24, [R207+0x1e000] ;  /* 0x01e00000cf18783b */ /* 0x000fe20000004200 */
[----:B------:R-:W-:Y:S02]  /*e660*/  IMAD.MOV.U32 R59, RZ, RZ, R10 ;  /* 0x000000ffff3b7224 */ /* 0x000fe400078e000a */
[-C--:B------:R-:W-:Y:S01]  /*e670*/  FMUL.FTZ R108, R108, R8.reuse ;  /* 0x000000086c6c7220 */ /* 0x080fe20000410000 */
[----:B------:R3:W4:Y:S01]  /*e680*/  MUFU.EX2 R60, R9 ;  /* 0x00000009003c7308 */ /* 0x0007220000000800 */
[-C--:B------:R-:W-:Y:S01]  /*e690*/  FMUL.FTZ R109, R109, R8.reuse ;  /* 0x000000086d6d7220 */ /* 0x080fe20000410000 */
[C---:B------:R-:W-:Y:S01]  /*e6a0*/  HMMA.16816.F32 R164, R4.reuse, R16, R76 ;  /* 0x0000001004a4723c */ /* 0x040fe2000000184c */
[----:B------:R-:W-:Y:S01]  /*e6b0*/  FMUL.FTZ R110, R110, R3 ;  /* 0x000000036e6e7220 */ /* 0x000fe20000410000 */
[----:B------:R-:W-:Y:S01]  /*e6c0*/  MOV R66, R59 ;  /* 0x0000003b00427202 */ /* 0x000fe20000000f00 */
[----:B------:R-:W-:Y:S01]  /*e6d0*/  FMUL.FTZ R111, R111, R3 ;  /* 0x000000036f6f7220 */ /* 0x000fe20000410000 */
[----:B------:R-:W-:Y:S01]  /*e6e0*/  MOV R59, R41 ;  /* 0x00000029003b7202 */ /* 0x000fe20000000f00 */
[-C--:B------:R-:W-:Y:S01]  /*e6f0*/  FMUL.FTZ R112, R112, R8.reuse ;  /* 0x0000000870707220 */ /* 0x080fe20000410000 */
[----:B------:R-:W-:Y:S01]  /*e700*/  MOV R41, R37 ;  /* 0x0000002500297202 */ /* 0x000fe20000000f00 */
[----:B------:R-:W-:Y:S01]  /*e710*/  FMUL.FTZ R113, R113, R8 ;  /* 0x0000000871717220 */ /* 0x000fe20000410000 */
[----:B------:R-:W-:Y:S01]  /*e720*/  HMMA.16816.F32 R148, R4, R18, R80 ;  /* 0x000000120494723c */ /* 0x000fe20000001850 */
[----:B------:R-:W5:Y:S01]  /*e730*/  LDSM.16.MT88.4 R16, [R205+0x1e000] ;  /* 0x01e00000cd10783b */ /* 0x000f620000004200 */
[-C--:B------:R-:W-:Y:S01]  /*e740*/  FMUL.FTZ R114, R114, R3.reuse ;  /* 0x0000000372727220 */ /* 0x080fe20000410000 */
[----:B------:R-:W-:Y:S01]  /*e750*/  MOV R37, R30 ;  /* 0x0000001e00257202 */ /* 0x000fe20000000f00 */
[----:B------:R-:W-:-:S02]  /*e760*/  FMUL.FTZ R115, R115, R3 ;  /* 0x0000000373737220 */ /* 0x000fc40000410000 */
[----:B---3--:R-:W-:Y:S02]  /*e770*/  FFMA.FTZ R9, R33, c[0x0][0x23c], -R2 ;  /* 0x00008f0021097a23 */ /* 0x008fe40000010802 */
[-C--:B------:R-:W-:Y:S01]  /*e780*/  FMUL.FTZ R116, R116, R8.reuse ;  /* 0x0000000874747220 */ /* 0x080fe20000410000 */
[C---:B-1----:R-:W-:Y:S01]  /*e790*/  HMMA.16816.F32 R108, R4.reuse, R20, R108 ;  /* 0x00000014046c723c */ /* 0x042fe2000000186c */
[-C--:B------:R-:W-:Y:S01]  /*e7a0*/  FMUL.FTZ R117, R117, R8.reuse ;  /* 0x0000000875757220 */ /* 0x080fe20000410000 */
[----:B------:R1:W3:Y:S01]  /*e7b0*/  MUFU.EX2 R74, R9 ;  /* 0x00000009004a7308 */ /* 0x0002e20000000800 */
        /* <DEDUP_REMOVED lines=8> */
[----:B------:R-:W-:Y:S01]  /*e840*/  IMAD.MOV.U32 R67, RZ, RZ, R58 ;  /* 0x000000ffff437224 */ /* 0x000fe200078e003a */
[C---:B--2---:R-:W-:Y:S01]  /*e850*/  HMMA.16816.F32 R44, R4.reuse, R12, R116 ;  /* 0x0000000c042c723c */ /* 0x044fe20000001874 */
[----:B------:R-:W-:Y:S02]  /*e860*/  IMAD.MOV.U32 R65, RZ, RZ, R40 ;  /* 0x000000ffff417224 */ /* 0x000fe400078e0028 */
[----:B-1----:R-:W-:Y:S01]  /*e870*/  FFMA.FTZ R9, R35, c[0x0][0x23c], -R2 ;  /* 0x00008f0023097a23 */ /* 0x002fe20000010802 */
[----:B------:R-:W-:Y:S01]  /*e880*/  MOV R35, R67 ;  /* 0x0000004300237202 */ /* 0x000fe20000000f00 */
[----:B------:R-:W-:Y:S01]  /*e890*/  IMAD.MOV.U32 R58, RZ, RZ, R42 ;  /* 0x000000ffff3a7224 */ /* 0x000fe200078e002a */
[----:B------:R-:W-:Y:S01]  /*e8a0*/  MOV R33, R65 ;  /* 0x0000004100217202 */ /* 0x000fe20000000f00 */
[----:B------:R-:W-:Y:S01]  /*e8b0*/  IMAD.MOV.U32 R40, RZ, RZ, R36 ;  /* 0x000000ffff287224 */ /* 0x000fe200078e0024 */
[----:B------:R1:W-:Y:S01]  /*e8c0*/  MUFU.EX2 R57, R9 ;  /* 0x0000000900397308 */ /* 0x0003e20000000800 */
[----:B------:R-:W-:Y:S01]  /*e8d0*/  IMAD.MOV.U32 R42, RZ, RZ, R38 ;  /* 0x000000ffff2a7224 */ /* 0x000fe200078e0026 */
[----:B------:R-:W-:Y:S01]  /*e8e0*/  HMMA.16816.F32 R120, R4, R14, R120 ;  /* 0x0000000e0478723c */ /* 0x000fe20000001878 */
[----:B------:R-:W-:Y:S01]  /*e8f0*/  IMAD.MOV.U32 R36, RZ, RZ, R31 ;  /* 0x000000ffff247224 */ /* 0x000fe200078e001f */
[----:B------:R-:W-:Y:S01]  /*e900*/  LDSM.16.MT88.4 R12, [R207+0x18800] ;  /* 0x01880000cf0c783b */ /* 0x000fe20000004200 */
[----:B------:R-:W-:Y:S01]  /*e910*/  IMAD.MOV.U32 R38, RZ, RZ, R29 ;  /* 0x000000ffff267224 */ /* 0x000fe200078e001d */
[----:B------:R-:W-:Y:S01]  /*e920*/  MOV R65, R50 ;  /* 0x0000003200417202 */ /* 0x000fe20000000f00 */
[----:B------:R-:W-:Y:S01]  /*e930*/  FFMA.FTZ R10, R34, c[0x0][0x23c], -R2 ;  /* 0x00008f00220a7a23 */ /* 0x000fe20000010802 */
[----:B------:R-:W2:Y:S01]  /*e940*/  LDSM.16.MT88.4 R28, [R208+0x18800] ;  /* 0x01880000d01c783b */ /* 0x000ea20000004200 */
[----:B------:R-:W-:-:S02]  /*e950*/  IMAD.MOV.U32 R61, RZ, RZ, R56 ;  /* 0x000000ffff3d7224 */ /* 0x000fc400078e0038 */
[----:B------:R3:W2:Y:S01]  /*e960*/  MUFU.EX2 R73, R10 ;  /* 0x0000000a00497308 */ /* 0x0006a20000000800 */
[-C--:B------:R-:W-:Y:S02]  /*e970*/  FMUL.FTZ R100, R100, R8.reuse ;  /* 0x0000000864647220 */ /* 0x080fe40000410000 */
[----:B------:R-:W-:Y:S02]  /*e980*/  FMUL.FTZ R101, R101, R8 ;  /* 0x0000000865657220 */ /* 0x000fe40000410000 */
[----:B-1----:R-:W-:Y:S01]  /*e990*/  FFMA.FTZ R9, R135, c[0x0][0x23c], -R0 ;  /* 0x00008f0087097a23 */ /* 0x002fe20000010800 */
[----:B------:R-:W-:Y:S01]  /*e9a0*/  MOV R135, R171 ;  /* 0x000000ab00877202 */ /* 0x000fe20000000f00 */
[-C--:B------:R-:W-:Y:S02]  /*e9b0*/  FMUL.FTZ R102, R102, R3.reuse ;  /* 0x0000000366667220 */ /* 0x080fe40000410000 */
[----:B------:R1:W-:Y:S01]  /*e9c0*/  MUFU.EX2 R72, R9 ;  /* 0x0000000900487308 */ /* 0x0003e20000000800 */
[----:B------:R-:W-:-:S02]  /*e9d0*/  FMUL.FTZ R103, R103, R3 ;  /* 0x0000000367677220 */ /* 0x000fc40000410000 */
[-C--:B------:R-:W-:Y:S02]  /*e9e0*/  FMUL.FTZ R104, R104, R8.reuse ;  /* 0x0000000868687220 */ /* 0x080fe40000410000 */
[----:B------:R-:W-:Y:S02]  /*e9f0*/  FMUL.FTZ R105, R105, R8 ;  /* 0x0000000869697220 */ /* 0x000fe40000410000 */
[----:B---3--:R-:W-:Y:S01]  /*ea00*/  FFMA.FTZ R10, R134, c[0x0][0x23c], -R0 ;  /* 0x00008f00860a7a23 */ /* 0x008fe20000010800 */
[----:B----4-:R-:W-:Y:S01]  /*ea10*/  MOV R134, R60 ;  /* 0x0000003c00867202 */ /* 0x010fe20000000f00 */
[-C--:B------:R-:W-:Y:S01]  /*ea20*/  FMUL.FTZ R106, R106, R3.reuse ;  /* 0x000000036a6a7220 */ /* 0x080fe20000410000 */
[----:B-----5:R-:W-:Y:S01]  /*ea30*/  HMMA.16816.F32 R100, R4, R16, R100 ;  /* 0x000000100464723c */ /* 0x020fe20000001864 */
[----:B------:R-:W-:Y:S02]  /*ea40*/  FMUL.FTZ R107, R107, R3 ;  /* 0x000000036b6b7220 */ /* 0x000fe40000410000 */
[----:B------:R-:W3:Y:S01]  /*ea50*/  MUFU.EX2 R10, R10 ;  /* 0x0000000a000a7308 */ /* 0x000ee20000000800 */
[----:B------:R-:W-:-:S02]  /*ea60*/  FMUL.FTZ R124, R124, R8 ;  /* 0x000000087c7c7220 */ /* 0x000fc40000410000 */
[----:B-1----:R-:W-:Y:S02]  /*ea70*/  FFMA.FTZ R9, R169, c[0x0][0x23c], -R0 ;  /* 0x00008f00a9097a23 */ /* 0x002fe40000010800 */
[-C--:B------:R-:W-:Y:S01]  /*ea80*/  FMUL.FTZ R125, R125, R8.reuse ;  /* 0x000000087d7d7220 */ /* 0x080fe20000410000 */
[----:B------:R-:W-:Y:S01]  /*ea90*/  HMMA.16816.F32 R104, R4, R18, R104 ;  /* 0x000000120468723c */ /* 0x000fe20000001868 */
[-C--:B------:R-:W-:Y:S01]  /*eaa0*/  FMUL.FTZ R126, R126, R3.reuse ;  /* 0x000000037e7e7220 */ /* 0x080fe20000410000 */
[----:B------:R1:W-:Y:S01]  /*eab0*/  MUFU.EX2 R56, R9 ;  /* 0x0000000900387308 */ /* 0x0003e20000000800 */
[----:B------:R-:W-:Y:S01]  /*eac0*/  FMUL.FTZ R127, R127, R3 ;  /* 0x000000037f7f7220 */ /* 0x000fe20000410000 */
[----:B------:R-:W-:Y:S01]  /*ead0*/  LDSM.16.MT88.4 R16, [R206+0x18800] ;  /* 0x01880000ce10783b */ /* 0x000fe20000004200 */
[-C--:B------:R-:W-:Y:S02]  /*eae0*/  FMUL.FTZ R128, R128, R8.reuse ;  /* 0x0000000880807220 */ /* 0x080fe40000410000 */
[----:B------:R-:W-:-:S02]  /*eaf0*/  FMUL.FTZ R129, R129, R8 ;  /* 0x0000000881817220 */ /* 0x000fc40000410000 */
[-C--:B------:R-:W-:Y:S01]  /*eb00*/  FMUL.FTZ R130, R130, R3.reuse ;  /* 0x0000000382827220 */ /* 0x080fe20000410000 */
[C---:B------:R-:W-:Y:S01]  /*eb10*/  HMMA.16816.F32 R124, R4.reuse, R24, R124 ;  /* 0x00000018047c723c */ /* 0x040fe2000000187c */
[----:B------:R-:W-:Y:S02]  /*eb20*/  FMUL.FTZ R131, R131, R3 ;  /* 0x0000000383837220 */ /* 0x000fe40000410000 */
[----:B------:R-:W-:Y:S02]  /*eb30*/  IMAD.MOV.U32 R32, RZ, RZ, R64 ;  /* 0x000000ffff207224 */ /* 0x000fe400078e0040 */
[----:B------:R-:W-:Y:S02]  /*eb40*/  IMAD.MOV.U32 R34, RZ, RZ, R66 ;  /* 0x000000ffff227224 */ /* 0x000fe400078e0042 */
[----:B------:R-:W-:Y:S01]  /*eb50*/  IMAD.MOV.U32 R64, RZ, RZ, R49 ;  /* 0x000000ffff407224 */ /* 0x000fe200078e0031 */
[----:B------:R-:W-:Y:S01]  /*eb60*/  HMMA.16816.F32 R128, R4, R26, R128 ;  /* 0x0000001a0480723c */ /* 0x000fe20000001880 */
[----:B-1----:R-:W-:Y:S01]  /*eb70*/  FFMA.FTZ R9, R168, c[0x0][0x23c], -R0 ;  /* 0x00008f00a8097a23 */ /* 0x002fe20000010800 */
[----:B------:R-:W1:Y:S01]  /*eb80*/  LDSM.16.MT88.4 R24, [R205+0x1a800] ;  /* 0x01a80000cd18783b */ /* 0x000e620000004200 */
[----:B------:R-:W-:-:S02]  /*eb90*/  IMAD.MOV.U32 R66, RZ, RZ, R51 ;  /* 0x000000ffff427224 */ /* 0x000fc400078e0033 */
[----:B------:R-:W4:Y:S01]  /*eba0*/  MUFU.EX2 R60, R9 ;  /* 0x00000009003c7308 */ /* 0x000f220000000800 */
[----:B------:R-:W-:Y:S01]  /*ebb0*/  IMAD.MOV.U32 R67, RZ, RZ, R52 ;  /* 0x000000ffff437224 */ /* 0x000fe200078e0034 */
[----:B------:R-:W-:Y:S02]  /*ebc0*/  F2FP.PACK_AB R4, R74, R134 ;  /* 0x000000864a04723e */ /* 0x000fe400000000ff */
[----:B--2---:R-:W-:Y:S02]  /*ebd0*/  F2FP.PACK_AB R6, R57, R73 ;  /* 0x000000493906723e */ /* 0x004fe400000000ff */
[----:B---3--:R-:W-:Y:S02]  /*ebe0*/  F2FP.PACK_AB R5, R72, R10 ;  /* 0x0000000a4805723e */ /* 0x008fe400000000ff */
[----:B----4-:R-:W-:Y:S01]  /*ebf0*/  F2FP.PACK_AB R7, R60, R56 ;  /* 0x000000383c07723e */ /* 0x010fe200000000ff */
[----:B------:R-:W-:-:S06]  /*ec00*/  FFMA.FTZ R9, R250, c[0x0][0x23c], -R2 ;  /* 0x00008f00fa097a23 */ /* 0x000fcc0000010802 */
[C---:B------:R-:W-:Y:S08]  /*ec10*/  HMMA.16816.F32 R136, R4.reuse, R20, R136 ;  /* 0x000000140488723c */ /* 0x040ff00000001888 */
[C---:B------:R-:W-:Y:S01]  /*ec20*/  HMMA.16816.F32 R36, R4.reuse, R22, R36 ;  /* 0x000000160424723c */ /* 0x040fe20000001824 */
[----:B------:R-:W2:Y:S07]  /*ec30*/  LDSM.16.MT88.4 R20, [R206+0x1a800] ;  /* 0x01a80000ce14783b */ /* 0x000eae0000004200 */
[C---:B------:R-:W-:Y:S07]  /*ec40*/  HMMA.16816.F32 R48, R4.reuse, R30, R244 ;  /* 0x0000001e0430723c */ /* 0x040fee00000018f4 */
[----:B------:R-:W-:Y:S01]  /*ec50*/  IMAD.MOV.U32 R246, RZ, RZ, R53 ;  /* 0x000000fffff67224 */ /* 0x000fe200078e0035 */
[----:B------:R-:W-:Y:S01]  /*ec60*/  MOV R245, R54 ;  /* 0x0000003600f57202 */ /* 0x000fe20000000f00 */
[----:B------:R-:W-:Y:S01]  /*ec70*/  IMAD.MOV.U32 R244, RZ, RZ, R55 ;  /* 0x000000fffff47224 */ /* 0x000fe200078e0037 */
[----:B------:R-:W-:Y:S01]  /*ec80*/  HMMA.16816.F32 R160, R4, R12, R160 ;  /* 0x0000000c04a0723c */ /* 0x000fe200000018a0 */
[----:B------:R-:W-:Y:S01]  /*ec90*/  MOV R247, R10 ;  /* 0x0000000a00f77202 */ /* 0x000fe20000000f00 */
[----:B------:R-:W-:-:S06]  /*eca0*/  IMAD.MOV.U32 R10, RZ, RZ, R61 ;  /* 0x000000ffff0a7224 */ /* 0x000fcc00078e003d */
[C---:B------:R-:W-:Y:S01]  /*ecb0*/  HMMA.16816.F32 R52, R4.reuse, R14, R240 ;  /* 0x0000000e0434723c */ /* 0x040fe200000018f0 */
[----:B------:R-:W3:Y:S06]  /*ecc0*/  LDSM.16.MT88.4 R12, [R207+0x1a800] ;  /* 0x01a80000cf0c783b */ /* 0x000eec0000004200 */
[----:B------:R-:W-:Y:S01]  /*ecd0*/  MOV R243, R71 ;  /* 0x0000004700f37202 */ /* 0x000fe20000000f00 */
[----:B------:R-:W-:Y:S01]  /*ece0*/  IMAD.MOV.U32 R241, RZ, RZ, R63 ;  /* 0x000000fffff17224 */ /* 0x000fe200078e003f */
[----:B-1----:R-:W-:Y:S01]  /*ecf0*/  HMMA.16816.F32 R68, R4, R26, R200 ;  /* 0x0000001a0444723c */ /* 0x002fe200000018c8 */
[----:B------:R-:W-:-:S02]  /*ed00*/  MOV R242, R62 ;  /* 0x0000003e00f27202 */ /* 0x000fc40000000f00 */
[----:B------:R-:W-:-:S04]  /*ed10*/  MOV R240, R60 ;  /* 0x0000003c00f07202 */ /* 0x000fc80000000f00 */
[----:B------:R-:W-:Y:S01]  /*ed20*/  IMAD.MOV.U32 R203, RZ, RZ, R57 ;  /* 0x000000ffffcb7224 */ /* 0x000fe200078e0039 */
[----:B------:R-:W-:Y:S01]  /*ed30*/  MOV R202, R58 ;  /* 0x0000003a00ca7202 */ /* 0x000fe20000000f00 */
[----:B------:R-:W-:Y:S01]  /*ed40*/  IMAD.MOV.U32 R201, RZ, RZ, R59 ;  /* 0x000000ffffc97224 */ /* 0x000fe200078e003b */
[----:B------:R-:W-:Y:S01]  /*ed50*/  MOV R200, R56 ;  /* 0x0000003800c87202 */ /* 0x000fe20000000f00 */
[C---:B------:R-:W-:Y:S01]  /*ed60*/  HMMA.16816.F32 R60, R4.reuse, R24, R236 ;  /* 0x00000018043c723c */ /* 0x040fe200000018ec */
[----:B------:R-:W1:Y:S06]  /*ed70*/  LDSM.16.MT88.4 R24, [R206+0x1c800] ;  /* 0x01c80000ce18783b */ /* 0x000e6c0000004200 */
[----:B------:R-:W-:Y:S01]  /*ed80*/  IMAD.MOV.U32 R237, RZ, RZ, R64 ;  /* 0x000000ffffed7224 */ /* 0x000fe200078e0040 */
[----:B--2---:R-:W-:Y:S01]  /*ed90*/  HMMA.16816.F32 R56, R4, R20, R196 ;  /* 0x000000140438723c */ /* 0x004fe200000018c4 */
[----:B------:R-:W-:Y:S01]  /*eda0*/  MOV R238, R65 ;  /* 0x0000004100ee7202 */ /* 0x000fe20000000f00 */
[----:B------:R-:W-:Y:S01]  /*edb0*/  IMAD.MOV.U32 R239, RZ, RZ, R66 ;  /* 0x000000ffffef7224 */ /* 0x000fe200078e0042 */
[----:B------:R-:W-:-:S04]  /*edc0*/  MOV R236, R75 ;  /* 0x0000004b00ec7202 */ /* 0x000fc80000000f00 */
[----:B------:R-:W-:Y:S01]  /*edd0*/  MOV R196, R67 ;  /* 0x0000004300c47202 */ /* 0x000fe20000000f00 */
[----:B------:R-:W-:Y:S01]  /*ede0*/  HMMA.16816.F32 R144, R4, R16, R144 ;  /* 0x000000100490723c */ /* 0x000fe20000001890 */
[----:B------:R-:W-:Y:S01]  /*edf0*/  IMAD.MOV.U32 R199, RZ, RZ, R73 ;  /* 0x000000ffffc77224 */ /* 0x000fe200078e0049 */
[----:B------:R-:W-:Y:S01]  /*ee00*/  MOV R198, R72 ;  /* 0x0000004800c67202 */ /* 0x000fe20000000f00 */
[----:B------:R-:W-:-:S05]  /*ee10*/  IMAD.MOV.U32 R197, RZ, RZ, R74 ;  /* 0x000000ffffc57224 */ /* 0x000fca00078e004a */
[C---:B------:R-:W-:Y:S01]  /*ee20*/  HMMA.16816.F32 R64, R4.reuse, R22, R192 ;  /* 0x000000160440723c */ /* 0x040fe200000018c0 */
[----:B------:R-:W2:Y:S06]  /*ee30*/  LDSM.16.MT88.4 R20, [R208+0x1c800] ;  /* 0x01c80000d014783b */ /* 0x000eac0000004200 */
[----:B------:R-:W-:Y:S01]  /*ee40*/  IMAD.MOV.U32 R195, RZ, RZ, R252 ;  /* 0x000000ffffc37224 */ /* 0x000fe200078e00fc */
[C---:B---3--:R-:W-:Y:S01]  /*ee50*/  HMMA.16816.F32 R76, R4.reuse, R12, R180 ;  /* 0x0000000c044c723c */ /* 0x048fe200000018b4 */
[----:B------:R3:W-:Y:S01]  /*ee60*/  MUFU.EX2 R183, R9 ;  /* 0x0000000900b77308 */ /* 0x0007e20000000800 */
[----:B------:R-:W-:Y:S01]  /*ee70*/  IMAD.MOV.U32 R194, RZ, RZ, R170 ;  /* 0x000000ffffc27224 */ /* 0x000fe200078e00aa */
[----:B------:R-:W-:Y:S01]  /*ee80*/  MOV R193, R197 ;  /* 0x000000c500c17202 */ /* 0x000fe20000000f00 */
[----:B------:R-:W-:Y:S01]  /*ee90*/  IMAD.MOV.U32 R192, RZ, RZ, R196 ;  /* 0x000000ffffc07224 */ /* 0x000fe200078e00c4 */
[----:B------:R-:W-:Y:S01]  /*eea0*/  MOV R197, R201 ;  /* 0x000000c900c57202 */ /* 0x000fe20000000f00 */
[----:B------:R-:W-:Y:S01]  /*eeb0*/  IMAD.MOV.U32 R196, RZ, RZ, R200 ;  /* 0x000000ffffc47224 */ /* 0x000fe200078e00c8 */
[----:B------:R-:W-:Y:S01]  /*eec0*/  MOV R201, R241 ;  /* 0x000000f100c97202 */ /* 0x000fe20000000f00 */
[C---:B------:R-:W-:Y:S01]  /*eed0*/  HMMA.16816.F32 R84, R4.reuse, R14, R176 ;  /* 0x0000000e0454723c */ /* 0x040fe200000018b0 */
[----:B------:R-:W4:Y:S01]  /*eee0*/  LDSM.16.MT88.4 R12, [R207+0x1c800] ;  /* 0x01c80000cf0c783b */ /* 0x000f220000004200 */
[----:B------:R-:W-:Y:S01]  /*eef0*/  IMAD.MOV.U32 R200, RZ, RZ, R240 ;  /* 0x000000ffffc87224 */ /* 0x000fe200078e00f0 */
[----:B------:R-:W-:Y:S01]  /*ef00*/  MOV R241, R245 ;  /* 0x000000f500f17202 */ /* 0x000fe20000000f00 */
[----:B------:R-:W-:Y:S01]  /*ef10*/  IMAD.MOV.U32 R240, RZ, RZ, R244 ;  /* 0x000000fffff07224 */ /* 0x000fe200078e00f4 */
[----:B------:R-:W-:Y:S01]  /*ef20*/  MOV R245, R35 ;  /* 0x0000002300f57202 */ /* 0x000fe20000000f00 */
[----:B------:R-:W-:Y:S01]  /*ef30*/  IMAD.MOV.U32 R244, RZ, RZ, R134 ;  /* 0x000000fffff47224 */ /* 0x000fe200078e0086 */
[----:B------:R-:W-:Y:S01]  /*ef40*/  MOV R178, R241 ;  /* 0x000000f100b27202 */ /* 0x000fe20000000f00 */
[----:B------:R-:W-:Y:S01]  /*ef50*/  HMMA.16816.F32 R40, R4, R18, R40 ;  /* 0x000000120428723c */ /* 0x000fe20000001828 */
[----:B------:R-:W5:Y:S01]  /*ef60*/  LDSM.16.MT88.4 R16, [R208+0x1a800] ;  /* 0x01a80000d010783b */ /* 0x000f620000004200 */
[----:B---3--:R-:W-:-:S02]  /*ef70*/  FFMA.FTZ R9, R251, c[0x0][0x23c], -R2 ;  /* 0x00008f00fb097a23 */ /* 0x008fc40000010802 */
[----:B------:R-:W-:Y:S02]  /*ef80*/  IMAD.MOV.U32 R134, RZ, RZ, R32 ;  /* 0x000000ffff867224 */ /* 0x000fe400078e0020 */
[----:B------:R3:W2:Y:S01]  /*ef90*/  MUFU.EX2 R252, R9 ;  /* 0x0000000900fc7308 */ /* 0x0006a20000000800 */
[----:B------:R-:W-:Y:S01]  /*efa0*/  IMAD.MOV.U32 R182, RZ, RZ, R201 ;  /* 0x000000ffffb67224 */ /* 0x000fe200078e00c9 */
[----:B------:R-:W-:Y:S01]  /*efb0*/  HMMA.16816.F32 R152, R4, R28, R152 ;  /* 0x0000001c0498723c */ /* 0x000fe20000001898 */
[----:B------:R-:W5:Y:S01]  /*efc0*/  LDSM.16.MT88.4 R28, [R205+0x1c800] ;  /* 0x01c80000cd1c783b */ /* 0x000f620000004200 */
[----:B------:R-:W-:-:S06]  /*efd0*/  IMAD.MOV.U32 R179, RZ, RZ, R240 ;  /* 0x000000ffffb37224 */ /* 0x000fcc00078e00f0 */
[----:B-1----:R-:W-:Y:S01]  /*efe0*/  HMMA.16816.F32 R164, R4, R24, R164 ;  /* 0x0000001804a4723c */ /* 0x002fe200000018a4 */
[----:B---3--:R-:W-:-:S07]  /*eff0*/  FFMA.FTZ R9, R248, c[0x0][0x23c], -R2 ;  /* 0x00008f00f8097a23 */ /* 0x008fce0000010802 */
[C---:B--2---:R-:W-:Y:S01]  /*f000*/  HMMA.16816.F32 R116, R4.reuse, R22, R88 ;  /* 0x000000160474723c */ /* 0x044fe20000001858 */
[----:B------:R1:W-:Y:S07]  /*f010*/  MUFU.EX2 R250, R9 ;  /* 0x0000000900fa7308 */ /* 0x0003ee0000000800 */
[C---:B------:R-:W-:Y:S01]  /*f020*/  HMMA.16816.F32 R148, R4.reuse, R26, R148 ;  /* 0x0000001a0494723c */ /* 0x040fe20000001894 */
[----:B------:R-:W-:Y:S07]  /*f030*/  LDSM.16.MT88.4 R24, [R206+0x1e800] ;  /* 0x01e80000ce18783b */ /* 0x000fee0000004200 */
[----:B----4-:R-:W-:Y:S01]  /*f040*/  HMMA.16816.F32 R88, R4, R12, R92 ;  /* 0x0000000c0458723c */ /* 0x010fe2000000185c */
[----:B-1----:R-:W-:-:S04]  /*f050*/  FFMA.FTZ R9, R249, c[0x0][0x23c], -R2 ;  /* 0x00008f00f9097a23 */ /* 0x002fc80000010802 */
[----:B------:R1:W2:Y:S02]  /*f060*/  MUFU.EX2 R251, R9 ;  /* 0x0000000900fb7308 */ /* 0x0002a40000000800 */
[----:B------:R-:W-:Y:S01]  /*f070*/  MOV R95, R134 ;  /* 0x00000086005f7202 */ /* 0x000fe20000000f00 */
[C---:B------:R-:W-:Y:S01]  /*f080*/  HMMA.16816.F32 R96, R4.reuse, R14, R96 ;  /* 0x0000000e0460723c */ /* 0x040fe20000001860 */
[----:B------:R-:W3:Y:S07]  /*f090*/  LDSM.16.MT88.4 R12, [R207+0x1e800] ;  /* 0x01e80000cf0c783b */ /* 0x000eee0000004200 */
[----:B-----5:R-:W-:Y:S01]  /*f0a0*/  HMMA.16816.F32 R72, R4, R16, R188 ;  /* 0x000000100448723c */ /* 0x020fe200000018bc */
[----:B-1----:R-:W-:-:S06]  /*f0b0*/  FFMA.FTZ R9, R194, c[0x0][0x23c], -R0 ;  /* 0x00008f00c2097a23 */ /* 0x002fcc0000010800 */
[----:B------:R-:W-:Y:S01]  /*f0c0*/  MOV R191, R195 ;  /* 0x000000c300bf7202 */ /* 0x000fe20000000f00 */
[C---:B------:R-:W-:Y:S01]  /*f0d0*/  HMMA.16816.F32 R80, R4.reuse, R18, R184 ;  /* 0x000000120450723c */ /* 0x040fe200000018b8 */
[----:B------:R-:W1:Y:S01]  /*f0e0*/  LDSM.16.MT88.4 R16, [R205+0x1e800] ;  /* 0x01e80000cd10783b */ /* 0x000e620000004200 */
[----:B------:R4:W-:Y:S01]  /*f0f0*/  MUFU.EX2 R249, R9 ;  /* 0x0000000900f97308 */ /* 0x0009e20000000800 */
[----:B------:R-:W-:Y:S01]  /*f100*/  IMAD.MOV.U32 R194, RZ, RZ, R198 ;  /* 0x000000ffffc27224 */ /* 0x000fe200078e00c6 */
[----:B------:R-:W-:Y:S01]  /*f110*/  MOV R195, R199 ;  /* 0x000000c700c37202 */ /* 0x000fe20000000f00 */
[----:B------:R-:W-:Y:S01]  /*f120*/  IMAD.MOV.U32 R198, RZ, RZ, R202 ;  /* 0x000000ffffc67224 */ /* 0x000fe200078e00ca */
[----:B------:R-:W-:Y:S01]  /*f130*/  MOV R199, R203 ;  /* 0x000000cb00c77202 */ /* 0x000fe20000000f00 */
[----:B------:R-:W-:Y:S01]  /*f140*/  IMAD.MOV.U32 R202, RZ, RZ, R242 ;  /* 0x000000ffffca7224 */ /* 0x000fe200078e00f2 */
[C---:B------:R-:W-:Y:S01]  /*f150*/  HMMA.16816.F32 R156, R4.reuse, R20, R156 ;  /* 0x00000014049c723c */ /* 0x040fe2000000189c */
        /* <DEDUP_REMOVED lines=8> */
[----:B------:R-:W-:Y:S01]  /*f1e0*/  LDSM.16.MT88.4 R32, [R205+0x19000] ;  /* 0x01900000cd20783b */ /* 0x000fe20000004200 */
[----:B----4-:R-:W-:Y:S01]  /*f1f0*/  FFMA.FTZ R9, R191, c[0x0][0x23c], -R0 ;  /* 0x00008f00bf097a23 */ /* 0x010fe20000010800 */
[----:B------:R-:W-:Y:S01]  /*f200*/  MOV R188, R196 ;  /* 0x000000c400bc7202 */ /* 0x000fe20000000f00 */
[----:B------:R-:W-:Y:S01]  /*f210*/  IMAD.MOV.U32 R189, RZ, RZ, R195 ;  /* 0x000000ffffbd7224 */ /* 0x000fe200078e00c3 */
[----:B------:R-:W-:Y:S01]  /*f220*/  MOV R187, R197 ;  /* 0x000000c500bb7202 */ /* 0x000fe20000000f00 */
[----:B------:R4:W1:Y:S01]  /*f230*/  MUFU.EX2 R248, R9 ;  /* 0x0000000900f87308 */ /* 0x0008620000000800 */
[----:B------:R-:W-:Y:S01]  /*f240*/  MOV R185, R199 ;  /* 0x000000c700b97202 */ /* 0x000fe20000000f00 */
[----:B------:R-:W-:Y:S01]  /*f250*/  HMMA.16816.F32 R168, R4, R30, R172 ;  /* 0x0000001e04a8723c */ /* 0x000fe200000018ac */
[----:B------:R-:W-:Y:S01]  /*f260*/  LDSM.16.MT88.4 R28, [R205+0x1b000] ;  /* 0x01b00000cd1c783b */ /* 0x000fe20000004200 */
[----:B------:R-:W-:Y:S01]  /*f270*/  MOV R191, R193 ;  /* 0x000000c100bf7202 */ /* 0x000fe20000000f00 */
[----:B------:R-:W-:Y:S01]  /*f280*/  IMAD.MOV.U32 R176, RZ, RZ, R243 ;  /* 0x000000ffffb07224 */ /* 0x000fe200078e00f3 */
[----:B------:R-:W-:-:S02]  /*f290*/  MOV R190, R194 ;  /* 0x000000c200be7202 */ /* 0x000fc40000000f00 */
[----:B------:R-:W-:Y:S01]  /*f2a0*/  MOV R184, R200 ;  /* 0x000000c800b87202 */ /* 0x000fe20000000f00 */
[----:B------:R-:W-:Y:S01]  /*f2b0*/  IMAD.MOV.U32 R173, RZ, RZ, R246 ;  /* 0x000000ffffad7224 */ /* 0x000fe200078e00f6 */
[C---:B---3--:R-:W-:Y:S01]  /*f2c0*/  HMMA.16816.F32 R124, R4.reuse, R12, R124 ;  /* 0x0000000c047c723c */ /* 0x048fe2000000187c */
[----:B------:R-:W-:Y:S02]  /*f2d0*/  MOV R175, R244 ;  /* 0x000000f400af7202 */ /* 0x000fe40000000f00 */
[----:B------:R-:W-:Y:S02]  /*f2e0*/  MOV R174, R245 ;  /* 0x000000f500ae7202 */ /* 0x000fe40000000f00 */
[----:B------:R-:W-:Y:S01]  /*f2f0*/  MOV R172, R247 ;  /* 0x000000f700ac7202 */ /* 0x000fe20000000f00 */
[----:B----4-:R-:W-:Y:S01]  /*f300*/  FFMA.FTZ R9, R135, c[0x0][0x23c], -R0 ;  /* 0x00008f0087097a23 */ /* 0x010fe20000010800 */
[----:B------:R-:W-:Y:S01]  /*f310*/  MOV R181, R202 ;  /* 0x000000ca00b57202 */ /* 0x000fe20000000f00 */
[----:B------:R-:W-:Y:S01]  /*f320*/  HMMA.16816.F32 R128, R4, R14, R128 ;  /* 0x0000000e0480723c */ /* 0x000fe20000001880 */
[----:B------:R-:W3:Y:S01]  /*f330*/  LDSM.16.MT88.4 R12, [R207+0x19000] ;  /* 0x01900000cf0c783b */ /* 0x000ee20000004200 */
[----:B------:R4:W-:Y:S01]  /*f340*/  MUFU.EX2 R135, R9 ;  /* 0x0000000900877308 */ /* 0x0009e20000000800 */
[----:B------:R-:W-:-:S02]  /*f350*/  MOV R180, R203 ;  /* 0x000000cb00b47202 */ /* 0x000fc40000000f00 */
[----:B------:R-:W-:-:S03]  /*f360*/  MOV R177, R242 ;  /* 0x000000f200b17202 */ /* 0x000fc60000000f00 */
[C---:B-1----:R-:W-:Y:S08]  /*f370*/  HMMA.16816.F32 R100, R4.reuse, R16, R100 ;  /* 0x000000100464723c */ /* 0x042ff00000001864 */
[----:B------:R-:W-:Y:S01]  /*f380*/  HMMA.16816.F32 R104, R4, R18, R104 ;  /* 0x000000120468723c */ /* 0x000fe20000001868 */
[----:B------:R-:W1:Y:S01]  /*f390*/  LDSM.16.MT88.4 R16, [R206+0x19000] ;  /* 0x01900000ce10783b */ /* 0x000e620000004200 */
[----:B----4-:R-:W-:-:S04]  /*f3a0*/  FFMA.FTZ R9, R192, c[0x0][0x23c], -R0 ;  /* 0x00008f00c0097a23 */ /* 0x010fc80000010800 */
[----:B------:R4:W1:Y:S02]  /*f3b0*/  MUFU.EX2 R134, R9 ;  /* 0x0000000900867308 */ /* 0x0008640000000800 */
[C---:B------:R-:W-:Y:S08]  /*f3c0*/  HMMA.16816.F32 R108, R4.reuse, R24, R108 ;  /* 0x00000018046c723c */ /* 0x040ff0000000186c */
[----:B------:R-:W-:Y:S01]  /*f3d0*/  HMMA.16816.F32 R112, R4, R26, R112 ;  /* 0x0000001a0470723c */ /* 0x000fe20000001870 */
[----:B------:R-:W-:Y:S01]  /*f3e0*/  LDSM.16.MT88.4 R24, [R208+0x19000] ;  /* 0x01900000d018783b */ /* 0x000fe20000004200 */
[----:B----4-:R-:W-:-:S06]  /*f3f0*/  IMAD.MOV.U32 R9, RZ, RZ, R177 ;  /* 0x000000ffff097224 */ /* 0x010fcc00078e00b1 */
[----:B-----5:R-:W-:Y:S01]  /*f400*/  HMMA.16816.F32 R44, R4, R20, R44 ;  /* 0x00000014042c723c */ /* 0x020fe2000000182c */
[----:B------:R-:W-:-:S07]  /*f410*/  FFMA.FTZ R9, R9, c[0x0][0x23c], -R2 ;  /* 0x00008f0009097a23 */ /* 0x000fce0000010802 */
[----:B------:R-:W-:Y:S01]  /*f420*/  HMMA.16816.F32 R120, R4, R22, R120 ;  /* 0x000000160478723c */ /* 0x000fe20000001878 */
[----:B------:R-:W-:Y:S06]  /*f430*/  LDSM.16.MT88.4 R20, [R206+0x1b000] ;  /* 0x01b00000ce14783b */ /* 0x000fec0000004200 */
[----:B------:R-:W-:Y:S02]  /*f440*/  F2FP.PACK_AB R4, R252, R183 ;  /* 0x000000b7fc04723e */ /* 0x000fe400000000ff */
[----:B--2---:R-:W-:Y:S02]  /*f450*/  F2FP.PACK_AB R6, R251, R250 ;  /* 0x000000fafb06723e */ /* 0x004fe400000000ff */
[----:B------:R-:W-:-:S02]  /*f460*/  F2FP.PACK_AB R5, R248, R249 ;  /* 0x000000f9f805723e */ /* 0x000fc400000000ff */
[----:B-1----:R-:W-:-:S07]  /*f470*/  F2FP.PACK_AB R7, R134, R135 ;  /* 0x000000878607723e */ /* 0x002fce00000000ff */
[C---:B---3--:R-:W-:Y:S08]  /*f480*/  HMMA.16816.F32 R160, R4.reuse, R12, R160 ;  /* 0x0000000c04a0723c */ /* 0x048ff000000018a0 */
[C---:B------:R-:W-:Y:S01]  /*f490*/  HMMA.16816.F32 R244, R4.reuse, R14, R52 ;  /* 0x0000000e04f4723c */ /* 0x040fe20000001834 */
[----:B------:R-:W1:Y:S07]  /*f4a0*/  LDSM.16.MT88.4 R12, [R207+0x1b000] ;  /* 0x01b00000cf0c783b */ /* 0x000e6e0000004200 */
[C---:B------:R-:W-:Y:S08]  /*f4b0*/  HMMA.16816.F32 R144, R4.reuse, R16, R144 ;  /* 0x000000100490723c */ /* 0x040ff00000001890 */
[C---:B------:R-:W-:Y:S01]  /*f4c0*/  HMMA.16816.F32 R40, R4.reuse, R18, R40 ;  /* 0x000000120428723c */ /* 0x040fe20000001828 */
[----:B------:R-:W2:Y:S07]  /*f4d0*/  LDSM.16.MT88.4 R16, [R208+0x1b000] ;  /* 0x01b00000d010783b */ /* 0x000eae0000004200 */
[C---:B------:R-:W-:Y:S08]  /*f4e0*/  HMMA.16816.F32 R136, R4.reuse, R32, R136 ;  /* 0x000000200488723c */ /* 0x040ff00000001888 */
[C---:B------:R-:W-:Y:S01]  /*f4f0*/  HMMA.16816.F32 R36, R4.reuse, R34, R36 ;  /* 0x000000220424723c */ /* 0x040fe20000001824 */
[----:B------:R-:W3:Y:S07]  /*f500*/  LDSM.16.MT88.4 R32, [R205+0x1d000] ;  /* 0x01d00000cd20783b */ /* 0x000eee0000004200 */
[C---:B------:R-:W-:Y:S07]  /*f510*/  HMMA.16816.F32 R196, R4.reuse, R30, R68 ;  /* 0x0000001e04c4723c */ /* 0x040fee0000001844 */
[----:B------:R-:W-:Y:S01]  /*f520*/  MOV R31, R184 ;  /* 0x000000b8001f7202 */ /* 0x000fe20000000f00 */
[----:B-1----:R-:W-:Y:S01]  /*f530*/  HMMA.16816.F32 R76, R4, R12, R76 ;  /* 0x0000000c044c723c */ /* 0x002fe2000000184c */
[----:B------:R-:W-:-:S07]  /*f540*/  MOV R30, R185 ;  /* 0x000000b9001e7202 */ /* 0x000fce0000000f00 */
[C---:B------:R-:W-:Y:S01]  /*f550*/  HMMA.16816.F32 R84, R4.reuse, R14, R84 ;  /* 0x0000000e0454723c */ /* 0x040fe20000001854 */
[----:B------:R-:W1:Y:S07]  /*f560*/  LDSM.16.MT88.4 R12, [R207+0x1d000] ;  /* 0x01d00000cf0c783b */ /* 0x000e6e0000004200 */
[C---:B--2---:R-:W-:Y:S07]  /*f570*/  HMMA.16816.F32 R68, R4.reuse, R16, R72 ;  /* 0x000000100444723c */ /* 0x044fee0000001848 */
[----:B------:R-:W-:Y:S01]  /*f580*/  MOV R72, R182 ;  /* 0x000000b600487202 */ /* 0x000fe20000000f00 */
[----:B------:R-:W-:Y:S01]  /*f590*/  HMMA.16816.F32 R192, R4, R18, R80 ;  /* 0x0000001204c0723c */ /* 0x000fe20000001850 */
[----:B------:R-:W2:Y:S01]  /*f5a0*/  LDSM.16.MT88.4 R16, [R205+0x1f000] ;  /* 0x01f00000cd10783b */ /* 0x000ea20000004200 */
[----:B------:R-:W-:Y:S01]  /*f5b0*/  IMAD.MOV.U32 R73, RZ, RZ, R186 ;  /* 0x000000ffff497224 */ /* 0x000fe200078e00ba */
[----:B------:R-:W-:Y:S01]  /*f5c0*/  MOV R74, R187 ;  /* 0x000000bb004a7202 */ /* 0x000fe20000000f00 */
[----:B------:R-:W-:-:S03]  /*f5d0*/  IMAD.MOV.U32 R75, RZ, RZ, R236 ;  /* 0x000000ffff4b7224 */ /* 0x000fc600078e00ec */
[----:B------:R-:W-:Y:S01]  /*f5e0*/  MOV R83, R179 ;  /* 0x000000b300537202 */ /* 0x000fe20000000f00 */
[C---:B------:R-:W-:Y:S01]  /*f5f0*/  HMMA.16816.F32 R152, R4.reuse, R24, R152 ;  /* 0x000000180498723c */ /* 0x040fe20000001898 */
[----:B------:R-:W-:Y:S01]  /*f600*/  IMAD.MOV.U32 R80, RZ, RZ, R95 ;  /* 0x000000ffff507224 */ /* 0x000fe200078e005f */
[----:B------:R-:W-:Y:S02]  /*f610*/  MOV R82, R172 ;  /* 0x000000ac00527202 */ /* 0x000fe40000000f00 */
[----:B------:R-:W-:Y:S02]  /*f620*/  MOV R81, R83 ;  /* 0x0000005300517202 */ /* 0x000fe40000000f00 */
[----:B------:R-:W-:Y:S01]  /*f630*/  MOV R83, R72 ;  /* 0x0000004800537202 */ /* 0x000fe20000000f00 */
[----:B------:R-:W-:Y:S01]  /*f640*/  IMAD.MOV.U32 R72, RZ, RZ, R73 ;  /* 0x000000ffff487224 */ /* 0x000fe200078e0049 */
[----:B------:R-:W-:Y:S01]  /*f650*/  HMMA.16816.F32 R200, R4, R26, R48 ;  /* 0x0000001a04c8723c */ /* 0x000fe20000001830 */
[----:B------:R-:W4:Y:S01]  /*f660*/  LDSM.16.MT88.4 R24, [R206+0x1d000] ;  /* 0x01d00000ce18783b */ /* 0x000f220000004200 */
[----:B------:R-:W-:-:S02]  /*f670*/  MOV R73, R74 ;  /* 0x0000004a00497202 */ /* 0x000fc40000000f00 */
        /* <DEDUP_REMOVED lines=8> */
[----:B------:R-:W-:Y:S01]  /*f700*/  MOV R57, R238 ;  /* 0x000000ee00397202 */ /* 0x000fe20000000f00 */
[C---:B------:R-:W-:Y:S01]  /*f710*/  HMMA.16816.F32 R240, R4.reuse, R28, R60 ;  /* 0x0000001c04f0723c */ /* 0x040fe2000000183c */
[----:B------:R-:W-:Y:S01]  /*f720*/  MOV R59, R176 ;  /* 0x000000b0003b7202 */ /* 0x000fe20000000f00 */
[----:B------:R-:W-:Y:S01]  /*f730*/  IMAD.MOV.U32 R75, RZ, RZ, R56 ;  /* 0x000000ffff4b7224 */ /* 0x000fe200078e0038 */
[----:B------:R-:W-:Y:S02]  /*f740*/  MOV R56, R57 ;  /* 0x0000003900387202 */ /* 0x000fe40000000f00 */
[----:B------:R-:W-:Y:S01]  /*f750*/  MOV R57, R58 ;  /* 0x0000003a00397202 */ /* 0x000fe20000000f00 */
[----:B------:R-:W-:Y:S01]  /*f760*/  IMAD.MOV.U32 R58, RZ, RZ, R59 ;  /* 0x000000ffff3a7224 */ /* 0x000fe200078e003b */
[----:B------:R-:W-:Y:S01]  /*f770*/  MOV R28, R175 ;  /* 0x000000af001c7202 */ /* 0x000fe20000000f00 */
[----:B---3--:R-:W-:Y:S01]  /*f780*/  HMMA.16816.F32 R92, R4, R32, R140 ;  /* 0x00000020045c723c */ /* 0x008fe2000000188c */
[----:B------:R-:W-:-:S02]  /*f790*/  IMAD.MOV.U32 R29, RZ, RZ, R183 ;  /* 0x000000ffff1d7224 */ /* 0x000fc400078e00b7 */
[----:B------:R-:W-:Y:S02]  /*f7a0*/  MOV R59, R28 ;  /* 0x0000001c003b7202 */ /* 0x000fe40000000f00 */
[----:B------:R3:W-:Y:S02]  /*f7b0*/  MUFU.EX2 R28, R9 ;  /* 0x00000009001c7308 */ /* 0x0007e40000000800 */
[----:B------:R-:W-:Y:S01]  /*f7c0*/  MOV R143, R173 ;  /* 0x000000ad008f7202 */ /* 0x000fe20000000f00 */
[C---:B------:R-:W-:Y:S01]  /*f7d0*/  HMMA.16816.F32 R60, R4.reuse, R22, R64 ;  /* 0x00000016043c723c */ /* 0x040fe20000001840 */
[----:B------:R-:W5:Y:S06]  /*f7e0*/  LDSM.16.MT88.4 R20, [R208+0x1d000] ;  /* 0x01d00000d014783b */ /* 0x000f6c0000004200 */
[----:B------:R-:W-:Y:S01]  /*f7f0*/  MOV R64, R188 ;  /* 0x000000bc00407202 */ /* 0x000fe20000000f00 */
[----:B------:R-:W-:Y:S01]  /*f800*/  IMAD.MOV.U32 R65, RZ, RZ, R189 ;  /* 0x000000ffff417224 */ /* 0x000fe200078e00bd */
[----:B------:R-:W-:Y:S01]  /*f810*/  MOV R66, R190 ;  /* 0x000000be00427202 */ /* 0x000fe20000000f00 */
[----:B-1----:R-:W-:Y:S01]  /*f820*/  HMMA.16816.F32 R172, R4, R12, R88 ;  /* 0x0000000c04ac723c */ /* 0x002fe20000001858 */
[----:B------:R-:W-:Y:S01]  /*f830*/  MOV R67, R191 ;  /* 0x000000bf00437202 */ /* 0x000fe20000000f00 */
[----:B---3--:R-:W-:-:S02]  /*f840*/  FFMA.FTZ R9, R143, c[0x0][0x23c], -R2 ;  /* 0x00008f008f097a23 */ /* 0x008fc40000010802 */
[----:B------:R-:W-:Y:S03]  /*f850*/  LDSM.16.MT88.4 R140, [R205+0x19800] ;  /* 0x01980000cd8c783b */ /* 0x000fe60000004200 */
[----:B------:R-:W-:Y:S01]  /*f860*/  IMAD.MOV.U32 R88, RZ, RZ, R50 ;  /* 0x000000ffff587224 */ /* 0x000fe200078e0032 */
[----:B------:R-:W-:Y:S01]  /*f870*/  HMMA.16816.F32 R188, R4, R34, R168 ;  /* 0x0000002204bc723c */ /* 0x000fe200000018a8 */
[----:B------:R-:W-:Y:S01]  /*f880*/  MOV R89, R51 ;  /* 0x0000003300597202 */ /* 0x000fe20000000f00 */
[----:B------:R-:W-:Y:S01]  /*f890*/  IMAD.MOV.U32 R91, RZ, RZ, R56 ;  /* 0x000000ffff5b7224 */ /* 0x000fe200078e0038 */
[----:B------:R-:W-:-:S05]  /*f8a0*/  MOV R90, R57 ;  /* 0x00000039005a7202 */ /* 0x000fca0000000f00 */
[C---:B------:R-:W-:Y:S01]  /*f8b0*/  HMMA.16816.F32 R168, R4.reuse, R14, R96 ;  /* 0x0000000e04a8723c */ /* 0x040fe20000001860 */
[----:B------:R-:W1:Y:S06]  /*f8c0*/  LDSM.16.MT88.4 R12, [R207+0x1f000] ;  /* 0x01f00000cf0c783b */ /* 0x000e6c0000004200 */
[----:B------:R-:W-:Y:S01]  /*f8d0*/  MOV R99, R49 ;  /* 0x0000003100637202 */ /* 0x000fe20000000f00 */
[C---:B--2---:R-:W-:Y:S01]  /*f8e0*/  HMMA.16816.F32 R32, R4.reuse, R18, R104 ;  /* 0x000000120420723c */ /* 0x044fe20000001868 */
[----:B------:R2:W3:Y:S01]  /*f8f0*/  MUFU.EX2 R18, R9 ;  /* 0x0000000900127308 */ /* 0x0004e20000000800 */
[----:B------:R-:W-:Y:S01]  /*f900*/  MOV R98, R48 ;  /* 0x0000003000627202 */ /* 0x000fe20000000f00 */
[----:B------:R-:W-:Y:S01]  /*f910*/  IMAD.MOV.U32 R97, RZ, RZ, R59 ;  /* 0x000000ffff617224 */ /* 0x000fe200078e003b */
[----:B------:R-:W-:Y:S01]  /*f920*/  MOV R96, R58 ;  /* 0x0000003a00607202 */ /* 0x000fe20000000f00 */
[----:B------:R-:W-:Y:S03]  /*f930*/  LDSM.16.MT88.4 R48, [R206+0x1b800] ;  /* 0x01b80000ce30783b */ /* 0x000fe60000004200 */
[C---:B----4-:R-:W-:Y:S01]  /*f940*/  HMMA.16816.F32 R184, R4.reuse, R26, R148 ;  /* 0x0000001a04b8723c */ /* 0x050fe20000001894 */
[----:B------:R-:W-:Y:S04]  /*f950*/  LDSM.16.MT88.4 R148, [R206+0x19800] ;  /* 0x01980000ce94783b */ /* 0x000fe80000004200 */
[----:B------:R-:W-:Y:S03]  /*f960*/  LDSM.16.MT88.4 R56, [R208+0x1b800] ;  /* 0x01b80000d038783b */ /* 0x000fe60000004200 */
[C---:B------:R-:W-:Y:S01]  /*f970*/  HMMA.16816.F32 R100, R4.reuse, R16, R100 ;  /* 0x000000100464723c */ /* 0x040fe20000001864 */
[--C-:B--2---:R-:W-:Y:S01]  /*f980*/  FFMA.FTZ R9, R80, c[0x0][0x23c], -R2.reuse ;  /* 0x00008f0050097a23 */ /* 0x104fe20000010802 */
[----:B------:R-:W-:Y:S01]  /*f990*/  MOV R80, R75 ;  /* 0x0000004b00507202 */ /* 0x000fe20000000f00 */
[----:B------:R-:W-:Y:S01]  /*f9a0*/  FFMA.FTZ R2, R81, c[0x0][0x23c], -R2 ;  /* 0x00008f0051027a23 */ /* 0x000fe20000010802 */
[----:B------:R-:W-:Y:S01]  /*f9b0*/  MOV R81, R74 ;  /* 0x0000004a00517202 */ /* 0x000fe20000000f00 */
[----:B------:R-:W-:Y:S01]  /*f9c0*/  MUFU.EX2 R19, R9 ;  /* 0x0000000900137308 */ /* 0x000fe20000000800 */
[----:B------:R-:W-:Y:S02]  /*f9d0*/  LDSM.16.MT88.4 R104, [R205+0x1f800] ;  /* 0x01f80000cd68783b */ /* 0x000fe40000004200 */
[C---:B------:R-:W-:Y:S02]  /*f9e0*/  HMMA.16816.F32 R236, R4.reuse, R24, R164 ;  /* 0x0000001804ec723c */ /* 0x040fe400000018a4 */
[----:B------:R-:W-:Y:S03]  /*f9f0*/  LDSM.16.MT88.4 R164, [R207+0x19800] ;  /* 0x01980000cfa4783b */ /* 0x000fe60000004200 */
[----:B------:R2:W4:Y:S01]  /*fa00*/  MUFU.EX2 R17, R2 ;  /* 0x0000000200117308 */ /* 0x0005220000000800 */
[----:B------:R-:W4:Y:S02]  /*fa10*/  LDSM.16.MT88.4 R24, [R206+0x1f000] ;  /* 0x01f00000ce18783b */ /* 0x000f240000004200 */
[C---:B-----5:R-:W-:Y:S02]  /*fa20*/  HMMA.16816.F32 R176, R4.reuse, R20, R156 ;  /* 0x0000001404b0723c */ /* 0x060fe4000000189c */
[----:B------:R-:W-:Y:S06]  /*fa30*/  LDSM.16.MT88.4 R156, [R208+0x19800] ;  /* 0x01980000d09c783b */ /* 0x000fec0000004200 */
[----:B-1----:R-:W-:Y:S01]  /*fa40*/  HMMA.16816.F32 R124, R4, R12, R124 ;  /* 0x0000000c047c723c */ /* 0x002fe2000000187c */
[----:B--2---:R-:W-:-:S02]  /*fa50*/  FFMA.FTZ R2, R82, c[0x0][0x23c], -R0 ;  /* 0x00008f0052027a23 */ /* 0x004fc40000010800 */
[----:B------:R-:W-:-:S05]  /*fa60*/  IMAD.MOV.U32 R82, RZ, RZ, R73 ;  /* 0x000000ffff527224 */ /* 0x000fca00078e0049 */
[C---:B------:R-:W-:Y:S01]  /*fa70*/  HMMA.16816.F32 R12, R4.reuse, R14, R128 ;  /* 0x0000000e040c723c */ /* 0x040fe20000001880 */
[----:B------:R1:W-:Y:S06]  /*fa80*/  MUFU.EX2 R16, R2 ;  /* 0x0000000200107308 */ /* 0x0003ec0000000800 */
[----:B---3--:R-:W-:Y:S01]  /*fa90*/  F2FP.PACK_AB R128, R18, R28 ;  /* 0x0000001c1280723e */ /* 0x008fe200000000ff */
[----:B------:R-:W-:Y:S01]  /*faa0*/  HMMA.16816.F32 R180, R4, R22, R116 ;  /* 0x0000001604b4723c */ /* 0x000fe20000001874 */
[----:B----4-:R-:W-:Y:S01]  /*fab0*/  F2FP.PACK_AB R130, R17, R19 ;  /* 0x000000131182723e */ /* 0x010fe200000000ff */
[----:B------:R-:W2:Y:S01]  /*fac0*/  LDSM.16.MT88.4 R20, [R208+0x1f000] ;  /* 0x01f00000d014783b */ /* 0x000ea20000004200 */
[----:B-1----:R-:W-:-:S04]  /*fad0*/  FFMA.FTZ R2, R11, c[0x0][0x23c], -R0 ;  /* 0x00008f000b027a23 */ /* 0x002fc80000010800 */
[----:B------:R1:W3:Y:S01]  /*fae0*/  MUFU.EX2 R11, R2 ;  /* 0x00000002000b7308 */ /* 0x0002e20000000800 */
[C---:B------:R-:W-:Y:S08]  /*faf0*/  HMMA.16816.F32 R108, R4.reuse, R24, R108 ;  /* 0x00000018046c723c */ /* 0x040ff0000000186c */
[C---:B------:R-:W-:Y:S01]  /*fb00*/  HMMA.16816.F32 R24, R4.reuse, R26, R112 ;  /* 0x0000001a0418723c */ /* 0x040fe20000001870 */
[----:B------:R-:W-:Y:S01]  /*fb10*/  LDSM.16.MT88.4 R112, [R206+0x1f800] ;  /* 0x01f80000ce70783b */ /* 0x000fe20000004200 */
[--C-:B-1----:R-:W-:Y:S01]  /*fb20*/  FFMA.FTZ R2, R10, c[0x0][0x23c], -R0.reuse ;  /* 0x00008f000a027a23 */ /* 0x102fe20000010800 */
[----:B---3--:R-:W-:Y:S01]  /*fb30*/  F2FP.PACK_AB R129, R11, R16 ;  /* 0x000000100b81723e */ /* 0x008fe200000000ff */
[----:B------:R-:W-:Y:S01]  /*fb40*/  FFMA.FTZ R0, R83, c[0x0][0x23c], -R0 ;  /* 0x00008f0053007a23 */ /* 0x000fe20000010800 */
[----:B------:R-:W-:Y:S01]  /*fb50*/  MOV R83, R72 ;  /* 0x0000004800537202 */ /* 0x000fe20000000f00 */
[----:B------:R1:W-:Y:S01]  /*fb60*/  MUFU.EX2 R10, R2 ;  /* 0x00000002000a7308 */ /* 0x0003e20000000800 */
[----:B------:R-:W-:Y:S07]  /*fb70*/  LDSM.16.MT88.4 R72, [R205+0x1d800] ;  /* 0x01d80000cd48783b */ /* 0x000fee0000004200 */
[----:B------:R-:W3:Y:S01]  /*fb80*/  MUFU.EX2 R9, R0 ;  /* 0x0000000000097308 */ /* 0x000ee20000000800 */
[----:B--2---:R-:W-:Y:S01]  /*fb90*/  HMMA.16816.F32 R116, R4, R20, R44 ;  /* 0x000000140474723c */ /* 0x004fe2000000182c */
[----:B-1----:R-:W-:-:S07]  /*fba0*/  MOV R2, R89 ;  /* 0x0000005900027202 */ /* 0x002fce0000000f00 */
[----:B------:R-:W-:Y:S01]  /*fbb0*/  HMMA.16816.F32 R20, R4, R22, R120 ;  /* 0x000000160414723c */ /* 0x000fe20000001878 */
[----:B------:R-:W-:Y:S04]  /*fbc0*/  LDSM.16.MT88.4 R120, [R208+0x1f800] ;  /* 0x01f80000d078783b */ /* 0x000fe80000004200 */
[----:B------:R-:W-:Y:S01]  /*fbd0*/  LDSM.16.MT88.4 R4, [R207+0x1f800] ;  /* 0x01f80000cf04783b */ /* 0x000fe20000004200 */
[----:B---3--:R-:W-:Y:S02]  /*fbe0*/  F2FP.PACK_AB R131, R9, R10 ;  /* 0x0000000a0983723e */ /* 0x008fe400000000ff */
[----:B------:R-:W-:-:S05]  /*fbf0*/  MOV R0, R88 ;  /* 0x0000005800007202 */ /* 0x000fca0000000f00 */
[C---:B------:R-:W-:Y:S08]  /*fc00*/  HMMA.16816.F32 R144, R128.reuse, R148, R144 ;  /* 0x000000948090723c */ /* 0x040ff00000001890 */
[C---:B------:R-:W-:Y:S01]  /*fc10*/  HMMA.16816.F32 R148, R128.reuse, R150, R40 ;  /* 0x000000968094723c */ /* 0x040fe20000001828 */
[----:B------:R-:W1:Y:S07]  /*fc20*/  LDSM.16.MT88.4 R40, [R205+0x1b800] ;  /* 0x01b80000cd28783b */ /* 0x000e6e0000004200 */
[C---:B------:R-:W-:Y:S08]  /*fc30*/  HMMA.16816.F32 R136, R128.reuse, R140, R136 ;  /* 0x0000008c8088723c */ /* 0x040ff00000001888 */
[C---:B------:R-:W-:Y:S08]  /*fc40*/  HMMA.16816.F32 R140, R128.reuse, R142, R36 ;  /* 0x0000008e808c723c */ /* 0x040ff00000001824 */
[C---:B------:R-:W-:Y:S08]  /*fc50*/  HMMA.16816.F32 R160, R128.reuse, R164, R160 ;  /* 0x000000a480a0723c */ /* 0x040ff000000018a0 */
[C---:B------:R-:W-:Y:S07]  /*fc60*/  HMMA.16816.F32 R164, R128.reuse, R166, R244 ;  /* 0x000000a680a4723c */ /* 0x040fee00000018f4 */
[----:B------:R-:W-:Y:S01]  /*fc70*/  MOV R245, R98 ;  /* 0x0000006200f57202 */ /* 0x000fe20000000f00 */
[----:B------:R-:W-:Y:S01]  /*fc80*/  IMAD.MOV.U32 R244, RZ, RZ, R99 ;  /* 0x000000fffff47224 */ /* 0x000fe200078e0063 */
[----:B-1----:R-:W-:Y:S01]  /*fc90*/  HMMA.16816.F32 R36, R128, R40, R240 ;  /* 0x000000288024723c */ /* 0x002fe200000018f0 */
[----:B------:R-:W-:Y:S01]  /*fca0*/  MOV R246, R97 ;  /* 0x0000006100f67202 */ /* 0x000fe20000000f00 */
[----:B------:R-:W-:-:S02]  /*fcb0*/  IMAD.MOV.U32 R247, RZ, RZ, R96 ;  /* 0x000000fffff77224 */ /* 0x000fc400078e0060 */
[----:B------:R-:W1:Y:S03]  /*fcc0*/  LDSM.16.MT88.4 R96, [R207+0x1d800] ;  /* 0x01d80000cf60783b */ /* 0x000e660000004200 */
[----:B------:R-:W-:Y:S01]  /*fcd0*/  IMAD.MOV.U32 R240, RZ, RZ, R90 ;  /* 0x000000fffff07224 */ /* 0x000fe200078e005a */
[C---:B------:R-:W-:Y:S01]  /*fce0*/  HMMA.16816.F32 R40, R128.reuse, R42, R196 ;  /* 0x0000002a8028723c */ /* 0x040fe200000018c4 */
[----:B------:R-:W-:Y:S01]  /*fcf0*/  MOV R241, R91 ;  /* 0x0000005b00f17202 */ /* 0x000fe20000000f00 */
[----:B------:R-:W-:Y:S01]  /*fd00*/  IMAD.MOV.U32 R243, RZ, RZ, R81 ;  /* 0x000000fffff37224 */ /* 0x000fe200078e0051 */
[----:B------:R-:W-:Y:S01]  /*fd10*/  MOV R242, R80 ;  /* 0x0000005000f27202 */ /* 0x000fe20000000f00 */
[----:B------:R-:W-:Y:S03]  /*fd20*/  LDSM.16.MT88.4 R88, [R208+0x1d800] ;  /* 0x01d80000d058783b */ /* 0x000fe60000004200 */
[----:B------:R-:W-:Y:S01]  /*fd30*/  MOV R198, R82 ;  /* 0x0000005200c67202 */ /* 0x000fe20000000f00 */
[----:B------:R-:W-:Y:S01]  /*fd40*/  HMMA.16816.F32 R152, R128, R156, R152 ;  /* 0x0000009c8098723c */ /* 0x000fe20000001898 */
[----:B------:R-:W-:-:S02]  /*fd50*/  MOV R199, R83 ;  /* 0x0000005300c77202 */ /* 0x000fc40000000f00 */
[----:B------:R-:W-:Y:S01]  /*fd60*/  LDSM.16.MT88.4 R80, [R206+0x1d800] ;  /* 0x01d80000ce50783b */ /* 0x000fe20000004200 */
[----:B------:R-:W-:Y:S02]  /*fd70*/  FFMA.FTZ R2, R2, R8, R198 ;  /* 0x0000000802027223 */ /* 0x000fe400000100c6 */
[----:B------:R-:W-:Y:S02]  /*fd80*/  FFMA.FTZ R0, R0, R3, R199 ;  /* 0x0000000300007223 */ /* 0x000fe400000100c7 */
[----:B------:R-:W-:Y:S01]  /*fd90*/  FADD.FTZ R2, R240, R2 ;  /* 0x00000002f0027221 */ /* 0x000fe20000010000 */
[----:B------:R-:W-:Y:S01]  /*fda0*/  HMMA.16816.F32 R156, R128, R158, R200 ;  /* 0x0000009e809c723c */ /* 0x000fe200000018c8 */
[----:B------:R-:W-:Y:S02]  /*fdb0*/  FADD.FTZ R0, R241, R0 ;  /* 0x00000000f1007221 */ /* 0x000fe40000010000 */
[----:B------:R-:W-:Y:S02]  /*fdc0*/  FADD.FTZ R2, R242, R2 ;  /* 0x00000002f2027221 */ /* 0x000fe40000010000 */
[----:B------:R-:W-:-:S02]  /*fdd0*/  FADD.FTZ R0, R243, R0 ;  /* 0x00000000f3007221 */ /* 0x000fc40000010000 */
[----:B------:R-:W-:Y:S01]  /*fde0*/  FADD.FTZ R2, R244, R2 ;  /* 0x00000002f4027221 */ /* 0x000fe20000010000 */
[----:B------:R-:W-:Y:S01]  /*fdf0*/  MOV R200, R67 ;  /* 0x0000004300c87202 */ /* 0x000fe20000000f00 */
[----:B------:R-:W-:Y:S01]  /*fe00*/  FADD.FTZ R0, R245, R0 ;  /* 0x00000000f5007221 */ /* 0x000fe20000010000 */
[----:B------:R-:W-:Y:S01]  /*fe10*/  MOV R201, R66 ;  /* 0x0000004200c97202 */ /* 0x000fe20000000f00 */
[----:B------:R-:W-:Y:S01]  /*fe20*/  FADD.FTZ R2, R246, R2 ;  /* 0x00000002f6027221 */ /* 0x000fe20000010000 */
[----:B------:R-:W-:Y:S01]  /*fe30*/  MOV R203, R64 ;  /* 0x0000004000cb7202 */ /* 0x000fe20000000f00 */
[----:B------:R-:W-:Y:S01]  /*fe40*/  FADD.FTZ R0, R247, R0 ;  /* 0x00000000f7007221 */ /* 0x000fe20000010000 */
[----:B------:R-:W-:Y:S01]  /*fe50*/  HMMA.16816.F32 R44, R128, R48, R52 ;  /* 0x00000030802c723c */ /* 0x000fe20000001834 */
[----:B------:R-:W-:Y:S02]  /*fe60*/  IMAD.MOV.U32 R202, RZ, RZ, R65 ;  /* 0x000000ffffca7224 */ /* 0x000fe400078e0041 */
[----:B------:R-:W-:Y:S01]  /*fe70*/  FADD.FTZ R2, R200, R2 ;  /* 0x00000002c8027221 */ /* 0x000fe20000010000 */
[----:B------:R-:W2:Y:S01]  /*fe80*/  LDSM.16.MT88.4 R64, [R207+0x1b800] ;  /* 0x01b80000cf40783b */ /* 0x000ea20000004200 */
[----:B------:R-:W-:-:S02]  /*fe90*/  FADD.FTZ R0, R201, R0 ;  /* 0x00000000c9007221 */ /* 0x000fc40000010000 */
        /* <DEDUP_REMOVED lines=16> */
[C---:B-1----:R-:W-:Y:S01]  /*ffa0*/  HMMA.16816.F32 R92, R128.reuse, R96, R172 ;  /* 0x00000060805c723c */ /* 0x042fe200000018ac */
[----:B------:R-:W-:Y:S02]  /*ffb0*/  FADD.FTZ R0, R16, R0 ;  /* 0x0000000010007221 */ /* 0x000fe40000010000 */
[----:B------:R-:W-:Y:S02]  /*ffc0*/  FADD.FTZ R2, R18, R2 ;  /* 0x0000000212027221 */ /* 0x000fe40000010000 */
[----:B------:R-:W-:Y:S02]  /*ffd0*/  FADD.FTZ R0, R11, R0 ;  /* 0x000000000b007221 */ /* 0x000fe40000010000 */
[----:B------:R-:W-:Y:S01]  /*ffe0*/  FADD.FTZ R2, R19, R2 ;  /* 0x0000000213027221 */ /* 0x000fe20000010000 */
[----:B------:R-:W-:Y:S01]  /*fff0*/  HMMA.16816.F32 R100, R128, R104, R100 ;  /* 0x000000688064723c */ /* 0x000fe20000001864 */
[----:B------:R-:W-:-:S02]  /*10000*/  FADD.FTZ R0, R10, R0 ;  /* 0x000000000a007221 */ /* 0x000fc40000010000 */
[----:B------:R-:W-:Y:S02]  /*10010*/  FADD.FTZ R2, R17, R2 ;  /* 0x0000000211027221 */ /* 0x000fe40000010000 */
[----:B------:R-:W-:-:S03]  /*10020*/  FADD.FTZ R0, R9, R0 ;  /* 0x0000000009007221 */ /* 0x000fc60000010000 */
[C---:B--2---:R-:W-:Y:S01]  /*10030*/  HMMA.16816.F32 R60, R128.reuse, R64, R76 ;  /* 0x00000040803c723c */ /* 0x044fe2000000184c */
[----:B------:R1:W-:Y:S04]  /*10040*/  STL [R1+0x14], R2 ;  /* 0x0000140201007387 */ /* 0x0003e80000100800 */
        /* <DEDUP_REMOVED lines=16> */
.L_x_455:
[----:B-1----:R-:W-:-:S06]  /*10150*/  UISETP.GT.AND UP0, UPT, UR25, UR10, UPT ;  /* 0x0000000a1900728c */ /* 0x002fcc000bf04270 */
[----:B------:R-:W-:-:S13]  /*10160*/  PLOP3.LUT P0, PT, PT, PT, UP0, 0x80, 0x0 ;  /* 0x000000000000781c */ /* 0x000fda0003f0f008 */
[----:B------:R-:W-:Y:S05]  /*10170*/  @!P0 BRA `(.L_x_462) ;  /* 0x000040d000008947 */ /* 0x000fea0003800000 */
[----:B------:R-:W2:Y:S01]  /*10180*/  LDL.64 R16, [R1+0x30] ;  /* 0x0000300001107983 */ /* 0x000ea20000100a00 */
[----:B------:R-:W-:Y:S01]  /*10190*/  USHF.R.S32.HI UR9, URZ, 0x1f, UR8 ;  /* 0x0000001f3f097899 */ /* 0x000fe20008011408 */
[----:B------:R-:W-:Y:S01]  /*101a0*/  IMAD.U32 R4, RZ, RZ, UR8 ;  /* 0x00000008ff047e24 */ /* 0x000fe2000f8e00ff */
[----:B------:R-:W-:Y:S01]  /*101b0*/  ULDC.64 UR4, c[0x0][0x1b0] ;  /* 0x00006c0000047ab9 */ /* 0x000fe20000000a00 */
[----:B------:R-:W-:Y:S01]  /*101c0*/  IMAD.U32 R0, RZ, RZ, UR8 ;  /* 0x00000008ff007e24 */ /* 0x000fe2000f8e00ff */
[----:B------:R-:W-:Y:S01]  /*101d0*/  UIMAD UR4, UR9, UR4, URZ ;  /* 0x00000004090472a4 */ /* 0x000fe2000f8e023f */
[----:B------:R-:W1:Y:S01]  /*101e0*/  S2R R8, SR_TID.X ;  /* 0x0000000000087919 */ /* 0x000e620000002100 */
[----:B------:R-:W-:Y:S02]  /*101f0*/  IMAD.MOV.U32 R134, RZ, RZ, R132 ;  /* 0x000000ffff867224 */ /* 0x000fe400078e0084 */
[----:B------:R-:W-:-:S03]  /*10200*/  UIMAD UR15, UR8, UR5, UR4 ;  /* 0x00000005080f72a4 */ /* 0x000fc6000f8e0204 */
[----:B------:R-:W-:Y:S02]  /*10210*/  ULDC.64 UR4, c[0x0][0x1b8] ;  /* 0x00006e0000047ab9 */ /* 0x000fe40000000a00 */
[----:B------:R-:W-:Y:S01]  /*10220*/  UIMAD UR4, UR9, UR4, URZ ;  /* 0x00000004090472a4 */ /* 0x000fe2000f8e023f */
[----:B------:R-:W-:Y:S01]  /*10230*/  IMAD.U32 R6, RZ, RZ, UR15 ;  /* 0x0000000fff067e24 */ /* 0x000fe2000f8e00ff */
[----:B------:R-:W-:Y:S02]  /*10240*/  UIADD3 UR9, UR25, -0x1, URZ ;  /* 0xffffffff19097890 */ /* 0x000fe4000fffe03f */
[----:B------:R-:W-:-:S06]  /*10250*/  UIMAD UR4, UR8, UR5, UR4 ;  /* 0x00000005080472a4 */ /* 0x000fcc000f8e0204 */
[----:B------:R-:W-:Y:S01]  /*10260*/  IMAD.U32 R252, RZ, RZ, UR4 ;  /* 0x00000004fffc7e24 */ /* 0x000fe2000f8e00ff */
[----:B-1----:R-:W-:Y:S02]  /*10270*/  SHF.R.S32.HI R7, RZ, 0x1f, R8 ;  /* 0x0000001fff077819 */ /* 0x002fe40000011408 */
[--C-:B--2---:R-:W-:Y:S01]  /*10280*/  SHF.R.S32.HI R3, RZ, 0x1f, R16.reuse ;  /* 0x0000001fff037819 */ /* 0x104fe20000011410 */
[----:B------:R-:W-:-:S04]  /*10290*/  IMAD.MOV.U32 R2, RZ, RZ, R16 ;  /* 0x000000ffff027224 */ /* 0x000fc800078e0010 */
[----:B------:R-:W-:-:S04]  /*102a0*/  IMAD.WIDE.U32 R4, R4, c[0x0][0x1b0], R2 ;  /* 0x00006c0004047a25 */ /* 0x000fc800078e0002 */
[----:B------:R-:W-:Y:S01]  /*102b0*/  IMAD.WIDE.U32 R2, R0, c[0x0][0x1b8], R2 ;  /* 0x00006e0000027a25 */ /* 0x000fe200078e0002 */
[----:B------:R-:W-:Y:S01]  /*102c0*/  IADD3 R4, P1, R4, UR12, RZ ;  /* 0x0000000c04047c10 */ /* 0x000fe2000ff3e0ff */
[----:B------:R-:W-:Y:S01]  /*102d0*/  UMOV UR12, URZ ;  /* 0x0000003f000c7c82 */ /* 0x000fe20008000000 */
[----:B------:R-:W-:Y:S02]  /*102e0*/  LEA.HI R0, R7, R8, RZ, 0x3 ;  /* 0x0000000807007211 */ /* 0x000fe400078f18ff */
[----:B------:R-:W-:Y:S01]  /*102f0*/  IADD3.X R5, R6, UR11, R5, P1, !PT ;  /* 0x0000000b06057c10 */ /* 0x000fe20008ffe405 */
[----:B------:R-:W-:Y:S01]  /*10300*/  UIADD3 UR11, UR25, -0x2, URZ ;  /* 0xfffffffe190b7890 */ /* 0x000fe2000fffe03f */
[----:B------:R-:W-:Y:S02]  /*10310*/  IADD3 R2, P0, R2, UR28, RZ ;  /* 0x0000001c02027c10 */ /* 0x000fe4000ff1e0ff */
[----:B------:R-:W-:Y:S02]  /*10320*/  LEA R6, P1, R4, c[0x0][0x168], 0x1 ;  /* 0x00005a0004067a11 */ /* 0x000fe400078208ff */
[----:B------:R-:W-:-:S02]  /*10330*/  IADD3.X R252, R252, UR26, R3, P0, !PT ;  /* 0x0000001afcfc7c10 */ /* 0x000fc400087fe403 */
[----:B------:R-:W-:Y:S01]  /*10340*/  LEA.HI.X R4, R4, c[0x0][0x16c], R5, 0x1, P1 ;  /* 0x00005b0004047a11 */ /* 0x000fe200008f0c05 */
[----:B------:R-:W-:Y:S01]  /*10350*/  STL [R1+0x10], R6 ;  /* 0x0000100601007387 */ /* 0x000fe20000100800 */
[C---:B------:R-:W-:Y:S02]  /*10360*/  LEA R3, P0, R2.reuse, c[0x0][0x170], 0x1 ;  /* 0x00005c0002037a11 */ /* 0x040fe400078008ff */
[----:B------:R-:W-:Y:S01]  /*10370*/  SHF.R.S32.HI R0, RZ, 0x3, R0 ;  /* 0x00000003ff007819 */ /* 0x000fe20000011400 */
[----:B------:R-:W-:Y:S01]  /*10380*/  STL [R1+0xc], R4 ;  /* 0x00000c0401007387 */ /* 0x000fe20000100800 */
[----:B------:R-:W-:Y:S02]  /*10390*/  LEA.HI.X R252, R2, c[0x0][0x174], R252, 0x1, P0 ;  /* 0x00005d0002fc7a11 */ /* 0x000fe400000f0cfc */
[----:B------:R-:W-:Y:S01]  /*103a0*/  IADD3 R250, P1, R0, 0x20, RZ ;  /* 0x0000002000fa7810 */ /* 0x000fe20007f3e0ff */
[----:B------:R1:W-:Y:S01]  /*103b0*/  STL [R1+0x8], R3 ;  /* 0x0000080301007387 */ /* 0x0003e20000100800 */
[----:B------:R-:W-:-:S03]  /*103c0*/  SHF.R.S32.HI R0, RZ, 0x1f, R0 ;  /* 0x0000001fff007819 */ /* 0x000fc60000011400 */
[----:B------:R-:W2:Y:S01]  /*103d0*/  LDL.LU.64 R12, [R1+0x58] ;  /* 0x00005800010c7983 */ /* 0x000ea20000300a00 */
[----:B------:R-:W-:Y:S01]  /*103e0*/  ISETP.GE.AND P5, PT, R16, c[0x0][0x220], PT ;  /* 0x0000880010007a0c */ /* 0x000fe20003fa6270 */
[----:B------:R-:W-:Y:S02]  /*103f0*/  IMAD.X R251, RZ, RZ, R0, P1 ;  /* 0x000000fffffb7224 */ /* 0x000fe400008e0600 */
[----:B------:R-:W3:Y:S04]  /*10400*/  LDL.LU.64 R10, [R1+0x60] ;  /* 0x00006000010a7983 */ /* 0x000ee80000300a00 */
[----:B------:R-:W4:Y:S04]  /*10410*/  LDL R15, [R1+0x4c] ;  /* 0x00004c00010f7983 */ /* 0x000f280000100800 */
[----:B------:R-:W5:Y:S04]  /*10420*/  LDL R14, [R1+0x48] ;  /* 0x00004800010e7983 */ /* 0x000f680000100800 */
[----:B------:R-:W5:Y:S01]  /*10430*/  LDL R9, [R1+0x50] ;  /* 0x0000500001097983 */ /* 0x000f620000100800 */
[----:B-1----:R-:W-:-:S02]  /*10440*/  IMAD.MOV.U32 R3, RZ, RZ, R133 ;  /* 0x000000ffff037224 */ /* 0x002fc400078e0085 */
[----:B--2---:R-:W-:Y:S02]  /*10450*/  IMAD.MOV.U32 R5, RZ, RZ, R13 ;  /* 0x000000ffff057224 */ /* 0x004fe400078e000d */
[----:B---3--:R-:W-:-:S05]  /*10460*/  IMAD.MOV.U32 R4, RZ, RZ, R10 ;  /* 0x000000ffff047224 */ /* 0x008fca00078e000a */
[----:B------:R1:W-:Y:S01]  /*10470*/  STL.64 [R1+0x20], R4 ;  /* 0x0000200401007387 */ /* 0x0003e20000100a00 */
[----:B----4-:R-:W-:Y:S02]  /*10480*/  ISETP.GE.AND P4, PT, R15, c[0x0][0x220], PT ;  /* 0x000088000f007a0c */ /* 0x010fe40003f86270 */
[----:B-----5:R-:W-:Y:S02]  /*10490*/  ISETP.GE.AND P3, PT, R14, c[0x0][0x220], PT ;  /* 0x000088000e007a0c */ /* 0x020fe40003f66270 */
[----:B------:R-:W-:Y:S01]  /*104a0*/  ISETP.GE.AND P2, PT, R9, c[0x0][0x220], PT ;  /* 0x0000880009007a0c */ /* 0x000fe20003f46270 */
[----:B------:R-:W-:Y:S05]  /*104b0*/  BRA `(.L_x_463) ;  /* 0x000003e000007947 */ /* 0x000fea0003800000 */
.L_x_465:
[----:B------:R-:W2:Y:S01]  /*104c0*/  LDL.64 R236, [R1+0x40] ;  /* 0x0000400001ec7983 */ /* 0x000ea20000100a00 */
[----:B------:R-:W-:Y:S02]  /*104d0*/  ULDC.64 UR4, c[0x0][0x198] ;  /* 0x0000660000047ab9 */ /* 0x000fe40000000a00 */
[----:B------:R-:W-:Y:S01]  /*104e0*/  UIADD3 UR16, UR25, -0x2, URZ ;  /* 0xfffffffe19107890 */ /* 0x000fe2000fffe03f */
[----:B------:R-:W3:Y:S03]  /*104f0*/  LDL.64 R174, [R1+0x38] ;  /* 0x0000380001ae7983 */ /* 0x000ee60000100a00 */
[----:B------:R-:W-:Y:S01]  /*10500*/  USHF.R.S32.HI UR15, URZ, 0x1f, UR16 ;  /* 0x0000001f3f0f7899 */ /* 0x000fe20008011410 */
[----:B------:R1:W-:Y:S01]  /*10510*/  @P5 STS.128 [R231+0x10000], RZ ;  /* 0x010000ffe7005388 */ /* 0x0003e20000000c00 */
        /* <DEDUP_REMOVED lines=8> */
[----:B------:R-:W-:Y:S02]  /*105a0*/  @!P5 LEA R172, P6, R0, c[0x0][0x168], 0x1 ;  /* 0x00005a0000acda11 */ /* 0x000fe400078c08ff */
[----:B---3--:R-:W-:Y:S02]  /*105b0*/  LEA.HI.X R135, R170, R175, R135, 0x6, P0 ;  /* 0x000000afaa877211 */ /* 0x008fe400000f3487 */
[C---:B------:R-:W-:Y:S02]  /*105c0*/  IADD3 R2, P1, R0.reuse, UR7, RZ ;  /* 0x0000000700027c10 */ /* 0x040fe4000ff3e0ff */
[----:B------:R-:W-:Y:S02]  /*105d0*/  @!P5 LEA.HI.X R173, R0, c[0x0][0x16c], R135, 0x1, P6 ;  /* 0x00005b0000adda11 */ /* 0x000fe400030f0c87 */
[C---:B------:R-:W-:Y:S02]  /*105e0*/  @!P5 LEA R170, P0, R2.reuse, c[0x0][0x168], 0x1 ;  /* 0x00005a0002aada11 */ /* 0x040fe400078008ff */
[----:B------:R-:W-:Y:S01]  /*105f0*/  IADD3.X R171, R135, UR6, RZ, P1, !PT ;  /* 0x0000000687ab7c10 */ /* 0x000fe20008ffe4ff */
        /* <DEDUP_REMOVED lines=42> */
.L_x_463:
[----:B------:R-:W2:Y:S01]  /*108a0*/  LDL.64 R238, [R1] ;  /* 0x0000000001ee7983 */ /* 0x000ea20000100a00 */
[----:B------:R-:W-:Y:S01]  /*108b0*/  UIADD3 UR4, UR9, -UR12, URZ ;  /* 0x8000000c09047290 */ /* 0x000fe2000fffe03f */
[----:B------:R-:W-:Y:S04]  /*108c0*/  DEPBAR.LE SB0, 0x0 ;  /* 0x000080000000791a */ /* 0x000fe80000000000 */
[----:B-1----:R-:W3:Y:S01]  /*108d0*/  LDL.64 R4, [R1+0x20] ;  /* 0x0000200001047983 */ /* 0x002ee20000100a00 */
[----:B------:R-:W-:Y:S01]  /*108e0*/  IMAD.U32 R0, RZ, RZ, UR4 ;  /* 0x00000004ff007e24 */ /* 0x000fe2000f8e00ff */
[----:B------:R-:W-:Y:S01]  /*108f0*/  UIADD3 UR8, UR25, -0x1, URZ ;  /* 0xffffffff19087890 */ /* 0x000fe2000fffe03f */
[----:B------:R-:W-:Y:S01]  /*10900*/  IMAD.U32 R2, RZ, RZ, UR22 ;  /* 0x00000016ff027e24 */ /* 0x000fe2000f8e00ff */
[----:B------:R-:W4:Y:S02]  /*10910*/  LDL R16, [R1+0x8] ;  /* 0x0000080001107983 */ /* 0x000f240000100800 */
[----:B------:R-:W-:Y:S02]  /*10920*/  USHF.R.S32.HI UR5, URZ, 0x1f, UR8 ;  /* 0x0000001f3f057899 */ /* 0x000fe40008011408 */
[----:B------:R-:W-:Y:S01]  /*10930*/  BAR.SYNC.DEFER_BLOCKING 0x0 ;  /* 0x0000000000007b1d */ /* 0x000fe20000010000 */
[----:B------:R-:W-:Y:S02]  /*10940*/  UIMAD UR4, UR21, UR8, URZ ;  /* 0x00000008150472a4 */ /* 0x000fe4000f8e023f */
[----:B------:R-:W-:Y:S02]  /*10950*/  UISETP.GT.AND UP0, UPT, UR8, UR10, UPT ;  /* 0x0000000a0800728c */ /* 0x000fe4000bf04270 */
[----:B------:R-:W-:Y:S01]  /*10960*/  UIMAD UR4, UR5, UR22, UR4 ;  /* 0x00000016050472a4 */ /* 0x000fe2000f8e0204 */
[----:B------:R-:W-:Y:S04]  /*10970*/  @P5 STS.128 [R231+0x18000], RZ ;  /* 0x018000ffe7005388 */ /* 0x000fe80000000c00 */
[----:B------:R-:W5:Y:S04]  /*10980*/  LDL R236, [R1+0x10] ;  /* 0x0000100001ec7983 */ /* 0x000f680000100800 */
[----:B------:R-:W5:Y:S01]  /*10990*/  LDL R135, [R1+0xc] ;  /* 0x00000c0001877983 */ /* 0x000f620000100800 */
[C---:B--2---:R-:W-:Y:S04]  /*109a0*/  LEA R6, P0, R0.reuse, R238, 0x6 ;  /* 0x000000ee00067211 */ /* 0x044fe800078030ff */
[----:B------:R-:W-:Y:S01]  /*109b0*/  LEA.HI.X.SX32 R7, R0, R239, 0x6, P0 ;  /* 0x000000ef00077211 */ /* 0x000fe200000f36ff */
[----:B------:R-:W-:Y:S04]  /*109c0*/  IMAD.WIDE.U32 R14, R6, c[0x0][0x1a0], RZ ;  /* 0x00006800060e7a25 */ /* 0x000fe800078e00ff */
[----:B---3--:R-:W-:Y:S01]  /*109d0*/  IMAD.WIDE.U32 R8, R2, UR8, R4 ;  /* 0x0000000802087c25 */ /* 0x008fe2000f8e0004 */
[----:B------:R-:W-:Y:S03]  /*109e0*/  LEA R4, P1, R0, R250, 0x6 ;  /* 0x000000fa00047211 */ /* 0x000fe600078230ff */
[----:B------:R-:W-:Y:S01]  /*109f0*/  IMAD R7, R7, c[0x0][0x1a0], RZ ;  /* 0x0000680007077a24 */ /* 0x000fe200078e02ff */
[----:B------:R-:W-:Y:S01]  /*10a00*/  @!P5 LEA R10, P0, R8, c[0x0][0x170], 0x1 ;  /* 0x00005c00080ada11 */ /* 0x000fe200078008ff */
[----:B------:R-:W-:Y:S01]  /*10a10*/  IMAD.WIDE.U32 R12, R4, c[0x0][0x1a0], RZ ;  /* 0x00006800040c7a25 */ /* 0x000fe200078e00ff */
[-C--:B------:R-:W-:Y:S02]  /*10a20*/  LEA.HI.X.SX32 R5, R0, R251.reuse, 0x6, P1 ;  /* 0x000000fb00057211 */ /* 0x080fe400008f36ff */
[----:B------:R-:W-:Y:S01]  /*10a30*/  IADD3 R0, R9, UR4, RZ ;  /* 0x0000000409007c10 */ /* 0x000fe2000fffe0ff */
[----:B------:R-:W-:Y:S01]  /*10a40*/  IMAD R7, R6, c[0x0][0x1a4], R7 ;  /* 0x0000690006077a24 */ /* 0x000fe200078e0207 */
[----:B----4-:R-:W-:Y:S01]  /*10a50*/  LEA R6, P6, R14, R16, 0x1 ;  /* 0x000000100e067211 */ /* 0x010fe200078c08ff */
[----:B------:R-:W-:Y:S01]  /*10a60*/  IMAD R5, R5, c[0x0][0x1a0], RZ ;  /* 0x0000680005057a24 */ /* 0x000fe200078e02ff */
[C---:B------:R-:W-:Y:S01]  /*10a70*/  @!P5 LEA.HI.X R11, R8.reuse, c[0x0][0x174], R0, 0x1, P0 ;  /* 0x00005d00080bda11 */ /* 0x040fe200000f0c00 */
[----:B------:R-:W-:Y:S01]  /*10a80*/  IMAD.IADD R7, R15, 0x1, R7 ;  /* 0x000000010f077824 */ /* 0x000fe200078e0207 */
[----:B------:R-:W-:Y:S01]  /*10a90*/  @!P5 IADD3 R2, P1, R8, UR23, RZ ;  /* 0x000000170802dc10 */ /* 0x000fe2000ff3e0ff */
[----:B------:R-:W-:Y:S01]  /*10aa0*/  IMAD R5, R4, c[0x0][0x1a4], R5 ;  /* 0x0000690004057a24 */ /* 0x000fe200078e0205 */
[----:B------:R-:W-:Y:S01]  /*10ab0*/  UIADD3 UR4, UR11, -UR12, URZ ;  /* 0x8000000c0b047290 */ /* 0x000fe2000fffe03f */
[----:B------:R-:W-:Y:S01]  /*10ac0*/  @!PT LDS RZ, [RZ] ;  /* 0x00000000fffff984 */ /* 0x000fe20000000800 */
[----:B------:R-:W-:Y:S01]  /*10ad0*/  @!PT LDS RZ, [RZ] ;  /* 0x00000000fffff984 */ /* 0x000fe20000000800 */
[----:B------:R-:W-:Y:S01]  /*10ae0*/  @!PT LDS RZ, [RZ] ;  /* 0x00000000fffff984 */ /* 0x000fe20000000800 */
[----:B------:R1:W-:Y:S01]  /*10af0*/  @!P5 LDGSTS.E.BYPASS.LTC128B.128 [R231+0x18000], [R10.64] ;  /* 0x180000000ae7dfae */ /* 0x0003e2000b901d52 */
[----:B------:R-:W-:Y:S01]  /*10b00*/  LEA.HI.X R7, R14, R252, R7, 0x1, P6 ;  /* 0x000000fc0e077211 */ /* 0x000fe200030f0c07 */
[----:B------:R-:W-:Y:S01]  /*10b10*/  IMAD.IADD R5, R13, 0x1, R5 ;  /* 0x000000010d057824 */ /* 0x000fe200078e0205 */
[----:B------:R-:W-:Y:S01]  /*10b20*/  @!P5 LEA R8, P0, R2, c[0x0][0x170], 0x1 ;  /* 0x00005c000208da11 */ /* 0x000fe200078008ff */
[----:B------:R-:W-:Y:S01]  /*10b30*/  @P4 STS.128 [R231+0x1a000], RZ ;  /* 0x01a000ffe7004388 */ /* 0x000fe20000000c00 */
[----:B------:R-:W-:Y:S02]  /*10b40*/  @!P5 IADD3.X R0, R0, UR24, RZ, P1, !PT ;  /* 0x000000180000dc10 */ /* 0x000fe40008ffe4ff */
[----:B------:R-:W-:Y:S01]  /*10b50*/  LEA R4, P1, R12, R16, 0x1 ;  /* 0x000000100c047211 */ /* 0x000fe200078208ff */
[----:B------:R-:W-:Y:S01]  /*10b60*/  @!PT LDS RZ, [RZ] ;  /* 0x00000000fffff984 */ /* 0x000fe20000000800 */
[----:B------:R-:W-:Y:S01]  /*10b70*/  @!PT LDS RZ, [RZ] ;  /* 0x00000000fffff984 */ /* 0x000fe20000000800 */
[----:B------:R-:W-:Y:S01]  /*10b80*/  @!PT LDS RZ, [RZ] ;  /* 0x00000000fffff984 */ /* 0x000fe20000000800 */
[----:B------:R2:W-:Y:S01]  /*10b90*/  @!P4 LDGSTS.E.BYPASS.LTC128B.128 [R231+0x1a000], [R6.64+0x80] ;  /* 0x1a00008006e7cfae */ /* 0x0005e2000b901d52 */
[----:B------:R-:W-:Y:S01]  /*10ba0*/  @!P5 LEA.HI.X R9, R2, c[0x0][0x174], R0, 0x1, P0 ;  /* 0x00005d000209da11 */ /* 0x000fe200000f0c00 */
[----:B------:R-:W-:Y:S01]  /*10bb0*/  IMAD.U32 R0, RZ, RZ, UR4 ;  /* 0x00000004ff007e24 */ /* 0x000fe2000f8e00ff */
[----:B------:R-:W-:Y:S01]  /*10bc0*/  LEA.HI.X R5, R12, R252, R5, 0x1, P1 ;  /* 0x000000fc0c057211 */ /* 0x000fe200008f0c05 */
[----:B------:R-:W-:Y:S03]  /*10bd0*/  @P3 STS.128 [R231+0x1c000], RZ ;  /* 0x01c000ffe7003388 */ /* 0x000fe60000000c00 */
[C---:B------:R-:W-:Y:S01]  /*10be0*/  LEA R132, P0, R0.reuse, R250, 0x6 ;  /* 0x000000fa00847211 */ /* 0x040fe200078030ff */
[----:B------:R-:W-:Y:S01]  /*10bf0*/  @!PT LDS RZ, [RZ] ;  /* 0x00000000fffff984 */ /* 0x000fe20000000800 */
[----:B------:R-:W-:Y:S01]  /*10c00*/  @!PT LDS RZ, [RZ] ;  /* 0x00000000fffff984 */ /* 0x000fe20000000800 */
[----:B------:R-:W-:Y:S01]  /*10c10*/  @!PT LDS RZ, [RZ] ;  /* 0x00000000fffff984 */ /* 0x000fe20000000800 */
[----:B------:R2:W-:Y:S03]  /*10c20*/  @!P3 LDGSTS.E.BYPASS.LTC128B.128 [R231+0x1c000], [R6.64+0x100] ;  /* 0x1c00010006e7bfae */ /* 0x0005e6000b901d52 */
[----:B------:R-:W-:Y:S01]  /*10c30*/  LEA.HI.X.SX32 R133, R0, R251, 0x6, P0 ;  /* 0x000000fb00857211 */ /* 0x000fe200000f36ff */
[----:B------:R-:W-:Y:S01]  /*10c40*/  @P2 STS.128 [R231+0x1e000], RZ ;  /* 0x01e000ffe7002388 */ /* 0x000fe20000000c00 */
[----:B------:R-:W-:Y:S03]  /*10c50*/  PLOP3.LUT P0, PT, PT, PT, UP0, 0x80, 0x0 ;  /* 0x000000000000781c */ /* 0x000fe60003f0f008 */
[----:B------:R-:W-:Y:S01]  /*10c60*/  @!PT LDS RZ, [RZ] ;  /* 0x00000000fffff984 */ /* 0x000fe20000000800 */
[----:B------:R-:W-:Y:S01]  /*10c70*/  @!PT LDS RZ, [RZ] ;  /* 0x00000000fffff984 */ /* 0x000fe20000000800 */
[----:B------:R-:W-:Y:S01]  /*10c80*/  @!PT LDS RZ, [RZ] ;  /* 0x00000000fffff984 */ /* 0x000fe20000000800 */
[----:B------:R2:W-:Y:S01]  /*10c90*/  @!P2 LDGSTS.E.BYPASS.LTC128B.128 [R231+0x1e000], [R6.64+0x180] ;  /* 0x1e00018006e7afae */ /* 0x0005e2000b901d52 */
[----:B------:R-:W-:Y:S03]  /*10ca0*/  IMAD R133, R133, c[0x0][0x198], RZ ;  /* 0x0000660085857a24 */ /* 0x000fe600078e02ff */
[----:B------:R-:W-:Y:S01]  /*10cb0*/  @P5 STS.128 [R231+0x19000], RZ ;  /* 0x019000ffe7005388 */ /* 0x000fe20000000c00 */
[----:B------:R-:W-:Y:S03]  /*10cc0*/  IMAD R133, R132, c[0x0][0x19c], R133 ;  /* 0x0000670084857a24 */ /* 0x000fe600078e0285 */
        /* <DEDUP_REMOVED lines=20> */
[----:B-1----:R-:W2:Y:S04]  /*10e10*/  LDSM.16.M88.4 R8, [R204+0x10000] ;  /* 0x01000000cc08783b */ /* 0x002ea80000000200 */
[----:B------:R-:W1:Y:S04]  /*10e20*/  LDSM.16.M88.4 R16, [R204+0x10800] ;  /* 0x01080000cc10783b */ /* 0x000e680000000200 */
[----:B------:R-:W3:Y:S04]  /*10e30*/  LDSM.16.M88.4 R24, [R204+0x11000] ;  /* 0x01100000cc18783b */ /* 0x000ee80000000200 */
[----:B------:R-:W0:Y:S04]  /*10e40*/  LDGDEPBAR ;  /* 0x00000000000079af */ /* 0x000e280000000000 */
[----:B------:R-:W4:Y:S04]  /*10e50*/  LDSM.16.M88.4 R168, [R204+0x11800] ;  /* 0x01180000cca8783b */ /* 0x000f280000000200 */
[----:B------:R-:W-:Y:S04]  /*10e60*/  LDSM.16.M88.4 R172, [R212] ;  /* 0x00000000d4ac783b */ /* 0x000fe80000000200 */
[----:B------:R-:W3:Y:S04]  /*10e70*/  LDSM.16.M88.4 R176, [R215] ;  /* 0x00000000d7b0783b */ /* 0x000ee80000000200 */
[----:B------:R-:W3:Y:S04]  /*10e80*/  LDSM.16.M88.4 R180, [R230] ;  /* 0x00000000e6b4783b */ /* 0x000ee80000000200 */
[----:B------:R-:W3:Y:S04]  /*10e90*/  LDSM.16.M88.4 R184, [R229] ;  /* 0x00000000e5b8783b */ /* 0x000ee80000000200 */
[----:B------:R-:W-:Y:S01]  /*10ea0*/  LDSM.16.M88.4 R188, [R210+0x10000] ;  /* 0x01000000d2bc783b */ /* 0x000fe20000000200 */
[C---:B--2---:R-:W-:Y:S03]  /*10eb0*/  HMMA.16816.F32 R4, R32.reuse, R8, RZ ;  /* 0x000000082004723c */ /* 0x044fe600000018ff */
[----:B------:R-:W-:Y:S04]  /*10ec0*/  LDSM.16.M88.4 R192, [R210+0x10800] ;  /* 0x01080000d2c0783b */ /* 0x000fe80000000200 */
[----:B------:R-:W-:Y:S01]  /*10ed0*/  LDSM.16.M88.4 R196, [R211+0x4000] ;  /* 0x00400000d3c4783b */ /* 0x000fe20000000200 */
[C---:B------:R-:W-:Y:S03]  /*10ee0*/  HMMA.16816.F32 R8, R32.reuse, R10, RZ ;  /* 0x0000000a2008723c */ /* 0x040fe600000018ff */
[----:B------:R-:W-:Y:S05]  /*10ef0*/  LDSM.16.M88.4 R200, [R204+0x12000] ;  /* 0x01200000ccc8783b */ /* 0x000fea0000000200 */
[C---:B-1----:R-:W-:Y:S08]  /*10f00*/  HMMA.16816.F32 R12, R32.reuse, R16, RZ ;  /* 0x00000010200c723c */ /* 0x042ff000000018ff */
[C---:B------:R-:W-:Y:S08]  /*10f10*/  HMMA.16816.F32 R16, R32.reuse, R18, RZ ;  /* 0x000000122010723c */ /* 0x040ff000000018ff */
[C---:B---3--:R-:W-:Y:S08]  /*10f20*/  HMMA.16816.F32 R20, R32.reuse, R24, RZ ;  /* 0x000000182014723c */ /* 0x048ff000000018ff */
[C---:B------:R-:W-:Y:S08]  /*10f30*/  HMMA.16816.F32 R24, R32.reuse, R26, RZ ;  /* 0x0000001a2018723c */ /* 0x040ff000000018ff */
[C---:B----4-:R-:W-:Y:S08]  /*10f40*/  HMMA.16816.F32 R28, R32.reuse, R168, RZ ;  /* 0x000000a8201c723c */ /* 0x050ff000000018ff */
[----:B------:R-:W-:Y:S01]  /*10f50*/  HMMA.16816.F32 R32, R32, R170, RZ ;  /* 0x000000aa2020723c */ /* 0x000fe200000018ff */
[----:B------:R-:W1:Y:S07]  /*10f60*/  LDSM.16.M88.4 R168, [R228] ;  /* 0x00000000e4a8783b */ /* 0x000e6e0000000200 */
[C---:B------:R-:W-:Y:S08]  /*10f70*/  HMMA.16816.F32 R4, R172.reuse, R176, R4 ;  /* 0x000000b0ac04723c */ /* 0x040ff00000001804 */
[C---:B------:R-:W-:Y:S01]  /*10f80*/  HMMA.16816.F32 R8, R172.reuse, R178, R8 ;  /* 0x000000b2ac08723c */ /* 0x040fe20000001808 */
[----:B------:R-:W2:Y:S07]  /*10f90*/  LDSM.16.M88.4 R176, [R214] ;  /* 0x00000000d6b0783b */ /* 0x000eae0000000200 */
[C---:B------:R-:W-:Y:S08]  /*10fa0*/  HMMA.16816.F32 R12, R172.reuse, R180, R12 ;  /* 0x000000b4ac0c723c */ /* 0x040ff0000000180c */
[C---:B------:R-:W-:Y:S01]  /*10fb0*/  HMMA.16816.F32 R16, R172.reuse, R182, R16 ;  /* 0x000000b6ac10723c */ /* 0x040fe20000001810 */
[----:B------:R-:W3:Y:S07]  /*10fc0*/  LDSM.16.M88.4 R180, [R210+0x11000] ;  /* 0x01100000d2b4783b */ /* 0x000eee0000000200 */
[C---:B------:R-:W-:Y:S08]  /*10fd0*/  HMMA.16816.F32 R20, R172.reuse, R184, R20 ;  /* 0x000000b8ac14723c */ /* 0x040ff00000001814 */
[C---:B------:R-:W-:Y:S01]  /*10fe0*/  HMMA.16816.F32 R24, R172.reuse, R186, R24 ;  /* 0x000000baac18723c */ /* 0x040fe20000001818 */
[----:B------:R-:W4:Y:S07]  /*10ff0*/  LDSM.16.M88.4 R184, [R210+0x11800] ;  /* 0x01180000d2b8783b */ /* 0x000f2e0000000200 */
[C---:B-1----:R-:W-:Y:S08]  /*11000*/  HMMA.16816.F32 R28, R172.reuse, R168, R28 ;  /* 0x000000a8ac1c723c */ /* 0x042ff0000000181c */
[----:B------:R-:W-:Y:S01]  /*11010*/  HMMA.16816.F32 R32, R172, R170, R32 ;  /* 0x000000aaac20723c */ /* 0x000fe20000001820 */
[----:B------:R-:W-:Y:S04]  /*11020*/  LDSM.16.M88.4 R168, [R213] ;  /* 0x00000000d5a8783b */ /* 0x000fe80000000200 */
[----:B------:R-:W1:Y:S03]  /*11030*/  LDSM.16.M88.4 R172, [R209] ;  /* 0x00000000d1ac783b */ /* 0x000e660000000200 */
[C---:B--2---:R-:W-:Y:S08]  /*11040*/  HMMA.16816.F32 R4, R176.reuse, R188, R4 ;  /* 0x000000bcb004723c */ /* 0x044ff00000001804 */
[C---:B------:R-:W-:Y:S01]  /*11050*/  HMMA.16816.F32 R8, R176.reuse, R190, R8 ;  /* 0x000000beb008723c */ /* 0x040fe20000001808 */
[----:B------:R-:W2:Y:S07]  /*11060*/  LDSM.16.M88.4 R188, [R209+0x800] ;  /* 0x00080000d1bc783b */ /* 0x000eae0000000200 */
[C---:B------:R-:W-:Y:S08]  /*11070*/  HMMA.16816.F32 R12, R176.reuse, R192, R12 ;  /* 0x000000c0b00c723c */ /* 0x040ff0000000180c */
[C---:B------:R-:W-:Y:S01]  /*11080*/  HMMA.16816.F32 R16, R176.reuse, R194, R16 ;  /* 0x000000c2b010723c */ /* 0x040fe20000001810 */
[----:B------:R-:W2:Y:S07]  /*11090*/  LDSM.16.M88.4 R192, [R209+0x1000] ;  /* 0x00100000d1c0783b */ /* 0x000eae0000000200 */
[C---:B---3--:R-:W-:Y:S08]  /*110a0*/  HMMA.16816.F32 R20, R176.reuse, R180, R20 ;  /* 0x000000b4b014723c */ /* 0x048ff00000001814 */
[C---:B------:R-:W-:Y:S01]  /*110b0*/  HMMA.16816.F32 R24, R176.reuse, R182, R24 ;  /* 0x000000b6b018723c */ /* 0x040fe20000001818 */
[----:B------:R-:W3:Y:S07]  /*110c0*/  LDSM.16.M88.4 R180, [R209+0x1800] ;  /* 0x00180000d1b4783b */ /* 0x000eee0000000200 */
[C---:B----4-:R-:W-:Y:S08]  /*110d0*/  HMMA.16816.F32 R28, R176.reuse, R184, R28 ;  /* 0x000000b8b01c723c */ /* 0x050ff0000000181c */
[----:B------:R-:W-:Y:S01]  /*110e0*/  HMMA.16816.F32 R32, R176, R186, R32 ;  /* 0x000000bab020723c */ /* 0x000fe20000001820 */
[----:B------:R-:W4:Y:S04]  /*110f0*/  LDSM.16.M88.4 R176, [R204+0x12800] ;  /* 0x01280000ccb0783b */ /* 0x000f280000000200 */
[----:B------:R-:W-:Y:S03]  /*11100*/  LDSM.16.M88.4 R184, [R204+0x13800] ;  /* 0x01380000ccb8783b */ /* 0x000fe60000000200 */
[C---:B-1----:R-:W-:Y:S08]  /*11110*/  HMMA.16816.F32 R4, R168.reuse, R172, R4 ;  /* 0x000000aca804723c */ /* 0x042ff00000001804 */
[C---:B------:R-:W-:Y:S01]  /*11120*/  HMMA.16816.F32 R8, R168.reuse, R174, R8 ;  /* 0x000000aea808723c */ /* 0x040fe20000001808 */
[----:B------:R-:W1:Y:S07]  /*11130*/  LDSM.16.M88.4 R172, [R204+0x13000] ;  /* 0x01300000ccac783b */ /* 0x000e6e0000000200 */
[C---:B--2---:R-:W-:Y:S08]  /*11140*/  HMMA.16816.F32 R12, R168.reuse, R188, R12 ;  /* 0x000000bca80c723c */ /* 0x044ff0000000180c */
[C---:B------:R-:W-:Y:S01]  /*11150*/  HMMA.16816.F32 R16, R168.reuse, R190, R16 ;  /* 0x000000bea810723c */ /* 0x040fe20000001810 */
[----:B------:R-:W-:Y:S07]  /*11160*/  LDSM.16.M88.4 R188, [R226] ;  /* 0x00000000e2bc783b */ /* 0x000fee0000000200 */
[C---:B------:R-:W-:Y:S08]  /*11170*/  HMMA.16816.F32 R20, R168.reuse, R192, R20 ;  /* 0x000000c0a814723c */ /* 0x040ff00000001814 */
[C---:B------:R-:W-:Y:S01]  /*11180*/  HMMA.16816.F32 R24, R168.reuse, R194, R24 ;  /* 0x000000c2a818723c */ /* 0x040fe20000001818 */
[----:B------:R-:W-:Y:S07]  /*11190*/  LDSM.16.M88.4 R192, [R224] ;  /* 0x00000000e0c0783b */ /* 0x000fee0000000200 */
[C---:B---3--:R-:W-:Y:S08]  /*111a0*/  HMMA.16816.F32 R28, R168.reuse, R180, R28 ;  /* 0x000000b4a81c723c */ /* 0x048ff0000000181c */
[----:B------:R-:W-:Y:S01]  /*111b0*/  HMMA.16816.F32 R32, R168, R182, R32 ;  /* 0x000000b6a820723c */ /* 0x000fe20000001820 */
[----:B------:R-:W-:Y:S04]  /*111c0*/  LDSM.16.M88.4 R168, [R212+0x4000] ;  /* 0x00400000d4a8783b */ /* 0x000fe80000000200 */
[----:B------:R-:W2:Y:S03]  /*111d0*/  LDSM.16.M88.4 R180, [R227] ;  /* 0x00000000e3b4783b */ /* 0x000ea60000000200 */
[C---:B------:R-:W-:Y:S08]  /*111e0*/  HMMA.16816.F32 R4, R196.reuse, R200, R4 ;  /* 0x000000c8c404723c */ /* 0x040ff00000001804 */
[C---:B------:R-:W-:Y:S01]  /*111f0*/  HMMA.16816.F32 R8, R196.reuse, R202, R8 ;  /* 0x000000cac408723c */ /* 0x040fe20000001808 */
[----:B------:R-:W-:Y:S07]  /*11200*/  LDSM.16.M88.4 R200, [R210+0x12000] ;  /* 0x01200000d2c8783b */ /* 0x000fee0000000200 */
[C---:B----4-:R-:W-:Y:S08]  /*11210*/  HMMA.16816.F32 R12, R196.reuse, R176, R12 ;  /* 0x000000b0c40c723c */ /* 0x050ff0000000180c */
[C---:B------:R-:W-:Y:S01]  /*11220*/  HMMA.16816.F32 R16, R196.reuse, R178, R16 ;  /* 0x000000b2c410723c */ /* 0x040fe20000001810 */
[----:B------:R-:W3:Y:S07]  /*11230*/  LDSM.16.M88.4 R176, [R225] ;  /* 0x00000000e1b0783b */ /* 0x000eee0000000200 */
        /* <DEDUP_REMOVED lines=10> */
[C---:B------:R-:W-:Y:S08]  /*112e0*/  HMMA.16816.F32 R12, R168.reuse, R188, R12 ;  /* 0x000000bca80c723c */ /* 0x040ff0000000180c */
[C---:B------:R-:W-:Y:S01]  /*112f0*/  HMMA.16816.F32 R16, R168.reuse, R190, R16 ;  /* 0x000000bea810723c */ /* 0x040fe20000001810 */
[----:B------:R-:W-:Y:S07]  /*11300*/  LDSM.16.M88.4 R188, [R209+0x2800] ;  /* 0x00280000d1bc783b */ /* 0x000fee0000000200 */
[C---:B---3--:R-:W-:Y:S08]  /*11310*/  HMMA.16816.F32 R20, R168.reuse, R176, R20 ;  /* 0x000000b0a814723c */ /* 0x048ff00000001814 */
[C---:B------:R-:W-:Y:S01]  /*11320*/  HMMA.16816.F32 R24, R168.reuse, R178, R24 ;  /* 0x000000b2a818723c */ /* 0x040fe20000001818 */
[----:B------:R-:W-:Y:S07]  /*11330*/  LDSM.16.M88.4 R176, [R209+0x2000] ;  /* 0x00200000d1b0783b */ /* 0x000fee0000000200 */
[C---:B------:R-:W-:Y:S08]  /*11340*/  HMMA.16816.F32 R28, R168.reuse, R192, R28 ;  /* 0x000000c0a81c723c */ /* 0x040ff0000000181c */
[----:B------:R-:W-:Y:S01]  /*11350*/  HMMA.16816.F32 R32, R168, R194, R32 ;  /* 0x000000c2a820723c */ /* 0x000fe20000001820 */
[----:B------:R-:W3:Y:S04]  /*11360*/  LDSM.16.M88.4 R168, [R213+0x4000] ;  /* 0x00400000d5a8783b */ /* 0x000ee80000000200 */
        /* <DEDUP_REMOVED lines=22> */
[----:B------:R-:W-:Y:S07]  /*114d0*/  LDSM.16.M88.4 R192, [R223] ;  /* 0x00000000dfc0783b */ /* 0x000fee0000000200 */
[C---:B-1----:R-:W-:Y:S08]  /*114e0*/  HMMA.16816.F32 R28, R168.reuse, R200, R28 ;  /* 0x000000c8a81c723c */ /* 0x042ff0000000181c */
[----:B------:R-:W-:Y:S01]  /*114f0*/  HMMA.16816.F32 R32, R168, R202, R32 ;  /* 0x000000caa820723c */ /* 0x000fe20000001820 */
[----:B------:R-:W1:Y:S04]  /*11500*/  LDSM.16.M88.4 R168, [R204+0x15800] ;  /* 0x01580000cca8783b */ /* 0x000e680000000200 */
[----:B------:R-:W-:Y:S03]  /*11510*/  LDSM.16.M88.4 R200, [R220] ;  /* 0x00000000dcc8783b */ /* 0x000fe60000000200 */
[C---:B--2---:R-:W-:Y:S08]  /*11520*/  HMMA.16816.F32 R4, R180.reuse, R184, R4 ;  /* 0x000000b8b404723c */ /* 0x044ff00000001804 */
[C---:B------:R-:W-:Y:S01]  /*11530*/  HMMA.16816.F32 R8, R180.reuse, R186, R8 ;  /* 0x000000bab408723c */ /* 0x040fe20000001808 */
[----:B------:R-:W2:Y:S07]  /*11540*/  LDSM.16.M88.4 R184, [R221] ;  /* 0x00000000ddb8783b */ /* 0x000eae0000000200 */
[C---:B----4-:R-:W-:Y:S08]  /*11550*/  HMMA.16816.F32 R12, R180.reuse, R172, R12 ;  /* 0x000000acb40c723c */ /* 0x050ff0000000180c */
[C---:B------:R-:W-:Y:S01]  /*11560*/  HMMA.16816.F32 R16, R180.reuse, R174, R16 ;  /* 0x000000aeb410723c */ /* 0x040fe20000001810 */
[----:B------:R-:W-:Y:S07]  /*11570*/  LDSM.16.M88.4 R172, [R210+0x14000] ;  /* 0x01400000d2ac783b */ /* 0x000fee0000000200 */
[C---:B---3--:R-:W-:Y:S08]  /*11580*/  HMMA.16816.F32 R20, R180.reuse, R176, R20 ;  /* 0x000000b0b414723c */ /* 0x048ff00000001814 */
        /* <DEDUP_REMOVED lines=24> */
[----:B------:R-:W1:Y:S07]  /*11710*/  LDSM.16.M88.4 R176, [R209+0x5800] ;  /* 0x00580000d1b0783b */ /* 0x000e6e0000000200 */
[C---:B---3--:R-:W-:Y:S08]  /*11720*/  HMMA.16816.F32 R20, R168.reuse, R180, R20 ;  /* 0x000000b4a814723c */ /* 0x048ff00000001814 */
[C---:B------:R-:W-:Y:S01]  /*11730*/  HMMA.16816.F32 R24, R168.reuse, R182, R24 ;  /* 0x000000b6a818723c */ /* 0x040fe20000001818 */
[----:B------:R-:W3:Y:S07]  /*11740*/  LDSM.16.M88.4 R180, [R211+0xc000] ;  /* 0x00c00000d3b4783b */ /* 0x000eee0000000200 */
[C---:B----4-:R-:W-:Y:S08]  /*11750*/  HMMA.16816.F32 R28, R168.reuse, R192, R28 ;  /* 0x000000c0a81c723c */ /* 0x050ff0000000181c */
[----:B------:R-:W-:Y:S01]  /*11760*/  HMMA.16816.F32 R32, R168, R194, R32 ;  /* 0x000000c2a820723c */ /* 0x000fe20000001820 */
[----:B------:R-:W4:Y:S04]  /*11770*/  LDSM.16.M88.4 R168, [R204+0x16800] ;  /* 0x01680000cca8783b */ /* 0x000f280000000200 */
[----:B------:R-:W3:Y:S03]  /*11780*/  LDSM.16.M88.4 R192, [R204+0x17000] ;  /* 0x01700000ccc0783b */ /* 0x000ee60000000200 */
[C---:B--2---:R-:W-:Y:S08]  /*11790*/  HMMA.16816.F32 R4, R184.reuse, R196, R4 ;  /* 0x000000c4b804723c */ /* 0x044ff00000001804 */
[C---:B------:R-:W-:Y:S01]  /*117a0*/  HMMA.16816.F32 R8, R184.reuse, R198, R8 ;  /* 0x000000c6b808723c */ /* 0x040fe20000001808 */
[----:B------:R-:W2:Y:S07]  /*117b0*/  LDSM.16.M88.4 R196, [R204+0x17800] ;  /* 0x01780000ccc4783b */ /* 0x000eae0000000200 */
[C---:B------:R-:W-:Y:S08]  /*117c0*/  HMMA.16816.F32 R12, R184.reuse, R188, R12 ;  /* 0x000000bcb80c723c */ /* 0x040ff0000000180c */
[C---:B------:R-:W-:Y:S01]  /*117d0*/  HMMA.16816.F32 R16, R184.reuse, R190, R16 ;  /* 0x000000beb810723c */ /* 0x040fe20000001810 */
[----:B------:R-:W-:Y:S07]  /*117e0*/  LDSM.16.M88.4 R188, [R217] ;  /* 0x00000000d9bc783b */ /* 0x000fee0000000200 */
[C---:B-1----:R-:W-:Y:S08]  /*117f0*/  HMMA.16816.F32 R20, R184.reuse, R172, R20 ;  /* 0x000000acb814723c */ /* 0x042ff00000001814 */
[C---:B------:R-:W-:Y:S01]  /*11800*/  HMMA.16816.F32 R24, R184.reuse, R174, R24 ;  /* 0x000000aeb818723c */ /* 0x040fe20000001818 */
[----:B------:R-:W-:Y:S07]  /*11810*/  LDSM.16.M88.4 R172, [R212+0xc000] ;  /* 0x00c00000d4ac783b */ /* 0x000fee0000000200 */
[C---:B------:R-:W-:Y:S08]  /*11820*/  HMMA.16816.F32 R28, R184.reuse, R176, R28 ;  /* 0x000000b0b81c723c */ /* 0x040ff0000000181c */
[----:B------:R-:W-:Y:S01]  /*11830*/  HMMA.16816.F32 R32, R184, R178, R32 ;  /* 0x000000b2b820723c */ /* 0x000fe20000001820 */
[----:B------:R-:W1:Y:S04]  /*11840*/  LDSM.16.M88.4 R176, [R219] ;  /* 0x00000000dbb0783b */ /* 0x000e680000000200 */
[----:B------:R-:W1:Y:S03]  /*11850*/  LDSM.16.M88.4 R184, [R218] ;  /* 0x00000000dab8783b */ /* 0x000e660000000200 */
[C---:B---3--:R-:W-:Y:S08]  /*11860*/  HMMA.16816.F32 R4, R180.reuse, R200, R4 ;  /* 0x000000c8b404723c */ /* 0x048ff00000001804 */
[C---:B------:R-:W-:Y:S01]  /*11870*/  HMMA.16816.F32 R8, R180.reuse, R202, R8 ;  /* 0x000000cab408723c */ /* 0x040fe20000001808 */
[----:B------:R-:W-:Y:S07]  /*11880*/  LDSM.16.M88.4 R200, [R210+0x16000] ;  /* 0x01600000d2c8783b */ /* 0x000fee0000000200 */
[C---:B----4-:R-:W-:Y:S08]  /*11890*/  HMMA.16816.F32 R12, R180.reuse, R168, R12 ;  /* 0x000000a8b40c723c */ /* 0x050ff0000000180c */
[C---:B------:R-:W-:Y:S01]  /*118a0*/  HMMA.16816.F32 R16, R180.reuse, R170, R16 ;  /* 0x000000aab410723c */ /* 0x040fe20000001810 */
[----:B------:R-:W3:Y:S07]  /*118b0*/  LDSM.16.M88.4 R168, [R216] ;  /* 0x00000000d8a8783b */ /* 0x000eee0000000200 */
[C---:B------:R-:W-:Y:S08]  /*118c0*/  HMMA.16816.F32 R20, R180.reuse, R192, R20 ;  /* 0x000000c0b414723c */ /* 0x040ff00000001814 */
[C---:B------:R-:W-:Y:S01]  /*118d0*/  HMMA.16816.F32 R24, R180.reuse, R194, R24 ;  /* 0x000000c2b418723c */ /* 0x040fe20000001818 */
[----:B------:R-:W4:Y:S07]  /*118e0*/  LDSM.16.M88.4 R192, [R214+0xc000] ;  /* 0x00c00000d6c0783b */ /* 0x000f2e0000000200 */
[C---:B--2---:R-:W-:Y:S08]  /*118f0*/  HMMA.16816.F32 R28, R180.reuse, R196, R28 ;  /* 0x000000c4b41c723c */ /* 0x044ff0000000181c */
[----:B------:R-:W-:Y:S01]  /*11900*/  HMMA.16816.F32 R32, R180, R198, R32 ;  /* 0x000000c6b420723c */ /* 0x000fe20000001820 */
[----:B------:R-:W2:Y:S04]  /*11910*/  LDSM.16.M88.4 R180, [R210+0x16800] ;  /* 0x01680000d2b4783b */ /* 0x000ea80000000200 */
        /* <DEDUP_REMOVED lines=10> */
[C---:B---3--:R-:W-:Y:S08]  /*119c0*/  HMMA.16816.F32 R28, R172.reuse, R168, R28 ;  /* 0x000000a8ac1c723c */ /* 0x048ff0000000181c */
[----:B------:R-:W-:Y:S01]  /*119d0*/  HMMA.16816.F32 R32, R172, R170, R32 ;  /* 0x000000aaac20723c */ /* 0x000fe20000001820 */
[----:B------:R-:W-:Y:S04]  /*119e0*/  LDSM.16.M88.4 R168, [R213+0xc000] ;  /* 0x00c00000d5a8783b */ /* 0x000fe80000000200 */
[----:B------:R-:W3:Y:S03]  /*119f0*/  LDSM.16.M88.4 R172, [R209+0x6000] ;  /* 0x00600000d1ac783b */ /* 0x000ee60000000200 */
[C---:B----4-:R-:W-:Y:S08]  /*11a00*/  HMMA.16816.F32 R4, R192.reuse, R200, R4 ;  /* 0x000000c8c004723c */ /* 0x050ff00000001804 */
[C---:B------:R-:W-:Y:S08]  /*11a10*/  HMMA.16816.F32 R8, R192.reuse, R202, R8 ;  /* 0x000000cac008723c */ /* 0x040ff00000001808 */
[C---:B--2---:R-:W-:Y:S08]  /*11a20*/  HMMA.16816.F32 R12, R192.reuse, R180, R12 ;  /* 0x000000b4c00c723c */ /* 0x044ff0000000180c */
[C---:B------:R-:W-:Y:S01]  /*11a30*/  HMMA.16816.F32 R16, R192.reuse, R182, R16 ;  /* 0x000000b6c010723c */ /* 0x040fe20000001810 */
[----:B------:R-:W2:Y:S01]  /*11a40*/  LDSM.16.M88.4 R180, [R209+0x7800] ;  /* 0x00780000d1b4783b */ /* 0x000ea20000000200 */
[----:B------:R-:W-:Y:S04]  /*11a50*/  DEPBAR.LE SB0, 0x0 ;  /* 0x000080000000791a */ /* 0x000fe80000000000 */
[----:B------:R-:W-:Y:S02]  /*11a60*/  BAR.SYNC.DEFER_BLOCKING 0x0 ;  /* 0x0000000000007b1d */ /* 0x000fe40000010000 */
[C---:B------:R-:W-:Y:S08]  /*11a70*/  HMMA.16816.F32 R20, R192.reuse, R196, R20 ;  /* 0x000000c4c014723c */ /* 0x040ff00000001814 */
[C---:B------:R-:W-:Y:S08]  /*11a80*/  HMMA.16816.F32 R24, R192.reuse, R198, R24 ;  /* 0x000000c6c018723c */ /* 0x040ff00000001818 */
[C---:B-1----:R-:W-:Y:S08]  /*11a90*/  HMMA.16816.F32 R28, R192.reuse, R176, R28 ;  /* 0x000000b0c01c723c */ /* 0x042ff0000000181c */
[----:B------:R-:W-:Y:S08]  /*11aa0*/  HMMA.16816.F32 R32, R192, R178, R32 ;  /* 0x000000b2c020723c */ /* 0x000ff00000001820 */
[C---:B---3--:R-:W-:Y:S07]  /*11ab0*/  HMMA.16816.F32 R4, R168.reuse, R172, R4 ;  /* 0x000000aca804723c */ /* 0x048fee0000001804 */
[C---:B------:R-:W-:Y:S01]  /*11ac0*/  LEA R172, P1, R0.reuse, R238, 0x6 ;  /* 0x000000ee00ac7211 */ /* 0x040fe200078230ff */
[C---:B------:R-:W-:Y:S04]  /*11ad0*/  HMMA.16816.F32 R8, R168.reuse, R174, R8 ;  /* 0x000000aea808723c */ /* 0x040fe80000001808 */
[----:B------:R-:W-:Y:S04]  /*11ae0*/  LEA.HI.X.SX32 R173, R0, R239, 0x6, P1 ;  /* 0x000000ef00ad7211 */ /* 0x000fe800008f36ff */
[C---:B------:R-:W-:Y:S04]  /*11af0*/  HMMA.16816.F32 R12, R168.reuse, R184, R12 ;  /* 0x000000b8a80c723c */ /* 0x040fe8000000180c */
[----:B------:R-:W-:Y:S04]  /*11b00*/  IMAD R0, R173, c[0x0][0x198], RZ ;  /* 0x00006600ad007a24 */ /* 0x000fe800078e02ff */
[C---:B------:R-:W-:Y:S04]  /*11b10*/  HMMA.16816.F32 R16, R168.reuse, R186, R16 ;  /* 0x000000baa810723c */ /* 0x040fe80000001810 */
[C---:B------:R-:W-:Y:S02]  /*11b20*/  IMAD R0, R172.reuse, c[0x0][0x19c], R0 ;  /* 0x00006700ac007a24 */ /* 0x040fe400078e0200 */
[----:B------:R-:W-:Y:S02]  /*11b30*/  IMAD.WIDE.U32 R172, R172, c[0x0][0x198], RZ ;  /* 0x00006600acac7a25 */ /* 0x000fe400078e00ff */
[C---:B------:R-:W-:Y:S04]  /*11b40*/  HMMA.16816.F32 R20, R168.reuse, R188, R20 ;  /* 0x000000bca814723c */ /* 0x040fe80000001814 */
[----:B------:R-:W-:Y:S04]  /*11b50*/  IMAD.IADD R0, R173, 0x1, R0 ;  /* 0x00000001ad007824 */ /* 0x000fe800078e0200 */
[C---:B------:R-:W-:Y:S08]  /*11b60*/  HMMA.16816.F32 R24, R168.reuse, R190, R24 ;  /* 0x000000bea818723c */ /* 0x040ff00000001818 */
[C---:B--2---:R-:W-:Y:S08]  /*11b70*/  HMMA.16816.F32 R28, R168.reuse, R180, R28 ;  /* 0x000000b4a81c723c */ /* 0x044ff0000000181c */
[----:B------:R-:W-:Y:S07]  /*11b80*/  HMMA.16816.F32 R32, R168, R182, R32 ;  /* 0x000000b6a820723c */ /* 0x000fee0000001820 */
[-C--:B-----5:R-:W-:Y:S01]  /*11b90*/  LEA R168, P6, R172, R236.reuse, 0x1 ;  /* 0x000000ecaca87211 */ /* 0x0a0fe200078c08ff */
[----:B------:R-:W-:Y:S04]  /*11ba0*/  IMAD.WIDE.U32 R170, R132, c[0x0][0x198], RZ ;  /* 0x0000660084aa7a25 */ /* 0x000fe800078e00ff */
[-C--:B------:R-:W-:Y:S01]  /*11bb0*/  LEA.HI.X R169, R172, R135.reuse, R0, 0x1, P6 ;  /* 0x00000087aca97211 */ /* 0x080fe200030f0c00 */
[----:B------:R-:W-:Y:S01]  /*11bc0*/  IMAD.IADD R133, R171, 0x1, R133 ;  /* 0x00000001ab857824 */ /* 0x000fe200078e0285 */
[C---:B------:R-:W-:Y:S04]  /*11bd0*/  LEA R132, P1, R170.reuse, R236, 0x1 ;  /* 0x000000ecaa847211 */ /* 0x040fe800078208ff */
[----:B------:R-:W-:Y:S01]  /*11be0*/  LEA.HI.X R133, R170, R135, R133, 0x1, P1 ;  /* 0x00000087aa857211 */ /* 0x000fe200008f0c85 */
[----:B------:R-:W-:-:S05]  /*11bf0*/  @P0 BRA `(.L_x_465) ;  /* 0xffffe8c000000947 */ /* 0x000fca000383ffff */
.L_x_464:
[----:B------:R-:W2:Y:S01]  /*11c00*/  S2R R2, SR_TID.X ;  /* 0x0000000000027919 */ /* 0x000ea20000002100 */
[----:B------:R-:W-:Y:S01]  /*11c10*/  MOV R0, UR8 ;  /* 0x0000000800007c02 */ /* 0x000fe20008000f00 */
[----:B------:R-:W-:Y:S02]  /*11c20*/  UISETP.GT.AND UP0, UPT, UR8, UR10, UPT ;  /* 0x0000000a0800728c */ /* 0x000fe4000bf04270 */
[----:B------:R-:W-:Y:S02]  /*11c30*/  UIADD3 UR12, UR12, 0x1, URZ ;  /* 0x000000010c0c7890 */ /* 0x000fe4000fffe03f */
[----:B------:R-:W-:Y:S01]  /*11c40*/  UMOV UR25, UR8 ;  /* 0x0000000800197c82 */ /* 0x000fe20008000000 */
[----:B--2---:R-:W-:Y:S04]  /*11c50*/  SHF.L.U32 R2, R2, 0x1, RZ ;  /* 0x0000000102027819 */ /* 0x004fe800000006ff */
[----:B------:R-:W-:Y:S04]  /*11c60*/  LOP3.LUT R2, R2, 0x6, RZ, 0xc0, !PT ;  /* 0x0000000602027812 */ /* 0x000fe800078ec0ff */
[----:B------:R-:W-:Y:S04]  /*11c70*/  LEA R0, R0, R2, 0x6 ;  /* 0x0000000200007211 */ /* 0x000fe800078e30ff */
[C---:B------:R-:W-:Y:S02]  /*11c80*/  ISETP.GE.AND P0, PT, R0.reuse, R233, PT ;  /* 0x000000e90000720c */ /* 0x040fe40003f06270 */
[C---:B------:R-:W-:Y:S02]  /*11c90*/  IADD3 R2, R0.reuse, 0x1, RZ ;  /* 0x0000000100027810 */ /* 0x040fe40007ffe0ff */
[C---:B------:R-:W-:Y:S02]  /*11ca0*/  ISETP.GE.OR P0, PT, R0.reuse, R235, !P0 ;  /* 0x000000eb0000720c */ /* 0x040fe40004706670 */
[-C--:B------:R-:W-:Y:S02]  /*11cb0*/  ISETP.GE.AND P6, PT, R0, R232.reuse, PT ;  /* 0x000000e80000720c */ /* 0x080fe40003fc6270 */
[----:B-1----:R-:W-:Y:S02]  /*11cc0*/  FSEL R168, R4, -INF , !P0 ;  /* 0xff80000004a87808 */ /* 0x002fe40004000000 */
[C---:B------:R-:W-:Y:S02]  /*11cd0*/  ISETP.GE.AND P1, PT, R2.reuse, R233, PT ;  /* 0x000000e90200720c */ /* 0x040fe40003f26270 */
[----:B------:R-:W-:Y:S02]  /*11ce0*/  ISETP.GE.AND P0, PT, R2, R232, PT ;  /* 0x000000e80200720c */ /* 0x000fe40003f06270 */
[C---:B------:R-:W-:Y:S02]  /*11cf0*/  IADD3 R132, R0.reuse, 0x8, RZ ;  /* 0x0000000800847810 */ /* 0x040fe40007ffe0ff */
[-C--:B------:R-:W-:Y:S02]  /*11d00*/  ISETP.GE.OR P6, PT, R0, R234.reuse, !P6 ;  /* 0x000000ea0000720c */ /* 0x080fe400077c6670 */
[C---:B------:R-:W-:Y:S02]  /*11d10*/  ISETP.GE.OR P1, PT, R2.reuse, R235, !P1 ;  /* 0x000000eb0200720c */ /* 0x040fe40004f26670 */
[----:B------:R-:W-:Y:S02]  /*11d20*/  ISETP.GE.OR P0, PT, R2, R234, !P0 ;  /* 0x000000ea0200720c */ /* 0x000fe40004706670 */
[----:B------:R-:W-:Y:S02]  /*11d30*/  IADD3 R2, R0, 0x9, RZ ;  /* 0x0000000900027810 */ /* 0x000fe40007ffe0ff */
[----:B------:R-:W-:Y:S02]  /*11d40*/  FSEL R169, R6, -INF , !P6 ;  /* 0xff80000006a97808 */ /* 0x000fe40007000000 */
[----:B------:R-:W-:Y:S02]  /*11d50*/  FSEL R170, R5, -INF , !P1 ;  /* 0xff80000005aa7808 */ /* 0x000fe40004800000 */
[----:B------:R-:W-:Y:S02]  /*11d60*/  FSEL R7, R7, -INF , !P0 ;  /* 0xff80000007077808 */ /* 0x000fe40004000000 */
[CC--:B------:R-:W-:Y:S02]  /*11d70*/  ISETP.GE.AND P6, PT, R132.reuse, R233.reuse, PT ;  /* 0x000000e98400720c */ /* 0x0c0fe40003fc6270 */
[----:B------:R-:W-:Y:S02]  /*11d80*/  ISETP.GE.AND P0, PT, R132, R232, PT ;  /* 0x000000e88400720c */ /* 0x000fe40003f06270 */
[----:B------:R-:W-:Y:S02]  /*11d90*/  ISETP.GE.AND P1, PT, R2, R233, PT ;  /* 0x000000e90200720c */ /* 0x000fe40003f26270 */
[C---:B------:R-:W-:Y:S02]  /*11da0*/  IADD3 R5, R0.reuse, 0x10, RZ ;  /* 0x0000001000057810 */ /* 0x040fe40007ffe0ff */
[----:B------:R-:W-:Y:S02]  /*11db0*/  IADD3 R4, R0, 0x11, RZ ;  /* 0x0000001100047810 */ /* 0x000fe40007ffe0ff */
[CC--:B------:R-:W-:Y:S02]  /*11dc0*/  ISETP.GE.OR P6, PT, R132.reuse, R235.reuse, !P6 ;  /* 0x000000eb8400720c */ /* 0x0c0fe400077c6670 */
[----:B------:R-:W-:Y:S02]  /*11dd0*/  ISETP.GE.OR P0, PT, R132, R234, !P0 ;  /* 0x000000ea8400720c */ /* 0x000fe40004706670 */
[----:B------:R-:W-:Y:S02]  /*11de0*/  ISETP.GE.OR P1, PT, R2, R235, !P1 ;  /* 0x000000eb0200720c */ /* 0x000fe40004f26670 */
[----:B------:R-:W-:Y:S02]  /*11df0*/  FSEL R8, R8, -INF , !P6 ;  /* 0xff80000008087808 */ /* 0x000fe40007000000 */
[----:B------:R-:W-:Y:S02]  /*11e00*/  FSEL R9, R9, -INF , !P1 ;  /* 0xff80000009097808 */ /* 0x000fe40004800000 */
[CC--:B------:R-:W-:Y:S02]  /*11e10*/  ISETP.GE.AND P1, PT, R5.reuse, R233.reuse, PT ;  /* 0x000000e90500720c */ /* 0x0c0fe40003f26270 */
[----:B------:R-:W-:Y:S02]  /*11e20*/  FSEL R10, R10, -INF , !P0 ;  /* 0xff8000000a0a7808 */ /* 0x000fe40004000000 */
[----:B------:R-:W-:Y:S02]  /*11e30*/  ISETP.GE.AND P0, PT, R4, R233, PT ;  /* 0x000000e90400720c */ /* 0x000fe40003f06270 */
[----:B------:R-:W-:Y:S02]  /*11e40*/  ISETP.GE.AND P6, PT, R2, R232, PT ;  /* 0x000000e80200720c */ /* 0x000fe40003fc6270 */
[-C--:B------:R-:W-:Y:S02]  /*11e50*/  ISETP.GE.OR P1, PT, R5, R235.reuse, !P1 ;  /* 0x000000eb0500720c */ /* 0x080fe40004f26670 */
[----:B------:R-:W-:Y:S02]  /*11e60*/  ISETP.GE.OR P0, PT, R4, R235, !P0 ;  /* 0x000000eb0400720c */ /* 0x000fe40004706670 */
        /* <DEDUP_REMOVED lines=15> */
[----:B------:R-:W-:Y:S02]  /*11f60*/  ISETP.GE.AND P6, PT, R4, R233, PT ;  /* 0x000000e90400720c */ /* 0x000fe40003fc6270 */
[-C--:B------:R-:W-:Y:S02]  /*11f70*/  ISETP.GE.AND P1, PT, R2, R232.reuse, PT ;  /* 0x000000e80200720c */ /* 0x080fe40003f26270 */
[C---:B------:R-:W-:Y:S02]  /*11f80*/  ISETP.GE.AND P0, PT, R4.reuse, R232, PT ;  /* 0x000000e80400720c */ /* 0x040fe40003f06270 */
[----:B------:R-:W-:Y:S02]  /*11f90*/  ISETP.GE.OR P6, PT, R4, R235, !P6 ;  /* 0x000000eb0400720c */ /* 0x000fe400077c6670 */
[-C--:B------:R-:W-:Y:S02]  /*11fa0*/  ISETP.GE.OR P1, PT, R2, R234.reuse, !P1 ;  /* 0x000000ea0200720c */ /* 0x080fe40004f26670 */
[----:B------:R-:W-:Y:S02]  /*11fb0*/  IADD3 R2, R0, 0x20, RZ ;  /* 0x0000002000027810 */ /* 0x000fe40007ffe0ff */
        /* <DEDUP_REMOVED lines=8> */
[----:B------:R-:W-:Y:S02]  /*12040*/  FMNMX.FTZ R5, R168, R3, !PT ;  /* 0x00000003a8057209 */ /* 0x000fe40007810000 */
[CC--:B------:R-:W-:Y:S02]  /*12050*/  ISETP.GE.OR P6, PT, R2.reuse, R235.reuse, !P6 ;  /* 0x000000eb0200720c */ /* 0x0c0fe400077c6670 */
[----:B------:R-:W-:Y:S02]  /*12060*/  ISETP.GE.OR P1, PT, R2, R234, !P1 ;  /* 0x000000ea0200720c */ /* 0x000fe40004f26670 */
[----:B------:R-:W-:Y:S02]  /*12070*/  ISETP.GE.OR P0, PT, R4, R235, !P0 ;  /* 0x000000eb0400720c */ /* 0x000fe40004706670 */
[----:B------:R-:W-:Y:S02]  /*12080*/  IADD3 R2, R0, 0x28, RZ ;  /* 0x0000002800027810 */ /* 0x000fe40007ffe0ff */
[----:B------:R-:W-:Y:S02]  /*12090*/  FMNMX.FTZ R5, R170, R5, !PT ;  /* 0x00000005aa057209 */ /* 0x000fe40007810000 */
[----:B------:R-:W-:Y:S02]  /*120a0*/  FSEL R185, R21, -INF , !P0 ;  /* 0xff80000015b97808 */ /* 0x000fe40004000000 */
[----:B------:R-:W-:Y:S02]  /*120b0*/  FSEL R188, R22, -INF , !P1 ;  /* 0xff80000016bc7808 */ /* 0x000fe40004800000 */
[----:B------:R-:W-:Y:S02]  /*120c0*/  FMNMX.FTZ R12, R169, R134, !PT ;  /* 0x00000086a90c7209 */ /* 0x000fe40007810000 */
[C---:B------:R-:W-:Y:S02]  /*120d0*/  ISETP.GE.AND P0, PT, R2.reuse, R233, PT ;  /* 0x000000e90200720c */ /* 0x040fe40003f06270 */
[-C--:B------:R-:W-:Y:S02]  /*120e0*/  ISETP.GE.AND P1, PT, R2, R232.reuse, PT ;  /* 0x000000e80200720c */ /* 0x080fe40003f26270 */
[----:B------:R-:W-:Y:S02]  /*120f0*/  FMNMX.FTZ R5, R8, R5, !PT ;  /* 0x0000000508057209 */ /* 0x000fe40007810000 */
[----:B------:R-:W-:Y:S02]  /*12100*/  FSEL R182, R20, -INF , !P6 ;  /* 0xff80000014b67808 */ /* 0x000fe40007000000 */
[----:B------:R-:W-:Y:S02]  /*12110*/  ISETP.GE.AND P6, PT, R4, R232, PT ;  /* 0x000000e80400720c */ /* 0x000fe40003fc6270 */
[C---:B------:R-:W-:Y:S02]  /*12120*/  ISETP.GE.OR P0, PT, R2.reuse, R235, !P0 ;  /* 0x000000eb0200720c */ /* 0x040fe40004706670 */
[----:B------:R-:W-:Y:S02]  /*12130*/  ISETP.GE.OR P1, PT, R2, R234, !P1 ;  /* 0x000000ea0200720c */ /* 0x000fe40004f26670 */
[----:B------:R-:W-:Y:S02]  /*12140*/  FMNMX.FTZ R2, R9, R5, !PT ;  /* 0x0000000509027209 */ /* 0x000fe40007810000 */
[----:B------:R-:W-:Y:S02]  /*12150*/  FMNMX.FTZ R12, R7, R12, !PT ;  /* 0x0000000c070c7209 */ /* 0x000fe40007810000 */
[----:B------:R-:W-:Y:S02]  /*12160*/  FMNMX.FTZ R133, R174, R2, !PT ;  /* 0x00000002ae857209 */ /* 0x000fe40007810000 */
[----:B------:R-:W-:Y:S02]  /*12170*/  ISETP.GE.OR P6, PT, R4, R234, !P6 ;  /* 0x000000ea0400720c */ /* 0x000fe400077c6670 */
[C---:B------:R-:W-:Y:S02]  /*12180*/  IADD3 R6, R0.reuse, 0x29, RZ ;  /* 0x0000002900067810 */ /* 0x040fe40007ffe0ff */
[----:B------:R-:W-:Y:S02]  /*12190*/  IADD3 R5, R0, 0x30, RZ ;  /* 0x0000003000057810 */ /* 0x000fe40007ffe0ff */
[----:B------:R-:W-:Y:S02]  /*121a0*/  FMNMX.FTZ R12, R10, R12, !PT ;  /* 0x0000000c0a0c7209 */ /* 0x000fe40007810000 */
[----:B------:R-:W-:Y:S02]  /*121b0*/  FSEL R189, R23, -INF , !P6 ;  /* 0xff80000017bd7808 */ /* 0x000fe40007000000 */
[----:B------:R-:W-:Y:S01]  /*121c0*/  FMNMX.FTZ R133, R175, R133, !PT ;  /* 0x00000085af857209 */ /* 0x000fe20007810000 */
[----:B------:R-:W-:Y:S01]  /*121d0*/  LDSM.16.MT88.4 R20, [R206+0x18000] ;  /* 0x01800000ce14783b */ /* 0x000fe20000004200 */
[-C--:B------:R-:W-:Y:S02]  /*121e0*/  ISETP.GE.AND P6, PT, R6, R233.reuse, PT ;  /* 0x000000e90600720c */ /* 0x080fe40003fc6270 */
[----:B------:R-:W-:Y:S02]  /*121f0*/  FSEL R183, R24, -INF , !P0 ;  /* 0xff80000018b77808 */ /* 0x000fe40004000000 */
[----:B------:R-:W-:Y:S02]  /*12200*/  FMNMX.FTZ R12, R11, R12, !PT ;  /* 0x0000000c0b0c7209 */ /* 0x000fe40007810000 */
[C---:B------:R-:W-:Y:S02]  /*12210*/  ISETP.GE.AND P0, PT, R5.reuse, R233, PT ;  /* 0x000000e90500720c */ /* 0x040fe40003f06270 */
[----:B------:R-:W-:Y:S02]  /*12220*/  FMNMX.FTZ R133, R176, R133, !PT ;  /* 0x00000085b0857209 */ /* 0x000fe40007810000 */
[----:B------:R-:W-:Y:S02]  /*12230*/  FMNMX.FTZ R12, R178, R12, !PT ;  /* 0x0000000cb20c7209 */ /* 0x000fe40007810000 */
[-C--:B------:R-:W-:Y:S02]  /*12240*/  ISETP.GE.OR P6, PT, R6, R235.reuse, !P6 ;  /* 0x000000eb0600720c */ /* 0x080fe400077c6670 */
[----:B------:R-:W-:Y:S02]  /*12250*/  ISETP.GE.OR P0, PT, R5, R235, !P0 ;  /* 0x000000eb0500720c */ /* 0x000fe40004706670 */
[C---:B------:R-:W-:Y:S02]  /*12260*/  IADD3 R4, R0.reuse, 0x31, RZ ;  /* 0x0000003100047810 */ /* 0x040fe40007ffe0ff */
[----:B------:R-:W-:Y:S02]  /*12270*/  IADD3 R2, R0, 0x38, RZ ;  /* 0x0000003800027810 */ /* 0x000fe40007ffe0ff */
[----:B------:R-:W-:Y:S02]  /*12280*/  FMNMX.FTZ R133, R177, R133, !PT ;  /* 0x00000085b1857209 */ /* 0x000fe40007810000 */
[----:B------:R-:W-:Y:S02]  /*12290*/  FSEL R203, R28, -INF , !P0 ;  /* 0xff8000001ccb7808 */ /* 0x000fe40004000000 */
[----:B------:R-:W-:Y:S02]  /*122a0*/  FMNMX.FTZ R12, R179, R12, !PT ;  /* 0x0000000cb30c7209 */ /* 0x000fe40007810000 */
[----:B------:R-:W-:Y:S02]  /*122b0*/  FSEL R184, R25, -INF , !P6 ;  /* 0xff80000019b87808 */ /* 0x000fe40007000000 */
[-C--:B------:R-:W-:Y:S02]  /*122c0*/  ISETP.GE.AND P6, PT, R4, R233.reuse, PT ;  /* 0x000000e90400720c */ /* 0x080fe40003fc6270 */
[----:B------:R-:W-:Y:S02]  /*122d0*/  ISETP.GE.AND P0, PT, R2, R233, PT ;  /* 0x000000e90200720c */ /* 0x000fe40003f06270 */
[-C--:B------:R-:W-:Y:S02]  /*122e0*/  ISETP.GE.OR P6, PT, R4, R235.reuse, !P6 ;  /* 0x000000eb0400720c */ /* 0x080fe400077c6670 */
[----:B------:R-:W-:Y:S02]  /*122f0*/  FMNMX.FTZ R12, R180, R12, !PT ;  /* 0x0000000cb40c7209 */ /* 0x000fe40007810000 */
[----:B------:R-:W-:Y:S02]  /*12300*/  ISETP.GE.OR P0, PT, R2, R235, !P0 ;  /* 0x000000eb0200720c */ /* 0x000fe40004706670 */
[----:B------:R-:W-:Y:S02]  /*12310*/  IADD3 R0, R0, 0x39, RZ ;  /* 0x0000003900007810 */ /* 0x000fe40007ffe0ff */
[----:B------:R-:W-:Y:S02]  /*12320*/  FMNMX.FTZ R133, R182, R133, !PT ;  /* 0x00000085b6857209 */ /* 0x000fe40007810000 */
[----:B------:R-:W-:Y:S02]  /*12330*/  FSEL R236, R29, -INF , !P6 ;  /* 0xff8000001dec7808 */ /* 0x000fe40007000000 */
[----:B------:R-:W-:Y:S02]  /*12340*/  FMNMX.FTZ R12, R181, R12, !PT ;  /* 0x0000000cb50c7209 */ /* 0x000fe40007810000 */
[----:B------:R-:W-:Y:S02]  /*12350*/  FSEL R238, R32, -INF , !P0 ;  /* 0xff80000020ee7808 */ /* 0x000fe40004000000 */
[----:B------:R-:W-:Y:S02]  /*12360*/  ISETP.GE.AND P0, PT, R6, R232, PT ;  /* 0x000000e80600720c */ /* 0x000fe40003f06270 */
[----:B------:R-:W-:Y:S02]  /*12370*/  FMNMX.FTZ R133, R185, R133, !PT ;  /* 0x00000085b9857209 */ /* 0x000fe40007810000 */
[----:B------:R-:W-:Y:S02]  /*12380*/  ISETP.GE.AND P6, PT, R0, R233, PT ;  /* 0x000000e90000720c */ /* 0x000fe40003fc6270 */
[----:B------:R-:W-:Y:S02]  /*12390*/  FMNMX.FTZ R133, R183, R133, !PT ;  /* 0x00000085b7857209 */ /* 0x000fe40007810000 */
[----:B------:R-:W-:Y:S02]  /*123a0*/  ISETP.GE.OR P0, PT, R6, R234, !P0 ;  /* 0x000000ea0600720c */ /* 0x000fe40004706670 */
[----:B------:R-:W-:Y:S02]  /*123b0*/  FMNMX.FTZ R6, R188, R12, !PT ;  /* 0x0000000cbc067209 */ /* 0x000fe40007810000 */
[----:B------:R-:W-:Y:S01]  /*123c0*/  ISETP.GE.OR P6, PT, R0, R235, !P6 ;  /* 0x000000eb0000720c */ /* 0x000fe200077c6670 */
[----:B------:R-:W-:Y:S01]  /*123d0*/  LDSM.16.MT88.4 R12, [R205+0x18000] ;  /* 0x01800000cd0c783b */ /* 0x000fe20000004200 */
[----:B------:R-:W-:Y:S02]  /*123e0*/  FMNMX.FTZ R133, R184, R133, !PT ;  /* 0x00000085b8857209 */ /* 0x000fe40007810000 */
[----:B------:R-:W-:Y:S02]  /*123f0*/  FSEL R239, R33, -INF , !P6 ;  /* 0xff80000021ef7808 */ /* 0x000fe40007000000 */
[----:B------:R-:W-:Y:S02]  /*12400*/  FSEL R186, R26, -INF , !P1 ;  /* 0xff8000001aba7808 */ /* 0x000fe40004800000 */
        /* <DEDUP_REMOVED lines=16> */
[----:B------:R-:W-:Y:S02]  /*12510*/  FMNMX.FTZ R133, R238, R133, !PT ;  /* 0x00000085ee857209 */ /* 0x000fe40007810000 */
[----:B------:R-:W-:Y:S02]  /*12520*/  ISETP.GE.AND P0, PT, R0, R232, PT ;  /* 0x000000e80000720c */ /* 0x000fe40003f06270 */
[----:B------:R-:W-:Y:S02]  /*12530*/  FSEL R241, R34, -INF , !P6 ;  /* 0xff80000022f17808 */ /* 0x000fe40007000000 */
[----:B------:R-:W-:Y:S02]  /*12540*/  FMNMX.FTZ R133, R239, R133, !PT ;  /* 0x00000085ef857209 */ /* 0x000fe40007810000 */
[----:B------:R-:W-:Y:S02]  /*12550*/  ISETP.GE.OR P0, PT, R0, R234, !P0 ;  /* 0x000000ea0000720c */ /* 0x000fe40004706670 */
[----:B------:R-:W-:Y:S01]  /*12560*/  FMNMX.FTZ R0, R240, R2, !PT ;  /* 0x00000002f0007209 */ /* 0x000fe20007810000 */
[----:B------:R-:W1:Y:S01]  /*12570*/  SHFL.BFLY PT, R6, R133, 0x2, 0x1f ;  /* 0x0c401f0085067f89 */ /* 0x000e6200000e0000 */
[----:B------:R-:W-:Y:S02]  /*12580*/  FSEL R135, R35, -INF , !P0 ;  /* 0xff80000023877808 */ /* 0x000fe40004000000 */
[----:B------:R-:W-:Y:S04]  /*12590*/  FMNMX.FTZ R0, R241, R0, !PT ;  /* 0x00000000f1007209 */ /* 0x000fe80007810000 */
[----:B------:R-:W-:Y:S05]  /*125a0*/  FMNMX.FTZ R0, R135, R0, !PT ;  /* 0x0000000087007209 */ /* 0x000fea0007810000 */
[----:B------:R-:W2:Y:S01]  /*125b0*/  SHFL.BFLY PT, R2, R0, 0x2, 0x1f ;  /* 0x0c401f0000027f89 */ /* 0x000ea200000e0000 */
[----:B-1----:R-:W-:Y:S07]  /*125c0*/  FMNMX.FTZ R133, R133, R6, !PT ;  /* 0x0000000685857209 */ /* 0x002fee0007810000 */
[----:B------:R-:W1:Y:S01]  /*125d0*/  SHFL.BFLY PT, R4, R133, 0x1, 0x1f ;  /* 0x0c201f0085047f89 */ /* 0x000e6200000e0000 */
[----:B--2---:R-:W-:Y:S07]  /*125e0*/  FMNMX.FTZ R0, R0, R2, !PT ;  /* 0x0000000200007209 */ /* 0x004fee0007810000 */
[----:B------:R-:W2:Y:S01]  /*125f0*/  SHFL.BFLY PT, R2, R0, 0x1, 0x1f ;  /* 0x0c201f0000027f89 */ /* 0x000ea200000e0000 */
[----:B-1----:R-:W-:Y:S04]  /*12600*/  FMNMX.FTZ R133, R133, R4, !PT ;  /* 0x0000000485857209 */ /* 0x002fe80007810000 */
[C---:B------:R-:W-:Y:S01]  /*12610*/  FSETP.NEU.FTZ.AND P1, PT, R133.reuse, -INF , PT ;  /* 0xff8000008500780b */ /* 0x040fe20003f3d000 */
[C---:B------:R-:W-:Y:S05]  /*12620*/  FMUL.FTZ R172, R133.reuse, c[0x0][0x23c] ;  /* 0x00008f0085ac7a20 */ /* 0x040fea0000410000 */
[----:B------:R-:W-:Y:S02]  /*12630*/  FSEL R172, R172, RZ, P1 ;  /* 0x000000ffacac7208 */ /* 0x000fe40000800000 */
[----:B--2---:R-:W-:Y:S02]  /*12640*/  FMNMX.FTZ R132, R0, R2, !PT ;  /* 0x0000000200847209 */ /* 0x004fe40007810000 */
[----:B------:R-:W-:Y:S01]  /*12650*/  FSEL R0, R133, RZ, P1 ;  /* 0x000000ff85007208 */ /* 0x000fe20000800000 */
[--C-:B------:R-:W-:Y:S01]  /*12660*/  FFMA.FTZ R168, R168, c[0x0][0x23c], -R172.reuse ;  /* 0x00008f00a8a87a23 */ /* 0x100fe200000108ac */
[C---:B------:R-:W-:Y:S01]  /*12670*/  FSETP.NEU.FTZ.AND P0, PT, R132.reuse, -INF , PT ;  /* 0xff8000008400780b */ /* 0x040fe20003f1d000 */
[----:B------:R-:W-:Y:S02]  /*12680*/  FMUL.FTZ R173, R132, c[0x0][0x23c] ;  /* 0x00008f0084ad7a20 */ /* 0x000fe40000410000 */
[----:B------:R-:W-:Y:S01]  /*12690*/  FADD.FTZ R0, -R0, R3 ;  /* 0x0000000300007221 */ /* 0x000fe20000010100 */
[----:B------:R-:W-:Y:S01]  /*126a0*/  FSEL R2, R132, RZ, P0 ;  /* 0x000000ff84027208 */ /* 0x000fe20000000000 */
[--C-:B------:R-:W-:Y:S01]  /*126b0*/  FFMA.FTZ R170, R170, c[0x0][0x23c], -R172.reuse ;  /* 0x00008f00aaaa7a23 */ /* 0x100fe200000108ac */
[----:B------:R-:W-:Y:S01]  /*126c0*/  FSEL R173, R173, RZ, P0 ;  /* 0x000000ffadad7208 */ /* 0x000fe20000000000 */
[----:B------:R-:W-:Y:S01]  /*126d0*/  FMUL.FTZ R0, R0, c[0x0][0x23c] ;  /* 0x00008f0000007a20 */ /* 0x000fe20000410000 */
[----:B------:R-:W-:Y:S01]  /*126e0*/  MUFU.EX2 R246, R168 ;  /* 0x000000a800f67308 */ /* 0x000fe20000000800 */
[--C-:B------:R-:W-:Y:S01]  /*126f0*/  FFMA.FTZ R8, R8, c[0x0][0x23c], -R172.reuse ;  /* 0x00008f0008087a23 */ /* 0x100fe200000108ac */
[----:B------:R-:W-:Y:S01]  /*12700*/  PLOP3.LUT P0, PT, PT, PT, UP0, 0x80, 0x0 ;  /* 0x000000000000781c */ /* 0x000fe20003f0f008 */
[----:B------:R-:W-:Y:S02]  /*12710*/  FFMA.FTZ R9, R9, c[0x0][0x23c], -R172 ;  /* 0x00008f0009097a23 */ /* 0x000fe400000108ac */
[--C-:B------:R-:W-:Y:S02]  /*12720*/  FFMA.FTZ R169, R169, c[0x0][0x23c], -R173.reuse ;  /* 0x00008f00a9a97a23 */ /* 0x100fe400000108ad */
[--C-:B------:R-:W-:Y:S02]  /*12730*/  FFMA.FTZ R7, R7, c[0x0][0x23c], -R173.reuse ;  /* 0x00008f0007077a23 */ /* 0x100fe400000108ad */
[--C-:B------:R-:W-:Y:S01]  /*12740*/  FFMA.FTZ R10, R10, c[0x0][0x23c], -R173.reuse ;  /* 0x00008f000a0a7a23 */ /* 0x100fe200000108ad */
[----:B------:R1:W2:Y:S01]  /*12750*/  MUFU.EX2 R3, R0 ;  /* 0x0000000000037308 */ /* 0x0002a20000000800 */
[--C-:B------:R-:W-:Y:S09]  /*12760*/  FFMA.FTZ R11, R11, c[0x0][0x23c], -R173.reuse ;  /* 0x00008f000b0b7a23 */ /* 0x100ff200000108ad */
[----:B------:R3:W-:Y:S10]  /*12770*/  MUFU.EX2 R248, R8 ;  /* 0x0000000800f87308 */ /* 0x0007f40000000800 */
[----:B------:R4:W-:Y:S01]  /*12780*/  MUFU.EX2 R247, R9 ;  /* 0x0000000900f77308 */ /* 0x0009e20000000800 */
[----:B-1----:R-:W-:Y:S02]  /*12790*/  FADD.FTZ R0, -R2, R134 ;  /* 0x0000008602007221 */ /* 0x002fe40000010100 */
[C---:B--2---:R-:W-:Y:S02]  /*127a0*/  FMUL.FTZ R4, R3.reuse, R136 ;  /* 0x0000008803047220 */ /* 0x044fe40000410000 */
[----:B------:R-:W-:Y:S05]  /*127b0*/  FMUL.FTZ R0, R0, c[0x0][0x23c] ;  /* 0x00008f0000007a20 */ /* 0x000fea0000410000 */
[----:B------:R-:W-:Y:S01]  /*127c0*/  MUFU.EX2 R244, R7 ;  /* 0x0000000700f47308 */ /* 0x000fe20000000800 */
[C---:B------:R-:W-:Y:S02]  /*127d0*/  FMUL.FTZ R5, R3.reuse, R137 ;  /* 0x0000008903057220 */ /* 0x040fe40000410000 */
[C---:B------:R-:W-:Y:S02]  /*127e0*/  FMUL.FTZ R16, R3.reuse, R148 ;  /* 0x0000009403107220 */ /* 0x040fe40000410000 */
[C---:B---3--:R-:W-:Y:S02]  /*127f0*/  FMUL.FTZ R8, R3.reuse, R140 ;  /* 0x0000008c03087220 */ /* 0x048fe40000410000 */
[C---:B------:R-:W-:Y:S02]  /*12800*/  FMUL.FTZ R17, R3.reuse, R149 ;  /* 0x0000009503117220 */ /* 0x040fe40000410000 */
[C---:B------:R-:W-:Y:S01]  /*12810*/  FMUL.FTZ R24, R3.reuse, R156 ;  /* 0x0000009c03187220 */ /* 0x040fe20000410000 */
[----:B------:R-:W-:Y:S01]  /*12820*/  MUFU.EX2 R243, R10 ;  /* 0x0000000a00f37308 */ /* 0x000fe20000000800 */
[C---:B------:R-:W-:Y:S02]  /*12830*/  FMUL.FTZ R25, R3.reuse, R157 ;  /* 0x0000009d03197220 */ /* 0x040fe40000410000 */
[--C-:B------:R-:W-:Y:S02]  /*12840*/  FFMA.FTZ R2, R174, c[0x0][0x23c], -R172.reuse ;  /* 0x00008f00ae027a23 */ /* 0x100fe400000108ac */
[C---:B----4-:R-:W-:Y:S02]  /*12850*/  FMUL.FTZ R9, R3.reuse, R141 ;  /* 0x0000008d03097220 */ /* 0x050fe40000410000 */
        /* <DEDUP_REMOVED lines=8> */
[----:B------:R-:W2:Y:S01]  /*128e0*/  MUFU.EX2 R0, R0 ;  /* 0x0000000000007308 */ /* 0x000ea20000000800 */
[C---:B------:R-:W-:Y:S02]  /*128f0*/  FMUL.FTZ R45, R3.reuse, R45 ;  /* 0x0000002d032d7220 */ /* 0x040fe40000410000 */
[C---:B------:R-:W-:Y:S02]  /*12900*/  FMUL.FTZ R48, R3.reuse, R48 ;  /* 0x0000003003307220 */ /* 0x040fe40000410000 */
[C---:B------:R-:W-:Y:S02]  /*12910*/  FMUL.FTZ R49, R3.reuse, R49 ;  /* 0x0000003103317220 */ /* 0x040fe40000410000 */
[C---:B------:R-:W-:Y:S02]  /*12920*/  FMUL.FTZ R52, R3.reuse, R52 ;  /* 0x0000003403347220 */ /* 0x040fe40000410000 */
[C---:B------:R-:W-:Y:S01]  /*12930*/  FMUL.FTZ R53, R3.reuse, R53 ;  /* 0x0000003503357220 */ /* 0x040fe20000410000 */
[----:B------:R-:W3:Y:S01]  /*12940*/  MUFU.EX2 R249, R170 ;  /* 0x000000aa00f97308 */ /* 0x000ee20000000800 */
[C---:B------:R-:W-:Y:S02]  /*12950*/  FMUL.FTZ R56, R3.reuse, R56 ;  /* 0x0000003803387220 */ /* 0x040fe40000410000 */
[C---:B------:R-:W-:Y:S01]  /*12960*/  FMUL.FTZ R57, R3.reuse, R57 ;  /* 0x0000003903397220 */ /* 0x040fe20000410000 */
[----:B-1----:R-:W-:Y:S01]  /*12970*/  F2FP.PACK_AB R171, R242, R243 ;  /* 0x000000f3f2ab723e */ /* 0x002fe200000000ff */
        /* <DEDUP_REMOVED lines=9> */
[----:B------:R-:W2:Y:S01]  /*12a10*/  LDSM.16.MT88.4 R136, [R207+0x18000] ;  /* 0x01800000cf88783b */ /* 0x000ea20000004200 */
[C---:B------:R-:W-:Y:S01]  /*12a20*/  FMUL.FTZ R11, R0.reuse, R143 ;  /* 0x0000008f000b7220 */ /* 0x040fe20000410000 */
[----:B------:R4:W-:Y:S01]  /*12a30*/  MUFU.EX2 R202, R2 ;  /* 0x0000000200ca7308 */ /* 0x0009e20000000800 */
[C---:B------:R-:W-:Y:S01]  /*12a40*/  FMUL.FTZ R18, R0.reuse, R150 ;  /* 0x0000009600127220 */ /* 0x040fe20000410000 */
[----:B---3--:R-:W-:Y:S01]  /*12a50*/  F2FP.PACK_AB R168, R249, R246 ;  /* 0x000000f6f9a8723e */ /* 0x008fe200000000ff */
[C---:B------:R-:W-:Y:S01]  /*12a60*/  FMUL.FTZ R19, R0.reuse, R151 ;  /* 0x0000009700137220 */ /* 0x040fe20000410000 */
[----:B------:R-:W-:Y:S01]  /*12a70*/  F2FP.PACK_AB R170, R247, R248 ;  /* 0x000000f8f7aa723e */ /* 0x000fe200000000ff */
[C---:B------:R-:W-:Y:S01]  /*12a80*/  FMUL.FTZ R26, R0.reuse, R158 ;  /* 0x0000009e001a7220 */ /* 0x040fe20000410000 */
[----:B------:R-:W3:Y:S01]  /*12a90*/  LDSM.16.MT88.4 R140, [R205+0x1a000] ;  /* 0x01a00000cd8c783b */ /* 0x000ee20000004200 */
[C---:B------:R-:W-:Y:S02]  /*12aa0*/  FMUL.FTZ R27, R0.reuse, R159 ;  /* 0x0000009f001b7220 */ /* 0x040fe40000410000 */
[C---:B------:R-:W-:Y:S02]  /*12ab0*/  FMUL.FTZ R34, R0.reuse, R166 ;  /* 0x000000a600227220 */ /* 0x040fe40000410000 */
[----:B------:R-:W-:Y:S01]  /*12ac0*/  FMUL.FTZ R35, R0, R167 ;  /* 0x000000a700237220 */ /* 0x000fe20000410000 */
[----:B-1----:R-:W-:Y:S01]  /*12ad0*/  F2FP.PACK_AB R169, R244, R245 ;  /* 0x000000f5f4a9723e */ /* 0x002fe200000000ff */
[C---:B------:R-:W-:Y:S01]  /*12ae0*/  FMUL.FTZ R38, R0.reuse, R38 ;  /* 0x0000002600267220 */ /* 0x040fe20000410000 */
[----:B------:R-:W-:Y:S01]  /*12af0*/  LDSM.16.MT88.4 R148, [R206+0x18800] ;  /* 0x01880000ce94783b */ /* 0x000fe20000004200 */
[C---:B------:R-:W-:Y:S02]  /*12b00*/  FMUL.FTZ R39, R0.reuse, R39 ;  /* 0x0000002700277220 */ /* 0x040fe40000410000 */
[C---:B------:R-:W-:Y:S02]  /*12b10*/  FMUL.FTZ R42, R0.reuse, R42 ;  /* 0x0000002a002a7220 */ /* 0x040fe40000410000 */
[C---:B------:R-:W-:Y:S03]  /*12b20*/  HMMA.16816.F32 R4, R168.reuse, R12, R4 ;  /* 0x0000000ca804723c */ /* 0x040fe60000001804 */
[----:B------:R-:W-:Y:S02]  /*12b30*/  LDSM.16.MT88.4 R156, [R205+0x1a800] ;  /* 0x01a80000cd9c783b */ /* 0x000fe40000004200 */
[--C-:B----4-:R-:W-:Y:S02]  /*12b40*/  FFMA.FTZ R2, R175, c[0x0][0x23c], -R172.reuse ;  /* 0x00008f00af027a23 */ /* 0x110fe400000108ac */
[C---:B------:R-:W-:Y:S01]  /*12b50*/  FMUL.FTZ R12, R3.reuse, R144 ;  /* 0x00000090030c7220 */ /* 0x040fe20000410000 */
[C---:B------:R-:W-:Y:S01]  /*12b60*/  HMMA.16816.F32 R8, R168.reuse, R14, R8 ;  /* 0x0000000ea808723c */ /* 0x040fe20000001808 */
[----:B------:R1:W4:Y:S02]  /*12b70*/  MUFU.EX2 R201, R2 ;  /* 0x0000000200c97308 */ /* 0x0003240000000800 */
[----:B------:R-:W-:Y:S01]  /*12b80*/  LDSM.16.MT88.4 R164, [R206+0x1c800] ;  /* 0x01c80000cea4783b */ /* 0x000fe20000004200 */
[C---:B------:R-:W-:Y:S02]  /*12b90*/  FMUL.FTZ R13, R3.reuse, R145 ;  /* 0x00000091030d7220 */ /* 0x040fe40000410000 */
[C---:B------:R-:W-:Y:S02]  /*12ba0*/  FMUL.FTZ R43, R0.reuse, R43 ;  /* 0x0000002b002b7220 */ /* 0x040fe40000410000 */
[C---:B------:R-:W-:Y:S04]  /*12bb0*/  FMUL.FTZ R14, R0.reuse, R146 ;  /* 0x00000092000e7220 */ /* 0x040fe80000410000 */
[C---:B------:R-:W-:Y:S02]  /*12bc0*/  FMUL.FTZ R15, R0.reuse, R147 ;  /* 0x00000093000f7220 */ /* 0x040fe40000410000 */
[----:B------:R-:W5:Y:S01]  /*12bd0*/  LDSM.16.MT88.4 R144, [R206+0x1a000] ;  /* 0x01a00000ce90783b */ /* 0x000f620000004200 */
[C---:B------:R-:W-:Y:S02]  /*12be0*/  FMUL.FTZ R46, R0.reuse, R46 ;  /* 0x0000002e002e7220 */ /* 0x040fe40000410000 */
[C---:B------:R-:W-:Y:S02]  /*12bf0*/  FMUL.FTZ R47, R0.reuse, R47 ;  /* 0x0000002f002f7220 */ /* 0x040fe40000410000 */
[C---:B------:R-:W-:Y:S03]  /*12c00*/  HMMA.16816.F32 R12, R168.reuse, R20, R12 ;  /* 0x00000014a80c723c */ /* 0x040fe6000000180c */
[C---:B------:R-:W-:Y:S02]  /*12c10*/  FMUL.FTZ R50, R0.reuse, R50 ;  /* 0x0000003200327220 */ /* 0x040fe40000410000 */
[----:B------:R-:W-:Y:S02]  /*12c20*/  FMUL.FTZ R51, R0, R51 ;  /* 0x0000003300337220 */ /* 0x000fe40000410000 */
[C---:B------:R-:W-:Y:S01]  /*12c30*/  FMUL.FTZ R20, R3.reuse, R152 ;  /* 0x0000009803147220 */ /* 0x040fe20000410000 */
[C---:B------:R-:W-:Y:S04]  /*12c40*/  HMMA.16816.F32 R16, R168.reuse, R22, R16 ;  /* 0x00000016a810723c */ /* 0x040fe80000001810 */
[C---:B------:R-:W-:Y:S02]  /*12c50*/  FMUL.FTZ R21, R3.reuse, R153 ;  /* 0x0000009903157220 */ /* 0x040fe40000410000 */
[--C-:B-1----:R-:W-:Y:S02]  /*12c60*/  FFMA.FTZ R2, R176, c[0x0][0x23c], -R172.reuse ;  /* 0x00008f00b0027a23 */ /* 0x102fe400000108ac */
[C---:B------:R-:W-:Y:S02]  /*12c70*/  FMUL.FTZ R22, R0.reuse, R154 ;  /* 0x0000009a00167220 */ /* 0x040fe40000410000 */
[----:B------:R1:W-:Y:S02]  /*12c80*/  MUFU.EX2 R200, R2 ;  /* 0x0000000200c87308 */ /* 0x0003e40000000800 */
[C---:B------:R-:W-:Y:S02]  /*12c90*/  FMUL.FTZ R23, R0.reuse, R155 ;  /* 0x0000009b00177220 */ /* 0x040fe40000410000 */
[----:B------:R-:W-:Y:S01]  /*12ca0*/  LDSM.16.MT88.4 R152, [R207+0x18800] ;  /* 0x01880000cf98783b */ /* 0x000fe20000004200 */
[C---:B------:R-:W-:Y:S02]  /*12cb0*/  FMUL.FTZ R54, R0.reuse, R54 ;  /* 0x0000003600367220 */ /* 0x040fe40000410000 */
[C---:B------:R-:W-:Y:S02]  /*12cc0*/  FMUL.FTZ R55, R0.reuse, R55 ;  /* 0x0000003700377220 */ /* 0x040fe40000410000 */
[C---:B------:R-:W-:Y:S03]  /*12cd0*/  HMMA.16816.F32 R20, R168.reuse, R28, R20 ;  /* 0x0000001ca814723c */ /* 0x040fe60000001814 */
[C---:B------:R-:W-:Y:S02]  /*12ce0*/  FMUL.FTZ R58, R0.reuse, R58 ;  /* 0x0000003a003a7220 */ /* 0x040fe40000410000 */
[C---:B------:R-:W-:Y:S02]  /*12cf0*/  FMUL.FTZ R59, R0.reuse, R59 ;  /* 0x0000003b003b7220 */ /* 0x040fe40000410000 */
[C---:B------:R-:W-:Y:S01]  /*12d00*/  FMUL.FTZ R28, R3.reuse, R160 ;  /* 0x000000a0031c7220 */ /* 0x040fe20000410000 */
[C---:B------:R-:W-:Y:S04]  /*12d10*/  HMMA.16816.F32 R24, R168.reuse, R30, R24 ;  /* 0x0000001ea818723c */ /* 0x040fe80000001818 */
[----:B------:R-:W-:Y:S02]  /*12d20*/  FMUL.FTZ R29, R3, R161 ;  /* 0x000000a1031d7220 */ /* 0x000fe40000410000 */
[C---:B------:R-:W-:Y:S02]  /*12d30*/  FMUL.FTZ R62, R0.reuse, R62 ;  /* 0x0000003e003e7220 */ /* 0x040fe40000410000 */
[C---:B------:R-:W-:Y:S04]  /*12d40*/  FMUL.FTZ R30, R0.reuse, R162 ;  /* 0x000000a2001e7220 */ /* 0x040fe80000410000 */
[C---:B------:R-:W-:Y:S02]  /*12d50*/  FMUL.FTZ R31, R0.reuse, R163 ;  /* 0x000000a3001f7220 */ /* 0x040fe40000410000 */
[----:B------:R-:W-:Y:S01]  /*12d60*/  LDSM.16.MT88.4 R160, [R205+0x1c800] ;  /* 0x01c80000cda0783b */ /* 0x000fe20000004200 */
[--C-:B-1----:R-:W-:Y:S02]  /*12d70*/  FFMA.FTZ R2, R177, c[0x0][0x23c], -R172.reuse ;  /* 0x00008f00b1027a23 */ /* 0x102fe400000108ac */
[C---:B------:R-:W-:Y:S02]  /*12d80*/  FMUL.FTZ R63, R0.reuse, R63 ;  /* 0x0000003f003f7220 */ /* 0x040fe40000410000 */
[C---:B--2---:R-:W-:Y:S01]  /*12d90*/  HMMA.16816.F32 R28, R168.reuse, R136, R28 ;  /* 0x00000088a81c723c */ /* 0x044fe2000000181c */
[----:B------:R1:W-:Y:S02]  /*12da0*/  MUFU.EX2 R199, R2 ;  /* 0x0000000200c77308 */ /* 0x0003e40000000800 */
[C---:B------:R-:W-:Y:S02]  /*12db0*/  FMUL.FTZ R66, R0.reuse, R66 ;  /* 0x0000004200427220 */ /* 0x040fe40000410000 */
[C---:B------:R-:W-:Y:S02]  /*12dc0*/  FMUL.FTZ R67, R0.reuse, R67 ;  /* 0x0000004300437220 */ /* 0x040fe40000410000 */
[C---:B------:R-:W-:Y:S01]  /*12dd0*/  FMUL.FTZ R69, R3.reuse, R69 ;  /* 0x0000004503457220 */ /* 0x040fe20000410000 */
[C---:B------:R-:W-:Y:S01]  /*12de0*/  HMMA.16816.F32 R32, R168.reuse, R138, R32 ;  /* 0x0000008aa820723c */ /* 0x040fe20000001820 */
[----:B------:R-:W2:Y:S03]  /*12df0*/  LDSM.16.MT88.4 R136, [R208+0x1a000] ;  /* 0x01a00000d088783b */ /* 0x000ea60000004200 */
[C---:B------:R-:W-:Y:S02]  /*12e00*/  FMUL.FTZ R70, R0.reuse, R70 ;  /* 0x0000004600467220 */ /* 0x040fe40000410000 */
[----:B------:R-:W-:Y:S02]  /*12e10*/  FMUL.FTZ R71, R0, R71 ;  /* 0x0000004700477220 */ /* 0x000fe40000410000 */
[C---:B---3--:R-:W-:Y:S04]  /*12e20*/  HMMA.16816.F32 R36, R168.reuse, R140, R36 ;  /* 0x0000008ca824723c */ /* 0x048fe80000001824 */
[C---:B------:R-:W-:Y:S02]  /*12e30*/  FMUL.FTZ R72, R3.reuse, R72 ;  /* 0x0000004803487220 */ /* 0x040fe40000410000 */
[C---:B------:R-:W-:Y:S02]  /*12e40*/  FMUL.FTZ R73, R3.reuse, R73 ;  /* 0x0000004903497220 */ /* 0x040fe40000410000 */
[C---:B------:R-:W-:Y:S01]  /*12e50*/  HMMA.16816.F32 R40, R168.reuse, R142, R40 ;  /* 0x0000008ea828723c */ /* 0x040fe20000001828 */
[----:B------:R-:W3:Y:S03]  /*12e60*/  LDSM.16.MT88.4 R140, [R207+0x1a000] ;  /* 0x01a00000cf8c783b */ /* 0x000ee60000004200 */
[--C-:B-1----:R-:W-:Y:S02]  /*12e70*/  FFMA.FTZ R2, R178, c[0x0][0x23c], -R173.reuse ;  /* 0x00008f00b2027a23 */ /* 0x102fe400000108ad */
[C---:B------:R-:W-:Y:S02]  /*12e80*/  FMUL.FTZ R74, R0.reuse, R74 ;  /* 0x0000004a004a7220 */ /* 0x040fe40000410000 */
[C---:B-----5:R-:W-:Y:S01]  /*12e90*/  HMMA.16816.F32 R44, R168.reuse, R144, R44 ;  /* 0x00000090a82c723c */ /* 0x060fe2000000182c */
[----:B------:R1:W-:Y:S03]  /*12ea0*/  MUFU.EX2 R198, R2 ;  /* 0x0000000200c67308 */ /* 0x0003e60000000800 */
[C---:B------:R-:W-:Y:S02]  /*12eb0*/  FMUL.FTZ R75, R0.reuse, R75 ;  /* 0x0000004b004b7220 */ /* 0x040fe40000410000 */
[C---:B------:R-:W-:Y:S02]  /*12ec0*/  FMUL.FTZ R76, R3.reuse, R76 ;  /* 0x0000004c034c7220 */ /* 0x040fe40000410000 */
[C---:B------:R-:W-:Y:S01]  /*12ed0*/  HMMA.16816.F32 R48, R168.reuse, R146, R48 ;  /* 0x00000092a830723c */ /* 0x040fe20000001830 */
[----:B------:R-:W5:Y:S03]  /*12ee0*/  LDSM.16.MT88.4 R144, [R205+0x1c000] ;  /* 0x01c00000cd90783b */ /* 0x000f660000004200 */
[C---:B------:R-:W-:Y:S02]  /*12ef0*/  FMUL.FTZ R77, R3.reuse, R77 ;  /* 0x0000004d034d7220 */ /* 0x040fe40000410000 */
[C---:B------:R-:W-:Y:S02]  /*12f00*/  FMUL.FTZ R78, R0.reuse, R78 ;  /* 0x0000004e004e7220 */ /* 0x040fe40000410000 */
[C---:B------:R-:W-:Y:S01]  /*12f10*/  FMUL.FTZ R79, R0.reuse, R79 ;  /* 0x0000004f004f7220 */ /* 0x040fe20000410000 */
[C---:B--2---:R-:W-:Y:S03]  /*12f20*/  HMMA.16816.F32 R52, R168.reuse, R136, R52 ;  /* 0x00000088a834723c */ /* 0x044fe60000001834 */
[C---:B------:R-:W-:Y:S02]  /*12f30*/  FMUL.FTZ R80, R3.reuse, R80 ;  /* 0x0000005003507220 */ /* 0x040fe40000410000 */
[----:B------:R-:W-:Y:S02]  /*12f40*/  FMUL.FTZ R81, R3, R81 ;  /* 0x0000005103517220 */ /* 0x000fe40000410000 */
[C---:B------:R-:W-:Y:S01]  /*12f50*/  FMUL.FTZ R82, R0.reuse, R82 ;  /* 0x0000005200527220 */ /* 0x040fe20000410000 */
[C---:B------:R-:W-:Y:S01]  /*12f60*/  HMMA.16816.F32 R56, R168.reuse, R138, R56 ;  /* 0x0000008aa838723c */ /* 0x040fe20000001838 */
[----:B------:R-:W2:Y:S03]  /*12f70*/  LDSM.16.MT88.4 R136, [R206+0x1c000] ;  /* 0x01c00000ce88783b */ /* 0x000ea60000004200 */
[--C-:B-1----:R-:W-:Y:S02]  /*12f80*/  FFMA.FTZ R2, R179, c[0x0][0x23c], -R173.reuse ;  /* 0x00008f00b3027a23 */ /* 0x102fe400000108ad */
[C---:B------:R-:W-:Y:S02]  /*12f90*/  FMUL.FTZ R83, R0.reuse, R83 ;  /* 0x0000005300537220 */ /* 0x040fe40000410000 */
[C---:B---3--:R-:W-:Y:S01]  /*12fa0*/  HMMA.16816.F32 R60, R168.reuse, R140, R60 ;  /* 0x0000008ca83c723c */ /* 0x048fe2000000183c */
[----:B------:R-:W-:Y:S01]  /*12fb0*/  LDSM.16.MT88.4 R176, [R206+0x1b800] ;  /* 0x01b80000ceb0783b */ /* 0x000fe20000004200 */
[----:B------:R1:W3:Y:S02]  /*12fc0*/  MUFU.EX2 R197, R2 ;  /* 0x0000000200c57308 */ /* 0x0002e40000000800 */
[C---:B------:R-:W-:Y:S02]  /*12fd0*/  FMUL.FTZ R84, R3.reuse, R84 ;  /* 0x0000005403547220 */ /* 0x040fe40000410000 */
[C---:B------:R-:W-:Y:S02]  /*12fe0*/  FMUL.FTZ R85, R3.reuse, R85 ;  /* 0x0000005503557220 */ /* 0x040fe40000410000 */
[C---:B------:R-:W-:Y:S01]  /*12ff0*/  HMMA.16816.F32 R64, R168.reuse, R142, R64 ;  /* 0x0000008ea840723c */ /* 0x040fe20000001840 */
[----:B------:R-:W1:Y:S03]  /*13000*/  LDSM.16.MT88.4 R140, [R208+0x1c000] ;  /* 0x01c00000d08c783b */ /* 0x000e660000004200 */
[C---:B------:R-:W-:Y:S02]  /*13010*/  FMUL.FTZ R86, R0.reuse, R86 ;  /* 0x0000005600567220 */ /* 0x040fe40000410000 */
[C---:B------:R-:W-:Y:S02]  /*13020*/  FMUL.FTZ R87, R0.reuse, R87 ;  /* 0x0000005700577220 */ /* 0x040fe40000410000 */
[C---:B-----5:R-:W-:Y:S04]  /*13030*/  HMMA.16816.F32 R68, R168.reuse, R144, R68 ;  /* 0x00000090a844723c */ /* 0x060fe80000001844 */
        /* <DEDUP_REMOVED lines=9> */
[C---:B------:R-:W-:Y:S02]  /*130d0*/  FMUL.FTZ R94, R0.reuse, R94 ;  /* 0x0000005e005e7220 */ /* 0x040fe40000410000 */
[C---:B------:R-:W-:Y:S01]  /*130e0*/  FMUL.FTZ R95, R0.reuse, R95 ;  /* 0x0000005f005f7220 */ /* 0x040fe20000410000 */
[C---:B------:R-:W-:Y:S01]  /*130f0*/  HMMA.16816.F32 R80, R168.reuse, R138, R80 ;  /* 0x0000008aa850723c */ /* 0x040fe20000001850 */
[----:B------:R-:W2:Y:S03]  /*13100*/  LDSM.16.MT88.4 R136, [R205+0x1e000] ;  /* 0x01e00000cd88783b */ /* 0x000ea60000004200 */
[C---:B------:R-:W-:Y:S02]  /*13110*/  FMUL.FTZ R96, R3.reuse, R96 ;  /* 0x0000006003607220 */ /* 0x040fe40000410000 */
[C---:B------:R-:W-:Y:S02]  /*13120*/  FMUL.FTZ R97, R3.reuse, R97 ;  /* 0x0000006103617220 */ /* 0x040fe40000410000 */
[C---:B-1----:R-:W-:Y:S04]  /*13130*/  HMMA.16816.F32 R84, R168.reuse, R140, R84 ;  /* 0x0000008ca854723c */ /* 0x042fe80000001854 */
        /* <DEDUP_REMOVED lines=15> */
[----:B------:R-:W-:Y:S02]  /*13230*/  FMUL.FTZ R107, R0, R107 ;  /* 0x0000006b006b7220 */ /* 0x000fe40000410000 */
[--C-:B------:R-:W-:Y:S02]  /*13240*/  FFMA.FTZ R2, R180, c[0x0][0x23c], -R173.reuse ;  /* 0x00008f00b4027a23 */ /* 0x100fe400000108ad */
[C---:B------:R-:W-:Y:S02]  /*13250*/  FMUL.FTZ R108, R3.reuse, R108 ;  /* 0x0000006c036c7220 */ /* 0x040fe40000410000 */
[C---:B------:R-:W-:Y:S01]  /*13260*/  FMUL.FTZ R109, R3.reuse, R109 ;  /* 0x0000006d036d7220 */ /* 0x040fe20000410000 */
[C---:B------:R-:W-:Y:S01]  /*13270*/  HMMA.16816.F32 R104, R168.reuse, R138, R104 ;  /* 0x0000008aa868723c */ /* 0x040fe20000001868 */
[----:B------:R-:W2:Y:S01]  /*13280*/  LDSM.16.MT88.4 R136, [R207+0x1e000] ;  /* 0x01e00000cf88783b */ /* 0x000ea20000004200 */
[----:B------:R2:W-:Y:S01]  /*13290*/  MUFU.EX2 R196, R2 ;  /* 0x0000000200c47308 */ /* 0x0005e20000000800 */
[C---:B------:R-:W-:Y:S02]  /*132a0*/  FMUL.FTZ R110, R0.reuse, R110 ;  /* 0x0000006e006e7220 */ /* 0x040fe40000410000 */
[C---:B------:R-:W-:Y:S02]  /*132b0*/  FMUL.FTZ R111, R0.reuse, R111 ;  /* 0x0000006f006f7220 */ /* 0x040fe40000410000 */
[C---:B------:R-:W-:Y:S02]  /*132c0*/  FMUL.FTZ R112, R3.reuse, R112 ;  /* 0x0000007003707220 */ /* 0x040fe40000410000 */
[C---:B------:R-:W-:Y:S03]  /*132d0*/  FMUL.FTZ R113, R3.reuse, R113 ;  /* 0x0000007103717220 */ /* 0x040fe60000410000 */
        /* <DEDUP_REMOVED lines=8> */
[C---:B------:R-:W-:Y:S02]  /*13360*/  FMUL.FTZ R119, R0.reuse, R119 ;  /* 0x0000007700777220 */ /* 0x040fe40000410000 */
[C---:B------:R-:W-:Y:S02]  /*13370*/  FMUL.FTZ R120, R3.reuse, R120 ;  /* 0x0000007803787220 */ /* 0x040fe40000410000 */
[----:B------:R-:W-:Y:S03]  /*13380*/  FMUL.FTZ R121, R3, R121 ;  /* 0x0000007903797220 */ /* 0x000fe60000410000 */
[C---:B-----5:R-:W-:Y:S03]  /*13390*/  HMMA.16816.F32 R116, R168.reuse, R144, R116 ;  /* 0x00000090a874723c */ /* 0x060fe60000001874 */
[C---:B------:R-:W-:Y:S02]  /*133a0*/  FMUL.FTZ R122, R0.reuse, R122 ;  /* 0x0000007a007a7220 */ /* 0x040fe40000410000 */
[C---:B------:R-:W-:Y:S02]  /*133b0*/  FMUL.FTZ R123, R0.reuse, R123 ;  /* 0x0000007b007b7220 */ /* 0x040fe40000410000 */
[--C-:B--2---:R-:W-:Y:S02]  /*133c0*/  FFMA.FTZ R2, R181, c[0x0][0x23c], -R173.reuse ;  /* 0x00008f00b5027a23 */ /* 0x104fe400000108ad */
[C---:B------:R-:W-:Y:S02]  /*133d0*/  FMUL.FTZ R124, R3.reuse, R124 ;  /* 0x0000007c037c7220 */ /* 0x040fe40000410000 */
[----:B------:R2:W5:Y:S01]  /*133e0*/  MUFU.EX2 R195, R2 ;  /* 0x0000000200c37308 */ /* 0x0005620000000800 */
[C---:B------:R-:W-:Y:S01]  /*133f0*/  HMMA.16816.F32 R120, R168.reuse, R146, R120 ;  /* 0x00000092a878723c */ /* 0x040fe20000001878 */
[----:B------:R-:W1:Y:S02]  /*13400*/  LDSM.16.MT88.4 R144, [R208+0x18800] ;  /* 0x01880000d090783b */ /* 0x000e640000004200 */
[C---:B------:R-:W-:Y:S02]  /*13410*/  FMUL.FTZ R125, R3.reuse, R125 ;  /* 0x0000007d037d7220 */ /* 0x040fe40000410000 */
[C---:B------:R-:W-:Y:S02]  /*13420*/  FMUL.FTZ R126, R0.reuse, R126 ;  /* 0x0000007e007e7220 */ /* 0x040fe40000410000 */
[C---:B------:R-:W-:Y:S02]  /*13430*/  FMUL.FTZ R127, R0.reuse, R127 ;  /* 0x0000007f007f7220 */ /* 0x040fe40000410000 */
[C---:B------:R-:W-:Y:S03]  /*13440*/  FMUL.FTZ R128, R3.reuse, R128 ;  /* 0x0000008003807220 */ /* 0x040fe60000410000 */
[----:B------:R-:W-:Y:S02]  /*13450*/  FMUL.FTZ R129, R3, R129 ;  /* 0x0000008103817220 */ /* 0x000fe40000410000 */
[C---:B------:R-:W-:Y:S03]  /*13460*/  HMMA.16816.F32 R124, R168.reuse, R136, R124 ;  /* 0x00000088a87c723c */ /* 0x040fe6000000187c */
[C---:B------:R-:W-:Y:S02]  /*13470*/  FMUL.FTZ R130, R0.reuse, R130 ;  /* 0x0000008200827220 */ /* 0x040fe40000410000 */
[----:B------:R-:W-:Y:S02]  /*13480*/  FMUL.FTZ R131, R0, R131 ;  /* 0x0000008300837220 */ /* 0x000fe40000410000 */
[----:B----4-:R-:W-:Y:S02]  /*13490*/  F2FP.PACK_AB R136, R201, R202 ;  /* 0x000000cac988723e */ /* 0x010fe400000000ff */
[----:B---3--:R-:W-:Y:S03]  /*134a0*/  F2FP.PACK_AB R137, R197, R198 ;  /* 0x000000c6c589723e */ /* 0x008fe600000000ff */
[----:B------:R-:W-:Y:S03]  /*134b0*/  HMMA.16816.F32 R128, R168, R138, R128 ;  /* 0x0000008aa880723c */ /* 0x000fe60000001880 */
[--C-:B--2---:R-:W-:Y:S04]  /*134c0*/  FFMA.FTZ R2, R182, c[0x0][0x23c], -R172.reuse ;  /* 0x00008f00b6027a23 */ /* 0x104fe800000108ac */
[----:B------:R-:W-:Y:S01]  /*134d0*/  F2FP.PACK_AB R138, R199, R200 ;  /* 0x000000c8c78a723e */ /* 0x000fe200000000ff */
[----:B------:R2:W-:Y:S01]  /*134e0*/  MUFU.EX2 R194, R2 ;  /* 0x0000000200c27308 */ /* 0x0005e20000000800 */
[----:B-----5:R-:W-:Y:S07]  /*134f0*/  F2FP.PACK_AB R139, R195, R196 ;  /* 0x000000c4c38b723e */ /* 0x020fee00000000ff */
[C---:B-1----:R-:W-:Y:S08]  /*13500*/  HMMA.16816.F32 R4, R136.reuse, R140, R4 ;  /* 0x0000008c8804723c */ /* 0x042ff00000001804 */
[C---:B------:R-:W-:Y:S01]  /*13510*/  HMMA.16816.F32 R8, R136.reuse, R142, R8 ;  /* 0x0000008e8808723c */ /* 0x040fe20000001808 */
[----:B------:R-:W1:Y:S07]  /*13520*/  LDSM.16.MT88.4 R140, [R206+0x1a800] ;  /* 0x01a80000ce8c783b */ /* 0x000e6e0000004200 */
[C---:B------:R-:W-:Y:S04]  /*13530*/  HMMA.16816.F32 R12, R136.reuse, R148, R12 ;  /* 0x00000094880c723c */ /* 0x040fe8000000180c */
[--C-:B--2---:R-:W-:Y:S04]  /*13540*/  FFMA.FTZ R2, R185, c[0x0][0x23c], -R172.reuse ;  /* 0x00008f00b9027a23 */ /* 0x104fe800000108ac */
[C---:B------:R-:W-:Y:S01]  /*13550*/  HMMA.16816.F32 R16, R136.reuse, R150, R16 ;  /* 0x000000968810723c */ /* 0x040fe20000001810 */
[----:B------:R-:W-:Y:S01]  /*13560*/  LDSM.16.MT88.4 R148, [R207+0x1a800] ;  /* 0x01a80000cf94783b */ /* 0x000fe20000004200 */
[----:B------:R2:W3:Y:S06]  /*13570*/  MUFU.EX2 R193, R2 ;  /* 0x0000000200c17308 */ /* 0x0004ec0000000800 */
[C---:B------:R-:W-:Y:S08]  /*13580*/  HMMA.16816.F32 R20, R136.reuse, R144, R20 ;  /* 0x000000908814723c */ /* 0x040ff00000001814 */
[C---:B------:R-:W-:Y:S01]  /*13590*/  HMMA.16816.F32 R24, R136.reuse, R146, R24 ;  /* 0x000000928818723c */ /* 0x040fe20000001818 */
[----:B------:R-:W4:Y:S07]  /*135a0*/  LDSM.16.MT88.4 R144, [R208+0x1a800] ;  /* 0x01a80000d090783b */ /* 0x000f2e0000004200 */
[C---:B------:R-:W-:Y:S04]  /*135b0*/  HMMA.16816.F32 R28, R136.reuse, R152, R28 ;  /* 0x00000098881c723c */ /* 0x040fe8000000181c */
[--C-:B--2---:R-:W-:Y:S04]  /*135c0*/  FFMA.FTZ R2, R183, c[0x0][0x23c], -R172.reuse ;  /* 0x00008f00b7027a23 */ /* 0x104fe800000108ac */
[C---:B------:R-:W-:Y:S01]  /*135d0*/  HMMA.16816.F32 R32, R136.reuse, R154, R32 ;  /* 0x0000009a8820723c */ /* 0x040fe20000001820 */
[----:B------:R-:W2:Y:S01]  /*135e0*/  LDSM.16.MT88.4 R152, [R208+0x1c800] ;  /* 0x01c80000d098783b */ /* 0x000ea20000004200 */
[----:B------:R5:W-:Y:S06]  /*135f0*/  MUFU.EX2 R192, R2 ;  /* 0x0000000200c07308 */ /* 0x000bec0000000800 */
[C---:B------:R-:W-:Y:S08]  /*13600*/  HMMA.16816.F32 R36, R136.reuse, R156, R36 ;  /* 0x0000009c8824723c */ /* 0x040ff00000001824 */
[C---:B------:R-:W-:Y:S01]  /*13610*/  HMMA.16816.F32 R40, R136.reuse, R158, R40 ;  /* 0x0000009e8828723c */ /* 0x040fe20000001828 */
[----:B------:R-:W-:Y:S07]  /*13620*/  LDSM.16.MT88.4 R156, [R206+0x19000] ;  /* 0x01900000ce9c783b */ /* 0x000fee0000004200 */
[C---:B-1----:R-:W-:Y:S04]  /*13630*/  HMMA.16816.F32 R44, R136.reuse, R140, R44 ;  /* 0x0000008c882c723c */ /* 0x042fe8000000182c */
[--C-:B-----5:R-:W-:Y:S04]  /*13640*/  FFMA.FTZ R2, R184, c[0x0][0x23c], -R172.reuse ;  /* 0x00008f00b8027a23 */ /* 0x120fe800000108ac */
[C---:B------:R-:W-:Y:S01]  /*13650*/  HMMA.16816.F32 R48, R136.reuse, R142, R48 ;  /* 0x0000008e8830723c */ /* 0x040fe20000001830 */
[----:B------:R-:W1:Y:S01]  /*13660*/  LDSM.16.MT88.4 R140, [R207+0x1c800] ;  /* 0x01c80000cf8c783b */ /* 0x000e620000004200 */
[----:B------:R5:W1:Y:S06]  /*13670*/  MUFU.EX2 R191, R2 ;  /* 0x0000000200bf7308 */ /* 0x000a6c0000000800 */
[C---:B----4-:R-:W-:Y:S08]  /*13680*/  HMMA.16816.F32 R52, R136.reuse, R144, R52 ;  /* 0x000000908834723c */ /* 0x050ff00000001834 */
[C---:B------:R-:W-:Y:S01]  /*13690*/  HMMA.16816.F32 R56, R136.reuse, R146, R56 ;  /* 0x000000928838723c */ /* 0x040fe20000001838 */
[----:B------:R-:W4:Y:S07]  /*136a0*/  LDSM.16.MT88.4 R144, [R205+0x1e800] ;  /* 0x01e80000cd90783b */ /* 0x000f2e0000004200 */
[C---:B------:R-:W-:Y:S04]  /*136b0*/  HMMA.16816.F32 R60, R136.reuse, R148, R60 ;  /* 0x00000094883c723c */ /* 0x040fe8000000183c */
[--C-:B-----5:R-:W-:Y:S04]  /*136c0*/  FFMA.FTZ R2, R188, c[0x0][0x23c], -R173.reuse ;  /* 0x00008f00bc027a23 */ /* 0x120fe800000108ad */
[C---:B------:R-:W-:Y:S01]  /*136d0*/  HMMA.16816.F32 R64, R136.reuse, R150, R64 ;  /* 0x000000968840723c */ /* 0x040fe20000001840 */
[----:B------:R-:W5:Y:S01]  /*136e0*/  LDSM.16.MT88.4 R148, [R206+0x1e800] ;  /* 0x01e80000ce94783b */ /* 0x000f620000004200 */
[----:B------:R1:W-:Y:S06]  /*136f0*/  MUFU.EX2 R190, R2 ;  /* 0x0000000200be7308 */ /* 0x0003ec0000000800 */
[C---:B------:R-:W-:Y:S08]  /*13700*/  HMMA.16816.F32 R68, R136.reuse, R160, R68 ;  /* 0x000000a08844723c */ /* 0x040ff00000001844 */
[C---:B------:R-:W-:Y:S01]  /*13710*/  HMMA.16816.F32 R72, R136.reuse, R162, R72 ;  /* 0x000000a28848723c */ /* 0x040fe20000001848 */
[----:B------:R-:W-:Y:S07]  /*13720*/  LDSM.16.MT88.4 R160, [R207+0x19000] ;  /* 0x01900000cfa0783b */ /* 0x000fee0000004200 */
[C---:B------:R-:W-:Y:S04]  /*13730*/  HMMA.16816.F32 R76, R136.reuse, R164, R76 ;  /* 0x000000a4884c723c */ /* 0x040fe8000000184c */
[--C-:B-1----:R-:W-:Y:S04]  /*13740*/  FFMA.FTZ R2, R189, c[0x0][0x23c], -R173.reuse ;  /* 0x00008f00bd027a23 */ /* 0x102fe800000108ad */
[C---:B------:R-:W-:Y:S01]  /*13750*/  HMMA.16816.F32 R80, R136.reuse, R166, R80 ;  /* 0x000000a68850723c */ /* 0x040fe20000001850 */
[----:B------:R-:W-:Y:S01]  /*13760*/  LDSM.16.MT88.4 R164, [R206+0x1d000] ;  /* 0x01d00000cea4783b */ /* 0x000fe20000004200 */
[----:B------:R1:W1:Y:S06]  /*13770*/  MUFU.EX2 R189, R2 ;  /* 0x0000000200bd7308 */ /* 0x00026c0000000800 */
[C---:B--2---:R-:W-:Y:S08]  /*13780*/  HMMA.16816.F32 R84, R136.reuse, R152, R84 ;  /* 0x000000988854723c */ /* 0x044ff00000001854 */
[C---:B------:R-:W-:Y:S01]  /*13790*/  HMMA.16816.F32 R88, R136.reuse, R154, R88 ;  /* 0x0000009a8858723c */ /* 0x040fe20000001858 */
[----:B------:R-:W2:Y:S07]  /*137a0*/  LDSM.16.MT88.4 R152, [R208+0x1e800] ;  /* 0x01e80000d098783b */ /* 0x000eae0000004200 */
[C---:B------:R-:W-:Y:S04]  /*137b0*/  HMMA.16816.F32 R92, R136.reuse, R140, R92 ;  /* 0x0000008c885c723c */ /* 0x040fe8000000185c */
[--C-:B-1----:R-:W-:Y:S04]  /*137c0*/  FFMA.FTZ R2, R186, c[0x0][0x23c], -R173.reuse ;  /* 0x00008f00ba027a23 */ /* 0x102fe800000108ad */
[C---:B------:R-:W-:Y:S01]  /*137d0*/  HMMA.16816.F32 R96, R136.reuse, R142, R96 ;  /* 0x0000008e8860723c */ /* 0x040fe20000001860 */
[----:B------:R-:W1:Y:S01]  /*137e0*/  LDSM.16.MT88.4 R140, [R207+0x1e800] ;  /* 0x01e80000cf8c783b */ /* 0x000e620000004200 */
[----:B------:R2:W-:Y:S06]  /*137f0*/  MUFU.EX2 R188, R2 ;  /* 0x0000000200bc7308 */ /* 0x0005ec0000000800 */
[C---:B----4-:R-:W-:Y:S08]  /*13800*/  HMMA.16816.F32 R100, R136.reuse, R144, R100 ;  /* 0x000000908864723c */ /* 0x050ff00000001864 */
[C---:B------:R-:W-:Y:S01]  /*13810*/  HMMA.16816.F32 R104, R136.reuse, R146, R104 ;  /* 0x000000928868723c */ /* 0x040fe20000001868 */
[----:B------:R-:W4:Y:S07]  /*13820*/  LDSM.16.MT88.4 R144, [R205+0x19000] ;  /* 0x01900000cd90783b */ /* 0x000f2e0000004200 */
[C---:B-----5:R-:W-:Y:S04]  /*13830*/  HMMA.16816.F32 R108, R136.reuse, R148, R108 ;  /* 0x00000094886c723c */ /* 0x060fe8000000186c */
[--C-:B--2---:R-:W-:Y:S04]  /*13840*/  FFMA.FTZ R2, R187, c[0x0][0x23c], -R173.reuse ;  /* 0x00008f00bb027a23 */ /* 0x104fe800000108ad */
[C---:B------:R-:W-:Y:S01]  /*13850*/  HMMA.16816.F32 R112, R136.reuse, R150, R112 ;  /* 0x000000968870723c */ /* 0x040fe20000001870 */
[----:B------:R-:W2:Y:S01]  /*13860*/  LDSM.16.MT88.4 R148, [R208+0x19000] ;  /* 0x01900000d094783b */ /* 0x000ea20000004200 */
[----:B------:R5:W2:Y:S06]  /*13870*/  MUFU.EX2 R187, R2 ;  /* 0x0000000200bb7308 */ /* 0x000aac0000000800 */
[C---:B------:R-:W-:Y:S08]  /*13880*/  HMMA.16816.F32 R116, R136.reuse, R152, R116 ;  /* 0x000000988874723c */ /* 0x040ff00000001874 */
[C---:B------:R-:W-:Y:S01]  /*13890*/  HMMA.16816.F32 R120, R136.reuse, R154, R120 ;  /* 0x0000009a8878723c */ /* 0x040fe20000001878 */
[----:B------:R-:W-:Y:S07]  /*138a0*/  LDSM.16.MT88.4 R152, [R208+0x1b000] ;  /* 0x01b00000d098783b */ /* 0x000fee0000004200 */
[C---:B-1----:R-:W-:Y:S04]  /*138b0*/  HMMA.16816.F32 R124, R136.reuse, R140, R124 ;  /* 0x0000008c887c723c */ /* 0x042fe8000000187c */
[--C-:B-----5:R-:W-:Y:S02]  /*138c0*/  FFMA.FTZ R2, R203, c[0x0][0x23c], -R172.reuse ;  /* 0x00008f00cb027a23 */ /* 0x120fe400000108ac */
[----:B------:R-:W5:Y:S02]  /*138d0*/  LDL.LU R203, [R1+0x18] ;  /* 0x0000180001cb7983 */ /* 0x000f640000300800 */
[----:B------:R-:W-:Y:S01]  /*138e0*/  HMMA.16816.F32 R128, R136, R142, R128 ;  /* 0x0000008e8880723c */ /* 0x000fe20000001880 */
[----:B------:R1:W-:Y:S01]  /*138f0*/  MUFU.EX2 R186, R2 ;  /* 0x0000000200ba7308 */ /* 0x0003e20000000800 */
[----:B------:R-:W1:Y:S05]  /*13900*/  LDSM.16.MT88.4 R140, [R205+0x1b000] ;  /* 0x01b00000cd8c783b */ /* 0x000e6a0000004200 */
[----:B---3--:R-:W-:Y:S02]  /*13910*/  F2FP.PACK_AB R136, R193, R194 ;  /* 0x000000c2c188723e */ /* 0x008fe400000000ff */
[----:B------:R-:W-:Y:S03]  /*13920*/  F2FP.PACK_AB R138, R191, R192 ;  /* 0x000000c0bf8a723e */ /* 0x000fe600000000ff */
[----:B------:R-:W-:Y:S02]  /*13930*/  F2FP.PACK_AB R137, R189, R190 ;  /* 0x000000bebd89723e */ /* 0x000fe400000000ff */
[----:B--2---:R-:W-:Y:S07]  /*13940*/  F2FP.PACK_AB R139, R187, R188 ;  /* 0x000000bcbb8b723e */ /* 0x004fee00000000ff */
[C---:B----4-:R-:W-:Y:S03]  /*13950*/  HMMA.16816.F32 R4, R136.reuse, R144, R4 ;  /* 0x000000908804723c */ /* 0x050fe60000001804 */
[--C-:B-1----:R-:W-:Y:S02]  /*13960*/  FFMA.FTZ R2, R236, c[0x0][0x23c], -R172.reuse ;  /* 0x00008f00ec027a23 */ /* 0x102fe400000108ac */
[----:B------:R-:W2:Y:S03]  /*13970*/  LDL.LU R236, [R1+0x14] ;  /* 0x0000140001ec7983 */ /* 0x000ea60000300800 */
[C---:B------:R-:W-:Y:S01]  /*13980*/  HMMA.16816.F32 R8, R136.reuse, R146, R8 ;  /* 0x000000928808723c */ /* 0x040fe20000001808 */
[----:B------:R1:W3:Y:S01]  /*13990*/  MUFU.EX2 R185, R2 ;  /* 0x0000000200b97308 */ /* 0x0002e20000000800 */
[----:B------:R-:W4:Y:S06]  /*139a0*/  LDSM.16.MT88.4 R144, [R206+0x1b000] ;  /* 0x01b00000ce90783b */ /* 0x000f2c0000004200 */
[C---:B------:R-:W-:Y:S08]  /*139b0*/  HMMA.16816.F32 R12, R136.reuse, R156, R12 ;  /* 0x0000009c880c723c */ /* 0x040ff0000000180c */
[C---:B------:R-:W-:Y:S01]  /*139c0*/  HMMA.16816.F32 R16, R136.reuse, R158, R16 ;  /* 0x0000009e8810723c */ /* 0x040fe20000001810 */
[----:B------:R-:W4:Y:S07]  /*139d0*/  LDSM.16.MT88.4 R156, [R207+0x1b000] ;  /* 0x01b00000cf9c783b */ /* 0x000f2e0000004200 */
[C---:B------:R-:W-:Y:S04]  /*139e0*/  HMMA.16816.F32 R20, R136.reuse, R148, R20 ;  /* 0x000000948814723c */ /* 0x040fe80000001814 */
[--C-:B-1----:R-:W-:Y:S01]  /*139f0*/  FFMA.FTZ R2, R238, c[0x0][0x23c], -R172.reuse ;  /* 0x00008f00ee027a23 */ /* 0x102fe200000108ac */
[----:B---3--:R-:W-:Y:S01]  /*13a00*/  F2FP.PACK_AB R168, R185, R186 ;  /* 0x000000bab9a8723e */ /* 0x008fe200000000ff */
[----:B------:R-:W-:Y:S02]  /*13a10*/  FFMA.FTZ R172, R239, c[0x0][0x23c], -R172 ;  /* 0x00008f00efac7a23 */ /* 0x000fe400000108ac */
[C---:B------:R-:W-:Y:S01]  /*13a20*/  HMMA.16816.F32 R24, R136.reuse, R150, R24 ;  /* 0x000000968818723c */ /* 0x040fe20000001818 */
[----:B------:R-:W1:Y:S01]  /*13a30*/  LDSM.16.MT88.4 R148, [R205+0x1d000] ;  /* 0x01d00000cd94783b */ /* 0x000e620000004200 */
[----:B------:R-:W-:Y:S06]  /*13a40*/  MUFU.EX2 R183, R172 ;  /* 0x000000ac00b77308 */ /* 0x000fec0000000800 */
[C---:B------:R-:W-:Y:S04]  /*13a50*/  HMMA.16816.F32 R28, R136.reuse, R160, R28 ;  /* 0x000000a0881c723c */ /* 0x040fe8000000181c */
[----:B------:R3:W3:Y:S04]  /*13a60*/  MUFU.EX2 R184, R2 ;  /* 0x0000000200b87308 */ /* 0x0006e80000000800 */
[C---:B------:R-:W-:Y:S01]  /*13a70*/  HMMA.16816.F32 R32, R136.reuse, R162, R32 ;  /* 0x000000a28820723c */ /* 0x040fe20000001820 */
[----:B------:R-:W1:Y:S07]  /*13a80*/  LDSM.16.MT88.4 R160, [R208+0x1d000] ;  /* 0x01d00000d0a0783b */ /* 0x000e6e0000004200 */
[C---:B------:R-:W-:Y:S08]  /*13a90*/  HMMA.16816.F32 R36, R136.reuse, R140, R36 ;  /* 0x0000008c8824723c */ /* 0x040ff00000001824 */
[C---:B------:R-:W-:Y:S01]  /*13aa0*/  HMMA.16816.F32 R40, R136.reuse, R142, R40 ;  /* 0x0000008e8828723c */ /* 0x040fe20000001828 */
[----:B------:R-:W1:Y:S03]  /*13ab0*/  LDSM.16.MT88.4 R140, [R207+0x1d000] ;  /* 0x01d00000cf8c783b */ /* 0x000e660000004200 */
[--C-:B---3--:R-:W-:Y:S01]  /*13ac0*/  FFMA.FTZ R2, R237, c[0x0][0x23c], -R173.reuse ;  /* 0x00008f00ed027a23 */ /* 0x108fe200000108ad */
[----:B------:R-:W-:Y:S03]  /*13ad0*/  F2FP.PACK_AB R170, R183, R184 ;  /* 0x000000b8b7aa723e */ /* 0x000fe600000000ff */
[C---:B----4-:R-:W-:Y:S01]  /*13ae0*/  HMMA.16816.F32 R44, R136.reuse, R144, R44 ;  /* 0x00000090882c723c */ /* 0x050fe2000000182c */
[----:B------:R3:W-:Y:S07]  /*13af0*/  MUFU.EX2 R182, R2 ;  /* 0x0000000200b67308 */ /* 0x0007ee0000000800 */
[C---:B------:R-:W-:Y:S01]  /*13b00*/  HMMA.16816.F32 R48, R136.reuse, R146, R48 ;  /* 0x000000928830723c */ /* 0x040fe20000001830 */
[----:B------:R-:W4:Y:S07]  /*13b10*/  LDSM.16.MT88.4 R144, [R205+0x1f000] ;  /* 0x01f00000cd90783b */ /* 0x000f2e0000004200 */
[C---:B------:R-:W-:Y:S08]  /*13b20*/  HMMA.16816.F32 R52, R136.reuse, R152, R52 ;  /* 0x000000988834723c */ /* 0x040ff00000001834 */
[C---:B------:R-:W-:Y:S01]  /*13b30*/  HMMA.16816.F32 R56, R136.reuse, R154, R56 ;  /* 0x0000009a8838723c */ /* 0x040fe20000001838 */
[----:B------:R-:W-:Y:S03]  /*13b40*/  LDSM.16.MT88.4 R152, [R208+0x1f000] ;  /* 0x01f00000d098783b */ /* 0x000fe60000004200 */
[--C-:B---3--:R-:W-:Y:S04]  /*13b50*/  FFMA.FTZ R2, R240, c[0x0][0x23c], -R173.reuse ;  /* 0x00008f00f0027a23 */ /* 0x108fe800000108ad */
[C---:B------:R-:W-:Y:S01]  /*13b60*/  HMMA.16816.F32 R60, R136.reuse, R156, R60 ;  /* 0x0000009c883c723c */ /* 0x040fe2000000183c */
[----:B------:R3:W3:Y:S07]  /*13b70*/  MUFU.EX2 R181, R2 ;  /* 0x0000000200b57308 */ /* 0x0006ee0000000800 */
[C---:B------:R-:W-:Y:S01]  /*13b80*/  HMMA.16816.F32 R64, R136.reuse, R158, R64 ;  /* 0x0000009e8840723c */ /* 0x040fe20000001840 */
[----:B------:R-:W-:Y:S07]  /*13b90*/  LDSM.16.MT88.4 R156, [R206+0x19800] ;  /* 0x01980000ce9c783b */ /* 0x000fee0000004200 */
[C---:B-1----:R-:W-:Y:S08]  /*13ba0*/  HMMA.16816.F32 R68, R136.reuse, R148, R68 ;  /* 0x000000948844723c */ /* 0x042ff00000001844 */
[C---:B------:R-:W-:Y:S01]  /*13bb0*/  HMMA.16816.F32 R72, R136.reuse, R150, R72 ;  /* 0x000000968848723c */ /* 0x040fe20000001848 */
[----:B------:R-:W1:Y:S03]  /*13bc0*/  LDSM.16.MT88.4 R148, [R206+0x1f000] ;  /* 0x01f00000ce94783b */ /* 0x000e660000004200 */
[--C-:B---3--:R-:W-:Y:S01]  /*13bd0*/  FFMA.FTZ R2, R241, c[0x0][0x23c], -R173.reuse ;  /* 0x00008f00f1027a23 */ /* 0x108fe200000108ad */
[----:B------:R-:W-:Y:S01]  /*13be0*/  F2FP.PACK_AB R169, R181, R182 ;  /* 0x000000b6b5a9723e */ /* 0x000fe200000000ff */
[----:B------:R-:W-:Y:S02]  /*13bf0*/  FFMA.FTZ R173, R135, c[0x0][0x23c], -R173 ;  /* 0x00008f0087ad7a23 */ /* 0x000fe400000108ad */
[C---:B------:R-:W-:Y:S01]  /*13c00*/  HMMA.16816.F32 R76, R136.reuse, R164, R76 ;  /* 0x000000a4884c723c */ /* 0x040fe2000000184c */
[----:B------:R-:W-:Y:S07]  /*13c10*/  MUFU.EX2 R180, R2 ;  /* 0x0000000200b47308 */ /* 0x000fee0000000800 */
[C---:B------:R-:W-:Y:S01]  /*13c20*/  HMMA.16816.F32 R80, R136.reuse, R166, R80 ;  /* 0x000000a68850723c */ /* 0x040fe20000001850 */
[----:B------:R-:W-:Y:S02]  /*13c30*/  LDSM.16.MT88.4 R164, [R207+0x19800] ;  /* 0x01980000cfa4783b */ /* 0x000fe40000004200 */
[----:B------:R3:W1:Y:S05]  /*13c40*/  MUFU.EX2 R134, R173 ;  /* 0x000000ad00867308 */ /* 0x00066a0000000800 */
[C---:B------:R-:W-:Y:S08]  /*13c50*/  HMMA.16816.F32 R84, R136.reuse, R160, R84 ;  /* 0x000000a08854723c */ /* 0x040ff00000001854 */
[C---:B------:R-:W-:Y:S01]  /*13c60*/  HMMA.16816.F32 R88, R136.reuse, R162, R88 ;  /* 0x000000a28858723c */ /* 0x040fe20000001858 */
[----:B------:R-:W-:Y:S07]  /*13c70*/  LDSM.16.MT88.4 R160, [R208+0x19800] ;  /* 0x01980000d0a0783b */ /* 0x000fee0000004200 */
[C---:B------:R-:W-:Y:S01]  /*13c80*/  HMMA.16816.F32 R92, R136.reuse, R140, R92 ;  /* 0x0000008c885c723c */ /* 0x040fe2000000185c */
[----:B---3--:R-:W-:Y:S03]  /*13c90*/  LDSM.16.MT88.4 R172, [R205+0x1b800] ;  /* 0x01b80000cdac783b */ /* 0x008fe60000004200 */
[----:B-1----:R-:W-:Y:S04]  /*13ca0*/  F2FP.PACK_AB R171, R134, R180 ;  /* 0x000000b486ab723e */ /* 0x002fe800000000ff */
[C---:B------:R-:W-:Y:S01]  /*13cb0*/  HMMA.16816.F32 R96, R136.reuse, R142, R96 ;  /* 0x0000008e8860723c */ /* 0x040fe20000001860 */
[----:B------:R-:W1:Y:S07]  /*13cc0*/  LDSM.16.MT88.4 R140, [R207+0x1f000] ;  /* 0x01f00000cf8c783b */ /* 0x000e6e0000004200 */
[C---:B----4-:R-:W-:Y:S08]  /*13cd0*/  HMMA.16816.F32 R100, R136.reuse, R144, R100 ;  /* 0x000000908864723c */ /* 0x050ff00000001864 */
[C---:B------:R-:W-:Y:S01]  /*13ce0*/  HMMA.16816.F32 R104, R136.reuse, R146, R104 ;  /* 0x000000928868723c */ /* 0x040fe20000001868 */
[----:B------:R-:W3:Y:S07]  /*13cf0*/  LDSM.16.MT88.4 R144, [R205+0x19800] ;  /* 0x01980000cd90783b */ /* 0x000eee0000004200 */
[C---:B------:R-:W-:Y:S08]  /*13d00*/  HMMA.16816.F32 R108, R136.reuse, R148, R108 ;  /* 0x00000094886c723c */ /* 0x040ff0000000186c */
[C---:B------:R-:W-:Y:S08]  /*13d10*/  HMMA.16816.F32 R112, R136.reuse, R150, R112 ;  /* 0x000000968870723c */ /* 0x040ff00000001870 */
[C---:B------:R-:W-:Y:S08]  /*13d20*/  HMMA.16816.F32 R116, R136.reuse, R152, R116 ;  /* 0x000000988874723c */ /* 0x040ff00000001874 */
[C---:B------:R-:W-:Y:S08]  /*13d30*/  HMMA.16816.F32 R120, R136.reuse, R154, R120 ;  /* 0x0000009a8878723c */ /* 0x040ff00000001878 */
[C---:B-1----:R-:W-:Y:S08]  /*13d40*/  HMMA.16816.F32 R124, R136.reuse, R140, R124 ;  /* 0x0000008c887c723c */ /* 0x042ff0000000187c */
[----:B------:R-:W-:Y:S08]  /*13d50*/  HMMA.16816.F32 R128, R136, R142, R128 ;  /* 0x0000008e8880723c */ /* 0x000ff00000001880 */
[C---:B---3--:R-:W-:Y:S01]  /*13d60*/  HMMA.16816.F32 R136, R168.reuse, R144, R4 ;  /* 0x00000090a888723c */ /* 0x048fe20000001804 */
[----:B------:R-:W1:Y:S07]  /*13d70*/  LDSM.16.MT88.4 R4, [R208+0x1b800] ;  /* 0x01b80000d004783b */ /* 0x000e6e0000004200 */
[C---:B------:R-:W-:Y:S01]  /*13d80*/  HMMA.16816.F32 R140, R168.reuse, R146, R8 ;  /* 0x00000092a88c723c */ /* 0x040fe20000001808 */
[----:B------:R-:W3:Y:S07]  /*13d90*/  LDSM.16.MT88.4 R8, [R207+0x1b800] ;  /* 0x01b80000cf08783b */ /* 0x000eee0000004200 */
[C---:B------:R-:W-:Y:S01]  /*13da0*/  HMMA.16816.F32 R144, R168.reuse, R156, R12 ;  /* 0x0000009ca890723c */ /* 0x040fe2000000180c */
[----:B------:R-:W4:Y:S03]  /*13db0*/  LDSM.16.MT88.4 R12, [R205+0x1d800] ;  /* 0x01d80000cd0c783b */ /* 0x000f260000004200 */
[----:B-----5:R-:W-:Y:S04]  /*13dc0*/  FFMA.FTZ R0, R0, R203, R245 ;  /* 0x000000cb00007223 */ /* 0x020fe800000100f5 */
[C---:B------:R-:W-:Y:S01]  /*13dd0*/  HMMA.16816.F32 R148, R168.reuse, R158, R16 ;  /* 0x0000009ea894723c */ /* 0x040fe20000001810 */
[----:B------:R-:W5:Y:S03]  /*13de0*/  LDSM.16.MT88.4 R16, [R206+0x1d800] ;  /* 0x01d80000ce10783b */ /* 0x000f660000004200 */
[----:B------:R-:W-:Y:S04]  /*13df0*/  FADD.FTZ R0, R244, R0 ;  /* 0x00000000f4007221 */ /* 0x000fe80000010000 */
[C---:B------:R-:W-:Y:S01]  /*13e00*/  HMMA.16816.F32 R152, R168.reuse, R160, R20 ;  /* 0x000000a0a898723c */ /* 0x040fe20000001814 */
[----:B------:R-:W1:Y:S03]  /*13e10*/  LDSM.16.MT88.4 R20, [R208+0x1d800] ;  /* 0x01d80000d014783b */ /* 0x000e660000004200 */
[----:B------:R-:W-:Y:S04]  /*13e20*/  FADD.FTZ R0, R243, R0 ;  /* 0x00000000f3007221 */ /* 0x000fe80000010000 */
[C---:B------:R-:W-:Y:S01]  /*13e30*/  HMMA.16816.F32 R156, R168.reuse, R162, R24 ;  /* 0x000000a2a89c723c */ /* 0x040fe20000001818 */
[----:B------:R-:W1:Y:S03]  /*13e40*/  LDSM.16.MT88.4 R24, [R207+0x1d800] ;  /* 0x01d80000cf18783b */ /* 0x000e660000004200 */
[----:B------:R-:W-:Y:S04]  /*13e50*/  FADD.FTZ R0, R242, R0 ;  /* 0x00000000f2007221 */ /* 0x000fe80000010000 */
[C---:B------:R-:W-:Y:S01]  /*13e60*/  HMMA.16816.F32 R160, R168.reuse, R164, R28 ;  /* 0x000000a4a8a0723c */ /* 0x040fe2000000181c */
[----:B------:R-:W1:Y:S03]  /*13e70*/  LDSM.16.MT88.4 R28, [R205+0x1f800] ;  /* 0x01f80000cd1c783b */ /* 0x000e660000004200 */
[----:B------:R-:W-:Y:S02]  /*13e80*/  FADD.FTZ R0, R198, R0 ;  /* 0x00000000c6007221 */ /* 0x000fe40000010000 */
[----:B--2---:R-:W-:Y:S01]  /*13e90*/  FFMA.FTZ R2, R3, R236, R246 ;  /* 0x000000ec03027223 */ /* 0x004fe200000100f6 */
[----:B------:R-:W-:Y:S01]  /*13ea0*/  MOV R3, R133 ;  /* 0x0000008500037202 */ /* 0x000fe20000000f00 */
[C---:B------:R-:W-:Y:S04]  /*13eb0*/  HMMA.16816.F32 R164, R168.reuse, R166, R32 ;  /* 0x000000a6a8a4723c */ /* 0x040fe80000001820 */
[----:B------:R-:W-:Y:S02]  /*13ec0*/  FADD.FTZ R0, R197, R0 ;  /* 0x00000000c5007221 */ /* 0x000fe40000010000 */
[----:B------:R-:W-:Y:S02]  /*13ed0*/  FADD.FTZ R2, R249, R2 ;  /* 0x00000002f9027221 */ /* 0x000fe40000010000 */
        /* <DEDUP_REMOVED lines=30> */
[----:B------:R-:W3:Y:S03]  /*140c0*/  LDSM.16.MT88.4 R12, [R207+0x1f800] ;  /* 0x01f80000cf0c783b */ /* 0x000ee60000004200 */
[----:B------:R-:W-:Y:S01]  /*140d0*/  FADD.FTZ R0, R134, R0 ;  /* 0x0000000086007221 */ /* 0x000fe20000010000 */
[----:B------:R-:W-:Y:S01]  /*140e0*/  MOV R134, R132 ;  /* 0x0000008400867202 */ /* 0x000fe20000000f00 */
[----:B------:R-:W-:Y:S02]  /*140f0*/  FADD.FTZ R2, R191, R2 ;  /* 0x00000002bf027221 */ /* 0x000fe40000010000 */
[C---:B-----5:R-:W-:Y:S04]  /*14100*/  HMMA.16816.F32 R76, R168.reuse, R16, R76 ;  /* 0x00000010a84c723c */ /* 0x060fe8000000184c */
[----:B------:R-:W-:Y:S04]  /*14110*/  FADD.FTZ R2, R186, R2 ;  /* 0x00000002ba027221 */ /* 0x000fe80000010000 */
[C---:B------:R-:W-:Y:S04]  /*14120*/  HMMA.16816.F32 R80, R168.reuse, R18, R80 ;  /* 0x00000012a850723c */ /* 0x040fe80000001850 */
[----:B------:R-:W-:Y:S04]  /*14130*/  FADD.FTZ R2, R185, R2 ;  /* 0x00000002b9027221 */ /* 0x000fe80000010000 */
[C---:B------:R-:W-:Y:S04]  /*14140*/  HMMA.16816.F32 R84, R168.reuse, R20, R84 ;  /* 0x00000014a854723c */ /* 0x040fe80000001854 */
[----:B------:R-:W-:Y:S04]  /*14150*/  FADD.FTZ R2, R184, R2 ;  /* 0x00000002b8027221 */ /* 0x000fe80000010000 */
[C---:B------:R-:W-:Y:S04]  /*14160*/  HMMA.16816.F32 R88, R168.reuse, R22, R88 ;  /* 0x00000016a858723c */ /* 0x040fe80000001858 */
[----:B------:R-:W-:Y:S04]  /*14170*/  FADD.FTZ R2, R183, R2 ;  /* 0x00000002b7027221 */ /* 0x000fe80000010000 */
[C---:B------:R-:W-:Y:S01]  /*14180*/  HMMA.16816.F32 R92, R168.reuse, R24, R92 ;  /* 0x00000018a85c723c */ /* 0x040fe2000000185c */
[----:B------:R4:W-:Y:S04]  /*14190*/  STL [R1+0x14], R2 ;  /* 0x0000140201007387 */ /* 0x0009e80000100800 */
[----:B------:R4:W-:Y:S03]  /*141a0*/  STL [R1+0x18], R0 ;  /* 0x0000180001007387 */ /* 0x0009e60000100800 */
        /* <DEDUP_REMOVED lines=9> */
[----:B----4-:R-:W-:-:S07]  /*14240*/  @P0 BRA `(.L_x_463) ;  /* 0xffffc65000000947 */ /* 0x010fce000383ffff */
.L_x_462:
[----:B------:R-:W2:Y:S01]  /*14250*/  LDL.LU R4, [R1+0x14] ;  /* 0x0000140001047983 */ /* 0x000ea20000300800 */
[----:B------:R-:W1:Y:S01]  /*14260*/  S2UR UR6, SR_CTAID.Y ;  /* 0x00000000000679c3 */ /* 0x000e620000002600 */
[----:B------:R-:W-:-:S02]  /*14270*/  UISETP.NE.AND UP4, UPT, UR13, -0x1, UPT ;  /* 0xffffffff0d00788c */ /* 0x000fc4000bf85270 */
[----:B------:R-:W3:Y:S01]  /*14280*/  LDL.LU R5, [R1+0x18] ;  /* 0x0000180001057983 */ /* 0x000ee20000300800 */
[----:B------:R-:W-:Y:S01]  /*14290*/  ULDC.64 UR4, c[0x0][0x1e8] ;  /* 0x00007a0000047ab9 */ /* 0x000fe20000000a00 */
[----:B------:R-:W-:Y:S01]  /*142a0*/  BSSY B0, `(.L_x_466) ;  /* 0x0000193000007945 */ /* 0x000fe20003800000 */
[----:B------:R-:W-:Y:S02]  /*142b0*/  ULDC.U8 UR9, c[0x0][0x329] ;  /* 0x0000ca4000097ab9 */ /* 0x000fe40000000000 */
[----:B------:R-:W-:Y:S01]  /*142c0*/  UISETP.NE.AND UP1, UPT, UR9, URZ, UPT ;  /* 0x0000003f0900728c */ /* 0x000fe2000bf25270 */
[----:B------:R-:W4:Y:S01]  /*142d0*/  S2UR UR10, SR_CTAID.Z ;  /* 0x00000000000a79c3 */ /* 0x000f220000002700 */
[----:B------:R-:W-:Y:S02]  /*142e0*/  ULDC UR8, c[0x0][0x214] ;  /* 0x0000850000087ab9 */ /* 0x000fe40000000800 */
[----:B------:R-:W-:Y:S02]  /*142f0*/  @UP4 UIMAD.WIDE.U32 UR22, UR13, UR4, URZ ;  /* 0x000000040d1642a5 */ /* 0x000fe4000f8e003f */
[----:B------:R-:W-:-:S02]  /*14300*/  UMOV UR26, URZ ;  /* 0x0000003f001a7c82 */ /* 0x000fc40008000000 */
[----:B------:R-:W-:Y:S02]  /*14310*/  @UP4 UIMAD UR7, UR13, UR5, UR23 ;  /* 0x000000050d0742a4 */ /* 0x000fe4000f8e0217 */
[----:B------:R-:W-:Y:S02]  /*14320*/  UMOV UR27, URZ ;  /* 0x0000003f001b7c82 */ /* 0x000fe40008000000 */
[----:B------:R-:W-:Y:S02]  /*14330*/  ULDC.64 UR4, c[0x0][0x1e0] ;  /* 0x0000780000047ab9 */ /* 0x000fe40000000a00 */
[----:B------:R-:W-:Y:S02]  /*14340*/  @UP1 ULDC UR11, c[0x0][0x210] ;  /* 0x00008400000b1ab9 */ /* 0x000fe40000000800 */
[----:B-1----:R-:W-:Y:S02]  /*14350*/  @!UP4 USHF.R.S32.HI UR12, URZ, 0x1f, UR6 ;  /* 0x0000001f3f0cc899 */ /* 0x002fe40008011406 */
[----:B------:R-:W-:-:S02]  /*14360*/  @!UP4 UIMAD.WIDE.U32 UR24, UR6, UR4, URZ ;  /* 0x000000040618c2a5 */ /* 0x000fc4000f8e003f */
[----:B------:R-:W-:Y:S02]  /*14370*/  @!UP4 UIMAD UR12, UR12, UR4, URZ ;  /* 0x000000040c0cc2a4 */ /* 0x000fe4000f8e023f */
[----:B------:R-:W-:Y:S02]  /*14380*/  @UP1 UIMAD UR11, UR11, UR8, URZ ;  /* 0x000000080b0b12a4 */ /* 0x000fe4000f8e023f */
[----:B------:R-:W-:Y:S02]  /*14390*/  ULDC.U8 UR4, c[0x0][0x328] ;  /* 0x0000ca0000047ab9 */ /* 0x000fe40000000000 */
[----:B------:R-:W-:Y:S02]  /*143a0*/  UISETP.NE.AND UP3, UPT, UR4, URZ, UPT ;  /* 0x0000003f0400728c */ /* 0x000fe4000bf65270 */
[----:B------:R-:W-:Y:S02]  /*143b0*/  @!UP4 UIMAD UR12, UR6, UR5, UR12 ;  /* 0x00000005060cc2a4 */ /* 0x000fe4000f8e020c */
[----:B------:R-:W-:Y:S01]  /*143c0*/  UISETP.NE.OR UP2, UPT, UR9, URZ, !UP3 ;  /* 0x0000003f0900728c */ /* 0x000fe2000df45670 */
[----:B------:R-:W1:Y:S01]  /*143d0*/  S2UR UR9, SR_CTAID.X ;  /* 0x00000000000979c3 */ /* 0x000e620000002500 */
[----:B------:R-:W-:-:S02]  /*143e0*/  ULDC UR5, c[0x0][0x234] ;  /* 0x00008d0000057ab9 */ /* 0x000fc40000000800 */
[----:B------:R-:W-:Y:S02]  /*143f0*/  UISETP.NE.OR UP0, UPT, UR13, -0x1, UP2 ;  /* 0xffffffff0d00788c */ /* 0x000fe40009705670 */
[----:B------:R-:W-:Y:S02]  /*14400*/  @!UP1 USEL UR11, UR8, UR5, !UP3 ;  /* 0x00000005080b9287 */ /* 0x000fe4000d800000 */
[----:B------:R-:W-:Y:S02]  /*14410*/  ULDC UR4, c[0x0][0x1c0] ;  /* 0x0000700000047ab9 */ /* 0x000fe40000000800 */
[----:B------:R-:W-:Y:S02]  /*14420*/  @UP1 UMOV UR15, 0x1 ;  /* 0x00000001000f1882 */ /* 0x000fe40000000000 */
[----:B------:R-:W-:Y:S02]  /*14430*/  @!UP1 UIMAD UR15, UR11, UR4, URZ ;  /* 0x000000040b0f92a4 */ /* 0x000fe4000f8e023f */
[----:B------:R-:W-:-:S02]  /*14440*/  @UP1 ULDC UR16, c[0x0][0x210] ;  /* 0x0000840000101ab9 */ /* 0x000fc40000000800 */
[----:B------:R-:W-:Y:S02]  /*14450*/  UIMAD UR4, UR6, UR15, URZ ;  /* 0x0000000f060472a4 */ /* 0x000fe4000f8e023f */
[----:B------:R-:W-:Y:S02]  /*14460*/  @!UP1 UMOV UR16, 0x1 ;  /* 0x0000000100109882 */ /* 0x000fe40000000000 */
[----:B------:R-:W-:Y:S02]  /*14470*/  @!UP0 UIMAD UR13, UR6, UR8, URZ ;  /* 0x00000008060d82a4 */ /* 0x000fe4000f8e023f */
[----:B------:R-:W-:Y:S02]  /*14480*/  USEL UR4, UR4, URZ, UP2 ;  /* 0x0000003f04047287 */ /* 0x000fe40009000000 */
[----:B------:R-:W-:Y:S02]  /*14490*/  @!UP2 USHF.R.S32.HI UR27, URZ, 0x1f, UR13 ;  /* 0x0000001f3f1ba899 */ /* 0x000fe4000801140d */
[----:B-1----:R-:W-:-:S02]  /*144a0*/  UIMAD UR5, UR9, UR16, URZ ;  /* 0x00000010090572a4 */ /* 0x002fc4000f8e023f */
[----:B----4-:R-:W-:Y:S02]  /*144b0*/  UIMAD UR11, UR10, UR11, UR4 ;  /* 0x0000000b0a0b72a4 */ /* 0x010fe4000f8e0204 */
[----:B------:R-:W-:Y:S02]  /*144c0*/  USHF.L.U32 UR5, UR5, 0x7, URZ ;  /* 0x0000000705057899 */ /* 0x000fe4000800063f */
[----:B------:R-:W-:Y:S02]  /*144d0*/  @!UP2 UMOV UR26, UR13 ;  /* 0x0000000d001aac82 */ /* 0x000fe40008000000 */
[----:B------:R-:W-:Y:S02]  /*144e0*/  USHF.R.S32.HI UR4, URZ, 0x1f, UR5 ;  /* 0x0000001f3f047899 */ /* 0x000fe40008011405 */
[----:B------:R-:W-:Y:S02]  /*144f0*/  USHF.R.S32.HI UR6, URZ, 0x1f, UR11 ;  /* 0x0000001f3f067899 */ /* 0x000fe4000801140b */
[----:B------:R-:W-:-:S02]  /*14500*/  UIADD3 UR5, UP1, UP0, UR5, UR26, UR11 ;  /* 0x0000001a05057290 */ /* 0x000fc4000f83e00b */
[----:B------:R-:W-:Y:S02]  /*14510*/  @!UP4 UIADD3 UR7, UR25, UR12, URZ ;  /* 0x0000000c1907c290 */ /* 0x000fe4000fffe03f */
[----:B------:R-:W-:Y:S02]  /*14520*/  UIADD3.X UR4, UR4, UR27, UR6, UP1, UP0 ;  /* 0x0000001b04047290 */ /* 0x000fe40008fe0406 */
[----:B------:R-:W-:Y:S01]  /*14530*/  @!UP4 UMOV UR22, UR24 ;  /* 0x000000180016cc82 */ /* 0x000fe20008000000 */
[----:B--2---:R-:W1:Y:S04]  /*14540*/  SHFL.BFLY PT, R0, R4, 0x2, 0x1f ;  /* 0x0c401f0004007f89 */ /* 0x004e6800000e0000 */
[----:B---3--:R-:W2:Y:S01]  /*14550*/  SHFL.BFLY PT, R2, R5, 0x2, 0x1f ;  /* 0x0c401f0005027f89 */ /* 0x008ea200000e0000 */
[----:B-1----:R-:W-:-:S02]  /*14560*/  FADD.FTZ R0, R0, R4 ;  /* 0x0000000400007221 */ /* 0x002fc40000010000 */
[----:B--2---:R-:W-:-:S03]  /*14570*/  FADD.FTZ R2, R2, R5 ;  /* 0x0000000502027221 */ /* 0x004fc60000010000 */
[----:B------:R-:W1:Y:S04]  /*14580*/  SHFL.BFLY PT, R4, R0, 0x1, 0x1f ;  /* 0x0c201f0000047f89 */ /* 0x000e6800000e0000 */
[----:B------:R-:W2:Y:S01]  /*14590*/  SHFL.BFLY PT, R3, R2, 0x1, 0x1f ;  /* 0x0c201f0002037f89 */ /* 0x000ea200000e0000 */
[----:B-1----:R-:W-:Y:S01]  /*145a0*/  FADD.FTZ R134, R0, R4 ;  /* 0x0000000400867221 */ /* 0x002fe20000010000 */
[----:B------:R-:W-:Y:S01]  /*145b0*/  MOV R0, 0x3f800000 ;  /* 0x3f80000000007802 */ /* 0x000fe20000000f00 */
[----:B--2---:R-:W-:-:S03]  /*145c0*/  FADD.FTZ R135, R2, R3 ;  /* 0x0000000302877221 */ /* 0x004fc60000010000 */
[----:B------:R-:W-:Y:S02]  /*145d0*/  FSETP.NE.FTZ.AND P4, PT, R134, RZ, PT ;  /* 0x000000ff8600720b */ /* 0x000fe40003f95000 */
[----:B------:R-:W-:Y:S02]  /*145e0*/  MOV R2, 0x3f800000 ;  /* 0x3f80000000027802 */ /* 0x000fe40000000f00 */
[----:B------:R-:W-:-:S09]  /*145f0*/  FSETP.NE.FTZ.AND P3, PT, R135, RZ, PT ;  /* 0x000000ff8700720b */ /* 0x000fd20003f75000 */
[----:B------:R-:W1:Y:S08]  /*14600*/  @P4 MUFU.RCP R0, R134 ;  /* 0x0000008600004308 */ /* 0x000e700000001000 */
[----:B------:R-:W2:Y:S01]  /*14610*/  @P3 MUFU.RCP R2, R135 ;  /* 0x0000008700023308 */ /* 0x000ea20000001000 */
[C---:B-1----:R-:W-:Y:S02]  /*14620*/  FMUL.FTZ R169, R0.reuse, R164 ;  /* 0x000000a400a97220 */ /* 0x042fe40000410000 */
[----:B------:R-:W-:-:S02]  /*14630*/  FMUL.FTZ R164, R0, R40 ;  /* 0x0000002800a47220 */ /* 0x000fc40000410000 */
[C---:B------:R-:W-:Y:S02]  /*14640*/  FMUL.FTZ R40, R0.reuse, R81 ;  /* 0x0000005100287220 */ /* 0x040fe40000410000 */
[----:B------:R-:W1:Y:S01]  /*14650*/  S2R R81, SR_TID.X ;  /* 0x0000000000517919 */ /* 0x000e620000002100 */
[----:B------:R-:W-:Y:S02]  /*14660*/  FMUL.FTZ R12, R0, R153 ;  /* 0x00000099000c7220 */ /* 0x000fe40000410000 */
[C---:B--2---:R-:W-:Y:S02]  /*14670*/  FMUL.FTZ R20, R2.reuse, R39 ;  /* 0x0000002702147220 */ /* 0x044fe40000410000 */
[----:B------:R-:W-:Y:S02]  /*14680*/  FMUL.FTZ R39, R2, R82 ;  /* 0x0000005202277220 */ /* 0x000fe40000410000 */
[C---:B------:R-:W-:Y:S02]  /*14690*/  FMUL.FTZ R171, R0.reuse, R156 ;  /* 0x0000009c00ab7220 */ /* 0x040fe40000410000 */
[----:B------:R-:W-:-:S02]  /*146a0*/  FMUL.FTZ R170, R0, R160 ;  /* 0x000000a000aa7220 */ /* 0x000fc40000410000 */
[C---:B------:R-:W-:Y:S02]  /*146b0*/  FMUL.FTZ R176, R0.reuse, R136 ;  /* 0x0000008800b07220 */ /* 0x040fe40000410000 */
[C---:B------:R-:W-:Y:S02]  /*146c0*/  FMUL.FTZ R5, R0.reuse, R137 ;  /* 0x0000008900057220 */ /* 0x040fe40000410000 */
[C---:B------:R-:W-:Y:S02]  /*146d0*/  FMUL.FTZ R175, R0.reuse, R140 ;  /* 0x0000008c00af7220 */ /* 0x040fe40000410000 */
[C---:B------:R-:W-:Y:S01]  /*146e0*/  FMUL.FTZ R6, R0.reuse, R141 ;  /* 0x0000008d00067220 */ /* 0x040fe20000410000 */
[----:B------:R-:W-:Y:S01]  /*146f0*/  F2FP.PACK_AB R5, R5, R176 ;  /* 0x000000b00505723e */ /* 0x000fe200000000ff */
[C---:B------:R-:W-:Y:S02]  /*14700*/  FMUL.FTZ R174, R0.reuse, R144 ;  /* 0x0000009000ae7220 */ /* 0x040fe40000410000 */
[----:B------:R-:W-:Y:S01]  /*14710*/  FMUL.FTZ R7, R0, R145 ;  /* 0x0000009100077220 */ /* 0x000fe20000410000 */
[----:B------:R-:W-:Y:S01]  /*14720*/  F2FP.PACK_AB R6, R6, R175 ;  /* 0x000000af0606723e */ /* 0x000fe200000000ff */
[C---:B------:R-:W-:Y:S01]  /*14730*/  FMUL.FTZ R173, R0.reuse, R148 ;  /* 0x0000009400ad7220 */ /* 0x040fe20000410000 */
[----:B-1----:R-:W-:Y:S01]  /*14740*/  SHF.R.S32.HI R82, RZ, 0x1f, R81 ;  /* 0x0000001fff527819 */ /* 0x002fe20000011451 */
[C---:B------:R-:W-:Y:S01]  /*14750*/  FMUL.FTZ R10, R0.reuse, R149 ;  /* 0x00000095000a7220 */ /* 0x040fe20000410000 */
[----:B------:R-:W-:Y:S01]  /*14760*/  F2FP.PACK_AB R7, R7, R174 ;  /* 0x000000ae0707723e */ /* 0x000fe200000000ff */
[----:B------:R-:W-:Y:S01]  /*14770*/  FMUL.FTZ R172, R0, R152 ;  /* 0x0000009800ac7220 */ /* 0x000fe20000410000 */
[----:B------:R-:W-:Y:S01]  /*14780*/  LEA.HI R22, R82, R81, RZ, 0x2 ;  /* 0x0000005152167211 */ /* 0x000fe200078f10ff */
[----:B------:R-:W-:Y:S01]  /*14790*/  FMUL.FTZ R168, R0, R36 ;  /* 0x0000002400a87220 */ /* 0x000fe20000410000 */
[----:B------:R-:W-:Y:S01]  /*147a0*/  F2FP.PACK_AB R10, R10, R173 ;  /* 0x000000ad0a0a723e */ /* 0x000fe200000000ff */
[----:B------:R-:W-:Y:S01]  /*147b0*/  FMUL.FTZ R160, R0, R44 ;  /* 0x0000002c00a07220 */ /* 0x000fe20000410000 */
[----:B------:R-:W-:Y:S01]  /*147c0*/  F2FP.PACK_AB R12, R12, R172 ;  /* 0x000000ac0c0c723e */ /* 0x000fe200000000ff */
        /* <DEDUP_REMOVED lines=18> */
[----:B------:R-:W-:Y:S01]  /*148f0*/  FMUL.FTZ R48, R0, R65 ;  /* 0x0000004100307220 */ /* 0x000fe20000410000 */
[----:B------:R-:W-:Y:S01]  /*14900*/  F2FP.PACK_AB R52, R52, R152 ;  /* 0x000000983434723e */ /* 0x000fe200000000ff */
[C---:B------:R-:W-:Y:S01]  /*14910*/  FMUL.FTZ R145, R0.reuse, R68 ;  /* 0x0000004400917220 */ /* 0x040fe20000410000 */
[----:B------:R-:W-:Y:S01]  /*14920*/  F2FP.PACK_AB R68, R157, R171 ;  /* 0x000000ab9d44723e */ /* 0x000fe200000000ff */
[----:B------:R-:W-:Y:S01]  /*14930*/  FMUL.FTZ R69, R0, R69 ;  /* 0x0000004500457220 */ /* 0x000fe20000410000 */
[----:B------:R-:W-:Y:S01]  /*14940*/  F2FP.PACK_AB R48, R48, R148 ;  /* 0x000000943030723e */ /* 0x000fe200000000ff */
[----:B------:R-:W-:-:S02]  /*14950*/  FMUL.FTZ R72, R0, R72 ;  /* 0x0000004800487220 */ /* 0x000fc40000410000 */
[C---:B------:R-:W-:Y:S02]  /*14960*/  FMUL.FTZ R44, R0.reuse, R73 ;  /* 0x00000049002c7220 */ /* 0x040fe40000410000 */
[C---:B------:R-:W-:Y:S02]  /*14970*/  FMUL.FTZ R76, R0.reuse, R76 ;  /* 0x0000004c004c7220 */ /* 0x040fe40000410000 */
[----:B------:R-:W-:Y:S01]  /*14980*/  FMUL.FTZ R77, R0, R77 ;  /* 0x0000004d004d7220 */ /* 0x000fe20000410000 */
[----:B------:R-:W-:Y:S01]  /*14990*/  F2FP.PACK_AB R44, R44, R72 ;  /* 0x000000482c2c723e */ /* 0x000fe200000000ff */
[C---:B------:R-:W-:Y:S02]  /*149a0*/  FMUL.FTZ R80, R0.reuse, R80 ;  /* 0x0000005000507220 */ /* 0x040fe40000410000 */
[C---:B------:R-:W-:Y:S02]  /*149b0*/  FMUL.FTZ R84, R0.reuse, R84 ;  /* 0x0000005400547220 */ /* 0x040fe40000410000 */
        /* <DEDUP_REMOVED lines=23> */
[C---:B------:R-:W-:Y:S02]  /*14b30*/  FMUL.FTZ R117, R0.reuse, R117 ;  /* 0x0000007500757220 */ /* 0x040fe40000410000 */
[C---:B------:R-:W-:Y:S02]  /*14b40*/  FMUL.FTZ R120, R0.reuse, R120 ;  /* 0x0000007800787220 */ /* 0x040fe40000410000 */
[C---:B------:R-:W-:Y:S02]  /*14b50*/  FMUL.FTZ R121, R0.reuse, R121 ;  /* 0x0000007900797220 */ /* 0x040fe40000410000 */
        /* <DEDUP_REMOVED lines=10> */
[----:B------:R-:W-:Y:S01]  /*14c00*/  FMUL.FTZ R17, R2, R51 ;  /* 0x0000003302117220 */ /* 0x000fe20000410000 */
[----:B------:R-:W-:Y:S01]  /*14c10*/  F2FP.PACK_AB R61, R20, R61 ;  /* 0x0000003d143d723e */ /* 0x000fe200000000ff */
[----:B------:R-:W-:Y:S01]  /*14c20*/  FMUL.FTZ R3, R2, R67 ;  /* 0x0000004302037220 */ /* 0x000fe20000410000 */
[----:B------:R-:W-:Y:S01]  /*14c30*/  LOP3.LUT R0, R0, 0xfffffff8, RZ, 0xc0, !PT ;  /* 0xfffffff800007812 */ /* 0x000fe200078ec0ff */
        /* <DEDUP_REMOVED lines=123> */
[----:B-1----:R-:W-:-:S02]  /*153f0*/  MOV R5, 0x40 ;  /* 0x0000004000057802 */ /* 0x002fc40000000f00 */
[----:B--2---:R-:W-:Y:S02]  /*15400*/  IADD3 R4, R0, R3, RZ ;  /* 0x0000000300047210 */ /* 0x004fe40007ffe0ff */
[----:B------:R-:W-:Y:S02]  /*15410*/  SEL R5, R5, 0xffffffc0, !P2 ;  /* 0xffffffc005057807 */ /* 0x000fe40005000000 */
[-C--:B------:R-:W-:Y:S01]  /*15420*/  IADD3 R3, R3, R2.reuse, RZ ;  /* 0x0000000203037210 */ /* 0x080fe20007ffe0ff */
[----:B------:R1:W-:Y:S01]  /*15430*/  STS [R4], R7 ;  /* 0x0000000704007388 */ /* 0x0003e20000000800 */
[-C--:B---3--:R-:W-:Y:S02]  /*15440*/  IADD3 R6, R4, R5.reuse, RZ ;  /* 0x0000000504067210 */ /* 0x088fe40007ffe0ff */
        /* <DEDUP_REMOVED lines=58> */
[----:B------:R-:W-:-:S03]  /*157f0*/  LOP3.LUT P0, RZ, R0, 0x3, RZ, 0xc0, !PT ;  /* 0x0000000300ff7812 */ /* 0x000fc6000780c0ff */
[----:B------:R-:W-:Y:S04]  /*15800*/  STS [R8+0xc000], R20 ;  /* 0x00c0001408007388 */ /* 0x000fe80000000800 */
[----:B------:R4:W-:Y:S01]  /*15810*/  STS [R8+0xc400], R19 ;  /* 0x00c4001308007388 */ /* 0x0009e20000000800 */
[----:B--2---:R-:W2:Y:S03]  /*15820*/  @P4 MUFU.LG2 R4, R134 ;  /* 0x0000008600044308 */ /* 0x004ea60000000c00 */
[----:B------:R-:W-:Y:S04]  /*15830*/  STS [R6+0xc000], R18 ;  /* 0x00c0001206007388 */ /* 0x000fe80000000800 */
[----:B------:R-:W-:Y:S01]  /*15840*/  STS [R6+0xc400], R17 ;  /* 0x00c4001106007388 */ /* 0x000fe20000000800 */
[----:B---3--:R-:W3:Y:S03]  /*15850*/  @P3 MUFU.LG2 R3, R135 ;  /* 0x0000008700033308 */ /* 0x008ee60000000c00 */
[----:B------:R-:W-:Y:S04]  /*15860*/  STS [R5+0xc000], R14 ;  /* 0x00c0000e05007388 */ /* 0x000fe80000000800 */
[----:B------:R5:W-:Y:S01]  /*15870*/  STS [R5+0xc400], R13 ;  /* 0x00c4000d05007388 */ /* 0x000be20000000800 */
[----:B--2---:R-:W-:Y:S01]  /*15880*/  @P4 FMUL.FTZ R4, R4, 0.69314718246459960938 ;  /* 0x3f31721804044820 */ /* 0x004fe20000410000 */
[----:B-1----:R-:W-:-:S02]  /*15890*/  MOV R7, 0x7f800000 ;  /* 0x7f80000000077802 */ /* 0x002fc40000000f00 */
[----:B------:R-:W-:Y:S01]  /*158a0*/  BAR.SYNC.DEFER_BLOCKING 0x0 ;  /* 0x0000000000007b1d */ /* 0x000fe20000010000 */
[----:B------:R-:W-:Y:S02]  /*158b0*/  @P4 FFMA.FTZ R7, R133, c[0x0][0x238], R4 ;  /* 0x00008e0085074a23 */ /* 0x000fe40000010004 */
[----:B---3--:R-:W-:-:S03]  /*158c0*/  @P3 FMUL.FTZ R3, R3, 0.69314718246459960938 ;  /* 0x3f31721803033820 */ /* 0x008fc60000410000 */
[----:B------:R-:W1:Y:S01]  /*158d0*/  S2R R12, SR_TID.X ;  /* 0x00000000000c7919 */ /* 0x000e620000002100 */
[----:B----4-:R-:W-:Y:S01]  /*158e0*/  MOV R8, 0x7f800000 ;  /* 0x7f80000000087802 */ /* 0x010fe20000000f00 */
[----:B------:R-:W-:Y:S02]  /*158f0*/  @P3 FFMA.FTZ R8, R132, c[0x0][0x238], R3 ;  /* 0x00008e0084083a23 */ /* 0x000fe40000010003 */
        /* <DEDUP_REMOVED lines=9> */
[----:B------:R-:W-:Y:S01]  /*15990*/  IADD3 R0, -R0, R12, RZ ;  /* 0x0000000c00007210 */ /* 0x000fe20007ffe1ff */
[----:B------:R2:W1:Y:S01]  /*159a0*/  LDS.128 R40, [R231+0x5000] ;  /* 0x00500000e7287984 */ /* 0x0004620000000c00 */
[----:B------:R-:W-:Y:S02]  /*159b0*/  LEA.HI R2, R2, R15, RZ, 0x3 ;  /* 0x0000000f02027211 */ /* 0x000fe400078f18ff */
[----:B-----5:R-:W-:Y:S01]  /*159c0*/  SHF.R.S32.HI R5, RZ, 0x1f, R0 ;  /* 0x0000001fff057819 */ /* 0x020fe20000011400 */
        /* <DEDUP_REMOVED lines=32> */
.L_x_467:
[----:B---34-:R-:W-:Y:S05]  /*15bd0*/  BSYNC B0 ;  /* 0x0000000000007941 */ /* 0x018fea0003800000 */
.L_x_466:
[----:B------:R-:W3:Y:S04]  /*15be0*/  LDL.64 R86, [R1+0x30] ;  /* 0x0000300001567983 */ /* 0x000ee80000100a00 */
[----:B------:R4:W5:Y:S04]  /*15bf0*/  LDL R84, [R1+0x4c] ;  /* 0x00004c0001547983 */ /* 0x0009680000100800 */
[----:B------:R4:W5:Y:S04]  /*15c00*/  LDL R83, [R1+0x48] ;  /* 0x0000480001537983 */ /* 0x0009680000100800 */
[----:B------:R4:W5:Y:S01]  /*15c10*/  LDL R80, [R1+0x50] ;  /* 0x0000500001507983 */ /* 0x0009620000100800 */
[----:B------:R-:W-:Y:S01]  /*15c20*/  LEA.HI R14, R82, R81, RZ, 0x3 ;  /* 0x00000051520e7211 */ /* 0x000fe200078f18ff */
[----:B------:R-:W-:Y:S01]  /*15c30*/  UIMAD UR9, UR9, -0x80, UR17 ;  /* 0xffffff80090978a4 */ /* 0x000fe2000f8e0211 */
[----:B------:R-:W-:Y:S01]  /*15c40*/  LEA.HI R12, R9, R12, RZ, 0x3 ;  /* 0x0000000c090c7211 */ /* 0x000fe200078f18ff */
[----:B------:R-:W2:Y:S01]  /*15c50*/  S2R R10, SR_CTAID.Z ;  /* 0x00000000000a7919 */ /* 0x000ea20000002700 */
[----:B------:R-:W-:Y:S01]  /*15c60*/  SHF.R.S32.HI R4, RZ, 0x3, R14 ;  /* 0x00000003ff047819 */ /* 0x000fe2000001140e */
[----:B------:R-:W-:Y:S01]  /*15c70*/  USHF.R.S32.HI UR6, URZ, 0x1f, UR10 ;  /* 0x0000001f3f067899 */ /* 0x000fe2000801140a */
[----:B------:R-:W-:Y:S01]  /*15c80*/  SHF.R.S32.HI R12, RZ, 0x3, R12 ;  /* 0x00000003ff0c7819 */ /* 0x000fe2000001140c */
[----:B------:R-:W-:Y:S01]  /*15c90*/  ULDC.64 UR4, c[0x0][0x1f0] ;  /* 0x00007c0000047ab9 */ /* 0x000fe20000000a00 */
[----:B------:R-:W-:Y:S01]  /*15ca0*/  BSSY B0, `(.L_x_468) ;  /* 0x000001c000007945 */ /* 0x000fe20003800000 */
[----:B------:R-:W-:Y:S01]  /*15cb0*/  UIMAD UR4, UR6, UR4, URZ ;  /* 0x00000004060472a4 */ /* 0x000fe2000f8e023f */
[----:B------:R-:W-:-:S03]  /*15cc0*/  SHF.R.S32.HI R13, RZ, 0x1f, R12 ;  /* 0x0000001fff0d7819 */ /* 0x000fc6000001140c */
[----:B------:R-:W-:Y:S01]  /*15cd0*/  UIMAD UR4, UR10, UR5, UR4 ;  /* 0x000000050a0472a4 */ /* 0x000fe2000f8e0204 */
[----:B---3--:R-:W-:Y:S02]  /*15ce0*/  SHF.R.S32.HI R0, RZ, 0x1f, R86 ;  /* 0x0000001fff007819 */ /* 0x008fe40000011456 */
[----:B------:R-:W-:-:S04]  /*15cf0*/  IADD3 R2, P0, R86, UR22, RZ ;  /* 0x0000001656027c10 */ /* 0x000fc8000ff1e0ff */
[----:B------:R-:W-:Y:S02]  /*15d00*/  IADD3.X R3, R0, UR7, RZ, P0, !PT ;  /* 0x0000000700037c10 */ /* 0x000fe400087fe4ff */
[----:B------:R-:W-:Y:S01]  /*15d10*/  ISETP.GE.AND P0, PT, R4, UR9, PT ;  /* 0x0000000904007c0c */ /* 0x000fe2000bf06270 */
[----:B------:R-:W-:Y:S02]  /*15d20*/  IMAD.U32 R4, RZ, RZ, UR14 ;  /* 0x0000000eff047e24 */ /* 0x000fe4000f8e00ff */
[----:B--2---:R-:W-:-:S04]  /*15d30*/  IMAD.WIDE.U32 R10, R10, c[0x0][0x1f0], R2 ;  /* 0x00007c000a0a7a25 */ /* 0x004fc800078e0002 */
[----:B------:R-:W-:Y:S01]  /*15d40*/  IMAD.WIDE R4, R4, 0x80, R12 ;  /* 0x0000008004047825 */ /* 0x000fe200078e020c */
[----:B------:R-:W-:-:S05]  /*15d50*/  IADD3 R9, R11, UR4, RZ ;  /* 0x000000040b097c10 */ /* 0x000fca000fffe0ff */
[----:B------:R-:W-:Y:S05]  /*15d60*/  @P0 BRA `(.L_x_469) ;  /* 0x000000f000000947 */ /* 0x000fea0003800000 */
[----:B----4-:R-:W-:Y:S01]  /*15d70*/  IMAD R0, R5, c[0x0][0x1e8], RZ ;  /* 0x00007a0005007a24 */ /* 0x010fe200078e02ff */
[----:B------:R-:W-:Y:S01]  /*15d80*/  ISETP.GE.AND P3, PT, R86, c[0x0][0x220], PT ;  /* 0x0000880056007a0c */ /* 0x000fe20003f66270 */
[----:B------:R-:W-:Y:S01]  /*15d90*/  IMAD.MOV.U32 R8, RZ, RZ, R10 ;  /* 0x000000ffff087224 */ /* 0x000fe200078e000a */
[----:B-----5:R-:W-:Y:S01]  /*15da0*/  ISETP.GE.AND P2, PT, R84, c[0x0][0x220], PT ;  /* 0x0000880054007a0c */ /* 0x020fe20003f46270 */
        /* <DEDUP_REMOVED lines=11> */
.L_x_469:
[----:B----4-:R-:W-:Y:S05]  /*15e60*/  BSYNC B0 ;  /* 0x0000000000007941 */ /* 0x010fea0003800000 */
.L_x_468:
[----:B------:R-:W-:Y:S01]  /*15e70*/  LEA.HI.SX32 R0, R14, 0x20, 0x1d ;  /* 0x000000200e007811 */ /* 0x000fe200078feaff */
[----:B------:R-:W-:Y:S03]  /*15e80*/  BSSY B0, `(.L_x_470) ;  /* 0x0000015000007945 */ /* 0x000fe60003800000 */
[----:B------:R-:W-:-:S13]  /*15e90*/  ISETP.GE.AND P0, PT, R0, UR9, PT ;  /* 0x0000000900007c0c */ /* 0x000fda000bf06270 */
[----:B------:R-:W-:Y:S05]  /*15ea0*/  @P0 BRA `(.L_x_471) ;  /* 0x0000012000000947 */ /* 0x000fea0003800000 */
[----:B------:R-:W-:Y:S01]  /*15eb0*/  IADD3 R0, P0, R4, 0x20, RZ ;  /* 0x0000002004007810 */ /* 0x000fe20007f1e0ff */
[----:B--2---:R-:W-:Y:S01]  /*15ec0*/  IMAD.MOV.U32 R3, RZ, RZ, R9 ;  /* 0x000000ffff037224 */ /* 0x004fe200078e0009 */
        /* <DEDUP_REMOVED lines=16> */
.L_x_471:
[----:B------:R-:W-:Y:S05]  /*15fd0*/  BSYNC B0 ;  /* 0x0000000000007941 */ /* 0x000fea0003800000 */
.L_x_470:
        /* <DEDUP_REMOVED lines=22> */
.L_x_473:
[----:B------:R-:W-:Y:S05]  /*16140*/  BSYNC B0 ;  /* 0x0000000000007941 */ /* 0x000fea0003800000 */
.L_x_472:
[----:B------:R-:W-:-:S04]  /*16150*/  IADD3 R0, R12, 0x60, RZ ;  /* 0x000000600c007810 */ /* 0x000fc80007ffe0ff */
[----:B------:R-:W-:-:S13]  /*16160*/  ISETP.GE.AND P0, PT, R0, UR20, PT ;  /* 0x0000001400007c0c */ /* 0x000fda000bf06270 */
[----:B------:R-:W-:Y:S05]  /*16170*/  @P0 EXIT ;  /* 0x000000000000094d */ /* 0x000fea0003800000 */
[----:B------:R-:W-:Y:S01]  /*16180*/  IADD3 R6, P0, R4, 0x60, RZ ;  /* 0x0000006004067810 */ /* 0x000fe20007f1e0ff */
[----:B-12---:R-:W-:Y:S01]  /*16190*/  IMAD.MOV.U32 R2, RZ, RZ, R10 ;  /* 0x000000ffff027224 */ /* 0x006fe200078e000a */
        /* <DEDUP_REMOVED lines=18> */
.L_x_474:
        /* <DEDUP_REMOVED lines=12> */
.L_x_2032:


//--------------------- .text._ZN5flash16flash_fwd_kernelI23Flash_fwd_kernel_traitsILi256ELi128ELi64ELi8ELb0ELb0EN7cutlass6half_tE19Flash_kernel_traitsILi256ELi128ELi64ELi8ES3_EELb0ELb0ELb1ELb1ELb0ELb0ELb0ELb0EEEvNS_16Flash_fwd_paramsE --------------------------
	.section	.text._ZN5flash16flash_fwd_kernelI23Flash_fwd_kernel_traitsILi256ELi128ELi64ELi8ELb0ELb0EN7cutlass6half_tE19Flash_kernel_traitsILi256ELi128ELi64ELi8ES3_EELb0ELb0ELb1ELb1ELb0ELb0ELb0ELb0EEEvNS_16Flash_fwd_paramsE,"ax",@progbits
	.sectioninfo	@"SHI_REGISTERS=255"
	.align	128
        .global         _ZN5flash16flash_fwd_kernelI23Flash_fwd_kernel_traitsILi256ELi128ELi64ELi8ELb0ELb0EN7cutlass6half_tE19Flash_kernel_traitsILi256ELi128ELi64ELi8ES3_EELb0ELb0ELb1ELb1ELb0ELb0ELb0ELb0EEEvNS_16Flash_fwd_paramsE
        .type           _ZN5flash16flash_fwd_kernelI23Flash_fwd_kernel_traitsILi256ELi128ELi64ELi8ELb0ELb0EN7cutlass6half_tE19Flash_kernel_traitsILi256ELi128ELi64ELi8ES3_EELb0ELb0ELb1ELb1ELb0ELb0ELb0ELb0EEEvNS_16Flash_fwd_paramsE,@function
        .size           _ZN5flash16flash_fwd_kernelI23Flash_fwd_kernel_traitsILi256ELi128ELi64ELi8ELb0ELb0EN7cutlass6half_tE19Flash_kernel_traitsILi256ELi128ELi64ELi8ES3_EELb0ELb0ELb1ELb1ELb0ELb0ELb0ELb0EEEvNS_16Flash_fwd_paramsE,(.L_x_2033 - _ZN5flash16flash_fwd_kernelI23Flash_fwd_kernel_traitsILi256ELi128ELi64ELi8ELb0ELb0EN7cutlass6half_tE19Flash_kernel_traitsILi256ELi128ELi64ELi8ES3_EELb0ELb0ELb1ELb1ELb0ELb0ELb0ELb0EEEvNS_16Flash_fwd_paramsE)
        .other          _ZN5flash16flash_fwd_kernelI23Flash_fwd_kernel_traitsILi256ELi128ELi64ELi8ELb0ELb0EN7cutlass6half_tE19Flash_kernel_traitsILi256ELi128ELi64ELi8ES3_EELb0ELb0ELb1ELb1ELb0ELb0ELb0ELb0EEEvNS_16Flash_fwd_paramsE,@"STO_CUDA_ENTRY STV_DEFAULT"
_ZN5flash16flash_fwd_kernelI23Flash_fwd_kernel_traitsILi256ELi128ELi64ELi8ELb0ELb0EN7cutlass6half_tE19Flash_kernel_traitsILi256ELi128ELi64ELi8ES3_EELb0ELb0ELb1ELb1ELb0ELb0ELb0ELb0EEEvNS_16Flash_fwd_paramsE:
.text._ZN5flash16flash_fwd_kernelI23Flash_fwd_kernel_traitsILi256ELi128ELi64ELi8ELb0ELb0EN7cutlass6half_tE19Flash_kernel_traitsILi256ELi128ELi64ELi8ES3_EELb0ELb0ELb1ELb1ELb0ELb0ELb0ELb0EEEvNS_16Flash_fwd_paramsE:
        /* <DEDUP_REMOVED lines=56> */
.L_x_475:
[----:B-1----:R-:W-:Y:S02]  /*0380*/  ULDC UR6, c[0x0][0x218] ;  /* 0x0000860000067ab9 */ /* 0x002fe40000000800 */
.L_x_476:
        /* <DEDUP_REMOVED lines=125> */
.L_x_479:
[----:B------:R-:W-:Y:S05]  /*0b60*/  BSYNC B0 ;  /* 0x0000000000007941 */ /* 0x000fea0003800000 */
.L_x_478:
        /* <DEDUP_REMOVED lines=22> */
.L_x_481:
[----:B------:R-:W-:Y:S05]  /*0cd0*/  BSYNC B0 ;  /* 0x0000000000007941 */ /* 0x000fea0003800000 */
.L_x_480:
        /* <DEDUP_REMOVED lines=22> */
.L_x_483:
[----:B------:R-:W-:Y:S05]  /*0e40*/  BSYNC B0 ;  /* 0x0000000000007941 */ /* 0x000fea0003800000 */
.L_x_482:
        /* <DEDUP_REMOVED lines=21> */
.L_x_485:
[----:B------:R-:W-:Y:S05]  /*0fa0*/  BSYNC B0 ;  /* 0x0000000000007941 */ /* 0x000fea0003800000 */
.L_x_484:
        /* <DEDUP_REMOVED lines=35> */
.L_x_477:
[----:B-1----:R-:W-:Y:S02]  /*11e0*/  UISETP.NE.AND UP1, UPT, UR15, -0x1, UPT ;  /* 0xffffffff0f00788c */ /* 0x002fe4000bf25270 */
[----:B------:R-:W-:Y:S02]  /*11f0*/  UISETP.NE.AND UP0, UPT, UR8, -0x1, UPT ;  /* 0xffffffff0800788c */ /* 0x000fe4000bf05270 */
[----:B------:R-:W-:Y:S02]  /*1200*/  ULDC.64 UR4, c[0x0][0x190] ;  /* 0x0000640000047ab9 */ /* 0x000fe40000000a00 */
[----:B------:R-:W-:Y:S02]  /*1210*/  ULDC.64 UR6, c[0x0][0x178] ;  /* 0x00005e0000067ab9 */ /* 0x000fe40000000a00 */
[----:B------:R-:W-:Y:S01]  /*1220*/  PLOP3.LUT P0, PT, PT, PT, UP0, 0x80, 0x0 ;  /* 0x000000000000781c */ /* 0x000fe20003f0f008 */
[----:B------:R-:W-:-:S02]  /*1230*/  USHF.R.S32.HI UR23, URZ, 0x1f, UR24 ;  /* 0x0000001f3f177899 */ /* 0x000fc40008011418 */
[----:B------:R-:W-:Y:S02]  /*1240*/  @UP1 UIMAD.WIDE.U32 UR12, UR15, UR4, URZ ;  /* 0x000000040f0c12a5 */ /* 0x000fe4000f8e003f */
[----:B------:R-:W-:Y:S02]  /*1250*/  @!UP1 USHF.R.S32.HI UR11, URZ, 0x1f, UR22 ;  /* 0x0000001f3f0b9899 */ /* 0x000fe40008011416 */
[----:B------:R-:W-:Y:S02]  /*1260*/  @UP1 UIMAD UR25, UR15, UR5, UR13 ;  /* 0x000000050f1912a4 */ /* 0x000fe4000f8e020d */
[----:B------:R-:W-:Y:S02]  /*1270*/  @UP0 UIADD3 UR13, UR26, UR8, URZ ;  /* 0x000000081a0d0290 */ /* 0x000fe4000fffe03f */
[----:B------:R-:W-:Y:S02]  /*1280*/  ULDC.64 UR4, c[0x0][0x198] ;  /* 0x0000660000047ab9 */ /* 0x000fe40000000a00 */
[----:B------:R-:W-:-:S02]  /*1290*/  @!UP1 UIMAD UR11, UR11, UR6, URZ ;  /* 0x000000060b0b92a4 */ /* 0x000fc4000f8e023f */
[----:B------:R-:W-:Y:S02]  /*12a0*/  @UP0 UIMAD.WIDE.U32 UR28, UR13, UR4, URZ ;  /* 0x000000040d1c02a5 */ /* 0x000fe4000f8e003f */
[----:B------:R-:W-:Y:S02]  /*12b0*/  @!UP1 UIMAD.WIDE.U32 UR30, UR22, UR6, URZ ;  /* 0x00000006161e92a5 */ /* 0x000fe4000f8e003f */
[----:B------:R-:W-:Y:S02]  /*12c0*/  @!UP1 UIMAD UR7, UR22, UR7, UR11 ;  /* 0x00000007160792a4 */ /* 0x000fe4000f8e020b */
[----:B------:R-:W-:Y:S02]  /*12d0*/  @UP1 UMOV UR6, UR12 ;  /* 0x0000000c00061c82 */ /* 0x000fe40008000000 */
[----:B------:R-:W-:Y:S02]  /*12e0*/  @UP0 UIMAD UR11, UR13, UR5, UR29 ;  /* 0x000000050d0b02a4 */ /* 0x000fe4000f8e021d */
        /* <DEDUP_REMOVED lines=16> */
.L_x_486:
        /* <DEDUP_REMOVED lines=51> */
.L_x_487:
[----:B------:R-:W-:Y:S01]  /*1720*/  SHF.R.S32.HI R11, RZ, 0x1f, R24 ;  /* 0x0000001fff0b7819 */ /* 0x000fe20000011418 */
[----:B------:R-:W1:Y:S01]  /*1730*/  S2R R18, SR_CTAID.Z ;  /* 0x0000000000127919 */ /* 0x000e620000002700 */
[----:B------:R-:W-:Y:S01]  /*1740*/  ULDC.64 UR4, c[0x0][0x1b0] ;  /* 0x00006c0000047ab9 */ /* 0x000fe20000000a00 */
[----:B------:R-:W-:Y:S01]  /*1750*/  BSSY B0, `(.L_x_488) ;  /* 0x0000081000007945 */ /* 0x000fe20003800000 */
[CC--:B------:R-:W-:Y:S01]  /*1760*/  LEA.HI R0, R11.reuse, R24.reuse, RZ, 0x3 ;  /* 0x000000180b007211 */ /* 0x0c0fe200078f18ff */
[----:B------:R-:W-:Y:S01]  /*1770*/  UIMAD UR4, UR27, UR4, URZ ;  /* 0x000000041b0472a4 */ /* 0x000fe2000f8e023f */
[----:B------:R-:W-:Y:S02]  /*1780*/  LEA.HI R2, R11, R24, RZ, 0x4 ;  /* 0x000000180b027211 */ /* 0x000fe400078f20ff */
[----:B------:R-:W-:-:S02]  /*1790*/  SHF.R.S32.HI R26, RZ, 0x3, R0 ;  /* 0x00000003ff1a7819 */ /* 0x000fc40000011400 */
[----:B------:R-:W-:Y:S02]  /*17a0*/  LOP3.LUT R0, R0, 0xfffffff8, RZ, 0xc0, !PT ;  /* 0xfffffff800007812 */ /* 0x000fe400078ec0ff */
        /* <DEDUP_REMOVED lines=39> */
[----:B------:R-:W-:Y:S01]  /*1a20*/  IADD3 R104, R108, 0x80, RZ ;  /* 0x000000806c687810 */ /* 0x000fe20007ffe0ff */
[----:B------:R-:W-:Y:S01]  /*1a30*/  UIADD3 UR6, -UR17, UR19, URZ ;  /* 0x0000001311067290 */ /* 0x000fe2000fffe13f */
[----:B------:R-:W-:Y:S01]  /*1a40*/  IMAD.WIDE.U32 R2, R26, c[0x0][0x1a0], R108 ;  /* 0x000068001a027a25 */ /* 0x000fe200078e006c */
[----:B------:R-:W-:Y:S01]  /*1a50*/  LOP3.LUT R0, R0, 0x1c0, RZ, 0xc0, !PT ;  /* 0x000001c000007812 */ /* 0x000fe200078ec0ff */
[----:B------:R1:W-:Y:S01]  /*1a60*/  STL.64 [R1+0x10], R26 ;  /* 0x0000101a01007387 */ /* 0x0003e20000100a00 */
[----:B------:R-:W-:Y:S01]  /*1a70*/  IADD3 R4, P1, R4, UR12, RZ ;  /* 0x0000000c04047c10 */ /* 0x000fe2000ff3e0ff */
[----:B------:R-:W-:Y:S01]  /*1a80*/  IMAD R6, R26, c[0x0][0x1a4], R6 ;  /* 0x000069001a067a24 */ /* 0x000fe200078e0206 */
[----:B------:R-:W-:Y:S01]  /*1a90*/  IADD3 R2, P0, R2, UR14, RZ ;  /* 0x0000000e02027c10 */ /* 0x000fe2000ff1e0ff */
[----:B------:R-:W-:Y:S01]  /*1aa0*/  ULDC.64 UR4, c[0x0][0x1a8] ;  /* 0x00006a0000047ab9 */ /* 0x000fe20000000a00 */
[----:B------:R-:W-:Y:S01]  /*1ab0*/  LOP3.LUT R8, R0, 0x8, R8, 0xf8, !PT ;  /* 0x0000000800087812 */ /* 0x000fe200078ef808 */
        /* <DEDUP_REMOVED lines=9> */
[----:B------:R-:W-:-:S02]  /*1b50*/  ISETP.GE.AND P0, PT, R26, UR6, PT ;  /* 0x000000061a007c0c */ /* 0x000fc4000bf06270 */
[----:B------:R-:W-:Y:S01]  /*1b60*/  LOP3.LUT R7, R8, R7, RZ, 0x3c, !PT ;  /* 0x0000000708077212 */ /* 0x000fe200078e3cff */
[----:B------:R-:W-:Y:S01]  /*1b70*/  IMAD.WIDE.U32 R28, R6, c[0x0][0x1b8], R2 ;  /* 0x00006e00061c7a25 */ /* 0x000fe200078e0002 */
[----:B------:R1:W-:Y:S01]  /*1b80*/  STL.64 [R1+0x58], R32 ;  /* 0x0000582001007387 */ /* 0x0003e20000100a00 */
[----:B------:R-:W-:Y:S02]  /*1b90*/  IADD3 R35, R33, UR25, RZ ;  /* 0x0000001921237c10 */ /* 0x000fe4000fffe0ff */
[----:B------:R-:W-:Y:S01]  /*1ba0*/  LEA.HI R2, R11, R24, RZ, 0x5 ;  /* 0x000000180b027211 */ /* 0x000fe200078f28ff */
[----:B------:R1:W-:Y:S01]  /*1bb0*/  STL.64 [R1+0x78], R28 ;  /* 0x0000781c01007387 */ /* 0x0003e20000100a00 */
[----:B------:R-:W-:Y:S01]  /*1bc0*/  IADD3 R31, R29, UR7, RZ ;  /* 0x000000071d1f7c10 */ /* 0x000fe2000fffe0ff */
[----:B------:R-:W-:Y:S01]  /*1bd0*/  IMAD.SHL.U32 R4, R10, 0x40, RZ ;  /* 0x000000400a047824 */ /* 0x000fe200078e00ff */
[----:B------:R-:W-:Y:S01]  /*1be0*/  LOP3.LUT R0, R2, 0xffffffe0, RZ, 0xc0, !PT ;  /* 0xffffffe002007812 */ /* 0x000fe200078ec0ff */
[----:B------:R1:W-:Y:S01]  /*1bf0*/  STL [R1+0x64], R105 ;  /* 0x0000646901007387 */ /* 0x0003e20000100800 */
[----:B------:R-:W-:Y:S01]  /*1c00*/  IMAD.MOV.U32 R3, RZ, RZ, 0x10 ;  /* 0x00000010ff037424 */ /* 0x000fe200078e00ff */
[----:B------:R-:W-:Y:S01]  /*1c10*/  IADD3 R11, R19, UR4, RZ ;  /* 0x00000004130b7c10 */ /* 0x000fe2000fffe0ff */
[----:B------:R-:W-:Y:S01]  /*1c20*/  IMAD.MOV.U32 R5, RZ, RZ, 0x20 ;  /* 0x00000020ff057424 */ /* 0x000fe200078e00ff */
[----:B------:R1:W-:Y:S01]  /*1c30*/  STL [R1+0x60], R104 ;  /* 0x0000606801007387 */ /* 0x0003e20000100800 */
[----:B------:R-:W-:Y:S01]  /*1c40*/  IMAD.U32 R8, RZ, RZ, UR16 ;  /* 0x00000010ff087e24 */ /* 0x000fe2000f8e00ff */
[----:B------:R-:W-:Y:S01]  /*1c50*/  LOP3.LUT R4, R7, 0xfffffe00, R4, 0xf8, !PT ;  /* 0xfffffe0007047812 */ /* 0x000fe200078ef804 */
[----:B------:R-:W-:Y:S01]  /*1c60*/  IMAD.IADD R21, R24, 0x1, -R0 ;  /* 0x0000000118157824 */ /* 0x000fe200078e0a00 */
[----:B------:R1:W-:Y:S01]  /*1c70*/  STL [R1+0x68], R103 ;  /* 0x0000686701007387 */ /* 0x0003e20000100800 */
[----:B------:R-:W-:Y:S01]  /*1c80*/  SHF.R.S32.HI R100, RZ, 0x5, R2 ;  /* 0x00000005ff647819 */ /* 0x000fe20000011402 */
[----:B------:R-:W-:Y:S01]  /*1c90*/  IMAD.WIDE R8, R8, 0x80, R26 ;  /* 0x0000008008087825 */ /* 0x000fe200078e021a */
[----:B------:R-:W-:Y:S01]  /*1ca0*/  SEL R3, R3, 0xfffffff0, !P2 ;  /* 0xfffffff003037807 */ /* 0x000fe20005000000 */
[----:B------:R1:W-:Y:S01]  /*1cb0*/  STL [R1+0x74], R31 ;  /* 0x0000741f01007387 */ /* 0x0003e20000100800 */
[----:B------:R-:W-:Y:S01]  /*1cc0*/  SEL R0, R5, 0xffffffe0, !P3 ;  /* 0xffffffe005007807 */ /* 0x000fe20005800000 */
[----:B------:R-:W-:-:S02]  /*1cd0*/  IMAD.SHL.U32 R227, R227, 0x2, RZ ;  /* 0x00000002e3e37824 */ /* 0x000fc400078e00ff */
[----:B------:R1:W-:Y:S01]  /*1ce0*/  STL [R1+0x54], R35 ;  /* 0x0000542301007387 */ /* 0x0003e20000100800 */
        /* <DEDUP_REMOVED lines=39> */
.L_x_489:
[----:B------:R-:W-:Y:S05]  /*1f60*/  BSYNC B0 ;  /* 0x0000000000007941 */ /* 0x000fea0003800000 */
.L_x_488:
        /* <DEDUP_REMOVED lines=45> */
.L_x_491:
[----:B------:R-:W-:Y:S05]  /*2240*/  BSYNC B0 ;  /* 0x0000000000007941 */ /* 0x000fea0003800000 */
.L_x_490:
        /* <DEDUP_REMOVED lines=45> */
.L_x_493:
[----:B------:R-:W-:Y:S05]  /*2520*/  BSYNC B0 ;  /* 0x0000000000007941 */ /* 0x000fea0003800000 */
.L_x_492:
        /* <DEDUP_REMOVED lines=48> */
.L_x_495:
[----:B------:R-:W-:Y:S05]  /*2830*/  BSYNC B0 ;  /* 0x0000000000007941 */ /* 0x000fea0003800000 */
.L_x_494:
        /* <DEDUP_REMOVED lines=48> */
.L_x_497:
[----:B------:R-:W-:Y:S05]  /*2b40*/  BSYNC B0 ;  /* 0x0000000000007941 */ /* 0x000fea0003800000 */
.L_x_496:
        /* <DEDUP_REMOVED lines=42> */
.L_x_499:
[----:B------:R-:W-:Y:S05]  /*2df0*/  BSYNC B0 ;  /* 0x0000000000007941 */ /* 0x000fea0003800000 */
.L_x_498:
[----:B------:R-:W-:Y:S01]  /*2e00*/  ULDC.64 UR4, c[0x0][0x318] ;  /* 0x0000c60000047ab9 */ /* 0x000fe20000000a00 */
[----:B------:R-:W0:Y:S01]  /*2e10*/  LDGDEPBAR ;  /* 0x00000000000079af */ /* 0x000e220000000000 */
[----:B------:R-:W-:Y:S01]  /*2e20*/  UISETP.NE.U32.AND UP1, UPT, URZ, UR4, UPT ;  /* 0x000000043f00728c */ /* 0x000fe2000bf25070 */
[----:B--2-4-:R-:W-:Y:S02]  /*2e30*/  IMAD.MOV.U32 R10, RZ, RZ, R30 ;  /* 0x000000ffff0a7224 */ /* 0x014fe400078e001e */
[----:B------:R-:W-:Y:S01]  /*2e40*/  IMAD.MOV.U32 R11, RZ, RZ, R31 ;  /* 0x000000ffff0b7224 */ /* 0x000fe200078e001f */
        /* <DEDUP_REMOVED lines=15> */
[----:B------:R-:W-:Y:S01]  /*2f40*/  IMAD.U32 R6, RZ, RZ, UR22 ;  /* 0x00000016ff067e24 */ /* 0x000fe2000f8e00ff */
[----:B------:R-:W2:Y:S01]  /*2f50*/  @P0 MUFU.RCP R5, c[0x0][0x238] ;  /* 0x00008e0000050b08 */ /* 0x000ea20000001000 */
[----:B------:R-:W-:Y:S01]  /*2f60*/  ISETP.GE.AND P1, PT, R26, UR25, PT ;  /* 0x000000191a007c0c */ /* 0x000fe2000bf26270 */
[----:B------:R-:W-:-:S02]  /*2f70*/  ULDC.64 UR4, c[0x0][0x1a0] ;  /* 0x0000680000047ab9 */ /* 0x000fc40000000a00 */
[----:B------:R-:W-:-:S05]  /*2f80*/  MOV R7, UR23 ;  /* 0x0000001700077c02 */ /* 0x000fca0008000f00 */
[----:B------:R4:W2:Y:S01]  /*2f90*/  @P0 LDG.E R2, [R6.64] ;  /* 0x0000001406020981 */ /* 0x0008a2000c1e1900 */
[----:B------:R-:W-:Y:S01]  /*2fa0*/  MOV R10, R28 ;  /* 0x0000001c000a7202 */ /* 0x000fe20000000f00 */
[----:B------:R-:W-:Y:S01]  /*2fb0*/  USHF.L.U32 UR22, UR4, 0x6, URZ ;  /* 0x0000000604167899 */ /* 0x000fe2000800063f */
[----:B------:R-:W-:Y:S01]  /*2fc0*/  IMAD.SHL.U32 R24, R24, 0x2, RZ ;  /* 0x0000000218187824 */ /* 0x000fe200078e00ff */
[----:B------:R-:W-:Y:S01]  /*2fd0*/  BAR.SYNC.DEFER_BLOCKING 0x0 ;  /* 0x0000000000007b1d */ /* 0x000fe20000010000 */
[----:B------:R-:W-:-:S03]  /*2fe0*/  USHF.L.U64.HI UR7, UR4, UR7, UR5 ;  /* 0x0000000704077299 */ /* 0x000fc60008010205 */
[----:B------:R-:W-:Y:S01]  /*2ff0*/  IMAD.U32 R8, RZ, RZ, UR22 ;  /* 0x00000016ff087e24 */ /* 0x000fe2000f8e00ff */
[----:B------:R-:W-:Y:S01]  /*3000*/  UIMAD UR5, UR7, UR31, URZ ;  /* 0x0000001f070572a4 */ /* 0x000fe2000f8e023f */
[----:B------:R1:W-:Y:S01]  /*3010*/  STL.64 [R1+0x70], R10 ;  /* 0x0000700a01007387 */ /* 0x0003e20000100a00 */
[----:B------:R-:W-:Y:S01]  /*3020*/  UMOV UR23, URZ ;  /* 0x0000003f00177c82 */ /* 0x000fe20008000000 */
[----:B------:R-:W-:Y:S01]  /*3030*/  BSSY B0, `(.L_x_500) ;  /* 0x0000031000007945 */ /* 0x000fe20003800000 */
[----:B------:R-:W-:Y:S01]  /*3040*/  UIMAD UR26, UR26, UR22, UR5 ;  /* 0x000000161a1a72a4 */ /* 0x000fe2000f8e0205 */
[----:B------:R-:W-:Y:S01]  /*3050*/  LOP3.LUT R110, R24, 0x6, RZ, 0xc0, !PT ;  /* 0x00000006186e7812 */ /* 0x000fe200078ec0ff */
[----:B----4-:R-:W-:Y:S01]  /*3060*/  IMAD.WIDE.U32 R6, R8, UR31, R10 ;  /* 0x0000001f08067c25 */ /* 0x010fe2000f8e000a */
[----:B------:R1:W-:Y:S04]  /*3070*/  @P1 STS.128 [R227+0x18000], RZ ;  /* 0x018000ffe3001388 */ /* 0x0003e80000000c00 */
[----:B------:R1:W-:Y:S04]  /*3080*/  @P1 STS.128 [R227+0x1a000], RZ ;  /* 0x01a000ffe3001388 */ /* 0x0003e80000000c00 */
[----:B------:R1:W-:Y:S04]  /*3090*/  @P1 STS.128 [R227+0x1c000], RZ ;  /* 0x01c000ffe3001388 */ /* 0x0003e80000000c00 */
[----:B------:R1:W-:Y:S01]  /*30a0*/  @P1 STS.128 [R227+0x1e000], RZ ;  /* 0x01e000ffe3001388 */ /* 0x0003e20000000c00 */
[----:B--2---:R-:W-:-:S04]  /*30b0*/  @P0 FMUL.FTZ R2, R2, R5 ;  /* 0x0000000502020220 */ /* 0x004fc80000410000 */
[----:B------:R2:W4:Y:S02]  /*30c0*/  @P0 R2UR UR24, R2 ;  /* 0x00000000021803c2 */ /* 0x00052400000e0000 */
[----:B--2---:R-:W-:Y:S01]  /*30d0*/  SHF.R.S32.HI R2, RZ, 0x1f, R21 ;  /* 0x0000001fff027819 */ /* 0x004fe20000011415 */
[----:B----4-:R-:W-:-:S03]  /*30e0*/  @UP1 UMOV UR23, UR24 ;  /* 0x0000001800171c82 */ /* 0x010fc60008000000 */
[----:B------:R-:W-:-:S04]  /*30f0*/  LEA.HI R2, R2, R21, RZ, 0x2 ;  /* 0x0000001502027211 */ /* 0x000fc800078f10ff */
[----:B------:R-:W-:Y:S02]  /*3100*/  SHF.R.S32.HI R101, RZ, 0x2, R2 ;  /* 0x00000002ff657819 */ /* 0x000fe40000011402 */
[----:B------:R-:W-:Y:S01]  /*3110*/  IADD3 R2, R7, UR26, RZ ;  /* 0x0000001a07027c10 */ /* 0x000fe2000fffe0ff */
        /* <DEDUP_REMOVED lines=34> */
.L_x_501:
[----:B-1----:R-:W-:Y:S05]  /*3340*/  BSYNC B0 ;  /* 0x0000000000007941 */ /* 0x002fea0003800000 */
.L_x_500:
        /* <DEDUP_REMOVED lines=45> */
.L_x_503:
[----:B------:R-:W-:Y:S05]  /*3620*/  BSYNC B0 ;  /* 0x0000000000007941 */ /* 0x000fea0003800000 */
.L_x_502:
[C---:B------:R-:W-:Y:S01]  /*3630*/  IMAD.SHL.U32 R2, R22.reuse, 0x40, RZ ;  /* 0x0000004016027824 */ /* 0x040fe200078e00ff */
[----:B------:R-:W-:Y:S01]  /*3640*/  R2P PR, R22, 0x6 ;  /* 0x0000000616007804 */ /* 0x000fe20000000000 */
[----:B------:R-:W-:Y:S01]  /*3650*/  IMAD.SHL.U32 R5, R26, 0x8, RZ ;  /* 0x000000081a057824 */ /* 0x000fe200078e00ff */
[----:B------:R-:W-:Y:S01]  /*3660*/  UIADD3 UR4, UR18, -UR19, URZ ;  /* 0x8000001312047290 */ /* 0x000fe2000fffe03f */
[----:B------:R-:W0:Y:S01]  /*3670*/  LDGDEPBAR ;  /* 0x00000000000079af */ /* 0x000e220000000000 */
[----:B------:R-:W-:Y:S01]  /*3680*/  LOP3.LUT R2, R2, 0x1c0, RZ, 0xc0, !PT ;  /* 0x000001c002027812 */ /* 0x000fe200078ec0ff */
[----:B------:R-:W-:Y:S02]  /*3690*/  UIADD3 UR5, UR18, 0x1, -UR19 ;  /* 0x0000000112057890 */ /* 0x000fe4000fffe813 */
[----:B------:R-:W-:Y:S01]  /*36a0*/  UISETP.GT.AND UP0, UPT, UR31, UR10, UPT ;  /* 0x0000000a1f00728c */ /* 0x000fe2000bf04270 */
[----:B------:R-:W-:Y:S02]  /*36b0*/  LOP3.LUT R5, R2, 0x8, R5, 0xf8, !PT ;  /* 0x0000000802057812 */ /* 0x000fe400078ef805 */
[----:B------:R-:W-:-:S04]  /*36c0*/  SHF.R.U32.HI R2, RZ, 0x3, R2 ;  /* 0x00000003ff027819 */ /* 0x000fc80000011602 */
[----:B------:R-:W-:Y:S01]  /*36d0*/  LOP3.LUT R2, R5, R2, RZ, 0x3c, !PT ;  /* 0x0000000205027212 */ /* 0x000fe200078e3cff */
[----:B------:R-:W-:-:S04]  /*36e0*/  IMAD R5, R100, 0x400, R4 ;  /* 0x0000040064057824 */ /* 0x000fc800078e0204 */
[----:B------:R-:W-:Y:S02]  /*36f0*/  IMAD R2, R23, 0x200, R2 ;  /* 0x0000020017027824 */ /* 0x000fe400078e0202 */
[----:B------:R-:W-:Y:S01]  /*3700*/  IMAD.SHL.U32 R207, R5, 0x2, RZ ;  /* 0x0000000205cf7824 */ /* 0x000fe200078e00ff */
[----:B------:R-:W-:Y:S01]  /*3710*/  LEA R5, R100, UR17, 0x4 ;  /* 0x0000001164057c11 */ /* 0x000fe2000f8e20ff */
[----:B------:R-:W-:Y:S02]  /*3720*/  IMAD.SHL.U32 R200, R2, 0x2, RZ ;  /* 0x0000000202c87824 */ /* 0x000fe400078e00ff */
[--C-:B------:R-:W-:Y:S01]  /*3730*/  IMAD R208, R3, 0x2, R207.reuse ;  /* 0x0000000203d07824 */ /* 0x100fe200078e02cf */
[----:B--2---:R-:W-:Y:S01]  /*3740*/  LDSM.16.M88.4 R12, [R207] ;  /* 0x00000000cf0c783b */ /* 0x004fe20000000200 */
[----:B------:R-:W-:Y:S01]  /*3750*/  IMAD R210, R0, 0x2, R207 ;  /* 0x0000000200d27824 */ /* 0x000fe200078e02cf */
[----:B------:R-:W-:Y:S01]  /*3760*/  IADD3 R2, R200, 0x10000, RZ ;  /* 0x00010000c8027810 */ /* 0x000fe20007ffe0ff */
[----:B------:R-:W-:Y:S01]  /*3770*/  IMAD R209, R0, 0x2, R208 ;  /* 0x0000000200d17824 */ /* 0x000fe200078e02d0 */
[----:B------:R-:W2:Y:S01]  /*3780*/  LDSM.16.M88.4 R8, [R200+0x10000] ;  /* 0x01000000c808783b */ /* 0x000ea20000000200 */
[----:B------:R-:W-:Y:S01]  /*3790*/  IADD3 R211, R200, 0x10020, RZ ;  /* 0x00010020c8d37810 */ /* 0x000fe20007ffe0ff */
[----:B------:R-:W-:Y:S01]  /*37a0*/  IMAD.IADD R5, R101, 0x1, R5 ;  /* 0x0000000165057824 */ /* 0x000fe200078e0205 */
[----:B------:R-:W-:Y:S01]  /*37b0*/  @P1 IADD3 R211, R2, -0x20, RZ ;  /* 0xffffffe002d31810 */ /* 0x000fe20007ffe0ff */
[----:B------:R-:W4:Y:S01]  /*37c0*/  LDSM.16.M88.4 R16, [R200+0x10800] ;  /* 0x01080000c810783b */ /* 0x000f220000000200 */
[----:B------:R-:W-:-:S02]  /*37d0*/  IMAD.MOV.U32 R2, RZ, RZ, 0x40 ;  /* 0x00000040ff027424 */ /* 0x000fc400078e00ff */
[----:B------:R-:W-:Y:S01]  /*37e0*/  IADD3 R228, R5, UR4, RZ ;  /* 0x0000000405e47c10 */ /* 0x000fe2000fffe0ff */
[----:B------:R-:W5:Y:S01]  /*37f0*/  LDSM.16.M88.4 R24, [R200+0x11000] ;  /* 0x01100000c818783b */ /* 0x000f620000000200 */
[C---:B------:R-:W-:Y:S02]  /*3800*/  IADD3 R226, R211.reuse, 0x800, RZ ;  /* 0x00000800d3e27810 */ /* 0x040fe40007ffe0ff */
[----:B------:R-:W-:Y:S01]  /*3810*/  SEL R2, R2, 0xffffffc0, !P2 ;  /* 0xffffffc002027807 */ /* 0x000fe20005000000 */
[----:B------:R-:W1:Y:S01]  /*3820*/  LDSM.16.M88.4 R40, [R200+0x11800] ;  /* 0x01180000c828783b */ /* 0x000e620000000200 */
[C---:B------:R-:W-:Y:S02]  /*3830*/  IADD3 R225, R211.reuse, 0x1000, RZ ;  /* 0x00001000d3e17810 */ /* 0x040fe40007ffe0ff */
[C---:B------:R-:W-:Y:S01]  /*3840*/  IADD3 R224, R211.reuse, 0x1800, RZ ;  /* 0x00001800d3e07810 */ /* 0x040fe20007ffe0ff */
[----:B------:R-:W-:Y:S01]  /*3850*/  LDSM.16.M88.4 R20, [R211] ;  /* 0x00000000d314783b */ /* 0x000fe20000000200 */
[----:B------:R-:W-:Y:S01]  /*3860*/  IMAD.IADD R206, R200, 0x1, R2 ;  /* 0x00000001c8ce7824 */ /* 0x000fe200078e0202 */
[C---:B------:R-:W-:Y:S01]  /*3870*/  IADD3 R223, R211.reuse, 0x2000, RZ ;  /* 0x00002000d3df7810 */ /* 0x040fe20007ffe0ff */
[----:B------:R-:W-:Y:S01]  /*3880*/  IMAD.IADD R205, R2, 0x1, R211 ;  /* 0x0000000102cd7824 */ /* 0x000fe200078e02d3 */
[----:B------:R-:W-:Y:S01]  /*3890*/  LDSM.16.M88.4 R68, [R211+0x1800] ;  /* 0x00180000d344783b */ /* 0x000fe20000000200 */
[----:B------:R-:W-:Y:S01]  /*38a0*/  IMAD.U32 R2, RZ, RZ, UR31 ;  /* 0x0000001fff027e24 */ /* 0x000fe2000f8e00ff */
[----:B------:R-:W-:-:S02]  /*38b0*/  IADD3 R222, R211, 0x2800, RZ ;  /* 0x00002800d3de7810 */ /* 0x000fc40007ffe0ff */
[----:B------:R-:W-:Y:S01]  /*38c0*/  LDSM.16.M88.4 R28, [R211+0x800] ;  /* 0x00080000d31c783b */ /* 0x000fe20000000200 */
[----:B------:R-:W-:Y:S01]  /*38d0*/  IMAD R2, R2, 0x40, R110 ;  /* 0x0000004002027824 */ /* 0x000fe200078e026e */
[C---:B------:R-:W-:Y:S02]  /*38e0*/  IADD3 R221, R211.reuse, 0x3000, RZ ;  /* 0x00003000d3dd7810 */ /* 0x040fe40007ffe0ff */
[----:B------:R-:W-:Y:S01]  /*38f0*/  LDSM.16.M88.4 R80, [R206+0x10000] ;  /* 0x01000000ce50783b */ /* 0x000fe20000000200 */
[----:B------:R-:W-:Y:S01]  /*3900*/  IMAD.IADD R6, R228, 0x1, -R2 ;  /* 0x00000001e4067824 */ /* 0x000fe200078e0a02 */
[C---:B------:R-:W-:Y:S02]  /*3910*/  IADD3 R220, R211.reuse, 0x3800, RZ ;  /* 0x00003800d3dc7810 */ /* 0x040fe40007ffe0ff */
[----:B------:R-:W-:Y:S01]  /*3920*/  LDSM.16.M88.4 R60, [R211+0x1000] ;  /* 0x00100000d33c783b */ /* 0x000fe20000000200 */
[C---:B------:R-:W-:Y:S02]  /*3930*/  IADD3 R219, R211.reuse, 0x4000, RZ ;  /* 0x00004000d3db7810 */ /* 0x040fe40007ffe0ff */
[----:B------:R-:W-:Y:S01]  /*3940*/  IABS R7, R6 ;  /* 0x0000000600077213 */ /* 0x000fe20000000000 */
[----:B------:R-:W-:Y:S01]  /*3950*/  LDSM.16.M88.4 R84, [R206+0x10800] ;  /* 0x01080000ce54783b */ /* 0x000fe20000000200 */
[----:B------:R-:W-:-:S02]  /*3960*/  IADD3 R218, R211, 0x4800, RZ ;  /* 0x00004800d3da7810 */ /* 0x000fc40007ffe0ff */
[C---:B------:R-:W-:Y:S01]  /*3970*/  IADD3 R217, R211.reuse, 0x5000, RZ ;  /* 0x00005000d3d97810 */ /* 0x040fe20007ffe0ff */
[C---:B--2---:R-:W-:Y:S01]  /*3980*/  HMMA.16816.F32 R36, R12.reuse, R8, RZ ;  /* 0x000000080c24723c */ /* 0x044fe200000018ff */
[----:B------:R-:W-:Y:S01]  /*3990*/  LDSM.16.M88.4 R88, [R206+0x15800] ;  /* 0x01580000ce58783b */ /* 0x000fe20000000200 */
[C---:B------:R-:W-:Y:S02]  /*39a0*/  IADD3 R216, R211.reuse, 0x5800, RZ ;  /* 0x00005800d3d87810 */ /* 0x040fe40007ffe0ff */
[C---:B------:R-:W-:Y:S01]  /*39b0*/  IADD3 R215, R211.reuse, 0x6000, RZ ;  /* 0x00006000d3d77810 */ /* 0x040fe20007ffe0ff */
[----:B------:R-:W-:Y:S01]  /*39c0*/  LDSM.16.M88.4 R92, [R200+0x17000] ;  /* 0x01700000c85c783b */ /* 0x000fe20000000200 */
[C---:B------:R-:W-:Y:S02]  /*39d0*/  IADD3 R214, R211.reuse, 0x6800, RZ ;  /* 0x00006800d3d67810 */ /* 0x040fe40007ffe0ff */
[----:B------:R-:W-:Y:S01]  /*39e0*/  HMMA.16816.F32 R32, R12, R10, RZ ;  /* 0x0000000a0c20723c */ /* 0x000fe200000018ff */
[----:B------:R-:W2:Y:S01]  /*39f0*/  LDSM.16.M88.4 R8, [R208] ;  /* 0x00000000d008783b */ /* 0x000ea20000000200 */
[----:B------:R-:W-:-:S02]  /*3a00*/  IADD3 R213, R211, 0x7000, RZ ;  /* 0x00007000d3d57810 */ /* 0x000fc40007ffe0ff */
[----:B------:R-:W-:Y:S01]  /*3a10*/  IADD3 R212, R211, 0x7800, RZ ;  /* 0x00007800d3d47810 */ /* 0x000fe20007ffe0ff */
[----:B------:R-:W-:Y:S03]  /*3a20*/  LDSM.16.M88.4 R96, [R211+0x7000] ;  /* 0x00700000d360783b */ /* 0x000fe60000000200 */
[C---:B----4-:R-:W-:Y:S08]  /*3a30*/  HMMA.16816.F32 R44, R12.reuse, R16, RZ ;  /* 0x000000100c2c723c */ /* 0x050ff000000018ff */
[C---:B------:R-:W-:Y:S01]  /*3a40*/  HMMA.16816.F32 R48, R12.reuse, R18, RZ ;  /* 0x000000120c30723c */ /* 0x040fe200000018ff */
[----:B------:R-:W4:Y:S07]  /*3a50*/  LDSM.16.M88.4 R16, [R210] ;  /* 0x00000000d210783b */ /* 0x000f2e0000000200 */
[C---:B-----5:R-:W-:Y:S08]  /*3a60*/  HMMA.16816.F32 R52, R12.reuse, R24, RZ ;  /* 0x000000180c34723c */ /* 0x060ff000000018ff */
[C---:B------:R-:W-:Y:S08]  /*3a70*/  HMMA.16816.F32 R56, R12.reuse, R26, RZ ;  /* 0x0000001a0c38723c */ /* 0x040ff000000018ff */
[C---:B-1----:R-:W-:Y:S08]  /*3a80*/  HMMA.16816.F32 R24, R12.reuse, R42, RZ ;  /* 0x0000002a0c18723c */ /* 0x042ff000000018ff */
[----:B------:R-:W-:Y:S08]  /*3a90*/  HMMA.16816.F32 R64, R12, R40, RZ ;  /* 0x000000280c40723c */ /* 0x000ff000000018ff */
[C---:B--2---:R-:W-:Y:S08]  /*3aa0*/  HMMA.16816.F32 R40, R8.reuse, R20, R36 ;  /* 0x000000140828723c */ /* 0x044ff00000001824 */
[C---:B------:R-:W-:Y:S01]  /*3ab0*/  HMMA.16816.F32 R76, R8.reuse, R70, R24 ;  /* 0x00000046084c723c */ /* 0x040fe20000001818 */
[----:B------:R-:W1:Y:S07]  /*3ac0*/  LDSM.16.M88.4 R24, [R206+0x11000] ;  /* 0x01100000ce18783b */ /* 0x000e6e0000000200 */
[----:B------:R-:W-:Y:S01]  /*3ad0*/  HMMA.16816.F32 R36, R8, R30, R48 ;  /* 0x0000001e0824723c */ /* 0x000fe20000001830 */
[----:B------:R-:W-:Y:S07]  /*3ae0*/  LDSM.16.M88.4 R48, [R205] ;  /* 0x00000000cd30783b */ /* 0x000fee0000000200 */
[----:B----4-:R-:W-:Y:S01]  /*3af0*/  HMMA.16816.F32 R72, R16, R80, R40 ;  /* 0x000000501048723c */ /* 0x010fe20000001828 */
[----:B------:R-:W2:Y:S07]  /*3b00*/  LDSM.16.M88.4 R40, [R206+0x11800] ;  /* 0x01180000ce28783b */ /* 0x000eae0000000200 */
[C---:B------:R-:W-:Y:S08]  /*3b10*/  HMMA.16816.F32 R12, R8.reuse, R22, R32 ;  /* 0x00000016080c723c */ /* 0x040ff00000001820 */
[C---:B------:R-:W-:Y:S08]  /*3b20*/  HMMA.16816.F32 R32, R8.reuse, R60, R52 ;  /* 0x0000003c0820723c */ /* 0x040ff00000001834 */
[C---:B------:R-:W-:Y:S08]  /*3b30*/  HMMA.16816.F32 R20, R8.reuse, R28, R44 ;  /* 0x0000001c0814723c */ /* 0x040ff0000000182c */
[C---:B------:R-:W-:Y:S01]  /*3b40*/  HMMA.16816.F32 R28, R8.reuse, R62, R56 ;  /* 0x0000003e081c723c */ /* 0x040fe20000001838 */
[----:B------:R-:W-:Y:S07]  /*3b50*/  LDSM.16.M88.4 R56, [R205+0x800] ;  /* 0x00080000cd38783b */ /* 0x000fee0000000200 */
[----:B------:R-:W-:Y:S01]  /*3b60*/  HMMA.16816.F32 R60, R8, R68, R64 ;  /* 0x00000044083c723c */ /* 0x000fe20000001840 */
[----:B------:R-:W4:Y:S07]  /*3b70*/  LDSM.16.M88.4 R8, [R209] ;  /* 0x00000000d108783b */ /* 0x000f2e0000000200 */
[C---:B------:R-:W-:Y:S01]  /*3b80*/  HMMA.16816.F32 R52, R16.reuse, R86, R36 ;  /* 0x000000561034723c */ /* 0x040fe20000001824 */
[----:B------:R-:W5:Y:S07]  /*3b90*/  LDSM.16.M88.4 R36, [R205+0x1000] ;  /* 0x00100000cd24783b */ /* 0x000f6e0000000200 */
[C---:B------:R-:W-:Y:S01]  /*3ba0*/  HMMA.16816.F32 R68, R16.reuse, R82, R12 ;  /* 0x000000521044723c */ /* 0x040fe2000000180c */
[----:B------:R-:W-:Y:S04]  /*3bb0*/  LDSM.16.M88.4 R12, [R207+0x4000] ;  /* 0x00400000cf0c783b */ /* 0x000fe80000000200 */
[----:B------:R-:W-:Y:S03]  /*3bc0*/  LDSM.16.M88.4 R80, [R200+0x12000] ;  /* 0x01200000c850783b */ /* 0x000fe60000000200 */
[C---:B-1----:R-:W-:Y:S01]  /*3bd0*/  HMMA.16816.F32 R44, R16.reuse, R24, R32 ;  /* 0x00000018102c723c */ /* 0x042fe20000001820 */
[----:B------:R-:W1:Y:S07]  /*3be0*/  LDSM.16.M88.4 R32, [R205+0x1800] ;  /* 0x00180000cd20783b */ /* 0x000e6e0000000200 */
[C---:B------:R-:W-:Y:S01]  /*3bf0*/  HMMA.16816.F32 R64, R16.reuse, R84, R20 ;  /* 0x000000541040723c */ /* 0x040fe20000001814 */
[----:B------:R-:W3:Y:S07]  /*3c00*/  LDSM.16.M88.4 R84, [R200+0x12800] ;  /* 0x01280000c854783b */ /* 0x000eee0000000200 */
[C---:B------:R-:W-:Y:S08]  /*3c10*/  HMMA.16816.F32 R28, R16.reuse, R26, R28 ;  /* 0x0000001a101c723c */ /* 0x040ff0000000181c */
[C---:B--2---:R-:W-:Y:S01]  /*3c20*/  HMMA.16816.F32 R20, R16.reuse, R42, R76 ;  /* 0x0000002a1014723c */ /* 0x044fe2000000184c */
[----:B------:R-:W2:Y:S07]  /*3c30*/  LDSM.16.M88.4 R76, [R200+0x13000] ;  /* 0x01300000c84c783b */ /* 0x000eae0000000200 */
[----:B------:R-:W-:Y:S08]  /*3c40*/  HMMA.16816.F32 R24, R16, R40, R60 ;  /* 0x000000281018723c */ /* 0x000ff0000000183c */
[C---:B----4-:R-:W-:Y:S01]  /*3c50*/  HMMA.16816.F32 R40, R8.reuse, R50, R68 ;  /* 0x000000320828723c */ /* 0x050fe20000001844 */
[----:B------:R-:W4:Y:S07]  /*3c60*/  LDSM.16.M88.4 R68, [R200+0x13800] ;  /* 0x01380000c844783b */ /* 0x000f2e0000000200 */
[C---:B------:R-:W-:Y:S01]  /*3c70*/  HMMA.16816.F32 R16, R8.reuse, R48, R72 ;  /* 0x000000300810723c */ /* 0x040fe20000001848 */
[----:B------:R-:W-:Y:S07]  /*3c80*/  LDSM.16.M88.4 R72, [R211+0x3000] ;  /* 0x00300000d348783b */ /* 0x000fee0000000200 */
[C---:B------:R-:W-:Y:S08]  /*3c90*/  HMMA.16816.F32 R60, R8.reuse, R56, R64 ;  /* 0x00000038083c723c */ /* 0x040ff00000001840 */
[C---:B------:R-:W-:Y:S08]  /*3ca0*/  HMMA.16816.F32 R56, R8.reuse, R58, R52 ;  /* 0x0000003a0838723c */ /* 0x040ff00000001834 */
[C---:B-----5:R-:W-:Y:S08]  /*3cb0*/  HMMA.16816.F32 R48, R8.reuse, R36, R44 ;  /* 0x000000240830723c */ /* 0x060ff0000000182c */
[C---:B------:R-:W-:Y:S01]  /*3cc0*/  HMMA.16816.F32 R52, R8.reuse, R38, R28 ;  /* 0x000000260834723c */ /* 0x040fe2000000181c */
[----:B------:R-:W-:Y:S07]  /*3cd0*/  LDSM.16.M88.4 R28, [R211+0x2000] ;  /* 0x00200000d31c783b */ /* 0x000fee0000000200 */
[C---:B-1----:R-:W-:Y:S08]  /*3ce0*/  HMMA.16816.F32 R36, R8.reuse, R32, R24 ;  /* 0x000000200824723c */ /* 0x042ff00000001818 */
[----:B------:R-:W-:Y:S01]  /*3cf0*/  HMMA.16816.F32 R32, R8, R34, R20 ;  /* 0x000000220820723c */ /* 0x000fe20000001814 */
[----:B------:R-:W1:Y:S07]  /*3d00*/  LDSM.16.M88.4 R8, [R208+0x4000] ;  /* 0x00400000d008783b */ /* 0x000e6e0000000200 */
[C---:B------:R-:W-:Y:S01]  /*3d10*/  HMMA.16816.F32 R20, R12.reuse, R82, R40 ;  /* 0x000000520c14723c */ /* 0x040fe20000001828 */
[----:B------:R-:W5:Y:S07]  /*3d20*/  LDSM.16.M88.4 R40, [R211+0x2800] ;  /* 0x00280000d328783b */ /* 0x000f6e0000000200 */
[C---:B------:R-:W-:Y:S08]  /*3d30*/  HMMA.16816.F32 R24, R12.reuse, R80, R16 ;  /* 0x000000500c18723c */ /* 0x040ff00000001810 */
[C---:B---3--:R-:W-:Y:S08]  /*3d40*/  HMMA.16816.F32 R16, R12.reuse, R84, R60 ;  /* 0x000000540c10723c */ /* 0x048ff0000000183c */
[C---:B--2---:R-:W-:Y:S08]  /*3d50*/  HMMA.16816.F32 R48, R12.reuse, R76, R48 ;  /* 0x0000004c0c30723c */ /* 0x044ff00000001830 */
[C---:B------:R-:W-:Y:S01]  /*3d60*/  HMMA.16816.F32 R60, R12.reuse, R78, R52 ;  /* 0x0000004e0c3c723c */ /* 0x040fe20000001834 */
[----:B------:R-:W2:Y:S07]  /*3d70*/  LDSM.16.M88.4 R76, [R211+0x3800] ;  /* 0x00380000d34c783b */ /* 0x000eae0000000200 */
[C---:B----4-:R-:W-:Y:S01]  /*3d80*/  HMMA.16816.F32 R52, R12.reuse, R68, R36 ;  /* 0x000000440c34723c */ /* 0x050fe20000001824 */
[----:B------:R-:W-:Y:S07]  /*3d90*/  LDSM.16.M88.4 R36, [R206+0x12800] ;  /* 0x01280000ce24783b */ /* 0x000fee0000000200 */
[C---:B------:R-:W-:Y:S01]  /*3da0*/  HMMA.16816.F32 R44, R12.reuse, R86, R56 ;  /* 0x000000560c2c723c */ /* 0x040fe20000001838 */
[----:B------:R-:W-:Y:S07]  /*3db0*/  LDSM.16.M88.4 R84, [R206+0x12000] ;  /* 0x01200000ce54783b */ /* 0x000fee0000000200 */
[----:B------:R-:W-:Y:S01]  /*3dc0*/  HMMA.16816.F32 R68, R12, R70, R32 ;  /* 0x000000460c44723c */ /* 0x000fe20000001820 */
[----:B------:R-:W3:Y:S04]  /*3dd0*/  LDSM.16.M88.4 R12, [R210+0x4000] ;  /* 0x00400000d20c783b */ /* 0x000ee80000000200 */
[----:B------:R-:W4:Y:S03]  /*3de0*/  LDSM.16.M88.4 R32, [R206+0x13000] ;  /* 0x01300000ce20783b */ /* 0x000f260000000200 */
[C---:B-1----:R-:W-:Y:S08]  /*3df0*/  HMMA.16816.F32 R64, R8.reuse, R28, R24 ;  /* 0x0000001c0840723c */ /* 0x042ff00000001818 */
[C---:B------:R-:W-:Y:S08]  /*3e00*/  HMMA.16816.F32 R56, R8.reuse, R30, R20 ;  /* 0x0000001e0838723c */ /* 0x040ff00000001814 */
[C---:B-----5:R-:W-:Y:S08]  /*3e10*/  HMMA.16816.F32 R28, R8.reuse, R40, R16 ;  /* 0x00000028081c723c */ /* 0x060ff00000001810 */
[C---:B------:R-:W-:Y:S01]  /*3e20*/  HMMA.16816.F32 R16, R8.reuse, R74, R60 ;  /* 0x0000004a0810723c */ /* 0x040fe2000000183c */
[----:B------:R-:W1:Y:S07]  /*3e30*/  LDSM.16.M88.4 R60, [R206+0x13800] ;  /* 0x01380000ce3c783b */ /* 0x000e6e0000000200 */
[C---:B------:R-:W-:Y:S01]  /*3e40*/  HMMA.16816.F32 R20, R8.reuse, R72, R48 ;  /* 0x000000480814723c */ /* 0x040fe20000001830 */
[----:B------:R-:W-:Y:S07]  /*3e50*/  LDSM.16.M88.4 R72, [R205+0x2000] ;  /* 0x00200000cd48783b */ /* 0x000fee0000000200 */
[C---:B------:R-:W-:Y:S01]  /*3e60*/  HMMA.16816.F32 R24, R8.reuse, R42, R44 ;  /* 0x0000002a0818723c */ /* 0x040fe2000000182c */
[----:B------:R-:W-:Y:S07]  /*3e70*/  LDSM.16.M88.4 R44, [R205+0x3000] ;  /* 0x00300000cd2c783b */ /* 0x000fee0000000200 */
[C---:B--2---:R-:W-:Y:S08]  /*3e80*/  HMMA.16816.F32 R52, R8.reuse, R76, R52 ;  /* 0x0000004c0834723c */ /* 0x044ff00000001834 */
[----:B------:R-:W-:Y:S01]  /*3e90*/  HMMA.16816.F32 R48, R8, R78, R68 ;  /* 0x0000004e0830723c */ /* 0x000fe20000001844 */
[----:B------:R-:W2:Y:S07]  /*3ea0*/  LDSM.16.M88.4 R8, [R209+0x4000] ;  /* 0x00400000d108783b */ /* 0x000eae0000000200 */
[C---:B---3--:R-:W-:Y:S01]  /*3eb0*/  HMMA.16816.F32 R80, R12.reuse, R84, R64 ;  /* 0x000000540c50723c */ /* 0x048fe20000001840 */
[----:B------:R-:W3:Y:S07]  /*3ec0*/  LDSM.16.M88.4 R64, [R205+0x2800] ;  /* 0x00280000cd40783b */ /* 0x000eee0000000200 */
[C---:B------:R-:W-:Y:S08]  /*3ed0*/  HMMA.16816.F32 R76, R12.reuse, R86, R56 ;  /* 0x000000560c4c723c */ /* 0x040ff00000001838 */
[C---:B----4-:R-:W-:Y:S08]  /*3ee0*/  HMMA.16816.F32 R56, R12.reuse, R32, R20 ;  /* 0x000000200c38723c */ /* 0x050ff00000001814 */
[C---:B------:R-:W-:Y:S01]  /*3ef0*/  HMMA.16816.F32 R40, R12.reuse, R34, R16 ;  /* 0x000000220c28723c */ /* 0x040fe20000001810 */
[----:B------:R-:W4:Y:S04]  /*3f00*/  LDSM.16.M88.4 R32, [R205+0x3800] ;  /* 0x00380000cd20783b */ /* 0x000f280000000200 */
[----:B------:R-:W-:Y:S03]  /*3f10*/  LDSM.16.M88.4 R16, [R207+0x8000] ;  /* 0x00800000cf10783b */ /* 0x000fe60000000200 */
[C---:B------:R-:W-:Y:S01]  /*3f20*/  HMMA.16816.F32 R68, R12.reuse, R38, R24 ;  /* 0x000000260c44723c */ /* 0x040fe20000001818 */
[----:B------:R-:W5:Y:S07]  /*3f30*/  LDSM.16.M88.4 R24, [R200+0x14000] ;  /* 0x01400000c818783b */ /* 0x000f6e0000000200 */
[C---:B------:R-:W-:Y:S08]  /*3f40*/  HMMA.16816.F32 R84, R12.reuse, R36, R28 ;  /* 0x000000240c54723c */ /* 0x040ff0000000181c */
[C---:B-1----:R-:W-:Y:S08]  /*3f50*/  HMMA.16816.F32 R36, R12.reuse, R60, R52 ;  /* 0x0000003c0c24723c */ /* 0x042ff00000001834 */
[----:B------:R-:W-:Y:S01]  /*3f60*/  HMMA.16816.F32 R28, R12, R62, R48 ;  /* 0x0000003e0c1c723c */ /* 0x000fe20000001830 */
[----:B------:R-:W1:Y:S07]  /*3f70*/  LDSM.16.M88.4 R60, [R200+0x14800] ;  /* 0x01480000c83c783b */ /* 0x000e6e0000000200 */
[C---:B--2---:R-:W-:Y:S01]  /*3f80*/  HMMA.16816.F32 R20, R8.reuse, R72, R80 ;  /* 0x000000480814723c */ /* 0x044fe20000001850 */
[----:B------:R-:W-:Y:S07]  /*3f90*/  LDSM.16.M88.4 R80, [R205+0x5000] ;  /* 0x00500000cd50783b */ /* 0x000fee0000000200 */
[C---:B------:R-:W-:Y:S01]  /*3fa0*/  HMMA.16816.F32 R12, R8.reuse, R74, R76 ;  /* 0x0000004a080c723c */ /* 0x040fe2000000184c */
[----:B------:R-:W2:Y:S04]  /*3fb0*/  LDSM.16.M88.4 R72, [R200+0x15000] ;  /* 0x01500000c848783b */ /* 0x000ea80000000200 */
[----:B------:R-:W1:Y:S03]  /*3fc0*/  LDSM.16.M88.4 R76, [R200+0x15800] ;  /* 0x01580000c84c783b */ /* 0x000e660000000200 */
[C---:B---3--:R-:W-:Y:S01]  /*3fd0*/  HMMA.16816.F32 R52, R8.reuse, R64, R84 ;  /* 0x000000400834723c */ /* 0x048fe20000001854 */
[----:B------:R-:W-:Y:S07]  /*3fe0*/  LDSM.16.M88.4 R84, [R206+0x14800] ;  /* 0x01480000ce54783b */ /* 0x000fee0000000200 */
[C---:B------:R-:W-:Y:S08]  /*3ff0*/  HMMA.16816.F32 R68, R8.reuse, R66, R68 ;  /* 0x000000420844723c */ /* 0x040ff00000001844 */
[C---:B------:R-:W-:Y:S08]  /*4000*/  HMMA.16816.F32 R64, R8.reuse, R44, R56 ;  /* 0x0000002c0840723c */ /* 0x040ff00000001838 */
[C---:B----4-:R-:W-:Y:S08]  /*4010*/  HMMA.16816.F32 R48, R8.reuse, R32, R36 ;  /* 0x000000200830723c */ /* 0x050ff00000001824 */
[----:B------:R-:W-:Y:S08]  /*4020*/  HMMA.16816.F32 R56, R8, R46, R40 ;  /* 0x0000002e0838723c */ /* 0x000ff00000001828 */
[----:B-----5:R-:W-:Y:S08]  /*4030*/  HMMA.16816.F32 R36, R16, R24, R20 ;  /* 0x000000181024723c */ /* 0x020ff00000001814 */
[----:B------:R-:W-:Y:S01]  /*4040*/  HMMA.16816.F32 R44, R8, R34, R28 ;  /* 0x00000022082c723c */ /* 0x000fe2000000181c */
[----:B------:R-:W-:Y:S04]  /*4050*/  LDSM.16.M88.4 R28, [R211+0x4000] ;  /* 0x00400000d31c783b */ /* 0x000fe80000000200 */
[----:B------:R-:W-:Y:S03]  /*4060*/  LDSM.16.M88.4 R32, [R211+0x4800] ;  /* 0x00480000d320783b */ /* 0x000fe60000000200 */
[C---:B------:R-:W-:Y:S01]  /*4070*/  HMMA.16816.F32 R24, R16.reuse, R26, R12 ;  /* 0x0000001a1018723c */ /* 0x040fe2000000180c */
[----:B------:R-:W3:Y:S04]  /*4080*/  LDSM.16.M88.4 R12, [R208+0x8000] ;  /* 0x00800000d00c783b */ /* 0x000ee80000000200 */
[----:B------:R-:W-:Y:S03]  /*4090*/  LDSM.16.M88.4 R8, [R210+0x8000] ;  /* 0x00800000d208783b */ /* 0x000fe60000000200 */
[C---:B-1----:R-:W-:Y:S08]  /*40a0*/  HMMA.16816.F32 R20, R16.reuse, R60, R52 ;  /* 0x0000003c1014723c */ /* 0x042ff00000001834 */
[C---:B------:R-:W-:Y:S01]  /*40b0*/  HMMA.16816.F32 R40, R16.reuse, R62, R68 ;  /* 0x0000003e1028723c */ /* 0x040fe20000001844 */
[----:B------:R-:W1:Y:S04]  /*40c0*/  LDSM.16.M88.4 R60, [R211+0x5000] ;  /* 0x00500000d33c783b */ /* 0x000e680000000200 */
[----:B------:R-:W-:Y:S03]  /*40d0*/  LDSM.16.M88.4 R68, [R206+0x14000] ;  /* 0x01400000ce44783b */ /* 0x000fe60000000200 */
[C---:B--2---:R-:W-:Y:S01]  /*40e0*/  HMMA.16816.F32 R52, R16.reuse, R72, R64 ;  /* 0x000000481034723c */ /* 0x044fe20000001840 */
[----:B------:R-:W2:Y:S07]  /*40f0*/  LDSM.16.M88.4 R64, [R211+0x5800] ;  /* 0x00580000d340783b */ /* 0x000eae0000000200 */
[C---:B------:R-:W-:Y:S01]  /*4100*/  HMMA.16816.F32 R56, R16.reuse, R74, R56 ;  /* 0x0000004a1038723c */ /* 0x040fe20000001838 */
[----:B------:R-:W-:Y:S07]  /*4110*/  LDSM.16.M88.4 R72, [R205+0x4000] ;  /* 0x00400000cd48783b */ /* 0x000fee0000000200 */
[C---:B------:R-:W-:Y:S08]  /*4120*/  HMMA.16816.F32 R48, R16.reuse, R76, R48 ;  /* 0x0000004c1030723c */ /* 0x040ff00000001830 */
[----:B------:R-:W-:Y:S01]  /*4130*/  HMMA.16816.F32 R16, R16, R78, R44 ;  /* 0x0000004e1010723c */ /* 0x000fe2000000182c */
[----:B------:R-:W4:Y:S07]  /*4140*/  LDSM.16.M88.4 R76, [R206+0x15000] ;  /* 0x01500000ce4c783b */ /* 0x000f2e0000000200 */
[C---:B---3--:R-:W-:Y:S08]  /*4150*/  HMMA.16816.F32 R44, R12.reuse, R28, R36 ;  /* 0x0000001c0c2c723c */ /* 0x048ff00000001824 */
[C---:B------:R-:W-:Y:S08]  /*4160*/  HMMA.16816.F32 R36, R12.reuse, R30, R24 ;  /* 0x0000001e0c24723c */ /* 0x040ff00000001818 */
[C---:B------:R-:W-:Y:S08]  /*4170*/  HMMA.16816.F32 R28, R12.reuse, R32, R20 ;  /* 0x000000200c1c723c */ /* 0x040ff00000001814 */
[C---:B-1----:R-:W-:Y:S08]  /*4180*/  HMMA.16816.F32 R20, R12.reuse, R60, R52 ;  /* 0x0000003c0c14723c */ /* 0x042ff00000001834 */
[C---:B------:R-:W-:Y:S08]  /*4190*/  HMMA.16816.F32 R52, R12.reuse, R62, R56 ;  /* 0x0000003e0c34723c */ /* 0x040ff00000001838 */
[C---:B------:R-:W-:Y:S08]  /*41a0*/  HMMA.16816.F32 R24, R12.reuse, R34, R40 ;  /* 0x000000220c18723c */ /* 0x040ff00000001828 */
[C---:B--2---:R-:W-:Y:S08]  /*41b0*/  HMMA.16816.F32 R56, R12.reuse, R64, R48 ;  /* 0x000000400c38723c */ /* 0x044ff00000001830 */
[----:B------:R-:W-:Y:S01]  /*41c0*/  HMMA.16816.F32 R12, R12, R66, R16 ;  /* 0x000000420c0c723c */ /* 0x000fe20000001810 */
[----:B------:R-:W1:Y:S04]  /*41d0*/  LDSM.16.M88.4 R16, [R209+0x8000] ;  /* 0x00800000d110783b */ /* 0x000e680000000200 */
[----:B------:R-:W-:Y:S03]  /*41e0*/  LDSM.16.M88.4 R64, [R205+0x5800] ;  /* 0x00580000cd40783b */ /* 0x000fe60000000200 */
[C---:B------:R-:W-:Y:S08]  /*41f0*/  HMMA.16816.F32 R40, R8.reuse, R68, R44 ;  /* 0x000000440828723c */ /* 0x040ff0000000182c */
[C---:B------:R-:W-:Y:S01]  /*4200*/  HMMA.16816.F32 R48, R8.reuse, R70, R36 ;  /* 0x000000460830723c */ /* 0x040fe20000001824 */
[----:B------:R-:W2:Y:S07]  /*4210*/  LDSM.16.M88.4 R68, [R205+0x4800] ;  /* 0x00480000cd44783b */ /* 0x000eae0000000200 */
[C---:B------:R-:W-:Y:S08]  /*4220*/  HMMA.16816.F32 R36, R8.reuse, R84, R28 ;  /* 0x000000540824723c */ /* 0x040ff0000000181c */
[C---:B------:R-:W-:Y:S01]  /*4230*/  HMMA.16816.F32 R32, R8.reuse, R86, R24 ;  /* 0x000000560820723c */ /* 0x040fe20000001818 */
[----:B------:R-:W-:Y:S07]  /*4240*/  LDSM.16.M88.4 R84, [R200+0x16800] ;  /* 0x01680000c854783b */ /* 0x000fee0000000200 */
[C---:B----4-:R-:W-:Y:S08]  /*4250*/  HMMA.16816.F32 R28, R8.reuse, R76, R20 ;  /* 0x0000004c081c723c */ /* 0x050ff00000001814 */
[C---:B------:R-:W-:Y:S01]  /*4260*/  HMMA.16816.F32 R52, R8.reuse, R78, R52 ;  /* 0x0000004e0834723c */ /* 0x040fe20000001834 */
[----:B------:R-:W-:Y:S07]  /*4270*/  LDSM.16.M88.4 R76, [R200+0x16000] ;  /* 0x01600000c84c783b */ /* 0x000fee0000000200 */
[C---:B------:R-:W-:Y:S08]  /*4280*/  HMMA.16816.F32 R60, R8.reuse, R88, R56 ;  /* 0x00000058083c723c */ /* 0x040ff00000001838 */
[----:B------:R-:W-:Y:S01]  /*4290*/  HMMA.16816.F32 R24, R8, R90, R12 ;  /* 0x0000005a0818723c */ /* 0x000fe2000000180c */
[----:B------:R-:W3:Y:S04]  /*42a0*/  LDSM.16.M88.4 R12, [R207+0xc000] ;  /* 0x00c00000cf0c783b */ /* 0x000ee80000000200 */
[----:B------:R-:W-:Y:S03]  /*42b0*/  LDSM.16.M88.4 R8, [R208+0xc000] ;  /* 0x00c00000d008783b */ /* 0x000fe60000000200 */
[C---:B-1----:R-:W-:Y:S01]  /*42c0*/  HMMA.16816.F32 R20, R16.reuse, R72, R40 ;  /* 0x000000481014723c */ /* 0x042fe20000001828 */
[----:B------:R-:W-:Y:S07]  /*42d0*/  LDSM.16.M88.4 R88, [R211+0x6000] ;  /* 0x00600000d358783b */ /* 0x000fee0000000200 */
[C---:B------:R-:W-:Y:S01]  /*42e0*/  HMMA.16816.F32 R48, R16.reuse, R74, R48 ;  /* 0x0000004a1030723c */ /* 0x040fe20000001830 */
[----:B------:R-:W1:Y:S07]  /*42f0*/  LDSM.16.M88.4 R72, [R200+0x17800] ;  /* 0x01780000c848783b */ /* 0x000e6e0000000200 */
        /* <DEDUP_REMOVED lines=8> */
[----:B------:R-:W4:Y:S04]  /*4380*/  LDSM.16.M88.4 R64, [R211+0x7800] ;  /* 0x00780000d340783b */ /* 0x000f280000000200 */
[----:B------:R-:W5:Y:S03]  /*4390*/  LDSM.16.M88.4 R16, [R210+0xc000] ;  /* 0x00c00000d210783b */ /* 0x000f660000000200 */
[C---:B---3--:R-:W-:Y:S08]  /*43a0*/  HMMA.16816.F32 R32, R12.reuse, R76, R20 ;  /* 0x0000004c0c20723c */ /* 0x048ff00000001814 */
[C---:B------:R-:W-:Y:S08]  /*43b0*/  HMMA.16816.F32 R24, R12.reuse, R84, R44 ;  /* 0x000000540c18723c */ /* 0x040ff0000000182c */
[C---:B------:R-:W-:Y:S08]  /*43c0*/  HMMA.16816.F32 R20, R12.reuse, R86, R40 ;  /* 0x000000560c14723c */ /* 0x040ff00000001828 */
[C---:B------:R-:W-:Y:S08]  /*43d0*/  HMMA.16816.F32 R36, R12.reuse, R92, R36 ;  /* 0x0000005c0c24723c */ /* 0x040ff00000001824 */
[C---:B------:R-:W-:Y:S08]  /*43e0*/  HMMA.16816.F32 R44, R12.reuse, R94, R56 ;  /* 0x0000005e0c2c723c */ /* 0x040ff00000001838 */
[C---:B------:R-:W-:Y:S01]  /*43f0*/  HMMA.16816.F32 R28, R12.reuse, R78, R48 ;  /* 0x0000004e0c1c723c */ /* 0x040fe20000001830 */
[----:B------:R-:W3:Y:S07]  /*4400*/  LDSM.16.M88.4 R76, [R206+0x17000] ;  /* 0x01700000ce4c783b */ /* 0x000eee0000000200 */
[C---:B-1----:R-:W-:Y:S08]  /*4410*/  HMMA.16816.F32 R60, R12.reuse, R72, R60 ;  /* 0x000000480c3c723c */ /* 0x042ff0000000183c */
[----:B------:R-:W-:Y:S01]  /*4420*/  HMMA.16816.F32 R52, R12, R74, R52 ;  /* 0x0000004a0c34723c */ /* 0x000fe20000001834 */
[----:B------:R-:W-:Y:S07]  /*4430*/  LDSM.16.M88.4 R72, [R206+0x16800] ;  /* 0x01680000ce48783b */ /* 0x000fee0000000200 */
[C---:B------:R-:W-:Y:S08]  /*4440*/  HMMA.16816.F32 R48, R8.reuse, R88, R32 ;  /* 0x000000580830723c */ /* 0x040ff00000001820 */
[C---:B--2---:R-:W-:Y:S08]  /*4450*/  HMMA.16816.F32 R40, R8.reuse, R68, R24 ;  /* 0x000000440828723c */ /* 0x044ff00000001818 */
[C---:B------:R-:W-:Y:S01]  /*4460*/  HMMA.16816.F32 R24, R8.reuse, R70, R20 ;  /* 0x000000460818723c */ /* 0x040fe20000001814 */
[----:B------:R-:W1:Y:S07]  /*4470*/  LDSM.16.M88.4 R68, [R206+0x17800] ;  /* 0x01780000ce44783b */ /* 0x000e6e0000000200 */
[C---:B------:R-:W-:Y:S08]  /*4480*/  HMMA.16816.F32 R20, R8.reuse, R96, R36 ;  /* 0x000000600814723c */ /* 0x040ff00000001824 */
[C---:B------:R-:W-:Y:S01]  /*4490*/  HMMA.16816.F32 R12, R8.reuse, R98, R44 ;  /* 0x00000062080c723c */ /* 0x040fe2000000182c */
[----:B------:R-:W-:Y:S07]  /*44a0*/  LDSM.16.M88.4 R44, [R205+0x6000] ;  /* 0x00600000cd2c783b */ /* 0x000fee0000000200 */
[C---:B------:R-:W-:Y:S08]  /*44b0*/  HMMA.16816.F32 R56, R8.reuse, R90, R28 ;  /* 0x0000005a0838723c */ /* 0x040ff0000000181c */
[C---:B----4-:R-:W-:Y:S08]  /*44c0*/  HMMA.16816.F32 R32, R8.reuse, R64, R60 ;  /* 0x000000400820723c */ /* 0x050ff0000000183c */
[----:B------:R-:W-:Y:S01]  /*44d0*/  HMMA.16816.F32 R28, R8, R66, R52 ;  /* 0x00000042081c723c */ /* 0x000fe20000001834 */
[----:B------:R-:W2:Y:S07]  /*44e0*/  LDSM.16.M88.4 R8, [R209+0xc000] ;  /* 0x00c00000d108783b */ /* 0x000eae0000000200 */
[C---:B-----5:R-:W-:Y:S08]  /*44f0*/  HMMA.16816.F32 R36, R16.reuse, R80, R48 ;  /* 0x000000501024723c */ /* 0x060ff00000001830 */
[C---:B---3--:R-:W-:Y:S01]  /*4500*/  HMMA.16816.F32 R48, R16.reuse, R76, R20 ;  /* 0x0000004c1030723c */ /* 0x048fe20000001814 */
[----:B------:R-:W3:Y:S07]  /*4510*/  LDSM.16.M88.4 R20, [R205+0x6800] ;  /* 0x00680000cd14783b */ /* 0x000eee0000000200 */
[C---:B------:R-:W-:Y:S01]  /*4520*/  HMMA.16816.F32 R76, R16.reuse, R78, R12 ;  /* 0x0000004e104c723c */ /* 0x040fe2000000180c */
[----:B------:R4:W-:Y:S06]  /*4530*/  I2F R15, R7 ;  /* 0x00000007000f7306 */ /* 0x0009ec0000201400 */
[----:B------:R-:W-:Y:S01]  /*4540*/  IADD3 R14, R5, 0x8, RZ ;  /* 0x00000008050e7810 */ /* 0x000fe20007ffe0ff */
[----:B-1----:R-:W-:Y:S01]  /*4550*/  HMMA.16816.F32 R64, R16, R68, R32 ;  /* 0x000000441040723c */ /* 0x002fe20000001820 */
[----:B------:R-:W-:-:S02]  /*4560*/  IADD3 R12, R2, 0x1, RZ ;  /* 0x00000001020c7810 */ /* 0x000fc40007ffe0ff */
[----:B------:R-:W-:Y:S01]  /*4570*/  IADD3 R229, R14, UR4, RZ ;  /* 0x000000040ee57c10 */ /* 0x000fe2000fffe0ff */
[----:B------:R-:W-:Y:S02]  /*4580*/  ULDC UR4, c[0x0][0x2e8] ;  /* 0x0000ba0000047ab9 */ /* 0x000fe40000000800 */
[----:B------:R-:W-:Y:S01]  /*4590*/  IMAD.IADD R13, R228, 0x1, -R12 ;  /* 0x00000001e40d7824 */ /* 0x000fe200078e0a0c */
[----:B------:R-:W-:Y:S01]  /*45a0*/  UIADD3 UR4, UR5, UR4, URZ ;  /* 0x0000000405047290 */ /* 0x000fe2000fffe03f */
[----:B------:R-:W-:Y:S01]  /*45b0*/  IMAD.IADD R6, R229, 0x1, -R2 ;  /* 0x00000001e5067824 */ /* 0x000fe200078e0a02 */
[----:B------:R-:W-:Y:S04]  /*45c0*/  HMMA.16816.F32 R56, R16, R82, R56 ;  /* 0x000000521038723c */ /* 0x000fe80000001838 */
[----:B------:R-:W-:-:S04]  /*45d0*/  IABS R6, R6 ;  /* 0x0000000600067213 */ /* 0x000fc80000000000 */
[C---:B------:R-:W-:Y:S01]  /*45e0*/  HMMA.16816.F32 R40, R16.reuse, R72, R40 ;  /* 0x000000481028723c */ /* 0x040fe20000001828 */
[----:B----4-:R-:W-:Y:S01]  /*45f0*/  IMAD.MOV.U32 R7, RZ, RZ, R6 ;  /* 0x000000ffff077224 */ /* 0x010fe200078e0006 */
[----:B------:R-:W-:Y:S02]  /*4600*/  IABS R6, R13 ;  /* 0x0000000d00067213 */ /* 0x000fe40000000000 */
[----:B------:R-:W-:Y:S02]  /*4610*/  IADD3 R13, R5, UR4, RZ ;  /* 0x00000004050d7c10 */ /* 0x000fe4000fffe0ff */
[----:B------:R-:W-:Y:S01]  /*4620*/  IADD3 R5, R2, 0x10, RZ ;  /* 0x0000001002057810 */ /* 0x000fe20007ffe0ff */
[----:B------:R-:W1:Y:S01]  /*4630*/  I2F R7, R7 ;  /* 0x0000000700077306 */ /* 0x000e620000201400 */
[----:B------:R-:W-:Y:S01]  /*4640*/  HMMA.16816.F32 R24, R16, R74, R24 ;  /* 0x0000004a1018723c */ /* 0x000fe20000001818 */
[----:B------:R-:W-:Y:S02]  /*4650*/  IMNMX R233, R13, UR18, PT ;  /* 0x000000120de97c17 */ /* 0x000fe4000b800200 */
[----:B------:R-:W-:-:S02]  /*4660*/  IADD3 R13, R228, -c[0x0][0x2e4], RZ ;  /* 0x8000b900e40d7a10 */ /* 0x000fc40007ffe0ff */
[----:B------:R-:W-:Y:S02]  /*4670*/  ISETP.GE.AND P5, PT, R2, R233, PT ;  /* 0x000000e90200720c */ /* 0x000fe40003fa6270 */
[----:B------:R-:W4:Y:S01]  /*4680*/  I2F R6, R6 ;  /* 0x0000000600067306 */ /* 0x000f220000201400 */
[----:B------:R-:W-:Y:S01]  /*4690*/  HMMA.16816.F32 R68, R16, R70, R28 ;  /* 0x000000461044723c */ /* 0x000fe2000000181c */
[----:B------:R-:W-:Y:S01]  /*46a0*/  IMNMX R231, RZ, R13, !PT ;  /* 0x0000000dffe77217 */ /* 0x000fe20007800200 */
[----:B------:R-:W5:Y:S01]  /*46b0*/  LDSM.16.M88.4 R28, [R205+0x7000] ;  /* 0x00700000cd1c783b */ /* 0x000f620000000200 */
[----:B------:R-:W-:Y:S02]  /*46c0*/  ISETP.GE.AND P2, PT, R12, R233, PT ;  /* 0x000000e90c00720c */ /* 0x000fe40003f46270 */
[-C--:B------:R-:W-:Y:S02]  /*46d0*/  ISETP.LT.OR P5, PT, R2, R231.reuse, P5 ;  /* 0x000000e70200720c */ /* 0x080fe40002fa1670 */
[----:B------:R-:W-:Y:S01]  /*46e0*/  ISETP.LT.OR P2, PT, R12, R231, P2 ;  /* 0x000000e70c00720c */ /* 0x000fe20001741670 */
[C---:B--2---:R-:W-:Y:S08]  /*46f0*/  HMMA.16816.F32 R16, R8.reuse, R44, R36 ;  /* 0x0000002c0810723c */ /* 0x044ff00000001824 */
[C---:B---3--:R-:W-:Y:S08]  /*4700*/  HMMA.16816.F32 R36, R8.reuse, R20, R40 ;  /* 0x000000140824723c */ /* 0x048ff00000001828 */
[C---:B------:R-:W-:Y:S08]  /*4710*/  HMMA.16816.F32 R52, R8.reuse, R22, R24 ;  /* 0x000000160834723c */ /* 0x040ff00000001818 */
[----:B-1----:R-:W-:Y:S01]  /*4720*/  FFMA.FTZ R21, R7, -UR23, R18 ;  /* 0x8000001707157c23 */ /* 0x002fe20008010012 */
[----:B------:R-:W-:Y:S01]  /*4730*/  IADD3 R7, R2, 0x8, RZ ;  /* 0x0000000802077810 */ /* 0x000fe20007ffe0ff */
[----:B----4-:R-:W-:Y:S01]  /*4740*/  FFMA.FTZ R23, R6, -UR23, R17 ;  /* 0x8000001706177c23 */ /* 0x010fe20008010011 */
[----:B------:R-:W-:Y:S01]  /*4750*/  IADD3 R6, R2, 0x9, RZ ;  /* 0x0000000902067810 */ /* 0x000fe20007ffe0ff */
[----:B------:R-:W-:Y:S01]  /*4760*/  FFMA.FTZ R20, R15, -UR23, R16 ;  /* 0x800000170f147c23 */ /* 0x000fe20008010010 */
[----:B------:R-:W-:Y:S01]  /*4770*/  IADD3 R15, R14, UR4, RZ ;  /* 0x000000040e0f7c10 */ /* 0x000fe2000fffe0ff */
[C---:B------:R-:W-:Y:S01]  /*4780*/  IMAD.IADD R14, R228.reuse, 0x1, -R7 ;  /* 0x00000001e40e7824 */ /* 0x040fe200078e0a07 */
[----:B------:R-:W-:Y:S01]  /*4790*/  ISETP.GE.AND P0, PT, R7, R233, PT ;  /* 0x000000e90700720c */ /* 0x000fe20003f06270 */
[C---:B------:R-:W-:Y:S01]  /*47a0*/  IMAD.IADD R16, R228.reuse, 0x1, -R6 ;  /* 0x00000001e4107824 */ /* 0x040fe200078e0a06 */
[----:B------:R-:W-:Y:S01]  /*47b0*/  IMNMX R232, R15, UR18, PT ;  /* 0x000000120fe87c17 */ /* 0x000fe2000b800200 */
[----:B------:R-:W-:Y:S01]  /*47c0*/  IMAD.IADD R17, R228, 0x1, -R5 ;  /* 0x00000001e4117824 */ /* 0x000fe200078e0a05 */
[----:B------:R-:W-:Y:S01]  /*47d0*/  IABS R13, R14 ;  /* 0x0000000e000d7213 */ /* 0x000fe20000000000 */
[----:B------:R-:W-:Y:S01]  /*47e0*/  HMMA.16816.F32 R56, R8, R46, R56 ;  /* 0x0000002e0838723c */ /* 0x000fe20000001838 */
[----:B------:R-:W-:-:S02]  /*47f0*/  IABS R15, R16 ;  /* 0x00000010000f7213 */ /* 0x000fc40000000000 */
[----:B------:R1:W2:Y:S01]  /*4800*/  I2F R22, R13 ;  /* 0x0000000d00167306 */ /* 0x0002a20000201400 */
[----:B------:R-:W-:Y:S02]  /*4810*/  IADD3 R14, R229, -c[0x0][0x2e4], RZ ;  /* 0x8000b900e50e7a10 */ /* 0x000fe40007ffe0ff */
[----:B------:R-:W-:Y:S02]  /*4820*/  IABS R16, R17 ;  /* 0x0000001100107213 */ /* 0x000fe40000000000 */
[----:B------:R-:W-:Y:S01]  /*4830*/  IMNMX R230, RZ, R14, !PT ;  /* 0x0000000effe67217 */ /* 0x000fe20007800200 */
[----:B-----5:R-:W-:Y:S01]  /*4840*/  HMMA.16816.F32 R44, R8, R28, R48 ;  /* 0x0000001c082c723c */ /* 0x020fe20000001830 */
[----:B------:R-:W-:Y:S02]  /*4850*/  ISETP.GE.AND P1, PT, R12, R232, PT ;  /* 0x000000e80c00720c */ /* 0x000fe40003f26270 */
[----:B------:R-:W-:Y:S02]  /*4860*/  FSEL R61, R20, -INF , !P5 ;  /* 0xff800000143d7808 */ /* 0x000fe40006800000 */
[----:B------:R-:W-:-:S02]  /*4870*/  ISETP.LT.OR P1, PT, R12, R230, P1 ;  /* 0x000000e60c00720c */ /* 0x000fc40000f21670 */
[CC--:B------:R-:W-:Y:S01]  /*4880*/  ISETP.GE.AND P6, PT, R7.reuse, R232.reuse, PT ;  /* 0x000000e80700720c */ /* 0x0c0fe20003fc6270 */
[----:B------:R-:W-:Y:S01]  /*4890*/  HMMA.16816.F32 R40, R8, R30, R76 ;  /* 0x0000001e0828723c */ /* 0x000fe2000000184c */
[C---:B------:R-:W-:Y:S01]  /*48a0*/  ISETP.GE.AND P3, PT, R6.reuse, R233, PT ;  /* 0x000000e90600720c */ /* 0x040fe20003f66270 */
[----:B-1----:R-:W-:Y:S01]  /*48b0*/  IMAD.MOV.U32 R13, RZ, RZ, R15 ;  /* 0x000000ffff0d7224 */ /* 0x002fe200078e000f */
[-C--:B------:R-:W-:Y:S01]  /*48c0*/  ISETP.GE.AND P5, PT, R6, R232.reuse, PT ;  /* 0x000000e80600720c */ /* 0x080fe20003fa6270 */
[----:B------:R-:W1:Y:S01]  /*48d0*/  LDSM.16.M88.4 R28, [R205+0x7800] ;  /* 0x00780000cd1c783b */ /* 0x000e620000000200 */
[----:B------:R-:W-:Y:S01]  /*48e0*/  ISETP.GE.AND P4, PT, R2, R232, PT ;  /* 0x000000e80200720c */ /* 0x000fe20003f86270 */
[----:B------:R3:W-:Y:S01]  /*48f0*/  I2F R26, R13 ;  /* 0x0000000d001a7306 */ /* 0x0007e20000201400 */
[CC--:B------:R-:W-:Y:S01]  /*4900*/  ISETP.LT.OR P0, PT, R7.reuse, R231.reuse, P0 ;  /* 0x000000e70700720c */ /* 0x0c0fe20000701670 */
[----:B--2---:R-:W-:Y:S01]  /*4910*/  FFMA.FTZ R17, R22, -UR23, R56 ;  /* 0x8000001716117c23 */ /* 0x004fe20008010038 */
[----:B------:R-:W-:Y:S01]  /*4920*/  ISETP.LT.OR P6, PT, R7, R230, P6 ;  /* 0x000000e60700720c */ /* 0x000fe200037c1670 */
[----:B------:R-:W-:Y:S01]  /*4930*/  IMAD.IADD R7, R229, 0x1, -R7 ;  /* 0x00000001e5077824 */ /* 0x000fe200078e0a07 */
[----:B------:R-:W-:Y:S01]  /*4940*/  ISETP.LT.OR P3, PT, R6, R231, P3 ;  /* 0x000000e70600720c */ /* 0x000fe20001f61670 */
[----:B------:R-:W-:-:S04]  /*4950*/  DEPBAR.LE SB0, 0x0 ;  /* 0x000080000000791a */ /* 0x000fc80000000000 */
[----:B------:R-:W-:Y:S01]  /*4960*/  BAR.SYNC.DEFER_BLOCKING 0x0 ;  /* 0x0000000000007b1d */ /* 0x000fe20000010000 */
[-C--:B------:R-:W-:Y:S01]  /*4970*/  ISETP.LT.OR P5, PT, R6, R230.reuse, P5 ;  /* 0x000000e60600720c */ /* 0x080fe20002fa1670 */
[C---:B------:R-:W-:Y:S01]  /*4980*/  IMAD.IADD R6, R229.reuse, 0x1, -R6 ;  /* 0x00000001e5067824 */ /* 0x040fe200078e0a06 */
[----:B------:R-:W-:Y:S02]  /*4990*/  ISETP.LT.OR P4, PT, R2, R230, P4 ;  /* 0x000000e60200720c */ /* 0x000fe40002781670 */
[----:B------:R-:W-:Y:S01]  /*49a0*/  IABS R7, R7 ;  /* 0x0000000700077213 */ /* 0x000fe20000000000 */
[----:B---3--:R-:W-:Y:S01]  /*49b0*/  IMAD.IADD R13, R229, 0x1, -R12 ;  /* 0x00000001e50d7824 */ /* 0x008fe200078e0a0c */
[----:B------:R-:W-:Y:S01]  /*49c0*/  FSEL R62, R21, -INF , !P4 ;  /* 0xff800000153e7808 */ /* 0x000fe20006000000 */
[----:B------:R-:W-:Y:S01]  /*49d0*/  IMAD.MOV.U32 R12, RZ, RZ, R16 ;  /* 0x000000ffff0c7224 */ /* 0x000fe200078e0010 */
[----:B------:R-:W-:Y:S01]  /*49e0*/  FSEL R60, R23, -INF , !P2 ;  /* 0xff800000173c7808 */ /* 0x000fe20005000000 */
[----:B------:R-:W2:Y:S01]  /*49f0*/  I2F R18, R7 ;  /* 0x0000000700127306 */ /* 0x000ea20000201400 */
[----:B------:R-:W-:-:S02]  /*4a00*/  IABS R13, R13 ;  /* 0x0000000d000d7213 */ /* 0x000fc40000000000 */
[C---:B------:R-:W-:Y:S02]  /*4a10*/  ISETP.GE.AND P4, PT, R5.reuse, R233, PT ;  /* 0x000000e90500720c */ /* 0x040fe40003f86270 */
[C---:B------:R-:W-:Y:S02]  /*4a20*/  ISETP.GE.AND P2, PT, R5.reuse, R232, PT ;  /* 0x000000e80500720c */ /* 0x040fe40003f46270 */
[C---:B------:R-:W-:Y:S01]  /*4a30*/  ISETP.LT.OR P4, PT, R5.reuse, R231, P4 ;  /* 0x000000e70500720c */ /* 0x040fe20002781670 */
[----:B------:R3:W4:Y:S01]  /*4a40*/  I2F R25, R12 ;  /* 0x0000000c00197306 */ /* 0x0007220000201400 */
[----:B------:R-:W-:Y:S02]  /*4a50*/  ISETP.LT.OR P2, PT, R5, R230, P2 ;  /* 0x000000e60500720c */ /* 0x000fe40001741670 */
[----:B------:R-:W-:Y:S01]  /*4a60*/  FSEL R48, R17, -INF , !P0 ;  /* 0xff80000011307808 */ /* 0x000fe20004000000 */
[----:B--2---:R-:W-:Y:S01]  /*4a70*/  FFMA.FTZ R20, R18, -UR23, R58 ;  /* 0x8000001712147c23 */ /* 0x004fe2000801003a */
[----:B------:R-:W-:-:S04]  /*4a80*/  IADD3 R18, R2, 0x21, RZ ;  /* 0x0000002102127810 */ /* 0x000fc80007ffe0ff */
[----:B------:R-:W-:Y:S01]  /*4a90*/  FSEL R50, R20, -INF , !P6 ;  /* 0xff80000014327808 */ /* 0x000fe20007000000 */
[----:B---3--:R-:W-:Y:S01]  /*4aa0*/  IMAD.MOV.U32 R12, RZ, RZ, R13 ;  /* 0x000000ffff0c7224 */ /* 0x008fe200078e000d */
[----:B------:R-:W-:Y:S01]  /*4ab0*/  IABS R13, R6 ;  /* 0x00000006000d7213 */ /* 0x000fe20000000000 */
[----:B------:R-:W-:Y:S02]  /*4ac0*/  IMAD.IADD R6, R229, 0x1, -R5 ;  /* 0x00000001e5067824 */ /* 0x000fe400078e0a05 */
[----:B------:R2:W3:Y:S01]  /*4ad0*/  I2F R14, R12 ;  /* 0x0000000c000e7306 */ /* 0x0004e20000201400 */
[----:B----4-:R-:W-:Y:S02]  /*4ae0*/  FFMA.FTZ R22, R25, -UR23, R36 ;  /* 0x8000001719167c23 */ /* 0x010fe40008010024 */
[----:B------:R-:W-:Y:S01]  /*4af0*/  IMAD.MOV.U32 R7, RZ, RZ, R13 ;  /* 0x000000ffff077224 */ /* 0x000fe200078e000d */
[----:B------:R-:W-:Y:S02]  /*4b00*/  IABS R6, R6 ;  /* 0x0000000600067213 */ /* 0x000fe40000000000 */
[----:B------:R-:W-:-:S02]  /*4b10*/  FSEL R136, R22, -INF , !P4 ;  /* 0xff80000016887808 */ /* 0x000fc40006000000 */
[----:B------:R-:W4:Y:S01]  /*4b20*/  I2F R21, R7 ;  /* 0x0000000700157306 */ /* 0x000f220000201400 */
[----:B--2---:R-:W-:-:S07]  /*4b30*/  IADD3 R12, R2, 0x11, RZ ;  /* 0x00000011020c7810 */ /* 0x004fce0007ffe0ff */
[----:B------:R2:W5:Y:S01]  /*4b40*/  I2F R15, R6 ;  /* 0x00000006000f7306 */ /* 0x0005620000201400 */
[----:B---3--:R-:W-:Y:S02]  /*4b50*/  FFMA.FTZ R16, R14, -UR23, R19 ;  /* 0x800000170e107c23 */ /* 0x008fe40008010013 */
[----:B------:R-:W-:Y:S01]  /*4b60*/  FFMA.FTZ R19, R26, -UR23, R57 ;  /* 0x800000171a137c23 */ /* 0x000fe20008010039 */
[----:B------:R-:W-:Y:S01]  /*4b70*/  ISETP.GE.AND P0, PT, R12, R232, PT ;  /* 0x000000e80c00720c */ /* 0x000fe20003f06270 */
[----:B------:R-:W-:Y:S01]  /*4b80*/  IMAD.IADD R5, R228, 0x1, -R12 ;  /* 0x00000001e4057824 */ /* 0x000fe200078e0a0c */
[----:B------:R-:W-:Y:S01]  /*4b90*/  FSEL R51, R16, -INF , !P1 ;  /* 0xff80000010337808 */ /* 0x000fe20004800000 */
[----:B----4-:R-:W-:Y:S01]  /*4ba0*/  FFMA.FTZ R21, R21, -UR23, R59 ;  /* 0x8000001715157c23 */ /* 0x010fe2000801003b */
[----:B------:R-:W-:Y:S02]  /*4bb0*/  IADD3 R7, R2, 0x18, RZ ;  /* 0x0000001802077810 */ /* 0x000fe40007ffe0ff */
[----:B------:R-:W-:-:S02]  /*4bc0*/  IABS R5, R5 ;  /* 0x0000000500057213 */ /* 0x000fc40000000000 */
[-C--:B------:R-:W-:Y:S01]  /*4bd0*/  ISETP.GE.AND P6, PT, R7, R233.reuse, PT ;  /* 0x000000e90700720c */ /* 0x080fe20003fc6270 */
[----:B------:R-:W-:Y:S01]  /*4be0*/  IMAD.IADD R14, R228, 0x1, -R7 ;  /* 0x00000001e40e7824 */ /* 0x000fe200078e0a07 */
[----:B------:R-:W-:Y:S01]  /*4bf0*/  ISETP.GE.AND P1, PT, R12, R233, PT ;  /* 0x000000e90c00720c */ /* 0x000fe20003f26270 */
[----:B------:R-:W-:Y:S01]  /*4c00*/  IMAD.MOV.U32 R13, RZ, RZ, R5 ;  /* 0x000000ffff0d7224 */ /* 0x000fe200078e0005 */
[C---:B--2---:R-:W-:Y:S01]  /*4c10*/  IADD3 R6, R2.reuse, 0x19, RZ ;  /* 0x0000001902067810 */ /* 0x044fe20007ffe0ff */
[----:B-----5:R-:W-:Y:S01]  /*4c20*/  FFMA.FTZ R23, R15, -UR23, R38 ;  /* 0x800000170f177c23 */ /* 0x020fe20008010026 */
[----:B------:R-:W-:Y:S01]  /*4c30*/  IABS R5, R14 ;  /* 0x0000000e00057213 */ /* 0x000fe20000000000 */
[----:B------:R2:W-:Y:S01]  /*4c40*/  I2F R24, R13 ;  /* 0x0000000d00187306 */ /* 0x0005e20000201400 */
[----:B------:R-:W-:Y:S02]  /*4c50*/  FSEL R38, R19, -INF , !P3 ;  /* 0xff80000013267808 */ /* 0x000fe40005800000 */
[----:B------:R-:W-:Y:S01]  /*4c60*/  ISETP.GE.AND P3, PT, R7, R232, PT ;  /* 0x000000e80700720c */ /* 0x000fe20003f66270 */
[----:B------:R-:W-:Y:S01]  /*4c70*/  IMAD.MOV.U32 R14, RZ, RZ, R5 ;  /* 0x000000ffff0e7224 */ /* 0x000fe200078e0005 */
[----:B------:R-:W-:-:S02]  /*4c80*/  IADD3 R5, R2, 0x20, RZ ;  /* 0x0000002002057810 */ /* 0x000fc40007ffe0ff */
[CC--:B------:R-:W-:Y:S01]  /*4c90*/  ISETP.LT.OR P6, PT, R7.reuse, R231.reuse, P6 ;  /* 0x000000e70700720c */ /* 0x0c0fe200037c1670 */
[----:B------:R-:W3:Y:S01]  /*4ca0*/  I2F R26, R14 ;  /* 0x0000000e001a7306 */ /* 0x000ee20000201400 */
[-C--:B------:R-:W-:Y:S01]  /*4cb0*/  ISETP.LT.OR P3, PT, R7, R230.reuse, P3 ;  /* 0x000000e60700720c */ /* 0x080fe20001f61670 */
[----:B------:R-:W-:Y:S01]  /*4cc0*/  IMAD.IADD R15, R228, 0x1, -R5 ;  /* 0x00000001e40f7824 */ /* 0x000fe200078e0a05 */
[C---:B------:R-:W-:Y:S01]  /*4cd0*/  ISETP.LT.OR P1, PT, R12.reuse, R231, P1 ;  /* 0x000000e70c00720c */ /* 0x040fe20000f21670 */
[----:B------:R-:W-:Y:S01]  /*4ce0*/  IMAD.IADD R7, R229, 0x1, -R7 ;  /* 0x00000001e5077824 */ /* 0x000fe200078e0a07 */
[----:B------:R-:W-:Y:S02]  /*4cf0*/  ISETP.LT.OR P0, PT, R12, R230, P0 ;  /* 0x000000e60c00720c */ /* 0x000fe40000701670 */
[----:B------:R-:W-:Y:S01]  /*4d00*/  FSEL R49, R21, -INF , !P5 ;  /* 0xff80000015317808 */ /* 0x000fe20006800000 */
[----:B--2---:R-:W-:Y:S01]  /*4d10*/  IMAD.IADD R13, R228, 0x1, -R6 ;  /* 0x00000001e40d7824 */ /* 0x004fe200078e0a06 */
[----:B------:R-:W-:-:S02]  /*4d20*/  IABS R7, R7 ;  /* 0x0000000700077213 */ /* 0x000fc40000000000 */
[C---:B------:R-:W-:Y:S02]  /*4d30*/  ISETP.GE.AND P5, PT, R6.reuse, R233, PT ;  /* 0x000000e90600720c */ /* 0x040fe40003fa6270 */
[----:B------:R-:W-:Y:S02]  /*4d40*/  IABS R13, R13 ;  /* 0x0000000d000d7213 */ /* 0x000fe40000000000 */
[----:B------:R-:W-:Y:S01]  /*4d50*/  ISETP.GE.AND P4, PT, R6, R232, PT ;  /* 0x000000e80600720c */ /* 0x000fe20003f86270 */
[----:B---3--:R-:W-:Y:S01]  /*4d60*/  FFMA.FTZ R17, R26, -UR23, R52 ;  /* 0x800000171a117c23 */ /* 0x008fe20008010034 */
[----:B------:R-:W-:Y:S01]  /*4d70*/  ISETP.LT.OR P5, PT, R6, R231, P5 ;  /* 0x000000e70600720c */ /* 0x000fe20002fa1670 */
[----:B------:R-:W-:Y:S01]  /*4d80*/  IMAD.MOV.U32 R14, RZ, RZ, R13 ;  /* 0x000000ffff0e7224 */ /* 0x000fe200078e000d */
[----:B------:R-:W-:Y:S01]  /*4d90*/  IABS R13, R15 ;  /* 0x0000000f000d7213 */ /* 0x000fe20000000000 */
[----:B------:R-:W-:Y:S01]  /*4da0*/  IMAD.IADD R15, R228, 0x1, -R18 ;  /* 0x00000001e40f7824 */ /* 0x000fe200078e0a12 */
[----:B------:R-:W-:Y:S01]  /*4db0*/  ISETP.LT.OR P4, PT, R6, R230, P4 ;  /* 0x000000e60600720c */ /* 0x000fe20002781670 */
[----:B------:R2:W3:Y:S01]  /*4dc0*/  I2F R27, R14 ;  /* 0x0000000e001b7306 */ /* 0x0004e20000201400 */
[----:B------:R-:W-:Y:S01]  /*4dd0*/  IMAD.IADD R6, R229, 0x1, -R6 ;  /* 0x00000001e5067824 */ /* 0x000fe200078e0a06 */
[----:B------:R-:W-:-:S02]  /*4de0*/  FSEL R148, R23, -INF , !P2 ;  /* 0xff80000017947808 */ /* 0x000fc40005000000 */
[----:B------:R-:W-:Y:S02]  /*4df0*/  ISETP.GE.AND P2, PT, R5, R233, PT ;  /* 0x000000e90500720c */ /* 0x000fe40003f46270 */
[----:B------:R-:W-:Y:S02]  /*4e00*/  FSEL R131, R17, -INF , !P6 ;  /* 0xff80000011837808 */ /* 0x000fe40007000000 */
[----:B------:R4:W5:Y:S01]  /*4e10*/  I2F R25, R13 ;  /* 0x0000000d00197306 */ /* 0x0009620000201400 */
[----:B------:R-:W-:Y:S02]  /*4e20*/  ISETP.LT.OR P2, PT, R5, R231, P2 ;  /* 0x000000e70500720c */ /* 0x000fe40001741670 */
[----:B------:R-:W-:-:S04]  /*4e30*/  ISETP.GE.AND P6, PT, R18, R232, PT ;  /* 0x000000e81200720c */ /* 0x000fc80003fc6270 */
[----:B------:R-:W-:Y:S01]  /*4e40*/  ISETP.LT.OR P6, PT, R18, R230, P6 ;  /* 0x000000e61200720c */ /* 0x000fe200037c1670 */
[----:B--2---:R-:W-:Y:S01]  /*4e50*/  IMAD.IADD R14, R229, 0x1, -R12 ;  /* 0x00000001e50e7824 */ /* 0x004fe200078e0a0c */
[----:B------:R-:W-:Y:S01]  /*4e60*/  IABS R12, R15 ;  /* 0x0000000f000c7213 */ /* 0x000fe20000000000 */
[----:B---3--:R-:W-:-:S03]  /*4e70*/  FFMA.FTZ R21, R27, -UR23, R53 ;  /* 0x800000171b157c23 */ /* 0x008fc60008010035 */
[----:B------:R-:W-:Y:S01]  /*4e80*/  IABS R14, R14 ;  /* 0x0000000e000e7213 */ /* 0x000fe20000000000 */
[----:B------:R2:W-:Y:S01]  /*4e90*/  I2F R33, R12 ;  /* 0x0000000c00217306 */ /* 0x0005e20000201400 */
[----:B------:R-:W-:Y:S01]  /*4ea0*/  FSEL R128, R21, -INF , !P5 ;  /* 0xff80000015807808 */ /* 0x000fe20006800000 */
[----:B----4-:R-:W-:Y:S02]  /*4eb0*/  IMAD.MOV.U32 R13, RZ, RZ, R7 ;  /* 0x000000ffff0d7224 */ /* 0x010fe400078e0007 */
[----:B------:R-:W-:Y:S02]  /*4ec0*/  FFMA.FTZ R7, R24, -UR23, R37 ;  /* 0x8000001718077c23 */ /* 0x000fe40008010025 */
[----:B-----5:R-:W-:Y:S02]  /*4ed0*/  FFMA.FTZ R25, R25, -UR23, R44 ;  /* 0x8000001719197c23 */ /* 0x020fe4000801002c */
[----:B------:R3:W4:Y:S01]  /*4ee0*/  I2F R20, R13 ;  /* 0x0000000d00147306 */ /* 0x0007220000201400 */
[----:B------:R-:W-:-:S02]  /*4ef0*/  FSEL R135, R7, -INF , !P1 ;  /* 0xff80000007877808 */ /* 0x000fc40004800000 */
[C---:B------:R-:W-:Y:S02]  /*4f00*/  ISETP.GE.AND P1, PT, R5.reuse, R232, PT ;  /* 0x000000e80500720c */ /* 0x040fe40003f26270 */
[----:B------:R-:W-:Y:S02]  /*4f10*/  IADD3 R7, R2, 0x29, RZ ;  /* 0x0000002902077810 */ /* 0x000fe40007ffe0ff */
[----:B------:R-:W-:Y:S01]  /*4f20*/  ISETP.LT.OR P1, PT, R5, R230, P1 ;  /* 0x000000e60500720c */ /* 0x000fe20000f21670 */
[----:B--2---:R-:W-:Y:S01]  /*4f30*/  IMAD.MOV.U32 R12, RZ, RZ, R14 ;  /* 0x000000ffff0c7224 */ /* 0x004fe200078e000e */
[----:B------:R-:W-:Y:S01]  /*4f40*/  IABS R14, R6 ;  /* 0x00000006000e7213 */ /* 0x000fe20000000000 */
[----:B------:R-:W-:Y:S01]  /*4f50*/  IMAD.IADD R6, R229, 0x1, -R5 ;  /* 0x00000001e5067824 */ /* 0x000fe200078e0a05 */
[----:B------:R-:W-:Y:S01]  /*4f60*/  FSEL R235, R25, -INF , !P2 ;  /* 0xff80000019eb7808 */ /* 0x000fe20005000000 */
[----:B------:R2:W5:Y:S01]  /*4f70*/  I2F R16, R12 ;  /* 0x0000000c00107306 */ /* 0x0005620000201400 */
[----:B------:R-:W-:-:S02]  /*4f80*/  ISETP.GE.AND P2, PT, R7, R232, PT ;  /* 0x000000e80700720c */ /* 0x000fc40003f46270 */
[----:B------:R-:W-:Y:S01]  /*4f90*/  IABS R6, R6 ;  /* 0x0000000600067213 */ /* 0x000fe20000000000 */
[----:B---3--:R-:W-:Y:S01]  /*4fa0*/  IMAD.MOV.U32 R13, RZ, RZ, R14 ;  /* 0x000000ffff0d7224 */ /* 0x008fe200078e000e */
[----:B------:R-:W-:Y:S01]  /*4fb0*/  ISETP.LT.OR P2, PT, R7, R230, P2 ;  /* 0x000000e60700720c */ /* 0x000fe20001741670 */
[----:B------:R-:W-:Y:S02]  /*4fc0*/  IMAD.IADD R14, R228, 0x1, -R7 ;  /* 0x00000001e40e7824 */ /* 0x000fe400078e0a07 */
[----:B------:R3:W1:Y:S01]  /*4fd0*/  I2F R15, R6 ;  /* 0x00000006000f7306 */ /* 0x0006620000201400 */
[----:B----4-:R-:W-:Y:S01]  /*4fe0*/  FFMA.FTZ R22, R20, -UR23, R54 ;  /* 0x8000001714167c23 */ /* 0x010fe20008010036 */
[----:B------:R-:W-:-:S04]  /*4ff0*/  IADD3 R20, R2, 0x38, RZ ;  /* 0x0000003802147810 */ /* 0x000fc80007ffe0ff */
[----:B------:R-:W-:Y:S02]  /*5000*/  FSEL R130, R22, -INF , !P3 ;  /* 0xff80000016827808 */ /* 0x000fe40005800000 */
[----:B--2---:R-:W-:Y:S01]  /*5010*/  IADD3 R12, R2, 0x28, RZ ;  /* 0x00000028020c7810 */ /* 0x004fe20007ffe0ff */
[----:B------:R2:W4:Y:S01]  /*5020*/  I2F R19, R13 ;  /* 0x0000000d00137306 */ /* 0x0005220000201400 */
[----:B-----5:R-:W-:Y:S02]  /*5030*/  FFMA.FTZ R16, R16, -UR23, R39 ;  /* 0x8000001710107c23 */ /* 0x020fe40008010027 */
[----:B------:R-:W-:Y:S01]  /*5040*/  ISETP.GE.AND P3, PT, R12, R233, PT ;  /* 0x000000e90c00720c */ /* 0x000fe20003f66270 */
[----:B------:R-:W-:Y:S01]  /*5050*/  IMAD.IADD R5, R228, 0x1, -R12 ;  /* 0x00000001e4057824 */ /* 0x000fe200078e0a0c */
[----:B------:R-:W-:Y:S02]  /*5060*/  ISETP.GE.AND P5, PT, R12, R232, PT ;  /* 0x000000e80c00720c */ /* 0x000fe40003fa6270 */
[----:B---3--:R-:W-:Y:S01]  /*5070*/  IADD3 R6, R2, 0x30, RZ ;  /* 0x0000003002067810 */ /* 0x008fe20007ffe0ff */
[----:B-1----:R-:W-:Y:S01]  /*5080*/  FFMA.FTZ R23, R15, -UR23, R46 ;  /* 0x800000170f177c23 */ /* 0x002fe2000801002e */
[----:B------:R-:W-:-:S02]  /*5090*/  IABS R5, R5 ;  /* 0x0000000500057213 */ /* 0x000fc40000000000 */
[C---:B------:R-:W-:Y:S02]  /*50a0*/  ISETP.LT.OR P3, PT, R12.reuse, R231, P3 ;  /* 0x000000e70c00720c */ /* 0x040fe40001f61670 */
[----:B------:R-:W-:Y:S01]  /*50b0*/  ISETP.LT.OR P5, PT, R12, R230, P5 ;  /* 0x000000e60c00720c */ /* 0x000fe20002fa1670 */
[----:B------:R-:W-:Y:S01]  /*50c0*/  IMAD.IADD R12, R229, 0x1, -R12 ;  /* 0x00000001e50c7824 */ /* 0x000fe200078e0a0c */
[----:B------:R-:W-:Y:S01]  /*50d0*/  FSEL R134, R16, -INF , !P0 ;  /* 0xff80000010867808 */ /* 0x000fe20004000000 */
[----:B--2---:R-:W-:Y:S01]  /*50e0*/  IMAD.MOV.U32 R13, RZ, RZ, R5 ;  /* 0x000000ffff0d7224 */ /* 0x004fe200078e0005 */
[----:B------:R-:W-:Y:S01]  /*50f0*/  IABS R5, R14 ;  /* 0x0000000e00057213 */ /* 0x000fe20000000000 */
[----:B----4-:R-:W-:Y:S01]  /*5100*/  FFMA.FTZ R24, R19, -UR23, R55 ;  /* 0x8000001713187c23 */ /* 0x010fe20008010037 */
[C---:B------:R-:W-:Y:S01]  /*5110*/  IADD3 R19, R2.reuse, 0x39, RZ ;  /* 0x0000003902137810 */ /* 0x040fe20007ffe0ff */
[----:B------:R1:W-:Y:S01]  /*5120*/  I2F R32, R13 ;  /* 0x0000000d00207306 */ /* 0x0003e20000201400 */
[----:B------:R-:W-:Y:S01]  /*5130*/  IABS R12, R12 ;  /* 0x0000000c000c7213 */ /* 0x000fe20000000000 */
[----:B------:R-:W-:Y:S01]  /*5140*/  IMAD.MOV.U32 R14, RZ, RZ, R5 ;  /* 0x000000ffff0e7224 */ /* 0x000fe200078e0005 */
[----:B------:R-:W-:-:S02]  /*5150*/  IADD3 R5, R2, 0x31, RZ ;  /* 0x0000003102057810 */ /* 0x000fc40007ffe0ff */
[----:B------:R-:W-:Y:S02]  /*5160*/  FSEL R129, R24, -INF , !P4 ;  /* 0xff80000018817808 */ /* 0x000fe40006000000 */
[CC--:B------:R-:W-:Y:S01]  /*5170*/  ISETP.GE.AND P4, PT, R7.reuse, R233.reuse, PT ;  /* 0x000000e90700720c */ /* 0x0c0fe20003f86270 */
[----:B------:R-:W-:Y:S01]  /*5180*/  IMAD.IADD R15, R228, 0x1, -R5 ;  /* 0x00000001e40f7824 */ /* 0x000fe200078e0a05 */
[----:B------:R2:W-:Y:S01]  /*5190*/  I2F R36, R14 ;  /* 0x0000000e00247306 */ /* 0x0005e20000201400 */
[C---:B------:R-:W-:Y:S01]  /*51a0*/  ISETP.GE.AND P0, PT, R18.reuse, R233, PT ;  /* 0x000000e91200720c */ /* 0x040fe20003f06270 */
[----:B------:R-:W-:Y:S01]  /*51b0*/  HMMA.16816.F32 R24, R8, R28, R64 ;  /* 0x0000001c0818723c */ /* 0x000fe20000001840 */
[----:B------:R-:W-:Y:S02]  /*51c0*/  ISETP.LT.OR P4, PT, R7, R231, P4 ;  /* 0x000000e70700720c */ /* 0x000fe40002781670 */
[----:B------:R-:W-:Y:S01]  /*51d0*/  IABS R2, R15 ;  /* 0x0000000f00027213 */ /* 0x000fe20000000000 */
[----:B------:R-:W-:Y:S01]  /*51e0*/  FFMA.FTZ R15, R33, -UR23, R45 ;  /* 0x80000017210f7c23 */ /* 0x000fe2000801002d */
[----:B------:R-:W-:Y:S01]  /*51f0*/  ISETP.LT.OR P0, PT, R18, R231, P0 ;  /* 0x000000e71200720c */ /* 0x000fe20000701670 */
[----:B-1----:R-:W-:Y:S01]  /*5200*/  IMAD.IADD R13, R228, 0x1, -R6 ;  /* 0x00000001e40d7824 */ /* 0x002fe200078e0a06 */
[----:B------:R-:W-:-:S02]  /*5210*/  FSEL R149, R23, -INF , !P1 ;  /* 0xff80000017957808 */ /* 0x000fc40004800000 */
[----:B------:R-:W-:Y:S02]  /*5220*/  FSEL R234, R15, -INF , !P0 ;  /* 0xff8000000fea7808 */ /* 0x000fe40004000000 */
[----:B------:R-:W-:Y:S02]  /*5230*/  IABS R13, R13 ;  /* 0x0000000d000d7213 */ /* 0x000fe40000000000 */
[----:B------:R-:W-:Y:S01]  /*5240*/  ISETP.GE.AND P1, PT, R6, R233, PT ;  /* 0x000000e90600720c */ /* 0x000fe20003f26270 */
[----:B--2---:R-:W-:Y:S01]  /*5250*/  IMAD.IADD R14, R228, 0x1, -R20 ;  /* 0x00000001e40e7824 */ /* 0x004fe200078e0a14 */
[----:B------:R1:W-:Y:S01]  /*5260*/  I2F R35, R13 ;  /* 0x0000000d00237306 */ /* 0x0003e20000201400 */
[C---:B------:R-:W-:Y:S02]  /*5270*/  ISETP.GE.AND P0, PT, R6.reuse, R232, PT ;  /* 0x000000e80600720c */ /* 0x040fe40003f06270 */
[C---:B------:R-:W-:Y:S02]  /*5280*/  ISETP.LT.OR P1, PT, R6.reuse, R231, P1 ;  /* 0x000000e70600720c */ /* 0x040fe40000f21670 */
[----:B------:R-:W-:Y:S01]  /*5290*/  ISETP.LT.OR P0, PT, R6, R230, P0 ;  /* 0x000000e60600720c */ /* 0x000fe20000701670 */
[----:B-1----:R-:W-:Y:S01]  /*52a0*/  IMAD.MOV.U32 R13, RZ, RZ, R2 ;  /* 0x000000ffff0d7224 */ /* 0x002fe200078e0002 */
[----:B------:R-:W-:Y:S01]  /*52b0*/  IABS R2, R14 ;  /* 0x0000000e00027213 */ /* 0x000fe20000000000 */
[----:B------:R-:W-:-:S02]  /*52c0*/  IMAD.IADD R14, R229, 0x1, -R18 ;  /* 0x00000001e50e7824 */ /* 0x000fc400078e0a12 */
[----:B------:R1:W-:Y:S03]  /*52d0*/  I2F R34, R13 ;  /* 0x0000000d00227306 */ /* 0x0003e60000201400 */
[----:B------:R-:W-:-:S05]  /*52e0*/  IABS R14, R14 ;  /* 0x0000000e000e7213 */ /* 0x000fca0000000000 */
[----:B------:R2:W-:Y:S01]  /*52f0*/  I2F R33, R2 ;  /* 0x0000000200217306 */ /* 0x0005e20000201400 */
[----:B-1----:R-:W-:-:S07]  /*5300*/  IMAD.IADD R13, R228, 0x1, -R19 ;  /* 0x00000001e40d7824 */ /* 0x002fce00078e0a13 */
[----:B------:R-:W1:Y:S01]  /*5310*/  I2F R14, R14 ;  /* 0x0000000e000e7306 */ /* 0x000e620000201400 */
[----:B--2---:R-:W-:-:S07]  /*5320*/  IABS R2, R13 ;  /* 0x0000000d00027213 */ /* 0x004fce0000000000 */
[----:B------:R2:W-:Y:S02]  /*5330*/  I2F R22, R2 ;  /* 0x0000000200167306 */ /* 0x0005e40000201400 */
[----:B--2---:R-:W-:Y:S02]  /*5340*/  IMAD.IADD R2, R229, 0x1, -R7 ;  /* 0x00000001e5027824 */ /* 0x004fe400078e0a07 */
[----:B------:R-:W-:-:S03]  /*5350*/  IMAD.MOV.U32 R7, RZ, RZ, R12 ;  /* 0x000000ffff077224 */ /* 0x000fc600078e000c */
[----:B------:R-:W-:Y:S01]  /*5360*/  IABS R12, R2 ;  /* 0x00000002000c7213 */ /* 0x000fe20000000000 */
[----:B------:R-:W-:Y:S01]  /*5370*/  IMAD.IADD R2, R229, 0x1, -R6 ;  /* 0x00000001e5027824 */ /* 0x000fe200078e0a06 */
[----:B------:R2:W-:Y:S01]  /*5380*/  I2F R21, R7 ;  /* 0x0000000700157306 */ /* 0x0005e20000201400 */
[----:B-1----:R-:W-:-:S05]  /*5390*/  FFMA.FTZ R6, R14, -UR23, R47 ;  /* 0x800000170e067c23 */ /* 0x002fca000801002f */
[----:B------:R-:W-:Y:S01]  /*53a0*/  FSEL R252, R6, -INF , !P6 ;  /* 0xff80000006fc7808 */ /* 0x000fe20007000000 */
[----:B------:R-:W-:Y:S01]  /*53b0*/  IMAD.IADD R6, R229, 0x1, -R20 ;  /* 0x00000001e5067824 */ /* 0x000fe200078e0a14 */
[----:B------:R-:W-:-:S04]  /*53c0*/  ISETP.GE.AND P6, PT, R5, R233, PT ;  /* 0x000000e90500720c */ /* 0x000fc80003fc6270 */
[----:B------:R-:W-:Y:S01]  /*53d0*/  ISETP.LT.OR P6, PT, R5, R231, P6 ;  /* 0x000000e70500720c */ /* 0x000fe200037c1670 */
[----:B--2---:R-:W-:Y:S01]  /*53e0*/  IMAD.MOV.U32 R7, RZ, RZ, R12 ;  /* 0x000000ffff077224 */ /* 0x004fe200078e000c */
[----:B------:R-:W-:Y:S01]  /*53f0*/  IABS R12, R2 ;  /* 0x00000002000c7213 */ /* 0x000fe20000000000 */
[----:B------:R-:W-:Y:S02]  /*5400*/  IMAD.IADD R2, R229, 0x1, -R5 ;  /* 0x00000001e5027824 */ /* 0x000fe400078e0a05 */
[----:B------:R1:W-:Y:S03]  /*5410*/  I2F R18, R7 ;  /* 0x0000000700127306 */ /* 0x0003e60000201400 */
[----:B------:R-:W-:-:S05]  /*5420*/  IABS R2, R2 ;  /* 0x0000000200027213 */ /* 0x000fca0000000000 */
[----:B------:R2:W3:Y:S01]  /*5430*/  I2F R16, R2 ;  /* 0x0000000200107306 */ /* 0x0004e20000201400 */
[----:B-1----:R-:W-:-:S07]  /*5440*/  FFMA.FTZ R7, R32, -UR23, R40 ;  /* 0x8000001720077c23 */ /* 0x002fce0008010028 */
[----:B------:R1:W-:Y:S01]  /*5450*/  I2F R17, R12 ;  /* 0x0000000c00117306 */ /* 0x0003e20000201400 */
[----:B------:R-:W-:Y:S01]  /*5460*/  FSEL R178, R7, -INF , !P3 ;  /* 0xff80000007b27808 */ /* 0x000fe20005800000 */
[----:B------:R-:W-:Y:S01]  /*5470*/  FFMA.FTZ R7, R36, -UR23, R41 ;  /* 0x8000001724077c23 */ /* 0x000fe20008010029 */
[----:B------:R-:W-:Y:S01]  /*5480*/  ISETP.GE.AND P3, PT, R5, R232, PT ;  /* 0x000000e80500720c */ /* 0x000fe20003f66270 */
[----:B--2---:R-:W-:Y:S02]  /*5490*/  IMAD.IADD R2, R229, 0x1, -R19 ;  /* 0x00000001e5027824 */ /* 0x004fe400078e0a13 */
[----:B---3--:R-:W-:Y:S01]  /*54a0*/  FFMA.FTZ R16, R16, -UR23, R27 ;  /* 0x8000001710107c23 */ /* 0x008fe2000801001b */
[----:B------:R-:W-:Y:S02]  /*54b0*/  ISETP.LT.OR P3, PT, R5, R230, P3 ;  /* 0x000000e60500720c */ /* 0x000fe40001f61670 */
[----:B------:R-:W-:Y:S02]  /*54c0*/  IABS R2, R2 ;  /* 0x0000000200027213 */ /* 0x000fe40000000000 */
[----:B------:R-:W-:Y:S01]  /*54d0*/  IABS R5, R6 ;  /* 0x0000000600057213 */ /* 0x000fe20000000000 */
[----:B-1----:R-:W-:Y:S01]  /*54e0*/  HMMA.16816.F32 R12, R8, R30, R68 ;  /* 0x0000001e080c723c */ /* 0x002fe20000001844 */
[----:B------:R-:W-:-:S02]  /*54f0*/  FSEL R176, R7, -INF , !P4 ;  /* 0xff80000007b07808 */ /* 0x000fc40006000000 */
[----:B------:R-:W1:Y:S01]  /*5500*/  I2F R2, R2 ;  /* 0x0000000200027306 */ /* 0x000e620000201400 */
[C---:B------:R-:W-:Y:S01]  /*5510*/  ISETP.GE.AND P4, PT, R19.reuse, R233, PT ;  /* 0x000000e91300720c */ /* 0x040fe20003f86270 */
[----:B------:R-:W-:Y:S01]  /*5520*/  FFMA.FTZ R7, R34, -UR23, R25 ;  /* 0x8000001722077c23 */ /* 0x000fe20008010019 */
[----:B------:R-:W-:Y:S02]  /*5530*/  FSEL R157, R16, -INF , !P3 ;  /* 0xff800000109d7808 */ /* 0x000fe40005800000 */
[----:B------:R-:W-:Y:S01]  /*5540*/  ISETP.LT.OR P4, PT, R19, R231, P4 ;  /* 0x000000e71300720c */ /* 0x000fe20002781670 */
[----:B------:R-:W-:Y:S01]  /*5550*/  FFMA.FTZ R9, R21, -UR23, R42 ;  /* 0x8000001715097c23 */ /* 0x000fe2000801002a */
[----:B------:R-:W-:Y:S01]  /*5560*/  FSEL R159, R7, -INF , !P6 ;  /* 0xff800000079f7808 */ /* 0x000fe20007000000 */
[----:B------:R2:W3:Y:S01]  /*5570*/  I2F R6, R5 ;  /* 0x0000000500067306 */ /* 0x0004e20000201400 */
[----:B------:R-:W-:Y:S02]  /*5580*/  FFMA.FTZ R8, R18, -UR23, R43 ;  /* 0x8000001712087c23 */ /* 0x000fe4000801002b */
[----:B------:R-:W-:-:S02]  /*5590*/  FSEL R179, R9, -INF , !P5 ;  /* 0xff80000009b37808 */ /* 0x000fc40006800000 */
[----:B------:R-:W-:Y:S02]  /*55a0*/  ISETP.GE.AND P5, PT, R20, R233, PT ;  /* 0x000000e91400720c */ /* 0x000fe40003fa6270 */
[----:B------:R-:W-:Y:S02]  /*55b0*/  FSEL R177, R8, -INF , !P2 ;  /* 0xff80000008b17808 */ /* 0x000fe40005000000 */
[C---:B------:R-:W-:Y:S02]  /*55c0*/  ISETP.GE.AND P2, PT, R20.reuse, R232, PT ;  /* 0x000000e81400720c */ /* 0x040fe40003f46270 */
[C---:B------:R-:W-:Y:S02]  /*55d0*/  ISETP.LT.OR P5, PT, R20.reuse, R231, P5 ;  /* 0x000000e71400720c */ /* 0x040fe40002fa1670 */
[----:B------:R-:W-:Y:S01]  /*55e0*/  ISETP.LT.OR P2, PT, R20, R230, P2 ;  /* 0x000000e61400720c */ /* 0x000fe20001741670 */
[----:B------:R-:W-:Y:S02]  /*55f0*/  FFMA.FTZ R13, R22, -UR23, R13 ;  /* 0x80000017160d7c23 */ /* 0x000fe4000801000d */
[----:B--2---:R-:W-:-:S02]  /*5600*/  FFMA.FTZ R5, R35, -UR23, R24 ;  /* 0x8000001723057c23 */ /* 0x004fc40008010018 */
[----:B-1----:R-:W-:Y:S02]  /*5610*/  FFMA.FTZ R2, R2, -UR23, R15 ;  /* 0x8000001702027c23 */ /* 0x002fe4000801000f */
[----:B------:R-:W-:Y:S01]  /*5620*/  FFMA.FTZ R12, R33, -UR23, R12 ;  /* 0x80000017210c7c23 */ /* 0x000fe2000801000c */
[----:B------:R-:W-:Y:S01]  /*5630*/  FSEL R150, R5, -INF , !P1 ;  /* 0xff80000005967808 */ /* 0x000fe20004800000 */
[----:B------:R-:W-:Y:S01]  /*5640*/  FFMA.FTZ R5, R17, -UR23, R26 ;  /* 0x8000001711057c23 */ /* 0x000fe2000801001a */
[----:B------:R-:W-:Y:S01]  /*5650*/  ISETP.GE.AND P1, PT, R19, R232, PT ;  /* 0x000000e81300720c */ /* 0x000fe20003f26270 */
[----:B---3--:R-:W-:Y:S01]  /*5660*/  FFMA.FTZ R6, R6, -UR23, R14 ;  /* 0x8000001706067c23 */ /* 0x008fe2000801000e */
[----:B------:R-:W-:Y:S02]  /*5670*/  FSEL R156, R12, -INF , !P5 ;  /* 0xff8000000c9c7808 */ /* 0x000fe40006800000 */
[----:B------:R-:W-:Y:S02]  /*5680*/  FSEL R5, R5, -INF , !P0 ;  /* 0xff80000005057808 */ /* 0x000fe40004000000 */
[----:B------:R-:W-:-:S02]  /*5690*/  ISETP.LT.OR P1, PT, R19, R230, P1 ;  /* 0x000000e61300720c */ /* 0x000fc40000f21670 */
[----:B------:R-:W-:Y:S01]  /*56a0*/  PLOP3.LUT P0, PT, PT, PT, UP0, 0x80, 0x0 ;  /* 0x000000000000781c */ /* 0x000fe20003f0f008 */
[----:B------:R1:W-:Y:S01]  /*56b0*/  STL [R1+0x3c], R5 ;  /* 0x00003c0501007387 */ /* 0x0003e20000100800 */
[----:B------:R-:W-:Y:S02]  /*56c0*/  FSEL R2, R2, -INF , !P1 ;  /* 0xff80000002027808 */ /* 0x000fe40004800000 */
[----:B------:R-:W-:Y:S02]  /*56d0*/  FSEL R151, R6, -INF , !P2 ;  /* 0xff80000006977808 */ /* 0x000fe40005000000 */
[----:B-1----:R-:W-:-:S05]  /*56e0*/  FSEL R5, R13, -INF , !P4 ;  /* 0xff8000000d057808 */ /* 0x002fca0006000000 */
[----:B------:R1:W-:Y:S04]  /*56f0*/  STL [R1+0x38], R5 ;  /* 0x0000380501007387 */ /* 0x0003e80000100800 */
[----:B------:R1:W-:Y:S01]  /*5700*/  STL [R1+0x40], R2 ;  /* 0x0000400201007387 */ /* 0x0003e20000100800 */
        /* <DEDUP_REMOVED lines=13> */
[----:B-1----:R-:W-:Y:S02]  /*57e0*/  IADD3 R5, R7, UR4, RZ ;  /* 0x0000000407057c10 */ /* 0x002fe4000fffe0ff */
        /* <DEDUP_REMOVED lines=32> */
[----:B-1----:R-:W-:-:S03]  /*59f0*/  @!P5 LEA R8, P2, R2, c[0x0][0x168], 0x1 ;  /* 0x00005a000208da11 */ /* 0x002fc600078408ff */
        /* <DEDUP_REMOVED lines=24> */
.L_x_506:
[----:B------:R-:W-:Y:S05]  /*5b80*/  BSYNC B0 ;  /* 0x0000000000007941 */ /* 0x000fea0003800000 */
.L_x_505:
[----:B------:R-:W0:Y:S02]  /*5b90*/  LDGDEPBAR ;  /* 0x00000000000079af */ /* 0x000e240000000000 */
.L_x_504:
[----:B------:R-:W-:Y:S04]  /*5ba0*/  STL [R1+0xb0], R216 ;  /* 0x0000b0d801007387 */ /* 0x000fe80000100800 */
[----:B------:R-:W-:Y:S04]  /*5bb0*/  STL [R1+0xac], R215 ;  /* 0x0000acd701007387 */ /* 0x000fe80000100800 */
[----:B------:R-:W-:Y:S04]  /*5bc0*/  STL [R1+0xa8], R214 ;  /* 0x0000a8d601007387 */ /* 0x000fe80000100800 */
[----:B------:R3:W-:Y:S04]  /*5bd0*/  STL [R1+0xa4], R213 ;  /* 0x0000a4d501007387 */ /* 0x0007e80000100800 */
[----:B---3--:R-:W3:Y:S04]  /*5be0*/  LDL.LU R213, [R1+0x38] ;  /* 0x0000380001d57983 */ /* 0x008ee80000300800 */
[----:B------:R4:W-:Y:S04]  /*5bf0*/  STL [R1+0xa0], R212 ;  /* 0x0000a0d401007387 */ /* 0x0009e80000100800 */
[----:B----4-:R-:W4:Y:S04]  /*5c00*/  LDL.LU R212, [R1+0x40] ;  /* 0x0000400001d47983 */ /* 0x010f280000300800 */
[----:B------:R-:W-:Y:S04]  /*5c10*/  STL [R1+0x9c], R211 ;  /* 0x00009cd301007387 */ /* 0x000fe80000100800 */
[----:B------:R-:W-:Y:S04]  /*5c20*/  STL [R1+0x98], R210 ;  /* 0x000098d201007387 */ /* 0x000fe80000100800 */
[----:B------:R1:W-:Y:S04]  /*5c30*/  STL [R1+0x94], R209 ;  /* 0x000094d101007387 */ /* 0x0003e80000100800 */
[----:B-12---:R-:W2:Y:S01]  /*5c40*/  LDL.LU R209, [R1+0x3c] ;  /* 0x00003c0001d17983 */ /* 0x006ea20000300800 */
[----:B------:R-:W-:-:S02]  /*5c50*/  FMNMX.FTZ R2, R61, R60, !PT ;  /* 0x0000003c3d027209 */ /* 0x000fc40007810000 */
[----:B------:R-:W-:Y:S01]  /*5c60*/  SHF.L.U32 R201, R4, 0x1, RZ ;  /* 0x0000000104c97819 */ /* 0x000fe200000006ff */
[----:B------:R-:W-:Y:S01]  /*5c70*/  STL [R1+0x90], R208 ;  /* 0x000090d001007387 */ /* 0x000fe20000100800 */
[----:B------:R-:W-:Y:S02]  /*5c80*/  FMNMX.FTZ R2, R48, R2, !PT ;  /* 0x0000000230027209 */ /* 0x000fe40007810000 */
[----:B------:R-:W-:Y:S01]  /*5c90*/  LEA R204, R0, R201, 0x1 ;  /* 0x000000c900cc7211 */ /* 0x000fe200078e08ff */
[----:B------:R-:W-:Y:S01]  /*5ca0*/  IMAD R202, R3, 0x2, R201 ;  /* 0x0000000203ca7824 */ /* 0x000fe200078e02c9 */
[----:B------:R-:W-:Y:S01]  /*5cb0*/  FMNMX.FTZ R2, R38, R2, !PT ;  /* 0x0000000226027209 */ /* 0x000fe20007810000 */
[----:B------:R-:W-:Y:S02]  /*5cc0*/  STL [R1+0x8c], R207 ;  /* 0x00008ccf01007387 */ /* 0x000fe40000100800 */
[----:B------:R-:W-:Y:S01]  /*5cd0*/  IMAD R203, R0, 0x2, R202 ;  /* 0x0000000200cb7824 */ /* 0x000fe200078e02ca */
[----:B------:R-:W-:Y:S01]  /*5ce0*/  FMNMX.FTZ R2, R136, R2, !PT ;  /* 0x0000000288027209 */ /* 0x000fe20007810000 */
[----:B------:R-:W-:Y:S03]  /*5cf0*/  LDSM.16.MT88.4 R16, [R202+0x18000] ;  /* 0x01800000ca10783b */ /* 0x000fe60000004200 */
        /* <DEDUP_REMOVED lines=24> */
[----:B------:R-:W-:Y:S01]  /*5e80*/  STL [R1+0x80], R200 ;  /* 0x000080c801007387 */ /* 0x000fe20000100800 */
[----:B------:R-:W-:Y:S02]  /*5e90*/  FMNMX.FTZ R2, R149, R2, !PT ;  /* 0x0000000295027209 */ /* 0x000fe40007810000 */
[----:B------:R-:W-:Y:S02]  /*5ea0*/  FMNMX.FTZ R133, R156, R133, !PT ;  /* 0x000000859c857209 */ /* 0x000fe40007810000 */
[----:B------:R-:W-:-:S04]  /*5eb0*/  FMNMX.FTZ R2, R252, R2, !PT ;  /* 0x00000002fc027209 */ /* 0x000fc80007810000 */
[----:B------:R-:W-:-:S04]  /*5ec0*/  FMNMX.FTZ R2, R179, R2, !PT ;  /* 0x00000002b3027209 */ /* 0x000fc80007810000 */
[----:B------:R-:W-:Y:S02]  /*5ed0*/  FMNMX.FTZ R2, R177, R2, !PT ;  /* 0x00000002b1027209 */ /* 0x000fe40007810000 */
[----:B---3--:R-:W-:-:S05]  /*5ee0*/  FMNMX.FTZ R133, R213, R133, !PT ;  /* 0x00000085d5857209 */ /* 0x008fca0007810000 */
[----:B------:R-:W1:Y:S02]  /*5ef0*/  SHFL.BFLY PT, R5, R133, 0x2, 0x1f ;  /* 0x0c401f0085057f89 */ /* 0x000e6400000e0000 */
[----:B-1----:R-:W-:-:S05]  /*5f00*/  FMNMX.FTZ R133, R133, R5, !PT ;  /* 0x0000000585857209 */ /* 0x002fca0007810000 */
[----:B------:R-:W1:Y:S02]  /*5f10*/  SHFL.BFLY PT, R6, R133, 0x1, 0x1f ;  /* 0x0c201f0085067f89 */ /* 0x000e6400000e0000 */
[----:B-1----:R-:W-:-:S04]  /*5f20*/  FMNMX.FTZ R133, R133, R6, !PT ;  /* 0x0000000685857209 */ /* 0x002fc80007810000 */
[C---:B------:R-:W-:Y:S01]  /*5f30*/  FSETP.NEU.FTZ.AND P1, PT, R133.reuse, -INF , PT ;  /* 0xff8000008500780b */ /* 0x040fe20003f3d000 */
[----:B------:R-:W-:Y:S01]  /*5f40*/  FMUL.FTZ R8, R133, c[0x0][0x23c] ;  /* 0x00008f0085087a20 */ /* 0x000fe20000410000 */
[----:B--2---:R-:W-:-:S04]  /*5f50*/  FMNMX.FTZ R2, R209, R2, !PT ;  /* 0x00000002d1027209 */ /* 0x004fc80007810000 */
[----:B------:R-:W-:Y:S02]  /*5f60*/  FSEL R8, R8, RZ, P1 ;  /* 0x000000ff08087208 */ /* 0x000fe40000800000 */
[----:B------:R-:W-:-:S03]  /*5f70*/  FMNMX.FTZ R2, R157, R2, !PT ;  /* 0x000000029d027209 */ /* 0x000fc60007810000 */
[----:B------:R-:W-:Y:S01]  /*5f80*/  FFMA.FTZ R0, R136, c[0x0][0x23c], -R8 ;  /* 0x00008f0088007a23 */ /* 0x000fe20000010808 */
[----:B------:R-:W-:-:S03]  /*5f90*/  FMNMX.FTZ R2, R151, R2, !PT ;  /* 0x0000000297027209 */ /* 0x000fc60007810000 */
[----:B------:R1:W-:Y:S01]  /*5fa0*/  MUFU.EX2 R205, R0 ;  /* 0x0000000000cd7308 */ /* 0x0003e20000000800 */
[----:B----4-:R-:W-:-:S05]  /*5fb0*/  FMNMX.FTZ R2, R212, R2, !PT ;  /* 0x00000002d4027209 */ /* 0x010fca0007810000 */
[----:B------:R-:W2:Y:S01]  /*5fc0*/  SHFL.BFLY PT, R5, R2, 0x2, 0x1f ;  /* 0x0c401f0002057f89 */ /* 0x000ea200000e0000 */
[----:B-1----:R-:W-:Y:S01]  /*5fd0*/  FFMA.FTZ R0, R135, c[0x0][0x23c], -R8 ;  /* 0x00008f0087007a23 */ /* 0x002fe20000010808 */
[----:B------:R-:W-:-:S03]  /*5fe0*/  MOV R135, R157 ;  /* 0x0000009d00877202 */ /* 0x000fc60000000f00 */
[----:B------:R1:W-:Y:S01]  /*5ff0*/  MUFU.EX2 R9, R0 ;  /* 0x0000000000097308 */ /* 0x0003e20000000800 */
[----:B--2---:R-:W-:Y:S01]  /*6000*/  FMNMX.FTZ R2, R2, R5, !PT ;  /* 0x0000000502027209 */ /* 0x004fe20007810000 */
[----:B------:R-:W-:-:S04]  /*6010*/  FFMA.FTZ R5, R61, c[0x0][0x23c], -R8 ;  /* 0x00008f003d057a23 */ /* 0x000fc80000010808 */
[----:B------:R-:W2:Y:S02]  /*6020*/  SHFL.BFLY PT, R132, R2, 0x1, 0x1f ;  /* 0x0c201f0002847f89 */ /* 0x000ea400000e0000 */
[----:B------:R3:W-:Y:S01]  /*6030*/  MUFU.EX2 R214, R5 ;  /* 0x0000000500d67308 */ /* 0x0007e20000000800 */
[----:B-1----:R-:W-:-:S07]  /*6040*/  FFMA.FTZ R0, R131, c[0x0][0x23c], -R8 ;  /* 0x00008f0083007a23 */ /* 0x002fce0000010808 */
[----:B------:R1:W-:Y:S01]  /*6050*/  MUFU.EX2 R160, R0 ;  /* 0x0000000000a07308 */ /* 0x0003e20000000800 */
[----:B---3--:R-:W-:-:S07]  /*6060*/  FFMA.FTZ R5, R60, c[0x0][0x23c], -R8 ;  /* 0x00008f003c057a23 */ /* 0x008fce0000010808 */
[----:B------:R3:W-:Y:S01]  /*6070*/  MUFU.EX2 R10, R5 ;  /* 0x00000005000a7308 */ /* 0x0007e20000000800 */
[----:B--2---:R-:W-:Y:S01]  /*6080*/  FMNMX.FTZ R132, R2, R132, !PT ;  /* 0x0000008402847209 */ /* 0x004fe20007810000 */
[----:B-1----:R-:W-:-:S03]  /*6090*/  FFMA.FTZ R0, R128, c[0x0][0x23c], -R8 ;  /* 0x00008f0080007a23 */ /* 0x002fc60000010808 */
[C---:B------:R-:W-:Y:S01]  /*60a0*/  FSETP.NEU.FTZ.AND P1, PT, R132.reuse, -INF , PT ;  /* 0xff8000008400780b */ /* 0x040fe20003f3d000 */
[----:B------:R-:W-:-:S05]  /*60b0*/  FMUL.FTZ R2, R132, c[0x0][0x23c] ;  /* 0x00008f0084027a20 */ /* 0x000fca0000410000 */
[----:B------:R-:W-:Y:S01]  /*60c0*/  FSEL R2, R2, RZ, P1 ;  /* 0x000000ff02027208 */ /* 0x000fe20000800000 */
[----:B---3--:R-:W-:-:S04]  /*60d0*/  FFMA.FTZ R5, R48, c[0x0][0x23c], -R8 ;  /* 0x00008f0030057a23 */ /* 0x008fc80000010808 */
[--C-:B------:R-:W-:Y:S01]  /*60e0*/  FFMA.FTZ R4, R62, c[0x0][0x23c], -R2.reuse ;  /* 0x00008f003e047a23 */ /* 0x100fe20000010802 */
[----:B------:R1:W-:Y:S01]  /*60f0*/  MUFU.EX2 R207, R5 ;  /* 0x0000000500cf7308 */ /* 0x0003e20000000800 */
[----:B------:R-:W-:-:S07]  /*6100*/  FFMA.FTZ R3, R50, c[0x0][0x23c], -R2 ;  /* 0x00008f0032037a23 */ /* 0x000fce0000010802 */
[----:B------:R2:W-:Y:S01]  /*6110*/  MUFU.EX2 R215, R4 ;  /* 0x0000000400d77308 */ /* 0x0005e20000000800 */
[----:B-1----:R-:W-:-:S07]  /*6120*/  FFMA.FTZ R5, R38, c[0x0][0x23c], -R8 ;  /* 0x00008f0026057a23 */ /* 0x002fce0000010808 */
[----:B------:R1:W-:Y:S01]  /*6130*/  MUFU.EX2 R208, R3 ;  /* 0x0000000300d07308 */ /* 0x0003e20000000800 */
[----:B------:R-:W3:Y:S01]  /*6140*/  LDSM.16.MT88.4 R36, [R202+0x1a000] ;  /* 0x01a00000ca24783b */ /* 0x000ee20000004200 */
[----:B--2---:R-:W-:-:S06]  /*6150*/  FFMA.FTZ R4, R51, c[0x0][0x23c], -R2 ;  /* 0x00008f0033047a23 */ /* 0x004fcc0000010802 */
[----:B------:R-:W2:Y:S01]  /*6160*/  MUFU.EX2 R210, R5 ;  /* 0x0000000500d27308 */ /* 0x000ea20000000800 */
[----:B-1----:R-:W-:-:S07]  /*6170*/  FFMA.FTZ R3, R49, c[0x0][0x23c], -R2 ;  /* 0x00008f0031037a23 */ /* 0x002fce0000010802 */
[----:B------:R1:W4:Y:S01]  /*6180*/  MUFU.EX2 R158, R4 ;  /* 0x00000004009e7308 */ /* 0x0003220000000800 */
[----:B--2---:R-:W-:-:S07]  /*6190*/  F2FP.PACK_AB R6, R210, R207 ;  /* 0x000000cfd206723e */ /* 0x004fce00000000ff */
[----:B------:R-:W2:Y:S01]  /*61a0*/  MUFU.EX2 R211, R3 ;  /* 0x0000000300d37308 */ /* 0x000ea20000000800 */
[----:B-1----:R-:W-:Y:S02]  /*61b0*/  F2FP.PACK_AB R4, R10, R214 ;  /* 0x000000d60a04723e */ /* 0x002fe400000000ff */
[----:B----4-:R-:W-:Y:S02]  /*61c0*/  F2FP.PACK_AB R5, R158, R215 ;  /* 0x000000d79e05723e */ /* 0x010fe400000000ff */
[----:B--2---:R-:W-:-:S07]  /*61d0*/  F2FP.PACK_AB R7, R211, R208 ;  /* 0x000000d0d307723e */ /* 0x004fce00000000ff */
[C---:B------:R-:W-:Y:S08]  /*61e0*/  HMMA.16816.F32 R80, R4.reuse, R16, RZ ;  /* 0x000000100450723c */ /* 0x040ff000000018ff */
[C---:B------:R-:W-:Y:S01]  /*61f0*/  HMMA.16816.F32 R48, R4.reuse, R18, RZ ;  /* 0x000000120430723c */ /* 0x040fe200000018ff */
[----:B------:R-:W1:Y:S07]  /*6200*/  LDSM.16.MT88.4 R16, [R202+0x1c000] ;  /* 0x01c00000ca10783b */ /* 0x000e6e0000004200 */
[C---:B------:R-:W-:Y:S08]  /*6210*/  HMMA.16816.F32 R72, R4.reuse, R24, RZ ;  /* 0x000000180448723c */ /* 0x040ff000000018ff */
[C---:B------:R-:W-:Y:S01]  /*6220*/  HMMA.16816.F32 R104, R4.reuse, R26, RZ ;  /* 0x0000001a0468723c */ /* 0x040fe200000018ff */
[----:B------:R-:W2:Y:S07]  /*6230*/  LDSM.16.MT88.4 R24, [R203+0x1c000] ;  /* 0x01c00000cb18783b */ /* 0x000eae0000004200 */
[C---:B---3--:R-:W-:Y:S08]  /*6240*/  HMMA.16816.F32 R64, R4.reuse, R36, RZ ;  /* 0x000000240440723c */ /* 0x048ff000000018ff */
[C---:B------:R-:W-:Y:S01]  /*6250*/  HMMA.16816.F32 R96, R4.reuse, R38, RZ ;  /* 0x000000260460723c */ /* 0x040fe200000018ff */
[----:B------:R-:W3:Y:S07]  /*6260*/  LDSM.16.MT88.4 R36, [R201+0x1e000] ;  /* 0x01e00000c924783b */ /* 0x000eee0000004200 */
[C---:B------:R-:W-:Y:S08]  /*6270*/  HMMA.16816.F32 R76, R4.reuse, R12, RZ ;  /* 0x0000000c044c723c */ /* 0x040ff000000018ff */
[C---:B------:R-:W-:Y:S01]  /*6280*/  HMMA.16816.F32 R44, R4.reuse, R14, RZ ;  /* 0x0000000e042c723c */ /* 0x040fe200000018ff */
[----:B------:R-:W4:Y:S07]  /*6290*/  LDSM.16.MT88.4 R12, [R204+0x1c000] ;  /* 0x01c00000cc0c783b */ /* 0x000f2e0000004200 */
[C---:B------:R-:W-:Y:S08]  /*62a0*/  HMMA.16816.F32 R84, R4.reuse, R20, RZ ;  /* 0x000000140454723c */ /* 0x040ff000000018ff */
[C---:B------:R-:W-:Y:S01]  /*62b0*/  HMMA.16816.F32 R108, R4.reuse, R22, RZ ;  /* 0x00000016046c723c */ /* 0x040fe200000018ff */
[----:B------:R-:W2:Y:S07]  /*62c0*/  LDSM.16.MT88.4 R20, [R201+0x1c000] ;  /* 0x01c00000c914783b */ /* 0x000eae0000004200 */
[C---:B------:R-:W-:Y:S08]  /*62d0*/  HMMA.16816.F32 R68, R4.reuse, R40, RZ ;  /* 0x000000280444723c */ /* 0x040ff000000018ff */
[C---:B------:R-:W-:Y:S08]  /*62e0*/  HMMA.16816.F32 R100, R4.reuse, R42, RZ ;  /* 0x0000002a0464723c */ /* 0x040ff000000018ff */
[C---:B------:R-:W-:Y:S08]  /*62f0*/  HMMA.16816.F32 R60, R4.reuse, R32, RZ ;  /* 0x00000020043c723c */ /* 0x040ff000000018ff */
[C---:B------:R-:W-:Y:S01]  /*6300*/  HMMA.16816.F32 R40, R4.reuse, R34, RZ ;  /* 0x000000220428723c */ /* 0x040fe200000018ff */
[----:B------:R-:W4:Y:S07]  /*6310*/  LDSM.16.MT88.4 R32, [R202+0x1e000] ;  /* 0x01e00000ca20783b */ /* 0x000f2e0000004200 */
[C---:B-1----:R-:W-:Y:S08]  /*6320*/  HMMA.16816.F32 R112, R4.reuse, R16, RZ ;  /* 0x000000100470723c */ /* 0x042ff000000018ff */
[C---:B------:R-:W-:Y:S01]  /*6330*/  HMMA.16816.F32 R116, R4.reuse, R18, RZ ;  /* 0x000000120474723c */ /* 0x040fe200000018ff */
[----:B------:R-:W1:Y:S07]  /*6340*/  LDSM.16.MT88.4 R16, [R204+0x1e000] ;  /* 0x01e00000cc10783b */ /* 0x000e6e0000004200 */
[C---:B--2---:R-:W-:Y:S08]  /*6350*/  HMMA.16816.F32 R136, R4.reuse, R24, RZ ;  /* 0x000000180488723c */ /* 0x044ff000000018ff */
[C---:B------:R-:W-:Y:S01]  /*6360*/  HMMA.16816.F32 R140, R4.reuse, R26, RZ ;  /* 0x0000001a048c723c */ /* 0x040fe200000018ff */
[----:B------:R-:W2:Y:S07]  /*6370*/  LDSM.16.MT88.4 R24, [R203+0x1e000] ;  /* 0x01e00000cb18783b */ /* 0x000eae0000004200 */
[C---:B---3--:R-:W-:Y:S01]  /*6380*/  HMMA.16816.F32 R152, R4.reuse, R38, RZ ;  /* 0x000000260498723c */ /* 0x048fe200000018ff */
[----:B------:R3:W-:Y:S07]  /*6390*/  MUFU.EX2 R39, R0 ;  /* 0x0000000000277308 */ /* 0x0007ee0000000800 */
[C---:B----4-:R-:W-:Y:S08]  /*63a0*/  HMMA.16816.F32 R120, R4.reuse, R12, RZ ;  /* 0x0000000c0478723c */ /* 0x050ff000000018ff */
[C---:B------:R-:W-:Y:S01]  /*63b0*/  HMMA.16816.F32 R124, R4.reuse, R14, RZ ;  /* 0x0000000e047c723c */ /* 0x040fe200000018ff */
[--C-:B---3--:R-:W-:Y:S01]  /*63c0*/  FFMA.FTZ R0, R148, c[0x0][0x23c], -R2.reuse ;  /* 0x00008f0094007a23 */ /* 0x108fe20000010802 */
[----:B------:R-:W3:Y:S03]  /*63d0*/  LDSM.16.MT88.4 R12, [R202+0x18800] ;  /* 0x01880000ca0c783b */ /* 0x000ee60000004200 */
[----:B------:R4:W-:Y:S03]  /*63e0*/  MUFU.EX2 R200, R0 ;  /* 0x0000000000c87308 */ /* 0x0009e60000000800 */
[C---:B------:R-:W-:Y:S08]  /*63f0*/  HMMA.16816.F32 R52, R4.reuse, R20, RZ ;  /* 0x000000140434723c */ /* 0x040ff000000018ff */
[----:B------:R-:W-:Y:S01]  /*6400*/  HMMA.16816.F32 R88, R4, R22, RZ ;  /* 0x000000160458723c */ /* 0x000fe200000018ff */
[----:B------:R-:W1:Y:S01]  /*6410*/  LDSM.16.MT88.4 R20, [R204+0x18800] ;  /* 0x01880000cc14783b */ /* 0x000e620000004200 */
[----:B----4-:R-:W-:Y:S01]  /*6420*/  FFMA.FTZ R0, R134, c[0x0][0x23c], -R2 ;  /* 0x00008f0086007a23 */ /* 0x010fe20000010802 */
[----:B------:R-:W-:-:S05]  /*6430*/  MOV R134, R151 ;  /* 0x0000009700867202 */ /* 0x000fca0000000f00 */
[C---:B------:R-:W-:Y:S01]  /*6440*/  HMMA.16816.F32 R56, R4.reuse, R28, RZ ;  /* 0x0000001c0438723c */ /* 0x040fe200000018ff */
[----:B------:R4:W1:Y:S07]  /*6450*/  MUFU.EX2 R216, R0 ;  /* 0x0000000000d87308 */ /* 0x00086e0000000800 */
[C---:B------:R-:W-:Y:S01]  /*6460*/  HMMA.16816.F32 R92, R4.reuse, R30, RZ ;  /* 0x0000001e045c723c */ /* 0x040fe200000018ff */
[----:B------:R-:W2:Y:S07]  /*6470*/  LDSM.16.MT88.4 R28, [R201+0x18800] ;  /* 0x01880000c91c783b */ /* 0x000eae0000004200 */
[----:B------:R-:W-:Y:S01]  /*6480*/  HMMA.16816.F32 R144, R4, R36, RZ ;  /* 0x000000240490723c */ /* 0x000fe200000018ff */
[----:B----4-:R-:W-:-:S04]  /*6490*/  FFMA.FTZ R0, R130, c[0x0][0x23c], -R2 ;  /* 0x00008f0082007a23 */ /* 0x010fc80000010802 */
[----:B------:R4:W-:Y:S02]  /*64a0*/  MUFU.EX2 R38, R0 ;  /* 0x0000000000267308 */ /* 0x0009e40000000800 */
[----:B------:R-:W-:Y:S01]  /*64b0*/  MOV R37, R149 ;  /* 0x0000009500257202 */ /* 0x000fe20000000f00 */
[C---:B------:R-:W-:Y:S08]  /*64c0*/  HMMA.16816.F32 R164, R4.reuse, R32, RZ ;  /* 0x0000002004a4723c */ /* 0x040ff000000018ff */
[----:B------:R-:W-:Y:S01]  /*64d0*/  HMMA.16816.F32 R172, R4, R34, RZ ;  /* 0x0000002204ac723c */ /* 0x000fe200000018ff */
[----:B------:R-:W-:Y:S01]  /*64e0*/  LDSM.16.MT88.4 R32, [R203+0x18800] ;  /* 0x01880000cb20783b */ /* 0x000fe20000004200 */
[----:B----4-:R-:W-:-:S06]  /*64f0*/  FFMA.FTZ R0, R129, c[0x0][0x23c], -R2 ;  /* 0x00008f0081007a23 */ /* 0x010fcc0000010802 */
[C---:B-1----:R-:W-:Y:S01]  /*6500*/  HMMA.16816.F32 R184, R4.reuse, R16, RZ ;  /* 0x0000001004b8723c */ /* 0x042fe200000018ff */
[----:B------:R-:W1:Y:S07]  /*6510*/  MUFU.EX2 R206, R0 ;  /* 0x0000000000ce7308 */ /* 0x000e6e0000000800 */
[C---:B------:R-:W-:Y:S01]  /*6520*/  HMMA.16816.F32 R188, R4.reuse, R18, RZ ;  /* 0x0000001204bc723c */ /* 0x040fe200000018ff */
[----:B------:R-:W-:Y:S07]  /*6530*/  LDSM.16.MT88.4 R16, [R202+0x1a800] ;  /* 0x01a80000ca10783b */ /* 0x000fee0000004200 */
[C---:B--2---:R-:W-:Y:S08]  /*6540*/  HMMA.16816.F32 R236, R4.reuse, R24, RZ ;  /* 0x0000001804ec723c */ /* 0x044ff000000018ff */
[----:B------:R-:W-:Y:S01]  /*6550*/  HMMA.16816.F32 R244, R4, R26, RZ ;  /* 0x0000001a04f4723c */ /* 0x000fe200000018ff */
[----:B------:R-:W2:Y:S06]  /*6560*/  LDSM.16.MT88.4 R24, [R201+0x1a800] ;  /* 0x01a80000c918783b */ /* 0x000eac0000004200 */
[----:B------:R-:W-:-:S02]  /*6570*/  F2FP.PACK_AB R4, R9, R205 ;  /* 0x000000cd0904723e */ /* 0x000fc400000000ff */
[----:B------:R-:W-:Y:S02]  /*6580*/  F2FP.PACK_AB R5, R216, R200 ;  /* 0x000000c8d805723e */ /* 0x000fe400000000ff */
[----:B------:R-:W-:Y:S02]  /*6590*/  F2FP.PACK_AB R6, R39, R160 ;  /* 0x000000a02706723e */ /* 0x000fe400000000ff */
[----:B-1----:R-:W-:-:S07]  /*65a0*/  F2FP.PACK_AB R7, R206, R38 ;  /* 0x00000026ce07723e */ /* 0x002fce00000000ff */
[C---:B---3--:R-:W-:Y:S07]  /*65b0*/  HMMA.16816.F32 R196, R4.reuse, R12, R80 ;  /* 0x0000000c04c4723c */ /* 0x048fee0000001850 */
[----:B------:R-:W-:Y:S01]  /*65c0*/  IMAD.MOV.U32 R83, RZ, RZ, R160 ;  /* 0x000000ffff537224 */ /* 0x000fe200078e00a0 */
[----:B------:R-:W-:Y:S01]  /*65d0*/  HMMA.16816.F32 R168, R4, R14, R48 ;  /* 0x0000000e04a8723c */ /* 0x000fe20000001830 */
[----:B------:R-:W-:Y:S01]  /*65e0*/  MOV R80, R159 ;  /* 0x0000009f00507202 */ /* 0x000fe20000000f00 */
[----:B------:R-:W-:-:S02]  /*65f0*/  IMAD.MOV.U32 R81, RZ, RZ, R158 ;  /* 0x000000ffff517224 */ /* 0x000fc400078e009e */
[----:B------:R-:W-:-:S04]  /*6600*/  IMAD.MOV.U32 R82, RZ, RZ, R156 ;  /* 0x000000ffff527224 */ /* 0x000fc800078e009c */
[C---:B------:R-:W-:Y:S07]  /*6610*/  HMMA.16816.F32 R12, R4.reuse, R20, R76 ;  /* 0x00000014040c723c */ /* 0x040fee000000184c */
[----:B------:R-:W-:Y:S01]  /*6620*/  IMAD.MOV.U32 R76, RZ, RZ, R82 ;  /* 0x000000ffff4c7224 */ /* 0x000fe200078e0052 */
[----:B------:R-:W-:Y:S01]  /*6630*/  HMMA.16816.F32 R248, R4, R28, R84 ;  /* 0x0000001c04f8723c */ /* 0x000fe20000001854 */
[----:B------:R-:W-:Y:S01]  /*6640*/  MOV R79, R83 ;  /* 0x00000053004f7202 */ /* 0x000fe20000000f00 */
[----:B------:R-:W-:Y:S01]  /*6650*/  IMAD.MOV.U32 R78, RZ, RZ, R38 ;  /* 0x000000ffff4e7224 */ /* 0x000fe200078e0026 */
[----:B------:R-:W-:-:S04]  /*6660*/  MOV R77, R39 ;  /* 0x00000027004d7202 */ /* 0x000fc80000000f00 */
[----:B------:R-:W-:Y:S01]  /*6670*/  MOV R87, R10 ;  /* 0x0000000a00577202 */ /* 0x000fe20000000f00 */
[----:B------:R-:W-:Y:S01]  /*6680*/  HMMA.16816.F32 R240, R4, R30, R108 ;  /* 0x0000001e04f0723c */ /* 0x000fe2000000186c */
[----:B------:R-:W-:Y:S01]  /*6690*/  MOV R51, R170 ;  /* 0x000000aa00337202 */ /* 0x000fe20000000f00 */
[----:B------:R-:W-:Y:S01]  /*66a0*/  IMAD.MOV.U32 R50, RZ, RZ, R171 ;  /* 0x000000ffff327224 */ /* 0x000fe200078e00ab */
[----:B------:R-:W-:Y:S01]  /*66b0*/  MOV R49, R168 ;  /* 0x000000a800317202 */ /* 0x000fe20000000f00 */
[----:B------:R-:W-:-:S04]  /*66c0*/  IMAD.MOV.U32 R48, RZ, RZ, R169 ;  /* 0x000000ffff307224 */ /* 0x000fc800078e00a9 */
[----:B------:R-:W-:Y:S01]  /*66d0*/  MOV R86, R12 ;  /* 0x0000000c00567202 */ /* 0x000fe20000000f00 */
[----:B------:R-:W-:Y:S01]  /*66e0*/  IMAD.MOV.U32 R85, RZ, RZ, R13 ;  /* 0x000000ffff557224 */ /* 0x000fe200078e000d */
[----:B------:R-:W-:Y:S01]  /*66f0*/  MOV R84, R14 ;  /* 0x0000000e00547202 */ /* 0x000fe20000000f00 */
[----:B------:R-:W-:Y:S01]  /*6700*/  IMAD.MOV.U32 R11, RZ, RZ, R15 ;  /* 0x000000ffff0b7224 */ /* 0x000fe200078e000f */
[C---:B--2---:R-:W-:Y:S07]  /*6710*/  HMMA.16816.F32 R192, R4.reuse, R24, R68 ;  /* 0x0000001804c0723c */ /* 0x044fee0000001844 */
[----:B------:R-:W-:Y:S01]  /*6720*/  IMAD.MOV.U32 R71, RZ, RZ, R150 ;  /* 0x000000ffff477224 */ /* 0x000fe200078e0096 */
[C---:B------:R-:W-:Y:S08]  /*6730*/  HMMA.16816.F32 R12, R4.reuse, R22, R44 ;  /* 0x00000016040c723c */ /* 0x040ff0000000182c */
[C---:B------:R-:W-:Y:S08]  /*6740*/  HMMA.16816.F32 R20, R4.reuse, R32, R72 ;  /* 0x000000200414723c */ /* 0x040ff00000001848 */
[C---:B------:R-:W-:Y:S08]  /*6750*/  HMMA.16816.F32 R32, R4.reuse, R34, R104 ;  /* 0x000000220420723c */ /* 0x040ff00000001868 */
[----:B------:R-:W-:Y:S01]  /*6760*/  IMAD.MOV.U32 R36, RZ, RZ, R12 ;  /* 0x000000ffff247224 */ /* 0x000fe200078e000c */
[----:B------:R-:W-:Y:S01]  /*6770*/  MOV R10, R13 ;  /* 0x0000000d000a7202 */ /* 0x000fe20000000f00 */
[----:B------:R-:W-:Y:S01]  /*6780*/  IMAD.MOV.U32 R3, RZ, RZ, R14 ;  /* 0x000000ffff037224 */ /* 0x000fe200078e000e */
[----:B------:R-:W-:Y:S01]  /*6790*/  MOV R0, R15 ;  /* 0x0000000f00007202 */ /* 0x000fe20000000f00 */
[C---:B------:R-:W-:Y:S01]  /*67a0*/  HMMA.16816.F32 R168, R4.reuse, R16, R64 ;  /* 0x0000001004a8723c */ /* 0x040fe20000001840 */
[----:B------:R-:W1:Y:S03]  /*67b0*/  LDSM.16.MT88.4 R12, [R204+0x1a800] ;  /* 0x01a80000cc0c783b */ /* 0x000e660000004200 */
[----:B------:R-:W-:Y:S01]  /*67c0*/  IMAD.MOV.U32 R30, RZ, RZ, R21 ;  /* 0x000000ffff1e7224 */ /* 0x000fe200078e0015 */
[----:B------:R-:W-:Y:S01]  /*67d0*/  MOV R29, R22 ;  /* 0x00000016001d7202 */ /* 0x000fe20000000f00 */
        /* <DEDUP_REMOVED lines=10> */
[----:B------:R-:W-:Y:S01]  /*6880*/  LDSM.16.MT88.4 R28, [R202+0x1c800] ;  /* 0x01c80000ca1c783b */ /* 0x000fe20000004200 */
[C---:B------:R-:W-:Y:S03]  /*6890*/  HMMA.16816.F32 R156, R4.reuse, R18, R96 ;  /* 0x00000012049c723c */ /* 0x040fe60000001860 */
[----:B------:R-:W3:Y:S04]  /*68a0*/  LDSM.16.MT88.4 R32, [R201+0x1c800] ;  /* 0x01c80000c920783b */ /* 0x000ee80000004200 */
[----:B------:R-:W-:Y:S01]  /*68b0*/  LDSM.16.MT88.4 R16, [R203+0x1c800] ;  /* 0x01c80000cb10783b */ /* 0x000fe20000004200 */
[----:B------:R-:W-:Y:S01]  /*68c0*/  HMMA.16816.F32 R180, R4, R26, R100 ;  /* 0x0000001a04b4723c */ /* 0x000fe20000001864 */
[----:B------:R-:W-:Y:S01]  /*68d0*/  IMAD.MOV.U32 R96, RZ, RZ, R47 ;  /* 0x000000ffff607224 */ /* 0x000fe200078e002f */
[----:B------:R-:W-:Y:S01]  /*68e0*/  MOV R97, R46 ;  /* 0x0000002e00617202 */ /* 0x000fe20000000f00 */
[----:B------:R-:W-:Y:S01]  /*68f0*/  LDSM.16.MT88.4 R24, [R202+0x1e800] ;  /* 0x01e80000ca18783b */ /* 0x000fe20000004200 */
[----:B------:R-:W-:Y:S01]  /*6900*/  IMAD.MOV.U32 R98, RZ, RZ, R45 ;  /* 0x000000ffff627224 */ /* 0x000fe200078e002d */
[----:B------:R-:W-:-:S02]  /*6910*/  MOV R99, R72 ;  /* 0x0000004800637202 */ /* 0x000fc40000000f00 */
[----:B------:R-:W-:Y:S01]  /*6920*/  IMAD.MOV.U32 R102, RZ, RZ, R51 ;  /* 0x000000ffff667224 */ /* 0x000fe200078e0033 */
[----:B------:R-:W-:Y:S01]  /*6930*/  MOV R103, R50 ;  /* 0x0000003200677202 */ /* 0x000fe20000000f00 */
[----:B------:R-:W-:Y:S01]  /*6940*/  IMAD.MOV.U32 R100, RZ, RZ, R49 ;  /* 0x000000ffff647224 */ /* 0x000fe200078e0031 */
[----:B------:R-:W-:Y:S01]  /*6950*/  MOV R101, R48 ;  /* 0x0000003000657202 */ /* 0x000fe20000000f00 */
[C---:B-1----:R-:W-:Y:S08]  /*6960*/  HMMA.16816.F32 R160, R4.reuse, R12, R60 ;  /* 0x0000000c04a0723c */ /* 0x042ff0000000183c */
[C---:B------:R-:W-:Y:S01]  /*6970*/  HMMA.16816.F32 R148, R4.reuse, R14, R40 ;  /* 0x0000000e0494723c */ /* 0x040fe20000001828 */
[----:B------:R-:W1:Y:S07]  /*6980*/  LDSM.16.MT88.4 R12, [R204+0x1c800] ;  /* 0x01c80000cc0c783b */ /* 0x000e6e0000004200 */
[C---:B--2---:R-:W-:Y:S08]  /*6990*/  HMMA.16816.F32 R128, R4.reuse, R20, R56 ;  /* 0x000000140480723c */ /* 0x044ff00000001838 */
[C---:B------:R-:W-:Y:S01]  /*69a0*/  HMMA.16816.F32 R108, R4.reuse, R22, R92 ;  /* 0x00000016046c723c */ /* 0x040fe2000000185c */
[----:B------:R-:W2:Y:S06]  /*69b0*/  LDSM.16.MT88.4 R20, [R201+0x1e800] ;  /* 0x01e80000c914783b */ /* 0x000eac0000004200 */
[----:B------:R-:W-:Y:S01]  /*69c0*/  MOV R95, R44 ;  /* 0x0000002c005f7202 */ /* 0x000fe20000000f00 */
[----:B---3--:R-:W-:Y:S01]  /*69d0*/  HMMA.16816.F32 R104, R4, R32, R52 ;  /* 0x000000200468723c */ /* 0x008fe20000001834 */
[----:B------:R-:W-:Y:S01]  /*69e0*/  IMAD.MOV.U32 R94, RZ, RZ, R80 ;  /* 0x000000ffff5e7224 */ /* 0x000fe200078e0050 */
[----:B------:R-:W-:Y:S01]  /*69f0*/  MOV R93, R81 ;  /* 0x00000051005d7202 */ /* 0x000fe20000000f00 */
[----:B------:R-:W-:-:S04]  /*6a00*/  IMAD.MOV.U32 R92, RZ, RZ, R36 ;  /* 0x000000ffff5c7224 */ /* 0x000fc800078e0024 */
[----:B------:R-:W-:Y:S01]  /*6a10*/  IMAD.MOV.U32 R55, RZ, RZ, R0 ;  /* 0x000000ffff377224 */ /* 0x000fe200078e0000 */
[----:B------:R-:W-:Y:S01]  /*6a20*/  MOV R54, R3 ;  /* 0x0000000300367202 */ /* 0x000fe20000000f00 */
[----:B------:R-:W-:Y:S01]  /*6a30*/  FFMA.FTZ R0, R235, c[0x0][0x23c], -R8 ;  /* 0x00008f00eb007a23 */ /* 0x000fe20000010808 */
[C---:B------:R-:W-:Y:S01]  /*6a40*/  HMMA.16816.F32 R60, R4.reuse, R30, R116 ;  /* 0x0000001e043c723c */ /* 0x040fe20000001874 */
[----:B------:R-:W-:Y:S01]  /*6a50*/  IMAD.MOV.U32 R53, RZ, RZ, R10 ;  /* 0x000000ffff357224 */ /* 0x000fe200078e000a */
[----:B------:R-:W-:Y:S01]  /*6a60*/  MOV R52, R37 ;  /* 0x0000002500347202 */ /* 0x000fe20000000f00 */
[----:B------:R3:W-:Y:S04]  /*6a70*/  MUFU.EX2 R3, R0 ;  /* 0x0000000000037308 */ /* 0x0007e80000000800 */
[----:B------:R-:W-:Y:S01]  /*6a80*/  IMAD.MOV.U32 R117, RZ, RZ, R54 ;  /* 0x000000ffff757224 */ /* 0x000fe200078e0036 */
[----:B-1----:R-:W-:Y:S01]  /*6a90*/  HMMA.16816.F32 R44, R4, R12, R120 ;  /* 0x0000000c042c723c */ /* 0x002fe20000001878 */
[----:B------:R-:W-:-:S06]  /*6aa0*/  MOV R118, R55 ;  /* 0x0000003700767202 */ /* 0x000fcc0000000f00 */
[----:B------:R-:W-:Y:S01]  /*6ab0*/  IMAD.MOV.U32 R121, RZ, RZ, R11 ;  /* 0x000000ffff797224 */ /* 0x000fe200078e000b */
[C---:B------:R-:W-:Y:S01]  /*6ac0*/  HMMA.16816.F32 R56, R4.reuse, R14, R124 ;  /* 0x0000000e0438723c */ /* 0x040fe2000000187c */
[----:B------:R-:W1:Y:S01]  /*6ad0*/  LDSM.16.MT88.4 R12, [R203+0x1e800] ;  /* 0x01e80000cb0c783b */ /* 0x000e620000004200 */
[----:B------:R-:W-:Y:S01]  /*6ae0*/  MOV R123, R53 ;  /* 0x00000035007b7202 */ /* 0x000fe20000000f00 */
[----:B---3--:R-:W-:Y:S01]  /*6af0*/  FFMA.FTZ R0, R234, c[0x0][0x23c], -R8 ;  /* 0x00008f00ea007a23 */ /* 0x008fe20000010808 */
[----:B------:R-:W-:Y:S01]  /*6b00*/  MOV R120, R84 ;  /* 0x0000005400787202 */ /* 0x000fe20000000f00 */
[----:B------:R-:W-:Y:S02]  /*6b10*/  IMAD.MOV.U32 R122, RZ, RZ, R92 ;  /* 0x000000ffff7a7224 */ /* 0x000fe400078e005c */
[----:B------:R3:W4:Y:S01]  /*6b20*/  MUFU.EX2 R119, R0 ;  /* 0x0000000000777308 */ /* 0x0007220000000800 */
[----:B------:R-:W-:Y:S01]  /*6b30*/  HMMA.16816.F32 R72, R4, R28, R112 ;  /* 0x0000001c0448723c */ /* 0x000fe20000001870 */
[----:B------:R-:W1:Y:S01]  /*6b40*/  LDSM.16.MT88.4 R28, [R204+0x1e800] ;  /* 0x01e80000cc1c783b */ /* 0x000e620000004200 */
[----:B------:R-:W-:Y:S01]  /*6b50*/  MOV R124, R99 ;  /* 0x00000063007c7202 */ /* 0x000fe20000000f00 */
[----:B------:R-:W-:Y:S01]  /*6b60*/  IMAD.MOV.U32 R125, RZ, RZ, R68 ;  /* 0x000000ffff7d7224 */ /* 0x000fe200078e0044 */
[----:B------:R-:W-:Y:S01]  /*6b70*/  MOV R126, R69 ;  /* 0x00000045007e7202 */ /* 0x000fe20000000f00 */
[----:B------:R-:W-:-:S02]  /*6b80*/  IMAD.MOV.U32 R127, RZ, RZ, R70 ;  /* 0x000000ffff7f7224 */ /* 0x000fc400078e0046 */
[----:B------:R-:W-:Y:S01]  /*6b90*/  MOV R112, R93 ;  /* 0x0000005d00707202 */ /* 0x000fe20000000f00 */
[----:B------:R-:W-:Y:S01]  /*6ba0*/  HMMA.16816.F32 R48, R4, R16, R136 ;  /* 0x000000100430723c */ /* 0x000fe20000001888 */
[----:B------:R-:W-:Y:S01]  /*6bb0*/  IMAD.MOV.U32 R115, RZ, RZ, R94 ;  /* 0x000000ffff737224 */ /* 0x000fe200078e005e */
[----:B------:R-:W-:Y:S01]  /*6bc0*/  MOV R114, R71 ;  /* 0x0000004700727202 */ /* 0x000fe20000000f00 */
[----:B------:R-:W-:Y:S02]  /*6bd0*/  IMAD.MOV.U32 R113, RZ, RZ, R87 ;  /* 0x000000ffff717224 */ /* 0x000fe400078e0057 */
[----:B---3--:R-:W-:-:S03]  /*6be0*/  FFMA.FTZ R0, R178, c[0x0][0x23c], -R8 ;  /* 0x00008f00b2007a23 */ /* 0x008fc60000010808 */
[C---:B------:R-:W-:Y:S01]  /*6bf0*/  HMMA.16816.F32 R40, R4.reuse, R18, R140 ;  /* 0x000000120428723c */ /* 0x040fe2000000188c */
[----:B------:R-:W3:Y:S01]  /*6c00*/  LDSM.16.MT88.4 R16, [R201+0x19000] ;  /* 0x01900000c910783b */ /* 0x000ee20000004200 */
[----:B------:R-:W-:Y:S01]  /*6c10*/  MOV R136, R97 ;  /* 0x0000006100887202 */ /* 0x000fe20000000f00 */
[----:B------:R4:W-:Y:S01]  /*6c20*/  MUFU.EX2 R10, R0 ;  /* 0x00000000000a7308 */ /* 0x0009e20000000800 */
[----:B------:R-:W-:Y:S01]  /*6c30*/  IMAD.MOV.U32 R137, RZ, RZ, R98 ;  /* 0x000000ffff897224 */ /* 0x000fe200078e0062 */
[----:B------:R-:W-:Y:S01]  /*6c40*/  MOV R138, R86 ;  /* 0x00000056008a7202 */ /* 0x000fe20000000f00 */
[----:B------:R-:W-:Y:S01]  /*6c50*/  IMAD.MOV.U32 R139, RZ, RZ, R85 ;  /* 0x000000ffff8b7224 */ /* 0x000fe200078e0055 */
[----:B------:R-:W-:Y:S01]  /*6c60*/  MOV R142, R95 ;  /* 0x0000005f008e7202 */ /* 0x000fe20000000f00 */
[----:B------:R-:W-:Y:S01]  /*6c70*/  HMMA.16816.F32 R80, R4, R24, R164 ;  /* 0x000000180450723c */ /* 0x000fe200000018a4 */
[----:B------:R-:W-:Y:S01]  /*6c80*/  IMAD.MOV.U32 R143, RZ, RZ, R96 ;  /* 0x000000ffff8f7224 */ /* 0x000fe200078e0060 */
[----:B------:R-:W-:-:S06]  /*6c90*/  MOV R141, R79 ;  /* 0x0000004f008d7202 */ /* 0x000fcc0000000f00 */
[----:B--2---:R-:W-:Y:S01]  /*6ca0*/  HMMA.16816.F32 R36, R4, R20, R144 ;  /* 0x000000140424723c */ /* 0x004fe20000001890 */
[----:B------:R-:W-:Y:S02]  /*6cb0*/  IMAD.MOV.U32 R167, RZ, RZ, R76 ;  /* 0x000000ffffa77224 */ /* 0x000fe400078e004c */
[----:B----4-:R-:W-:-:S05]  /*6cc0*/  FFMA.FTZ R0, R176, c[0x0][0x23c], -R8 ;  /* 0x00008f00b0007a23 */ /* 0x010fca0000010808 */
[C---:B------:R-:W-:Y:S01]  /*6cd0*/  HMMA.16816.F32 R88, R4.reuse, R34, R88 ;  /* 0x000000220458723c */ /* 0x040fe20000001858 */
[----:B------:R2:W-:Y:S01]  /*6ce0*/  MUFU.EX2 R235, R0 ;  /* 0x0000000000eb7308 */ /* 0x0005e20000000800 */
[----:B------:R-:W-:Y:S06]  /*6cf0*/  LDSM.16.MT88.4 R32, [R204+0x19000] ;  /* 0x01900000cc20783b */ /* 0x000fec0000004200 */
[C---:B------:R-:W-:Y:S08]  /*6d00*/  HMMA.16816.F32 R64, R4.reuse, R22, R152 ;  /* 0x000000160440723c */ /* 0x040ff00000001898 */
[----:B-1----:R-:W-:Y:S01]  /*6d10*/  HMMA.16816.F32 R68, R4, R12, R236 ;  /* 0x0000000c0444723c */ /* 0x002fe200000018ec */
[----:B--2---:R-:W-:Y:S01]  /*6d20*/  FFMA.FTZ R0, R52, c[0x0][0x23c], -R2 ;  /* 0x00008f0034007a23 */ /* 0x004fe20000010802 */
[----:B------:R-:W-:Y:S01]  /*6d30*/  MOV R153, R139 ;  /* 0x0000008b00997202 */ /* 0x000fe20000000f00 */
[----:B------:R-:W-:Y:S01]  /*6d40*/  IMAD.MOV.U32 R152, RZ, RZ, R138 ;  /* 0x000000ffff987224 */ /* 0x000fe200078e008a */
[----:B------:R-:W-:Y:S01]  /*6d50*/  MOV R155, R121 ;  /* 0x00000079009b7202 */ /* 0x000fe20000000f00 */
[----:B------:R1:W-:Y:S01]  /*6d60*/  MUFU.EX2 R116, R0 ;  /* 0x0000000000747308 */ /* 0x0003e20000000800 */
[----:B------:R-:W-:-:S02]  /*6d70*/  IMAD.MOV.U32 R154, RZ, RZ, R120 ;  /* 0x000000ffff9a7224 */ /* 0x000fc400078e0078 */
[----:B------:R-:W-:Y:S01]  /*6d80*/  HMMA.16816.F32 R52, R4, R14, R244 ;  /* 0x0000000e0434723c */ /* 0x000fe200000018f4 */
[----:B------:R-:W-:Y:S01]  /*6d90*/  LDSM.16.MT88.4 R12, [R202+0x1b000] ;  /* 0x01b00000ca0c783b */ /* 0x000fe20000004200 */
[----:B------:R-:W-:Y:S01]  /*6da0*/  IMAD.MOV.U32 R178, RZ, RZ, R214 ;  /* 0x000000ffffb27224 */ /* 0x000fe200078e00d6 */
[----:B------:R-:W-:Y:S01]  /*6db0*/  MOV R234, R213 ;  /* 0x000000d500ea7202 */ /* 0x000fe20000000f00 */
[----:B------:R-:W-:-:S04]  /*6dc0*/  IMAD.MOV.U32 R140, RZ, RZ, R216 ;  /* 0x000000ffff8c7224 */ /* 0x000fc800078e00d8 */
[----:B------:R-:W-:Y:S01]  /*6dd0*/  HMMA.16816.F32 R92, R4, R26, R172 ;  /* 0x0000001a045c723c */ /* 0x000fe200000018ac */
[----:B------:R-:W-:Y:S01]  /*6de0*/  LDSM.16.MT88.4 R24, [R202+0x19000] ;  /* 0x01900000ca18783b */ /* 0x000fe20000004200 */
[----:B-1----:R-:W-:-:S06]  /*6df0*/  FFMA.FTZ R0, R252, c[0x0][0x23c], -R2 ;  /* 0x00008f00fc007a23 */ /* 0x002fcc0000010802 */
[----:B------:R-:W-:Y:S01]  /*6e00*/  HMMA.16816.F32 R96, R4, R28, R184 ;  /* 0x0000001c0460723c */ /* 0x000fe200000018b8 */
[----:B------:R1:W2:Y:S01]  /*6e10*/  MUFU.EX2 R166, R0 ;  /* 0x0000000000a67308 */ /* 0x0002a20000000800 */
[----:B------:R-:W-:Y:S01]  /*6e20*/  IMAD.MOV.U32 R172, RZ, RZ, R122 ;  /* 0x000000ffffac7224 */ /* 0x000fe200078e007a */
[----:B------:R-:W-:Y:S01]  /*6e30*/  MOV R173, R123 ;  /* 0x0000007b00ad7202 */ /* 0x000fe20000000f00 */
[----:B------:R-:W-:Y:S01]  /*6e40*/  IMAD.MOV.U32 R174, RZ, RZ, R117 ;  /* 0x000000ffffae7224 */ /* 0x000fe200078e0075 */
[----:B------:R-:W-:-:S03]  /*6e50*/  MOV R175, R118 ;  /* 0x0000007600af7202 */ /* 0x000fc60000000f00 */
[----:B------:R-:W-:Y:S01]  /*6e60*/  HMMA.16816.F32 R84, R4, R30, R188 ;  /* 0x0000001e0454723c */ /* 0x000fe200000018bc */
[----:B------:R-:W-:Y:S01]  /*6e70*/  IMAD.MOV.U32 R184, RZ, RZ, R142 ;  /* 0x000000ffffb87224 */ /* 0x000fe200078e008e */
[----:B------:R-:W-:Y:S01]  /*6e80*/  MOV R185, R143 ;  /* 0x0000008f00b97202 */ /* 0x000fe20000000f00 */
[----:B------:R-:W-:Y:S01]  /*6e90*/  IMAD.MOV.U32 R186, RZ, RZ, R136 ;  /* 0x000000ffffba7224 */ /* 0x000fe200078e0088 */
[----:B------:R-:W-:Y:S01]  /*6ea0*/  MOV R187, R137 ;  /* 0x0000008900bb7202 */ /* 0x000fe20000000f00 */
[----:B------:R-:W-:Y:S01]  /*6eb0*/  IMAD.MOV.U32 R142, RZ, RZ, R78 ;  /* 0x000000ffff8e7224 */ /* 0x000fe200078e004e */
[----:B------:R-:W-:Y:S02]  /*6ec0*/  MOV R143, R77 ;  /* 0x0000004d008f7202 */ /* 0x000fe40000000f00 */
[----:B------:R-:W-:Y:S01]  /*6ed0*/  MOV R176, R215 ;  /* 0x000000d700b07202 */ /* 0x000fe20000000f00 */
[----:B-1----:R-:W-:Y:S01]  /*6ee0*/  FFMA.FTZ R0, R179, c[0x0][0x23c], -R2 ;  /* 0x00008f00b3007a23 */ /* 0x002fe20000010802 */
[----:B------:R-:W-:Y:S01]  /*6ef0*/  F2FP.PACK_AB R4, R119, R3 ;  /* 0x000000037704723e */ /* 0x000fe200000000ff */
[----:B------:R-:W-:Y:S01]  /*6f00*/  IMAD.MOV.U32 R120, RZ, RZ, R212 ;  /* 0x000000ffff787224 */ /* 0x000fe200078e00d4 */
[----:B--2---:R-:W-:Y:S01]  /*6f10*/  F2FP.PACK_AB R5, R166, R116 ;  /* 0x00000074a605723e */ /* 0x004fe200000000ff */
[----:B------:R1:W2:Y:S01]  /*6f20*/  MUFU.EX2 R20, R0 ;  /* 0x0000000000147308 */ /* 0x0002a20000000800 */
[----:B------:R-:W-:Y:S01]  /*6f30*/  F2FP.PACK_AB R6, R235, R10 ;  /* 0x0000000aeb06723e */ /* 0x000fe200000000ff */
[----:B------:R-:W-:Y:S01]  /*6f40*/  IMAD.MOV.U32 R122, RZ, RZ, R210 ;  /* 0x000000ffff7a7224 */ /* 0x000fe200078e00d2 */
[----:B------:R-:W-:Y:S01]  /*6f50*/  MOV R121, R211 ;  /* 0x000000d300797202 */ /* 0x000fe20000000f00 */
[----:B------:R-:W-:Y:S01]  /*6f60*/  IMAD.MOV.U32 R117, RZ, RZ, R208 ;  /* 0x000000ffff757224 */ /* 0x000fe200078e00d0 */
[----:B------:R-:W-:Y:S01]  /*6f70*/  MOV R123, R209 ;  /* 0x000000d1007b7202 */ /* 0x000fe20000000f00 */
[----:B------:R-:W-:Y:S04]  /*6f80*/  LDSM.16.MT88.4 R28, [R203+0x1b000] ;  /* 0x01b00000cb1c783b */ /* 0x000fe80000004200 */
[----:B------:R4:W5:Y:S01]  /*6f90*/  LDL.LU R216, [R1+0xb0] ;  /* 0x0000b00001d87983 */ /* 0x0009620000300800 */
[----:B------:R-:W-:-:S03]  /*6fa0*/  MOV R118, R207 ;  /* 0x000000cf00767202 */ /* 0x000fc60000000f00 */
[----:B------:R4:W5:Y:S01]  /*6fb0*/  LDL.LU R215, [R1+0xac] ;  /* 0x0000ac0001d77983 */ /* 0x0009620000300800 */
[----:B-1----:R-:W-:Y:S01]  /*6fc0*/  FFMA.FTZ R0, R177, c[0x0][0x23c], -R2 ;  /* 0x00008f00b1007a23 */ /* 0x002fe20000010802 */
[----:B--2---:R-:W-:Y:S02]  /*6fd0*/  MOV R247, R20 ;  /* 0x0000001400f77202 */ /* 0x004fe40000000f00 */
[----:B------:R4:W5:Y:S01]  /*6fe0*/  LDL.LU R214, [R1+0xa8] ;  /* 0x0000a80001d67983 */ /* 0x0009620000300800 */
[----:B------:R-:W1:Y:S03]  /*6ff0*/  MUFU.EX2 R11, R0 ;  /* 0x00000000000b7308 */ /* 0x000e660000000800 */
[----:B------:R-:W2:Y:S04]  /*7000*/  LDSM.16.MT88.4 R20, [R203+0x19000] ;  /* 0x01900000cb14783b */ /* 0x000ea80000004200 */
[----:B------:R4:W5:Y:S04]  /*7010*/  LDL.LU R213, [R1+0xa4] ;  /* 0x0000a40001d57983 */ /* 0x0009680000300800 */
[----:B------:R4:W5:Y:S04]  /*7020*/  LDL.LU R212, [R1+0xa0] ;  /* 0x0000a00001d47983 */ /* 0x0009680000300800 */
[----:B------:R4:W5:Y:S01]  /*7030*/  LDL.LU R211, [R1+0x9c] ;  /* 0x00009c0001d37983 */ /* 0x0009620000300800 */
[----:B-1----:R-:W-:-:S02]  /*7040*/  F2FP.PACK_AB R7, R11, R247 ;  /* 0x000000f70b07723e */ /* 0x002fc400000000ff */
[----:B------:R-:W-:Y:S01]  /*7050*/  MOV R0, R114 ;  /* 0x0000007200007202 */ /* 0x000fe20000000f00 */
[----:B------:R4:W5:Y:S04]  /*7060*/  LDL.LU R210, [R1+0x98] ;  /* 0x0000980001d27983 */ /* 0x0009680000300800 */
[C---:B---3--:R-:W-:Y:S08]  /*7070*/  HMMA.16816.F32 R136, R4.reuse, R16, R248 ;  /* 0x000000100488723c */ /* 0x048ff000000018f8 */
[C---:B------:R-:W-:Y:S01]  /*7080*/  HMMA.16816.F32 R76, R4.reuse, R18, R240 ;  /* 0x00000012044c723c */ /* 0x040fe200000018f0 */
[----:B------:R-:W1:Y:S07]  /*7090*/  LDSM.16.MT88.4 R16, [R201+0x1b000] ;  /* 0x01b00000c910783b */ /* 0x000e6e0000004200 */
[C---:B--2---:R-:W-:Y:S08]  /*70a0*/  HMMA.16816.F32 R188, R4.reuse, R20, R124 ;  /* 0x0000001404bc723c */ /* 0x044ff0000000187c */
[C---:B------:R-:W-:Y:S08]  /*70b0*/  HMMA.16816.F32 R236, R4.reuse, R22, R184 ;  /* 0x0000001604ec723c */ /* 0x040ff000000018b8 */
[C---:B------:R-:W-:Y:S08]  /*70c0*/  HMMA.16816.F32 R144, R4.reuse, R24, R196 ;  /* 0x000000180490723c */ /* 0x040ff000000018c4 */
[C---:B------:R-:W-:Y:S01]  /*70d0*/  HMMA.16816.F32 R100, R4.reuse, R26, R100 ;  /* 0x0000001a0464723c */ /* 0x040fe20000001864 */
[----:B------:R-:W2:Y:S07]  /*70e0*/  LDSM.16.MT88.4 R24, [R204+0x1b000] ;  /* 0x01b00000cc18783b */ /* 0x000eae0000004200 */
[C---:B------:R-:W-:Y:S01]  /*70f0*/  HMMA.16816.F32 R152, R4.reuse, R32, R152 ;  /* 0x000000200498723c */ /* 0x040fe20000001898 */
[----:B------:R-:W-:Y:S01]  /*7100*/  FFMA.FTZ R0, R0, c[0x0][0x23c], -R8 ;  /* 0x00008f0000007a23 */ /* 0x000fe20000010808 */
[----:B------:R4:W5:Y:S06]  /*7110*/  LDL.LU R209, [R1+0x94] ;  /* 0x0000940001d17983 */ /* 0x00096c0000300800 */
[C---:B-1----:R-:W-:Y:S01]  /*7120*/  HMMA.16816.F32 R20, R4.reuse, R16, R192 ;  /* 0x000000100414723c */ /* 0x042fe200000018c0 */
[----:B------:R-:W-:Y:S01]  /*7130*/  MOV R186, R112 ;  /* 0x0000007000ba7202 */ /* 0x000fe20000000f00 */
[----:B------:R-:W-:Y:S01]  /*7140*/  IMAD.MOV.U32 R187, RZ, RZ, R113 ;  /* 0x000000ffffbb7224 */ /* 0x000fe200078e0071 */
[----:B------:R-:W-:Y:S01]  /*7150*/  MOV R164, R189 ;  /* 0x000000bd00a47202 */ /* 0x000fe20000000f00 */
[----:B------:R-:W-:Y:S01]  /*7160*/  IMAD.MOV.U32 R165, RZ, RZ, R188 ;  /* 0x000000ffffa57224 */ /* 0x000fe200078e00bc */
[----:B------:R-:W-:Y:S01]  /*7170*/  MOV R126, R191 ;  /* 0x000000bf007e7202 */ /* 0x000fe20000000f00 */
[----:B------:R-:W-:Y:S01]  /*7180*/  IMAD.MOV.U32 R127, RZ, RZ, R190 ;  /* 0x000000ffff7f7224 */ /* 0x000fe200078e00be */
[----:B------:R4:W5:Y:S01]  /*7190*/  LDL.LU R208, [R1+0x90] ;  /* 0x0000900001d07983 */ /* 0x0009620000300800 */
[C---:B------:R-:W-:Y:S03]  /*71a0*/  HMMA.16816.F32 R196, R4.reuse, R18, R180 ;  /* 0x0000001204c4723c */ /* 0x040fe600000018b4 */
[----:B------:R-:W1:Y:S04]  /*71b0*/  LDSM.16.MT88.4 R16, [R202+0x1d000] ;  /* 0x01d00000ca10783b */ /* 0x000e680000004200 */
[----:B------:R4:W5:Y:S01]  /*71c0*/  LDL.LU R207, [R1+0x8c] ;  /* 0x00008c0001cf7983 */ /* 0x0009620000300800 */
[----:B------:R-:W-:Y:S07]  /*71d0*/  HMMA.16816.F32 R32, R4, R34, R172 ;  /* 0x000000220420723c */ /* 0x000fee00000018ac */
        /* <DEDUP_REMOVED lines=13> */
[----:B------:R-:W-:-:S02]  /*72b0*/  MOV R117, R23 ;  /* 0x0000001700757202 */ /* 0x000fc40000000f00 */
[----:B------:R-:W3:Y:S01]  /*72c0*/  LDSM.16.MT88.4 R20, [R201+0x1d000] ;  /* 0x01d00000c914783b */ /* 0x000ee20000004200 */
[----:B------:R-:W-:Y:S01]  /*72d0*/  IMAD.MOV.U32 R243, RZ, RZ, R176 ;  /* 0x000000fffff37224 */ /* 0x000fe200078e00b0 */
[----:B------:R-:W-:Y:S01]  /*72e0*/  MOV R244, R178 ;  /* 0x000000b200f47202 */ /* 0x000fe20000000f00 */
[C---:B------:R-:W-:Y:S08]  /*72f0*/  HMMA.16816.F32 R192, R4.reuse, R14, R156 ;  /* 0x0000000e04c0723c */ /* 0x040ff0000000189c */
        /* <DEDUP_REMOVED lines=9> */
[----:B--2---:R-:W-:Y:S01]  /*7390*/  HMMA.16816.F32 R172, R4, R24, R160 ;  /* 0x0000001804ac723c */ /* 0x004fe200000018a0 */
[----:B------:R-:W-:Y:S01]  /*73a0*/  IMAD.MOV.U32 R156, RZ, RZ, R185 ;  /* 0x000000ffff9c7224 */ /* 0x000fe200078e00b9 */
[----:B------:R-:W-:Y:S01]  /*73b0*/  MOV R157, R186 ;  /* 0x000000ba009d7202 */ /* 0x000fe20000000f00 */
[----:B------:R-:W-:-:S04]  /*73c0*/  IMAD.MOV.U32 R158, RZ, RZ, R187 ;  /* 0x000000ffff9e7224 */ /* 0x000fc800078e00bb */
[----:B------:R-:W-:Y:S01]  /*73d0*/  IMAD.MOV.U32 R160, RZ, RZ, R245 ;  /* 0x000000ffffa07224 */ /* 0x000fe200078e00f5 */
[C---:B------:R-:W-:Y:S01]  /*73e0*/  HMMA.16816.F32 R120, R4.reuse, R26, R148 ;  /* 0x0000001a0478723c */ /* 0x040fe20000001894 */
[----:B------:R-:W-:Y:S01]  /*73f0*/  MOV R161, R246 ;  /* 0x000000f600a17202 */ /* 0x000fe20000000f00 */
[----:B------:R-:W-:Y:S01]  /*7400*/  IMAD.MOV.U32 R162, RZ, RZ, R247 ;  /* 0x000000ffffa27224 */ /* 0x000fe200078e00f7 */
[----:B------:R-:W-:Y:S01]  /*7410*/  MOV R163, R184 ;  /* 0x000000b800a37202 */ /* 0x000fe20000000f00 */
[----:B------:R-:W-:Y:S03]  /*7420*/  LDSM.16.MT88.4 R24, [R203+0x1d000] ;  /* 0x01d00000cb18783b */ /* 0x000fe60000004200 */
[----:B------:R-:W-:Y:S01]  /*7430*/  MOV R151, R244 ;  /* 0x000000f400977202 */ /* 0x000fe20000000f00 */
[C---:B-1----:R-:W-:Y:S08]  /*7440*/  HMMA.16816.F32 R184, R4.reuse, R18, R60 ;  /* 0x0000001204b8723c */ /* 0x042ff0000000183c */
[----:B------:R-:W-:Y:S01]  /*7450*/  HMMA.16816.F32 R244, R4, R16, R72 ;  /* 0x0000001004f4723c */ /* 0x000fe20000001848 */
[----:B------:R-:W1:Y:S01]  /*7460*/  LDSM.16.MT88.4 R16, [R202+0x1f000] ;  /* 0x01f00000ca10783b */ /* 0x000e620000004200 */
[----:B------:R-:W-:-:S06]  /*7470*/  IMAD.MOV.U32 R149, RZ, RZ, R115 ;  /* 0x000000ffff957224 */ /* 0x000fcc00078e0073 */
[----:B---3--:R-:W-:Y:S01]  /*7480*/  HMMA.16816.F32 R88, R4, R22, R88 ;  /* 0x000000160458723c */ /* 0x008fe20000001858 */
[----:B------:R-:W-:Y:S01]  /*7490*/  MOV R159, R242 ;  /* 0x000000f2009f7202 */ /* 0x000fe20000000f00 */
[----:B------:R-:W-:-:S06]  /*74a0*/  IMAD.MOV.U32 R150, RZ, RZ, R243 ;  /* 0x000000ffff967224 */ /* 0x000fcc00078e00f3 */
[C---:B------:R-:W-:Y:S01]  /*74b0*/  HMMA.16816.F32 R240, R4.reuse, R12, R44 ;  /* 0x0000000c04f0723c */ /* 0x040fe2000000182c */
[----:B------:R2:W-:Y:S07]  /*74c0*/  MUFU.EX2 R44, R0 ;  /* 0x00000000002c7308 */ /* 0x0005ee0000000800 */
[----:B------:R-:W-:Y:S01]  /*74d0*/  HMMA.16816.F32 R112, R4, R28, R128 ;  /* 0x0000001c0470723c */ /* 0x000fe20000001880 */
[----:B--2---:R-:W-:-:S07]  /*74e0*/  FFMA.FTZ R0, R149, c[0x0][0x23c], -R8 ;  /* 0x00008f0095007a23 */ /* 0x004fce0000010808 */
[C---:B------:R-:W-:Y:S01]  /*74f0*/  HMMA.16816.F32 R188, R4.reuse, R30, R108 ;  /* 0x0000001e04bc723c */ /* 0x040fe2000000186c */
[----:B------:R-:W2:Y:S01]  /*7500*/  LDSM.16.MT88.4 R28, [R201+0x1f000] ;  /* 0x01f00000c91c783b */ /* 0x000ea20000004200 */
[----:B------:R3:W1:Y:S06]  /*7510*/  MUFU.EX2 R45, R0 ;  /* 0x00000000002d7308 */ /* 0x00066c0000000800 */
[----:B------:R-:W-:Y:S01]  /*7520*/  HMMA.16816.F32 R180, R4, R14, R56 ;  /* 0x0000000e04b4723c */ /* 0x000fe20000001838 */
[----:B------:R-:W1:Y:S01]  /*7530*/  LDSM.16.MT88.4 R12, [R204+0x1f000] ;  /* 0x01f00000cc0c783b */ /* 0x000e620000004200 */
[----:B------:R-:W-:Y:S01]  /*7540*/  MOV R75, R151 ;  /* 0x00000097004b7202 */ /* 0x000fe20000000f00 */
[----:B------:R-:W-:-:S02]  /*7550*/  IMAD.MOV.U32 R130, RZ, RZ, R90 ;  /* 0x000000ffff827224 */ /* 0x000fc400078e005a */
[----:B---3--:R-:W-:-:S03]  /*7560*/  FFMA.FTZ R0, R252, c[0x0][0x23c], -R8 ;  /* 0x00008f00fc007a23 */ /* 0x008fc60000010808 */
[----:B------:R-:W-:Y:S01]  /*7570*/  HMMA.16816.F32 R248, R4, R20, R104 ;  /* 0x0000001404f8723c */ /* 0x000fe20000001868 */
[----:B------:R-:W-:Y:S01]  /*7580*/  MOV R131, R89 ;  /* 0x0000005900837202 */ /* 0x000fe20000000f00 */
[----:B------:R-:W-:Y:S01]  /*7590*/  IMAD.MOV.U32 R128, RZ, RZ, R88 ;  /* 0x000000ffff807224 */ /* 0x000fe200078e0058 */
[----:B------:R3:W-:Y:S01]  /*75a0*/  MUFU.EX2 R252, R0 ;  /* 0x0000000000fc7308 */ /* 0x0007e20000000800 */
[----:B------:R-:W-:Y:S01]  /*75b0*/  MOV R129, R91 ;  /* 0x0000005b00817202 */ /* 0x000fe20000000f00 */
[----:B------:R-:W-:Y:S02]  /*75c0*/  LDSM.16.MT88.4 R56, [R204+0x1b800] ;  /* 0x01b80000cc38783b */ /* 0x000fe40000004200 */
[----:B------:R-:W-:Y:S01]  /*75d0*/  IMAD.MOV.U32 R105, RZ, RZ, R160 ;  /* 0x000000ffff697224 */ /* 0x000fe200078e00a0 */
[----:B------:R-:W-:Y:S01]  /*75e0*/  MOV R104, R161 ;  /* 0x000000a100687202 */ /* 0x000fe20000000f00 */
[----:B------:R-:W-:Y:S01]  /*75f0*/  IMAD.MOV.U32 R160, RZ, RZ, R167 ;  /* 0x000000ffffa07224 */ /* 0x000fe200078e00a7 */
[----:B------:R-:W-:Y:S01]  /*7600*/  MOV R161, R235 ;  /* 0x000000eb00a17202 */ /* 0x000fe20000000f00 */
[----:B------:R-:W-:Y:S01]  /*7610*/  IMAD.MOV.U32 R167, RZ, RZ, R143 ;  /* 0x000000ffffa77224 */ /* 0x000fe200078e008f */
[----:B------:R-:W-:Y:S01]  /*7620*/  MOV R90, R163 ;  /* 0x000000a3005a7202 */ /* 0x000fe20000000f00 */
[----:B------:R-:W-:-:S02]  /*7630*/  IMAD.MOV.U32 R91, RZ, RZ, R162 ;  /* 0x000000ffff5b7224 */ /* 0x000fc400078e00a2 */
[----:B---3--:R-:W-:Y:S02]  /*7640*/  FFMA.FTZ R0, R150, c[0x0][0x23c], -R8 ;  /* 0x00008f0096007a23 */ /* 0x008fe40000010808 */
[----:B------:R-:W3:Y:S01]  /*7650*/  LDSM.16.MT88.4 R148, [R202+0x19800] ;  /* 0x01980000ca94783b */ /* 0x000ee20000004200 */
[----:B------:R-:W-:Y:S01]  /*7660*/  IMAD.MOV.U32 R89, RZ, RZ, R156 ;  /* 0x000000ffff597224 */ /* 0x000fe200078e009c */
[----:B------:R2:W-:Y:S01]  /*7670*/  MUFU.EX2 R235, R0 ;  /* 0x0000000000eb7308 */ /* 0x0005e20000000800 */
[----:B------:R-:W-:Y:S01]  /*7680*/  IMAD.MOV.U32 R162, RZ, RZ, R11 ;  /* 0x000000ffffa27224 */ /* 0x000fe200078e000b */
[----:B------:R-:W-:Y:S01]  /*7690*/  MOV R163, R10 ;  /* 0x0000000a00a37202 */ /* 0x000fe20000000f00 */
[----:B------:R-:W-:Y:S01]  /*76a0*/  IMAD.MOV.U32 R156, RZ, RZ, R9 ;  /* 0x000000ffff9c7224 */ /* 0x000fe200078e0009 */
[----:B------:R-:W-:Y:S01]  /*76b0*/  MOV R88, R157 ;  /* 0x0000009d00587202 */ /* 0x000fe20000000f00 */
[----:B------:R-:W-:Y:S01]  /*76c0*/  IMAD.MOV.U32 R106, RZ, RZ, R158 ;  /* 0x000000ffff6a7224 */ /* 0x000fe200078e009e */
[----:B------:R-:W-:Y:S01]  /*76d0*/  MOV R107, R159 ;  /* 0x0000009f006b7202 */ /* 0x000fe20000000f00 */
[----:B------:R-:W3:Y:S01]  /*76e0*/  LDSM.16.MT88.4 R8, [R203+0x1f000] ;  /* 0x01f00000cb08783b */ /* 0x000ee20000004200 */
[----:B-1----:R-:W-:Y:S01]  /*76f0*/  HMMA.16816.F32 R108, R4, R16, R80 ;  /* 0x00000010046c723c */ /* 0x002fe20000001850 */
[----:B------:R-:W-:Y:S01]  /*7700*/  IMAD.MOV.U32 R73, RZ, RZ, R160 ;  /* 0x000000ffff497224 */ /* 0x000fe200078e00a0 */
[----:B------:R-:W-:Y:S01]  /*7710*/  MOV R72, R161 ;  /* 0x000000a100487202 */ /* 0x000fe20000000f00 */
[----:B------:R-:W-:Y:S01]  /*7720*/  IMAD.MOV.U32 R158, RZ, RZ, R141 ;  /* 0x000000ffff9e7224 */ /* 0x000fe200078e008d */
[----:B------:R-:W-:Y:S01]  /*7730*/  MOV R157, R140 ;  /* 0x0000008c009d7202 */ /* 0x000fe20000000f00 */
[----:B------:R-:W-:-:S02]  /*7740*/  IMAD.MOV.U32 R160, RZ, RZ, R165 ;  /* 0x000000ffffa07224 */ /* 0x000fc400078e00a5 */
[----:B--2---:R-:W-:Y:S01]  /*7750*/  FFMA.FTZ R0, R234, c[0x0][0x23c], -R2 ;  /* 0x00008f00ea007a23 */ /* 0x004fe20000010802 */
[----:B------:R-:W-:Y:S01]  /*7760*/  MOV R159, R142 ;  /* 0x0000008e009f7202 */ /* 0x000fe20000000f00 */
[----:B------:R-:W-:Y:S01]  /*7770*/  IMAD.MOV.U32 R81, RZ, RZ, R166 ;  /* 0x000000ffff517224 */ /* 0x000fe200078e00a6 */
[----:B------:R-:W-:Y:S01]  /*7780*/  MOV R80, R167 ;  /* 0x000000a700507202 */ /* 0x000fe20000000f00 */
[----:B------:R1:W-:Y:S01]  /*7790*/  MUFU.EX2 R234, R0 ;  /* 0x0000000000ea7308 */ /* 0x0003e20000000800 */
[----:B------:R-:W-:Y:S01]  /*77a0*/  MOV R161, R164 ;  /* 0x000000a400a17202 */ /* 0x000fe20000000f00 */
[----:B------:R-:W-:Y:S01]  /*77b0*/  LDSM.16.MT88.4 R140, [R201+0x19800] ;  /* 0x01980000c98c783b */ /* 0x000fe20000004200 */
[----:B------:R-:W-:-:S03]  /*77c0*/  MOV R83, R45 ;  /* 0x0000002d00537202 */ /* 0x000fc60000000f00 */
[----:B------:R-:W2:Y:S01]  /*77d0*/  LDSM.16.MT88.4 R164, [R203+0x19800] ;  /* 0x01980000cba4783b */ /* 0x000ea20000004200 */
[----:B------:R-:W-:Y:S01]  /*77e0*/  MOV R74, R107 ;  /* 0x0000006b004a7202 */ /* 0x000fe20000000f00 */
[----:B------:R-:W-:Y:S01]  /*77f0*/  IMAD.MOV.U32 R107, RZ, RZ, R156 ;  /* 0x000000ffff6b7224 */ /* 0x000fe200078e009c */
[----:B------:R-:W-:Y:S01]  /*7800*/  MOV R46, R157 ;  /* 0x0000009d002e7202 */ /* 0x000fe20000000f00 */
[----:B------:R-:W-:Y:S01]  /*7810*/  IMAD.MOV.U32 R45, RZ, RZ, R158 ;  /* 0x000000ffff2d7224 */ /* 0x000fe200078e009e */
[----:B------:R-:W-:Y:S02]  /*7820*/  MOV R82, R159 ;  /* 0x0000009f00527202 */ /* 0x000fe40000000f00 */
[----:B------:R-:W2:Y:S01]  /*7830*/  LDSM.16.MT88.4 R156, [R204+0x19800] ;  /* 0x01980000cc9c783b */ /* 0x000ea20000004200 */
[--C-:B-1----:R-:W-:Y:S01]  /*7840*/  FFMA.FTZ R0, R135, c[0x0][0x23c], -R2.reuse ;  /* 0x00008f0087007a23 */ /* 0x102fe20000010802 */
[C---:B------:R-:W-:Y:S02]  /*7850*/  HMMA.16816.F32 R168, R4.reuse, R24, R48 ;  /* 0x0000001804a8723c */ /* 0x040fe40000001830 */
[----:B------:R-:W1:Y:S01]  /*7860*/  LDSM.16.MT88.4 R48, [R202+0x1b800] ;  /* 0x01b80000ca30783b */ /* 0x000e620000004200 */
[----:B------:R3:W1:Y:S05]  /*7870*/  MUFU.EX2 R135, R0 ;  /* 0x0000000000877308 */ /* 0x00066a0000000800 */
[----:B------:R-:W-:Y:S07]  /*7880*/  HMMA.16816.F32 R16, R4, R18, R92 ;  /* 0x000000120410723c */ /* 0x000fee000000185c */
[----:B------:R-:W-:Y:S01]  /*7890*/  MOV R93, R3 ;  /* 0x00000003005d7202 */ /* 0x000fe20000000f00 */
[----:B---3--:R-:W-:-:S02]  /*78a0*/  FFMA.FTZ R0, R134, c[0x0][0x23c], -R2 ;  /* 0x00008f0086007a23 */ /* 0x008fc40000010802 */
[----:B------:R-:W-:Y:S02]  /*78b0*/  FFMA.FTZ R2, R75, c[0x0][0x23c], -R2 ;  /* 0x00008f004b027a23 */ /* 0x000fe40000010802 */
[----:B------:R3:W-:Y:S08]  /*78c0*/  MUFU.EX2 R134, R0 ;  /* 0x0000000000867308 */ /* 0x0007f00000000800 */
[----:B------:R-:W2:Y:S01]  /*78d0*/  MUFU.EX2 R3, R2 ;  /* 0x0000000200037308 */ /* 0x000ea20000000800 */
[----:B------:R-:W-:Y:S01]  /*78e0*/  HMMA.16816.F32 R24, R4, R26, R40 ;  /* 0x0000001a0418723c */ /* 0x000fe20000001828 */
[----:B------:R-:W4:Y:S01]  /*78f0*/  LDSM.16.MT88.4 R40, [R201+0x1b800] ;  /* 0x01b80000c928783b */ /* 0x000f220000004200 */
[----:B------:R-:W-:Y:S01]  /*7900*/  IMAD.MOV.U32 R75, RZ, RZ, R106 ;  /* 0x000000ffff4b7224 */ /* 0x000fe200078e006a */
[----:B------:R-:W-:Y:S01]  /*7910*/  MOV R60, R131 ;  /* 0x00000083003c7202 */ /* 0x000fe20000000f00 */
[----:B------:R-:W-:Y:S01]  /*7920*/  IMAD.MOV.U32 R61, RZ, RZ, R130 ;  /* 0x000000ffff3d7224 */ /* 0x000fe200078e0082 */
[----:B------:R-:W-:Y:S01]  /*7930*/  MOV R62, R129 ;  /* 0x00000081003e7202 */ /* 0x000fe20000000f00 */
[----:B------:R-:W-:-:S02]  /*7940*/  IMAD.MOV.U32 R47, RZ, RZ, R128 ;  /* 0x000000ffff2f7224 */ /* 0x000fc400078e0080 */
[----:B---3--:R-:W-:Y:S01]  /*7950*/  IMAD.MOV.U32 R0, RZ, RZ, R206 ;  /* 0x000000ffff007224 */ /* 0x008fe200078e00ce */
[C---:B------:R-:W-:Y:S01]  /*7960*/  HMMA.16816.F32 R20, R4.reuse, R28, R36 ;  /* 0x0000001c0414723c */ /* 0x040fe20000001824 */
[----:B------:R-:W-:Y:S01]  /*7970*/  MOV R95, R119 ;  /* 0x00000077005f7202 */ /* 0x000fe20000000f00 */
[----:B------:R-:W-:Y:S01]  /*7980*/  IMAD.MOV.U32 R94, RZ, RZ, R116 ;  /* 0x000000ffff5e7224 */ /* 0x000fe200078e0074 */
[----:B------:R-:W-:Y:S01]  /*7990*/  F2FP.PACK_AB R128, R83, R44 ;  /* 0x0000002c5380723e */ /* 0x000fe200000000ff */
[----:B------:R-:W-:Y:S01]  /*79a0*/  IMAD.MOV.U32 R92, RZ, RZ, R0 ;  /* 0x000000ffff5c7224 */ /* 0x000fe200078e0000 */
[----:B-1----:R-:W-:Y:S01]  /*79b0*/  F2FP.PACK_AB R129, R135, R234 ;  /* 0x000000ea8781723e */ /* 0x002fe200000000ff */
[----:B------:R-:W-:Y:S01]  /*79c0*/  IMAD.MOV.U32 R63, RZ, RZ, R162 ;  /* 0x000000ffff3f7224 */ /* 0x000fe200078e00a2 */
[----:B------:R-:W-:Y:S01]  /*79d0*/  MOV R39, R117 ;  /* 0x0000007500277202 */ /* 0x000fe20000000f00 */
[----:B------:R-:W-:Y:S01]  /*79e0*/  IMAD.MOV.U32 R38, RZ, RZ, R118 ;  /* 0x000000ffff267224 */ /* 0x000fe200078e0076 */
[----:B------:R-:W-:Y:S01]  /*79f0*/  F2FP.PACK_AB R130, R235, R252 ;  /* 0x000000fceb82723e */ /* 0x000fe200000000ff */
[----:B------:R-:W-:Y:S01]  /*7a00*/  HMMA.16816.F32 R116, R4, R12, R96 ;  /* 0x0000000c0474723c */ /* 0x000fe20000001860 */
[----:B--2---:R-:W-:Y:S01]  /*7a10*/  F2FP.PACK_AB R131, R3, R134 ;  /* 0x000000860383723e */ /* 0x004fe200000000ff */
[----:B------:R-:W-:Y:S01]  /*7a20*/  IMAD.MOV.U32 R0, RZ, RZ, R47 ;  /* 0x000000ffff007224 */ /* 0x000fe200078e002f */
[----:B------:R-:W-:Y:S01]  /*7a30*/  MOV R2, R46 ;  /* 0x0000002e00027202 */ /* 0x000fe20000000f00 */
[----:B------:R-:W-:Y:S01]  /*7a40*/  IMAD.MOV.U32 R47, RZ, RZ, R73 ;  /* 0x000000ffff2f7224 */ /* 0x000fe200078e0049 */
[----:B------:R-:W-:Y:S01]  /*7a50*/  MOV R46, R72 ;  /* 0x00000048002e7202 */ /* 0x000fe20000000f00 */
        /* <DEDUP_REMOVED lines=8> */
[----:B------:R-:W2:Y:S01]  /*7ae0*/  LDSM.16.MT88.4 R72, [R201+0x1d800] ;  /* 0x01d80000c948783b */ /* 0x000ea20000004200 */
        /* <DEDUP_REMOVED lines=8> */
[----:B------:R-:W-:Y:S02]  /*7b70*/  IMAD.MOV.U32 R36, RZ, RZ, R125 ;  /* 0x000000ffff247224 */ /* 0x000fe400078e007d */
[----:B------:R-:W-:Y:S01]  /*7b80*/  HMMA.16816.F32 R148, R128, R150, R100 ;  /* 0x000000968094723c */ /* 0x000fe20000001864 */
[----:B------:R-:W-:Y:S01]  /*7b90*/  IMAD.MOV.U32 R45, RZ, RZ, R63 ;  /* 0x000000ffff2d7224 */ /* 0x000fe200078e003f */
[----:B------:R-:W-:Y:S01]  /*7ba0*/  MOV R88, R90 ;  /* 0x0000005a00587202 */ /* 0x000fe20000000f00 */
[----:B------:R-:W-:-:S04]  /*7bb0*/  IMAD.MOV.U32 R63, RZ, RZ, R89 ;  /* 0x000000ffff3f7224 */ /* 0x000fc800078e0059 */
[----:B------:R-:W-:Y:S01]  /*7bc0*/  IMAD.MOV.U32 R100, RZ, RZ, R61 ;  /* 0x000000ffff647224 */ /* 0x000fe200078e003d */
[----:B------:R-:W-:Y:S01]  /*7bd0*/  HMMA.16816.F32 R124, R4, R8, R68 ;  /* 0x00000008047c723c */ /* 0x000fe20000001844 */
[----:B------:R-:W-:Y:S01]  /*7be0*/  MOV R101, R62 ;  /* 0x0000003e00657202 */ /* 0x000fe20000000f00 */
[----:B------:R-:W-:Y:S01]  /*7bf0*/  IMAD.MOV.U32 R89, RZ, RZ, R91 ;  /* 0x000000ffff597224 */ /* 0x000fe200078e005b */
[----:B------:R-:W-:Y:S01]  /*7c00*/  MOV R90, R104 ;  /* 0x00000068005a7202 */ /* 0x000fe20000000f00 */
[----:B------:R-:W-:Y:S01]  /*7c10*/  IMAD.MOV.U32 R91, RZ, RZ, R105 ;  /* 0x000000ffff5b7224 */ /* 0x000fe200078e0069 */
[----:B------:R-:W-:-:S03]  /*7c20*/  MOV R103, R88 ;  /* 0x0000005800677202 */ /* 0x000fc60000000f00 */
[----:B------:R-:W-:Y:S01]  /*7c30*/  HMMA.16816.F32 R28, R4, R30, R64 ;  /* 0x0000001e041c723c */ /* 0x000fe20000001840 */
[----:B------:R-:W3:Y:S01]  /*7c40*/  LDSM.16.MT88.4 R64, [R203+0x1b800] ;  /* 0x01b80000cb40783b */ /* 0x000ee20000004200 */
[----:B------:R-:W-:Y:S01]  /*7c50*/  IMAD.MOV.U32 R102, RZ, RZ, R63 ;  /* 0x000000ffff667224 */ /* 0x000fe200078e003f */
[----:B------:R-:W-:-:S05]  /*7c60*/  MOV R104, R205 ;  /* 0x000000cd00687202 */ /* 0x000fca0000000f00 */
[C---:B------:R-:W-:Y:S01]  /*7c70*/  HMMA.16816.F32 R12, R4.reuse, R14, R84 ;  /* 0x0000000e040c723c */ /* 0x040fe20000001854 */
[----:B------:R-:W-:Y:S01]  /*7c80*/  IMAD.MOV.U32 R105, RZ, RZ, R200 ;  /* 0x000000ffff697224 */ /* 0x000fe200078e00c8 */
[----:B------:R1:W5:Y:S04]  /*7c90*/  LDL.LU R205, [R1+0x84] ;  /* 0x0000840001cd7983 */ /* 0x0003680000300800 */
[----:B------:R1:W5:Y:S02]  /*7ca0*/  LDL.LU R200, [R1+0x80] ;  /* 0x0000800001c87983 */ /* 0x0003640000300800 */
[----:B------:R-:W-:Y:S07]  /*7cb0*/  HMMA.16816.F32 R8, R4, R10, R52 ;  /* 0x0000000a0408723c */ /* 0x000fee0000001834 */
[----:B------:R-:W-:Y:S01]  /*7cc0*/  MOV R7, R2 ;  /* 0x0000000200077202 */ /* 0x000fe20000000f00 */
[----:B------:R-:W-:Y:S01]  /*7cd0*/  HMMA.16816.F32 R160, R128, R164, R160 ;  /* 0x000000a480a0723c */ /* 0x000fe200000018a0 */
[----:B------:R-:W-:-:S07]  /*7ce0*/  MOV R2, R60 ;  /* 0x0000003c00027202 */ /* 0x000fce0000000f00 */
[C---:B------:R-:W-:Y:S07]  /*7cf0*/  HMMA.16816.F32 R52, R128.reuse, R56, R172 ;  /* 0x000000388034723c */ /* 0x040fee00000018ac */
[----:B------:R-:W-:Y:S01]  /*7d00*/  MOV R172, R100 ;  /* 0x0000006400ac7202 */ /* 0x000fe20000000f00 */
[----:B------:R-:W-:Y:S01]  /*7d10*/  HMMA.16816.F32 R164, R128, R166, R236 ;  /* 0x000000a680a4723c */ /* 0x000fe200000018ec */
[----:B------:R-:W-:Y:S01]  /*7d20*/  MOV R173, R101 ;  /* 0x0000006500ad7202 */ /* 0x000fe20000000f00 */
[----:B------:R-:W-:Y:S01]  /*7d30*/  IMAD.MOV.U32 R174, RZ, RZ, R102 ;  /* 0x000000ffffae7224 */ /* 0x000fe200078e0066 */
[----:B------:R-:W-:-:S04]  /*7d40*/  MOV R175, R103 ;  /* 0x0000006700af7202 */ /* 0x000fc80000000f00 */
[----:B------:R-:W-:Y:S01]  /*7d50*/  IMAD.MOV.U32 R236, RZ, RZ, R0 ;  /* 0x000000ffffec7224 */ /* 0x000fe200078e0000 */
[----:B------:R-:W-:Y:S01]  /*7d60*/  HMMA.16816.F32 R136, R128, R140, R136 ;  /* 0x0000008c8088723c */ /* 0x000fe20000001888 */
[----:B------:R-:W-:Y:S02]  /*7d70*/  IMAD.MOV.U32 R0, RZ, RZ, R47 ;  /* 0x000000ffff007224 */ /* 0x000fe400078e002f */
[----:B------:R-:W-:Y:S02]  /*7d80*/  FADD.FTZ R2, R2, R172 ;  /* 0x000000ac02027221 */ /* 0x000fe40000010000 */
[----:B------:R-:W-:-:S03]  /*7d90*/  FADD.FTZ R0, R0, R173 ;  /* 0x000000ad00007221 */ /* 0x000fc60000010000 */
[----:B------:R-:W-:Y:S01]  /*7da0*/  HMMA.16816.F32 R140, R128, R142, R76 ;  /* 0x0000008e808c723c */ /* 0x000fe2000000184c */
[----:B------:R-:W-:Y:S01]  /*7db0*/  MOV R4, R105 ;  /* 0x0000006900047202 */ /* 0x000fe20000000f00 */
[----:B------:R-:W-:-:S05]  /*7dc0*/  FADD.FTZ R2, R174, R2 ;  /* 0x00000002ae027221 */ /* 0x000fca0000010000 */
[----:B------:R-:W-:Y:S01]  /*7dd0*/  MOV R77, R90 ;  /* 0x0000005a004d7202 */ /* 0x000fe20000000f00 */
[----:B------:R-:W-:Y:S01]  /*7de0*/  HMMA.16816.F32 R152, R128, R156, R152 ;  /* 0x0000009c8098723c */ /* 0x000fe20000001898 */
[----:B------:R-:W-:Y:S01]  /*7df0*/  MOV R78, R91 ;  /* 0x0000005b004e7202 */ /* 0x000fe20000000f00 */
[----:B------:R-:W-:-:S06]  /*7e00*/  IMAD.MOV.U32 R79, RZ, RZ, R104 ;  /* 0x000000ffff4f7224 */ /* 0x000fcc00078e0068 */
[----:B------:R-:W-:Y:S01]  /*7e10*/  HMMA.16816.F32 R156, R128, R158, R32 ;  /* 0x0000009e809c723c */ /* 0x000fe20000001820 */
[----:B------:R-:W-:-:S06]  /*7e20*/  FADD.FTZ R0, R175, R0 ;  /* 0x00000000af007221 */ /* 0x000fcc0000010000 */
[----:B------:R-:W-:Y:S01]  /*7e30*/  MOV R34, R44 ;  /* 0x0000002c00227202 */ /* 0x000fe20000000f00 */
[----:B------:R-:W-:Y:S01]  /*7e40*/  IMAD.MOV.U32 R33, RZ, RZ, R45 ;  /* 0x000000ffff217224 */ /* 0x000fe200078e002d */
[----:B------:R-:W-:Y:S02]  /*7e50*/  MOV R32, R46 ;  /* 0x0000002e00207202 */ /* 0x000fe40000000f00 */
[----:B------:R-:W-:Y:S01]  /*7e60*/  HMMA.16816.F32 R44, R128, R48, R176 ;  /* 0x00000030802c723c */ /* 0x000fe200000018b0 */
[----:B------:R-:W-:-:S07]  /*7e70*/  IMAD.MOV.U32 R6, RZ, RZ, R107 ;  /* 0x000000ffff067224 */ /* 0x000fce00078e006b */
[----:B------:R-:W-:Y:S01]  /*7e80*/  HMMA.16816.F32 R48, R128, R50, R192 ;  /* 0x000000328030723c */ /* 0x000fe200000018c0 */
[----:B------:R-:W-:-:S06]  /*7e90*/  IMAD.MOV.U32 R84, RZ, RZ, R99 ;  /* 0x000000ffff547224 */ /* 0x000fcc00078e0063 */
[----:B------:R-:W-:Y:S01]  /*7ea0*/  IMAD.MOV.U32 R192, RZ, RZ, R77 ;  /* 0x000000ffffc07224 */ /* 0x000fe200078e004d */
[----:B------:R-:W-:Y:S02]  /*7eb0*/  MOV R193, R78 ;  /* 0x0000004e00c17202 */ /* 0x000fe40000000f00 */
[----:B------:R-:W-:Y:S01]  /*7ec0*/  MOV R194, R79 ;  /* 0x0000004f00c27202 */ /* 0x000fe20000000f00 */
[----:B------:R-:W-:Y:S02]  /*7ed0*/  FADD.FTZ R2, R192, R2 ;  /* 0x00000002c0027221 */ /* 0x000fe40000010000 */
[----:B------:R-:W-:Y:S02]  /*7ee0*/  IMAD.MOV.U32 R195, RZ, RZ, R4 ;  /* 0x000000ffffc37224 */ /* 0x000fe400078e0004 */
[----:B------:R-:W-:Y:S01]  /*7ef0*/  FADD.FTZ R0, R193, R0 ;  /* 0x00000000c1007221 */ /* 0x000fe20000010000 */
[----:B------:R-:W-:Y:S01]  /*7f00*/  MOV R176, R6 ;  /* 0x0000000600b07202 */ /* 0x000fe20000000f00 */
[----:B------:R-:W-:Y:S01]  /*7f10*/  FADD.FTZ R2, R194, R2 ;  /* 0x00000002c2027221 */ /* 0x000fe20000010000 */
[----:B------:R-:W-:Y:S01]  /*7f20*/  MOV R85, R98 ;  /* 0x0000006200557202 */ /* 0x000fe20000000f00 */
[----:B------:R-:W-:-:S02]  /*7f30*/  IMAD.MOV.U32 R177, RZ, RZ, R7 ;  /* 0x000000ffffb17224 */ /* 0x000fc400078e0007 */
[----:B------:R-:W-:Y:S01]  /*7f40*/  FADD.FTZ R0, R195, R0 ;  /* 0x00000000c3007221 */ /* 0x000fe20000010000 */
[----:B------:R-:W-:Y:S01]  /*7f50*/  MOV R87, R96 ;  /* 0x0000006000577202 */ /* 0x000fe20000000f00 */
[----:B------:R-:W-:Y:S01]  /*7f60*/  FADD.FTZ R2, R176, R2 ;  /* 0x00000002b0027221 */ /* 0x000fe20000010000 */
[----:B------:R-:W-:Y:S01]  /*7f70*/  MOV R178, R84 ;  /* 0x0000005400b27202 */ /* 0x000fe20000000f00 */
[----:B----4-:R-:W-:Y:S01]  /*7f80*/  HMMA.16816.F32 R36, R128, R40, R36 ;  /* 0x000000288024723c */ /* 0x010fe20000001824 */
[----:B------:R-:W-:Y:S01]  /*7f90*/  MOV R179, R85 ;  /* 0x0000005500b37202 */ /* 0x000fe20000000f00 */
[----:B------:R-:W-:Y:S01]  /*7fa0*/  FADD.FTZ R0, R177, R0 ;  /* 0x00000000b1007221 */ /* 0x000fe20000010000 */
[----:B------:R-:W-:Y:S01]  /*7fb0*/  MOV R237, R80 ;  /* 0x0000005000ed7202 */ /* 0x000fe20000000f00 */
[----:B------:R-:W-:Y:S01]  /*7fc0*/  IMAD.MOV.U32 R238, RZ, RZ, R81 ;  /* 0x000000ffffee7224 */ /* 0x000fe200078e0051 */
[----:B------:R-:W-:Y:S01]  /*7fd0*/  MOV R239, R82 ;  /* 0x0000005200ef7202 */ /* 0x000fe20000000f00 */
[----:B------:R-:W-:-:S02]  /*7fe0*/  FADD.FTZ R2, R178, R2 ;  /* 0x00000002b2027221 */ /* 0x000fc40000010000 */
[----:B------:R-:W-:Y:S01]  /*7ff0*/  HMMA.16816.F32 R40, R128, R42, R196 ;  /* 0x0000002a8028723c */ /* 0x000fe200000018c4 */
[----:B------:R-:W-:-:S06]  /*8000*/  FADD.FTZ R0, R179, R0 ;  /* 0x00000000b3007221 */ /* 0x000fcc0000010000 */
[----:B------:R-:W-:Y:S02]  /*8010*/  MOV R196, R87 ;  /* 0x0000005700c47202 */ /* 0x000fe40000000f00 */
[----:B------:R-:W-:Y:S01]  /*8020*/  MOV R197, R92 ;  /* 0x0000005c00c57202 */ /* 0x000fe20000000f00 */
[----:B------:R-:W-:Y:S01]  /*8030*/  IMAD.MOV.U32 R198, RZ, RZ, R93 ;  /* 0x000000ffffc67224 */ /* 0x000fe200078e005d */
[----:B------:R-:W-:Y:S01]  /*8040*/  MOV R199, R94 ;  /* 0x0000005e00c77202 */ /* 0x000fe20000000f00 */
[----:B------:R-:W-:Y:S01]  /*8050*/  FADD.FTZ R2, R196, R2 ;  /* 0x00000002c4027221 */ /* 0x000fe20000010000 */
[C---:B--2---:R-:W-:Y:S01]  /*8060*/  HMMA.16816.F32 R68, R128.reuse, R72, R248 ;  /* 0x000000488044723c */ /* 0x044fe200000018f8 */
[----:B------:R-:W-:Y:S02]  /*8070*/  IMAD.MOV.U32 R86, RZ, RZ, R97 ;  /* 0x000000ffff567224 */ /* 0x000fe400078e0061 */
[----:B------:R-:W-:Y:S01]  /*8080*/  FADD.FTZ R0, R197, R0 ;  /* 0x00000000c5007221 */ /* 0x000fe20000010000 */
[----:B------:R-:W-:Y:S01]  /*8090*/  MOV R5, R106 ;  /* 0x0000006a00057202 */ /* 0x000fe20000000f00 */
[----:B------:R-:W-:Y:S01]  /*80a0*/  IMAD.MOV.U32 R76, RZ, RZ, R89 ;  /* 0x000000ffff4c7224 */ /* 0x000fe200078e0059 */
[----:B------:R-:W-:Y:S02]  /*80b0*/  LDSM.16.MT88.4 R96, [R203+0x1d800] ;  /* 0x01d80000cb60783b */ /* 0x000fe40000004200 */
[----:B------:R-:W-:Y:S01]  /*80c0*/  HMMA.16816.F32 R72, R128, R74, R236 ;  /* 0x0000004a8048723c */ /* 0x000fe200000018ec */
[----:B------:R-:W-:Y:S01]  /*80d0*/  FADD.FTZ R2, R198, R2 ;  /* 0x00000002c6027221 */ /* 0x000fe20000010000 */
[----:B------:R-:W2:Y:S01]  /*80e0*/  LDSM.16.MT88.4 R88, [R204+0x1d800] ;  /* 0x01d80000cc58783b */ /* 0x000ea20000004200 */
[----:B------:R-:W-:-:S02]  /*80f0*/  FADD.FTZ R0, R199, R0 ;  /* 0x00000000c7007221 */ /* 0x000fc40000010000 */
[----:B------:R-:W-:Y:S01]  /*8100*/  IMAD.MOV.U32 R35, RZ, RZ, R83 ;  /* 0x000000ffff237224 */ /* 0x000fe200078e0053 */
[----:B------:R-:W-:Y:S01]  /*8110*/  LDSM.16.MT88.4 R104, [R201+0x1f800] ;  /* 0x01f80000c968783b */ /* 0x000fe20000004200 */
[----:B------:R-:W-:Y:S01]  /*8120*/  MOV R236, R95 ;  /* 0x0000005f00ec7202 */ /* 0x000fe20000000f00 */
[----:B------:R-:W-:Y:S01]  /*8130*/  IMAD.MOV.U32 R237, RZ, RZ, R86 ;  /* 0x000000ffffed7224 */ /* 0x000fe200078e0056 */
[----:B------:R-:W-:Y:S01]  /*8140*/  MOV R238, R5 ;  /* 0x0000000500ee7202 */ /* 0x000fe20000000f00 */
[C---:B------:R-:W-:Y:S01]  /*8150*/  HMMA.16816.F32 R56, R128.reuse, R58, R120 ;  /* 0x0000003a8038723c */ /* 0x040fe20000001878 */
[----:B------:R-:W-:Y:S01]  /*8160*/  MOV R239, R76 ;  /* 0x0000004c00ef7202 */ /* 0x000fe20000000f00 */
[----:B------:R-:W-:Y:S01]  /*8170*/  FADD.FTZ R2, R236, R2 ;  /* 0x00000002ec027221 */ /* 0x000fe20000010000 */
[----:B------:R-:W4:Y:S01]  /*8180*/  LDSM.16.MT88.4 R80, [R202+0x1d800] ;  /* 0x01d80000ca50783b */ /* 0x000f220000004200 */
[----:B------:R-:W-:Y:S02]  /*8190*/  FADD.FTZ R0, R237, R0 ;  /* 0x00000000ed007221 */ /* 0x000fe40000010000 */
[----:B------:R-:W-:Y:S01]  /*81a0*/  FADD.FTZ R2, R238, R2 ;  /* 0x00000002ee027221 */ /* 0x000fe20000010000 */
[----:B------:R-:W-:Y:S01]  /*81b0*/  LDSM.16.MT88.4 R120, [R204+0x1f800] ;  /* 0x01f80000cc78783b */ /* 0x000fe20000004200 */
[----:B---3--:R-:W-:Y:S01]  /*81c0*/  HMMA.16816.F32 R60, R128, R64, R112 ;  /* 0x00000040803c723c */ /* 0x008fe20000001870 */
[----:B------:R-:W-:-:S02]  /*81d0*/  FADD.FTZ R0, R239, R0 ;  /* 0x00000000ef007221 */ /* 0x000fc40000010000 */
[----:B------:R-:W3:Y:S01]  /*81e0*/  LDSM.16.MT88.4 R112, [R202+0x1f800] ;  /* 0x01f80000ca70783b */ /* 0x000ee20000004200 */
[----:B------:R-:W-:-:S03]  /*81f0*/  FADD.FTZ R2, R32, R2 ;  /* 0x0000000220027221 */ /* 0x000fc60000010000 */
[----:B------:R-:W1:Y:S01]  /*8200*/  LDSM.16.MT88.4 R4, [R203+0x1f800] ;  /* 0x01f80000cb04783b */ /* 0x000e620000004200 */
        /* <DEDUP_REMOVED lines=8> */
[----:B------:R-:W-:-:S03]  /*8290*/  FADD.FTZ R250, R3, R0 ;  /* 0x0000000003fa7221 */ /* 0x000fc60000010000 */
[----:B------:R1:W-:Y:S04]  /*82a0*/  STL [R1+0x24], R249 ;  /* 0x000024f901007387 */ /* 0x0003e80000100800 */
[----:B------:R1:W-:Y:S01]  /*82b0*/  STL [R1+0x30], R250 ;  /* 0x000030fa01007387 */ /* 0x0003e20000100800 */
[C---:B--2---:R-:W-:Y:S08]  /*82c0*/  HMMA.16816.F32 R84, R128.reuse, R88, R240 ;  /* 0x000000588054723c */ /* 0x044ff000000018f0 */
[C---:B----4-:R-:W-:Y:S08]  /*82d0*/  HMMA.16816.F32 R76, R128.reuse, R80, R244 ;  /* 0x00000050804c723c */ /* 0x050ff000000018f4 */
[C---:B------:R-:W-:Y:S08]  /*82e0*/  HMMA.16816.F32 R92, R128.reuse, R96, R168 ;  /* 0x00000060805c723c */ /* 0x040ff000000018a8 */
[C---:B------:R-:W-:Y:S08]  /*82f0*/  HMMA.16816.F32 R100, R128.reuse, R104, R20 ;  /* 0x000000688064723c */ /* 0x040ff00000001814 */
[C---:B---3--:R-:W-:Y:S08]  /*8300*/  HMMA.16816.F32 R108, R128.reuse, R112, R108 ;  /* 0x00000070806c723c */ /* 0x048ff0000000186c */
        /* <DEDUP_REMOVED lines=9> */
[----:B------:R-:W-:Y:S01]  /*83a0*/  HMMA.16816.F32 R128, R128, R6, R8 ;  /* 0x000000068080723c */ /* 0x000fe20000001808 */
[----:B------:R-:W-:Y:S07]  /*83b0*/  @!P0 BRA `(.L_x_507) ;  /* 0x00009f0000008947 */ /* 0x000fee0003800000 */
[----:B------:R-:W2:Y:S01]  /*83c0*/  LDL.64 R198, [R1+0x48] ;  /* 0x0000480001c67983 */ /* 0x000ea20000100a00 */
[----:B------:R-:W-:-:S04]  /*83d0*/  DEPBAR.LE SB0, 0x0 ;  /* 0x000080000000791a */ /* 0x000fc80000000000 */
[----:B------:R-:W3:Y:S04]  /*83e0*/  LDL R237, [R1+0x64] ;  /* 0x0000640001ed7983 */ /* 0x000ee80000100800 */
[----:B------:R-:W4:Y:S04]  /*83f0*/  LDL R35, [R1+0x60] ;  /* 0x0000600001237983 */ /* 0x000f280000100800 */
[----:B------:R-:W4:Y:S04]  /*8400*/  LDL.64 R238, [R1+0x70] ;  /* 0x0000700001ee7983 */ /* 0x000f280000100a00 */
[----:B------:R-:W4:Y:S04]  /*8410*/  LDL.64 R32, [R1+0x78] ;  /* 0x0000780001207983 */ /* 0x000f280000100a00 */
[----:B------:R-:W4:Y:S01]  /*8420*/  LDL R34, [R1+0x68] ;  /* 0x0000680001227983 */ /* 0x000f220000100800 */
        /* <DEDUP_REMOVED lines=9> */
[----:B------:R-:W-:Y:S02]  /*84c0*/  IMAD.MOV.U32 R3, RZ, RZ, R239 ;  /* 0x000000ffff037224 */ /* 0x000fe400078e00ef */
        /* <DEDUP_REMOVED lines=62> */
[----:B--2--5:R-:W-:Y:S04]  /*88b0*/  LDSM.16.M88.4 R12, [R200+0x10000] ;  /* 0x01000000c80c783b */ /* 0x024fe80000000200 */
[----:B------:R-:W-:Y:S04]  /*88c0*/  LDSM.16.M88.4 R24, [R200+0x10800] ;  /* 0x01080000c818783b */ /* 0x000fe80000000200 */
[----:B------:R-:W-:Y:S04]  /*88d0*/  LDSM.16.M88.4 R20, [R200+0x11000] ;  /* 0x01100000c814783b */ /* 0x000fe80000000200 */
[----:B-1----:R-:W-:Y:S04]  /*88e0*/  LDSM.16.M88.4 R16, [R200+0x11800] ;  /* 0x01180000c810783b */ /* 0x002fe80000000200 */
[----:B----4-:R-:W1:Y:S04]  /*88f0*/  LDSM.16.M88.4 R4, [R207] ;  /* 0x00000000cf04783b */ /* 0x010e680000000200 */
[----:B---3--:R-:W-:Y:S04]  /*8900*/  LDSM.16.M88.4 R8, [R208] ;  /* 0x00000000d008783b */ /* 0x008fe80000000200 */
[----:B------:R-:W2:Y:S04]  /*8910*/  LDSM.16.M88.4 R168, [R211] ;  /* 0x00000000d3a8783b */ /* 0x000ea80000000200 */
[----:B------:R-:W3:Y:S04]  /*8920*/  LDSM.16.M88.4 R188, [R226] ;  /* 0x00000000e2bc783b */ /* 0x000ee80000000200 */
[----:B------:R-:W4:Y:S04]  /*8930*/  LDSM.16.M88.4 R192, [R225] ;  /* 0x00000000e1c0783b */ /* 0x000f280000000200 */
[----:B------:R-:W2:Y:S04]  /*8940*/  LDSM.16.M88.4 R244, [R224] ;  /* 0x00000000e0f4783b */ /* 0x000ea80000000200 */
[----:B------:R-:W-:Y:S04]  /*8950*/  LDSM.16.M88.4 R236, [R206+0x10800] ;  /* 0x01080000ceec783b */ /* 0x000fe80000000200 */
[----:B------:R-:W2:Y:S01]  /*8960*/  S2R R251, SR_TID.X ;  /* 0x0000000000fb7919 */ /* 0x000ea20000002100 */
[----:B------:R-:W-:-:S03]  /*8970*/  IMAD.U32 R0, RZ, RZ, UR31 ;  /* 0x0000001fff007e24 */ /* 0x000fc6000f8e00ff */
[----:B------:R-:W0:Y:S01]  /*8980*/  LDGDEPBAR ;  /* 0x00000000000079af */ /* 0x000e220000000000 */
[C---:B-1----:R-:W-:Y:S08]  /*8990*/  HMMA.16816.F32 R32, R4.reuse, R12, RZ ;  /* 0x0000000c0420723c */ /* 0x042ff000000018ff */
[C---:B------:R-:W-:Y:S08]  /*89a0*/  HMMA.16816.F32 R12, R4.reuse, R14, RZ ;  /* 0x0000000e040c723c */ /* 0x040ff000000018ff */
[C---:B------:R-:W-:Y:S08]  /*89b0*/  HMMA.16816.F32 R28, R4.reuse, R24, RZ ;  /* 0x00000018041c723c */ /* 0x040ff000000018ff */
[C---:B------:R-:W-:Y:S08]  /*89c0*/  HMMA.16816.F32 R184, R4.reuse, R26, RZ ;  /* 0x0000001a04b8723c */ /* 0x040ff000000018ff */
[C---:B------:R-:W-:Y:S08]  /*89d0*/  HMMA.16816.F32 R180, R4.reuse, R20, RZ ;  /* 0x0000001404b4723c */ /* 0x040ff000000018ff */
[C---:B------:R-:W-:Y:S01]  /*89e0*/  HMMA.16816.F32 R176, R4.reuse, R22, RZ ;  /* 0x0000001604b0723c */ /* 0x040fe200000018ff */
[----:B------:R-:W-:Y:S07]  /*89f0*/  LDSM.16.M88.4 R20, [R206+0x10000] ;  /* 0x01000000ce14783b */ /* 0x000fee0000000200 */
[C---:B------:R-:W-:Y:S08]  /*8a00*/  HMMA.16816.F32 R172, R4.reuse, R16, RZ ;  /* 0x0000001004ac723c */ /* 0x040ff000000018ff */
[----:B------:R-:W-:Y:S01]  /*8a10*/  HMMA.16816.F32 R24, R4, R18, RZ ;  /* 0x000000120418723c */ /* 0x000fe200000018ff */
[----:B------:R-:W1:Y:S07]  /*8a20*/  LDSM.16.M88.4 R4, [R210] ;  /* 0x00000000d204783b */ /* 0x000e6e0000000200 */
[C---:B--2---:R-:W-:Y:S01]  /*8a30*/  HMMA.16816.F32 R196, R8.reuse, R168, R32 ;  /* 0x000000a808c4723c */ /* 0x044fe20000001820 */
[----:B------:R-:W2:Y:S07]  /*8a40*/  LDSM.16.M88.4 R32, [R206+0x11800] ;  /* 0x01180000ce20783b */ /* 0x000eae0000000200 */
[C---:B------:R-:W-:Y:S01]  /*8a50*/  HMMA.16816.F32 R16, R8.reuse, R170, R12 ;  /* 0x000000aa0810723c */ /* 0x040fe2000000180c */
[----:B------:R-:W1:Y:S07]  /*8a60*/  LDSM.16.M88.4 R168, [R206+0x11000] ;  /* 0x01100000cea8783b */ /* 0x000e6e0000000200 */
[C---:B---3--:R-:W-:Y:S08]  /*8a70*/  HMMA.16816.F32 R240, R8.reuse, R190, R184 ;  /* 0x000000be08f0723c */ /* 0x048ff000000018b8 */
[C---:B----4-:R-:W-:Y:S08]  /*8a80*/  HMMA.16816.F32 R184, R8.reuse, R192, R180 ;  /* 0x000000c008b8723c */ /* 0x050ff000000018b4 */
[C---:B------:R-:W-:Y:S01]  /*8a90*/  HMMA.16816.F32 R12, R8.reuse, R188, R28 ;  /* 0x000000bc080c723c */ /* 0x040fe2000000181c */
[----:B------:R-:W-:Y:S07]  /*8aa0*/  LDSM.16.M88.4 R28, [R205] ;  /* 0x00000000cd1c783b */ /* 0x000fee0000000200 */
[C---:B------:R-:W-:Y:S01]  /*8ab0*/  HMMA.16816.F32 R180, R8.reuse, R194, R176 ;  /* 0x000000c208b4723c */ /* 0x040fe200000018b0 */
[----:B------:R-:W-:Y:S07]  /*8ac0*/  LDSM.16.M88.4 R192, [R205+0x800] ;  /* 0x00080000cdc0783b */ /* 0x000fee0000000200 */
[C---:B------:R-:W-:Y:S08]  /*8ad0*/  HMMA.16816.F32 R176, R8.reuse, R244, R172 ;  /* 0x000000f408b0723c */ /* 0x040ff000000018ac */
[----:B------:R-:W-:Y:S01]  /*8ae0*/  HMMA.16816.F32 R24, R8, R246, R24 ;  /* 0x000000f60818723c */ /* 0x000fe20000001818 */
[----:B------:R-:W3:Y:S07]  /*8af0*/  LDSM.16.M88.4 R8, [R209] ;  /* 0x00000000d108783b */ /* 0x000eee0000000200 */
[C---:B-1----:R-:W-:Y:S08]  /*8b00*/  HMMA.16816.F32 R188, R4.reuse, R20, R196 ;  /* 0x0000001404bc723c */ /* 0x042ff000000018c4 */
[C---:B------:R-:W-:Y:S01]  /*8b10*/  HMMA.16816.F32 R172, R4.reuse, R22, R16 ;  /* 0x0000001604ac723c */ /* 0x040fe20000001810 */
[----:B------:R-:W1:Y:S07]  /*8b20*/  LDSM.16.M88.4 R20, [R205+0x1800] ;  /* 0x00180000cd14783b */ /* 0x000e6e0000000200 */
[C---:B------:R-:W-:Y:S08]  /*8b30*/  HMMA.16816.F32 R16, R4.reuse, R236, R12 ;  /* 0x000000ec0410723c */ /* 0x040ff0000000180c */
[C---:B--2---:R-:W-:Y:S08]  /*8b40*/  HMMA.16816.F32 R176, R4.reuse, R32, R176 ;  /* 0x0000002004b0723c */ /* 0x044ff000000018b0 */
[C---:B------:R-:W-:Y:S01]  /*8b50*/  HMMA.16816.F32 R12, R4.reuse, R34, R24 ;  /* 0x00000022040c723c */ /* 0x040fe20000001818 */
[----:B------:R-:W2:Y:S04]  /*8b60*/  LDSM.16.M88.4 R24, [R205+0x1000] ;  /* 0x00100000cd18783b */ /* 0x000ea80000000200 */
[----:B------:R-:W-:Y:S03]  /*8b70*/  LDSM.16.M88.4 R32, [R200+0x12000] ;  /* 0x01200000c820783b */ /* 0x000fe60000000200 */
[C---:B------:R-:W-:Y:S01]  /*8b80*/  HMMA.16816.F32 R196, R4.reuse, R168, R184 ;  /* 0x000000a804c4723c */ /* 0x040fe200000018b8 */
[----:B------:R-:W-:Y:S07]  /*8b90*/  LDSM.16.M88.4 R184, [R200+0x12800] ;  /* 0x01280000c8b8783b */ /* 0x000fee0000000200 */
[C---:B------:R-:W-:Y:S08]  /*8ba0*/  HMMA.16816.F32 R236, R4.reuse, R238, R240 ;  /* 0x000000ee04ec723c */ /* 0x040ff000000018f0 */
[----:B------:R-:W-:Y:S01]  /*8bb0*/  HMMA.16816.F32 R168, R4, R170, R180 ;  /* 0x000000aa04a8723c */ /* 0x000fe200000018b4 */
[----:B------:R-:W4:Y:S07]  /*8bc0*/  LDSM.16.M88.4 R4, [R207+0x4000] ;  /* 0x00400000cf04783b */ /* 0x000f2e0000000200 */
[C---:B---3--:R-:W-:Y:S01]  /*8bd0*/  HMMA.16816.F32 R180, R8.reuse, R28, R188 ;  /* 0x0000001c08b4723c */ /* 0x048fe200000018bc */
[----:B------:R-:W-:Y:S07]  /*8be0*/  LDSM.16.M88.4 R188, [R222] ;  /* 0x00000000debc783b */ /* 0x000fee0000000200 */
[C---:B------:R-:W-:Y:S08]  /*8bf0*/  HMMA.16816.F32 R172, R8.reuse, R30, R172 ;  /* 0x0000001e08ac723c */ /* 0x040ff000000018ac */
[C---:B------:R-:W-:Y:S01]  /*8c00*/  HMMA.16816.F32 R28, R8.reuse, R192, R16 ;  /* 0x000000c0081c723c */ /* 0x040fe20000001810 */
[----:B------:R-:W-:Y:S07]  /*8c10*/  LDSM.16.M88.4 R16, [R200+0x13800] ;  /* 0x01380000c810783b */ /* 0x000fee0000000200 */
[C---:B-1----:R-:W-:Y:S08]  /*8c20*/  HMMA.16816.F32 R176, R8.reuse, R20, R176 ;  /* 0x0000001408b0723c */ /* 0x042ff000000018b0 */
[C---:B------:R-:W-:Y:S01]  /*8c30*/  HMMA.16816.F32 R12, R8.reuse, R22, R12 ;  /* 0x00000016080c723c */ /* 0x040fe2000000180c */
[----:B------:R-:W1:Y:S07]  /*8c40*/  LDSM.16.M88.4 R20, [R200+0x13000] ;  /* 0x01300000c814783b */ /* 0x000e6e0000000200 */
[C---:B------:R-:W-:Y:S01]  /*8c50*/  HMMA.16816.F32 R236, R8.reuse, R194, R236 ;  /* 0x000000c208ec723c */ /* 0x040fe200000018ec */
[----:B------:R-:W-:Y:S07]  /*8c60*/  LDSM.16.M88.4 R192, [R206+0x12800] ;  /* 0x01280000cec0783b */ /* 0x000fee0000000200 */
[C---:B--2---:R-:W-:Y:S08]  /*8c70*/  HMMA.16816.F32 R196, R8.reuse, R24, R196 ;  /* 0x0000001808c4723c */ /* 0x044ff000000018c4 */
[----:B------:R-:W-:Y:S01]  /*8c80*/  HMMA.16816.F32 R168, R8, R26, R168 ;  /* 0x0000001a08a8723c */ /* 0x000fe200000018a8 */
[----:B------:R-:W-:Y:S07]  /*8c90*/  LDSM.16.M88.4 R8, [R208+0x4000] ;  /* 0x00400000d008783b */ /* 0x000fee0000000200 */
[C---:B----4-:R-:W-:Y:S01]  /*8ca0*/  HMMA.16816.F32 R24, R4.reuse, R184, R28 ;  /* 0x000000b80418723c */ /* 0x050fe2000000181c */
[----:B------:R-:W2:Y:S07]  /*8cb0*/  LDSM.16.M88.4 R28, [R223] ;  /* 0x00000000df1c783b */ /* 0x000eae0000000200 */
[C---:B------:R-:W-:Y:S08]  /*8cc0*/  HMMA.16816.F32 R236, R4.reuse, R186, R236 ;  /* 0x000000ba04ec723c */ /* 0x040ff000000018ec */
[C---:B------:R-:W-:Y:S08]  /*8cd0*/  HMMA.16816.F32 R180, R4.reuse, R32, R180 ;  /* 0x0000002004b4723c */ /* 0x040ff000000018b4 */
[C---:B------:R-:W-:Y:S01]  /*8ce0*/  HMMA.16816.F32 R172, R4.reuse, R34, R172 ;  /* 0x0000002204ac723c */ /* 0x040fe200000018ac */
[----:B------:R-:W-:Y:S07]  /*8cf0*/  LDSM.16.M88.4 R32, [R206+0x12000] ;  /* 0x01200000ce20783b */ /* 0x000fee0000000200 */
[C---:B-1----:R-:W-:Y:S08]  /*8d00*/  HMMA.16816.F32 R196, R4.reuse, R20, R196 ;  /* 0x0000001404c4723c */ /* 0x042ff000000018c4 */
[C---:B------:R-:W-:Y:S01]  /*8d10*/  HMMA.16816.F32 R184, R4.reuse, R22, R168 ;  /* 0x0000001604b8723c */ /* 0x040fe200000018a8 */
[----:B------:R-:W1:Y:S07]  /*8d20*/  LDSM.16.M88.4 R20, [R221] ;  /* 0x00000000dd14783b */ /* 0x000e6e0000000200 */
[C---:B------:R-:W-:Y:S08]  /*8d30*/  HMMA.16816.F32 R176, R4.reuse, R16, R176 ;  /* 0x0000001004b0723c */ /* 0x040ff000000018b0 */
[----:B------:R-:W-:Y:S01]  /*8d40*/  HMMA.16816.F32 R12, R4, R18, R12 ;  /* 0x00000012040c723c */ /* 0x000fe2000000180c */
[----:B------:R-:W3:Y:S04]  /*8d50*/  LDSM.16.M88.4 R16, [R220] ;  /* 0x00000000dc10783b */ /* 0x000ee80000000200 */
[----:B------:R-:W4:Y:S03]  /*8d60*/  LDSM.16.M88.4 R4, [R210+0x4000] ;  /* 0x00400000d204783b */ /* 0x000f260000000200 */
[C---:B--2---:R-:W-:Y:S08]  /*8d70*/  HMMA.16816.F32 R180, R8.reuse, R28, R180 ;  /* 0x0000001c08b4723c */ /* 0x044ff000000018b4 */
[C---:B------:R-:W-:Y:S01]  /*8d80*/  HMMA.16816.F32 R172, R8.reuse, R30, R172 ;  /* 0x0000001e08ac723c */ /* 0x040fe200000018ac */
[----:B------:R-:W2:Y:S07]  /*8d90*/  LDSM.16.M88.4 R28, [R206+0x13000] ;  /* 0x01300000ce1c783b */ /* 0x000eae0000000200 */
[C---:B------:R-:W-:Y:S01]  /*8da0*/  HMMA.16816.F32 R168, R8.reuse, R188, R24 ;  /* 0x000000bc08a8723c */ /* 0x040fe20000001818 */
[----:B------:R-:W2:Y:S07]  /*8db0*/  LDSM.16.M88.4 R24, [R206+0x13800] ;  /* 0x01380000ce18783b */ /* 0x000eae0000000200 */
[C---:B------:R-:W-:Y:S08]  /*8dc0*/  HMMA.16816.F32 R236, R8.reuse, R190, R236 ;  /* 0x000000be08ec723c */ /* 0x040ff000000018ec */
[C---:B-1----:R-:W-:Y:S08]  /*8dd0*/  HMMA.16816.F32 R196, R8.reuse, R20, R196 ;  /* 0x0000001408c4723c */ /* 0x042ff000000018c4 */
[C---:B------:R-:W-:Y:S01]  /*8de0*/  HMMA.16816.F32 R188, R8.reuse, R22, R184 ;  /* 0x0000001608bc723c */ /* 0x040fe200000018b8 */
[----:B------:R-:W-:Y:S07]  /*8df0*/  LDSM.16.M88.4 R184, [R205+0x2800] ;  /* 0x00280000cdb8783b */ /* 0x000fee0000000200 */
[C---:B---3--:R-:W-:Y:S08]  /*8e00*/  HMMA.16816.F32 R176, R8.reuse, R16, R176 ;  /* 0x0000001008b0723c */ /* 0x048ff000000018b0 */
[----:B------:R-:W-:Y:S01]  /*8e10*/  HMMA.16816.F32 R20, R8, R18, R12 ;  /* 0x000000120814723c */ /* 0x000fe2000000180c */
[----:B------:R-:W-:Y:S04]  /*8e20*/  LDSM.16.M88.4 R8, [R209+0x4000] ;  /* 0x00400000d108783b */ /* 0x000fe80000000200 */
[----:B------:R-:W1:Y:S03]  /*8e30*/  LDSM.16.M88.4 R16, [R205+0x2000] ;  /* 0x00200000cd10783b */ /* 0x000e660000000200 */
[C---:B----4-:R-:W-:Y:S08]  /*8e40*/  HMMA.16816.F32 R180, R4.reuse, R32, R180 ;  /* 0x0000002004b4723c */ /* 0x050ff000000018b4 */
[C---:B------:R-:W-:Y:S01]  /*8e50*/  HMMA.16816.F32 R12, R4.reuse, R34, R172 ;  /* 0x00000022040c723c */ /* 0x040fe200000018ac */
[----:B------:R-:W3:Y:S07]  /*8e60*/  LDSM.16.M88.4 R172, [R205+0x3800] ;  /* 0x00380000cdac783b */ /* 0x000eee0000000200 */
[C---:B------:R-:W-:Y:S08]  /*8e70*/  HMMA.16816.F32 R32, R4.reuse, R192, R168 ;  /* 0x000000c00420723c */ /* 0x040ff000000018a8 */
[C---:B------:R-:W-:Y:S08]  /*8e80*/  HMMA.16816.F32 R236, R4.reuse, R194, R236 ;  /* 0x000000c204ec723c */ /* 0x040ff000000018ec */
[C---:B--2---:R-:W-:Y:S08]  /*8e90*/  HMMA.16816.F32 R192, R4.reuse, R30, R188 ;  /* 0x0000001e04c0723c */ /* 0x044ff000000018bc */
[C---:B------:R-:W-:Y:S01]  /*8ea0*/  HMMA.16816.F32 R188, R4.reuse, R24, R176 ;  /* 0x0000001804bc723c */ /* 0x040fe200000018b0 */
[----:B------:R-:W2:Y:S07]  /*8eb0*/  LDSM.16.M88.4 R176, [R205+0x3000] ;  /* 0x00300000cdb0783b */ /* 0x000eae0000000200 */
[C---:B------:R-:W-:Y:S08]  /*8ec0*/  HMMA.16816.F32 R196, R4.reuse, R28, R196 ;  /* 0x0000001c04c4723c */ /* 0x040ff000000018c4 */
[----:B------:R-:W-:Y:S01]  /*8ed0*/  HMMA.16816.F32 R168, R4, R26, R20 ;  /* 0x0000001a04a8723c */ /* 0x000fe20000001814 */
[----:B------:R-:W-:Y:S04]  /*8ee0*/  LDSM.16.M88.4 R4, [R207+0x8000] ;  /* 0x00800000cf04783b */ /* 0x000fe80000000200 */
[----:B------:R-:W4:Y:S03]  /*8ef0*/  LDSM.16.M88.4 R20, [R200+0x14000] ;  /* 0x01400000c814783b */ /* 0x000f260000000200 */
[C---:B-1----:R-:W-:Y:S01]  /*8f00*/  HMMA.16816.F32 R180, R8.reuse, R16, R180 ;  /* 0x0000001008b4723c */ /* 0x042fe200000018b4 */
[----:B------:R-:W1:Y:S07]  /*8f10*/  LDSM.16.M88.4 R24, [R200+0x14800] ;  /* 0x01480000c818783b */ /* 0x000e6e0000000200 */
[C---:B------:R-:W-:Y:S08]  /*8f20*/  HMMA.16816.F32 R16, R8.reuse, R18, R12 ;  /* 0x000000120810723c */ /* 0x040ff0000000180c */
[C---:B------:R-:W-:Y:S01]  /*8f30*/  HMMA.16816.F32 R12, R8.reuse, R184, R32 ;  /* 0x000000b8080c723c */ /* 0x040fe20000001820 */
[----:B------:R-:W-:Y:S07]  /*8f40*/  LDSM.16.M88.4 R32, [R200+0x15800] ;  /* 0x01580000c820783b */ /* 0x000fee0000000200 */
[C---:B------:R-:W-:Y:S08]  /*8f50*/  HMMA.16816.F32 R28, R8.reuse, R186, R236 ;  /* 0x000000ba081c723c */ /* 0x040ff000000018ec */
[C---:B---3--:R-:W-:Y:S08]  /*8f60*/  HMMA.16816.F32 R188, R8.reuse, R172, R188 ;  /* 0x000000ac08bc723c */ /* 0x048ff000000018bc */
[C---:B------:R-:W-:Y:S01]  /*8f70*/  HMMA.16816.F32 R168, R8.reuse, R174, R168 ;  /* 0x000000ae08a8723c */ /* 0x040fe200000018a8 */
[----:B------:R-:W3:Y:S07]  /*8f80*/  LDSM.16.M88.4 R172, [R200+0x15000] ;  /* 0x01500000c8ac783b */ /* 0x000eee0000000200 */
[C---:B--2---:R-:W-:Y:S08]  /*8f90*/  HMMA.16816.F32 R196, R8.reuse, R176, R196 ;  /* 0x000000b008c4723c */ /* 0x044ff000000018c4 */
[----:B------:R-:W-:Y:S01]  /*8fa0*/  HMMA.16816.F32 R192, R8, R178, R192 ;  /* 0x000000b208c0723c */ /* 0x000fe200000018c0 */
[----:B------:R-:W-:Y:S07]  /*8fb0*/  LDSM.16.M88.4 R8, [R208+0x8000] ;  /* 0x00800000d008783b */ /* 0x000fee0000000200 */
[C---:B----4-:R-:W-:Y:S08]  /*8fc0*/  HMMA.16816.F32 R180, R4.reuse, R20, R180 ;  /* 0x0000001404b4723c */ /* 0x050ff000000018b4 */
[C---:B------:R-:W-:Y:S01]  /*8fd0*/  HMMA.16816.F32 R176, R4.reuse, R22, R16 ;  /* 0x0000001604b0723c */ /* 0x040fe20000001810 */
[----:B------:R-:W2:Y:S07]  /*8fe0*/  LDSM.16.M88.4 R20, [R218] ;  /* 0x00000000da14783b */ /* 0x000eae0000000200 */
[C---:B-1----:R-:W-:Y:S08]  /*8ff0*/  HMMA.16816.F32 R16, R4.reuse, R24, R12 ;  /* 0x000000180410723c */ /* 0x042ff0000000180c */
[C---:B------:R-:W-:Y:S01]  /*9000*/  HMMA.16816.F32 R12, R4.reuse, R26, R28 ;  /* 0x0000001a040c723c */ /* 0x040fe2000000181c */
[----:B------:R-:W1:Y:S07]  /*9010*/  LDSM.16.M88.4 R24, [R219] ;  /* 0x00000000db18783b */ /* 0x000e6e0000000200 */
[C---:B---3--:R-:W-:Y:S08]  /*9020*/  HMMA.16816.F32 R236, R4.reuse, R172, R196 ;  /* 0x000000ac04ec723c */ /* 0x048ff000000018c4 */
[C---:B------:R-:W-:Y:S08]  /*9030*/  HMMA.16816.F32 R196, R4.reuse, R174, R192 ;  /* 0x000000ae04c4723c */ /* 0x040ff000000018c0 */
[C---:B------:R-:W-:Y:S08]  /*9040*/  HMMA.16816.F32 R192, R4.reuse, R32, R188 ;  /* 0x0000002004c0723c */ /* 0x040ff000000018bc */
[----:B------:R-:W-:Y:S01]  /*9050*/  HMMA.16816.F32 R28, R4, R34, R168 ;  /* 0x00000022041c723c */ /* 0x000fe200000018a8 */
[----:B------:R-:W3:Y:S04]  /*9060*/  LDSM.16.M88.4 R32, [R216] ;  /* 0x00000000d820783b */ /* 0x000ee80000000200 */
[----:B------:R-:W-:Y:S03]  /*9070*/  LDSM.16.M88.4 R4, [R210+0x8000] ;  /* 0x00800000d204783b */ /* 0x000fe60000000200 */
[C---:B--2---:R-:W-:Y:S01]  /*9080*/  HMMA.16816.F32 R172, R8.reuse, R20, R16 ;  /* 0x0000001408ac723c */ /* 0x044fe20000001810 */
[----:B------:R-:W-:Y:S04]  /*9090*/  LDSM.16.M88.4 R168, [R217] ;  /* 0x00000000d9a8783b */ /* 0x000fe80000000200 */
[----:B------:R-:W-:Y:S03]  /*90a0*/  LDSM.16.M88.4 R16, [R206+0x14800] ;  /* 0x01480000ce10783b */ /* 0x000fe60000000200 */
[C---:B------:R-:W-:Y:S01]  /*90b0*/  HMMA.16816.F32 R12, R8.reuse, R22, R12 ;  /* 0x00000016080c723c */ /* 0x040fe2000000180c */
[----:B------:R-:W2:Y:S07]  /*90c0*/  LDSM.16.M88.4 R20, [R206+0x14000] ;  /* 0x01400000ce14783b */ /* 0x000eae0000000200 */
[C---:B-1----:R-:W-:Y:S08]  /*90d0*/  HMMA.16816.F32 R188, R8.reuse, R24, R180 ;  /* 0x0000001808bc723c */ /* 0x042ff000000018b4 */
[C---:B------:R-:W-:Y:S08]  /*90e0*/  HMMA.16816.F32 R176, R8.reuse, R26, R176 ;  /* 0x0000001a08b0723c */ /* 0x040ff000000018b0 */
[C---:B---3--:R-:W-:Y:S08]  /*90f0*/  HMMA.16816.F32 R192, R8.reuse, R32, R192 ;  /* 0x0000002008c0723c */ /* 0x048ff000000018c0 */
[----:B------:R-:W-:Y:S01]  /*9100*/  HMMA.16816.F32 R24, R8, R34, R28 ;  /* 0x000000220818723c */ /* 0x000fe2000000181c */
[----:B------:R-:W1:Y:S04]  /*9110*/  LDSM.16.M88.4 R32, [R206+0x15000] ;  /* 0x01500000ce20783b */ /* 0x000e680000000200 */
[----:B------:R-:W3:Y:S03]  /*9120*/  LDSM.16.M88.4 R28, [R206+0x15800] ;  /* 0x01580000ce1c783b */ /* 0x000ee60000000200 */
[C---:B--2---:R-:W-:Y:S08]  /*9130*/  HMMA.16816.F32 R188, R4.reuse, R20, R188 ;  /* 0x0000001404bc723c */ /* 0x044ff000000018bc */
[----:B------:R-:W-:Y:S01]  /*9140*/  HMMA.16816.F32 R184, R4, R22, R176 ;  /* 0x0000001604b8723c */ /* 0x000fe200000018b0 */
[----:B------:R-:W-:Y:S07]  /*9150*/  LDSM.16.M88.4 R176, [R205+0x5000] ;  /* 0x00500000cdb0783b */ /* 0x000fee0000000200 */
[C---:B------:R-:W-:Y:S08]  /*9160*/  HMMA.16816.F32 R236, R8.reuse, R168, R236 ;  /* 0x000000a808ec723c */ /* 0x040ff000000018ec */
[----:B------:R-:W-:Y:S01]  /*9170*/  HMMA.16816.F32 R196, R8, R170, R196 ;  /* 0x000000aa08c4723c */ /* 0x000fe200000018c4 */
[----:B------:R-:W-:Y:S07]  /*9180*/  LDSM.16.M88.4 R8, [R205+0x4800] ;  /* 0x00480000cd08783b */ /* 0x000fee0000000200 */
[C---:B------:R-:W-:Y:S01]  /*9190*/  HMMA.16816.F32 R20, R4.reuse, R18, R12 ;  /* 0x000000120414723c */ /* 0x040fe2000000180c */
[----:B------:R-:W2:Y:S07]  /*91a0*/  LDSM.16.M88.4 R12, [R209+0x8000] ;  /* 0x00800000d10c783b */ /* 0x000eae0000000200 */
[C---:B------:R-:W-:Y:S01]  /*91b0*/  HMMA.16816.F32 R180, R4.reuse, R16, R172 ;  /* 0x0000001004b4723c */ /* 0x040fe200000018ac */
[----:B------:R-:W4:Y:S04]  /*91c0*/  LDSM.16.M88.4 R16, [R205+0x4000] ;  /* 0x00400000cd10783b */ /* 0x000f280000000200 */
[----:B------:R-:W4:Y:S03]  /*91d0*/  LDSM.16.M88.4 R172, [R205+0x5800] ;  /* 0x00580000cdac783b */ /* 0x000f260000000200 */
[C---:B-1----:R-:W-:Y:S08]  /*91e0*/  HMMA.16816.F32 R236, R4.reuse, R32, R236 ;  /* 0x0000002004ec723c */ /* 0x042ff000000018ec */
[C---:B------:R-:W-:Y:S08]  /*91f0*/  HMMA.16816.F32 R196, R4.reuse, R34, R196 ;  /* 0x0000002204c4723c */ /* 0x040ff000000018c4 */
[C---:B---3--:R-:W-:Y:S08]  /*9200*/  HMMA.16816.F32 R192, R4.reuse, R28, R192 ;  /* 0x0000001c04c0723c */ /* 0x048ff000000018c0 */
[----:B------:R-:W-:Y:S08]  /*9210*/  HMMA.16816.F32 R168, R4, R30, R24 ;  /* 0x0000001e04a8723c */ /* 0x000ff00000001818 */
[C---:B--2---:R-:W-:Y:S08]  /*9220*/  HMMA.16816.F32 R24, R12.reuse, R8, R180 ;  /* 0x000000080c18723c */ /* 0x044ff000000018b4 */
[C---:B------:R-:W-:Y:S01]  /*9230*/  HMMA.16816.F32 R4, R12.reuse, R10, R20 ;  /* 0x0000000a0c04723c */ /* 0x040fe20000001814 */
[----:B------:R-:W-:Y:S04]  /*9240*/  LDSM.16.M88.4 R8, [R207+0xc000] ;  /* 0x00c00000cf08783b */ /* 0x000fe80000000200 */
[----:B------:R-:W1:Y:S03]  /*9250*/  LDSM.16.M88.4 R20, [R200+0x16000] ;  /* 0x01600000c814783b */ /* 0x000e660000000200 */
[C---:B----4-:R-:W-:Y:S08]  /*9260*/  HMMA.16816.F32 R32, R12.reuse, R16, R188 ;  /* 0x000000100c20723c */ /* 0x050ff000000018bc */
[C---:B------:R-:W-:Y:S01]  /*9270*/  HMMA.16816.F32 R28, R12.reuse, R18, R184 ;  /* 0x000000120c1c723c */ /* 0x040fe200000018b8 */
[----:B------:R-:W2:Y:S04]  /*9280*/  LDSM.16.M88.4 R16, [R200+0x16800] ;  /* 0x01680000c810783b */ /* 0x000ea80000000200 */
[----:B------:R-:W3:Y:S03]  /*9290*/  LDSM.16.M88.4 R184, [R200+0x17000] ;  /* 0x01700000c8b8783b */ /* 0x000ee60000000200 */
[C---:B------:R-:W-:Y:S08]  /*92a0*/  HMMA.16816.F32 R192, R12.reuse, R172, R192 ;  /* 0x000000ac0cc0723c */ /* 0x040ff000000018c0 */
[C---:B------:R-:W-:Y:S08]  /*92b0*/  HMMA.16816.F32 R180, R12.reuse, R174, R168 ;  /* 0x000000ae0cb4723c */ /* 0x040ff000000018a8 */
[----:B------:R-:W-:Y:S01]  /*92c0*/  HMMA.16816.F32 R188, R12, R178, R196 ;  /* 0x000000b20cbc723c */ /* 0x000fe200000018c4 */
[----:B------:R-:W4:Y:S07]  /*92d0*/  LDSM.16.M88.4 R196, [R200+0x17800] ;  /* 0x01780000c8c4783b */ /* 0x000f2e0000000200 */
[----:B-1----:R-:W-:Y:S08]  /*92e0*/  HMMA.16816.F32 R172, R8, R22, R28 ;  /* 0x0000001608ac723c */ /* 0x002ff0000000181c */
[----:B------:R-:W-:Y:S01]  /*92f0*/  HMMA.16816.F32 R236, R12, R176, R236 ;  /* 0x000000b00cec723c */ /* 0x000fe200000018ec */
[----:B------:R-:W-:Y:S07]  /*9300*/  LDSM.16.M88.4 R12, [R215] ;  /* 0x00000000d70c783b */ /* 0x000fee0000000200 */
[C---:B--2---:R-:W-:Y:S08]  /*9310*/  HMMA.16816.F32 R28, R8.reuse, R16, R24 ;  /* 0x00000010081c723c */ /* 0x044ff00000001818 */
[C---:B------:R-:W-:Y:S01]  /*9320*/  HMMA.16816.F32 R24, R8.reuse, R18, R4 ;  /* 0x000000120818723c */ /* 0x040fe20000001804 */
[----:B------:R-:W1:Y:S04]  /*9330*/  LDSM.16.M88.4 R4, [R208+0xc000] ;  /* 0x00c00000d004783b */ /* 0x000e680000000200 */
[----:B------:R-:W2:Y:S03]  /*9340*/  LDSM.16.M88.4 R16, [R214] ;  /* 0x00000000d610783b */ /* 0x000ea60000000200 */
[C---:B------:R-:W-:Y:S01]  /*9350*/  HMMA.16816.F32 R176, R8.reuse, R20, R32 ;  /* 0x0000001408b0723c */ /* 0x040fe20000001820 */
[----:B------:R-:W2:Y:S07]  /*9360*/  LDSM.16.M88.4 R32, [R213] ;  /* 0x00000000d520783b */ /* 0x000eae0000000200 */
[C---:B---3--:R-:W-:Y:S08]  /*9370*/  HMMA.16816.F32 R20, R8.reuse, R184, R236 ;  /* 0x000000b80814723c */ /* 0x048ff000000018ec */
[C---:B------:R-:W-:Y:S01]  /*9380*/  HMMA.16816.F32 R168, R8.reuse, R186, R188 ;  /* 0x000000ba08a8723c */ /* 0x040fe200000018bc */
[----:B------:R-:W3:Y:S07]  /*9390*/  LDSM.16.M88.4 R184, [R212] ;  /* 0x00000000d4b8783b */ /* 0x000eee0000000200 */
[C---:B----4-:R-:W-:Y:S08]  /*93a0*/  HMMA.16816.F32 R236, R8.reuse, R196, R192 ;  /* 0x000000c408ec723c */ /* 0x050ff000000018c0 */
[----:B------:R-:W-:Y:S01]  /*93b0*/  HMMA.16816.F32 R196, R8, R198, R180 ;  /* 0x000000c608c4723c */ /* 0x000fe200000018b4 */
[----:B------:R-:W-:Y:S07]  /*93c0*/  LDSM.16.M88.4 R8, [R210+0xc000] ;  /* 0x00c00000d208783b */ /* 0x000fee0000000200 */
[C---:B-1----:R-:W-:Y:S01]  /*93d0*/  HMMA.16816.F32 R240, R4.reuse, R12, R176 ;  /* 0x0000000c04f0723c */ /* 0x042fe200000018b0 */
[----:B------:R-:W1:Y:S07]  /*93e0*/  LDSM.16.M88.4 R176, [R206+0x16000] ;  /* 0x01600000ceb0783b */ /* 0x000e6e0000000200 */
[C---:B------:R-:W-:Y:S08]  /*93f0*/  HMMA.16816.F32 R192, R4.reuse, R14, R172 ;  /* 0x0000000e04c0723c */ /* 0x040ff000000018ac */
[C---:B--2---:R-:W-:Y:S01]  /*9400*/  HMMA.16816.F32 R172, R4.reuse, R18, R24 ;  /* 0x0000001204ac723c */ /* 0x044fe20000001818 */
[----:B------:R-:W2:Y:S07]  /*9410*/  LDSM.16.M88.4 R24, [R206+0x17000] ;  /* 0x01700000ce18783b */ /* 0x000eae0000000200 */
[C---:B------:R-:W-:Y:S01]  /*9420*/  HMMA.16816.F32 R188, R4.reuse, R16, R28 ;  /* 0x0000001004bc723c */ /* 0x040fe2000000181c */
[----:B------:R-:W-:Y:S04]  /*9430*/  LDSM.16.M88.4 R28, [R205+0x6000] ;  /* 0x00600000cd1c783b */ /* 0x000fe80000000200 */
[----:B------:R-:W-:Y:S03]  /*9440*/  LDSM.16.M88.4 R16, [R206+0x16800] ;  /* 0x01680000ce10783b */ /* 0x000fe60000000200 */
[C---:B------:R-:W-:Y:S08]  /*9450*/  HMMA.16816.F32 R20, R4.reuse, R32, R20 ;  /* 0x000000200414723c */ /* 0x040ff00000001814 */
[C---:B------:R-:W-:Y:S08]  /*9460*/  HMMA.16816.F32 R168, R4.reuse, R34, R168 ;  /* 0x0000002204a8723c */ /* 0x040ff000000018a8 */
[C---:B---3--:R-:W-:Y:S08]  /*9470*/  HMMA.16816.F32 R180, R4.reuse, R184, R236 ;  /* 0x000000b804b4723c */ /* 0x048ff000000018ec */
[----:B------:R-:W-:Y:S01]  /*9480*/  HMMA.16816.F32 R196, R4, R186, R196 ;  /* 0x000000ba04c4723c */ /* 0x000fe200000018c4 */
[----:B------:R-:W3:Y:S01]  /*9490*/  LDSM.16.M88.4 R4, [R209+0xc000] ;  /* 0x00c00000d104783b */ /* 0x000ee20000000200 */
[----:B------:R-:W-:-:S06]  /*94a0*/  IMAD.SHL.U32 R251, R251, 0x2, RZ ;  /* 0x00000002fbfb7824 */ /* 0x000fcc00078e00ff */
[----:B-1----:R-:W-:Y:S01]  /*94b0*/  HMMA.16816.F32 R12, R8, R176, R240 ;  /* 0x000000b0080c723c */ /* 0x002fe200000018f0 */
[----:B------:R-:W-:-:S07]  /*94c0*/  LOP3.LUT R251, R251, 0x6, RZ, 0xc0, !PT ;  /* 0x00000006fbfb7812 */ /* 0x000fce00078ec0ff */
[----:B------:R-:W-:Y:S01]  /*94d0*/  HMMA.16816.F32 R32, R8, R178, R192 ;  /* 0x000000b20820723c */ /* 0x000fe200000018c0 */
[----:B------:R-:W1:Y:S01]  /*94e0*/  LDSM.16.M88.4 R176, [R206+0x17800] ;  /* 0x01780000ceb0783b */ /* 0x000e620000000200 */
[----:B------:R-:W-:-:S04]  /*94f0*/  IMAD R0, R0, 0x40, R251 ;  /* 0x0000004000007824 */ /* 0x000fc800078e02fb */
[--C-:B------:R-:W-:Y:S02]  /*9500*/  IMAD.IADD R2, R228, 0x1, -R0.reuse ;  /* 0x00000001e4027824 */ /* 0x100fe400078e0a00 */
[----:B--2---:R-:W-:Y:S03]  /*9510*/  HMMA.16816.F32 R184, R8, R24, R20 ;  /* 0x0000001808b8723c */ /* 0x004fe60000001814 */
[----:B------:R-:W-:Y:S01]  /*9520*/  IABS R2, R2 ;  /* 0x0000000200027213 */ /* 0x000fe20000000000 */
[----:B------:R-:W-:-:S05]  /*9530*/  IMAD.IADD R3, R229, 0x1, -R0 ;  /* 0x00000001e5037824 */ /* 0x000fca00078e0a00 */
[----:B------:R-:W-:Y:S01]  /*9540*/  IABS R3, R3 ;  /* 0x0000000300037213 */ /* 0x000fe20000000000 */
[----:B---3--:R-:W-:Y:S07]  /*9550*/  HMMA.16816.F32 R20, R4, R28, R12 ;  /* 0x0000001c0414723c */ /* 0x008fee000000180c */
[----:B------:R-:W-:Y:S01]  /*9560*/  IMAD.MOV.U32 R12, RZ, RZ, R2 ;  /* 0x000000ffff0c7224 */ /* 0x000fe200078e0002 */
[----:B------:R-:W-:-:S03]  /*9570*/  IADD3 R2, R0, 0x1, RZ ;  /* 0x0000000100027810 */ /* 0x000fc60007ffe0ff */
[----:B------:R2:W3:Y:S02]  /*9580*/  I2F R14, R12 ;  /* 0x0000000c000e7306 */ /* 0x0004e40000201400 */
[--C-:B------:R-:W-:Y:S01]  /*9590*/  IMAD.IADD R13, R228, 0x1, -R2.reuse ;  /* 0x00000001e40d7824 */ /* 0x100fe200078e0a02 */
[----:B------:R-:W-:Y:S01]  /*95a0*/  HMMA.16816.F32 R188, R8, R16, R188 ;  /* 0x0000001008bc723c */ /* 0x000fe200000018bc */
[C---:B------:R-:W-:Y:S01]  /*95b0*/  ISETP.GE.AND P1, PT, R0.reuse, R233, PT ;  /* 0x000000e90000720c */ /* 0x040fe20003f26270 */
[----:B--2---:R-:W-:Y:S02]  /*95c0*/  IMAD.MOV.U32 R12, RZ, RZ, R3 ;  /* 0x000000ffff0c7224 */ /* 0x004fe400078e0003 */
[----:B------:R-:W-:Y:S02]  /*95d0*/  IABS R3, R13 ;  /* 0x0000000d00037213 */ /* 0x000fe40000000000 */
[----:B------:R2:W4:Y:S01]  /*95e0*/  I2F R16, R12 ;  /* 0x0000000c00107306 */ /* 0x0005220000201400 */
[----:B------:R-:W-:Y:S01]  /*95f0*/  IMAD.IADD R13, R229, 0x1, -R2 ;  /* 0x00000001e50d7824 */ /* 0x000fe200078e0a02 */
[----:B------:R-:W-:-:S02]  /*9600*/  ISETP.LT.OR P1, PT, R0, R231, P1 ;  /* 0x000000e70000720c */ /* 0x000fc40000f21670 */
[----:B---3--:R-:W-:Y:S01]  /*9610*/  FFMA.FTZ R14, R14, -UR23, R20 ;  /* 0x800000170e0e7c23 */ /* 0x008fe20008010014 */
[----:B------:R-:W-:-:S03]  /*9620*/  ISETP.GE.AND P0, PT, R2, R233, PT ;  /* 0x000000e90200720c */ /* 0x000fc60003f06270 */
[----:B------:R3:W3:Y:S01]  /*9630*/  I2F R15, R3 ;  /* 0x00000003000f7306 */ /* 0x0006e20000201400 */
[----:B------:R-:W-:Y:S01]  /*9640*/  ISETP.GE.AND P6, PT, R2, R232, PT ;  /* 0x000000e80200720c */ /* 0x000fe20003fc6270 */
[----:B-1----:R-:W-:Y:S01]  /*9650*/  HMMA.16816.F32 R236, R8, R176, R180 ;  /* 0x000000b008ec723c */ /* 0x002fe200000018b4 */
[----:B--2---:R-:W-:-:S07]  /*9660*/  IADD3 R12, R0, 0x8, RZ ;  /* 0x00000008000c7810 */ /* 0x004fce0007ffe0ff */
[----:B------:R-:W-:Y:S01]  /*9670*/  HMMA.16816.F32 R28, R4, R30, R32 ;  /* 0x0000001e041c723c */ /* 0x000fe20000001820 */
[----:B------:R-:W-:Y:S02]  /*9680*/  FSEL R180, R14, -INF , !P1 ;  /* 0xff8000000eb47808 */ /* 0x000fe40004800000 */
[----:B---3--:R-:W-:Y:S01]  /*9690*/  IABS R3, R13 ;  /* 0x0000000d00037213 */ /* 0x008fe20000000000 */
[----:B------:R-:W-:-:S04]  /*96a0*/  IMAD.IADD R13, R228, 0x1, -R12 ;  /* 0x00000001e40d7824 */ /* 0x000fc800078e0a0c */
[C---:B------:R-:W-:Y:S01]  /*96b0*/  HMMA.16816.F32 R192, R8.reuse, R26, R168 ;  /* 0x0000001a08c0723c */ /* 0x040fe200000018a8 */
[----:B------:R-:W1:Y:S01]  /*96c0*/  LDSM.16.M88.4 R168, [R205+0x6800] ;  /* 0x00680000cda8783b */ /* 0x000e620000000200 */
[----:B------:R-:W-:Y:S02]  /*96d0*/  ISETP.GE.AND P1, PT, R0, R232, PT ;  /* 0x000000e80000720c */ /* 0x000fe40003f26270 */
[C---:B------:R-:W-:Y:S02]  /*96e0*/  ISETP.LT.OR P0, PT, R2.reuse, R231, P0 ;  /* 0x000000e70200720c */ /* 0x040fe40000701670 */
[-C--:B------:R-:W-:Y:S01]  /*96f0*/  ISETP.LT.OR P6, PT, R2, R230.reuse, P6 ;  /* 0x000000e60200720c */ /* 0x080fe200037c1670 */
[----:B----4-:R-:W-:Y:S01]  /*9700*/  FFMA.FTZ R14, R16, -UR23, R22 ;  /* 0x80000017100e7c23 */ /* 0x010fe20008010016 */
[----:B------:R-:W-:Y:S01]  /*9710*/  HMMA.16816.F32 R172, R8, R18, R172 ;  /* 0x0000001208ac723c */ /* 0x000fe200000018ac */
[----:B------:R-:W-:Y:S01]  /*9720*/  IABS R2, R13 ;  /* 0x0000000d00027213 */ /* 0x000fe20000000000 */
[----:B------:R2:W-:Y:S01]  /*9730*/  I2F R18, R3 ;  /* 0x0000000300127306 */ /* 0x0005e20000201400 */
[----:B------:R-:W-:Y:S01]  /*9740*/  IMAD.IADD R13, R229, 0x1, -R12 ;  /* 0x00000001e50d7824 */ /* 0x000fe200078e0a0c */
[----:B------:R-:W-:Y:S01]  /*9750*/  ISETP.LT.OR P1, PT, R0, R230, P1 ;  /* 0x000000e60000720c */ /* 0x000fe20000f21670 */
[----:B------:R-:W-:Y:S01]  /*9760*/  FFMA.FTZ R15, R15, -UR23, R21 ;  /* 0x800000170f0f7c23 */ /* 0x000fe20008010015 */
[----:B------:R-:W3:Y:S02]  /*9770*/  LDSM.16.M88.4 R24, [R205+0x7000] ;  /* 0x00700000cd18783b */ /* 0x000ee40000000200 */
[----:B------:R-:W-:-:S02]  /*9780*/  FSEL R177, R14, -INF , !P1 ;  /* 0xff8000000eb17808 */ /* 0x000fc40004800000 */
[----:B------:R4:W1:Y:S01]  /*9790*/  I2F R16, R2 ;  /* 0x0000000200107306 */ /* 0x0008620000201400 */
[----:B--2---:R-:W-:-:S05]  /*97a0*/  IADD3 R3, R0, 0x9, RZ ;  /* 0x0000000900037810 */ /* 0x004fca0007ffe0ff */
[----:B------:R-:W-:Y:S01]  /*97b0*/  IMAD.IADD R14, R228, 0x1, -R3 ;  /* 0x00000001e40e7824 */ /* 0x000fe200078e0a03 */
[----:B----4-:R-:W-:Y:S02]  /*97c0*/  IABS R2, R13 ;  /* 0x0000000d00027213 */ /* 0x010fe40000000000 */
[----:B------:R-:W-:-:S03]  /*97d0*/  FSEL R181, R15, -INF , !P0 ;  /* 0xff8000000fb57808 */ /* 0x000fc60004000000 */
[----:B------:R-:W-:Y:S01]  /*97e0*/  IMAD.MOV.U32 R13, RZ, RZ, R2 ;  /* 0x000000ffff0d7224 */ /* 0x000fe200078e0002 */
[----:B------:R-:W-:Y:S02]  /*97f0*/  IABS R2, R14 ;  /* 0x0000000e00027213 */ /* 0x000fe40000000000 */
[C---:B------:R-:W-:Y:S02]  /*9800*/  ISETP.GE.AND P1, PT, R12.reuse, R233, PT ;  /* 0x000000e90c00720c */ /* 0x040fe40003f26270 */
[C---:B------:R-:W-:Y:S01]  /*9810*/  ISETP.GE.AND P0, PT, R12.reuse, R232, PT ;  /* 0x000000e80c00720c */ /* 0x040fe20003f06270 */
[----:B------:R2:W4:Y:S01]  /*9820*/  I2F R17, R13 ;  /* 0x0000000d00117306 */ /* 0x0005220000201400 */
[C---:B------:R-:W-:Y:S02]  /*9830*/  ISETP.LT.OR P1, PT, R12.reuse, R231, P1 ;  /* 0x000000e70c00720c */ /* 0x040fe40000f21670 */
[----:B------:R-:W-:Y:S01]  /*9840*/  ISETP.LT.OR P0, PT, R12, R230, P0 ;  /* 0x000000e60c00720c */ /* 0x000fe20000701670 */
[----:B------:R-:W-:-:S02]  /*9850*/  IMAD.IADD R12, R229, 0x1, -R3 ;  /* 0x00000001e50c7824 */ /* 0x000fc400078e0a03 */
[----:B-1----:R-:W-:Y:S02]  /*9860*/  FFMA.FTZ R15, R16, -UR23, R28 ;  /* 0x80000017100f7c23 */ /* 0x002fe4000801001c */
[----:B------:R-:W-:Y:S01]  /*9870*/  FFMA.FTZ R14, R18, -UR23, R23 ;  /* 0x80000017120e7c23 */ /* 0x000fe20008010017 */
[----:B------:R-:W-:Y:S01]  /*9880*/  IABS R12, R12 ;  /* 0x0000000c000c7213 */ /* 0x000fe20000000000 */
[----:B--2---:R-:W-:-:S04]  /*9890*/  IMAD.MOV.U32 R13, RZ, RZ, R2 ;  /* 0x000000ffff0d7224 */ /* 0x004fc800078e0002 */
[----:B------:R1:W2:Y:S01]  /*98a0*/  I2F R16, R13 ;  /* 0x0000000d00107306 */ /* 0x0002a20000201400 */
[----:B------:R-:W-:Y:S02]  /*98b0*/  IADD3 R2, R0, 0x10, RZ ;  /* 0x0000001000027810 */ /* 0x000fe40007ffe0ff */
[----:B------:R-:W-:Y:S02]  /*98c0*/  FSEL R176, R14, -INF , !P6 ;  /* 0xff8000000eb07808 */ /* 0x000fe40007000000 */
[----:B------:R-:W-:Y:S02]  /*98d0*/  FSEL R135, R15, -INF , !P1 ;  /* 0xff8000000f877808 */ /* 0x000fe40004800000 */
[C---:B------:R-:W-:Y:S02]  /*98e0*/  ISETP.GE.AND P6, PT, R3.reuse, R233, PT ;  /* 0x000000e90300720c */ /* 0x040fe40003fc6270 */
[C---:B------:R-:W-:Y:S01]  /*98f0*/  ISETP.GE.AND P1, PT, R3.reuse, R232, PT ;  /* 0x000000e80300720c */ /* 0x040fe20003f26270 */
[----:B------:R-:W-:Y:S01]  /*9900*/  IMAD.IADD R14, R228, 0x1, -R2 ;  /* 0x00000001e40e7824 */ /* 0x000fe200078e0a02 */
[C---:B------:R-:W-:Y:S01]  /*9910*/  ISETP.LT.OR P6, PT, R3.reuse, R231, P6 ;  /* 0x000000e70300720c */ /* 0x040fe200037c1670 */
[----:B-1----:R-:W-:Y:S01]  /*9920*/  IMAD.MOV.U32 R13, RZ, RZ, R12 ;  /* 0x000000ffff0d7224 */ /* 0x002fe200078e000c */
[----:B------:R-:W-:-:S02]  /*9930*/  ISETP.LT.OR P1, PT, R3, R230, P1 ;  /* 0x000000e60300720c */ /* 0x000fc40000f21670 */
[----:B------:R-:W-:Y:S01]  /*9940*/  IADD3 R3, R0, 0x11, RZ ;  /* 0x0000001100037810 */ /* 0x000fe20007ffe0ff */
[----:B------:R1:W1:Y:S01]  /*9950*/  I2F R15, R13 ;  /* 0x0000000d000f7306 */ /* 0x0002620000201400 */
[----:B------:R-:W-:Y:S01]  /*9960*/  IABS R12, R14 ;  /* 0x0000000e000c7213 */ /* 0x000fe20000000000 */
[----:B------:R-:W-:Y:S01]  /*9970*/  HMMA.16816.F32 R196, R8, R178, R196 ;  /* 0x000000b208c4723c */ /* 0x000fe200000018c4 */
[----:B----4-:R-:W-:-:S06]  /*9980*/  FFMA.FTZ R14, R17, -UR23, R30 ;  /* 0x80000017110e7c23 */ /* 0x010fcc000801001e */
[----:B--2---:R-:W-:Y:S01]  /*9990*/  FFMA.FTZ R10, R16, -UR23, R29 ;  /* 0x80000017100a7c23 */ /* 0x004fe2000801001d */
[----:B------:R-:W-:Y:S01]  /*99a0*/  HMMA.16816.F32 R32, R4, R168, R188 ;  /* 0x000000a80420723c */ /* 0x000fe200000018bc */
[----:B------:R-:W-:Y:S02]  /*99b0*/  IMAD.IADD R8, R228, 0x1, -R3 ;  /* 0x00000001e4087824 */ /* 0x000fe400078e0a03 */
[----:B-1----:R-:W-:Y:S01]  /*99c0*/  IMAD.IADD R13, R229, 0x1, -R2 ;  /* 0x00000001e50d7824 */ /* 0x002fe200078e0a02 */
[----:B------:R-:W-:-:S04]  /*99d0*/  FSEL R134, R14, -INF , !P0 ;  /* 0xff8000000e867808 */ /* 0x000fc80004000000 */
[----:B------:R-:W-:Y:S02]  /*99e0*/  IABS R13, R13 ;  /* 0x0000000d000d7213 */ /* 0x000fe40000000000 */
[----:B------:R-:W-:Y:S02]  /*99f0*/  FSEL R30, R10, -INF , !P6 ;  /* 0xff8000000a1e7808 */ /* 0x000fe40007000000 */
[C---:B------:R-:W-:Y:S01]  /*9a00*/  ISETP.GE.AND P0, PT, R2.reuse, R233, PT ;  /* 0x000000e90200720c */ /* 0x040fe20003f06270 */
[----:B------:R-:W-:Y:S01]  /*9a10*/  IMAD.MOV.U32 R9, RZ, RZ, R13 ;  /* 0x000000ffff097224 */ /* 0x000fe200078e000d */
[----:B------:R-:W-:Y:S02]  /*9a20*/  IABS R8, R8 ;  /* 0x0000000800087213 */ /* 0x000fe40000000000 */
[C---:B------:R-:W-:Y:S01]  /*9a30*/  ISETP.GE.AND P6, PT, R2.reuse, R232, PT ;  /* 0x000000e80200720c */ /* 0x040fe20003fc6270 */
[----:B------:R-:W1:Y:S01]  /*9a40*/  I2F R12, R12 ;  /* 0x0000000c000c7306 */ /* 0x000e620000201400 */
[C---:B------:R-:W-:Y:S01]  /*9a50*/  ISETP.LT.OR P0, PT, R2.reuse, R231, P0 ;  /* 0x000000e70200720c */ /* 0x040fe20000701670 */
[----:B------:R-:W-:Y:S01]  /*9a60*/  IMAD.IADD R10, R229, 0x1, -R3 ;  /* 0x00000001e50a7824 */ /* 0x000fe200078e0a03 */
[----:B------:R-:W-:-:S02]  /*9a70*/  ISETP.LT.OR P6, PT, R2, R230, P6 ;  /* 0x000000e60200720c */ /* 0x000fc400037c1670 */
[----:B------:R-:W-:-:S03]  /*9a80*/  IADD3 R2, R0, 0x18, RZ ;  /* 0x0000001800027810 */ /* 0x000fc60007ffe0ff */
[----:B------:R2:W4:Y:S01]  /*9a90*/  I2F R13, R9 ;  /* 0x00000009000d7306 */ /* 0x0005220000201400 */
[----:B------:R-:W-:Y:S02]  /*9aa0*/  FFMA.FTZ R11, R15, -UR23, R31 ;  /* 0x800000170f0b7c23 */ /* 0x000fe4000801001f */
[----:B--2---:R-:W-:Y:S01]  /*9ab0*/  IMAD.MOV.U32 R9, RZ, RZ, R8 ;  /* 0x000000ffff097224 */ /* 0x004fe200078e0008 */
[----:B------:R-:W-:-:S04]  /*9ac0*/  IABS R8, R10 ;  /* 0x0000000a00087213 */ /* 0x000fc80000000000 */
[----:B------:R2:W2:Y:S01]  /*9ad0*/  I2F R14, R9 ;  /* 0x00000009000e7306 */ /* 0x0004a20000201400 */
[----:B------:R-:W-:Y:S01]  /*9ae0*/  IMAD.MOV.U32 R10, RZ, RZ, R8 ;  /* 0x000000ffff0a7224 */ /* 0x000fe200078e0008 */
[----:B------:R-:W-:Y:S01]  /*9af0*/  IADD3 R8, R0, 0x19, RZ ;  /* 0x0000001900087810 */ /* 0x000fe20007ffe0ff */
[----:B-1----:R-:W-:Y:S02]  /*9b00*/  FFMA.FTZ R12, R12, -UR23, R32 ;  /* 0x800000170c0c7c23 */ /* 0x002fe40008010020 */
[----:B--2---:R-:W-:-:S03]  /*9b10*/  IMAD.IADD R9, R228, 0x1, -R2 ;  /* 0x00000001e4097824 */ /* 0x004fc600078e0a02 */
[----:B------:R1:W2:Y:S02]  /*9b20*/  I2F R17, R10 ;  /* 0x0000000a00117306 */ /* 0x0002a40000201400 */
[----:B------:R-:W-:Y:S02]  /*9b30*/  IABS R9, R9 ;  /* 0x0000000900097213 */ /* 0x000fe40000000000 */
[----:B------:R-:W-:Y:S01]  /*9b40*/  FSEL R29, R11, -INF , !P1 ;  /* 0xff8000000b1d7808 */ /* 0x000fe20004800000 */
[----:B------:R-:W-:Y:S01]  /*9b50*/  IMAD.IADD R11, R229, 0x1, -R2 ;  /* 0x00000001e50b7824 */ /* 0x000fe200078e0a02 */
[----:B------:R-:W-:Y:S02]  /*9b60*/  FSEL R190, R12, -INF , !P0 ;  /* 0xff8000000cbe7808 */ /* 0x000fe40004000000 */
[C---:B------:R-:W-:Y:S01]  /*9b70*/  ISETP.GE.AND P1, PT, R3.reuse, R233, PT ;  /* 0x000000e90300720c */ /* 0x040fe20003f26270 */
[----:B-1----:R-:W-:Y:S01]  /*9b80*/  IMAD.MOV.U32 R10, RZ, RZ, R9 ;  /* 0x000000ffff0a7224 */ /* 0x002fe200078e0009 */
[----:B------:R-:W-:-:S03]  /*9b90*/  ISETP.GE.AND P0, PT, R3, R232, PT ;  /* 0x000000e80300720c */ /* 0x000fc60003f06270 */
[----:B------:R1:W1:Y:S01]  /*9ba0*/  I2F R15, R10 ;  /* 0x0000000a000f7306 */ /* 0x0002620000201400 */
[----:B------:R-:W-:Y:S01]  /*9bb0*/  HMMA.16816.F32 R168, R4, R170, R172 ;  /* 0x000000aa04a8723c */ /* 0x000fe200000018ac */
[C---:B------:R-:W-:Y:S02]  /*9bc0*/  ISETP.LT.OR P1, PT, R3.reuse, R231, P1 ;  /* 0x000000e70300720c */ /* 0x040fe40000f21670 */
[----:B------:R-:W-:Y:S02]  /*9bd0*/  ISETP.LT.OR P0, PT, R3, R230, P0 ;  /* 0x000000e60300720c */ /* 0x000fe40000701670 */
[----:B------:R-:W-:Y:S01]  /*9be0*/  IABS R9, R11 ;  /* 0x0000000b00097213 */ /* 0x000fe20000000000 */
[----:B----4-:R-:W-:Y:S02]  /*9bf0*/  FFMA.FTZ R13, R13, -UR23, R34 ;  /* 0x800000170d0d7c23 */ /* 0x010fe40008010022 */
[----:B-1----:R-:W-:Y:S01]  /*9c00*/  IMAD.IADD R10, R228, 0x1, -R8 ;  /* 0x00000001e40a7824 */ /* 0x002fe200078e0a08 */
[----:B------:R1:W-:Y:S04]  /*9c10*/  I2F R18, R9 ;  /* 0x0000000900127306 */ /* 0x0003e80000201400 */
[----:B------:R-:W-:Y:S01]  /*9c20*/  IABS R3, R10 ;  /* 0x0000000a00037213 */ /* 0x000fe20000000000 */
[----:B------:R-:W-:-:S02]  /*9c30*/  FFMA.FTZ R12, R14, -UR23, R33 ;  /* 0x800000170e0c7c23 */ /* 0x000fc40008010021 */
[----:B------:R-:W-:Y:S02]  /*9c40*/  IMAD.IADD R11, R229, 0x1, -R8 ;  /* 0x00000001e50b7824 */ /* 0x000fe400078e0a08 */
[----:B------:R-:W-:Y:S01]  /*9c50*/  IMAD.MOV.U32 R10, RZ, RZ, R3 ;  /* 0x000000ffff0a7224 */ /* 0x000fe200078e0003 */
[----:B------:R-:W-:Y:S02]  /*9c60*/  FSEL R244, R13, -INF , !P6 ;  /* 0xff8000000df47808 */ /* 0x000fe40007000000 */
[----:B------:R-:W-:Y:S02]  /*9c70*/  FSEL R189, R12, -INF , !P1 ;  /* 0xff8000000cbd7808 */ /* 0x000fe40004800000 */
[----:B-1----:R-:W-:Y:S01]  /*9c80*/  IADD3 R9, R0, 0x20, RZ ;  /* 0x0000002000097810 */ /* 0x002fe20007ffe0ff */
[----:B------:R1:W4:Y:S01]  /*9c90*/  I2F R16, R10 ;  /* 0x0000000a00107306 */ /* 0x0003220000201400 */
[C---:B------:R-:W-:Y:S02]  /*9ca0*/  ISETP.GE.AND P6, PT, R2.reuse, R233, PT ;  /* 0x000000e90200720c */ /* 0x040fe40003fc6270 */
[----:B------:R-:W-:-:S02]  /*9cb0*/  ISETP.GE.AND P1, PT, R2, R232, PT ;  /* 0x000000e80200720c */ /* 0x000fc40003f26270 */
[----:B------:R-:W-:Y:S02]  /*9cc0*/  IABS R3, R11 ;  /* 0x0000000b00037213 */ /* 0x000fe40000000000 */
[C---:B------:R-:W-:Y:S02]  /*9cd0*/  ISETP.LT.OR P6, PT, R2.reuse, R231, P6 ;  /* 0x000000e70200720c */ /* 0x040fe400037c1670 */
[----:B------:R-:W-:Y:S01]  /*9ce0*/  ISETP.LT.OR P1, PT, R2, R230, P1 ;  /* 0x000000e60200720c */ /* 0x000fe20000f21670 */
[----:B------:R4:W4:Y:S01]  /*9cf0*/  I2F R19, R3 ;  /* 0x0000000300137306 */ /* 0x0009220000201400 */
[--C-:B-1----:R-:W-:Y:S02]  /*9d00*/  IMAD.IADD R10, R228, 0x1, -R9.reuse ;  /* 0x00000001e40a7824 */ /* 0x102fe400078e0a09 */
[----:B------:R-:W-:-:S03]  /*9d10*/  IMAD.IADD R11, R229, 0x1, -R9 ;  /* 0x00000001e50b7824 */ /* 0x000fc600078e0a09 */
[----:B------:R-:W-:Y:S01]  /*9d20*/  IABS R2, R10 ;  /* 0x0000000a00027213 */ /* 0x000fe20000000000 */
[----:B--2---:R-:W-:Y:S02]  /*9d30*/  FFMA.FTZ R13, R17, -UR23, R35 ;  /* 0x80000017110d7c23 */ /* 0x004fe40008010023 */
[----:B------:R-:W-:Y:S01]  /*9d40*/  FFMA.FTZ R12, R15, -UR23, R168 ;  /* 0x800000170f0c7c23 */ /* 0x000fe200080100a8 */
[C---:B---3--:R-:W-:Y:S01]  /*9d50*/  HMMA.16816.F32 R20, R4.reuse, R24, R184 ;  /* 0x000000180414723c */ /* 0x048fe200000018b8 */
[----:B----4-:R-:W-:Y:S01]  /*9d60*/  IADD3 R3, R0, 0x21, RZ ;  /* 0x0000002100037810 */ /* 0x010fe20007ffe0ff */
[----:B------:R-:W-:Y:S01]  /*9d70*/  IMAD.MOV.U32 R10, RZ, RZ, R2 ;  /* 0x000000ffff0a7224 */ /* 0x000fe200078e0002 */
[----:B------:R-:W-:Y:S01]  /*9d80*/  IABS R2, R11 ;  /* 0x0000000b00027213 */ /* 0x000fe20000000000 */
[----:B------:R-:W1:Y:S01]  /*9d90*/  LDSM.16.M88.4 R32, [R205+0x7800] ;  /* 0x00780000cd20783b */ /* 0x000e620000000200 */
[----:B------:R-:W-:Y:S01]  /*9da0*/  FSEL R235, R13, -INF , !P0 ;  /* 0xff8000000deb7808 */ /* 0x000fe20004000000 */
[----:B------:R-:W-:Y:S01]  /*9db0*/  IMAD.IADD R11, R228, 0x1, -R3 ;  /* 0x00000001e40b7824 */ /* 0x000fe200078e0a03 */
[----:B------:R-:W-:Y:S01]  /*9dc0*/  ISETP.GE.AND P0, PT, R8, R233, PT ;  /* 0x000000e90800720c */ /* 0x000fe20003f06270 */
[----:B------:R2:W3:Y:S01]  /*9dd0*/  I2F R13, R10 ;  /* 0x0000000a000d7306 */ /* 0x0004e20000201400 */
[----:B------:R-:W-:Y:S01]  /*9de0*/  FSEL R188, R12, -INF , !P6 ;  /* 0xff8000000cbc7808 */ /* 0x000fe20007000000 */
[----:B------:R-:W-:Y:S01]  /*9df0*/  FFMA.FTZ R12, R16, -UR23, R169 ;  /* 0x80000017100c7c23 */ /* 0x000fe200080100a9 */
[C---:B------:R-:W-:Y:S01]  /*9e00*/  ISETP.GE.AND P6, PT, R8.reuse, R232, PT ;  /* 0x000000e80800720c */ /* 0x040fe20003fc6270 */
[----:B------:R-:W-:Y:S01]  /*9e10*/  HMMA.16816.F32 R172, R4, R26, R192 ;  /* 0x0000001a04ac723c */ /* 0x000fe200000018c0 */
[C---:B------:R-:W-:Y:S01]  /*9e20*/  ISETP.LT.OR P0, PT, R8.reuse, R231, P0 ;  /* 0x000000e70800720c */ /* 0x040fe20000701670 */
[----:B------:R-:W-:Y:S01]  /*9e30*/  UISETP.GT.AND UP0, UPT, UR31, UR10, UPT ;  /* 0x0000000a1f00728c */ /* 0x000fe2000bf04270 */
[----:B------:R-:W-:Y:S01]  /*9e40*/  ISETP.LT.OR P6, PT, R8, R230, P6 ;  /* 0x000000e60800720c */ /* 0x000fe200037c1670 */
[----:B------:R-:W-:Y:S01]  /*9e50*/  IMAD.IADD R8, R229, 0x1, -R3 ;  /* 0x00000001e5087824 */ /* 0x000fe200078e0a03 */
[----:B------:R-:W-:Y:S01]  /*9e60*/  FSEL R31, R12, -INF , !P0 ;  /* 0xff8000000c1f7808 */ /* 0x000fe20004000000 */
[----:B------:R-:W-:-:S04]  /*9e70*/  DEPBAR.LE SB0, 0x0 ;  /* 0x000080000000791a */ /* 0x000fc80000000000 */
[----:B--2---:R-:W-:Y:S01]  /*9e80*/  IMAD.MOV.U32 R10, RZ, RZ, R2 ;  /* 0x000000ffff0a7224 */ /* 0x004fe200078e0002 */
[----:B------:R-:W-:Y:S01]  /*9e90*/  IABS R2, R11 ;  /* 0x0000000b00027213 */ /* 0x000fe20000000000 */
[----:B------:R-:W-:Y:S02]  /*9ea0*/  FFMA.FTZ R11, R18, -UR23, R170 ;  /* 0x80000017120b7c23 */ /* 0x000fe400080100aa */
[----:B------:R2:W4:Y:S01]  /*9eb0*/  I2F R14, R10 ;  /* 0x0000000a000e7306 */ /* 0x0005220000201400 */
[----:B------:R-:W-:Y:S02]  /*9ec0*/  ISETP.GE.AND P0, PT, R9, R232, PT ;  /* 0x000000e80900720c */ /* 0x000fe40003f06270 */
[----:B------:R-:W-:Y:S02]  /*9ed0*/  FSEL R234, R11, -INF , !P1 ;  /* 0xff8000000bea7808 */ /* 0x000fe40004800000 */
[C---:B------:R-:W-:Y:S02]  /*9ee0*/  ISETP.GE.AND P1, PT, R9.reuse, R233, PT ;  /* 0x000000e90900720c */ /* 0x040fe40003f26270 */
[----:B------:R-:W-:Y:S01]  /*9ef0*/  IABS R8, R8 ;  /* 0x0000000800087213 */ /* 0x000fe20000000000 */
[----:B------:R-:W-:Y:S01]  /*9f00*/  BAR.SYNC.DEFER_BLOCKING 0x0 ;  /* 0x0000000000007b1d */ /* 0x000fe20000010000 */
[----:B------:R-:W-:Y:S01]  /*9f10*/  ISETP.LT.OR P1, PT, R9, R231, P1 ;  /* 0x000000e70900720c */ /* 0x000fe20000f21670 */
[----:B--2---:R-:W-:Y:S01]  /*9f20*/  IMAD.MOV.U32 R10, RZ, RZ, R2 ;  /* 0x000000ffff0a7224 */ /* 0x004fe200078e0002 */
[----:B------:R-:W-:-:S02]  /*9f30*/  IADD3 R2, R0, 0x28, RZ ;  /* 0x0000002800027810 */ /* 0x000fc40007ffe0ff */
[----:B------:R-:W-:-:S03]  /*9f40*/  ISETP.LT.OR P0, PT, R9, R230, P0 ;  /* 0x000000e60900720c */ /* 0x000fc60000701670 */
[--C-:B------:R-:W-:Y:S02]  /*9f50*/  IMAD.IADD R11, R228, 0x1, -R2.reuse ;  /* 0x00000001e40b7824 */ /* 0x100fe400078e0a02 */
[----:B------:R-:W-:Y:S01]  /*9f60*/  IMAD.IADD R9, R229, 0x1, -R2 ;  /* 0x00000001e5097824 */ /* 0x000fe200078e0a02 */
[----:B------:R2:W1:Y:S04]  /*9f70*/  I2F R15, R10 ;  /* 0x0000000a000f7306 */ /* 0x0004680000201400 */
[----:B------:R-:W-:Y:S01]  /*9f80*/  IABS R9, R9 ;  /* 0x0000000900097213 */ /* 0x000fe20000000000 */
[----:B------:R-:W-:Y:S02]  /*9f90*/  FFMA.FTZ R12, R19, -UR23, R171 ;  /* 0x80000017130c7c23 */ /* 0x000fe400080100ab */
[----:B--2---:R-:W-:Y:S01]  /*9fa0*/  IMAD.MOV.U32 R10, RZ, RZ, R8 ;  /* 0x000000ffff0a7224 */ /* 0x004fe200078e0008 */
[----:B------:R-:W-:Y:S01]  /*9fb0*/  IABS R8, R11 ;  /* 0x0000000b00087213 */ /* 0x000fe20000000000 */
[----:B------:R-:W-:-:S02]  /*9fc0*/  IMAD.MOV.U32 R11, RZ, RZ, R9 ;  /* 0x000000ffff0b7224 */ /* 0x000fc400078e0009 */
[----:B------:R2:W-:Y:S01]  /*9fd0*/  I2F R18, R10 ;  /* 0x0000000a00127306 */ /* 0x0005e20000201400 */
[----:B---3--:R-:W-:Y:S01]  /*9fe0*/  FFMA.FTZ R13, R13, -UR23, R20 ;  /* 0x800000170d0d7c23 */ /* 0x008fe20008010014 */
[----:B------:R-:W-:Y:S02]  /*9ff0*/  FSEL R191, R12, -INF , !P6 ;  /* 0xff8000000cbf7808 */ /* 0x000fe40007000000 */
[----:B------:R-:W-:-:S04]  /*a000*/  ISETP.GE.AND P6, PT, R3, R233, PT ;  /* 0x000000e90300720c */ /* 0x000fc80003fc6270 */
[----:B------:R3:W-:Y:S01]  /*a010*/  I2F R28, R11 ;  /* 0x0000000b001c7306 */ /* 0x0007e20000201400 */
[----:B--2---:R-:W-:Y:S01]  /*a020*/  IMAD.MOV.U32 R10, RZ, RZ, R8 ;  /* 0x000000ffff0a7224 */ /* 0x004fe200078e0008 */
[----:B------:R-:W-:-:S06]  /*a030*/  IADD3 R8, R0, 0x29, RZ ;  /* 0x0000002900087810 */ /* 0x000fcc0007ffe0ff */
[----:B------:R2:W2:Y:S01]  /*a040*/  I2F R17, R10 ;  /* 0x0000000a00117306 */ /* 0x0004a20000201400 */
[----:B---3--:R-:W-:Y:S01]  /*a050*/  IMAD.IADD R11, R229, 0x1, -R8 ;  /* 0x00000001e50b7824 */ /* 0x008fe200078e0a08 */
[----:B------:R-:W-:Y:S01]  /*a060*/  FSEL R243, R13, -INF , !P1 ;  /* 0xff8000000df37808 */ /* 0x000fe20004800000 */
[----:B----4-:R-:W-:Y:S01]  /*a070*/  FFMA.FTZ R14, R14, -UR23, R22 ;  /* 0x800000170e0e7c23 */ /* 0x010fe20008010016 */
[----:B------:R-:W-:Y:S01]  /*a080*/  IADD3 R9, R0, 0x30, RZ ;  /* 0x0000003000097810 */ /* 0x000fe20007ffe0ff */
[----:B-1----:R-:W-:Y:S01]  /*a090*/  FFMA.FTZ R12, R15, -UR23, R21 ;  /* 0x800000170f0c7c23 */ /* 0x002fe20008010015 */
[C---:B------:R-:W-:Y:S02]  /*a0a0*/  ISETP.GE.AND P1, PT, R3.reuse, R232, PT ;  /* 0x000000e80300720c */ /* 0x040fe40003f26270 */
[----:B------:R-:W-:Y:S01]  /*a0b0*/  IABS R11, R11 ;  /* 0x0000000b000b7213 */ /* 0x000fe20000000000 */
[----:B--2---:R-:W-:Y:S01]  /*a0c0*/  IMAD.IADD R10, R228, 0x1, -R8 ;  /* 0x00000001e40a7824 */ /* 0x004fe200078e0a08 */
[----:B------:R-:W-:-:S04]  /*a0d0*/  ISETP.LT.OR P6, PT, R3, R231, P6 ;  /* 0x000000e70300720c */ /* 0x000fc800037c1670 */
[----:B------:R-:W-:Y:S02]  /*a0e0*/  IABS R10, R10 ;  /* 0x0000000a000a7213 */ /* 0x000fe40000000000 */
[----:B------:R-:W-:Y:S01]  /*a0f0*/  ISETP.LT.OR P1, PT, R3, R230, P1 ;  /* 0x000000e60300720c */ /* 0x000fe20000f21670 */
[----:B------:R-:W-:Y:S01]  /*a100*/  IMAD.IADD R3, R228, 0x1, -R9 ;  /* 0x00000001e4037824 */ /* 0x000fe200078e0a09 */
[----:B------:R1:W-:Y:S01]  /*a110*/  I2F R19, R10 ;  /* 0x0000000a00137306 */ /* 0x0003e20000201400 */
[----:B------:R-:W-:Y:S02]  /*a120*/  FSEL R240, R14, -INF , !P0 ;  /* 0xff8000000ef07808 */ /* 0x000fe40004000000 */
[----:B------:R-:W-:Y:S02]  /*a130*/  FSEL R182, R12, -INF , !P6 ;  /* 0xff8000000cb67808 */ /* 0x000fe40007000000 */
[C---:B------:R-:W-:Y:S02]  /*a140*/  ISETP.GE.AND P0, PT, R2.reuse, R233, PT ;  /* 0x000000e90200720c */ /* 0x040fe40003f06270 */
[----:B------:R-:W-:-:S02]  /*a150*/  ISETP.GE.AND P6, PT, R2, R232, PT ;  /* 0x000000e80200720c */ /* 0x000fc40003fc6270 */
[----:B------:R-:W-:Y:S02]  /*a160*/  IABS R3, R3 ;  /* 0x0000000300037213 */ /* 0x000fe40000000000 */
[C---:B------:R-:W-:Y:S01]  /*a170*/  ISETP.LT.OR P0, PT, R2.reuse, R231, P0 ;  /* 0x000000e70200720c */ /* 0x040fe20000701670 */
[----:B-1----:R-:W-:Y:S02]  /*a180*/  IMAD.MOV.U32 R10, RZ, RZ, R11 ;  /* 0x000000ffff0a7224 */ /* 0x002fe400078e000b */
[----:B------:R-:W-:Y:S01]  /*a190*/  IMAD.IADD R11, R229, 0x1, -R9 ;  /* 0x00000001e50b7824 */ /* 0x000fe200078e0a09 */
[----:B------:R-:W-:Y:S01]  /*a1a0*/  ISETP.LT.OR P6, PT, R2, R230, P6 ;  /* 0x000000e60200720c */ /* 0x000fe200037c1670 */
[----:B------:R1:W-:Y:S03]  /*a1b0*/  I2F R16, R10 ;  /* 0x0000000a00107306 */ /* 0x0003e60000201400 */
[----:B------:R-:W-:Y:S01]  /*a1c0*/  IABS R2, R11 ;  /* 0x0000000b00027213 */ /* 0x000fe20000000000 */
[----:B------:R-:W-:Y:S01]  /*a1d0*/  HMMA.16816.F32 R24, R4, R32, R236 ;  /* 0x000000200418723c */ /* 0x000fe200000018ec */
[----:B------:R-:W-:-:S03]  /*a1e0*/  FFMA.FTZ R13, R17, -UR23, R172 ;  /* 0x80000017110d7c23 */ /* 0x000fc600080100ac */
[----:B------:R-:W-:Y:S02]  /*a1f0*/  IMAD.MOV.U32 R11, RZ, RZ, R2 ;  /* 0x000000ffff0b7224 */ /* 0x000fe400078e0002 */
[----:B------:R-:W-:Y:S02]  /*a200*/  FFMA.FTZ R12, R18, -UR23, R23 ;  /* 0x80000017120c7c23 */ /* 0x000fe40008010017 */
[----:B-1----:R-:W-:Y:S01]  /*a210*/  IMAD.MOV.U32 R10, RZ, RZ, R3 ;  /* 0x000000ffff0a7224 */ /* 0x002fe200078e0003 */
[----:B------:R-:W-:Y:S01]  /*a220*/  IADD3 R3, R0, 0x31, RZ ;  /* 0x0000003100037810 */ /* 0x000fe20007ffe0ff */
[----:B------:R1:W-:Y:S01]  /*a230*/  I2F R17, R11 ;  /* 0x0000000b00117306 */ /* 0x0003e20000201400 */
[----:B------:R-:W-:Y:S02]  /*a240*/  FSEL R168, R12, -INF , !P1 ;  /* 0xff8000000ca87808 */ /* 0x000fe40004800000 */
[----:B------:R-:W-:-:S05]  /*a250*/  FSEL R247, R13, -INF , !P0 ;  /* 0xff8000000df77808 */ /* 0x000fca0004000000 */
[----:B------:R2:W3:Y:S01]  /*a260*/  I2F R14, R10 ;  /* 0x0000000a000e7306 */ /* 0x0004e20000201400 */
[----:B------:R-:W-:Y:S02]  /*a270*/  IADD3 R2, R0, 0x38, RZ ;  /* 0x0000003800027810 */ /* 0x000fe40007ffe0ff */
[C---:B------:R-:W-:Y:S01]  /*a280*/  ISETP.GE.AND P1, PT, R8.reuse, R233, PT ;  /* 0x000000e90800720c */ /* 0x040fe20003f26270 */
[--C-:B-1----:R-:W-:Y:S01]  /*a290*/  IMAD.IADD R11, R229, 0x1, -R3.reuse ;  /* 0x00000001e50b7824 */ /* 0x102fe200078e0a03 */
[----:B------:R-:W-:Y:S01]  /*a2a0*/  ISETP.GE.AND P0, PT, R8, R232, PT ;  /* 0x000000e80800720c */ /* 0x000fe20003f06270 */
[----:B--2---:R-:W-:-:S03]  /*a2b0*/  IMAD.IADD R10, R228, 0x1, -R3 ;  /* 0x00000001e40a7824 */ /* 0x004fc600078e0a03 */
[----:B------:R-:W-:Y:S02]  /*a2c0*/  IABS R11, R11 ;  /* 0x0000000b000b7213 */ /* 0x000fe40000000000 */
[----:B------:R-:W-:Y:S02]  /*a2d0*/  IABS R10, R10 ;  /* 0x0000000a000a7213 */ /* 0x000fe40000000000 */
[C---:B------:R-:W-:Y:S02]  /*a2e0*/  ISETP.LT.OR P1, PT, R8.reuse, R231, P1 ;  /* 0x000000e70800720c */ /* 0x040fe40000f21670 */
[----:B------:R1:W2:Y:S01]  /*a2f0*/  I2F R15, R10 ;  /* 0x0000000a000f7306 */ /* 0x0002a20000201400 */
[----:B------:R-:W-:Y:S01]  /*a300*/  ISETP.LT.OR P0, PT, R8, R230, P0 ;  /* 0x000000e60800720c */ /* 0x000fe20000701670 */
[----:B------:R-:W-:Y:S01]  /*a310*/  IMAD.IADD R8, R228, 0x1, -R2 ;  /* 0x00000001e4087824 */ /* 0x000fe200078e0a02 */
[----:B------:R-:W-:Y:S01]  /*a320*/  HMMA.16816.F32 R20, R4, R34, R196 ;  /* 0x000000220414723c */ /* 0x000fe200000018c4 */
[----:B------:R-:W-:-:S06]  /*a330*/  IADD3 R0, R0, 0x39, RZ ;  /* 0x0000003900007810 */ /* 0x000fcc0007ffe0ff */
[----:B------:R-:W-:Y:S01]  /*a340*/  IABS R4, R8 ;  /* 0x0000000800047213 */ /* 0x000fe20000000000 */
[----:B-1----:R-:W-:Y:S02]  /*a350*/  IMAD.MOV.U32 R10, RZ, RZ, R11 ;  /* 0x000000ffff0a7224 */ /* 0x002fe400078e000b */
[----:B------:R-:W-:Y:S02]  /*a360*/  FFMA.FTZ R11, R28, -UR23, R174 ;  /* 0x800000171c0b7c23 */ /* 0x000fe400080100ae */
[----:B------:R-:W-:Y:S01]  /*a370*/  IMAD.IADD R6, R229, 0x1, -R2 ;  /* 0x00000001e5067824 */ /* 0x000fe200078e0a02 */
[----:B------:R1:W-:Y:S02]  /*a380*/  I2F R13, R10 ;  /* 0x0000000a000d7306 */ /* 0x0003e40000201400 */
[----:B------:R-:W-:Y:S02]  /*a390*/  FSEL R246, R11, -INF , !P6 ;  /* 0xff8000000bf67808 */ /* 0x000fe40007000000 */
[C---:B------:R-:W-:Y:S01]  /*a3a0*/  ISETP.GE.AND P6, PT, R9.reuse, R233, PT ;  /* 0x000000e90900720c */ /* 0x040fe20003fc6270 */
[----:B------:R-:W-:Y:S01]  /*a3b0*/  IMAD.MOV.U32 R5, RZ, RZ, R4 ;  /* 0x000000ffff057224 */ /* 0x000fe200078e0004 */
[----:B------:R-:W-:Y:S01]  /*a3c0*/  IABS R4, R6 ;  /* 0x0000000600047213 */ /* 0x000fe20000000000 */
[----:B---3--:R-:W-:Y:S01]  /*a3d0*/  FFMA.FTZ R7, R14, -UR23, R24 ;  /* 0x800000170e077c23 */ /* 0x008fe20008010018 */
[----:B------:R-:W-:Y:S01]  /*a3e0*/  ISETP.LT.OR P6, PT, R9, R231, P6 ;  /* 0x000000e70900720c */ /* 0x000fe200037c1670 */
[----:B------:R-:W-:-:S02]  /*a3f0*/  FFMA.FTZ R8, R19, -UR23, R173 ;  /* 0x8000001713087c23 */ /* 0x000fc400080100ad */
[----:B-1----:R-:W-:Y:S01]  /*a400*/  FFMA.FTZ R10, R16, -UR23, R175 ;  /* 0x80000017100a7c23 */ /* 0x002fe200080100af */
[----:B------:R-:W-:Y:S02]  /*a410*/  FSEL R248, R7, -INF , !P6 ;  /* 0xff80000007f87808 */ /* 0x000fe40007000000 */
[C---:B------:R-:W-:Y:S02]  /*a420*/  ISETP.GE.AND P6, PT, R3.reuse, R232, PT ;  /* 0x000000e80300720c */ /* 0x040fe40003fc6270 */
[----:B------:R-:W-:Y:S02]  /*a430*/  FSEL R252, R10, -INF , !P0 ;  /* 0xff8000000afc7808 */ /* 0x000fe40004000000 */
[----:B------:R1:W3:Y:S01]  /*a440*/  I2F R10, R4 ;  /* 0x00000004000a7306 */ /* 0x0002e20000201400 */
[----:B------:R-:W-:Y:S02]  /*a450*/  ISETP.GE.AND P0, PT, R3, R233, PT ;  /* 0x000000e90300720c */ /* 0x000fe40003f06270 */
[----:B------:R-:W-:-:S02]  /*a460*/  FSEL R245, R8, -INF , !P1 ;  /* 0xff80000008f57808 */ /* 0x000fc40004800000 */
[----:B------:R-:W-:Y:S02]  /*a470*/  ISETP.GE.AND P1, PT, R9, R232, PT ;  /* 0x000000e80900720c */ /* 0x000fe40003f26270 */
[C---:B------:R-:W-:Y:S01]  /*a480*/  ISETP.LT.OR P0, PT, R3.reuse, R231, P0 ;  /* 0x000000e70300720c */ /* 0x040fe20000701670 */
[----:B------:R4:W3:Y:S01]  /*a490*/  I2F R12, R5 ;  /* 0x00000005000c7306 */ /* 0x0008e20000201400 */
[-C--:B------:R-:W-:Y:S01]  /*a4a0*/  ISETP.LT.OR P6, PT, R3, R230.reuse, P6 ;  /* 0x000000e60300720c */ /* 0x080fe200037c1670 */
[----:B-1----:R-:W-:Y:S01]  /*a4b0*/  IMAD.IADD R4, R228, 0x1, -R0 ;  /* 0x00000001e4047824 */ /* 0x002fe200078e0a00 */
[----:B------:R-:W-:Y:S01]  /*a4c0*/  ISETP.LT.OR P1, PT, R9, R230, P1 ;  /* 0x000000e60900720c */ /* 0x000fe20000f21670 */
[----:B--2---:R-:W-:-:S03]  /*a4d0*/  FFMA.FTZ R9, R15, -UR23, R25 ;  /* 0x800000170f097c23 */ /* 0x004fc60008010019 */
[----:B------:R-:W-:Y:S01]  /*a4e0*/  IABS R3, R4 ;  /* 0x0000000400037213 */ /* 0x000fe20000000000 */
[----:B----4-:R-:W-:-:S04]  /*a4f0*/  IMAD.IADD R5, R229, 0x1, -R0 ;  /* 0x00000001e5057824 */ /* 0x010fc800078e0a00 */
[----:B------:R-:W-:Y:S01]  /*a500*/  IMAD.MOV.U32 R4, RZ, RZ, R3 ;  /* 0x000000ffff047224 */ /* 0x000fe200078e0003 */
[----:B------:R-:W-:Y:S02]  /*a510*/  FSEL R241, R9, -INF , !P0 ;  /* 0xff80000009f17808 */ /* 0x000fe40004000000 */
[----:B------:R-:W-:Y:S01]  /*a520*/  IABS R3, R5 ;  /* 0x0000000500037213 */ /* 0x000fe20000000000 */
[----:B------:R-:W-:Y:S01]  /*a530*/  FFMA.FTZ R6, R17, -UR23, R26 ;  /* 0x8000001711067c23 */ /* 0x000fe2000801001a */
[----:B------:R-:W-:Y:S01]  /*a540*/  ISETP.GE.AND P0, PT, R2, R232, PT ;  /* 0x000000e80200720c */ /* 0x000fe20003f06270 */
[----:B------:R-:W1:Y:S01]  /*a550*/  I2F R4, R4 ;  /* 0x0000000400047306 */ /* 0x000e620000201400 */
[----:B---3--:R-:W-:Y:S02]  /*a560*/  FFMA.FTZ R5, R10, -UR23, R22 ;  /* 0x800000170a057c23 */ /* 0x008fe40008010016 */
[----:B------:R-:W-:Y:S02]  /*a570*/  FSEL R242, R6, -INF , !P1 ;  /* 0xff80000006f27808 */ /* 0x000fe40004800000 */
[----:B------:R-:W-:-:S03]  /*a580*/  ISETP.LT.OR P0, PT, R2, R230, P0 ;  /* 0x000000e60200720c */ /* 0x000fc60000701670 */
[----:B------:R-:W2:Y:S01]  /*a590*/  I2F R3, R3 ;  /* 0x0000000300037306 */ /* 0x000ea20000201400 */
[----:B------:R-:W-:Y:S01]  /*a5a0*/  ISETP.GE.AND P1, PT, R2, R233, PT ;  /* 0x000000e90200720c */ /* 0x000fe20003f26270 */
[----:B------:R-:W-:Y:S01]  /*a5b0*/  FFMA.FTZ R7, R13, -UR23, R27 ;  /* 0x800000170d077c23 */ /* 0x000fe2000801001b */
[----:B------:R-:W-:Y:S01]  /*a5c0*/  FSEL R178, R5, -INF , !P0 ;  /* 0xff80000005b27808 */ /* 0x000fe20004000000 */
[----:B------:R-:W-:Y:S01]  /*a5d0*/  FFMA.FTZ R8, R12, -UR23, R20 ;  /* 0x800000170c087c23 */ /* 0x000fe20008010014 */
[----:B------:R-:W-:Y:S02]  /*a5e0*/  ISETP.LT.OR P1, PT, R2, R231, P1 ;  /* 0x000000e70200720c */ /* 0x000fe40000f21670 */
[----:B------:R-:W-:Y:S02]  /*a5f0*/  PLOP3.LUT P0, PT, PT, PT, UP0, 0x80, 0x0 ;  /* 0x000000000000781c */ /* 0x000fe40003f0f008 */
[----:B------:R-:W-:Y:S02]  /*a600*/  FSEL R251, R7, -INF , !P6 ;  /* 0xff80000007fb7808 */ /* 0x000fe40007000000 */
[----:B------:R-:W-:-:S02]  /*a610*/  FSEL R179, R8, -INF , !P1 ;  /* 0xff80000008b37808 */ /* 0x000fc40004800000 */
[C---:B------:R-:W-:Y:S02]  /*a620*/  ISETP.GE.AND P6, PT, R0.reuse, R233, PT ;  /* 0x000000e90000720c */ /* 0x040fe40003fc6270 */
[----:B------:R-:W-:Y:S01]  /*a630*/  ISETP.GE.AND P1, PT, R0, R232, PT ;  /* 0x000000e80000720c */ /* 0x000fe20003f26270 */
[----:B-1----:R-:W-:Y:S01]  /*a640*/  FFMA.FTZ R2, R4, -UR23, R21 ;  /* 0x8000001704027c23 */ /* 0x002fe20008010015 */
[C---:B------:R-:W-:Y:S02]  /*a650*/  ISETP.LT.OR P6, PT, R0.reuse, R231, P6 ;  /* 0x000000e70000720c */ /* 0x040fe400037c1670 */
[----:B------:R-:W-:Y:S01]  /*a660*/  ISETP.LT.OR P1, PT, R0, R230, P1 ;  /* 0x000000e60000720c */ /* 0x000fe20000f21670 */
[----:B--2---:R-:W-:Y:S01]  /*a670*/  FFMA.FTZ R0, R3, -UR23, R23 ;  /* 0x8000001703007c23 */ /* 0x004fe20008010017 */
[----:B------:R-:W-:-:S04]  /*a680*/  FSEL R187, R2, -INF , !P6 ;  /* 0xff80000002bb7808 */ /* 0x000fc80007000000 */
        /* <DEDUP_REMOVED lines=76> */
.L_x_510:
[----:B------:R-:W-:Y:S05]  /*ab50*/  BSYNC B0 ;  /* 0x0000000000007941 */ /* 0x000fea0003800000 */
.L_x_509:
[----:B------:R-:W0:Y:S02]  /*ab60*/  LDGDEPBAR ;  /* 0x00000000000079af */ /* 0x000e240000000000 */
.L_x_508:
[----:B------:R-:W-:Y:S01]  /*ab70*/  FMNMX.FTZ R0, R133, R180, !PT ;  /* 0x000000b485007209 */ /* 0x000fe20007810000 */
[----:B-1----:R-:W-:Y:S01]  /*ab80*/  LDSM.16.MT88.4 R12, [R201+0x18000] ;  /* 0x01800000c90c783b */ /* 0x002fe20000004200 */
[----:B------:R-:W-:Y:S02]  /*ab90*/  MOV R10, R168 ;  /* 0x000000a8000a7202 */ /* 0x000fe40000000f00 */
[----:B------:R-:W-:Y:S01]  /*aba0*/  FMNMX.FTZ R0, R181, R0, !PT ;  /* 0x00000000b5007209 */ /* 0x000fe20007810000 */
[----:B------:R-:W-:Y:S01]  /*abb0*/  LDSM.16.MT88.4 R20, [R202+0x18000] ;  /* 0x01800000ca14783b */ /* 0x000fe20000004200 */
[----:B------:R-:W-:Y:S02]  /*abc0*/  MOV R11, R251 ;  /* 0x000000fb000b7202 */ /* 0x000fe40000000f00 */
[----:B------:R-:W-:Y:S01]  /*abd0*/  FMNMX.FTZ R0, R135, R0, !PT ;  /* 0x0000000087007209 */ /* 0x000fe20007810000 */
[----:B------:R-:W-:Y:S01]  /*abe0*/  LDSM.16.MT88.4 R16, [R204+0x18000] ;  /* 0x01800000cc10783b */ /* 0x000fe20000004200 */
        /* <DEDUP_REMOVED lines=40> */
[----:B------:R-:W-:Y:S04]  /*ae70*/  STL [R1+0x34], R170 ;  /* 0x000034aa01007387 */ /* 0x000fe80000100800 */
[----:B------:R-:W-:-:S05]  /*ae80*/  FSEL R2, R2, RZ, P6 ;  /* 0x000000ff02027208 */ /* 0x000fca0003000000 */
[----:B------:R-:W-:Y:S01]  /*ae90*/  FFMA.FTZ R0, R180, c[0x0][0x23c], -R2 ;  /* 0x00008f00b4007a23 */ /* 0x000fe20000010802 */
[----:B--2---:R-:W-:-:S03]  /*aea0*/  FMNMX.FTZ R7, R3, R5, !PT ;  /* 0x0000000503077209 */ /* 0x004fc60007810000 */
[----:B------:R1:W-:Y:S01]  /*aeb0*/  MUFU.EX2 R169, R0 ;  /* 0x0000000000a97308 */ /* 0x0003e20000000800 */
[----:B------:R-:W-:Y:S01]  /*aec0*/  FFMA.FTZ R3, R135, c[0x0][0x23c], -R2 ;  /* 0x00008f0087037a23 */ /* 0x000fe20000010802 */
[----:B------:R-:W-:Y:S02]  /*aed0*/  FSEL R5, R170, RZ, P6 ;  /* 0x000000ffaa057208 */ /* 0x000fe40003000000 */
[----:B------:R-:W-:Y:S01]  /*aee0*/  FSETP.NEU.FTZ.AND P1, PT, R7, -INF , PT ;  /* 0xff8000000700780b */ /* 0x000fe20003f3d000 */
[----:B------:R2:W-:Y:S02]  /*aef0*/  STL [R1+0x2c], R7 ;  /* 0x00002c0701007387 */ /* 0x0005e40000100800 */
[----:B------:R-:W-:Y:S01]  /*af00*/  FADD.FTZ R5, R133, -R5 ;  /* 0x8000000585057221 */ /* 0x000fe20000010000 */
[----:B------:R3:W-:Y:S01]  /*af10*/  MUFU.EX2 R32, R3 ;  /* 0x0000000300207308 */ /* 0x0007e20000000800 */
[----:B------:R-:W-:Y:S02]  /*af20*/  FSEL R4, R7, RZ, P1 ;  /* 0x000000ff07047208 */ /* 0x000fe40000800000 */
[----:B------:R-:W-:-:S02]  /*af30*/  FMUL.FTZ R5, R5, c[0x0][0x23c] ;  /* 0x00008f0005057a20 */ /* 0x000fc40000410000 */
[----:B-1----:R-:W-:-:S04]  /*af40*/  FFMA.FTZ R0, R181, c[0x0][0x23c], -R2 ;  /* 0x00008f00b5007a23 */ /* 0x002fc80000010802 */
[----:B------:R1:W4:Y:S01]  /*af50*/  MUFU.EX2 R8, R0 ;  /* 0x0000000000087308 */ /* 0x0003220000000800 */
[----:B---3--:R-:W-:-:S07]  /*af60*/  FFMA.FTZ R3, R30, c[0x0][0x23c], -R2 ;  /* 0x00008f001e037a23 */ /* 0x008fce0000010802 */
[----:B------:R3:W-:Y:S01]  /*af70*/  MUFU.EX2 R168, R3 ;  /* 0x0000000300a87308 */ /* 0x0007e20000000800 */
[----:B-1----:R-:W-:-:S05]  /*af80*/  FMUL.FTZ R0, R7, c[0x0][0x23c] ;  /* 0x00008f0007007a20 */ /* 0x002fca0000410000 */
[----:B------:R-:W-:-:S05]  /*af90*/  FSEL R0, R0, RZ, P1 ;  /* 0x000000ff00007208 */ /* 0x000fca0000800000 */
[--C-:B---3--:R-:W-:Y:S02]  /*afa0*/  FFMA.FTZ R3, R177, c[0x0][0x23c], -R0.reuse ;  /* 0x00008f00b1037a23 */ /* 0x108fe40000010800 */
[--C-:B------:R-:W-:Y:S02]  /*afb0*/  FFMA.FTZ R10, R10, c[0x0][0x23c], -R0.reuse ;  /* 0x00008f000a0a7a23 */ /* 0x100fe40000010800 */
[----:B------:R1:W-:Y:S02]  /*afc0*/  MUFU.EX2 R6, R3 ;  /* 0x0000000300067308 */ /* 0x0003e40000000800 */
[----:B-1----:R-:W-:-:S06]  /*afd0*/  FFMA.FTZ R3, R176, c[0x0][0x23c], -R0 ;  /* 0x00008f00b0037a23 */ /* 0x002fcc0000010800 */
[----:B------:R1:W-:Y:S02]  /*afe0*/  MUFU.EX2 R135, R3 ;  /* 0x0000000300877308 */ /* 0x0003e40000000800 */
[----:B-1----:R-:W-:Y:S01]  /*aff0*/  FFMA.FTZ R3, R134, c[0x0][0x23c], -R0 ;  /* 0x00008f0086037a23 */ /* 0x002fe20000010800 */
[----:B----4-:R-:W-:-:S05]  /*b000*/  MOV R134, R8 ;  /* 0x0000000800867202 */ /* 0x010fca0000000f00 */
[----:B------:R-:W1:Y:S08]  /*b010*/  MUFU.EX2 R8, R5 ;  /* 0x0000000500087308 */ /* 0x000e700000000800 */
[----:B------:R3:W-:Y:S01]  /*b020*/  MUFU.EX2 R35, R3 ;  /* 0x0000000300237308 */ /* 0x0007e20000000800 */
[-C--:B-1----:R-:W-:Y:S02]  /*b030*/  FMUL.FTZ R136, R136, R8.reuse ;  /* 0x0000000888887220 */ /* 0x082fe40000410000 */
[----:B------:R-:W-:-:S02]  /*b040*/  FMUL.FTZ R137, R137, R8 ;  /* 0x0000000889897220 */ /* 0x000fc40000410000 */
[-C--:B------:R-:W-:Y:S02]  /*b050*/  FMUL.FTZ R140, R140, R8.reuse ;  /* 0x000000088c8c7220 */ /* 0x080fe40000410000 */
[-C--:B------:R-:W-:Y:S02]  /*b060*/  FMUL.FTZ R141, R141, R8.reuse ;  /* 0x000000088d8d7220 */ /* 0x080fe40000410000 */
[----:B---3--:R-:W-:Y:S02]  /*b070*/  FFMA.FTZ R3, R29, c[0x0][0x23c], -R0 ;  /* 0x00008f001d037a23 */ /* 0x008fe40000010800 */
[-C--:B------:R-:W-:Y:S02]  /*b080*/  FMUL.FTZ R144, R144, R8.reuse ;  /* 0x0000000890907220 */ /* 0x080fe40000410000 */
[----:B------:R-:W2:Y:S01]  /*b090*/  MUFU.EX2 R133, R3 ;  /* 0x0000000300857308 */ /* 0x000ea20000000800 */
[-C--:B------:R-:W-:Y:S02]  /*b0a0*/  FMUL.FTZ R145, R145, R8.reuse ;  /* 0x0000000891917220 */ /* 0x080fe40000410000 */
[----:B------:R-:W-:-:S02]  /*b0b0*/  FMUL.FTZ R148, R148, R8 ;  /* 0x0000000894947220 */ /* 0x000fc40000410000 */
[-C--:B------:R-:W-:Y:S02]  /*b0c0*/  FMUL.FTZ R149, R149, R8.reuse ;  /* 0x0000000895957220 */ /* 0x080fe40000410000 */
[-C--:B------:R-:W-:Y:S02]  /*b0d0*/  FMUL.FTZ R152, R152, R8.reuse ;  /* 0x0000000898987220 */ /* 0x080fe40000410000 */
[-C--:B------:R-:W-:Y:S02]  /*b0e0*/  FMUL.FTZ R153, R153, R8.reuse ;  /* 0x0000000899997220 */ /* 0x080fe40000410000 */
[-C--:B------:R-:W-:Y:S02]  /*b0f0*/  FMUL.FTZ R156, R156, R8.reuse ;  /* 0x000000089c9c7220 */ /* 0x080fe40000410000 */
[-C--:B------:R-:W-:Y:S02]  /*b100*/  FMUL.FTZ R157, R157, R8.reuse ;  /* 0x000000089d9d7220 */ /* 0x080fe40000410000 */
[----:B------:R-:W-:Y:S01]  /*b110*/  FMUL.FTZ R160, R160, R8 ;  /* 0x00000008a0a07220 */ /* 0x000fe20000410000 */
[----:B--2---:R-:W-:Y:S01]  /*b120*/  F2FP.PACK_AB R7, R133, R35 ;  /* 0x000000238507723e */ /* 0x004fe200000000ff */
[----:B------:R-:W-:Y:S01]  /*b130*/  FADD.FTZ R3, R132, -R4 ;  /* 0x8000000484037221 */ /* 0x000fe20000010000 */
[----:B------:R-:W-:Y:S01]  /*b140*/  MOV R132, R6 ;  /* 0x0000000600847202 */ /* 0x000fe20000000f00 */
[----:B------:R-:W-:Y:S01]  /*b150*/  FMUL.FTZ R161, R161, R8 ;  /* 0x00000008a1a17220 */ /* 0x000fe20000410000 */
[----:B------:R-:W-:Y:S01]  /*b160*/  F2FP.PACK_AB R4, R134, R169 ;  /* 0x000000a98604723e */ /* 0x000fe200000000ff */
[----:B------:R-:W-:Y:S01]  /*b170*/  FMUL.FTZ R3, R3, c[0x0][0x23c] ;  /* 0x00008f0003037a20 */ /* 0x000fe20000410000 */
[----:B------:R-:W-:Y:S01]  /*b180*/  F2FP.PACK_AB R5, R135, R132 ;  /* 0x000000848705723e */ /* 0x000fe200000000ff */
[----:B------:R-:W-:Y:S01]  /*b190*/  FMUL.FTZ R164, R164, R8 ;  /* 0x00000008a4a47220 */ /* 0x000fe20000410000 */
[----:B------:R-:W-:Y:S01]  /*b1a0*/  F2FP.PACK_AB R6, R168, R32 ;  /* 0x00000020a806723e */ /* 0x000fe200000000ff */
[----:B------:R-:W-:-:S02]  /*b1b0*/  FMUL.FTZ R165, R165, R8 ;  /* 0x00000008a5a57220 */ /* 0x000fc40000410000 */
[----:B------:R-:W1:Y:S01]  /*b1c0*/  MUFU.EX2 R3, R3 ;  /* 0x0000000300037308 */ /* 0x000e620000000800 */
[-C--:B------:R-:W-:Y:S02]  /*b1d0*/  FMUL.FTZ R36, R36, R8.reuse ;  /* 0x0000000824247220 */ /* 0x080fe40000410000 */
[-C--:B------:R-:W-:Y:S02]  /*b1e0*/  FMUL.FTZ R37, R37, R8.reuse ;  /* 0x0000000825257220 */ /* 0x080fe40000410000 */
[-C--:B------:R-:W-:Y:S02]  /*b1f0*/  FMUL.FTZ R40, R40, R8.reuse ;  /* 0x0000000828287220 */ /* 0x080fe40000410000 */
[-C--:B------:R-:W-:Y:S02]  /*b200*/  FMUL.FTZ R41, R41, R8.reuse ;  /* 0x0000000829297220 */ /* 0x080fe40000410000 */
[-C--:B------:R-:W-:Y:S02]  /*b210*/  FMUL.FTZ R44, R44, R8.reuse ;  /* 0x000000082c2c7220 */ /* 0x080fe40000410000 */
[----:B------:R-:W-:-:S02]  /*b220*/  FMUL.FTZ R45, R45, R8 ;  /* 0x000000082d2d7220 */ /* 0x000fc40000410000 */
[-C--:B------:R-:W-:Y:S02]  /*b230*/  FMUL.FTZ R48, R48, R8.reuse ;  /* 0x0000000830307220 */ /* 0x080fe40000410000 */
[----:B------:R-:W-:Y:S02]  /*b240*/  FMUL.FTZ R49, R49, R8 ;  /* 0x0000000831317220 */ /* 0x000fe40000410000 */
[-C--:B-1----:R-:W-:Y:S02]  /*b250*/  FMUL.FTZ R138, R138, R3.reuse ;  /* 0x000000038a8a7220 */ /* 0x082fe40000410000 */
[-C--:B------:R-:W-:Y:S02]  /*b260*/  FMUL.FTZ R139, R139, R3.reuse ;  /* 0x000000038b8b7220 */ /* 0x080fe40000410000 */
[-C--:B------:R-:W-:Y:S02]  /*b270*/  FMUL.FTZ R142, R142, R3.reuse ;  /* 0x000000038e8e7220 */ /* 0x080fe40000410000 */
[----:B------:R-:W-:-:S02]  /*b280*/  FMUL.FTZ R143, R143, R3 ;  /* 0x000000038f8f7220 */ /* 0x000fc40000410000 */
[-C--:B------:R-:W-:Y:S01]  /*b290*/  FMUL.FTZ R146, R146, R3.reuse ;  /* 0x0000000392927220 */ /* 0x080fe20000410000 */
[C---:B------:R-:W-:Y:S01]  /*b2a0*/  HMMA.16816.F32 R136, R4.reuse, R12, R136 ;  /* 0x0000000c0488723c */ /* 0x040fe20000001888 */
        /* <DEDUP_REMOVED lines=9> */
[C---:B------:R-:W-:Y:S01]  /*b340*/  HMMA.16816.F32 R12, R4.reuse, R20, R144 ;  /* 0x00000014040c723c */ /* 0x040fe20000001890 */
        /* <DEDUP_REMOVED lines=8> */
[----:B------:R-:W-:Y:S01]  /*b3d0*/  MOV R140, R240 ;  /* 0x000000f0008c7202 */ /* 0x000fe20000000f00 */
[----:B------:R-:W-:Y:S01]  /*b3e0*/  FMUL.FTZ R39, R39, R3 ;  /* 0x0000000327277220 */ /* 0x000fe20000410000 */
[----:B------:R-:W-:Y:S01]  /*b3f0*/  MOV R147, R179 ;  /* 0x000000b300937202 */ /* 0x000fe20000000f00 */
[----:B------:R-:W-:-:S02]  /*b400*/  FMUL.FTZ R42, R42, R3 ;  /* 0x000000032a2a7220 */ /* 0x000fc40000410000 */
[-C--:B------:R-:W-:Y:S01]  /*b410*/  FMUL.FTZ R43, R43, R3.reuse ;  /* 0x000000032b2b7220 */ /* 0x080fe20000410000 */
[----:B------:R-:W-:Y:S01]  /*b420*/  MOV R149, R248 ;  /* 0x000000f800957202 */ /* 0x000fe20000000f00 */
[C---:B------:R-:W-:Y:S01]  /*b430*/  HMMA.16816.F32 R240, R4.reuse, R18, R156 ;  /* 0x0000001204f0723c */ /* 0x040fe2000000189c */
[-C--:B------:R-:W-:Y:S01]  /*b440*/  FMUL.FTZ R46, R46, R3.reuse ;  /* 0x000000032e2e7220 */ /* 0x080fe20000410000 */
[----:B------:R-:W-:Y:S01]  /*b450*/  MOV R26, R172 ;  /* 0x000000ac001a7202 */ /* 0x000fe20000000f00 */
[----:B------:R-:W-:Y:S01]  /*b460*/  FMUL.FTZ R47, R47, R3 ;  /* 0x000000032f2f7220 */ /* 0x000fe20000410000 */
[----:B------:R-:W-:Y:S01]  /*b470*/  MOV R25, R173 ;  /* 0x000000ad00197202 */ /* 0x000fe20000000f00 */
[-C--:B------:R-:W-:Y:S01]  /*b480*/  FMUL.FTZ R50, R50, R3.reuse ;  /* 0x0000000332327220 */ /* 0x080fe20000410000 */
[----:B------:R-:W-:Y:S01]  /*b490*/  MOV R24, R174 ;  /* 0x000000ae00187202 */ /* 0x000fe20000000f00 */
[----:B------:R-:W-:Y:S01]  /*b4a0*/  FMUL.FTZ R51, R51, R3 ;  /* 0x0000000333337220 */ /* 0x000fe20000410000 */
[----:B------:R-:W-:Y:S01]  /*b4b0*/  MOV R30, R12 ;  /* 0x0000000c001e7202 */ /* 0x000fe20000000f00 */
[C---:B------:R-:W-:Y:S01]  /*b4c0*/  HMMA.16816.F32 R248, R4.reuse, R16, R152 ;  /* 0x0000001004f8723c */ /* 0x040fe20000001898 */
[----:B------:R-:W-:Y:S01]  /*b4d0*/  MOV R29, R13 ;  /* 0x0000000d001d7202 */ /* 0x000fe20000000f00 */
[----:B------:R-:W1:Y:S01]  /*b4e0*/  LDSM.16.MT88.4 R16, [R202+0x1a000] ;  /* 0x01a00000ca10783b */ /* 0x000e620000004200 */
[----:B------:R-:W-:Y:S01]  /*b4f0*/  MOV R28, R14 ;  /* 0x0000000e001c7202 */ /* 0x000fe20000000f00 */
[-C--:B------:R-:W-:Y:S01]  /*b500*/  FMUL.FTZ R52, R52, R8.reuse ;  /* 0x0000000834347220 */ /* 0x080fe20000410000 */
[----:B------:R-:W-:Y:S01]  /*b510*/  MOV R27, R15 ;  /* 0x0000000f001b7202 */ /* 0x000fe20000000f00 */
[----:B------:R-:W-:Y:S01]  /*b520*/  FMUL.FTZ R53, R53, R8 ;  /* 0x0000000835357220 */ /* 0x000fe20000410000 */
[----:B------:R-:W2:Y:S01]  /*b530*/  LDSM.16.MT88.4 R12, [R203+0x18000] ;  /* 0x01800000cb0c783b */ /* 0x000ea20000004200 */
[----:B------:R-:W-:Y:S01]  /*b540*/  MOV R148, R20 ;  /* 0x0000001400947202 */ /* 0x000fe20000000f00 */
[----:B------:R-:W-:Y:S01]  /*b550*/  FMUL.FTZ R54, R54, R3 ;  /* 0x0000000336367220 */ /* 0x000fe20000410000 */
[----:B------:R-:W-:Y:S01]  /*b560*/  MOV R146, R21 ;  /* 0x0000001500927202 */ /* 0x000fe20000000f00 */
[----:B------:R-:W-:Y:S01]  /*b570*/  FMUL.FTZ R55, R55, R3 ;  /* 0x0000000337377220 */ /* 0x000fe20000410000 */
[----:B------:R-:W-:Y:S01]  /*b580*/  MOV R145, R22 ;  /* 0x0000001600917202 */ /* 0x000fe20000000f00 */
[-C--:B------:R-:W-:Y:S01]  /*b590*/  FMUL.FTZ R56, R56, R8.reuse ;  /* 0x0000000838387220 */ /* 0x080fe20000410000 */
[----:B------:R-:W-:Y:S01]  /*b5a0*/  MOV R144, R23 ;  /* 0x0000001700907202 */ /* 0x000fe20000000f00 */
[-C--:B------:R-:W-:Y:S01]  /*b5b0*/  FMUL.FTZ R57, R57, R8.reuse ;  /* 0x0000000839397220 */ /* 0x080fe20000410000 */
[----:B------:R-:W3:Y:S01]  /*b5c0*/  LDSM.16.MT88.4 R20, [R201+0x1a000] ;  /* 0x01a00000c914783b */ /* 0x000ee20000004200 */
[----:B------:R-:W-:Y:S01]  /*b5d0*/  MOV R154, R133 ;  /* 0x00000085009a7202 */ /* 0x000fe20000000f00 */
[----:B------:R-:W-:Y:S01]  /*b5e0*/  FMUL.FTZ R58, R58, R3 ;  /* 0x000000033a3a7220 */ /* 0x000fe20000410000 */
[----:B------:R-:W-:Y:S01]  /*b5f0*/  MOV R155, R187 ;  /* 0x000000bb009b7202 */ /* 0x000fe20000000f00 */
[----:B------:R-:W-:Y:S01]  /*b600*/  FMUL.FTZ R59, R59, R3 ;  /* 0x000000033b3b7220 */ /* 0x000fe20000410000 */
[----:B------:R-:W-:Y:S01]  /*b610*/  MOV R152, R35 ;  /* 0x0000002300987202 */ /* 0x000fe20000000f00 */
        /* <DEDUP_REMOVED lines=19> */
[----:B-1----:R-:W-:Y:S01]  /*b750*/  HMMA.16816.F32 R236, R4, R16, R44 ;  /* 0x0000001004ec723c */ /* 0x002fe2000000182c */
[----:B------:R-:W-:-:S02]  /*b760*/  FMUL.FTZ R70, R70, R3 ;  /* 0x0000000346467220 */ /* 0x000fc40000410000 */
[-C--:B------:R-:W-:Y:S02]  /*b770*/  FMUL.FTZ R71, R71, R3.reuse ;  /* 0x0000000347477220 */ /* 0x080fe40000410000 */
[-C--:B------:R-:W-:Y:S02]  /*b780*/  FMUL.FTZ R72, R72, R8.reuse ;  /* 0x0000000848487220 */ /* 0x080fe40000410000 */
[----:B------:R-:W-:Y:S01]  /*b790*/  FMUL.FTZ R73, R73, R8 ;  /* 0x0000000849497220 */ /* 0x000fe20000410000 */
[C---:B--2---:R-:W-:Y:S01]  /*b7a0*/  HMMA.16816.F32 R160, R4.reuse, R12, R160 ;  /* 0x0000000c04a0723c */ /* 0x044fe200000018a0 */
[-C--:B------:R-:W-:Y:S01]  /*b7b0*/  FMUL.FTZ R74, R74, R3.reuse ;  /* 0x000000034a4a7220 */ /* 0x080fe20000410000 */
[----:B------:R-:W-:Y:S01]  /*b7c0*/  MOV R46, R132 ;  /* 0x00000084002e7202 */ /* 0x000fe20000000f00 */
[----:B------:R-:W-:Y:S01]  /*b7d0*/  FMUL.FTZ R75, R75, R3 ;  /* 0x000000034b4b7220 */ /* 0x000fe20000410000 */
[----:B------:R-:W-:Y:S01]  /*b7e0*/  MOV R45, R133 ;  /* 0x00000085002d7202 */ /* 0x000fe20000000f00 */
[----:B------:R-:W-:Y:S01]  /*b7f0*/  FMUL.FTZ R76, R76, R8 ;  /* 0x000000084c4c7220 */ /* 0x000fe20000410000 */
[----:B------:R-:W-:Y:S01]  /*b800*/  MOV R44, R134 ;  /* 0x00000086002c7202 */ /* 0x000fe20000000f00 */
[----:B------:R-:W-:Y:S01]  /*b810*/  FMUL.FTZ R77, R77, R8 ;  /* 0x000000084d4d7220 */ /* 0x000fe20000410000 */
[----:B------:R-:W-:Y:S01]  /*b820*/  HMMA.16816.F32 R196, R4, R14, R164 ;  /* 0x0000000e04c4723c */ /* 0x000fe200000018a4 */
[----:B------:R-:W1:Y:S01]  /*b830*/  LDSM.16.MT88.4 R12, [R204+0x1a000] ;  /* 0x01a00000cc0c783b */ /* 0x000e620000004200 */
[----:B------:R-:W-:Y:S01]  /*b840*/  FMUL.FTZ R78, R78, R3 ;  /* 0x000000034e4e7220 */ /* 0x000fe20000410000 */
[----:B------:R-:W-:Y:S01]  /*b850*/  MOV R47, R147 ;  /* 0x00000093002f7202 */ /* 0x000fe20000000f00 */
[----:B------:R-:W-:-:S02]  /*b860*/  FMUL.FTZ R79, R79, R3 ;  /* 0x000000034f4f7220 */ /* 0x000fc40000410000 */
[-C--:B------:R-:W-:Y:S01]  /*b870*/  FMUL.FTZ R80, R80, R8.reuse ;  /* 0x0000000850507220 */ /* 0x080fe20000410000 */
[----:B------:R-:W-:Y:S01]  /*b880*/  MOV R167, R183 ;  /* 0x000000b700a77202 */ /* 0x000fe20000000f00 */
[C---:B---3--:R-:W-:Y:S01]  /*b890*/  HMMA.16816.F32 R32, R4.reuse, R20, R36 ;  /* 0x000000140420723c */ /* 0x048fe20000001824 */
[-C--:B------:R-:W-:Y:S02]  /*b8a0*/  FMUL.FTZ R81, R81, R8.reuse ;  /* 0x0000000851517220 */ /* 0x080fe40000410000 */
[-C--:B------:R-:W-:Y:S02]  /*b8b0*/  FMUL.FTZ R82, R82, R3.reuse ;  /* 0x0000000352527220 */ /* 0x080fe40000410000 */
[-C--:B------:R-:W-:Y:S02]  /*b8c0*/  FMUL.FTZ R83, R83, R3.reuse ;  /* 0x0000000353537220 */ /* 0x080fe40000410000 */
[-C--:B------:R-:W-:Y:S01]  /*b8d0*/  FMUL.FTZ R92, R92, R8.reuse ;  /* 0x000000085c5c7220 */ /* 0x080fe20000410000 */
[C---:B------:R-:W-:Y:S01]  /*b8e0*/  HMMA.16816.F32 R184, R4.reuse, R22, R40 ;  /* 0x0000001604b8723c */ /* 0x040fe20000001828 */
[----:B------:R-:W2:Y:S01]  /*b8f0*/  LDSM.16.MT88.4 R20, [R203+0x1a000] ;  /* 0x01a00000cb14783b */ /* 0x000ea20000004200 */
[----:B------:R-:W-:Y:S01]  /*b900*/  FMUL.FTZ R93, R93, R8 ;  /* 0x000000085d5d7220 */ /* 0x000fe20000410000 */
[----:B------:R-:W-:Y:S01]  /*b910*/  MOV R36, R148 ;  /* 0x0000009400247202 */ /* 0x000fe20000000f00 */
[-C--:B------:R-:W-:Y:S01]  /*b920*/  FMUL.FTZ R94, R94, R3.reuse ;  /* 0x000000035e5e7220 */ /* 0x080fe20000410000 */
[----:B------:R-:W-:Y:S01]  /*b930*/  MOV R37, R146 ;  /* 0x0000009200257202 */ /* 0x000fe20000000f00 */
[----:B------:R-:W-:Y:S01]  /*b940*/  FMUL.FTZ R95, R95, R3 ;  /* 0x000000035f5f7220 */ /* 0x000fe20000410000 */
[----:B------:R-:W-:Y:S01]  /*b950*/  MOV R38, R145 ;  /* 0x0000009100267202 */ /* 0x000fe20000000f00 */
[----:B------:R-:W-:Y:S01]  /*b960*/  HMMA.16816.F32 R192, R4, R18, R48 ;  /* 0x0000001204c0723c */ /* 0x000fe20000001830 */
[----:B------:R-:W3:Y:S01]  /*b970*/  LDSM.16.MT88.4 R16, [R201+0x1c000] ;  /* 0x01c00000c910783b */ /* 0x000ee20000004200 */
[----:B------:R-:W-:Y:S01]  /*b980*/  FMUL.FTZ R96, R96, R8 ;  /* 0x0000000860607220 */ /* 0x000fe20000410000 */
[----:B------:R-:W-:Y:S01]  /*b990*/  MOV R39, R144 ;  /* 0x0000009000277202 */ /* 0x000fe20000000f00 */
[----:B------:R-:W-:-:S02]  /*b9a0*/  FMUL.FTZ R97, R97, R8 ;  /* 0x0000000861617220 */ /* 0x000fc40000410000 */
        /* <DEDUP_REMOVED lines=8> */
[-C--:B------:R-:W-:Y:S02]  /*ba30*/  FMUL.FTZ R102, R102, R3.reuse ;  /* 0x0000000366667220 */ /* 0x080fe40000410000 */
[----:B------:R-:W-:Y:S01]  /*ba40*/  FMUL.FTZ R103, R103, R3 ;  /* 0x0000000367677220 */ /* 0x000fe20000410000 */
[----:B-1----:R-:W-:Y:S01]  /*ba50*/  HMMA.16816.F32 R180, R4, R12, R52 ;  /* 0x0000000c04b4723c */ /* 0x002fe20000001834 */
[----:B------:R-:W-:-:S02]  /*ba60*/  FMUL.FTZ R104, R104, R8 ;  /* 0x0000000868687220 */ /* 0x000fc40000410000 */
[-C--:B------:R-:W-:Y:S02]  /*ba70*/  FMUL.FTZ R105, R105, R8.reuse ;  /* 0x0000000869697220 */ /* 0x080fe40000410000 */
[-C--:B------:R-:W-:Y:S02]  /*ba80*/  FMUL.FTZ R106, R106, R3.reuse ;  /* 0x000000036a6a7220 */ /* 0x080fe40000410000 */
[----:B------:R-:W-:Y:S01]  /*ba90*/  FMUL.FTZ R107, R107, R3 ;  /* 0x000000036b6b7220 */ /* 0x000fe20000410000 */
[C---:B------:R-:W-:Y:S01]  /*baa0*/  HMMA.16816.F32 R176, R4.reuse, R14, R56 ;  /* 0x0000000e04b0723c */ /* 0x040fe20000001838 */
[----:B------:R-:W1:Y:S01]  /*bab0*/  LDSM.16.MT88.4 R12, [R202+0x1c000] ;  /* 0x01c00000ca0c783b */ /* 0x000e620000004200 */
[-C--:B------:R-:W-:Y:S01]  /*bac0*/  FMUL.FTZ R84, R84, R8.reuse ;  /* 0x0000000854547220 */ /* 0x080fe20000410000 */
[----:B------:R-:W-:Y:S01]  /*bad0*/  MOV R55, R9 ;  /* 0x0000000900377202 */ /* 0x000fe20000000f00 */
[----:B------:R-:W-:Y:S01]  /*bae0*/  FMUL.FTZ R85, R85, R8 ;  /* 0x0000000855557220 */ /* 0x000fe20000410000 */
[----:B------:R-:W-:Y:S01]  /*baf0*/  MOV R52, R26 ;  /* 0x0000001a00347202 */ /* 0x000fe20000000f00 */
[----:B------:R-:W-:Y:S01]  /*bb00*/  FMUL.FTZ R86, R86, R3 ;  /* 0x0000000356567220 */ /* 0x000fe20000410000 */
[----:B------:R-:W-:Y:S01]  /*bb10*/  MOV R59, R135 ;  /* 0x00000087003b7202 */ /* 0x000fe20000000f00 */
[C---:B--2---:R-:W-:Y:S01]  /*bb20*/  HMMA.16816.F32 R172, R4.reuse, R20, R60 ;  /* 0x0000001404ac723c */ /* 0x044fe2000000183c */
[----:B------:R-:W-:Y:S01]  /*bb30*/  FMUL.FTZ R87, R87, R3 ;  /* 0x0000000357577220 */ /* 0x000fe20000410000 */
[----:B------:R-:W-:Y:S01]  /*bb40*/  MOV R53, R25 ;  /* 0x0000001900357202 */ /* 0x000fe20000000f00 */
[----:B------:R-:W-:Y:S01]  /*bb50*/  FMUL.FTZ R88, R88, R8 ;  /* 0x0000000858587220 */ /* 0x000fe20000410000 */
[----:B------:R-:W-:Y:S01]  /*bb60*/  MOV R54, R24 ;  /* 0x0000001800367202 */ /* 0x000fe20000000f00 */
[----:B------:R-:W-:Y:S01]  /*bb70*/  FMUL.FTZ R89, R89, R8 ;  /* 0x0000000859597220 */ /* 0x000fe20000410000 */
[----:B------:R-:W-:Y:S01]  /*bb80*/  LDSM.16.MT88.4 R24, [R201+0x18800] ;  /* 0x01880000c918783b */ /* 0x000fe20000004200 */
[----:B------:R-:W-:Y:S01]  /*bb90*/  MOV R63, R140 ;  /* 0x0000008c003f7202 */ /* 0x000fe20000000f00 */
[C---:B------:R-:W-:Y:S01]  /*bba0*/  HMMA.16816.F32 R168, R4.reuse, R22, R64 ;  /* 0x0000001604a8723c */ /* 0x040fe20000001840 */
[----:B------:R-:W-:Y:S01]  /*bbb0*/  MOV R62, R141 ;  /* 0x0000008d003e7202 */ /* 0x000fe20000000f00 */
[----:B------:R-:W2:Y:S01]  /*bbc0*/  LDSM.16.MT88.4 R20, [R204+0x1c000] ;  /* 0x01c00000cc14783b */ /* 0x000ea20000004200 */
[----:B------:R-:W-:Y:S01]  /*bbd0*/  MOV R61, R142 ;  /* 0x0000008e003d7202 */ /* 0x000fe20000000f00 */
[----:B------:R-:W-:Y:S01]  /*bbe0*/  FMUL.FTZ R90, R90, R3 ;  /* 0x000000035a5a7220 */ /* 0x000fe20000410000 */
[----:B------:R-:W-:Y:S01]  /*bbf0*/  MOV R60, R143 ;  /* 0x0000008f003c7202 */ /* 0x000fe20000000f00 */
[----:B------:R-:W-:Y:S01]  /*bc00*/  FMUL.FTZ R91, R91, R3 ;  /* 0x000000035b5b7220 */ /* 0x000fe20000410000 */
[----:B------:R-:W-:Y:S01]  /*bc10*/  MOV R67, R167 ;  /* 0x000000a700437202 */ /* 0x000fe20000000f00 */
[C---:B---3--:R-:W-:Y:S01]  /*bc20*/  HMMA.16816.F32 R140, R4.reuse, R18, R72 ;  /* 0x00000012048c723c */ /* 0x048fe20000001848 */
[----:B------:R-:W-:Y:S01]  /*bc30*/  MOV R66, R156 ;  /* 0x0000009c00427202 */ /* 0x000fe20000000f00 */
[----:B------:R-:W-:Y:S01]  /*bc40*/  FFMA.FTZ R9, R190, c[0x0][0x23c], -R2 ;  /* 0x00008f00be097a23 */ /* 0x000fe20000010802 */
[----:B------:R-:W-:Y:S01]  /*bc50*/  MOV R65, R157 ;  /* 0x0000009d00417202 */ /* 0x000fe20000000f00 */
[----:B------:R-:W-:Y:S01]  /*bc60*/  FMUL.FTZ R116, R116, R8 ;  /* 0x0000000874747220 */ /* 0x000fe20000410000 */
[----:B------:R-:W-:Y:S01]  /*bc70*/  MOV R64, R158 ;  /* 0x0000009e00407202 */ /* 0x000fe20000000f00 */
[----:B------:R-:W-:Y:S01]  /*bc80*/  FMUL.FTZ R117, R117, R8 ;  /* 0x0000000875757220 */ /* 0x000fe20000410000 */
[----:B------:R-:W-:Y:S01]  /*bc90*/  MOV R75, R155 ;  /* 0x0000009b004b7202 */ /* 0x000fe20000000f00 */
[C---:B------:R-:W-:Y:S01]  /*bca0*/  HMMA.16816.F32 R164, R4.reuse, R16, R68 ;  /* 0x0000001004a4723c */ /* 0x040fe20000001844 */
[----:B------:R-:W3:Y:S01]  /*bcb0*/  LDSM.16.MT88.4 R16, [R203+0x1c000] ;  /* 0x01c00000cb10783b */ /* 0x000ee20000004200 */
[----:B------:R-:W-:Y:S01]  /*bcc0*/  MOV R74, R149 ;  /* 0x00000095004a7202 */ /* 0x000fe20000000f00 */
        /* <DEDUP_REMOVED lines=8> */
[----:B-1----:R-:W-:Y:S01]  /*bd50*/  HMMA.16816.F32 R156, R4, R12, R76 ;  /* 0x0000000c049c723c */ /* 0x002fe2000000184c */
[----:B------:R-:W-:Y:S01]  /*bd60*/  MOV R69, R153 ;  /* 0x0000009900457202 */ /* 0x000fe20000000f00 */
[-C--:B------:R-:W-:Y:S01]  /*bd70*/  FMUL.FTZ R122, R122, R3.reuse ;  /* 0x000000037a7a7220 */ /* 0x080fe20000410000 */
[----:B------:R-:W-:Y:S01]  /*bd80*/  MOV R68, R154 ;  /* 0x0000009a00447202 */ /* 0x000fe20000000f00 */
[----:B------:R-:W-:-:S02]  /*bd90*/  FMUL.FTZ R123, R123, R3 ;  /* 0x000000037b7b7220 */ /* 0x000fc40000410000 */
[----:B------:R-:W-:Y:S01]  /*bda0*/  FMUL.FTZ R124, R124, R8 ;  /* 0x000000087c7c7220 */ /* 0x000fe20000410000 */
[----:B------:R-:W-:Y:S01]  /*bdb0*/  MOV R76, R44 ;  /* 0x0000002c004c7202 */ /* 0x000fe20000000f00 */
[C---:B------:R-:W-:Y:S01]  /*bdc0*/  HMMA.16816.F32 R152, R4.reuse, R14, R80 ;  /* 0x0000000e0498723c */ /* 0x040fe20000001850 */
[----:B------:R-:W1:Y:S01]  /*bdd0*/  LDSM.16.MT88.4 R12, [R201+0x1e000] ;  /* 0x01e00000c90c783b */ /* 0x000e620000004200 */
[----:B------:R4:W-:Y:S01]  /*bde0*/  MUFU.EX2 R80, R9 ;  /* 0x0000000900507308 */ /* 0x0009e20000000800 */
[----:B------:R-:W-:Y:S01]  /*bdf0*/  FMUL.FTZ R125, R125, R8 ;  /* 0x000000087d7d7220 */ /* 0x000fe20000410000 */
[----:B------:R-:W-:Y:S01]  /*be00*/  MOV R77, R45 ;  /* 0x0000002d004d7202 */ /* 0x000fe20000000f00 */
[-C--:B------:R-:W-:Y:S01]  /*be10*/  FMUL.FTZ R126, R126, R3.reuse ;  /* 0x000000037e7e7220 */ /* 0x080fe20000410000 */
[----:B------:R-:W-:Y:S01]  /*be20*/  MOV R78, R46 ;  /* 0x0000002e004e7202 */ /* 0x000fe20000000f00 */
[----:B------:R-:W-:Y:S01]  /*be30*/  FMUL.FTZ R127, R127, R3 ;  /* 0x000000037f7f7220 */ /* 0x000fe20000410000 */
[----:B--2---:R-:W-:Y:S01]  /*be40*/  HMMA.16816.F32 R148, R4, R20, R84 ;  /* 0x000000140494723c */ /* 0x004fe20000001854 */
[-C--:B------:R-:W-:Y:S01]  /*be50*/  FMUL.FTZ R128, R128, R8.reuse ;  /* 0x0000000880807220 */ /* 0x080fe20000410000 */
[----:B------:R-:W-:Y:S01]  /*be60*/  MOV R79, R47 ;  /* 0x0000002f004f7202 */ /* 0x000fe20000000f00 */
[----:B------:R-:W-:Y:S01]  /*be70*/  FMUL.FTZ R129, R129, R8 ;  /* 0x0000000881817220 */ /* 0x000fe20000410000 */
[----:B------:R-:W-:Y:S01]  /*be80*/  MOV R190, R78 ;  /* 0x0000004e00be7202 */ /* 0x000fe20000000f00 */
[----:B------:R-:W-:-:S02]  /*be90*/  FMUL.FTZ R130, R130, R3 ;  /* 0x0000000382827220 */ /* 0x000fc40000410000 */
[----:B------:R-:W-:Y:S01]  /*bea0*/  FMUL.FTZ R131, R131, R3 ;  /* 0x0000000383837220 */ /* 0x000fe20000410000 */
[C---:B------:R-:W-:Y:S01]  /*beb0*/  HMMA.16816.F32 R144, R4.reuse, R22, R88 ;  /* 0x000000160490723c */ /* 0x040fe20000001858 */
[----:B------:R-:W2:Y:S01]  /*bec0*/  LDSM.16.MT88.4 R20, [R202+0x1e000] ;  /* 0x01e00000ca14783b */ /* 0x000ea20000004200 */
[--C-:B----4-:R-:W-:Y:S01]  /*bed0*/  FFMA.FTZ R9, R189, c[0x0][0x23c], -R2.reuse ;  /* 0x00008f00bd097a23 */ /* 0x110fe20000010802 */
[----:B------:R-:W-:Y:S01]  /*bee0*/  MOV R84, R61 ;  /* 0x0000003d00547202 */ /* 0x000fe20000000f00 */
[----:B------:R-:W-:Y:S01]  /*bef0*/  FMUL.FTZ R108, R108, R8 ;  /* 0x000000086c6c7220 */ /* 0x000fe20000410000 */
[----:B------:R-:W-:Y:S01]  /*bf00*/  MOV R85, R62 ;  /* 0x0000003e00557202 */ /* 0x000fe20000000f00 */
[----:B------:R4:W-:Y:S01]  /*bf10*/  MUFU.EX2 R82, R9 ;  /* 0x0000000900527308 */ /* 0x0009e20000000800 */
[----:B------:R-:W-:Y:S01]  /*bf20*/  FMUL.FTZ R109, R109, R8 ;  /* 0x000000086d6d7220 */ /* 0x000fe20000410000 */
[C---:B---3--:R-:W-:Y:S01]  /*bf30*/  HMMA.16816.F32 R132, R4.reuse, R16, R92 ;  /* 0x000000100484723c */ /* 0x048fe2000000185c */
[-C--:B------:R-:W-:Y:S01]  /*bf40*/  FMUL.FTZ R110, R110, R3.reuse ;  /* 0x000000036e6e7220 */ /* 0x080fe20000410000 */
[----:B------:R-:W-:Y:S01]  /*bf50*/  MOV R91, R60 ;  /* 0x0000003c005b7202 */ /* 0x000fe20000000f00 */
[----:B------:R-:W-:Y:S01]  /*bf60*/  FMUL.FTZ R111, R111, R3 ;  /* 0x000000036f6f7220 */ /* 0x000fe20000410000 */
[----:B------:R-:W-:Y:S01]  /*bf70*/  MOV R88, R73 ;  /* 0x0000004900587202 */ /* 0x000fe20000000f00 */
[----:B------:R-:W-:Y:S01]  /*bf80*/  FMUL.FTZ R112, R112, R8 ;  /* 0x0000000870707220 */ /* 0x000fe20000410000 */
[----:B------:R-:W-:Y:S01]  /*bf90*/  MOV R89, R74 ;  /* 0x0000004a00597202 */ /* 0x000fe20000000f00 */
[----:B------:R-:W-:Y:S01]  /*bfa0*/  FMUL.FTZ R113, R113, R8 ;  /* 0x0000000871717220 */ /* 0x000fe20000410000 */
[C---:B------:R-:W-:Y:S01]  /*bfb0*/  HMMA.16816.F32 R96, R4.reuse, R18, R96 ;  /* 0x000000120460723c */ /* 0x040fe20000001860 */
[----:B------:R-:W3:Y:S01]  /*bfc0*/  LDSM.16.MT88.4 R16, [R204+0x1e000] ;  /* 0x01e00000cc10783b */ /* 0x000ee20000004200 */
[----:B------:R-:W-:Y:S01]  /*bfd0*/  FMUL.FTZ R114, R114, R3 ;  /* 0x0000000372727220 */ /* 0x000fe20000410000 */
[----:B------:R-:W-:Y:S01]  /*bfe0*/  MOV R95, R59 ;  /* 0x0000003b005f7202 */ /* 0x000fe20000000f00 */
[----:B------:R-:W-:Y:S01]  /*bff0*/  FMUL.FTZ R115, R115, R3 ;  /* 0x0000000373737220 */ /* 0x000fe20000410000 */
[----:B------:R-:W-:Y:S01]  /*c000*/  MOV R90, R75 ;  /* 0x0000004b005a7202 */ /* 0x000fe20000000f00 */
[----:B----4-:R-:W-:Y:S01]  /*c010*/  FFMA.FTZ R9, R188, c[0x0][0x23c], -R2 ;  /* 0x00008f00bc097a23 */ /* 0x010fe20000010802 */
[----:B------:R-:W-:Y:S01]  /*c020*/  MOV R73, R64 ;  /* 0x0000004000497202 */ /* 0x000fe20000000f00 */
[----:B-1----:R-:W-:Y:S02]  /*c030*/  HMMA.16816.F32 R100, R4, R12, R100 ;  /* 0x0000000c0464723c */ /* 0x002fe40000001864 */
[----:B------:R1:W-:Y:S01]  /*c040*/  MUFU.EX2 R87, R9 ;  /* 0x0000000900577308 */ /* 0x0003e20000000800 */
[----:B------:R-:W-:-:S02]  /*c050*/  MOV R74, R66 ;  /* 0x00000042004a7202 */ /* 0x000fc40000000f00 */
[----:B------:R-:W-:Y:S02]  /*c060*/  MOV R75, R67 ;  /* 0x00000043004b7202 */ /* 0x000fe40000000f00 */
[----:B------:R-:W-:Y:S01]  /*c070*/  MOV R189, R90 ;  /* 0x0000005a00bd7202 */ /* 0x000fe20000000f00 */
[----:B------:R-:W-:Y:S01]  /*c080*/  HMMA.16816.F32 R104, R4, R14, R104 ;  /* 0x0000000e0468723c */ /* 0x000fe20000001868 */
[----:B------:R-:W4:Y:S01]  /*c090*/  LDSM.16.MT88.4 R12, [R203+0x1e000] ;  /* 0x01e00000cb0c783b */ /* 0x000f220000004200 */
[----:B------:R-:W-:-:S06]  /*c0a0*/  MOV R188, R84 ;  /* 0x0000005400bc7202 */ /* 0x000fcc0000000f00 */
[C---:B--2---:R-:W-:Y:S01]  /*c0b0*/  HMMA.16816.F32 R108, R4.reuse, R20, R108 ;  /* 0x00000014046c723c */ /* 0x044fe2000000186c */
[----:B-1----:R-:W-:Y:S02]  /*c0c0*/  FFMA.FTZ R9, R31, c[0x0][0x23c], -R2 ;  /* 0x00008f001f097a23 */ /* 0x002fe40000010802 */
[----:B------:R-:W-:Y:S02]  /*c0d0*/  LDSM.16.MT88.4 R28, [R201+0x1a800] ;  /* 0x01a80000c91c783b */ /* 0x000fe40000004200 */
[----:B------:R1:W2:Y:S03]  /*c0e0*/  MUFU.EX2 R86, R9 ;  /* 0x0000000900567308 */ /* 0x0002a60000000800 */
[C---:B------:R-:W-:Y:S01]  /*c0f0*/  HMMA.16816.F32 R112, R4.reuse, R22, R112 ;  /* 0x000000160470723c */ /* 0x040fe20000001870 */
[----:B------:R-:W-:Y:S07]  /*c100*/  LDSM.16.MT88.4 R20, [R202+0x18800] ;  /* 0x01880000ca14783b */ /* 0x000fee0000004200 */
[----:B---3--:R-:W-:Y:S01]  /*c110*/  HMMA.16816.F32 R116, R4, R16, R116 ;  /* 0x000000100474723c */ /* 0x008fe20000001874 */
[----:B-1----:R-:W-:-:S07]  /*c120*/  FFMA.FTZ R9, R244, c[0x0][0x23c], -R0 ;  /* 0x00008f00f4097a23 */ /* 0x002fce0000010800 */
[C---:B------:R-:W-:Y:S01]  /*c130*/  HMMA.16816.F32 R120, R4.reuse, R18, R120 ;  /* 0x000000120478723c */ /* 0x040fe20000001878 */
[----:B------:R-:W1:Y:S01]  /*c140*/  LDSM.16.MT88.4 R16, [R204+0x18800] ;  /* 0x01880000cc10783b */ /* 0x000e620000004200 */
[----:B------:R3:W-:Y:S06]  /*c150*/  MUFU.EX2 R83, R9 ;  /* 0x0000000900537308 */ /* 0x0007ec0000000800 */
[C---:B----4-:R-:W-:Y:S08]  /*c160*/  HMMA.16816.F32 R124, R4.reuse, R12, R124 ;  /* 0x0000000c047c723c */ /* 0x050ff0000000187c */
[----:B------:R-:W-:Y:S01]  /*c170*/  HMMA.16816.F32 R40, R4, R14, R128 ;  /* 0x0000000e0428723c */ /* 0x000fe20000001880 */
[----:B------:R-:W4:Y:S01]  /*c180*/  LDSM.16.MT88.4 R12, [R203+0x18800] ;  /* 0x01880000cb0c783b */ /* 0x000f220000004200 */
[----:B---3--:R-:W-:-:S04]  /*c190*/  FFMA.FTZ R9, R235, c[0x0][0x23c], -R0 ;  /* 0x00008f00eb097a23 */ /* 0x008fc80000010800 */
[----:B------:R-:W3:Y:S01]  /*c1a0*/  MUFU.EX2 R81, R9 ;  /* 0x0000000900517308 */ /* 0x000ee20000000800 */
[----:B------:R-:W-:Y:S01]  /*c1b0*/  FFMA.FTZ R4, R234, c[0x0][0x23c], -R0 ;  /* 0x00008f00ea047a23 */ /* 0x000fe20000010800 */
[----:B--2---:R-:W-:-:S06]  /*c1c0*/  F2FP.PACK_AB R6, R86, R87 ;  /* 0x000000575606723e */ /* 0x004fcc00000000ff */
[----:B------:R2:W-:Y:S01]  /*c1d0*/  MUFU.EX2 R244, R4 ;  /* 0x0000000400f47308 */ /* 0x0005e20000000800 */
[----:B---3--:R-:W-:Y:S02]  /*c1e0*/  F2FP.PACK_AB R5, R81, R83 ;  /* 0x000000535105723e */ /* 0x008fe400000000ff */
[----:B------:R-:W-:-:S05]  /*c1f0*/  MOV R9, R91 ;  /* 0x0000005b00097202 */ /* 0x000fca0000000f00 */
[----:B------:R-:W-:Y:S02]  /*c200*/  FFMA.FTZ R9, R9, c[0x0][0x23c], -R2 ;  /* 0x00008f0009097a23 */ /* 0x000fe40000010802 */
[----:B--2---:R-:W-:Y:S01]  /*c210*/  FFMA.FTZ R4, R191, c[0x0][0x23c], -R0 ;  /* 0x00008f00bf047a23 */ /* 0x004fe20000010800 */
[----:B------:R-:W-:Y:S01]  /*c220*/  MOV R191, R85 ;  /* 0x0000005500bf7202 */ /* 0x000fe20000000f00 */
[----:B------:R-:W-:Y:S08]  /*c230*/  MUFU.EX2 R234, R9 ;  /* 0x0000000900ea7308 */ /* 0x000ff00000000800 */
[----:B------:R2:W3:Y:S02]  /*c240*/  MUFU.EX2 R235, R4 ;  /* 0x0000000400eb7308 */ /* 0x0004e40000000800 */
[----:B--2---:R-:W-:-:S02]  /*c250*/  F2FP.PACK_AB R4, R82, R80 ;  /* 0x000000505204723e */ /* 0x004fc400000000ff */
[----:B---3--:R-:W-:-:S07]  /*c260*/  F2FP.PACK_AB R7, R235, R244 ;  /* 0x000000f4eb07723e */ /* 0x008fce00000000ff */
[C---:B-1----:R-:W-:Y:S07]  /*c270*/  HMMA.16816.F32 R56, R4.reuse, R18, R240 ;  /* 0x000000120438723c */ /* 0x042fee00000018f0 */
[----:B------:R-:W-:Y:S01]  /*c280*/  MOV R240, R80 ;  /* 0x0000005000f07202 */ /* 0x000fe20000000f00 */
[----:B----4-:R-:W-:Y:S01]  /*c290*/  HMMA.16816.F32 R160, R4, R12, R160 ;  /* 0x0000000c04a0723c */ /* 0x010fe200000018a0 */
[----:B------:R-:W-:Y:S02]  /*c2a0*/  MOV R80, R63 ;  /* 0x0000003f00507202 */ /* 0x000fe40000000f00 */
[----:B------:R-:W-:-:S02]  /*c2b0*/  MOV R243, R81 ;  /* 0x0000005100f37202 */ /* 0x000fc40000000f00 */
[----:B------:R-:W-:Y:S02]  /*c2c0*/  MOV R242, R82 ;  /* 0x0000005200f27202 */ /* 0x000fe40000000f00 */
[----:B------:R-:W-:Y:S01]  /*c2d0*/  MOV R241, R83 ;  /* 0x0000005300f17202 */ /* 0x000fe20000000f00 */
[C---:B------:R-:W-:Y:S01]  /*c2e0*/  HMMA.16816.F32 R60, R4.reuse, R14, R196 ;  /* 0x0000000e043c723c */ /* 0x040fe200000018c4 */
[----:B------:R-:W1:Y:S06]  /*c2f0*/  LDSM.16.MT88.4 R12, [R201+0x1c800] ;  /* 0x01c80000c90c783b */ /* 0x000e6c0000004200 */
[----:B------:R-:W-:Y:S01]  /*c300*/  MOV R199, R68 ;  /* 0x0000004400c77202 */ /* 0x000fe20000000f00 */
[----:B------:R-:W-:Y:S01]  /*c310*/  HMMA.16816.F32 R136, R4, R24, R136 ;  /* 0x000000180488723c */ /* 0x000fe20000001888 */
[----:B------:R-:W-:-:S02]  /*c320*/  MOV R198, R70 ;  /* 0x0000004600c67202 */ /* 0x000fc40000000f00 */
[----:B------:R-:W-:Y:S02]  /*c330*/  MOV R197, R65 ;  /* 0x0000004100c57202 */ /* 0x000fe40000000f00 */
[----:B------:R-:W-:-:S03]  /*c340*/  MOV R196, R80 ;  /* 0x0000005000c47202 */ /* 0x000fc60000000f00 */
[C---:B------:R-:W-:Y:S01]  /*c350*/  HMMA.16816.F32 R52, R4.reuse, R26, R52 ;  /* 0x0000001a0434723c */ /* 0x040fe20000001834 */
[----:B------:R-:W2:Y:S07]  /*c360*/  LDSM.16.MT88.4 R24, [R202+0x1a800] ;  /* 0x01a80000ca18783b */ /* 0x000eae0000004200 */
[C---:B------:R-:W-:Y:S08]  /*c370*/  HMMA.16816.F32 R44, R4.reuse, R22, R36 ;  /* 0x00000016042c723c */ /* 0x040ff00000001824 */
[C---:B------:R-:W-:Y:S01]  /*c380*/  HMMA.16816.F32 R36, R4.reuse, R16, R248 ;  /* 0x000000100424723c */ /* 0x040fe200000018f8 */
[----:B------:R-:W-:Y:S06]  /*c390*/  LDSM.16.MT88.4 R16, [R203+0x1a800] ;  /* 0x01a80000cb10783b */ /* 0x000fec0000004200 */
[----:B------:R-:W-:Y:S01]  /*c3a0*/  MOV R249, R72 ;  /* 0x0000004800f97202 */ /* 0x000fe20000000f00 */
[----:B------:R-:W-:Y:S01]  /*c3b0*/  HMMA.16816.F32 R64, R4, R28, R32 ;  /* 0x0000001c0440723c */ /* 0x000fe20000001820 */
[----:B------:R-:W-:Y:S01]  /*c3c0*/  MOV R251, R69 ;  /* 0x0000004500fb7202 */ /* 0x000fe20000000f00 */
[----:B------:R-:W-:Y:S01]  /*c3d0*/  LDSM.16.MT88.4 R32, [R204+0x1c800] ;  /* 0x01c80000cc20783b */ /* 0x000fe20000004200 */
[----:B------:R-:W-:-:S02]  /*c3e0*/  MOV R72, R71 ;  /* 0x0000004700487202 */ /* 0x000fc40000000f00 */
[----:B------:R-:W-:Y:S02]  /*c3f0*/  MOV R250, R86 ;  /* 0x0000005600fa7202 */ /* 0x000fe40000000f00 */
[----:B------:R-:W-:Y:S01]  /*c400*/  MOV R248, R87 ;  /* 0x0000005700f87202 */ /* 0x000fe20000000f00 */
[C---:B------:R-:W-:Y:S01]  /*c410*/  HMMA.16816.F32 R68, R4.reuse, R30, R184 ;  /* 0x0000001e0444723c */ /* 0x040fe200000018b8 */
[----:B------:R-:W3:Y:S06]  /*c420*/  LDSM.16.MT88.4 R28, [R202+0x1c800] ;  /* 0x01c80000ca1c783b */ /* 0x000eec0000004200 */
[----:B------:R-:W-:Y:S01]  /*c430*/  MOV R186, R76 ;  /* 0x0000004c00ba7202 */ /* 0x000fe20000000f00 */
[----:B------:R-:W-:Y:S01]  /*c440*/  HMMA.16816.F32 R48, R4, R20, R48 ;  /* 0x000000140430723c */ /* 0x000fe20000001830 */
[----:B------:R-:W4:Y:S01]  /*c450*/  LDSM.16.MT88.4 R20, [R204+0x1a800] ;  /* 0x01a80000cc14783b */ /* 0x000f220000004200 */
[----:B------:R-:W-:-:S02]  /*c460*/  MOV R185, R77 ;  /* 0x0000004d00b97202 */ /* 0x000fc40000000f00 */
[----:B------:R-:W-:Y:S02]  /*c470*/  MOV R184, R79 ;  /* 0x0000004f00b87202 */ /* 0x000fe40000000f00 */
[----:B------:R-:W-:Y:S02]  /*c480*/  MOV R187, R95 ;  /* 0x0000005f00bb7202 */ /* 0x000fe40000000f00 */
[C---:B-1----:R-:W-:Y:S08]  /*c490*/  HMMA.16816.F32 R128, R4.reuse, R12, R164 ;  /* 0x0000000c0480723c */ /* 0x042ff000000018a4 */
[C---:B------:R-:W-:Y:S01]  /*c4a0*/  HMMA.16816.F32 R140, R4.reuse, R14, R140 ;  /* 0x0000000e048c723c */ /* 0x040fe2000000188c */
[----:B------:R-:W1:Y:S07]  /*c4b0*/  LDSM.16.MT88.4 R12, [R203+0x1c800] ;  /* 0x01c80000cb0c783b */ /* 0x000e6e0000004200 */
[C---:B--2---:R-:W-:Y:S07]  /*c4c0*/  HMMA.16816.F32 R80, R4.reuse, R26, R192 ;  /* 0x0000001a0450723c */ /* 0x044fee00000018c0 */
[----:B------:R-:W-:Y:S01]  /*c4d0*/  MOV R194, R74 ;  /* 0x0000004a00c27202 */ /* 0x000fe20000000f00 */
[----:B------:R-:W-:Y:S01]  /*c4e0*/  HMMA.16816.F32 R76, R4, R24, R236 ;  /* 0x00000018044c723c */ /* 0x000fe200000018ec */
[----:B------:R-:W-:Y:S01]  /*c4f0*/  MOV R195, R75 ;  /* 0x0000004b00c37202 */ /* 0x000fe20000000f00 */
[----:B------:R-:W-:Y:S01]  /*c500*/  LDSM.16.MT88.4 R24, [R204+0x1e800] ;  /* 0x01e80000cc18783b */ /* 0x000fe20000004200 */
[----:B------:R-:W-:Y:S01]  /*c510*/  MOV R193, R186 ;  /* 0x000000ba00c17202 */ /* 0x000fe20000000f00 */
[----:B------:R-:W-:Y:S01]  /*c520*/  FFMA.FTZ R9, R194, c[0x0][0x23c], -R2 ;  /* 0x00008f00c2097a23 */ /* 0x000fe20000010802 */
[----:B------:R-:W-:-:S02]  /*c530*/  MOV R194, R184 ;  /* 0x000000b800c27202 */ /* 0x000fc40000000f00 */
[----:B------:R-:W-:Y:S01]  /*c540*/  MOV R239, R88 ;  /* 0x0000005800ef7202 */ /* 0x000fe20000000f00 */
[C---:B---3--:R-:W-:Y:S01]  /*c550*/  HMMA.16816.F32 R164, R4.reuse, R28, R156 ;  /* 0x0000001c04a4723c */ /* 0x048fe2000000189c */
[----:B------:R-:W-:Y:S02]  /*c560*/  MOV R236, R72 ;  /* 0x0000004800ec7202 */ /* 0x000fe40000000f00 */
[----:B------:R-:W-:Y:S02]  /*c570*/  MOV R237, R73 ;  /* 0x0000004900ed7202 */ /* 0x000fe40000000f00 */
[----:B------:R-:W-:Y:S02]  /*c580*/  MOV R238, R89 ;  /* 0x0000005900ee7202 */ /* 0x000fe40000000f00 */
[----:B------:R-:W-:Y:S01]  /*c590*/  MOV R28, R239 ;  /* 0x000000ef001c7202 */ /* 0x000fe20000000f00 */
[----:B------:R-:W-:Y:S01]  /*c5a0*/  HMMA.16816.F32 R156, R4, R30, R152 ;  /* 0x0000001e049c723c */ /* 0x000fe20000001898 */
[----:B------:R-:W-:-:S02]  /*c5b0*/  MOV R239, R199 ;  /* 0x000000c700ef7202 */ /* 0x000fc40000000f00 */
[----:B------:R2:W3:Y:S01]  /*c5c0*/  MUFU.EX2 R199, R9 ;  /* 0x0000000900c77308 */ /* 0x0004e20000000800 */
[----:B------:R-:W-:Y:S02]  /*c5d0*/  MOV R29, R185 ;  /* 0x000000b9001d7202 */ /* 0x000fe40000000f00 */
[----:B------:R-:W-:Y:S02]  /*c5e0*/  MOV R192, R238 ;  /* 0x000000ee00c07202 */ /* 0x000fe40000000f00 */
[----:B------:R-:W-:Y:S01]  /*c5f0*/  HMMA.16816.F32 R92, R4, R16, R172 ;  /* 0x00000010045c723c */ /* 0x000fe200000018ac */
[----:B------:R-:W-:Y:S02]  /*c600*/  MOV R30, R236 ;  /* 0x000000ec001e7202 */ /* 0x000fe40000000f00 */
[----:B------:R-:W-:Y:S02]  /*c610*/  MOV R31, R237 ;  /* 0x000000ed001f7202 */ /* 0x000fe40000000f00 */
[----:B------:R-:W-:-:S02]  /*c620*/  MOV R238, R198 ;  /* 0x000000c600ee7202 */ /* 0x000fc40000000f00 */
[----:B------:R-:W-:Y:S01]  /*c630*/  MOV R237, R197 ;  /* 0x000000c500ed7202 */ /* 0x000fe20000000f00 */
[C---:B------:R-:W-:Y:S01]  /*c640*/  HMMA.16816.F32 R72, R4.reuse, R18, R168 ;  /* 0x000000120448723c */ /* 0x040fe200000018a8 */
[----:B------:R-:W5:Y:S01]  /*c650*/  LDSM.16.MT88.4 R16, [R201+0x1e800] ;  /* 0x01e80000c910783b */ /* 0x000f620000004200 */
[----:B------:R-:W-:Y:S01]  /*c660*/  MOV R236, R187 ;  /* 0x000000bb00ec7202 */ /* 0x000fe20000000f00 */
[----:B--2---:R-:W-:Y:S01]  /*c670*/  FFMA.FTZ R9, R247, c[0x0][0x23c], -R2 ;  /* 0x00008f00f7097a23 */ /* 0x004fe20000010802 */
[----:B------:R-:W-:Y:S02]  /*c680*/  MOV R247, R193 ;  /* 0x000000c100f77202 */ /* 0x000fe40000000f00 */
[----:B------:R2:W-:Y:S02]  /*c690*/  MUFU.EX2 R193, R10 ;  /* 0x0000000a00c17308 */ /* 0x0005e40000000800 */
[C---:B------:R-:W-:Y:S06]  /*c6a0*/  HMMA.16816.F32 R152, R4.reuse, R32, R148 ;  /* 0x000000200498723c */ /* 0x040fec0000001894 */
[----:B------:R1:W-:Y:S01]  /*c6b0*/  MUFU.EX2 R198, R9 ;  /* 0x0000000900c67308 */ /* 0x0003e20000000800 */
[----:B------:R-:W-:Y:S01]  /*c6c0*/  MOV R32, R31 ;  /* 0x0000001f00207202 */ /* 0x000fe20000000f00 */
[----:B----4-:R-:W-:Y:S01]  /*c6d0*/  HMMA.16816.F32 R84, R4, R20, R180 ;  /* 0x000000140454723c */ /* 0x010fe200000018b4 */
[----:B------:R-:W-:-:S02]  /*c6e0*/  MOV R33, R28 ;  /* 0x0000001c00217202 */ /* 0x000fc40000000f00 */
[----:B--2---:R-:W-:-:S05]  /*c6f0*/  MOV R10, R32 ;  /* 0x00000020000a7202 */ /* 0x004fca0000000f00 */
[----:B------:R-:W-:Y:S01]  /*c700*/  HMMA.16816.F32 R88, R4, R22, R176 ;  /* 0x000000160458723c */ /* 0x000fe200000018b0 */
[----:B------:R-:W2:Y:S01]  /*c710*/  LDSM.16.MT88.4 R20, [R202+0x1e800] ;  /* 0x01e80000ca14783b */ /* 0x000ea20000004200 */
[----:B-1----:R-:W-:Y:S01]  /*c720*/  FFMA.FTZ R9, R245, c[0x0][0x23c], -R2 ;  /* 0x00008f00f5097a23 */ /* 0x002fe20000010802 */
[----:B------:R-:W-:-:S05]  /*c730*/  MOV R245, R29 ;  /* 0x0000001d00f57202 */ /* 0x000fca0000000f00 */
[C---:B------:R-:W-:Y:S01]  /*c740*/  HMMA.16816.F32 R168, R4.reuse, R12, R132 ;  /* 0x0000000c04a8723c */ /* 0x040fe20000001884 */
[----:B------:R1:W-:Y:S06]  /*c750*/  MUFU.EX2 R197, R9 ;  /* 0x0000000900c57308 */ /* 0x0003ec0000000800 */
[----:B------:R-:W-:Y:S01]  /*c760*/  MOV R134, R194 ;  /* 0x000000c200867202 */ /* 0x000fe20000000f00 */
[----:B------:R-:W-:Y:S01]  /*c770*/  HMMA.16816.F32 R148, R4, R14, R96 ;  /* 0x0000000e0494723c */ /* 0x000fe20000001860 */
[----:B------:R-:W4:Y:S01]  /*c780*/  LDSM.16.MT88.4 R12, [R203+0x1e800] ;  /* 0x01e80000cb0c783b */ /* 0x000f220000004200 */
[----:B------:R-:W-:-:S06]  /*c790*/  MOV R135, R33 ;  /* 0x0000002100877202 */ /* 0x000fcc0000000f00 */
[----:B------:R-:W-:Y:S01]  /*c7a0*/  HMMA.16816.F32 R144, R4, R34, R144 ;  /* 0x000000220490723c */ /* 0x000fe20000001890 */
[----:B-1----:R-:W-:-:S04]  /*c7b0*/  FFMA.FTZ R9, R196, c[0x0][0x23c], -R0 ;  /* 0x00008f00c4097a23 */ /* 0x002fc80000010800 */
[----:B------:R1:W1:Y:S02]  /*c7c0*/  MUFU.EX2 R196, R9 ;  /* 0x0000000900c47308 */ /* 0x0002640000000800 */
[----:B------:R-:W-:Y:S01]  /*c7d0*/  MOV R35, R30 ;  /* 0x0000001e00237202 */ /* 0x000fe20000000f00 */
[C---:B-----5:R-:W-:Y:S01]  /*c7e0*/  HMMA.16816.F32 R176, R4.reuse, R18, R104 ;  /* 0x0000001204b0723c */ /* 0x060fe20000001868 */
[----:B------:R-:W5:Y:S07]  /*c7f0*/  LDSM.16.MT88.4 R28, [R204+0x19000] ;  /* 0x01900000cc1c783b */ /* 0x000f6e0000004200 */
[----:B------:R-:W-:Y:S01]  /*c800*/  HMMA.16816.F32 R172, R4, R16, R100 ;  /* 0x0000001004ac723c */ /* 0x000fe20000001864 */
[----:B------:R-:W-:Y:S01]  /*c810*/  LDSM.16.MT88.4 R16, [R202+0x19000] ;  /* 0x01900000ca10783b */ /* 0x000fe20000004200 */
[----:B-1----:R-:W-:Y:S01]  /*c820*/  FFMA.FTZ R9, R246, c[0x0][0x23c], -R0 ;  /* 0x00008f00f6097a23 */ /* 0x002fe20000010800 */
[----:B------:R-:W-:-:S05]  /*c830*/  MOV R246, R195 ;  /* 0x000000c300f67202 */ /* 0x000fca0000000f00 */
[C---:B--2---:R-:W-:Y:S01]  /*c840*/  HMMA.16816.F32 R184, R4.reuse, R20, R108 ;  /* 0x0000001404b8723c */ /* 0x044fe2000000186c */
[----:B------:R1:W-:Y:S07]  /*c850*/  MUFU.EX2 R195, R9 ;  /* 0x0000000900c37308 */ /* 0x0003ee0000000800 */
[C---:B------:R-:W-:Y:S01]  /*c860*/  HMMA.16816.F32 R112, R4.reuse, R22, R112 ;  /* 0x000000160470723c */ /* 0x040fe20000001870 */
[----:B------:R-:W-:Y:S07]  /*c870*/  LDSM.16.MT88.4 R20, [R201+0x19000] ;  /* 0x01900000c914783b */ /* 0x000fee0000004200 */
[----:B------:R-:W-:Y:S01]  /*c880*/  HMMA.16816.F32 R180, R4, R24, R116 ;  /* 0x0000001804b4723c */ /* 0x000fe20000001874 */
[----:B-1----:R-:W-:Y:S01]  /*c890*/  FFMA.FTZ R9, R252, c[0x0][0x23c], -R0 ;  /* 0x00008f00fc097a23 */ /* 0x002fe20000010800 */
[----:B------:R-:W-:-:S02]  /*c8a0*/  MOV R252, R35 ;  /* 0x0000002300fc7202 */ /* 0x000fc40000000f00 */
[----:B------:R-:W-:Y:S01]  /*c8b0*/  LDSM.16.MT88.4 R32, [R201+0x1d000] ;  /* 0x01d00000c920783b */ /* 0x000fe20000004200 */
[----:B------:R1:W2:Y:S03]  /*c8c0*/  MUFU.EX2 R194, R9 ;  /* 0x0000000900c27308 */ /* 0x0002a60000000800 */
[C---:B------:R-:W-:Y:S01]  /*c8d0*/  HMMA.16816.F32 R104, R4.reuse, R26, R120 ;  /* 0x0000001a0468723c */ /* 0x040fe20000001878 */
[----:B------:R-:W5:Y:S07]  /*c8e0*/  LDSM.16.MT88.4 R24, [R203+0x19000] ;  /* 0x01900000cb18783b */ /* 0x000f6e0000004200 */
[----:B----4-:R-:W-:Y:S01]  /*c8f0*/  HMMA.16816.F32 R124, R4, R12, R124 ;  /* 0x0000000c047c723c */ /* 0x010fe2000000187c */
[----:B-1----:R-:W-:-:S07]  /*c900*/  FFMA.FTZ R9, R192, c[0x0][0x23c], -R2 ;  /* 0x00008f00c0097a23 */ /* 0x002fce0000010802 */
[----:B------:R-:W-:Y:S01]  /*c910*/  HMMA.16816.F32 R40, R4, R14, R40 ;  /* 0x0000000e0428723c */ /* 0x000fe20000001828 */
[----:B------:R-:W-:Y:S01]  /*c920*/  LDSM.16.MT88.4 R12, [R204+0x1b000] ;  /* 0x01b00000cc0c783b */ /* 0x000fe20000004200 */
[----:B------:R1:W-:Y:S05]  /*c930*/  MUFU.EX2 R192, R9 ;  /* 0x0000000900c07308 */ /* 0x0003ea0000000800 */
[----:B---3--:R-:W-:Y:S02]  /*c940*/  F2FP.PACK_AB R4, R199, R234 ;  /* 0x000000eac704723e */ /* 0x008fe400000000ff */
[----:B------:R-:W-:Y:S02]  /*c950*/  F2FP.PACK_AB R5, R193, R196 ;  /* 0x000000c4c105723e */ /* 0x000fe400000000ff */
[----:B------:R-:W-:-:S02]  /*c960*/  F2FP.PACK_AB R6, R197, R198 ;  /* 0x000000c6c506723e */ /* 0x000fc400000000ff */
[----:B--2---:R-:W-:Y:S01]  /*c970*/  F2FP.PACK_AB R7, R194, R195 ;  /* 0x000000c3c207723e */ /* 0x004fe200000000ff */
[----:B-1----:R-:W-:-:S06]  /*c980*/  FFMA.FTZ R9, R191, c[0x0][0x23c], -R2 ;  /* 0x00008f00bf097a23 */ /* 0x002fcc0000010802 */
[C---:B-----5:R-:W-:Y:S01]  /*c990*/  HMMA.16816.F32 R36, R4.reuse, R28, R36 ;  /* 0x0000001c0424723c */ /* 0x060fe20000001824 */
[----:B------:R1:W2:Y:S07]  /*c9a0*/  MUFU.EX2 R191, R9 ;  /* 0x0000000900bf7308 */ /* 0x0002ae0000000800 */
        /* <DEDUP_REMOVED lines=8> */
[C---:B------:R-:W-:Y:S08]  /*ca30*/  HMMA.16816.F32 R136, R4.reuse, R20, R136 ;  /* 0x000000140488723c */ /* 0x040ff00000001888 */
[C---:B---3--:R-:W-:Y:S08]  /*ca40*/  HMMA.16816.F32 R92, R4.reuse, R28, R92 ;  /* 0x0000001c045c723c */ /* 0x048ff0000000185c */
[C---:B------:R-:W-:Y:S01]  /*ca50*/  HMMA.16816.F32 R96, R4.reuse, R30, R72 ;  /* 0x0000001e0460723c */ /* 0x040fe20000001848 */
[----:B------:R-:W3:Y:S06]  /*ca60*/  LDSM.16.MT88.4 R28, [R202+0x1f000] ;  /* 0x01f00000ca1c783b */ /* 0x000eec0000004200 */
[----:B------:R-:W-:Y:S01]  /*ca70*/  MOV R74, R134 ;  /* 0x00000086004a7202 */ /* 0x000fe20000000f00 */
[----:B----4-:R-:W-:Y:S01]  /*ca80*/  HMMA.16816.F32 R172, R4, R24, R172 ;  /* 0x0000001804ac723c */ /* 0x010fe200000018ac */
[----:B------:R-:W-:-:S03]  /*ca90*/  MOV R75, R135 ;  /* 0x00000087004b7202 */ /* 0x000fc60000000f00 */
[--C-:B-1----:R-:W-:Y:S01]  /*caa0*/  FFMA.FTZ R9, R74, c[0x0][0x23c], -R2.reuse ;  /* 0x00008f004a097a23 */ /* 0x102fe20000010802 */
[----:B------:R-:W-:Y:S01]  /*cab0*/  MOV R74, R246 ;  /* 0x000000f6004a7202 */ /* 0x000fe20000000f00 */
[----:B------:R-:W-:Y:S01]  /*cac0*/  FFMA.FTZ R2, R189, c[0x0][0x23c], -R2 ;  /* 0x00008f00bd027a23 */ /* 0x000fe20000010802 */
[----:B------:R-:W-:Y:S01]  /*cad0*/  MOV R246, R190 ;  /* 0x000000be00f67202 */ /* 0x000fe20000000f00 */
[----:B------:R-:W-:Y:S01]  /*cae0*/  HMMA.16816.F32 R24, R4, R26, R176 ;  /* 0x0000001a0418723c */ /* 0x000fe200000018b0 */
[----:B------:R-:W-:Y:S03]  /*caf0*/  MUFU.EX2 R190, R9 ;  /* 0x0000000900be7308 */ /* 0x000fe60000000800 */
[----:B------:R-:W-:-:S04]  /*cb00*/  FFMA.FTZ R3, R245, R3, R246 ;  /* 0x00000003f5037223 */ /* 0x000fc800000100f6 */
[C---:B------:R-:W-:Y:S01]  /*cb10*/  HMMA.16816.F32 R52, R4.reuse, R22, R52 ;  /* 0x000000160434723c */ /* 0x040fe20000001834 */
[----:B------:R1:W-:Y:S01]  /*cb20*/  MUFU.EX2 R189, R2 ;  /* 0x0000000200bd7308 */ /* 0x0003e20000000800 */
[----:B------:R-:W4:Y:S06]  /*cb30*/  LDSM.16.MT88.4 R20, [R201+0x1b000] ;  /* 0x01b00000c914783b */ /* 0x000f2c0000004200 */
[C---:B-----5:R-:W-:Y:S08]  /*cb40*/  HMMA.16816.F32 R76, R4.reuse, R16, R76 ;  /* 0x00000010044c723c */ /* 0x060ff0000000184c */
[C---:B------:R-:W-:Y:S01]  /*cb50*/  HMMA.16816.F32 R80, R4.reuse, R18, R80 ;  /* 0x000000120450723c */ /* 0x040fe20000001850 */
[--C-:B-1----:R-:W-:Y:S01]  /*cb60*/  FFMA.FTZ R2, R188, c[0x0][0x23c], -R0.reuse ;  /* 0x00008f00bc027a23 */ /* 0x102fe20000010800 */
[----:B------:R-:W1:Y:S03]  /*cb70*/  LDSM.16.MT88.4 R16, [R202+0x1d000] ;  /* 0x01d00000ca10783b */ /* 0x000e660000004200 */
[----:B------:R5:W-:Y:S03]  /*cb80*/  MUFU.EX2 R188, R2 ;  /* 0x0000000200bc7308 */ /* 0x000be60000000800 */
[C---:B---3--:R-:W-:Y:S07]  /*cb90*/  HMMA.16816.F32 R176, R4.reuse, R28, R184 ;  /* 0x0000001c04b0723c */ /* 0x048fee00000018b8 */
[----:B------:R-:W-:Y:S01]  /*cba0*/  MOV R187, R75 ;  /* 0x0000004b00bb7202 */ /* 0x000fe20000000f00 */
[----:B------:R-:W-:Y:S01]  /*cbb0*/  HMMA.16816.F32 R84, R4, R12, R84 ;  /* 0x0000000c0454723c */ /* 0x000fe20000001854 */
[----:B-----5:R-:W-:-:S07]  /*cbc0*/  FFMA.FTZ R2, R11, c[0x0][0x23c], -R0 ;  /* 0x00008f000b027a23 */ /* 0x020fce0000010800 */
[C---:B------:R-:W-:Y:S01]  /*cbd0*/  HMMA.16816.F32 R88, R4.reuse, R14, R88 ;  /* 0x0000000e0458723c */ /* 0x040fe20000001858 */
[----:B------:R3:W5:Y:S01]  /*cbe0*/  MUFU.EX2 R11, R2 ;  /* 0x00000002000b7308 */ /* 0x0007620000000800 */
[----:B------:R-:W5:Y:S06]  /*cbf0*/  LDSM.16.MT88.4 R12, [R204+0x1d000] ;  /* 0x01d00000cc0c783b */ /* 0x000f6c0000004200 */
[C---:B----4-:R-:W-:Y:S08]  /*cc00*/  HMMA.16816.F32 R64, R4.reuse, R20, R64 ;  /* 0x000000140440723c */ /* 0x050ff00000001840 */
[----:B------:R-:W-:Y:S01]  /*cc10*/  HMMA.16816.F32 R68, R4, R22, R68 ;  /* 0x000000160444723c */ /* 0x000fe20000001844 */
[--C-:B---3--:R-:W-:Y:S01]  /*cc20*/  FFMA.FTZ R2, R10, c[0x0][0x23c], -R0.reuse ;  /* 0x00008f000a027a23 */ /* 0x108fe20000010800 */
[----:B------:R-:W3:Y:S01]  /*cc30*/  LDSM.16.MT88.4 R20, [R203+0x1d000] ;  /* 0x01d00000cb14783b */ /* 0x000ee20000004200 */
[----:B------:R-:W-:-:S02]  /*cc40*/  FFMA.FTZ R0, R74, c[0x0][0x23c], -R0 ;  /* 0x00008f004a007a23 */ /* 0x000fc40000010800 */
[----:B------:R-:W-:Y:S01]  /*cc50*/  MUFU.EX2 R10, R2 ;  /* 0x00000002000a7308 */ /* 0x000fe20000000800 */
[----:B------:R-:W-:Y:S02]  /*cc60*/  LDSM.16.MT88.4 R72, [R201+0x1d800] ;  /* 0x01d80000c948783b */ /* 0x000fe40000004200 */
[C---:B-1----:R-:W-:Y:S02]  /*cc70*/  HMMA.16816.F32 R116, R4.reuse, R18, R156 ;  /* 0x000000120474723c */ /* 0x042fe4000000189c */
[----:B------:R-:W1:Y:S03]  /*cc80*/  LDSM.16.MT88.4 R156, [R204+0x19800] ;  /* 0x01980000cc9c783b */ /* 0x000e660000004200 */
[----:B------:R4:W4:Y:S03]  /*cc90*/  MUFU.EX2 R9, R0 ;  /* 0x0000000000097308 */ /* 0x0009260000000800 */
[C---:B------:R-:W-:Y:S07]  /*cca0*/  HMMA.16816.F32 R100, R4.reuse, R32, R128 ;  /* 0x000000200464723c */ /* 0x040fee0000001880 */
[----:B--2---:R-:W-:Y:S01]  /*ccb0*/  F2FP.PACK_AB R128, R191, R192 ;  /* 0x000000c0bf80723e */ /* 0x004fe200000000ff */
[----:B------:R-:W-:Y:S01]  /*ccc0*/  HMMA.16816.F32 R32, R4, R34, R140 ;  /* 0x000000220420723c */ /* 0x000fe2000000188c */
[----:B-----5:R-:W-:Y:S01]  /*ccd0*/  F2FP.PACK_AB R129, R11, R188 ;  /* 0x000000bc0b81723e */ /* 0x020fe200000000ff */
[----:B------:R-:W-:Y:S01]  /*cce0*/  LDSM.16.MT88.4 R140, [R201+0x19800] ;  /* 0x01980000c98c783b */ /* 0x000fe20000004200 */
[----:B------:R-:W-:Y:S01]  /*ccf0*/  F2FP.PACK_AB R130, R189, R190 ;  /* 0x000000bebd82723e */ /* 0x000fe200000000ff */
[----:B----4-:R-:W-:Y:S01]  /*cd00*/  FFMA.FTZ R0, R252, R8, R187 ;  /* 0x00000008fc007223 */ /* 0x010fe200000100bb */
[----:B------:R-:W-:-:S03]  /*cd10*/  F2FP.PACK_AB R131, R9, R10 ;  /* 0x0000000a0983723e */ /* 0x000fc600000000ff */
[C---:B------:R-:W-:Y:S01]  /*cd20*/  HMMA.16816.F32 R120, R4.reuse, R12, R152 ;  /* 0x0000000c0478723c */ /* 0x040fe20000001898 */
[----:B------:R-:W-:Y:S02]  /*cd30*/  FADD.FTZ R2, R247, R0 ;  /* 0x00000000f7027221 */ /* 0x000fe40000010000 */
[----:B------:R-:W-:Y:S02]  /*cd40*/  FADD.FTZ R0, R236, R3 ;  /* 0x00000003ec007221 */ /* 0x000fe40000010000 */
[----:B------:R-:W-:Y:S02]  /*cd50*/  FADD.FTZ R2, R237, R2 ;  /* 0x00000002ed027221 */ /* 0x000fe40000010000 */
[----:B------:R-:W-:Y:S01]  /*cd60*/  FADD.FTZ R0, R238, R0 ;  /* 0x00000000ee007221 */ /* 0x000fe20000010000 */
[C---:B------:R-:W-:Y:S01]  /*cd70*/  HMMA.16816.F32 R132, R4.reuse, R14, R144 ;  /* 0x0000000e0484723c */ /* 0x040fe20000001890 */
[----:B------:R-:W-:Y:S01]  /*cd80*/  FADD.FTZ R2, R251, R2 ;  /* 0x00000002fb027221 */ /* 0x000fe20000010000 */
[----:B------:R-:W2:Y:S04]  /*cd90*/  LDSM.16.MT88.4 R12, [R203+0x1f000] ;  /* 0x01f00000cb0c783b */ /* 0x000ea80000004200 */
[----:B------:R-:W4:Y:S02]  /*cda0*/  LDL R251, [R1+0x2c] ;  /* 0x00002c0001fb7983 */ /* 0x000f240000100800 */
[C---:B---3--:R-:W-:Y:S08]  /*cdb0*/  HMMA.16816.F32 R168, R4.reuse, R20, R168 ;  /* 0x0000001404a8723c */ /* 0x048ff000000018a8 */
[----:B------:R-:W-:Y:S01]  /*cdc0*/  HMMA.16816.F32 R20, R4, R22, R148 ;  /* 0x000000160414723c */ /* 0x000fe20000001894 */
[----:B------:R-:W3:Y:S07]  /*cdd0*/  LDSM.16.MT88.4 R148, [R202+0x19800] ;  /* 0x01980000ca94783b */ /* 0x000eee0000004200 */
[C---:B-1----:R-:W-:Y:S08]  /*cde0*/  HMMA.16816.F32 R152, R128.reuse, R156, R36 ;  /* 0x0000009c8098723c */ /* 0x042ff00000001824 */
[----:B------:R-:W-:Y:S01]  /*cdf0*/  HMMA.16816.F32 R156, R128, R158, R56 ;  /* 0x0000009e809c723c */ /* 0x000fe20000001838 */
[----:B------:R-:W1:Y:S07]  /*ce00*/  LDSM.16.MT88.4 R56, [R204+0x1b800] ;  /* 0x01b80000cc38783b */ /* 0x000e6e0000004200 */
[C---:B------:R-:W-:Y:S01]  /*ce10*/  HMMA.16816.F32 R108, R4.reuse, R16, R164 ;  /* 0x00000010046c723c */ /* 0x040fe200000018a4 */
[----:B------:R-:W-:Y:S04]  /*ce20*/  LDSM.16.MT88.4 R164, [R203+0x19800] ;  /* 0x01980000cba4783b */ /* 0x000fe80000004200 */
[----:B------:R-:W-:Y:S03]  /*ce30*/  LDSM.16.MT88.4 R16, [R204+0x1f000] ;  /* 0x01f00000cc10783b */ /* 0x000fe60000004200 */
[C---:B--2---:R-:W-:Y:S08]  /*ce40*/  HMMA.16816.F32 R124, R4.reuse, R12, R124 ;  /* 0x0000000c047c723c */ /* 0x044ff0000000187c */
[----:B------:R-:W-:Y:S01]  /*ce50*/  HMMA.16816.F32 R12, R4, R14, R40 ;  /* 0x0000000e040c723c */ /* 0x000fe20000001828 */
[----:B------:R-:W2:Y:S07]  /*ce60*/  LDSM.16.MT88.4 R40, [R201+0x1b800] ;  /* 0x01b80000c928783b */ /* 0x000eae0000004200 */
[C---:B------:R-:W-:Y:S08]  /*ce70*/  HMMA.16816.F32 R136, R128.reuse, R140, R136 ;  /* 0x0000008c8088723c */ /* 0x040ff00000001888 */
[C---:B---3--:R-:W-:Y:S01]  /*ce80*/  HMMA.16816.F32 R144, R128.reuse, R148, R48 ;  /* 0x000000948090723c */ /* 0x048fe20000001830 */
[----:B------:R-:W3:Y:S07]  /*ce90*/  LDSM.16.MT88.4 R48, [R202+0x1b800] ;  /* 0x01b80000ca30783b */ /* 0x000eee0000004200 */
[C---:B------:R-:W-:Y:S08]  /*cea0*/  HMMA.16816.F32 R140, R128.reuse, R142, R52 ;  /* 0x0000008e808c723c */ /* 0x040ff00000001834 */
[C---:B-1----:R-:W-:Y:S08]  /*ceb0*/  HMMA.16816.F32 R52, R128.reuse, R56, R84 ;  /* 0x000000388034723c */ /* 0x042ff00000001854 */
[C---:B------:R-:W-:Y:S01]  /*cec0*/  HMMA.16816.F32 R56, R128.reuse, R58, R88 ;  /* 0x0000003a8038723c */ /* 0x040fe20000001858 */
[----:B------:R-:W-:Y:S07]  /*ced0*/  LDSM.16.MT88.4 R88, [R204+0x1d800] ;  /* 0x01d80000cc58783b */ /* 0x000fee0000004200 */
[----:B--2---:R-:W-:Y:S01]  /*cee0*/  HMMA.16816.F32 R36, R128, R40, R64 ;  /* 0x000000288024723c */ /* 0x004fe20000001840 */
[----:B------:R-:W1:Y:S01]  /*cef0*/  LDSM.16.MT88.4 R64, [R203+0x1b800] ;  /* 0x01b80000cb40783b */ /* 0x000e620000004200 */
        /* <DEDUP_REMOVED lines=14> */
[----:B---3--:R-:W-:Y:S01]  /*cfe0*/  HMMA.16816.F32 R44, R128, R48, R76 ;  /* 0x00000030802c723c */ /* 0x008fe2000000184c */
[----:B------:R-:W-:-:S02]  /*cff0*/  FADD.FTZ R0, R193, R0 ;  /* 0x00000000c1007221 */ /* 0x000fc40000010000 */
[----:B------:R-:W-:Y:S02]  /*d000*/  FADD.FTZ R2, R198, R2 ;  /* 0x00000002c6027221 */ /* 0x000fe40000010000 */
[----:B------:R-:W-:-:S03]  /*d010*/  FADD.FTZ R0, R195, R0 ;  /* 0x00000000c3007221 */ /* 0x000fc60000010000 */
[----:B------:R-:W-:Y:S01]  /*d020*/  HMMA.16816.F32 R164, R128, R166, R60 ;  /* 0x000000a680a4723c */ /* 0x000fe2000000183c */
[----:B------:R-:W-:-:S07]  /*d030*/  FADD.FTZ R2, R197, R2 ;  /* 0x00000002c5027221 */ /* 0x000fce0000010000 */
[----:B------:R-:W-:Y:S01]  /*d040*/  HMMA.16816.F32 R48, R128, R50, R80 ;  /* 0x000000328030723c */ /* 0x000fe20000001850 */
[----:B------:R-:W2:Y:S01]  /*d050*/  LDSM.16.MT88.4 R80, [R202+0x1d800] ;  /* 0x01d80000ca50783b */ /* 0x000ea20000004200 */
[----:B------:R-:W-:-:S06]  /*d060*/  FADD.FTZ R0, R194, R0 ;  /* 0x00000000c2007221 */ /* 0x000fcc0000010000 */
[----:B------:R-:W-:Y:S08]  /*d070*/  HMMA.16816.F32 R180, R4, R16, R180 ;  /* 0x0000001004b4723c */ /* 0x000ff000000018b4 */
[----:B-1----:R-:W-:Y:S08]  /*d080*/  HMMA.16816.F32 R60, R128, R64, R92 ;  /* 0x00000040803c723c */ /* 0x002ff0000000185c */
[C---:B------:R-:W-:Y:S01]  /*d090*/  HMMA.16816.F32 R28, R4.reuse, R30, R112 ;  /* 0x0000001e041c723c */ /* 0x040fe20000001870 */
[----:B------:R-:W-:Y:S07]  /*d0a0*/  LDSM.16.MT88.4 R112, [R202+0x1f800] ;  /* 0x01f80000ca70783b */ /* 0x000fee0000004200 */
[----:B------:R-:W-:Y:S01]  /*d0b0*/  HMMA.16816.F32 R16, R4, R18, R104 ;  /* 0x000000120410723c */ /* 0x000fe20000001868 */
[----:B------:R-:W-:Y:S04]  /*d0c0*/  LDSM.16.MT88.4 R104, [R201+0x1f800] ;  /* 0x01f80000c968783b */ /* 0x000fe80000004200 */
[----:B------:R-:W-:Y:S03]  /*d0d0*/  LDSM.16.MT88.4 R4, [R203+0x1f800] ;  /* 0x01f80000cb04783b */ /* 0x000fe60000004200 */
[C---:B------:R-:W-:Y:S01]  /*d0e0*/  HMMA.16816.F32 R64, R128.reuse, R66, R96 ;  /* 0x000000428040723c */ /* 0x040fe20000001860 */
[----:B------:R-:W1:Y:S07]  /*d0f0*/  LDSM.16.MT88.4 R96, [R203+0x1d800] ;  /* 0x01d80000cb60783b */ /* 0x000e6e0000004200 */
[----:B------:R-:W-:Y:S01]  /*d100*/  HMMA.16816.F32 R84, R128, R88, R120 ;  /* 0x000000588054723c */ /* 0x000fe20000001878 */
[----:B------:R-:W3:Y:S01]  /*d110*/  LDSM.16.MT88.4 R120, [R204+0x1f800] ;  /* 0x01f80000cc78783b */ /* 0x000ee20000004200 */
        /* <DEDUP_REMOVED lines=9> */
[C---:B--2---:R-:W-:Y:S02]  /*d1b0*/  HMMA.16816.F32 R76, R128.reuse, R80, R108 ;  /* 0x00000050804c723c */ /* 0x044fe4000000186c */
[----:B------:R2:W-:Y:S04]  /*d1c0*/  STL [R1+0x24], R244 ;  /* 0x000024f401007387 */ /* 0x0005e80000100800 */
[----:B------:R2:W-:Y:S02]  /*d1d0*/  STL [R1+0x30], R250 ;  /* 0x000030fa01007387 */ /* 0x0005e40000100800 */
[C---:B------:R-:W-:Y:S08]  /*d1e0*/  HMMA.16816.F32 R68, R128.reuse, R72, R100 ;  /* 0x000000488044723c */ /* 0x040ff00000001864 */
[C---:B------:R-:W-:Y:S08]  /*d1f0*/  HMMA.16816.F32 R80, R128.reuse, R82, R116 ;  /* 0x000000528050723c */ /* 0x040ff00000001874 */
[C---:B-1----:R-:W-:Y:S08]  /*d200*/  HMMA.16816.F32 R92, R128.reuse, R96, R168 ;  /* 0x00000060805c723c */ /* 0x042ff000000018a8 */
[C---:B------:R-:W-:Y:S08]  /*d210*/  HMMA.16816.F32 R100, R128.reuse, R104, R172 ;  /* 0x000000688064723c */ /* 0x040ff000000018ac */
[C---:B------:R-:W-:Y:S08]  /*d220*/  HMMA.16816.F32 R108, R128.reuse, R112, R176 ;  /* 0x00000070806c723c */ /* 0x040ff000000018b0 */
[C---:B---3--:R-:W-:Y:S08]  /*d230*/  HMMA.16816.F32 R116, R128.reuse, R120, R180 ;  /* 0x000000788074723c */ /* 0x048ff000000018b4 */
[C---:B------:R-:W-:Y:S08]  /*d240*/  HMMA.16816.F32 R72, R128.reuse, R74, R32 ;  /* 0x0000004a8048723c */ /* 0x040ff00000001820 */
[C---:B------:R-:W-:Y:S08]  /*d250*/  HMMA.16816.F32 R88, R128.reuse, R90, R132 ;  /* 0x0000005a8058723c */ /* 0x040ff00000001884 */
[----:B------:R-:W-:Y:S01]  /*d260*/  HMMA.16816.F32 R96, R128, R98, R20 ;  /* 0x000000628060723c */ /* 0x000fe20000001814 */
[----:B------:R-:W-:-:S07]  /*d270*/  MOV R133, R249 ;  /* 0x000000f900857202 */ /* 0x000fce0000000f00 */
[C---:B------:R-:W-:Y:S08]  /*d280*/  HMMA.16816.F32 R104, R128.reuse, R106, R24 ;  /* 0x0000006a8068723c */ /* 0x040ff00000001818 */
[C---:B------:R-:W-:Y:S08]  /*d290*/  HMMA.16816.F32 R112, R128.reuse, R114, R28 ;  /* 0x000000728070723c */ /* 0x040ff0000000181c */
[----:B------:R-:W-:Y:S01]  /*d2a0*/  HMMA.16816.F32 R120, R128, R122, R16 ;  /* 0x0000007a8078723c */ /* 0x000fe20000001810 */
[----:B----4-:R-:W-:-:S07]  /*d2b0*/  MOV R132, R251 ;  /* 0x000000fb00847202 */ /* 0x010fce0000000f00 */
[C---:B------:R-:W-:Y:S08]  /*d2c0*/  HMMA.16816.F32 R124, R128.reuse, R4, R124 ;  /* 0x00000004807c723c */ /* 0x040ff0000000187c */
[----:B------:R-:W-:Y:S01]  /*d2d0*/  HMMA.16816.F32 R128, R128, R6, R12 ;  /* 0x000000068080723c */ /* 0x000fe2000000180c */
[----:B------:R-:W-:Y:S07]  /*d2e0*/  @!P0 BRA `(.L_x_507) ;  /* 0x00004fd000008947 */ /* 0x000fee0003800000 */
[----:B--2---:R-:W2:Y:S04]  /*d2f0*/  LDL.64 R242, [R1+0x78] ;  /* 0x0000780001f27983 */ /* 0x004ea80000100a00 */
        /* <DEDUP_REMOVED lines=18> */
[C---:B------:R-:W-:Y:S01]  /*d420*/  @!P4 LEA R16, P1, R0.reuse, c[0x0][0x170], 0x1 ;  /* 0x00005c000010ca11 */ /* 0x040fe200078208ff */
[----:B------:R-:W1:Y:S01]  /*d430*/  S2R R249, SR_TID.X ;  /* 0x0000000000f97919 */ /* 0x000e620000002100 */
        /* <DEDUP_REMOVED lines=17> */
[----:B------:R-:W-:Y:S01]  /*d550*/  @!P2 LEA.HI.X R13, R0, c[0x0][0x174], R3, 0x1, P1 ;  /* 0x00005d00000daa11 */ /* 0x000fe200008f0c03 */
[----:B------:R-:W-:Y:S01]  /*d560*/  IMAD.U32 R0, RZ, RZ, UR31 ;  /* 0x0000001fff007e24 */ /* 0x000fe2000f8e00ff */
[C---:B------:R-:W-:Y:S01]  /*d570*/  @!P4 LEA R10, P6, R2.reuse, c[0x0][0x170], 0x1 ;  /* 0x00005c00020aca11 */ /* 0x040fe200078c08ff */
[----:B------:R-:W-:Y:S01]  /*d580*/  @P3 STS.128 [R227+0x1c000], RZ ;  /* 0x01c000ffe3003388 */ /* 0x000fe20000000c00 */
[----:B------:R-:W-:-:S02]  /*d590*/  @!P3 LEA R8, P1, R2, c[0x0][0x170], 0x1 ;  /* 0x00005c000208ba11 */ /* 0x000fc400078208ff */
[C-C-:B------:R-:W-:Y:S01]  /*d5a0*/  @!P5 LEA.HI.X R19, R2.reuse, c[0x0][0x174], R4.reuse, 0x1, P0 ;  /* 0x00005d000213da11 */ /* 0x140fe200000f0c04 */
[----:B------:R-:W-:Y:S01]  /*d5b0*/  @!PT LDS RZ, [RZ] ;  /* 0x00000000fffff984 */ /* 0x000fe20000000800 */
[----:B------:R-:W-:Y:S01]  /*d5c0*/  @!PT LDS RZ, [RZ] ;  /* 0x00000000fffff984 */ /* 0x000fe20000000800 */
[----:B------:R-:W-:Y:S01]  /*d5d0*/  @!PT LDS RZ, [RZ] ;  /* 0x00000000fffff984 */ /* 0x000fe20000000800 */
[----:B------:R4:W-:Y:S01]  /*d5e0*/  @!P3 LDGSTS.E.BYPASS.LTC128B.128 [R227+0x1c000], [R14.64+0x100] ;  /* 0x1c0001000ee3bfae */ /* 0x0009e2000b901d54 */
[C---:B------:R-:W-:Y:S01]  /*d5f0*/  @!P2 LEA R6, P0, R2.reuse, c[0x0][0x170], 0x1 ;  /* 0x00005c000206aa11 */ /* 0x040fe200078008ff */
[----:B-1----:R-:W-:Y:S01]  /*d600*/  IMAD.SHL.U32 R249, R249, 0x2, RZ ;  /* 0x00000002f9f97824 */ /* 0x002fe200078e00ff */
[C-C-:B------:R-:W-:Y:S01]  /*d610*/  @!P4 LEA.HI.X R11, R2.reuse, c[0x0][0x174], R4.reuse, 0x1, P6 ;  /* 0x00005d00020bca11 */ /* 0x140fe200030f0c04 */
[----:B------:R-:W-:Y:S01]  /*d620*/  @P2 STS.128 [R227+0x1e000], RZ ;  /* 0x01e000ffe3002388 */ /* 0x000fe20000000c00 */
[C-C-:B------:R-:W-:Y:S02]  /*d630*/  @!P3 LEA.HI.X R9, R2.reuse, c[0x0][0x174], R4.reuse, 0x1, P1 ;  /* 0x00005d000209ba11 */ /* 0x140fe400008f0c04 */
[----:B------:R-:W-:Y:S01]  /*d640*/  @!P2 LEA.HI.X R7, R2, c[0x0][0x174], R4, 0x1, P0 ;  /* 0x00005d000207aa11 */ /* 0x000fe200000f0c04 */
[----:B------:R-:W-:Y:S01]  /*d650*/  @!PT LDS RZ, [RZ] ;  /* 0x00000000fffff984 */ /* 0x000fe20000000800 */
[----:B------:R-:W-:Y:S01]  /*d660*/  @!PT LDS RZ, [RZ] ;  /* 0x00000000fffff984 */ /* 0x000fe20000000800 */
[----:B------:R-:W-:Y:S01]  /*d670*/  @!PT LDS RZ, [RZ] ;  /* 0x00000000fffff984 */ /* 0x000fe20000000800 */
[----:B------:R4:W-:Y:S01]  /*d680*/  @!P2 LDGSTS.E.BYPASS.LTC128B.128 [R227+0x1e000], [R12.64+0x180] ;  /* 0x1e0001800ce3afae */ /* 0x0009e2000b901d54 */
[----:B------:R-:W-:-:S03]  /*d690*/  LOP3.LUT R249, R249, 0x6, RZ, 0xc0, !PT ;  /* 0x00000006f9f97812 */ /* 0x000fc600078ec0ff */
[----:B------:R-:W-:Y:S02]  /*d6a0*/  @P5 STS.128 [R227+0x19000], RZ ;  /* 0x019000ffe3005388 */ /* 0x000fe40000000c00 */
[----:B------:R-:W-:Y:S02]  /*d6b0*/  IMAD R0, R0, 0x40, R249 ;  /* 0x0000004000007824 */ /* 0x000fe400078e02f9 */
[----:B------:R-:W-:Y:S01]  /*d6c0*/  @!PT LDS RZ, [RZ] ;  /* 0x00000000fffff984 */ /* 0x000fe20000000800 */
[----:B------:R-:W-:Y:S01]  /*d6d0*/  @!PT LDS RZ, [RZ] ;  /* 0x00000000fffff984 */ /* 0x000fe20000000800 */
[----:B------:R-:W-:Y:S01]  /*d6e0*/  @!PT LDS RZ, [RZ] ;  /* 0x00000000fffff984 */ /* 0x000fe20000000800 */
[----:B------:R3:W-:Y:S02]  /*d6f0*/  @!P5 LDGSTS.E.BYPASS.LTC128B.128 [R227+0x19000], [R18.64] ;  /* 0x1900000012e3dfae */ /* 0x0007e4000b901d54 */
[--C-:B------:R-:W-:Y:S01]  /*d700*/  IMAD.IADD R2, R228, 0x1, -R0.reuse ;  /* 0x00000001e4027824 */ /* 0x100fe200078e0a00 */
[C---:B------:R-:W-:Y:S01]  /*d710*/  ISETP.GE.AND P1, PT, R0.reuse, R233, PT ;  /* 0x000000e90000720c */ /* 0x040fe20003f26270 */
[----:B------:R-:W-:Y:S01]  /*d720*/  @P4 STS.128 [R227+0x1b000], RZ ;  /* 0x01b000ffe3004388 */ /* 0x000fe20000000c00 */
[----:B------:R-:W-:Y:S02]  /*d730*/  IMAD.IADD R3, R229, 0x1, -R0 ;  /* 0x00000001e5037824 */ /* 0x000fe400078e0a00 */
[----:B------:R-:W-:Y:S01]  /*d740*/  IABS R2, R2 ;  /* 0x0000000200027213 */ /* 0x000fe20000000000 */
[----:B------:R-:W-:Y:S01]  /*d750*/  @!PT LDS RZ, [RZ] ;  /* 0x00000000fffff984 */ /* 0x000fe20000000800 */
[----:B------:R-:W-:Y:S01]  /*d760*/  @!PT LDS RZ, [RZ] ;  /* 0x00000000fffff984 */ /* 0x000fe20000000800 */
[----:B------:R-:W-:Y:S01]  /*d770*/  @!PT LDS RZ, [RZ] ;  /* 0x00000000fffff984 */ /* 0x000fe20000000800 */
[----:B------:R1:W-:Y:S01]  /*d780*/  @!P4 LDGSTS.E.BYPASS.LTC128B.128 [R227+0x1b000], [R10.64+0x80] ;  /* 0x1b0000800ae3cfae */ /* 0x0003e2000b901d54 */
[----:B------:R-:W-:-:S02]  /*d790*/  ISETP.LT.OR P1, PT, R0, R231, P1 ;  /* 0x000000e70000720c */ /* 0x000fc40000f21670 */
[----:B------:R-:W-:Y:S01]  /*d7a0*/  IABS R3, R3 ;  /* 0x0000000300037213 */ /* 0x000fe20000000000 */
        /* <DEDUP_REMOVED lines=10> */
[----:B----4-:R-:W-:Y:S04]  /*d850*/  LDSM.16.M88.4 R12, [R200+0x10000] ;  /* 0x01000000c80c783b */ /* 0x010fe80000000200 */
[----:B------:R-:W-:Y:S04]  /*d860*/  LDSM.16.M88.4 R24, [R200+0x10800] ;  /* 0x01080000c818783b */ /* 0x000fe80000000200 */
[----:B--2---:R-:W-:Y:S04]  /*d870*/  LDSM.16.M88.4 R20, [R200+0x11000] ;  /* 0x01100000c814783b */ /* 0x004fe80000000200 */
[----:B---3--:R-:W-:Y:S04]  /*d880*/  LDSM.16.M88.4 R16, [R200+0x11800] ;  /* 0x01180000c810783b */ /* 0x008fe80000000200 */
[----:B-1----:R-:W-:Y:S04]  /*d890*/  LDSM.16.M88.4 R8, [R208] ;  /* 0x00000000d008783b */ /* 0x002fe80000000200 */
[----:B------:R-:W-:Y:S04]  /*d8a0*/  LDSM.16.M88.4 R132, [R211] ;  /* 0x00000000d384783b */ /* 0x000fe80000000200 */
[----:B-----5:R-:W1:Y:S04]  /*d8b0*/  LDSM.16.M88.4 R4, [R207] ;  /* 0x00000000cf04783b */ /* 0x020e680000000200 */
[----:B------:R-:W2:Y:S04]  /*d8c0*/  LDSM.16.M88.4 R184, [R226] ;  /* 0x00000000e2b8783b */ /* 0x000ea80000000200 */
[----:B------:R-:W3:Y:S04]  /*d8d0*/  LDSM.16.M88.4 R188, [R225] ;  /* 0x00000000e1bc783b */ /* 0x000ee80000000200 */
[----:B------:R-:W4:Y:S04]  /*d8e0*/  LDSM.16.M88.4 R240, [R224] ;  /* 0x00000000e0f0783b */ /* 0x000f280000000200 */
[----:B------:R-:W-:Y:S04]  /*d8f0*/  LDSM.16.M88.4 R196, [R206+0x10800] ;  /* 0x01080000cec4783b */ /* 0x000fe80000000200 */
        /* <DEDUP_REMOVED lines=11> */
[C---:B------:R-:W-:Y:S01]  /*d9b0*/  HMMA.16816.F32 R192, R8.reuse, R132, R32 ;  /* 0x0000008408c0723c */ /* 0x040fe20000001820 */
[----:B------:R-:W5:Y:S07]  /*d9c0*/  LDSM.16.M88.4 R32, [R206+0x11800] ;  /* 0x01180000ce20783b */ /* 0x000f6e0000000200 */
[C---:B------:R-:W-:Y:S01]  /*d9d0*/  HMMA.16816.F32 R16, R8.reuse, R134, R12 ;  /* 0x000000860810723c */ /* 0x040fe2000000180c */
[----:B------:R-:W1:Y:S07]  /*d9e0*/  LDSM.16.M88.4 R132, [R206+0x11000] ;  /* 0x01100000ce84783b */ /* 0x000e6e0000000200 */
[C---:B--2---:R-:W-:Y:S08]  /*d9f0*/  HMMA.16816.F32 R236, R8.reuse, R186, R180 ;  /* 0x000000ba08ec723c */ /* 0x044ff000000018b4 */
[C---:B---3--:R-:W-:Y:S08]  /*da00*/  HMMA.16816.F32 R180, R8.reuse, R188, R176 ;  /* 0x000000bc08b4723c */ /* 0x048ff000000018b0 */
[C---:B------:R-:W-:Y:S01]  /*da10*/  HMMA.16816.F32 R12, R8.reuse, R184, R28 ;  /* 0x000000b8080c723c */ /* 0x040fe2000000181c */
[----:B------:R-:W-:Y:S07]  /*da20*/  LDSM.16.M88.4 R28, [R205] ;  /* 0x00000000cd1c783b */ /* 0x000fee0000000200 */
[C---:B------:R-:W-:Y:S01]  /*da30*/  HMMA.16816.F32 R176, R8.reuse, R190, R172 ;  /* 0x000000be08b0723c */ /* 0x040fe200000018ac */
[----:B------:R-:W-:Y:S07]  /*da40*/  LDSM.16.M88.4 R188, [R205+0x800] ;  /* 0x00080000cdbc783b */ /* 0x000fee0000000200 */
[C---:B----4-:R-:W-:Y:S08]  /*da50*/  HMMA.16816.F32 R172, R8.reuse, R240, R168 ;  /* 0x000000f008ac723c */ /* 0x050ff000000018a8 */
[----:B------:R-:W-:Y:S01]  /*da60*/  HMMA.16816.F32 R24, R8, R242, R24 ;  /* 0x000000f20818723c */ /* 0x000fe20000001818 */
[----:B------:R-:W2:Y:S07]  /*da70*/  LDSM.16.M88.4 R8, [R209] ;  /* 0x00000000d108783b */ /* 0x000eae0000000200 */
[C---:B-1----:R-:W-:Y:S08]  /*da80*/  HMMA.16816.F32 R184, R4.reuse, R20, R192 ;  /* 0x0000001404b8723c */ /* 0x042ff000000018c0 */
[C---:B------:R-:W-:Y:S01]  /*da90*/  HMMA.16816.F32 R168, R4.reuse, R22, R16 ;  /* 0x0000001604a8723c */ /* 0x040fe20000001810 */
[----:B------:R-:W1:Y:S07]  /*daa0*/  LDSM.16.M88.4 R20, [R205+0x1800] ;  /* 0x00180000cd14783b */ /* 0x000e6e0000000200 */
[C---:B------:R-:W-:Y:S08]  /*dab0*/  HMMA.16816.F32 R16, R4.reuse, R196, R12 ;  /* 0x000000c40410723c */ /* 0x040ff0000000180c */
[C---:B-----5:R-:W-:Y:S08]  /*dac0*/  HMMA.16816.F32 R172, R4.reuse, R32, R172 ;  /* 0x0000002004ac723c */ /* 0x060ff000000018ac */
[C---:B------:R-:W-:Y:S01]  /*dad0*/  HMMA.16816.F32 R12, R4.reuse, R34, R24 ;  /* 0x00000022040c723c */ /* 0x040fe20000001818 */
[----:B------:R-:W3:Y:S04]  /*dae0*/  LDSM.16.M88.4 R24, [R205+0x1000] ;  /* 0x00100000cd18783b */ /* 0x000ee80000000200 */
[----:B------:R-:W-:Y:S03]  /*daf0*/  LDSM.16.M88.4 R32, [R200+0x12000] ;  /* 0x01200000c820783b */ /* 0x000fe60000000200 */
[C---:B------:R-:W-:Y:S01]  /*db00*/  HMMA.16816.F32 R192, R4.reuse, R132, R180 ;  /* 0x0000008404c0723c */ /* 0x040fe200000018b4 */
[----:B------:R-:W-:Y:S07]  /*db10*/  LDSM.16.M88.4 R180, [R200+0x12800] ;  /* 0x01280000c8b4783b */ /* 0x000fee0000000200 */
[C---:B------:R-:W-:Y:S08]  /*db20*/  HMMA.16816.F32 R196, R4.reuse, R198, R236 ;  /* 0x000000c604c4723c */ /* 0x040ff000000018ec */
[----:B------:R-:W-:Y:S01]  /*db30*/  HMMA.16816.F32 R132, R4, R134, R176 ;  /* 0x000000860484723c */ /* 0x000fe200000018b0 */
[----:B------:R-:W4:Y:S07]  /*db40*/  LDSM.16.M88.4 R4, [R207+0x4000] ;  /* 0x00400000cf04783b */ /* 0x000f2e0000000200 */
[C---:B--2---:R-:W-:Y:S01]  /*db50*/  HMMA.16816.F32 R176, R8.reuse, R28, R184 ;  /* 0x0000001c08b0723c */ /* 0x044fe200000018b8 */
        /* <DEDUP_REMOVED lines=9> */
[C---:B---3--:R-:W-:Y:S08]  /*dbf0*/  HMMA.16816.F32 R192, R8.reuse, R24, R192 ;  /* 0x0000001808c0723c */ /* 0x048ff000000018c0 */
        /* <DEDUP_REMOVED lines=19> */
[----:B------:R-:W5:Y:S07]  /*dd30*/  LDSM.16.M88.4 R24, [R206+0x13800] ;  /* 0x01380000ce18783b */ /* 0x000f6e0000000200 */
        /* <DEDUP_REMOVED lines=14> */
[C---:B-----5:R-:W-:Y:S01]  /*de20*/  HMMA.16816.F32 R184, R4.reuse, R24, R172 ;  /* 0x0000001804b8723c */ /* 0x060fe200000018ac */
        /* <DEDUP_REMOVED lines=50> */
[----:B------:R-:W5:Y:S03]  /*e150*/  LDSM.16.M88.4 R168, [R205+0x5800] ;  /* 0x00580000cda8783b */ /* 0x000f660000000200 */
        /* <DEDUP_REMOVED lines=12> */
[C---:B-----5:R-:W-:Y:S08]  /*e220*/  HMMA.16816.F32 R188, R12.reuse, R168, R188 ;  /* 0x000000a80cbc723c */ /* 0x060ff000000018bc */
        /* <DEDUP_REMOVED lines=11> */
[----:B------:R-:W5:Y:S07]  /*e2e0*/  LDSM.16.M88.4 R32, [R213] ;  /* 0x00000000d520783b */ /* 0x000f6e0000000200 */
        /* <DEDUP_REMOVED lines=13> */
[----:B------:R-:W4:Y:S03]  /*e3c0*/  LDSM.16.M88.4 R16, [R206+0x16800] ;  /* 0x01680000ce10783b */ /* 0x000f260000000200 */
[C---:B-----5:R-:W-:Y:S08]  /*e3d0*/  HMMA.16816.F32 R20, R4.reuse, R32, R20 ;  /* 0x000000200414723c */ /* 0x060ff00000001814 */
[C---:B------:R-:W-:Y:S08]  /*e3e0*/  HMMA.16816.F32 R132, R4.reuse, R34, R132 ;  /* 0x000000220484723c */ /* 0x040ff00000001884 */
[C---:B---3--:R-:W-:Y:S08]  /*e3f0*/  HMMA.16816.F32 R176, R4.reuse, R180, R196 ;  /* 0x000000b404b0723c */ /* 0x048ff000000018c4 */
[----:B------:R-:W-:Y:S01]  /*e400*/  HMMA.16816.F32 R192, R4, R182, R192 ;  /* 0x000000b604c0723c */ /* 0x000fe200000018c0 */
[----:B------:R-:W3:Y:S07]  /*e410*/  LDSM.16.M88.4 R4, [R209+0xc000] ;  /* 0x00c00000d104783b */ /* 0x000eee0000000200 */
[C---:B-1----:R-:W-:Y:S08]  /*e420*/  HMMA.16816.F32 R12, R8.reuse, R172, R236 ;  /* 0x000000ac080c723c */ /* 0x042ff000000018ec */
[C---:B------:R-:W-:Y:S01]  /*e430*/  HMMA.16816.F32 R32, R8.reuse, R174, R188 ;  /* 0x000000ae0820723c */ /* 0x040fe200000018bc */
[----:B------:R-:W1:Y:S07]  /*e440*/  LDSM.16.M88.4 R172, [R206+0x17800] ;  /* 0x01780000ceac783b */ /* 0x000e6e0000000200 */
[C---:B--2---:R-:W-:Y:S08]  /*e450*/  HMMA.16816.F32 R180, R8.reuse, R24, R20 ;  /* 0x0000001808b4723c */ /* 0x044ff00000001814 */
[C---:B----4-:R-:W-:Y:S08]  /*e460*/  HMMA.16816.F32 R184, R8.reuse, R16, R184 ;  /* 0x0000001008b8723c */ /* 0x050ff000000018b8 */
[----:B------:R-:W-:Y:S01]  /*e470*/  HMMA.16816.F32 R188, R8, R26, R132 ;  /* 0x0000001a08bc723c */ /* 0x000fe20000001884 */
[----:B------:R-:W2:Y:S04]  /*e480*/  LDSM.16.M88.4 R132, [R205+0x6800] ;  /* 0x00680000cd84783b */ /* 0x000ea80000000200 */
[----:B------:R-:W4:Y:S03]  /*e490*/  LDSM.16.M88.4 R24, [R205+0x7000] ;  /* 0x00700000cd18783b */ /* 0x000f260000000200 */
[----:B---3--:R-:W-:Y:S07]  /*e4a0*/  HMMA.16816.F32 R20, R4, R28, R12 ;  /* 0x0000001c0414723c */ /* 0x008fee000000180c */
[----:B------:R-:W-:Y:S01]  /*e4b0*/  IMAD.MOV.U32 R12, RZ, RZ, R2 ;  /* 0x000000ffff0c7224 */ /* 0x000fe200078e0002 */
[----:B------:R-:W-:Y:S01]  /*e4c0*/  IADD3 R2, R0, 0x1, RZ ;  /* 0x0000000100027810 */ /* 0x000fe20007ffe0ff */
[----:B-1----:R-:W-:Y:S02]  /*e4d0*/  HMMA.16816.F32 R196, R8, R172, R176 ;  /* 0x000000ac08c4723c */ /* 0x002fe400000018b0 */
[----:B------:R1:W3:Y:S01]  /*e4e0*/  I2F R14, R12 ;  /* 0x0000000c000e7306 */ /* 0x0002e20000201400 */
[----:B------:R-:W-:Y:S01]  /*e4f0*/  ISETP.GE.AND P0, PT, R2, R233, PT ;  /* 0x000000e90200720c */ /* 0x000fe20003f06270 */
[----:B------:R-:W-:Y:S01]  /*e500*/  IMAD.IADD R13, R228, 0x1, -R2 ;  /* 0x00000001e40d7824 */ /* 0x000fe200078e0a02 */
[----:B------:R-:W-:-:S02]  /*e510*/  ISETP.GE.AND P6, PT, R2, R232, PT ;  /* 0x000000e80200720c */ /* 0x000fc40003fc6270 */
[C---:B------:R-:W-:Y:S01]  /*e520*/  ISETP.LT.OR P0, PT, R2.reuse, R231, P0 ;  /* 0x000000e70200720c */ /* 0x040fe20000701670 */
[----:B------:R-:W-:Y:S01]  /*e530*/  HMMA.16816.F32 R28, R4, R30, R32 ;  /* 0x0000001e041c723c */ /* 0x000fe20000001820 */
[----:B------:R-:W-:-:S07]  /*e540*/  ISETP.LT.OR P6, PT, R2, R230, P6 ;  /* 0x000000e60200720c */ /* 0x000fce00037c1670 */
[C---:B------:R-:W-:Y:S01]  /*e550*/  HMMA.16816.F32 R168, R8.reuse, R18, R168 ;  /* 0x0000001208a8723c */ /* 0x040fe200000018a8 */
[----:B-1----:R-:W-:Y:S01]  /*e560*/  IMAD.MOV.U32 R12, RZ, RZ, R3 ;  /* 0x000000ffff0c7224 */ /* 0x002fe200078e0003 */
[----:B------:R-:W-:Y:S01]  /*e570*/  IABS R3, R13 ;  /* 0x0000000d00037213 */ /* 0x000fe20000000000 */
[----:B------:R-:W-:Y:S02]  /*e580*/  IMAD.IADD R13, R229, 0x1, -R2 ;  /* 0x00000001e50d7824 */ /* 0x000fe400078e0a02 */
[----:B------:R1:W5:Y:S01]  /*e590*/  I2F R16, R12 ;  /* 0x0000000c00107306 */ /* 0x0003620000201400 */
[----:B---3--:R-:W-:Y:S02]  /*e5a0*/  FFMA.FTZ R14, R14, -UR23, R20 ;  /* 0x800000170e0e7c23 */ /* 0x008fe40008010014 */
[----:B------:R-:W-:Y:S03]  /*e5b0*/  HMMA.16816.F32 R192, R8, R174, R192 ;  /* 0x000000ae08c0723c */ /* 0x000fe600000018c0 */
[----:B------:R-:W-:-:S02]  /*e5c0*/  FSEL R178, R14, -INF , !P1 ;  /* 0xff8000000eb27808 */ /* 0x000fc40004800000 */
[----:B------:R3:W3:Y:S01]  /*e5d0*/  I2F R15, R3 ;  /* 0x00000003000f7306 */ /* 0x0006e20000201400 */
[C---:B------:R-:W-:Y:S02]  /*e5e0*/  ISETP.GE.AND P1, PT, R0.reuse, R232, PT ;  /* 0x000000e80000720c */ /* 0x040fe40003f26270 */
[----:B--2---:R-:W-:Y:S02]  /*e5f0*/  HMMA.16816.F32 R32, R4, R132, R184 ;  /* 0x000000840420723c */ /* 0x004fe400000018b8 */
[C---:B------:R-:W-:Y:S02]  /*e600*/  ISETP.LT.OR P1, PT, R0.reuse, R230, P1 ;  /* 0x000000e60000720c */ /* 0x040fe40000f21670 */
[----:B-1----:R-:W-:Y:S01]  /*e610*/  IADD3 R12, R0, 0x8, RZ ;  /* 0x00000008000c7810 */ /* 0x002fe20007ffe0ff */
[----:B-----5:R-:W-:-:S03]  /*e620*/  FFMA.FTZ R14, R16, -UR23, R22 ;  /* 0x80000017100e7c23 */ /* 0x020fc60008010016 */
[C---:B------:R-:W-:Y:S02]  /*e630*/  HMMA.16816.F32 R132, R4.reuse, R134, R168 ;  /* 0x000000860484723c */ /* 0x040fe400000018a8 */
[----:B------:R-:W-:Y:S02]  /*e640*/  FSEL R177, R14, -INF , !P1 ;  /* 0xff8000000eb17808 */ /* 0x000fe40004800000 */
[----:B---3--:R-:W-:Y:S01]  /*e650*/  IABS R3, R13 ;  /* 0x0000000d00037213 */ /* 0x008fe20000000000 */
[--C-:B------:R-:W-:Y:S01]  /*e660*/  IMAD.IADD R13, R228, 0x1, -R12.reuse ;  /* 0x00000001e40d7824 */ /* 0x100fe200078e0a0c */
[----:B------:R-:W-:Y:S01]  /*e670*/  ISETP.GE.AND P1, PT, R12, R233, PT ;  /* 0x000000e90c00720c */ /* 0x000fe20003f26270 */
[----:B------:R-:W-:Y:S01]  /*e680*/  FFMA.FTZ R15, R15, -UR23, R21 ;  /* 0x800000170f0f7c23 */ /* 0x000fe20008010015 */
[----:B------:R1:W-:Y:S01]  /*e690*/  I2F R18, R3 ;  /* 0x0000000300127306 */ /* 0x0003e20000201400 */
[----:B----4-:R-:W-:Y:S01]  /*e6a0*/  HMMA.16816.F32 R168, R4, R26, R188 ;  /* 0x0000001a04a8723c */ /* 0x010fe200000018bc */
[----:B------:R-:W-:Y:S01]  /*e6b0*/  IABS R2, R13 ;  /* 0x0000000d00027213 */ /* 0x000fe20000000000 */
[----:B------:R-:W-:Y:S01]  /*e6c0*/  IMAD.IADD R13, R229, 0x1, -R12 ;  /* 0x00000001e50d7824 */ /* 0x000fe200078e0a0c */
[----:B------:R-:W-:-:S02]  /*e6d0*/  FSEL R179, R15, -INF , !P0 ;  /* 0xff8000000fb37808 */ /* 0x000fc40004000000 */
[C---:B------:R-:W-:Y:S02]  /*e6e0*/  ISETP.GE.AND P0, PT, R12.reuse, R232, PT ;  /* 0x000000e80c00720c */ /* 0x040fe40003f06270 */
[----:B------:R2:W3:Y:S01]  /*e6f0*/  I2F R16, R2 ;  /* 0x0000000200107306 */ /* 0x0004e20000201400 */
[C---:B------:R-:W-:Y:S02]  /*e700*/  ISETP.LT.OR P1, PT, R12.reuse, R231, P1 ;  /* 0x000000e70c00720c */ /* 0x040fe40000f21670 */
[----:B------:R-:W-:Y:S02]  /*e710*/  ISETP.LT.OR P0, PT, R12, R230, P0 ;  /* 0x000000e60c00720c */ /* 0x000fe40000701670 */
[----:B-1----:R-:W-:-:S05]  /*e720*/  IADD3 R3, R0, 0x9, RZ ;  /* 0x0000000900037810 */ /* 0x002fca0007ffe0ff */
[--C-:B------:R-:W-:Y:S02]  /*e730*/  IMAD.IADD R14, R228, 0x1, -R3.reuse ;  /* 0x00000001e40e7824 */ /* 0x100fe400078e0a03 */
[----:B------:R-:W-:Y:S01]  /*e740*/  IMAD.IADD R12, R229, 0x1, -R3 ;  /* 0x00000001e50c7824 */ /* 0x000fe200078e0a03 */
[----:B--2---:R-:W-:Y:S01]  /*e750*/  IABS R2, R13 ;  /* 0x0000000d00027213 */ /* 0x004fe20000000000 */
[----:B---3--:R-:W-:-:S03]  /*e760*/  FFMA.FTZ R15, R16, -UR23, R28 ;  /* 0x80000017100f7c23 */ /* 0x008fc6000801001c */
[----:B------:R-:W-:Y:S01]  /*e770*/  IABS R12, R12 ;  /* 0x0000000c000c7213 */ /* 0x000fe20000000000 */
[----:B------:R-:W-:Y:S01]  /*e780*/  IMAD.MOV.U32 R13, RZ, RZ, R2 ;  /* 0x000000ffff0d7224 */ /* 0x000fe200078e0002 */
[----:B------:R-:W-:Y:S01]  /*e790*/  IABS R2, R14 ;  /* 0x0000000e00027213 */ /* 0x000fe20000000000 */
[----:B------:R-:W-:Y:S01]  /*e7a0*/  FFMA.FTZ R14, R18, -UR23, R23 ;  /* 0x80000017120e7c23 */ /* 0x000fe20008010017 */
[----:B------:R-:W-:Y:S01]  /*e7b0*/  FSEL R173, R15, -INF , !P1 ;  /* 0xff8000000fad7808 */ /* 0x000fe20004800000 */
[----:B------:R1:W2:Y:S01]  /*e7c0*/  I2F R17, R13 ;  /* 0x0000000d00117306 */ /* 0x0002a20000201400 */
[C---:B------:R-:W-:Y:S01]  /*e7d0*/  ISETP.GE.AND P1, PT, R3.reuse, R232, PT ;  /* 0x000000e80300720c */ /* 0x040fe20003f26270 */
[----:B------:R-:W-:Y:S01]  /*e7e0*/  HMMA.16816.F32 R20, R4, R24, R180 ;  /* 0x000000180414723c */ /* 0x000fe200000018b4 */
[----:B------:R-:W-:Y:S02]  /*e7f0*/  FSEL R176, R14, -INF , !P6 ;  /* 0xff8000000eb07808 */ /* 0x000fe40007000000 */
[----:B------:R-:W-:-:S02]  /*e800*/  ISETP.GE.AND P6, PT, R3, R233, PT ;  /* 0x000000e90300720c */ /* 0x000fc40003fc6270 */
[C---:B------:R-:W-:Y:S02]  /*e810*/  ISETP.LT.OR P1, PT, R3.reuse, R230, P1 ;  /* 0x000000e60300720c */ /* 0x040fe40000f21670 */
[----:B------:R-:W-:Y:S02]  /*e820*/  ISETP.LT.OR P6, PT, R3, R231, P6 ;  /* 0x000000e70300720c */ /* 0x000fe400037c1670 */
[C---:B------:R-:W-:Y:S01]  /*e830*/  IADD3 R3, R0.reuse, 0x11, RZ ;  /* 0x0000001100037810 */ /* 0x040fe20007ffe0ff */
[----:B-1----:R-:W-:Y:S01]  /*e840*/  IMAD.MOV.U32 R13, RZ, RZ, R2 ;  /* 0x000000ffff0d7224 */ /* 0x002fe200078e0002 */
[----:B------:R-:W-:-:S03]  /*e850*/  IADD3 R2, R0, 0x10, RZ ;  /* 0x0000001000027810 */ /* 0x000fc60007ffe0ff */
[C---:B------:R-:W-:Y:S01]  /*e860*/  IMAD.IADD R8, R228.reuse, 0x1, -R3 ;  /* 0x00000001e4087824 */ /* 0x040fe200078e0a03 */
[----:B------:R1:W3:Y:S01]  /*e870*/  I2F R16, R13 ;  /* 0x0000000d00107306 */ /* 0x0002e20000201400 */
[----:B------:R-:W-:-:S03]  /*e880*/  IMAD.IADD R14, R228, 0x1, -R2 ;  /* 0x00000001e40e7824 */ /* 0x000fc600078e0a02 */
[----:B------:R-:W-:Y:S01]  /*e890*/  IABS R8, R8 ;  /* 0x0000000800087213 */ /* 0x000fe20000000000 */
[----:B-1----:R-:W-:Y:S01]  /*e8a0*/  IMAD.MOV.U32 R13, RZ, RZ, R12 ;  /* 0x000000ffff0d7224 */ /* 0x002fe200078e000c */
[----:B------:R-:W-:Y:S01]  /*e8b0*/  IABS R12, R14 ;  /* 0x0000000e000c7213 */ /* 0x000fe20000000000 */
[----:B--2---:R-:W-:Y:S02]  /*e8c0*/  FFMA.FTZ R14, R17, -UR23, R30 ;  /* 0x80000017110e7c23 */ /* 0x004fe4000801001e */
[----:B------:R1:W2:Y:S01]  /*e8d0*/  I2F R15, R13 ;  /* 0x0000000d000f7306 */ /* 0x0002a20000201400 */
[----:B---3--:R-:W-:Y:S02]  /*e8e0*/  FFMA.FTZ R10, R16, -UR23, R29 ;  /* 0x80000017100a7c23 */ /* 0x008fe4000801001d */
[----:B------:R-:W-:Y:S02]  /*e8f0*/  FSEL R172, R14, -INF , !P0 ;  /* 0xff8000000eac7808 */ /* 0x000fe40004000000 */
[----:B------:R-:W-:-:S02]  /*e900*/  ISETP.GE.AND P0, PT, R2, R233, PT ;  /* 0x000000e90200720c */ /* 0x000fc40003f06270 */
[----:B------:R-:W-:Y:S01]  /*e910*/  FSEL R30, R10, -INF , !P6 ;  /* 0xff8000000a1e7808 */ /* 0x000fe20007000000 */
[----:B------:R-:W3:Y:S01]  /*e920*/  I2F R12, R12 ;  /* 0x0000000c000c7306 */ /* 0x000ee20000201400 */
[C---:B------:R-:W-:Y:S01]  /*e930*/  ISETP.GE.AND P6, PT, R2.reuse, R232, PT ;  /* 0x000000e80200720c */ /* 0x040fe20003fc6270 */
[C---:B------:R-:W-:Y:S01]  /*e940*/  IMAD.IADD R10, R229.reuse, 0x1, -R3 ;  /* 0x00000001e50a7824 */ /* 0x040fe200078e0a03 */
[C---:B------:R-:W-:Y:S02]  /*e950*/  ISETP.LT.OR P0, PT, R2.reuse, R231, P0 ;  /* 0x000000e70200720c */ /* 0x040fe40000701670 */
[----:B------:R-:W-:Y:S01]  /*e960*/  ISETP.LT.OR P6, PT, R2, R230, P6 ;  /* 0x000000e60200720c */ /* 0x000fe200037c1670 */
[----:B-1----:R-:W-:Y:S01]  /*e970*/  IMAD.IADD R13, R229, 0x1, -R2 ;  /* 0x00000001e50d7824 */ /* 0x002fe200078e0a02 */
[----:B------:R-:W-:Y:S01]  /*e980*/  IADD3 R2, R0, 0x18, RZ ;  /* 0x0000001800027810 */ /* 0x000fe20007ffe0ff */
[----:B--2---:R-:W-:-:S03]  /*e990*/  FFMA.FTZ R11, R15, -UR23, R31 ;  /* 0x800000170f0b7c23 */ /* 0x004fc6000801001f */
[----:B------:R-:W-:Y:S02]  /*e9a0*/  IABS R13, R13 ;  /* 0x0000000d000d7213 */ /* 0x000fe40000000000 */
[----:B------:R-:W-:Y:S01]  /*e9b0*/  FSEL R29, R11, -INF , !P1 ;  /* 0xff8000000b1d7808 */ /* 0x000fe20004800000 */
[----:B---3--:R-:W-:Y:S01]  /*e9c0*/  FFMA.FTZ R12, R12, -UR23, R32 ;  /* 0x800000170c0c7c23 */ /* 0x008fe20008010020 */
[----:B------:R-:W-:Y:S01]  /*e9d0*/  ISETP.GE.AND P1, PT, R3, R233, PT ;  /* 0x000000e90300720c */ /* 0x000fe20003f26270 */
[----:B------:R-:W-:Y:S02]  /*e9e0*/  IMAD.MOV.U32 R9, RZ, RZ, R13 ;  /* 0x000000ffff097224 */ /* 0x000fe400078e000d */
[----:B------:R-:W-:Y:S01]  /*e9f0*/  IMAD.IADD R11, R229, 0x1, -R2 ;  /* 0x00000001e50b7824 */ /* 0x000fe200078e0a02 */
[----:B------:R-:W-:Y:S01]  /*ea00*/  FSEL R236, R12, -INF , !P0 ;  /* 0xff8000000cec7808 */ /* 0x000fe20004000000 */
[----:B------:R1:W2:Y:S01]  /*ea10*/  I2F R13, R9 ;  /* 0x00000009000d7306 */ /* 0x0002a20000201400 */
[----:B------:R-:W-:-:S02]  /*ea20*/  ISETP.GE.AND P0, PT, R3, R232, PT ;  /* 0x000000e80300720c */ /* 0x000fc40003f06270 */
[C---:B------:R-:W-:Y:S02]  /*ea30*/  ISETP.LT.OR P1, PT, R3.reuse, R231, P1 ;  /* 0x000000e70300720c */ /* 0x040fe40000f21670 */
[----:B------:R-:W-:Y:S01]  /*ea40*/  ISETP.LT.OR P0, PT, R3, R230, P0 ;  /* 0x000000e60300720c */ /* 0x000fe20000701670 */
[----:B-1----:R-:W-:Y:S01]  /*ea50*/  IMAD.MOV.U32 R9, RZ, RZ, R8 ;  /* 0x000000ffff097224 */ /* 0x002fe200078e0008 */
[----:B------:R-:W-:Y:S01]  /*ea60*/  IABS R8, R10 ;  /* 0x0000000a00087213 */ /* 0x000fe20000000000 */
[----:B--2---:R-:W-:Y:S02]  /*ea70*/  FFMA.FTZ R13, R13, -UR23, R34 ;  /* 0x800000170d0d7c23 */ /* 0x004fe40008010022 */
[----:B------:R1:W2:Y:S02]  /*ea80*/  I2F R14, R9 ;  /* 0x00000009000e7306 */ /* 0x0002a40000201400 */
[----:B------:R-:W-:Y:S01]  /*ea90*/  IMAD.MOV.U32 R10, RZ, RZ, R8 ;  /* 0x000000ffff0a7224 */ /* 0x000fe200078e0008 */
[----:B------:R-:W-:-:S02]  /*eaa0*/  IADD3 R8, R0, 0x19, RZ ;  /* 0x0000001900087810 */ /* 0x000fc40007ffe0ff */
[----:B------:R-:W-:Y:S02]  /*eab0*/  FSEL R239, R13, -INF , !P6 ;  /* 0xff8000000def7808 */ /* 0x000fe40007000000 */
[C---:B------:R-:W-:Y:S01]  /*eac0*/  ISETP.GE.AND P6, PT, R2.reuse, R233, PT ;  /* 0x000000e90200720c */ /* 0x040fe20003fc6270 */
[----:B------:R-:W3:Y:S03]  /*ead0*/  I2F R17, R10 ;  /* 0x0000000a00117306 */ /* 0x000ee60000201400 */
[----:B------:R-:W-:Y:S01]  /*eae0*/  ISETP.LT.OR P6, PT, R2, R231, P6 ;  /* 0x000000e70200720c */ /* 0x000fe200037c1670 */
[----:B-1----:R-:W-:Y:S02]  /*eaf0*/  IMAD.IADD R9, R228, 0x1, -R2 ;  /* 0x00000001e4097824 */ /* 0x002fe400078e0a02 */
[----:B--2---:R-:W-:-:S03]  /*eb00*/  FFMA.FTZ R12, R14, -UR23, R33 ;  /* 0x800000170e0c7c23 */ /* 0x004fc60008010021 */
[----:B------:R-:W-:Y:S02]  /*eb10*/  IABS R9, R9 ;  /* 0x0000000900097213 */ /* 0x000fe40000000000 */
[----:B------:R-:W-:Y:S01]  /*eb20*/  FSEL R235, R12, -INF , !P1 ;  /* 0xff8000000ceb7808 */ /* 0x000fe20004800000 */
[----:B---3--:R-:W-:Y:S01]  /*eb30*/  FFMA.FTZ R13, R17, -UR23, R35 ;  /* 0x80000017110d7c23 */ /* 0x008fe20008010023 */
[C---:B------:R-:W-:Y:S01]  /*eb40*/  ISETP.GE.AND P1, PT, R2.reuse, R232, PT ;  /* 0x000000e80200720c */ /* 0x040fe20003f26270 */
[----:B------:R-:W-:Y:S01]  /*eb50*/  IMAD.MOV.U32 R10, RZ, RZ, R9 ;  /* 0x000000ffff0a7224 */ /* 0x000fe200078e0009 */
[----:B------:R-:W-:Y:S01]  /*eb60*/  IABS R9, R11 ;  /* 0x0000000b00097213 */ /* 0x000fe20000000000 */
[----:B------:R-:W-:Y:S01]  /*eb70*/  IMAD.IADD R11, R229, 0x1, -R8 ;  /* 0x00000001e50b7824 */ /* 0x000fe200078e0a08 */
[----:B------:R-:W-:Y:S01]  /*eb80*/  ISETP.LT.OR P1, PT, R2, R230, P1 ;  /* 0x000000e60200720c */ /* 0x000fe20000f21670 */
[----:B------:R1:W2:Y:S01]  /*eb90*/  I2F R15, R10 ;  /* 0x0000000a000f7306 */ /* 0x0002a20000201400 */
[----:B------:R-:W-:Y:S01]  /*eba0*/  FSEL R238, R13, -INF , !P0 ;  /* 0xff8000000dee7808 */ /* 0x000fe20004000000 */
[----:B------:R-:W3:Y:S01]  /*ebb0*/  LDSM.16.M88.4 R32, [R205+0x7800] ;  /* 0x00780000cd20783b */ /* 0x000ee20000000200 */
[----:B------:R-:W-:Y:S01]  /*ebc0*/  ISETP.GE.AND P0, PT, R8, R233, PT ;  /* 0x000000e90800720c */ /* 0x000fe20003f06270 */
[----:B------:R-:W-:-:S04]  /*ebd0*/  DEPBAR.LE SB0, 0x0 ;  /* 0x000080000000791a */ /* 0x000fc80000000000 */
[----:B------:R4:W-:Y:S01]  /*ebe0*/  I2F R18, R9 ;  /* 0x0000000900127306 */ /* 0x0009e20000201400 */
[----:B------:R-:W-:Y:S01]  /*ebf0*/  BAR.SYNC.DEFER_BLOCKING 0x0 ;  /* 0x0000000000007b1d */ /* 0x000fe20000010000 */
[----:B------:R-:W-:Y:S01]  /*ec00*/  ISETP.LT.OR P0, PT, R8, R231, P0 ;  /* 0x000000e70800720c */ /* 0x000fe20000701670 */
[----:B-1----:R-:W-:Y:S02]  /*ec10*/  IMAD.IADD R10, R228, 0x1, -R8 ;  /* 0x00000001e40a7824 */ /* 0x002fe400078e0a08 */
[----:B--2---:R-:W-:-:S03]  /*ec20*/  FFMA.FTZ R12, R15, -UR23, R132 ;  /* 0x800000170f0c7c23 */ /* 0x004fc60008010084 */
[----:B------:R-:W-:Y:S02]  /*ec30*/  IABS R3, R10 ;  /* 0x0000000a00037213 */ /* 0x000fe40000000000 */
[----:B------:R-:W-:Y:S02]  /*ec40*/  FSEL R234, R12, -INF , !P6 ;  /* 0xff8000000cea7808 */ /* 0x000fe40007000000 */
[----:B----4-:R-:W-:Y:S01]  /*ec50*/  IADD3 R9, R0, 0x20, RZ ;  /* 0x0000002000097810 */ /* 0x010fe20007ffe0ff */
[----:B------:R-:W-:Y:S01]  /*ec60*/  IMAD.MOV.U32 R10, RZ, RZ, R3 ;  /* 0x000000ffff0a7224 */ /* 0x000fe200078e0003 */
[----:B------:R-:W-:Y:S02]  /*ec70*/  IABS R3, R11 ;  /* 0x0000000b00037213 */ /* 0x000fe40000000000 */
[----:B------:R-:W-:Y:S01]  /*ec80*/  ISETP.GE.AND P6, PT, R8, R232, PT ;  /* 0x000000e80800720c */ /* 0x000fe20003fc6270 */
[----:B------:R1:W2:Y:S01]  /*ec90*/  I2F R16, R10 ;  /* 0x0000000a00107306 */ /* 0x0002a20000201400 */
[----:B------:R-:W-:-:S02]  /*eca0*/  IMAD.IADD R11, R229, 0x1, -R9 ;  /* 0x00000001e50b7824 */ /* 0x000fc400078e0a09 */
[----:B------:R-:W-:-:S05]  /*ecb0*/  ISETP.LT.OR P6, PT, R8, R230, P6 ;  /* 0x000000e60800720c */ /* 0x000fca00037c1670 */
[----:B------:R-:W4:Y:S01]  /*ecc0*/  I2F R19, R3 ;  /* 0x0000000300137306 */ /* 0x000f220000201400 */
[----:B---3--:R-:W-:Y:S01]  /*ecd0*/  HMMA.16816.F32 R24, R4, R32, R196 ;  /* 0x000000200418723c */ /* 0x008fe200000018c4 */
[----:B-1----:R-:W-:Y:S02]  /*ece0*/  IMAD.IADD R10, R228, 0x1, -R9 ;  /* 0x00000001e40a7824 */ /* 0x002fe400078e0a09 */
[----:B--2---:R-:W-:-:S03]  /*ecf0*/  FFMA.FTZ R12, R16, -UR23, R133 ;  /* 0x80000017100c7c23 */ /* 0x004fc60008010085 */
[----:B------:R-:W-:Y:S02]  /*ed00*/  IABS R2, R10 ;  /* 0x0000000a00027213 */ /* 0x000fe40000000000 */
[----:B------:R-:W-:Y:S01]  /*ed10*/  FSEL R31, R12, -INF , !P0 ;  /* 0xff8000000c1f7808 */ /* 0x000fe20004000000 */
[----:B----4-:R-:W-:Y:S01]  /*ed20*/  FFMA.FTZ R12, R19, -UR23, R135 ;  /* 0x80000017130c7c23 */ /* 0x010fe20008010087 */
[----:B------:R-:W-:Y:S01]  /*ed30*/  IADD3 R3, R0, 0x21, RZ ;  /* 0x0000002100037810 */ /* 0x000fe20007ffe0ff */
[----:B------:R-:W-:Y:S01]  /*ed40*/  IMAD.MOV.U32 R10, RZ, RZ, R2 ;  /* 0x000000ffff0a7224 */ /* 0x000fe200078e0002 */
[----:B------:R-:W-:Y:S02]  /*ed50*/  IABS R2, R11 ;  /* 0x0000000b00027213 */ /* 0x000fe40000000000 */
[----:B------:R-:W-:Y:S01]  /*ed60*/  ISETP.GE.AND P0, PT, R9, R232, PT ;  /* 0x000000e80900720c */ /* 0x000fe20003f06270 */
[--C-:B------:R-:W-:Y:S01]  /*ed70*/  IMAD.IADD R11, R228, 0x1, -R3.reuse ;  /* 0x00000001e40b7824 */ /* 0x100fe200078e0a03 */
[----:B------:R1:W2:Y:S01]  /*ed80*/  I2F R13, R10 ;  /* 0x0000000a000d7306 */ /* 0x0002a20000201400 */
[----:B------:R-:W-:Y:S01]  /*ed90*/  IMAD.IADD R8, R229, 0x1, -R3 ;  /* 0x00000001e5087824 */ /* 0x000fe200078e0a03 */
[----:B------:R-:W-:-:S04]  /*eda0*/  ISETP.LT.OR P0, PT, R9, R230, P0 ;  /* 0x000000e60900720c */ /* 0x000fc80000701670 */
[----:B------:R-:W-:Y:S01]  /*edb0*/  IABS R8, R8 ;  /* 0x0000000800087213 */ /* 0x000fe20000000000 */
[----:B-1----:R-:W-:Y:S01]  /*edc0*/  IMAD.MOV.U32 R10, RZ, RZ, R2 ;  /* 0x000000ffff0a7224 */ /* 0x002fe200078e0002 */
[----:B------:R-:W-:Y:S01]  /*edd0*/  IABS R2, R11 ;  /* 0x0000000b00027213 */ /* 0x000fe20000000000 */
[----:B------:R-:W-:Y:S01]  /*ede0*/  FFMA.FTZ R11, R18, -UR23, R134 ;  /* 0x80000017120b7c23 */ /* 0x000fe20008010086 */
[----:B------:R-:W-:Y:S01]  /*edf0*/  FSEL R134, R12, -INF , !P6 ;  /* 0xff8000000c867808 */ /* 0x000fe20007000000 */
[----:B------:R1:W3:Y:S01]  /*ee00*/  I2F R14, R10 ;  /* 0x0000000a000e7306 */ /* 0x0002e20000201400 */
[----:B--2---:R-:W-:Y:S01]  /*ee10*/  FFMA.FTZ R13, R13, -UR23, R20 ;  /* 0x800000170d0d7c23 */ /* 0x004fe20008010014 */
[-C--:B------:R-:W-:Y:S02]  /*ee20*/  ISETP.GE.AND P6, PT, R3, R233.reuse, PT ;  /* 0x000000e90300720c */ /* 0x080fe40003fc6270 */
[----:B------:R-:W-:Y:S02]  /*ee30*/  FSEL R237, R11, -INF , !P1 ;  /* 0xff8000000bed7808 */ /* 0x000fe40004800000 */
[----:B------:R-:W-:-:S02]  /*ee40*/  ISETP.GE.AND P1, PT, R9, R233, PT ;  /* 0x000000e90900720c */ /* 0x000fc40003f26270 */
[-C--:B------:R-:W-:Y:S02]  /*ee50*/  ISETP.LT.OR P6, PT, R3, R231.reuse, P6 ;  /* 0x000000e70300720c */ /* 0x080fe400037c1670 */
[----:B------:R-:W-:-:S04]  /*ee60*/  ISETP.LT.OR P1, PT, R9, R231, P1 ;  /* 0x000000e70900720c */ /* 0x000fc80000f21670 */
[----:B------:R-:W-:Y:S01]  /*ee70*/  FSEL R245, R13, -INF , !P1 ;  /* 0xff8000000df57808 */ /* 0x000fe20004800000 */
[----:B-1----:R-:W-:Y:S01]  /*ee80*/  IMAD.MOV.U32 R10, RZ, RZ, R2 ;  /* 0x000000ffff0a7224 */ /* 0x002fe200078e0002 */
[----:B------:R-:W-:Y:S01]  /*ee90*/  IADD3 R2, R0, 0x28, RZ ;  /* 0x0000002800027810 */ /* 0x000fe20007ffe0ff */
[----:B---3--:R-:W-:Y:S01]  /*eea0*/  FFMA.FTZ R14, R14, -UR23, R22 ;  /* 0x800000170e0e7c23 */ /* 0x008fe20008010016 */
[C---:B------:R-:W-:Y:S01]  /*eeb0*/  ISETP.GE.AND P1, PT, R3.reuse, R232, PT ;  /* 0x000000e80300720c */ /* 0x040fe20003f26270 */
[----:B------:R1:W2:Y:S02]  /*eec0*/  I2F R15, R10 ;  /* 0x0000000a000f7306 */ /* 0x0002a40000201400 */
[--C-:B------:R-:W-:Y:S01]  /*eed0*/  IMAD.IADD R11, R228, 0x1, -R2.reuse ;  /* 0x00000001e40b7824 */ /* 0x100fe200078e0a02 */
[----:B------:R-:W-:Y:S01]  /*eee0*/  ISETP.LT.OR P1, PT, R3, R230, P1 ;  /* 0x000000e60300720c */ /* 0x000fe20000f21670 */
[----:B------:R-:W-:Y:S01]  /*eef0*/  IMAD.IADD R9, R229, 0x1, -R2 ;  /* 0x00000001e5097824 */ /* 0x000fe200078e0a02 */
[----:B------:R-:W-:-:S02]  /*ef00*/  FSEL R243, R14, -INF , !P0 ;  /* 0xff8000000ef37808 */ /* 0x000fc40004000000 */
[C---:B------:R-:W-:Y:S02]  /*ef10*/  ISETP.GE.AND P0, PT, R2.reuse, R233, PT ;  /* 0x000000e90200720c */ /* 0x040fe40003f06270 */
[----:B------:R-:W-:Y:S02]  /*ef20*/  IABS R9, R9 ;  /* 0x0000000900097213 */ /* 0x000fe40000000000 */
[----:B------:R-:W-:Y:S01]  /*ef30*/  ISETP.LT.OR P0, PT, R2, R231, P0 ;  /* 0x000000e70200720c */ /* 0x000fe20000701670 */
[----:B-1----:R-:W-:Y:S01]  /*ef40*/  IMAD.MOV.U32 R10, RZ, RZ, R8 ;  /* 0x000000ffff0a7224 */ /* 0x002fe200078e0008 */
[----:B------:R-:W-:Y:S01]  /*ef50*/  IABS R8, R11 ;  /* 0x0000000b00087213 */ /* 0x000fe20000000000 */
[----:B------:R-:W-:Y:S01]  /*ef60*/  IMAD.MOV.U32 R11, RZ, RZ, R9 ;  /* 0x000000ffff0b7224 */ /* 0x000fe200078e0009 */
[----:B------:R-:W-:Y:S01]  /*ef70*/  IADD3 R9, R0, 0x30, RZ ;  /* 0x0000003000097810 */ /* 0x000fe20007ffe0ff */
[----:B------:R1:W3:Y:S01]  /*ef80*/  I2F R18, R10 ;  /* 0x0000000a00127306 */ /* 0x0002e20000201400 */
[----:B--2---:R-:W-:-:S03]  /*ef90*/  FFMA.FTZ R12, R15, -UR23, R21 ;  /* 0x800000170f0c7c23 */ /* 0x004fc60008010015 */
[----:B------:R-:W-:Y:S02]  /*efa0*/  IMAD.IADD R3, R228, 0x1, -R9 ;  /* 0x00000001e4037824 */ /* 0x000fe400078e0a09 */
[----:B------:R-:W-:Y:S02]  /*efb0*/  FSEL R247, R12, -INF , !P6 ;  /* 0xff8000000cf77808 */ /* 0x000fe40007000000 */
[----:B------:R2:W-:Y:S01]  /*efc0*/  I2F R28, R11 ;  /* 0x0000000b001c7306 */ /* 0x0005e20000201400 */
[C---:B------:R-:W-:Y:S02]  /*efd0*/  ISETP.GE.AND P6, PT, R2.reuse, R232, PT ;  /* 0x000000e80200720c */ /* 0x040fe40003fc6270 */
[----:B------:R-:W-:Y:S02]  /*efe0*/  IABS R3, R3 ;  /* 0x0000000300037213 */ /* 0x000fe40000000000 */
[----:B------:R-:W-:Y:S01]  /*eff0*/  ISETP.LT.OR P6, PT, R2, R230, P6 ;  /* 0x000000e60200720c */ /* 0x000fe200037c1670 */
[----:B-1----:R-:W-:Y:S01]  /*f000*/  IMAD.MOV.U32 R10, RZ, RZ, R8 ;  /* 0x000000ffff0a7224 */ /* 0x002fe200078e0008 */
[----:B------:R-:W-:Y:S01]  /*f010*/  IADD3 R8, R0, 0x29, RZ ;  /* 0x0000002900087810 */ /* 0x000fe20007ffe0ff */
[----:B---3--:R-:W-:-:S02]  /*f020*/  FFMA.FTZ R12, R18, -UR23, R23 ;  /* 0x80000017120c7c23 */ /* 0x008fc40008010017 */
[----:B------:R1:W3:Y:S01]  /*f030*/  I2F R17, R10 ;  /* 0x0000000a00117306 */ /* 0x0002e20000201400 */
[----:B------:R-:W-:Y:S02]  /*f040*/  HMMA.16816.F32 R20, R4, R34, R192 ;  /* 0x000000220414723c */ /* 0x000fe400000018c0 */
[----:B------:R-:W-:Y:S01]  /*f050*/  FSEL R186, R12, -INF , !P1 ;  /* 0xff8000000cba7808 */ /* 0x000fe20004800000 */
[----:B--2---:R-:W-:Y:S01]  /*f060*/  IMAD.IADD R11, R229, 0x1, -R8 ;  /* 0x00000001e50b7824 */ /* 0x004fe200078e0a08 */
[----:B------:R-:W-:-:S04]  /*f070*/  ISETP.GE.AND P1, PT, R8, R233, PT ;  /* 0x000000e90800720c */ /* 0x000fc80003f26270 */
[----:B------:R-:W-:Y:S02]  /*f080*/  IABS R11, R11 ;  /* 0x0000000b000b7213 */ /* 0x000fe40000000000 */
[----:B------:R-:W-:Y:S01]  /*f090*/  ISETP.LT.OR P1, PT, R8, R231, P1 ;  /* 0x000000e70800720c */ /* 0x000fe20000f21670 */
[----:B-1----:R-:W-:Y:S02]  /*f0a0*/  IMAD.IADD R10, R228, 0x1, -R8 ;  /* 0x00000001e40a7824 */ /* 0x002fe400078e0a08 */
[----:B---3--:R-:W-:-:S03]  /*f0b0*/  FFMA.FTZ R13, R17, -UR23, R168 ;  /* 0x80000017110d7c23 */ /* 0x008fc600080100a8 */
[----:B------:R-:W-:Y:S02]  /*f0c0*/  IABS R10, R10 ;  /* 0x0000000a000a7213 */ /* 0x000fe40000000000 */
[----:B------:R-:W-:Y:S02]  /*f0d0*/  FSEL R185, R13, -INF , !P0 ;  /* 0xff8000000db97808 */ /* 0x000fe40004000000 */
[----:B------:R1:W2:Y:S01]  /*f0e0*/  I2F R19, R10 ;  /* 0x0000000a00137306 */ /* 0x0002a20000201400 */
[----:B------:R-:W-:-:S04]  /*f0f0*/  ISETP.GE.AND P0, PT, R8, R232, PT ;  /* 0x000000e80800720c */ /* 0x000fc80003f06270 */
[----:B------:R-:W-:Y:S01]  /*f100*/  ISETP.LT.OR P0, PT, R8, R230, P0 ;  /* 0x000000e60800720c */ /* 0x000fe20000701670 */
[----:B-1----:R-:W-:Y:S02]  /*f110*/  IMAD.MOV.U32 R10, RZ, RZ, R11 ;  /* 0x000000ffff0a7224 */ /* 0x002fe400078e000b */
[----:B------:R-:W-:Y:S02]  /*f120*/  IMAD.IADD R11, R229, 0x1, -R9 ;  /* 0x00000001e50b7824 */ /* 0x000fe400078e0a09 */
[----:B------:R1:W-:Y:S03]  /*f130*/  I2F R16, R10 ;  /* 0x0000000a00107306 */ /* 0x0003e60000201400 */
[----:B------:R-:W-:-:S05]  /*f140*/  IABS R2, R11 ;  /* 0x0000000b00027213 */ /* 0x000fca0000000000 */
[----:B------:R-:W-:Y:S01]  /*f150*/  IMAD.MOV.U32 R11, RZ, RZ, R2 ;  /* 0x000000ffff0b7224 */ /* 0x000fe200078e0002 */
[----:B------:R-:W-:-:S03]  /*f160*/  IADD3 R2, R0, 0x38, RZ ;  /* 0x0000003800027810 */ /* 0x000fc60007ffe0ff */
[----:B------:R3:W4:Y:S02]  /*f170*/  I2F R17, R11 ;  /* 0x0000000b00117306 */ /* 0x0007240000201400 */
[--C-:B------:R-:W-:Y:S02]  /*f180*/  IMAD.IADD R8, R228, 0x1, -R2.reuse ;  /* 0x00000001e4087824 */ /* 0x100fe400078e0a02 */
[----:B-1----:R-:W-:Y:S01]  /*f190*/  IMAD.MOV.U32 R10, RZ, RZ, R3 ;  /* 0x000000ffff0a7224 */ /* 0x002fe200078e0003 */
[C---:B------:R-:W-:Y:S01]  /*f1a0*/  IADD3 R3, R0.reuse, 0x31, RZ ;  /* 0x0000003100037810 */ /* 0x040fe20007ffe0ff */
[----:B------:R-:W-:Y:S01]  /*f1b0*/  IMAD.IADD R6, R229, 0x1, -R2 ;  /* 0x00000001e5067824 */ /* 0x000fe200078e0a02 */
[----:B------:R-:W-:Y:S01]  /*f1c0*/  IABS R4, R8 ;  /* 0x0000000800047213 */ /* 0x000fe20000000000 */
[----:B------:R1:W5:Y:S01]  /*f1d0*/  I2F R14, R10 ;  /* 0x0000000a000e7306 */ /* 0x0003620000201400 */
[----:B------:R-:W-:Y:S01]  /*f1e0*/  IADD3 R0, R0, 0x39, RZ ;  /* 0x0000003900007810 */ /* 0x000fe20007ffe0ff */
[----:B--2---:R-:W-:-:S02]  /*f1f0*/  FFMA.FTZ R8, R19, -UR23, R169 ;  /* 0x8000001713087c23 */ /* 0x004fc400080100a9 */
[----:B------:R-:W-:Y:S01]  /*f200*/  IMAD.MOV.U32 R5, RZ, RZ, R4 ;  /* 0x000000ffff057224 */ /* 0x000fe200078e0004 */
[----:B------:R-:W-:Y:S02]  /*f210*/  IABS R4, R6 ;  /* 0x0000000600047213 */ /* 0x000fe40000000000 */
[----:B------:R-:W-:Y:S01]  /*f220*/  FSEL R135, R8, -INF , !P1 ;  /* 0xff80000008877808 */ /* 0x000fe20004800000 */
[--C-:B---3--:R-:W-:Y:S01]  /*f230*/  IMAD.IADD R11, R229, 0x1, -R3.reuse ;  /* 0x00000001e50b7824 */ /* 0x108fe200078e0a03 */
[----:B------:R-:W-:Y:S01]  /*f240*/  ISETP.GE.AND P1, PT, R9, R232, PT ;  /* 0x000000e80900720c */ /* 0x000fe20003f26270 */
[----:B------:R2:W3:Y:S01]  /*f250*/  I2F R12, R5 ;  /* 0x00000005000c7306 */ /* 0x0004e20000201400 */
[----:B----4-:R-:W-:Y:S02]  /*f260*/  FFMA.FTZ R6, R17, -UR23, R26 ;  /* 0x8000001711067c23 */ /* 0x010fe4000801001a */
[----:B------:R-:W-:Y:S02]  /*f270*/  IABS R11, R11 ;  /* 0x0000000b000b7213 */ /* 0x000fe40000000000 */
[----:B------:R-:W-:Y:S01]  /*f280*/  ISETP.LT.OR P1, PT, R9, R230, P1 ;  /* 0x000000e60900720c */ /* 0x000fe20000f21670 */
[----:B-1----:R-:W-:-:S02]  /*f290*/  IMAD.IADD R10, R228, 0x1, -R3 ;  /* 0x00000001e40a7824 */ /* 0x002fc400078e0a03 */
[----:B-----5:R-:W-:Y:S01]  /*f2a0*/  FFMA.FTZ R7, R14, -UR23, R24 ;  /* 0x800000170e077c23 */ /* 0x020fe20008010018 */
[----:B------:R-:W-:Y:S02]  /*f2b0*/  FSEL R241, R6, -INF , !P1 ;  /* 0xff80000006f17808 */ /* 0x000fe40004800000 */
[----:B------:R-:W-:Y:S02]  /*f2c0*/  IABS R10, R10 ;  /* 0x0000000a000a7213 */ /* 0x000fe40000000000 */
[C---:B------:R-:W-:Y:S02]  /*f2d0*/  ISETP.GE.AND P1, PT, R2.reuse, R233, PT ;  /* 0x000000e90200720c */ /* 0x040fe40003f26270 */
[----:B------:R1:W4:Y:S01]  /*f2e0*/  I2F R15, R10 ;  /* 0x0000000a000f7306 */ /* 0x0003220000201400 */
[----:B--2---:R-:W-:Y:S01]  /*f2f0*/  IMAD.IADD R5, R229, 0x1, -R0 ;  /* 0x00000001e5057824 */ /* 0x004fe200078e0a00 */
[----:B------:R-:W-:Y:S01]  /*f300*/  ISETP.LT.OR P1, PT, R2, R231, P1 ;  /* 0x000000e70200720c */ /* 0x000fe20000f21670 */
[----:B---3--:R-:W-:-:S05]  /*f310*/  FFMA.FTZ R8, R12, -UR23, R20 ;  /* 0x800000170c087c23 */ /* 0x008fca0008010014 */
[----:B------:R-:W-:Y:S02]  /*f320*/  FSEL R174, R8, -INF , !P1 ;  /* 0xff80000008ae7808 */ /* 0x000fe40004800000 */
[----:B------:R-:W-:-:S04]  /*f330*/  ISETP.GE.AND P1, PT, R0, R232, PT ;  /* 0x000000e80000720c */ /* 0x000fc80003f26270 */
[----:B------:R-:W-:Y:S01]  /*f340*/  ISETP.LT.OR P1, PT, R0, R230, P1 ;  /* 0x000000e60000720c */ /* 0x000fe20000f21670 */
[----:B-1----:R-:W-:Y:S02]  /*f350*/  IMAD.MOV.U32 R10, RZ, RZ, R11 ;  /* 0x000000ffff0a7224 */ /* 0x002fe400078e000b */
[----:B------:R-:W-:Y:S02]  /*f360*/  FFMA.FTZ R11, R28, -UR23, R170 ;  /* 0x800000171c0b7c23 */ /* 0x000fe400080100aa */
[----:B------:R1:W2:Y:S03]  /*f370*/  I2F R13, R10 ;  /* 0x0000000a000d7306 */ /* 0x0002a60000201400 */
[----:B------:R-:W-:Y:S02]  /*f380*/  FSEL R252, R11, -INF , !P6 ;  /* 0xff8000000bfc7808 */ /* 0x000fe40007000000 */
[----:B------:R-:W-:-:S04]  /*f390*/  ISETP.GE.AND P6, PT, R9, R233, PT ;  /* 0x000000e90900720c */ /* 0x000fc80003fc6270 */
[----:B------:R-:W-:Y:S01]  /*f3a0*/  ISETP.LT.OR P6, PT, R9, R231, P6 ;  /* 0x000000e70900720c */ /* 0x000fe200037c1670 */
[----:B----4-:R-:W-:-:S03]  /*f3b0*/  FFMA.FTZ R9, R15, -UR23, R25 ;  /* 0x800000170f097c23 */ /* 0x010fc60008010019 */
[----:B------:R-:W-:Y:S02]  /*f3c0*/  FSEL R249, R7, -INF , !P6 ;  /* 0xff80000007f97808 */ /* 0x000fe40007000000 */
[----:B------:R-:W-:Y:S01]  /*f3d0*/  ISETP.GE.AND P6, PT, R3, R232, PT ;  /* 0x000000e80300720c */ /* 0x000fe20003fc6270 */
[----:B-1----:R-:W-:Y:S02]  /*f3e0*/  FFMA.FTZ R10, R16, -UR23, R171 ;  /* 0x80000017100a7c23 */ /* 0x002fe400080100ab */
[----:B--2---:R-:W-:Y:S01]  /*f3f0*/  FFMA.FTZ R7, R13, -UR23, R27 ;  /* 0x800000170d077c23 */ /* 0x004fe2000801001b */
[C---:B------:R-:W-:Y:S02]  /*f400*/  ISETP.LT.OR P6, PT, R3.reuse, R230, P6 ;  /* 0x000000e60300720c */ /* 0x040fe400037c1670 */
[----:B------:R-:W-:Y:S02]  /*f410*/  FSEL R242, R10, -INF , !P0 ;  /* 0xff8000000af27808 */ /* 0x000fe40004000000 */
[----:B------:R1:W2:Y:S01]  /*f420*/  I2F R10, R4 ;  /* 0x00000004000a7306 */ /* 0x0002a20000201400 */
[----:B------:R-:W-:-:S02]  /*f430*/  ISETP.GE.AND P0, PT, R3, R233, PT ;  /* 0x000000e90300720c */ /* 0x000fc40003f06270 */
[----:B------:R-:W-:Y:S02]  /*f440*/  FSEL R187, R7, -INF , !P6 ;  /* 0xff80000007bb7808 */ /* 0x000fe40007000000 */
[----:B------:R-:W-:Y:S02]  /*f450*/  ISETP.LT.OR P0, PT, R3, R231, P0 ;  /* 0x000000e70300720c */ /* 0x000fe40000701670 */
[----:B------:R-:W-:Y:S02]  /*f460*/  ISETP.GE.AND P6, PT, R0, R233, PT ;  /* 0x000000e90000720c */ /* 0x000fe40003fc6270 */
[----:B------:R-:W-:Y:S02]  /*f470*/  FSEL R246, R9, -INF , !P0 ;  /* 0xff80000009f67808 */ /* 0x000fe40004000000 */
[----:B------:R-:W-:Y:S02]  /*f480*/  ISETP.GE.AND P0, PT, R2, R232, PT ;  /* 0x000000e80200720c */ /* 0x000fe40003f06270 */
[----:B------:R-:W-:-:S02]  /*f490*/  ISETP.LT.OR P6, PT, R0, R231, P6 ;  /* 0x000000e70000720c */ /* 0x000fc400037c1670 */
[----:B------:R-:W-:Y:S01]  /*f4a0*/  ISETP.LT.OR P0, PT, R2, R230, P0 ;  /* 0x000000e60200720c */ /* 0x000fe20000701670 */
[----:B-1----:R-:W-:-:S05]  /*f4b0*/  IMAD.IADD R4, R228, 0x1, -R0 ;  /* 0x00000001e4047824 */ /* 0x002fca00078e0a00 */
[----:B------:R-:W-:-:S05]  /*f4c0*/  IABS R3, R4 ;  /* 0x0000000400037213 */ /* 0x000fca0000000000 */
[----:B------:R-:W-:Y:S01]  /*f4d0*/  IMAD.MOV.U32 R4, RZ, RZ, R3 ;  /* 0x000000ffff047224 */ /* 0x000fe200078e0003 */
[----:B------:R-:W-:Y:S01]  /*f4e0*/  IABS R3, R5 ;  /* 0x0000000500037213 */ /* 0x000fe20000000000 */
[----:B--2---:R-:W-:-:S04]  /*f4f0*/  FFMA.FTZ R5, R10, -UR23, R22 ;  /* 0x800000170a057c23 */ /* 0x004fc80008010016 */
[----:B------:R-:W1:Y:S01]  /*f500*/  I2F R4, R4 ;  /* 0x0000000400047306 */ /* 0x000e620000201400 */
[----:B------:R-:W-:Y:S02]  /*f510*/  FSEL R248, R5, -INF , !P0 ;  /* 0xff80000005f87808 */ /* 0x000fe40004000000 */
[----:B------:R-:W-:-:S05]  /*f520*/  PLOP3.LUT P0, PT, PT, PT, UP0, 0x80, 0x0 ;  /* 0x000000000000781c */ /* 0x000fca0003f0f008 */
[----:B------:R-:W2:Y:S01]  /*f530*/  I2F R3, R3 ;  /* 0x0000000300037306 */ /* 0x000ea20000201400 */
[----:B-1----:R-:W-:-:S05]  /*f540*/  FFMA.FTZ R2, R4, -UR23, R21 ;  /* 0x8000001704027c23 */ /* 0x002fca0008010015 */
[----:B------:R-:W-:Y:S01]  /*f550*/  FSEL R240, R2, -INF , !P6 ;  /* 0xff80000002f07808 */ /* 0x000fe20007000000 */
[----:B--2---:R-:W-:-:S05]  /*f560*/  FFMA.FTZ R0, R3, -UR23, R23 ;  /* 0x8000001703007c23 */ /* 0x004fca0008010017 */
        /* <DEDUP_REMOVED lines=76> */
.L_x_513:
[----:B------:R-:W-:Y:S05]  /*fa30*/  BSYNC B0 ;  /* 0x0000000000007941 */ /* 0x000fea0003800000 */
.L_x_512:
[----:B------:R-:W0:Y:S02]  /*fa40*/  LDGDEPBAR ;  /* 0x00000000000079af */ /* 0x000e240000000000 */
.L_x_511:
[----:B-1----:R-:W2:Y:S01]  /*fa50*/  LDL.LU R5, [R1+0x34] ;  /* 0x0000340001057983 */ /* 0x002ea20000300800 */
[----:B------:R-:W-:Y:S02]  /*fa60*/  MOV R169, R185 ;  /* 0x000000b900a97202 */ /* 0x000fe40000000f00 */
[----:B------:R-:W-:Y:S01]  /*fa70*/  MOV R10, R186 ;  /* 0x000000ba000a7202 */ /* 0x000fe20000000f00 */
[----:B------:R-:W-:Y:S01]  /*fa80*/  LDSM.16.MT88.4 R12, [R201+0x18000] ;  /* 0x01800000c90c783b */ /* 0x000fe20000004200 */
[----:B------:R-:W-:Y:S02]  /*fa90*/  MOV R11, R187 ;  /* 0x000000bb000b7202 */ /* 0x000fe40000000f00 */
[----:B------:R-:W-:Y:S01]  /*faa0*/  MOV R171, R250 ;  /* 0x000000fa00ab7202 */ /* 0x000fe20000000f00 */
[----:B------:R-:W-:Y:S04]  /*fab0*/  LDSM.16.MT88.4 R20, [R202+0x18000] ;  /* 0x01800000ca14783b */ /* 0x000fe80000004200 */
[----:B------:R-:W-:Y:S01]  /*fac0*/  LDSM.16.MT88.4 R16, [R204+0x18000] ;  /* 0x01800000cc10783b */ /* 0x000fe20000004200 */
[----:B--2---:R-:W-:-:S04]  /*fad0*/  FMNMX.FTZ R0, R5, R178, !PT ;  /* 0x000000b205007209 */ /* 0x004fc80007810000 */
[----:B------:R-:W-:-:S04]  /*fae0*/  FMNMX.FTZ R0, R179, R0, !PT ;  /* 0x00000000b3007209 */ /* 0x000fc80007810000 */
[----:B------:R-:W-:-:S04]  /*faf0*/  FMNMX.FTZ R0, R173, R0, !PT ;  /* 0x00000000ad007209 */ /* 0x000fc80007810000 */
[----:B------:R-:W-:-:S04]  /*fb00*/  FMNMX.FTZ R0, R30, R0, !PT ;  /* 0x000000001e007209 */ /* 0x000fc80007810000 */
        /* <DEDUP_REMOVED lines=38> */
[----:B------:R-:W-:-:S03]  /*fd70*/  FSEL R2, R2, RZ, P1 ;  /* 0x000000ff02027208 */ /* 0x000fc60000800000 */
[----:B------:R-:W-:Y:S02]  /*fd80*/  FADD.FTZ R5, R5, -R4 ;  /* 0x8000000405057221 */ /* 0x000fe40000010000 */
[--C-:B------:R-:W-:Y:S02]  /*fd90*/  FFMA.FTZ R3, R178, c[0x0][0x23c], -R2.reuse ;  /* 0x00008f00b2037a23 */ /* 0x100fe40000010802 */
[----:B------:R-:W-:Y:S01]  /*fda0*/  FMUL.FTZ R5, R5, c[0x0][0x23c] ;  /* 0x00008f0005057a20 */ /* 0x000fe20000410000 */
[----:B--2---:R-:W-:Y:S01]  /*fdb0*/  FMNMX.FTZ R132, R0, R132, !PT ;  /* 0x0000008400847209 */ /* 0x004fe20007810000 */
[----:B------:R-:W-:Y:S01]  /*fdc0*/  FFMA.FTZ R0, R179, c[0x0][0x23c], -R2 ;  /* 0x00008f00b3007a23 */ /* 0x000fe20000010802 */
[----:B------:R1:W-:Y:S02]  /*fdd0*/  MUFU.EX2 R34, R3 ;  /* 0x0000000300227308 */ /* 0x0003e40000000800 */
[----:B------:R-:W-:-:S04]  /*fde0*/  FSETP.NEU.FTZ.AND P0, PT, R132, -INF , PT ;  /* 0xff8000008400780b */ /* 0x000fc80003f1d000 */
[----:B------:R-:W-:Y:S02]  /*fdf0*/  FSEL R4, R132, RZ, P0 ;  /* 0x000000ff84047208 */ /* 0x000fe40000000000 */
[----:B------:R2:W-:Y:S01]  /*fe00*/  MUFU.EX2 R170, R0 ;  /* 0x0000000000aa7308 */ /* 0x0005e20000000800 */
[----:B-1----:R-:W-:-:S07]  /*fe10*/  FFMA.FTZ R3, R173, c[0x0][0x23c], -R2 ;  /* 0x00008f00ad037a23 */ /* 0x002fce0000010802 */
[----:B------:R-:W1:Y:S01]  /*fe20*/  MUFU.EX2 R8, R5 ;  /* 0x0000000500087308 */ /* 0x000e620000000800 */
[----:B------:R-:W-:Y:S01]  /*fe30*/  MOV R173, R246 ;  /* 0x000000f600ad7202 */ /* 0x000fe20000000f00 */
[----:B--2---:R-:W-:-:S06]  /*fe40*/  FMUL.FTZ R0, R132, c[0x0][0x23c] ;  /* 0x00008f0084007a20 */ /* 0x004fcc0000410000 */
[----:B------:R2:W-:Y:S01]  /*fe50*/  MUFU.EX2 R32, R3 ;  /* 0x0000000300207308 */ /* 0x0005e20000000800 */
[----:B------:R-:W-:Y:S01]  /*fe60*/  FSEL R0, R0, RZ, P0 ;  /* 0x000000ff00007208 */ /* 0x000fe20000000000 */
[-C--:B-1----:R-:W-:Y:S02]  /*fe70*/  FMUL.FTZ R136, R136, R8.reuse ;  /* 0x0000000888887220 */ /* 0x082fe40000410000 */
[-C--:B------:R-:W-:Y:S02]  /*fe80*/  FMUL.FTZ R137, R137, R8.reuse ;  /* 0x0000000889897220 */ /* 0x080fe40000410000 */
[-C--:B------:R-:W-:Y:S02]  /*fe90*/  FMUL.FTZ R140, R140, R8.reuse ;  /* 0x000000088c8c7220 */ /* 0x080fe40000410000 */
[----:B------:R-:W-:Y:S02]  /*fea0*/  FMUL.FTZ R141, R141, R8 ;  /* 0x000000088d8d7220 */ /* 0x000fe40000410000 */
[----:B--2---:R-:W-:-:S02]  /*feb0*/  FFMA.FTZ R3, R30, c[0x0][0x23c], -R2 ;  /* 0x00008f001e037a23 */ /* 0x004fc40000010802 */
[-C--:B------:R-:W-:Y:S02]  /*fec0*/  FMUL.FTZ R144, R144, R8.reuse ;  /* 0x0000000890907220 */ /* 0x080fe40000410000 */
[----:B------:R-:W1:Y:S01]  /*fed0*/  MUFU.EX2 R35, R3 ;  /* 0x0000000300237308 */ /* 0x000e620000000800 */
[-C--:B------:R-:W-:Y:S02]  /*fee0*/  FMUL.FTZ R145, R145, R8.reuse ;  /* 0x0000000891917220 */ /* 0x080fe40000410000 */
[-C--:B------:R-:W-:Y:S02]  /*fef0*/  FMUL.FTZ R148, R148, R8.reuse ;  /* 0x0000000894947220 */ /* 0x080fe40000410000 */
[-C--:B------:R-:W-:Y:S02]  /*ff00*/  FMUL.FTZ R149, R149, R8.reuse ;  /* 0x0000000895957220 */ /* 0x080fe40000410000 */
[-C--:B------:R-:W-:Y:S02]  /*ff10*/  FMUL.FTZ R152, R152, R8.reuse ;  /* 0x0000000898987220 */ /* 0x080fe40000410000 */
[----:B------:R-:W-:-:S02]  /*ff20*/  FMUL.FTZ R153, R153, R8 ;  /* 0x0000000899997220 */ /* 0x000fc40000410000 */
[-C--:B------:R-:W-:Y:S02]  /*ff30*/  FMUL.FTZ R156, R156, R8.reuse ;  /* 0x000000089c9c7220 */ /* 0x080fe40000410000 */
[-C--:B------:R-:W-:Y:S02]  /*ff40*/  FMUL.FTZ R157, R157, R8.reuse ;  /* 0x000000089d9d7220 */ /* 0x080fe40000410000 */
[----:B------:R-:W-:Y:S01]  /*ff50*/  FMUL.FTZ R160, R160, R8 ;  /* 0x00000008a0a07220 */ /* 0x000fe20000410000 */
[----:B-1----:R-:W-:Y:S01]  /*ff60*/  F2FP.PACK_AB R6, R35, R32 ;  /* 0x000000202306723e */ /* 0x002fe200000000ff */
[----:B------:R-:W-:Y:S02]  /*ff70*/  FFMA.FTZ R3, R177, c[0x0][0x23c], -R0 ;  /* 0x00008f00b1037a23 */ /* 0x000fe40000010800 */
[-C--:B------:R-:W-:Y:S02]  /*ff80*/  FMUL.FTZ R161, R161, R8.reuse ;  /* 0x00000008a1a17220 */ /* 0x080fe40000410000 */
[----:B------:R1:W-:Y:S01]  /*ff90*/  MUFU.EX2 R180, R3 ;  /* 0x0000000300b47308 */ /* 0x0003e20000000800 */
[----:B------:R-:W-:-:S02]  /*ffa0*/  FMUL.FTZ R164, R164, R8 ;  /* 0x00000008a4a47220 */ /* 0x000fc40000410000 */
[-C--:B------:R-:W-:Y:S02]  /*ffb0*/  FMUL.FTZ R165, R165, R8.reuse ;  /* 0x00000008a5a57220 */ /* 0x080fe40000410000 */
[-C--:B------:R-:W-:Y:S02]  /*ffc0*/  FMUL.FTZ R36, R36, R8.reuse ;  /* 0x0000000824247220 */ /* 0x080fe40000410000 */
[-C--:B------:R-:W-:Y:S02]  /*ffd0*/  FMUL.FTZ R37, R37, R8.reuse ;  /* 0x0000000825257220 */ /* 0x080fe40000410000 */
[-C--:B------:R-:W-:Y:S02]  /*ffe0*/  FMUL.FTZ R40, R40, R8.reuse ;  /* 0x0000000828287220 */ /* 0x080fe40000410000 */
[-C--:B------:R-:W-:Y:S02]  /*fff0*/  FMUL.FTZ R41, R41, R8.reuse ;  /* 0x0000000829297220 */ /* 0x080fe40000410000 */
[----:B------:R-:W-:-:S02]  /*10000*/  FMUL.FTZ R44, R44, R8 ;  /* 0x000000082c2c7220 */ /* 0x000fc40000410000 */
[-C--:B------:R-:W-:Y:S02]  /*10010*/  FMUL.FTZ R45, R45, R8.reuse ;  /* 0x000000082d2d7220 */ /* 0x080fe40000410000 */
[----:B-1----:R-:W-:Y:S02]  /*10020*/  FFMA.FTZ R3, R176, c[0x0][0x23c], -R0 ;  /* 0x00008f00b0037a23 */ /* 0x002fe40000010800 */
[-C--:B------:R-:W-:Y:S02]  /*10030*/  FMUL.FTZ R48, R48, R8.reuse ;  /* 0x0000000830307220 */ /* 0x080fe40000410000 */
[----:B------:R-:W1:Y:S01]  /*10040*/  MUFU.EX2 R168, R3 ;  /* 0x0000000300a87308 */ /* 0x000e620000000800 */
[-C--:B------:R-:W-:Y:S02]  /*10050*/  FMUL.FTZ R49, R49, R8.reuse ;  /* 0x0000000831317220 */ /* 0x080fe40000410000 */
[-C--:B------:R-:W-:Y:S02]  /*10060*/  FMUL.FTZ R52, R52, R8.reuse ;  /* 0x0000000834347220 */ /* 0x080fe40000410000 */
[----:B------:R-:W-:-:S02]  /*10070*/  FMUL.FTZ R53, R53, R8 ;  /* 0x0000000835357220 */ /* 0x000fc40000410000 */
[-C--:B------:R-:W-:Y:S02]  /*10080*/  FMUL.FTZ R56, R56, R8.reuse ;  /* 0x0000000838387220 */ /* 0x080fe40000410000 */
[-C--:B------:R-:W-:Y:S02]  /*10090*/  FMUL.FTZ R57, R57, R8.reuse ;  /* 0x0000000839397220 */ /* 0x080fe40000410000 */
[-C--:B------:R-:W-:Y:S02]  /*100a0*/  FMUL.FTZ R60, R60, R8.reuse ;  /* 0x000000083c3c7220 */ /* 0x080fe40000410000 */
[-C--:B------:R-:W-:Y:S02]  /*100b0*/  FMUL.FTZ R61, R61, R8.reuse ;  /* 0x000000083d3d7220 */ /* 0x080fe40000410000 */
[----:B------:R-:W-:Y:S01]  /*100c0*/  FMUL.FTZ R64, R64, R8 ;  /* 0x0000000840407220 */ /* 0x000fe20000410000 */
[----:B-1----:R-:W-:Y:S01]  /*100d0*/  F2FP.PACK_AB R5, R168, R180 ;  /* 0x000000b4a805723e */ /* 0x002fe200000000ff */
[----:B------:R-:W-:-:S02]  /*100e0*/  FFMA.FTZ R3, R172, c[0x0][0x23c], -R0 ;  /* 0x00008f00ac037a23 */ /* 0x000fc40000010800 */
[-C--:B------:R-:W-:Y:S02]  /*100f0*/  FMUL.FTZ R65, R65, R8.reuse ;  /* 0x0000000841417220 */ /* 0x080fe40000410000 */
[----:B------:R1:W-:Y:S01]  /*10100*/  MUFU.EX2 R33, R3 ;  /* 0x0000000300217308 */ /* 0x0003e20000000800 */
[-C--:B------:R-:W-:Y:S02]  /*10110*/  FMUL.FTZ R68, R68, R8.reuse ;  /* 0x0000000844447220 */ /* 0x080fe40000410000 */
[-C--:B------:R-:W-:Y:S02]  /*10120*/  FMUL.FTZ R69, R69, R8.reuse ;  /* 0x0000000845457220 */ /* 0x080fe40000410000 */
[-C--:B------:R-:W-:Y:S02]  /*10130*/  FMUL.FTZ R72, R72, R8.reuse ;  /* 0x0000000848487220 */ /* 0x080fe40000410000 */
[-C--:B------:R-:W-:Y:S02]  /*10140*/  FMUL.FTZ R73, R73, R8.reuse ;  /* 0x0000000849497220 */ /* 0x080fe40000410000 */
[----:B------:R-:W-:-:S02]  /*10150*/  FMUL.FTZ R76, R76, R8 ;  /* 0x000000084c4c7220 */ /* 0x000fc40000410000 */
[-C--:B------:R-:W-:Y:S02]  /*10160*/  FMUL.FTZ R77, R77, R8.reuse ;  /* 0x000000084d4d7220 */ /* 0x080fe40000410000 */
[-C--:B------:R-:W-:Y:S02]  /*10170*/  FMUL.FTZ R80, R80, R8.reuse ;  /* 0x0000000850507220 */ /* 0x080fe40000410000 */
[-C--:B------:R-:W-:Y:S02]  /*10180*/  FMUL.FTZ R81, R81, R8.reuse ;  /* 0x0000000851517220 */ /* 0x080fe40000410000 */
[----:B-1----:R-:W-:Y:S02]  /*10190*/  FFMA.FTZ R3, R29, c[0x0][0x23c], -R0 ;  /* 0x00008f001d037a23 */ /* 0x002fe40000010800 */
[-C--:B------:R-:W-:Y:S02]  /*101a0*/  FMUL.FTZ R92, R92, R8.reuse ;  /* 0x000000085c5c7220 */ /* 0x080fe40000410000 */
[----:B------:R-:W1:Y:S01]  /*101b0*/  MUFU.EX2 R172, R3 ;  /* 0x0000000300ac7308 */ /* 0x000e620000000800 */
[----:B------:R-:W-:-:S02]  /*101c0*/  FMUL.FTZ R93, R93, R8 ;  /* 0x000000085d5d7220 */ /* 0x000fc40000410000 */
[-C--:B------:R-:W-:Y:S02]  /*101d0*/  FMUL.FTZ R96, R96, R8.reuse ;  /* 0x0000000860607220 */ /* 0x080fe40000410000 */
[-C--:B------:R-:W-:Y:S02]  /*101e0*/  FMUL.FTZ R97, R97, R8.reuse ;  /* 0x0000000861617220 */ /* 0x080fe40000410000 */
[-C--:B------:R-:W-:Y:S02]  /*101f0*/  FMUL.FTZ R100, R100, R8.reuse ;  /* 0x0000000864647220 */ /* 0x080fe40000410000 */
[-C--:B------:R-:W-:Y:S02]  /*10200*/  FMUL.FTZ R101, R101, R8.reuse ;  /* 0x0000000865657220 */ /* 0x080fe40000410000 */
[-C--:B------:R-:W-:Y:S02]  /*10210*/  FMUL.FTZ R104, R104, R8.reuse ;  /* 0x0000000868687220 */ /* 0x080fe40000410000 */
[----:B------:R-:W-:-:S02]  /*10220*/  FMUL.FTZ R105, R105, R8 ;  /* 0x0000000869697220 */ /* 0x000fc40000410000 */
[----:B------:R-:W-:Y:S01]  /*10230*/  FMUL.FTZ R84, R84, R8 ;  /* 0x0000000854547220 */ /* 0x000fe20000410000 */
[----:B-1----:R-:W-:Y:S01]  /*10240*/  F2FP.PACK_AB R7, R172, R33 ;  /* 0x00000021ac07723e */ /* 0x002fe200000000ff */
[----:B------:R-:W-:Y:S01]  /*10250*/  FADD.FTZ R3, R251, -R4 ;  /* 0x80000004fb037221 */ /* 0x000fe20000010000 */
[----:B------:R-:W-:Y:S01]  /*10260*/  F2FP.PACK_AB R4, R170, R34 ;  /* 0x00000022aa04723e */ /* 0x000fe200000000ff */
[-C--:B------:R-:W-:Y:S02]  /*10270*/  FMUL.FTZ R85, R85, R8.reuse ;  /* 0x0000000855557220 */ /* 0x080fe40000410000 */
[----:B------:R-:W-:Y:S02]  /*10280*/  FMUL.FTZ R3, R3, c[0x0][0x23c] ;  /* 0x00008f0003037a20 */ /* 0x000fe40000410000 */
[-C--:B------:R-:W-:Y:S02]  /*10290*/  FMUL.FTZ R88, R88, R8.reuse ;  /* 0x0000000858587220 */ /* 0x080fe40000410000 */
        /* <DEDUP_REMOVED lines=26> */
[-C--:B------:R-:W-:Y:S02]  /*10440*/  FMUL.FTZ R163, R163, R3.reuse ;  /* 0x00000003a3a37220 */ /* 0x080fe40000410000 */
[-C--:B------:R-:W-:Y:S02]  /*10450*/  FMUL.FTZ R166, R166, R3.reuse ;  /* 0x00000003a6a67220 */ /* 0x080fe40000410000 */
[----:B------:R-:W-:-:S02]  /*10460*/  FMUL.FTZ R167, R167, R3 ;  /* 0x00000003a7a77220 */ /* 0x000fc40000410000 */
        /* <DEDUP_REMOVED lines=13> */
[C---:B------:R-:W-:Y:S01]  /*10540*/  HMMA.16816.F32 R248, R4.reuse, R16, R152 ;  /* 0x0000001004f8723c */ /* 0x040fe20000001898 */
[----:B------:R-:W-:Y:S01]  /*10550*/  MOV R149, R35 ;  /* 0x0000002300957202 */ /* 0x000fe20000000f00 */
[-C--:B------:R-:W-:Y:S01]  /*10560*/  FMUL.FTZ R50, R50, R3.reuse ;  /* 0x0000000332327220 */ /* 0x080fe20000410000 */
        /* <DEDUP_REMOVED lines=10> */
[----:B------:R-:W1:Y:S01]  /*10610*/  LDSM.16.MT88.4 R12, [R203+0x18000] ;  /* 0x01800000cb0c783b */ /* 0x000e620000004200 */
[----:B------:R-:W-:Y:S01]  /*10620*/  MOV R148, R20 ;  /* 0x0000001400947202 */ /* 0x000fe20000000f00 */
[----:B------:R-:W-:Y:S01]  /*10630*/  IMAD.MOV.U32 R143, RZ, RZ, R180 ;  /* 0x000000ffff8f7224 */ /* 0x000fe200078e00b4 */
[----:B------:R-:W-:Y:S01]  /*10640*/  MOV R142, R21 ;  /* 0x00000015008e7202 */ /* 0x000fe20000000f00 */
[-C--:B------:R-:W-:Y:S01]  /*10650*/  FMUL.FTZ R62, R62, R3.reuse ;  /* 0x000000033e3e7220 */ /* 0x080fe20000410000 */
[----:B------:R-:W-:Y:S01]  /*10660*/  MOV R141, R22 ;  /* 0x00000016008d7202 */ /* 0x000fe20000000f00 */
[----:B------:R-:W-:Y:S01]  /*10670*/  FMUL.FTZ R63, R63, R3 ;  /* 0x000000033f3f7220 */ /* 0x000fe20000410000 */
[----:B------:R-:W-:Y:S01]  /*10680*/  MOV R140, R23 ;  /* 0x00000017008c7202 */ /* 0x000fe20000000f00 */
[----:B------:R-:W-:Y:S01]  /*10690*/  FMUL.FTZ R66, R66, R3 ;  /* 0x0000000342427220 */ /* 0x000fe20000410000 */
[----:B------:R-:W2:Y:S01]  /*106a0*/  LDSM.16.MT88.4 R20, [R201+0x1a000] ;  /* 0x01a00000c914783b */ /* 0x000ea20000004200 */
[----:B------:R-:W-:Y:S01]  /*106b0*/  MOV R155, R247 ;  /* 0x000000f7009b7202 */ /* 0x000fe20000000f00 */
[----:B------:R-:W-:Y:S01]  /*106c0*/  FMUL.FTZ R67, R67, R3 ;  /* 0x0000000343437220 */ /* 0x000fe20000410000 */
[----:B------:R-:W-:Y:S01]  /*106d0*/  MOV R154, R245 ;  /* 0x000000f5009a7202 */ /* 0x000fe20000000f00 */
[----:B------:R-:W-:Y:S01]  /*106e0*/  FMUL.FTZ R70, R70, R3 ;  /* 0x0000000346467220 */ /* 0x000fe20000410000 */
[----:B------:R-:W-:Y:S01]  /*106f0*/  HMMA.16816.F32 R244, R4, R18, R156 ;  /* 0x0000001204f4723c */ /* 0x000fe2000000189c */
[----:B------:R-:W3:Y:S01]  /*10700*/  LDSM.16.MT88.4 R16, [R202+0x1a000] ;  /* 0x01a00000ca10783b */ /* 0x000ee20000004200 */
[----:B------:R-:W-:Y:S01]  /*10710*/  MOV R153, R243 ;  /* 0x000000f300997202 */ /* 0x000fe20000000f00 */
[-C--:B------:R-:W-:Y:S01]  /*10720*/  FMUL.FTZ R71, R71, R3.reuse ;  /* 0x0000000347477220 */ /* 0x080fe20000410000 */
        /* <DEDUP_REMOVED lines=8> */
[----:B------:R-:W-:Y:S01]  /*107b0*/  MOV R24, R178 ;  /* 0x000000b200187202 */ /* 0x000fe20000000f00 */
[----:B------:R-:W-:Y:S01]  /*107c0*/  FMUL.FTZ R82, R82, R3 ;  /* 0x0000000352527220 */ /* 0x000fe20000410000 */
[----:B------:R-:W-:Y:S01]  /*107d0*/  MOV R9, R179 ;  /* 0x000000b300097202 */ /* 0x000fe20000000f00 */
[----:B------:R-:W-:Y:S01]  /*107e0*/  FMUL.FTZ R83, R83, R3 ;  /* 0x0000000353537220 */ /* 0x000fe20000410000 */
[----:B------:R-:W-:Y:S01]  /*107f0*/  MOV R157, R175 ;  /* 0x000000af009d7202 */ /* 0x000fe20000000f00 */
[----:B------:R-:W-:-:S02]  /*10800*/  FMUL.FTZ R94, R94, R3 ;  /* 0x000000035e5e7220 */ /* 0x000fc40000410000 */
[-C--:B------:R-:W-:Y:S02]  /*10810*/  FMUL.FTZ R95, R95, R3.reuse ;  /* 0x000000035f5f7220 */ /* 0x080fe40000410000 */
[-C--:B------:R-:W-:Y:S02]  /*10820*/  FMUL.FTZ R98, R98, R3.reuse ;  /* 0x0000000362627220 */ /* 0x080fe40000410000 */
[-C--:B------:R-:W-:Y:S02]  /*10830*/  FMUL.FTZ R99, R99, R3.reuse ;  /* 0x0000000363637220 */ /* 0x080fe40000410000 */
[-C--:B------:R-:W-:Y:S01]  /*10840*/  FMUL.FTZ R102, R102, R3.reuse ;  /* 0x0000000366667220 */ /* 0x080fe20000410000 */
[----:B-1----:R-:W-:Y:S01]  /*10850*/  HMMA.16816.F32 R160, R4, R12, R160 ;  /* 0x0000000c04a0723c */ /* 0x002fe200000018a0 */
[-C--:B------:R-:W-:Y:S02]  /*10860*/  FMUL.FTZ R103, R103, R3.reuse ;  /* 0x0000000367677220 */ /* 0x080fe40000410000 */
[----:B------:R-:W-:-:S02]  /*10870*/  FMUL.FTZ R106, R106, R3 ;  /* 0x000000036a6a7220 */ /* 0x000fc40000410000 */
[-C--:B------:R-:W-:Y:S02]  /*10880*/  FMUL.FTZ R107, R107, R3.reuse ;  /* 0x000000036b6b7220 */ /* 0x080fe40000410000 */
[-C--:B------:R-:W-:Y:S01]  /*10890*/  FMUL.FTZ R86, R86, R3.reuse ;  /* 0x0000000356567220 */ /* 0x080fe20000410000 */
[C---:B------:R-:W-:Y:S01]  /*108a0*/  HMMA.16816.F32 R196, R4.reuse, R14, R164 ;  /* 0x0000000e04c4723c */ /* 0x040fe200000018a4 */
[----:B------:R-:W1:Y:S01]  /*108b0*/  LDSM.16.MT88.4 R12, [R204+0x1a000] ;  /* 0x01a00000cc0c783b */ /* 0x000e620000004200 */
[-C--:B------:R-:W-:Y:S02]  /*108c0*/  FMUL.FTZ R87, R87, R3.reuse ;  /* 0x0000000357577220 */ /* 0x080fe40000410000 */
[-C--:B------:R-:W-:Y:S02]  /*108d0*/  FMUL.FTZ R90, R90, R3.reuse ;  /* 0x000000035a5a7220 */ /* 0x080fe40000410000 */
[-C--:B------:R-:W-:Y:S02]  /*108e0*/  FMUL.FTZ R91, R91, R3.reuse ;  /* 0x000000035b5b7220 */ /* 0x080fe40000410000 */
        /* <DEDUP_REMOVED lines=8> */
[-C--:B------:R-:W-:Y:S02]  /*10970*/  FMUL.FTZ R127, R127, R3.reuse ;  /* 0x000000037f7f7220 */ /* 0x080fe40000410000 */
[----:B------:R-:W-:-:S02]  /*10980*/  FMUL.FTZ R130, R130, R3 ;  /* 0x0000000382827220 */ /* 0x000fc40000410000 */
[C---:B---3--:R-:W-:Y:S01]  /*10990*/  HMMA.16816.F32 R240, R4.reuse, R16, R44 ;  /* 0x0000001004f0723c */ /* 0x048fe2000000182c */
[----:B------:R-:W-:Y:S02]  /*109a0*/  FMUL.FTZ R131, R131, R3 ;  /* 0x0000000383837220 */ /* 0x000fe40000410000 */
[-C--:B------:R-:W-:Y:S02]  /*109b0*/  FMUL.FTZ R108, R108, R8.reuse ;  /* 0x000000086c6c7220 */ /* 0x080fe40000410000 */
[----:B------:R-:W-:Y:S02]  /*109c0*/  FMUL.FTZ R109, R109, R8 ;  /* 0x000000086d6d7220 */ /* 0x000fe40000410000 */
[----:B------:R-:W-:Y:S01]  /*109d0*/  MOV R45, R142 ;  /* 0x0000008e002d7202 */ /* 0x000fe20000000f00 */
[C---:B------:R-:W-:Y:S01]  /*109e0*/  HMMA.16816.F32 R192, R4.reuse, R18, R48 ;  /* 0x0000001204c0723c */ /* 0x040fe20000001830 */
[----:B------:R-:W-:Y:S01]  /*109f0*/  LDSM.16.MT88.4 R16, [R201+0x1c000] ;  /* 0x01c00000c910783b */ /* 0x000fe20000004200 */
[----:B------:R-:W-:Y:S01]  /*10a00*/  MOV R46, R141 ;  /* 0x0000008d002e7202 */ /* 0x000fe20000000f00 */
[-C--:B------:R-:W-:Y:S01]  /*10a10*/  FMUL.FTZ R110, R110, R3.reuse ;  /* 0x000000036e6e7220 */ /* 0x080fe20000410000 */
[----:B------:R-:W-:Y:S01]  /*10a20*/  MOV R47, R140 ;  /* 0x0000008c002f7202 */ /* 0x000fe20000000f00 */
[----:B------:R-:W-:Y:S01]  /*10a30*/  FMUL.FTZ R111, R111, R3 ;  /* 0x000000036f6f7220 */ /* 0x000fe20000410000 */
[----:B------:R-:W-:Y:S01]  /*10a40*/  MOV R44, R148 ;  /* 0x00000094002c7202 */ /* 0x000fe20000000f00 */
[-C--:B------:R-:W-:Y:S01]  /*10a50*/  FMUL.FTZ R112, R112, R8.reuse ;  /* 0x0000000870707220 */ /* 0x080fe20000410000 */
[----:B------:R-:W-:Y:S01]  /*10a60*/  MOV R51, R27 ;  /* 0x0000001b00337202 */ /* 0x000fe20000000f00 */
[C---:B-1----:R-:W-:Y:S01]  /*10a70*/  HMMA.16816.F32 R184, R4.reuse, R12, R52 ;  /* 0x0000000c04b8723c */ /* 0x042fe20000001834 */
[----:B------:R-:W-:Y:S01]  /*10a80*/  FMUL.FTZ R113, R113, R8 ;  /* 0x0000000871717220 */ /* 0x000fe20000410000 */
[----:B------:R-:W-:Y:S01]  /*10a90*/  MOV R48, R30 ;  /* 0x0000001e00307202 */ /* 0x000fe20000000f00 */
[----:B------:R-:W-:Y:S01]  /*10aa0*/  FMUL.FTZ R114, R114, R3 ;  /* 0x0000000372727220 */ /* 0x000fe20000410000 */
[----:B------:R-:W-:Y:S01]  /*10ab0*/  MOV R49, R29 ;  /* 0x0000001d00317202 */ /* 0x000fe20000000f00 */
[----:B------:R-:W-:Y:S01]  /*10ac0*/  FMUL.FTZ R115, R115, R3 ;  /* 0x0000000373737220 */ /* 0x000fe20000410000 */
[----:B------:R-:W-:Y:S01]  /*10ad0*/  MOV R50, R28 ;  /* 0x0000001c00327202 */ /* 0x000fe20000000f00 */
[----:B------:R-:W-:Y:S01]  /*10ae0*/  FFMA.FTZ R10, R10, c[0x0][0x23c], -R0 ;  /* 0x00008f000a0a7a23 */ /* 0x000fe20000010800 */
[----:B------:R-:W-:Y:S01]  /*10af0*/  HMMA.16816.F32 R180, R4, R14, R56 ;  /* 0x0000000e04b4723c */ /* 0x000fe20000001838 */
[----:B------:R-:W1:Y:S01]  /*10b00*/  LDSM.16.MT88.4 R12, [R202+0x1c000] ;  /* 0x01c00000ca0c783b */ /* 0x000e620000004200 */
[----:B------:R-:W-:Y:S01]  /*10b10*/  MOV R55, R9 ;  /* 0x0000000900377202 */ /* 0x000fe20000000f00 */
[----:B------:R-:W-:Y:S01]  /*10b20*/  FFMA.FTZ R9, R236, c[0x0][0x23c], -R2 ;  /* 0x00008f00ec097a23 */ /* 0x000fe20000010802 */
[----:B------:R-:W-:-:S02]  /*10b30*/  MOV R52, R26 ;  /* 0x0000001a00347202 */ /* 0x000fc40000000f00 */
[----:B------:R-:W-:Y:S01]  /*10b40*/  MOV R53, R25 ;  /* 0x0000001900357202 */ /* 0x000fe20000000f00 */
[----:B------:R3:W-:Y:S01]  /*10b50*/  MUFU.EX2 R56, R9 ;  /* 0x0000000900387308 */ /* 0x0007e20000000800 */
[----:B--2---:R-:W-:Y:S01]  /*10b60*/  HMMA.16816.F32 R176, R4, R20, R60 ;  /* 0x0000001404b0723c */ /* 0x004fe2000000183c */
[----:B------:R-:W-:Y:S02]  /*10b70*/  MOV R54, R24 ;  /* 0x0000001800367202 */ /* 0x000fe40000000f00 */
[----:B------:R-:W-:Y:S04]  /*10b80*/  LDSM.16.MT88.4 R24, [R201+0x18800] ;  /* 0x01880000c918783b */ /* 0x000fe80000004200 */
[----:B------:R-:W-:Y:S01]  /*10b90*/  IMAD.MOV.U32 R63, RZ, RZ, R158 ;  /* 0x000000ffff3f7224 */ /* 0x000fe200078e009e */
[----:B------:R-:W-:-:S02]  /*10ba0*/  MOV R62, R159 ;  /* 0x0000009f003e7202 */ /* 0x000fc40000000f00 */
[----:B------:R-:W-:Y:S02]  /*10bb0*/  MOV R61, R152 ;  /* 0x00000098003d7202 */ /* 0x000fe40000000f00 */
[----:B------:R-:W-:Y:S02]  /*10bc0*/  MOV R152, R172 ;  /* 0x000000ac00987202 */ /* 0x000fe40000000f00 */
[----:B------:R-:W-:Y:S01]  /*10bd0*/  MOV R159, R173 ;  /* 0x000000ad009f7202 */ /* 0x000fe20000000f00 */
[----:B---3--:R-:W-:Y:S01]  /*10be0*/  FFMA.FTZ R9, R235, c[0x0][0x23c], -R2 ;  /* 0x00008f00eb097a23 */ /* 0x008fe20000010802 */
[----:B------:R-:W-:Y:S02]  /*10bf0*/  MOV R158, R174 ;  /* 0x000000ae009e7202 */ /* 0x000fe40000000f00 */
[----:B------:R-:W-:Y:S01]  /*10c00*/  MOV R60, R153 ;  /* 0x00000099003c7202 */ /* 0x000fe20000000f00 */
[----:B------:R-:W-:Y:S01]  /*10c10*/  HMMA.16816.F32 R172, R4, R22, R64 ;  /* 0x0000001604ac723c */ /* 0x000fe20000001840 */
[----:B------:R-:W-:Y:S01]  /*10c20*/  MOV R153, R154 ;  /* 0x0000009a00997202 */ /* 0x000fe20000000f00 */
[----:B------:R-:W2:Y:S01]  /*10c30*/  LDSM.16.MT88.4 R20, [R204+0x1c000] ;  /* 0x01c00000cc14783b */ /* 0x000ea20000004200 */
[----:B------:R-:W-:Y:S01]  /*10c40*/  MOV R154, R151 ;  /* 0x00000097009a7202 */ /* 0x000fe20000000f00 */
[----:B------:R3:W-:Y:S01]  /*10c50*/  MUFU.EX2 R58, R9 ;  /* 0x00000009003a7308 */ /* 0x0007e20000000800 */
[----:B------:R-:W-:-:S02]  /*10c60*/  MOV R151, R169 ;  /* 0x000000a900977202 */ /* 0x000fc40000000f00 */
[----:B------:R-:W-:Y:S02]  /*10c70*/  MOV R66, R155 ;  /* 0x0000009b00427202 */ /* 0x000fe40000000f00 */
[----:B------:R-:W-:Y:S01]  /*10c80*/  MOV R65, R149 ;  /* 0x0000009500417202 */ /* 0x000fe20000000f00 */
[----:B------:R-:W-:Y:S01]  /*10c90*/  IMAD.MOV.U32 R39, RZ, RZ, R151 ;  /* 0x000000ffff277224 */ /* 0x000fe200078e0097 */
[----:B------:R-:W-:Y:S01]  /*10ca0*/  MOV R64, R150 ;  /* 0x0000009600407202 */ /* 0x000fe20000000f00 */
[----:B------:R-:W-:Y:S01]  /*10cb0*/  IMAD.MOV.U32 R150, RZ, RZ, R170 ;  /* 0x000000ffff967224 */ /* 0x000fe200078e00aa */
[----:B------:R-:W-:Y:S01]  /*10cc0*/  MOV R155, R143 ;  /* 0x0000008f009b7202 */ /* 0x000fe20000000f00 */
[----:B-1----:R-:W-:Y:S01]  /*10cd0*/  HMMA.16816.F32 R164, R4, R12, R76 ;  /* 0x0000000c04a4723c */ /* 0x002fe2000000184c */
[----:B------:R-:W-:Y:S02]  /*10ce0*/  MOV R149, R171 ;  /* 0x000000ab00957202 */ /* 0x000fe40000000f00 */
[----:B------:R-:W-:-:S02]  /*10cf0*/  MOV R143, R168 ;  /* 0x000000a8008f7202 */ /* 0x000fc40000000f00 */
[----:B------:R-:W-:Y:S01]  /*10d00*/  MOV R59, R153 ;  /* 0x00000099003b7202 */ /* 0x000fe20000000f00 */
[----:B---3--:R-:W-:Y:S01]  /*10d10*/  FFMA.FTZ R9, R234, c[0x0][0x23c], -R2 ;  /* 0x00008f00ea097a23 */ /* 0x008fe20000010802 */
[----:B------:R-:W-:Y:S01]  /*10d20*/  MOV R38, R143 ;  /* 0x0000008f00267202 */ /* 0x000fe20000000f00 */
[----:B------:R-:W-:Y:S01]  /*10d30*/  HMMA.16816.F32 R168, R4, R16, R68 ;  /* 0x0000001004a8723c */ /* 0x000fe20000001844 */
[----:B------:R-:W-:Y:S02]  /*10d40*/  MOV R79, R154 ;  /* 0x0000009a004f7202 */ /* 0x000fe40000000f00 */
[----:B------:R-:W-:Y:S02]  /*10d50*/  MOV R78, R155 ;  /* 0x0000009b004e7202 */ /* 0x000fe40000000f00 */
[----:B------:R-:W-:Y:S02]  /*10d60*/  MOV R77, R149 ;  /* 0x00000095004d7202 */ /* 0x000fe40000000f00 */
[----:B------:R-:W-:-:S02]  /*10d70*/  MOV R71, R144 ;  /* 0x0000009000477202 */ /* 0x000fc40000000f00 */
[----:B------:R-:W-:Y:S02]  /*10d80*/  MOV R70, R145 ;  /* 0x0000009100467202 */ /* 0x000fe40000000f00 */
[----:B------:R-:W-:Y:S02]  /*10d90*/  MOV R69, R146 ;  /* 0x0000009200457202 */ /* 0x000fe40000000f00 */
[----:B------:R-:W-:Y:S02]  /*10da0*/  MOV R68, R147 ;  /* 0x0000009300447202 */ /* 0x000fe40000000f00 */
[----:B------:R-:W-:Y:S01]  /*10db0*/  HMMA.16816.F32 R144, R4, R18, R72 ;  /* 0x000000120490723c */ /* 0x000fe20000001848 */
[----:B------:R-:W1:Y:S01]  /*10dc0*/  LDSM.16.MT88.4 R16, [R203+0x1c000] ;  /* 0x01c00000cb10783b */ /* 0x000e620000004200 */
[----:B------:R-:W-:Y:S02]  /*10dd0*/  MOV R76, R150 ;  /* 0x00000096004c7202 */ /* 0x000fe40000000f00 */
[----:B------:R-:W-:-:S02]  /*10de0*/  MOV R67, R38 ;  /* 0x0000002600437202 */ /* 0x000fc40000000f00 */
[----:B------:R-:W-:Y:S02]  /*10df0*/  MOV R234, R39 ;  /* 0x0000002700ea7202 */ /* 0x000fe40000000f00 */
[----:B------:R-:W-:Y:S01]  /*10e00*/  MOV R75, R157 ;  /* 0x0000009d004b7202 */ /* 0x000fe20000000f00 */
[----:B--2---:R-:W-:Y:S01]  /*10e10*/  HMMA.16816.F32 R148, R4, R22, R88 ;  /* 0x000000160494723c */ /* 0x004fe20000001858 */
[----:B------:R-:W-:Y:S02]  /*10e20*/  MOV R74, R158 ;  /* 0x0000009e004a7202 */ /* 0x000fe40000000f00 */
[----:B------:R-:W-:Y:S02]  /*10e30*/  MOV R73, R159 ;  /* 0x0000009f00497202 */ /* 0x000fe40000000f00 */
[----:B------:R-:W-:-:S03]  /*10e40*/  MOV R72, R152 ;  /* 0x0000009800487202 */ /* 0x000fc60000000f00 */
[C---:B------:R-:W-:Y:S01]  /*10e50*/  HMMA.16816.F32 R156, R4.reuse, R14, R80 ;  /* 0x0000000e049c723c */ /* 0x040fe20000001850 */
[----:B------:R-:W2:Y:S01]  /*10e60*/  LDSM.16.MT88.4 R12, [R201+0x1e000] ;  /* 0x01e00000c90c783b */ /* 0x000ea20000004200 */
[----:B------:R3:W-:Y:S05]  /*10e70*/  MUFU.EX2 R83, R9 ;  /* 0x0000000900537308 */ /* 0x0007ea0000000800 */
[----:B------:R-:W-:Y:S01]  /*10e80*/  MOV R80, R68 ;  /* 0x0000004400507202 */ /* 0x000fe20000000f00 */
[----:B------:R-:W-:Y:S01]  /*10e90*/  HMMA.16816.F32 R152, R4, R20, R84 ;  /* 0x000000140498723c */ /* 0x000fe20000001854 */
[----:B------:R-:W4:Y:S01]  /*10ea0*/  LDSM.16.MT88.4 R20, [R202+0x1e000] ;  /* 0x01e00000ca14783b */ /* 0x000f220000004200 */
[----:B------:R-:W-:-:S02]  /*10eb0*/  MOV R81, R69 ;  /* 0x0000004500517202 */ /* 0x000fc40000000f00 */
[----:B------:R-:W-:-:S03]  /*10ec0*/  MOV R82, R70 ;  /* 0x0000004600527202 */ /* 0x000fc60000000f00 */
[----:B------:R-:W-:Y:S02]  /*10ed0*/  MOV R84, R76 ;  /* 0x0000004c00547202 */ /* 0x000fe40000000f00 */
[----:B------:R-:W-:Y:S01]  /*10ee0*/  MOV R76, R77 ;  /* 0x0000004d004c7202 */ /* 0x000fe20000000f00 */
[----:B---3--:R-:W-:Y:S01]  /*10ef0*/  FFMA.FTZ R9, R31, c[0x0][0x23c], -R2 ;  /* 0x00008f001f097a23 */ /* 0x008fe20000010802 */
[----:B------:R-:W-:Y:S01]  /*10f00*/  MOV R77, R78 ;  /* 0x0000004e004d7202 */ /* 0x000fe20000000f00 */
[----:B------:R-:W-:Y:S01]  /*10f10*/  LDSM.16.MT88.4 R28, [R201+0x1a800] ;  /* 0x01a80000c91c783b */ /* 0x000fe20000004200 */
        /* <DEDUP_REMOVED lines=11> */
[----:B------:R-:W-:Y:S01]  /*10fd0*/  MOV R73, R66 ;  /* 0x0000004200497202 */ /* 0x000fe20000000f00 */
[----:B---3--:R-:W-:Y:S01]  /*10fe0*/  FFMA.FTZ R9, R239, c[0x0][0x23c], -R0 ;  /* 0x00008f00ef097a23 */ /* 0x008fe20000010800 */
[----:B------:R-:W-:-:S02]  /*10ff0*/  MOV R236, R79 ;  /* 0x0000004f00ec7202 */ /* 0x000fc40000000f00 */
[C---:B--2---:R-:W-:Y:S01]  /*11000*/  HMMA.16816.F32 R100, R4.reuse, R12, R100 ;  /* 0x0000000c0464723c */ /* 0x044fe20000001864 */
[----:B------:R2:W-:Y:S07]  /*11010*/  MUFU.EX2 R57, R9 ;  /* 0x0000000900397308 */ /* 0x0005ee0000000800 */
[C---:B------:R-:W-:Y:S01]  /*11020*/  HMMA.16816.F32 R104, R4.reuse, R14, R104 ;  /* 0x0000000e0468723c */ /* 0x040fe20000001868 */
[----:B------:R-:W3:Y:S07]  /*11030*/  LDSM.16.MT88.4 R12, [R203+0x1e000] ;  /* 0x01e00000cb0c783b */ /* 0x000eee0000004200 */
[----:B----4-:R-:W-:Y:S01]  /*11040*/  HMMA.16816.F32 R108, R4, R20, R108 ;  /* 0x00000014046c723c */ /* 0x010fe2000000186c */
[----:B--2---:R-:W-:-:S04]  /*11050*/  FFMA.FTZ R9, R238, c[0x0][0x23c], -R0 ;  /* 0x00008f00ee097a23 */ /* 0x004fc80000010800 */
[----:B------:R2:W4:Y:S03]  /*11060*/  MUFU.EX2 R239, R9 ;  /* 0x0000000900ef7308 */ /* 0x0005260000000800 */
[C---:B------:R-:W-:Y:S01]  /*11070*/  HMMA.16816.F32 R112, R4.reuse, R22, R112 ;  /* 0x000000160470723c */ /* 0x040fe20000001870 */
[----:B------:R-:W-:Y:S07]  /*11080*/  LDSM.16.MT88.4 R20, [R202+0x18800] ;  /* 0x01880000ca14783b */ /* 0x000fee0000004200 */
[----:B-1----:R-:W-:Y:S01]  /*11090*/  HMMA.16816.F32 R116, R4, R16, R116 ;  /* 0x000000100474723c */ /* 0x002fe20000001874 */
[----:B--2---:R-:W-:-:S07]  /*110a0*/  FFMA.FTZ R9, R236, c[0x0][0x23c], -R2 ;  /* 0x00008f00ec097a23 */ /* 0x004fce0000010802 */
[C---:B------:R-:W-:Y:S01]  /*110b0*/  HMMA.16816.F32 R120, R4.reuse, R18, R120 ;  /* 0x000000120478723c */ /* 0x040fe20000001878 */
[----:B------:R-:W1:Y:S01]  /*110c0*/  LDSM.16.MT88.4 R16, [R204+0x18800] ;  /* 0x01880000cc10783b */ /* 0x000e620000004200 */
[----:B------:R-:W-:Y:S06]  /*110d0*/  MUFU.EX2 R236, R9 ;  /* 0x0000000900ec7308 */ /* 0x000fec0000000800 */
[C---:B---3--:R-:W-:Y:S08]  /*110e0*/  HMMA.16816.F32 R124, R4.reuse, R12, R124 ;  /* 0x0000000c047c723c */ /* 0x048ff0000000187c */
[----:B------:R-:W-:Y:S01]  /*110f0*/  HMMA.16816.F32 R40, R4, R14, R128 ;  /* 0x0000000e0428723c */ /* 0x000fe20000001880 */
[----:B------:R-:W2:Y:S06]  /*11100*/  LDSM.16.MT88.4 R12, [R203+0x18800] ;  /* 0x01880000cb0c783b */ /* 0x000eac0000004200 */
[----:B------:R-:W-:Y:S01]  /*11110*/  FFMA.FTZ R4, R237, c[0x0][0x23c], -R0 ;  /* 0x00008f00ed047a23 */ /* 0x000fe20000010800 */
[----:B----4-:R-:W-:-:S02]  /*11120*/  F2FP.PACK_AB R5, R239, R57 ;  /* 0x00000039ef05723e */ /* 0x010fc400000000ff */
[----:B------:R-:W-:Y:S01]  /*11130*/  F2FP.PACK_AB R6, R235, R83 ;  /* 0x00000053eb06723e */ /* 0x000fe200000000ff */
[----:B------:R3:W-:Y:S02]  /*11140*/  MUFU.EX2 R237, R4 ;  /* 0x0000000400ed7308 */ /* 0x0007e40000000800 */
[----:B---3--:R-:W-:Y:S01]  /*11150*/  FFMA.FTZ R4, R134, c[0x0][0x23c], -R0 ;  /* 0x00008f0086047a23 */ /* 0x008fe20000010800 */
[----:B------:R-:W-:-:S05]  /*11160*/  MOV R134, R81 ;  /* 0x0000005100867202 */ /* 0x000fca0000000f00 */
[----:B------:R3:W4:Y:S02]  /*11170*/  MUFU.EX2 R238, R4 ;  /* 0x0000000400ee7308 */ /* 0x0007240000000800 */
[----:B---3--:R-:W-:Y:S02]  /*11180*/  F2FP.PACK_AB R4, R58, R56 ;  /* 0x000000383a04723e */ /* 0x008fe400000000ff */
[----:B----4-:R-:W-:-:S07]  /*11190*/  F2FP.PACK_AB R7, R238, R237 ;  /* 0x000000edee07723e */ /* 0x010fce00000000ff */
[C---:B-1----:R-:W-:Y:S07]  /*111a0*/  HMMA.16816.F32 R36, R4.reuse, R16, R248 ;  /* 0x000000100424723c */ /* 0x042fee00000018f8 */
[----:B------:R-:W-:Y:S01]  /*111b0*/  MOV R250, R58 ;  /* 0x0000003a00fa7202 */ /* 0x000fe20000000f00 */
[----:B--2---:R-:W-:Y:S01]  /*111c0*/  HMMA.16816.F32 R160, R4, R12, R160 ;  /* 0x0000000c04a0723c */ /* 0x004fe200000018a0 */
[----:B------:R-:W-:Y:S01]  /*111d0*/  MOV R249, R57 ;  /* 0x0000003900f97202 */ /* 0x000fe20000000f00 */
[----:B------:R-:W-:Y:S01]  /*111e0*/  IMAD.MOV.U32 R251, RZ, RZ, R83 ;  /* 0x000000fffffb7224 */ /* 0x000fe200078e0053 */
[----:B------:R-:W-:Y:S01]  /*111f0*/  MOV R248, R56 ;  /* 0x0000003800f87202 */ /* 0x000fe20000000f00 */
[----:B------:R-:W-:-:S04]  /*11200*/  IMAD.MOV.U32 R83, RZ, RZ, R71 ;  /* 0x000000ffff537224 */ /* 0x000fc800078e0047 */
[C---:B------:R-:W-:Y:S01]  /*11210*/  HMMA.16816.F32 R56, R4.reuse, R18, R244 ;  /* 0x000000120438723c */ /* 0x040fe200000018f4 */
[----:B------:R-:W1:Y:S06]  /*11220*/  LDSM.16.MT88.4 R16, [R203+0x1a800] ;  /* 0x01a80000cb10783b */ /* 0x000e6c0000004200 */
[----:B------:R-:W-:Y:S01]  /*11230*/  MOV R245, R62 ;  /* 0x0000003e00f57202 */ /* 0x000fe20000000f00 */
[----:B------:R-:W-:Y:S01]  /*11240*/  HMMA.16816.F32 R136, R4, R24, R136 ;  /* 0x000000180488723c */ /* 0x000fe20000001888 */
[----:B------:R-:W-:Y:S02]  /*11250*/  MOV R244, R63 ;  /* 0x0000003f00f47202 */ /* 0x000fe40000000f00 */
[----:B------:R-:W-:-:S02]  /*11260*/  MOV R247, R72 ;  /* 0x0000004800f77202 */ /* 0x000fc40000000f00 */
[----:B------:R-:W-:Y:S02]  /*11270*/  MOV R72, R64 ;  /* 0x0000004000487202 */ /* 0x000fe40000000f00 */
[----:B------:R-:W-:Y:S01]  /*11280*/  MOV R246, R65 ;  /* 0x0000004100f67202 */ /* 0x000fe20000000f00 */
[C---:B------:R-:W-:Y:S01]  /*11290*/  HMMA.16816.F32 R60, R4.reuse, R14, R196 ;  /* 0x0000000e043c723c */ /* 0x040fe200000018c4 */
[----:B------:R-:W2:Y:S06]  /*112a0*/  LDSM.16.MT88.4 R12, [R201+0x1c800] ;  /* 0x01c80000c90c783b */ /* 0x000eac0000004200 */
[----:B------:R-:W-:Y:S01]  /*112b0*/  MOV R198, R80 ;  /* 0x0000005000c67202 */ /* 0x000fe20000000f00 */
[----:B------:R-:W-:Y:S01]  /*112c0*/  HMMA.16816.F32 R52, R4, R26, R52 ;  /* 0x0000001a0434723c */ /* 0x000fe20000001834 */
[----:B------:R-:W3:Y:S01]  /*112d0*/  LDSM.16.MT88.4 R24, [R202+0x1a800] ;  /* 0x01a80000ca18783b */ /* 0x000ee20000004200 */
[----:B------:R-:W-:Y:S01]  /*112e0*/  MOV R199, R67 ;  /* 0x0000004300c77202 */ /* 0x000fe20000000f00 */
[----:B------:R-:W-:Y:S01]  /*112f0*/  IMAD.MOV.U32 R196, RZ, RZ, R87 ;  /* 0x000000ffffc47224 */ /* 0x000fe200078e0057 */
[----:B------:R-:W-:-:S04]  /*11300*/  MOV R197, R86 ;  /* 0x0000005600c57202 */ /* 0x000fc80000000f00 */
[C---:B------:R-:W-:Y:S08]  /*11310*/  HMMA.16816.F32 R48, R4.reuse, R20, R48 ;  /* 0x000000140430723c */ /* 0x040ff00000001830 */
[C---:B------:R-:W-:Y:S01]  /*11320*/  HMMA.16816.F32 R44, R4.reuse, R22, R44 ;  /* 0x00000016042c723c */ /* 0x040fe2000000182c */
[----:B------:R-:W4:Y:S07]  /*11330*/  LDSM.16.MT88.4 R20, [R204+0x1a800] ;  /* 0x01a80000cc14783b */ /* 0x000f2e0000004200 */
[C---:B------:R-:W-:Y:S07]  /*11340*/  HMMA.16816.F32 R68, R4.reuse, R30, R188 ;  /* 0x0000001e0444723c */ /* 0x040fee00000018bc */
[----:B------:R-:W-:Y:S01]  /*11350*/  MOV R190, R76 ;  /* 0x0000004c00be7202 */ /* 0x000fe20000000f00 */
[----:B-1----:R-:W-:Y:S01]  /*11360*/  HMMA.16816.F32 R92, R4, R16, R176 ;  /* 0x00000010045c723c */ /* 0x002fe200000018b0 */
[----:B------:R-:W-:-:S02]  /*11370*/  MOV R189, R77 ;  /* 0x0000004d00bd7202 */ /* 0x000fc40000000f00 */
[----:B------:R-:W-:Y:S02]  /*11380*/  MOV R188, R78 ;  /* 0x0000004e00bc7202 */ /* 0x000fe40000000f00 */
[----:B------:R-:W-:-:S03]  /*11390*/  MOV R191, R84 ;  /* 0x0000005400bf7202 */ /* 0x000fc60000000f00 */
[C---:B--2---:R-:W-:Y:S08]  /*113a0*/  HMMA.16816.F32 R128, R4.reuse, R12, R168 ;  /* 0x0000000c0480723c */ /* 0x044ff000000018a8 */
[C---:B------:R-:W-:Y:S01]  /*113b0*/  HMMA.16816.F32 R144, R4.reuse, R14, R144 ;  /* 0x0000000e0490723c */ /* 0x040fe20000001890 */
[----:B------:R-:W1:Y:S07]  /*113c0*/  LDSM.16.MT88.4 R12, [R203+0x1c800] ;  /* 0x01c80000cb0c783b */ /* 0x000e6e0000004200 */
[C---:B---3--:R-:W-:Y:S07]  /*113d0*/  HMMA.16816.F32 R76, R4.reuse, R24, R240 ;  /* 0x00000018044c723c */ /* 0x048fee00000018f0 */
[----:B------:R-:W-:Y:S01]  /*113e0*/  MOV R240, R82 ;  /* 0x0000005200f07202 */ /* 0x000fe20000000f00 */
[----:B------:R-:W-:Y:S01]  /*113f0*/  HMMA.16816.F32 R64, R4, R28, R32 ;  /* 0x0000001c0440723c */ /* 0x000fe20000001820 */
[----:B------:R-:W-:Y:S01]  /*11400*/  MOV R241, R83 ;  /* 0x0000005300f17202 */ /* 0x000fe20000000f00 */
[----:B------:R-:W2:Y:S01]  /*11410*/  LDSM.16.MT88.4 R32, [R204+0x1c800] ;  /* 0x01c80000cc20783b */ /* 0x000ea20000004200 */
[----:B------:R-:W-:-:S02]  /*11420*/  MOV R242, R72 ;  /* 0x0000004800f27202 */ /* 0x000fc40000000f00 */
[----:B------:R-:W-:Y:S01]  /*11430*/  MOV R243, R85 ;  /* 0x0000005500f37202 */ /* 0x000fe20000000f00 */
[----:B------:R-:W3:Y:S01]  /*11440*/  LDSM.16.MT88.4 R28, [R202+0x1c800] ;  /* 0x01c80000ca1c783b */ /* 0x000ee20000004200 */
[----:B------:R-:W-:Y:S01]  /*11450*/  MOV R170, R240 ;  /* 0x000000f000aa7202 */ /* 0x000fe20000000f00 */
[C---:B------:R-:W-:Y:S01]  /*11460*/  HMMA.16816.F32 R80, R4.reuse, R26, R192 ;  /* 0x0000001a0450723c */ /* 0x040fe200000018c0 */
[----:B------:R-:W-:Y:S01]  /*11470*/  MOV R171, R243 ;  /* 0x000000f300ab7202 */ /* 0x000fe20000000f00 */
[----:B------:R-:W-:Y:S01]  /*11480*/  LDSM.16.MT88.4 R24, [R204+0x1e800] ;  /* 0x01e80000cc18783b */ /* 0x000fe20000004200 */
[----:B------:R-:W-:Y:S02]  /*11490*/  MOV R243, R244 ;  /* 0x000000f400f37202 */ /* 0x000fe40000000f00 */
[----:B------:R-:W-:Y:S02]  /*114a0*/  MOV R244, R245 ;  /* 0x000000f500f47202 */ /* 0x000fe40000000f00 */
[----:B------:R-:W-:Y:S01]  /*114b0*/  MOV R193, R73 ;  /* 0x0000004900c17202 */ /* 0x000fe20000000f00 */
[----:B----4-:R-:W-:Y:S01]  /*114c0*/  HMMA.16816.F32 R84, R4, R20, R184 ;  /* 0x000000140454723c */ /* 0x010fe200000018b8 */
[----:B------:R-:W-:-:S02]  /*114d0*/  MOV R194, R74 ;  /* 0x0000004a00c27202 */ /* 0x000fc40000000f00 */
[----:B------:R-:W-:Y:S01]  /*114e0*/  MOV R195, R75 ;  /* 0x0000004b00c37202 */ /* 0x000fe20000000f00 */
[----:B------:R-:W-:Y:S01]  /*114f0*/  FFMA.FTZ R9, R193, c[0x0][0x23c], -R2 ;  /* 0x00008f00c1097a23 */ /* 0x000fe20000010802 */
[----:B------:R-:W-:Y:S02]  /*11500*/  MOV R245, R246 ;  /* 0x000000f600f57202 */ /* 0x000fe40000000f00 */
[----:B------:R-:W-:Y:S01]  /*11510*/  MOV R246, R247 ;  /* 0x000000f700f67202 */ /* 0x000fe20000000f00 */
[----:B------:R-:W-:Y:S01]  /*11520*/  HMMA.16816.F32 R72, R4, R18, R172 ;  /* 0x000000120448723c */ /* 0x000fe200000018ac */
[----:B------:R-:W4:Y:S01]  /*11530*/  LDSM.16.MT88.4 R16, [R201+0x1e800] ;  /* 0x01e80000c910783b */ /* 0x000f220000004200 */
[----:B------:R-:W-:Y:S02]  /*11540*/  MOV R247, R248 ;  /* 0x000000f800f77202 */ /* 0x000fe40000000f00 */
[----:B------:R-:W-:Y:S02]  /*11550*/  MOV R248, R249 ;  /* 0x000000f900f87202 */ /* 0x000fe40000000f00 */
[----:B------:R-:W-:-:S02]  /*11560*/  MOV R249, R250 ;  /* 0x000000fa00f97202 */ /* 0x000fc40000000f00 */
[C---:B-1----:R-:W-:Y:S01]  /*11570*/  HMMA.16816.F32 R172, R4.reuse, R12, R140 ;  /* 0x0000000c04ac723c */ /* 0x042fe2000000188c */
[----:B------:R-:W-:Y:S02]  /*11580*/  MOV R250, R251 ;  /* 0x000000fb00fa7202 */ /* 0x000fe40000000f00 */
[----:B------:R-:W-:Y:S02]  /*11590*/  MOV R251, R235 ;  /* 0x000000eb00fb7202 */ /* 0x000fe40000000f00 */
[----:B------:R1:W5:Y:S01]  /*115a0*/  MUFU.EX2 R235, R9 ;  /* 0x0000000900eb7308 */ /* 0x0003620000000800 */
[----:B------:R-:W-:Y:S02]  /*115b0*/  MOV R168, R194 ;  /* 0x000000c200a87202 */ /* 0x000fe40000000f00 */
[----:B------:R-:W-:Y:S01]  /*115c0*/  HMMA.16816.F32 R88, R4, R22, R180 ;  /* 0x000000160458723c */ /* 0x000fe200000018b4 */
[----:B------:R-:W5:Y:S01]  /*115d0*/  LDSM.16.MT88.4 R20, [R202+0x1e800] ;  /* 0x01e80000ca14783b */ /* 0x000f620000004200 */
[----:B------:R-:W-:-:S02]  /*115e0*/  MOV R193, R242 ;  /* 0x000000f200c17202 */ /* 0x000fc40000000f00 */
[----:B------:R-:W-:Y:S01]  /*115f0*/  MOV R169, R195 ;  /* 0x000000c300a97202 */ /* 0x000fe20000000f00 */
[----:B------:R-:W-:Y:S01]  /*11600*/  IMAD.MOV.U32 R195, RZ, RZ, R189 ;  /* 0x000000ffffc37224 */ /* 0x000fe200078e00bd */
[----:B------:R-:W-:Y:S02]  /*11610*/  MOV R242, R199 ;  /* 0x000000c700f27202 */ /* 0x000fe40000000f00 */
[----:B------:R-:W-:Y:S01]  /*11620*/  HMMA.16816.F32 R140, R4, R14, R96 ;  /* 0x0000000e048c723c */ /* 0x000fe20000001860 */
[----:B------:R-:W5:Y:S01]  /*11630*/  LDSM.16.MT88.4 R12, [R203+0x1e800] ;  /* 0x01e80000cb0c783b */ /* 0x000f620000004200 */
[----:B------:R-:W-:Y:S02]  /*11640*/  MOV R192, R241 ;  /* 0x000000f100c07202 */ /* 0x000fe40000000f00 */
[----:B------:R-:W-:Y:S01]  /*11650*/  MOV R194, R188 ;  /* 0x000000bc00c27202 */ /* 0x000fe20000000f00 */
[----:B-1----:R-:W-:Y:S01]  /*11660*/  FFMA.FTZ R9, R234, c[0x0][0x23c], -R2 ;  /* 0x00008f00ea097a23 */ /* 0x002fe20000010802 */
[----:B------:R-:W-:-:S02]  /*11670*/  MOV R240, R190 ;  /* 0x000000be00f07202 */ /* 0x000fc40000000f00 */
[----:B--2---:R-:W-:Y:S01]  /*11680*/  HMMA.16816.F32 R152, R4, R32, R152 ;  /* 0x000000200498723c */ /* 0x004fe20000001898 */
[----:B------:R1:W-:Y:S01]  /*11690*/  MUFU.EX2 R234, R9 ;  /* 0x0000000900ea7308 */ /* 0x0003e20000000800 */
[----:B------:R-:W-:-:S05]  /*116a0*/  MOV R241, R191 ;  /* 0x000000bf00f17202 */ /* 0x000fca0000000f00 */
[----:B------:R-:W-:Y:S01]  /*116b0*/  MOV R32, R169 ;  /* 0x000000a900207202 */ /* 0x000fe20000000f00 */
[----:B---3--:R-:W-:Y:S01]  /*116c0*/  HMMA.16816.F32 R164, R4, R28, R164 ;  /* 0x0000001c04a4723c */ /* 0x008fe200000018a4 */
[----:B------:R-:W-:Y:S02]  /*116d0*/  MOV R169, R197 ;  /* 0x000000c500a97202 */ /* 0x000fe40000000f00 */
[----:B------:R-:W-:Y:S02]  /*116e0*/  MOV R33, R170 ;  /* 0x000000aa00217202 */ /* 0x000fe40000000f00 */
[----:B------:R-:W-:-:S03]  /*116f0*/  MOV R170, R196 ;  /* 0x000000c400aa7202 */ /* 0x000fc60000000f00 */
[----:B----4-:R-:W-:Y:S01]  /*11700*/  HMMA.16816.F32 R176, R4, R16, R100 ;  /* 0x0000001004b0723c */ /* 0x010fe20000001864 */
[----:B-1----:R-:W-:Y:S01]  /*11710*/  FFMA.FTZ R9, R135, c[0x0][0x23c], -R2 ;  /* 0x00008f0087097a23 */ /* 0x002fe20000010802 */
[----:B------:R-:W-:-:S03]  /*11720*/  MOV R135, R33 ;  /* 0x0000002100877202 */ /* 0x000fc60000000f00 */
[----:B------:R1:W-:Y:S03]  /*11730*/  MUFU.EX2 R199, R9 ;  /* 0x0000000900c77308 */ /* 0x0003e60000000800 */
[C---:B------:R-:W-:Y:S01]  /*11740*/  HMMA.16816.F32 R180, R4.reuse, R18, R104 ;  /* 0x0000001204b4723c */ /* 0x040fe20000001868 */
[----:B------:R-:W2:Y:S07]  /*11750*/  LDSM.16.MT88.4 R16, [R202+0x19000] ;  /* 0x01900000ca10783b */ /* 0x000eae0000004200 */
[----:B------:R-:W-:Y:S01]  /*11760*/  HMMA.16816.F32 R156, R4, R30, R156 ;  /* 0x0000001e049c723c */ /* 0x000fe2000000189c */
[----:B------:R-:W3:Y:S01]  /*11770*/  LDSM.16.MT88.4 R28, [R204+0x19000] ;  /* 0x01900000cc1c783b */ /* 0x000ee20000004200 */
[----:B-1----:R-:W-:Y:S01]  /*11780*/  FFMA.FTZ R9, R168, c[0x0][0x23c], -R0 ;  /* 0x00008f00a8097a23 */ /* 0x002fe20000010800 */
[----:B------:R-:W-:Y:S01]  /*11790*/  MOV R168, R171 ;  /* 0x000000ab00a87202 */ /* 0x000fe20000000f00 */
[----:B------:R-:W-:-:S04]  /*117a0*/  IMAD.MOV.U32 R171, RZ, RZ, R195 ;  /* 0x000000ffffab7224 */ /* 0x000fc800078e00c3 */
[C---:B------:R-:W-:Y:S01]  /*117b0*/  HMMA.16816.F32 R148, R4.reuse, R34, R148 ;  /* 0x000000220494723c */ /* 0x040fe20000001894 */
[----:B------:R1:W-:Y:S07]  /*117c0*/  MUFU.EX2 R197, R9 ;  /* 0x0000000900c57308 */ /* 0x0003ee0000000800 */
[C---:B-----5:R-:W-:Y:S01]  /*117d0*/  HMMA.16816.F32 R188, R4.reuse, R20, R108 ;  /* 0x0000001404bc723c */ /* 0x060fe2000000186c */
[----:B------:R4:W5:Y:S07]  /*117e0*/  MUFU.EX2 R195, R10 ;  /* 0x0000000a00c37308 */ /* 0x00096e0000000800 */
[----:B------:R-:W-:Y:S01]  /*117f0*/  HMMA.16816.F32 R112, R4, R22, R112 ;  /* 0x000000160470723c */ /* 0x000fe20000001870 */
[----:B-1----:R-:W-:Y:S01]  /*11800*/  FFMA.FTZ R9, R252, c[0x0][0x23c], -R0 ;  /* 0x00008f00fc097a23 */ /* 0x002fe20000010800 */
[----:B------:R-:W1:Y:S01]  /*11810*/  LDSM.16.MT88.4 R20, [R201+0x19000] ;  /* 0x01900000c914783b */ /* 0x000e620000004200 */
[----:B------:R-:W-:-:S02]  /*11820*/  MOV R252, R171 ;  /* 0x000000ab00fc7202 */ /* 0x000fc40000000f00 */
[----:B------:R2:W-:Y:S03]  /*11830*/  MUFU.EX2 R196, R9 ;  /* 0x0000000900c47308 */ /* 0x0005e60000000800 */
[----:B------:R-:W-:Y:S01]  /*11840*/  HMMA.16816.F32 R184, R4, R24, R116 ;  /* 0x0000001804b8723c */ /* 0x000fe20000001874 */
[----:B----4-:R-:W-:Y:S01]  /*11850*/  MOV R10, R168 ;  /* 0x000000a8000a7202 */ /* 0x010fe20000000f00 */
[----:B------:R-:W-:Y:S01]  /*11860*/  FFMA.FTZ R3, R240, R3, R252 ;  /* 0x00000003f0037223 */ /* 0x000fe200000100fc */
[----:B------:R-:W-:-:S05]  /*11870*/  MOV R168, R198 ;  /* 0x000000c600a87202 */ /* 0x000fca0000000f00 */
[----:B------:R-:W-:Y:S01]  /*11880*/  HMMA.16816.F32 R104, R4, R26, R120 ;  /* 0x0000001a0468723c */ /* 0x000fe20000001878 */
[----:B------:R-:W-:Y:S01]  /*11890*/  LDSM.16.MT88.4 R24, [R203+0x19000] ;  /* 0x01900000cb18783b */ /* 0x000fe20000004200 */
[----:B--2---:R-:W-:-:S03]  /*118a0*/  FFMA.FTZ R9, R32, c[0x0][0x23c], -R0 ;  /* 0x00008f0020097a23 */ /* 0x004fc60000010800 */
[----:B------:R-:W-:Y:S03]  /*118b0*/  LDSM.16.MT88.4 R32, [R201+0x1d000] ;  /* 0x01d00000c920783b */ /* 0x000fe60000004200 */
[C---:B------:R-:W-:Y:S01]  /*118c0*/  HMMA.16816.F32 R124, R4.reuse, R12, R124 ;  /* 0x0000000c047c723c */ /* 0x040fe2000000187c */
[----:B------:R2:W4:Y:S07]  /*118d0*/  MUFU.EX2 R198, R9 ;  /* 0x0000000900c67308 */ /* 0x00052e0000000800 */
[----:B------:R-:W-:Y:S01]  /*118e0*/  HMMA.16816.F32 R40, R4, R14, R40 ;  /* 0x0000000e0428723c */ /* 0x000fe20000001828 */
[----:B------:R-:W1:Y:S06]  /*118f0*/  LDSM.16.MT88.4 R12, [R204+0x1b000] ;  /* 0x01b00000cc0c783b */ /* 0x000e6c0000004200 */
[----:B------:R-:W-:-:S02]  /*11900*/  F2FP.PACK_AB R4, R235, R236 ;  /* 0x000000eceb04723e */ /* 0x000fc400000000ff */
[----:B-----5:R-:W-:Y:S01]  /*11910*/  F2FP.PACK_AB R5, R195, R197 ;  /* 0x000000c5c305723e */ /* 0x020fe200000000ff */
[--C-:B--2---:R-:W-:Y:S01]  /*11920*/  FFMA.FTZ R9, R194, c[0x0][0x23c], -R2.reuse ;  /* 0x00008f00c2097a23 */ /* 0x104fe20000010802 */
[----:B------:R-:W-:Y:S02]  /*11930*/  F2FP.PACK_AB R6, R199, R234 ;  /* 0x000000eac706723e */ /* 0x000fe400000000ff */
[----:B----4-:R-:W-:Y:S01]  /*11940*/  F2FP.PACK_AB R7, R198, R196 ;  /* 0x000000c4c607723e */ /* 0x010fe200000000ff */
[----:B------:R2:W-:Y:S06]  /*11950*/  MUFU.EX2 R194, R9 ;  /* 0x0000000900c27308 */ /* 0x0005ec0000000800 */
[C---:B------:R-:W-:Y:S08]  /*11960*/  HMMA.16816.F32 R48, R4.reuse, R16, R48 ;  /* 0x000000100430723c */ /* 0x040ff00000001830 */
[----:B------:R-:W-:Y:S01]  /*11970*/  HMMA.16816.F32 R44, R4, R18, R44 ;  /* 0x00000012042c723c */ /* 0x000fe2000000182c */
[----:B------:R-:W4:Y:S01]  /*11980*/  LDSM.16.MT88.4 R16, [R202+0x1b000] ;  /* 0x01b00000ca10783b */ /* 0x000f220000004200 */
[----:B--2---:R-:W-:Y:S01]  /*11990*/  FFMA.FTZ R9, R10, c[0x0][0x23c], -R2 ;  /* 0x00008f000a097a23 */ /* 0x004fe20000010802 */
[----:B------:R-:W-:-:S03]  /*119a0*/  MOV R10, R193 ;  /* 0x000000c1000a7202 */ /* 0x000fc60000000f00 */
[----:B------:R2:W5:Y:S02]  /*119b0*/  MUFU.EX2 R193, R9 ;  /* 0x0000000900c17308 */ /* 0x0005640000000800 */
[C---:B---3--:R-:W-:Y:S08]  /*119c0*/  HMMA.16816.F32 R36, R4.reuse, R28, R36 ;  /* 0x0000001c0424723c */ /* 0x048ff00000001824 */
[C---:B------:R-:W-:Y:S01]  /*119d0*/  HMMA.16816.F32 R56, R4.reuse, R30, R56 ;  /* 0x0000001e0438723c */ /* 0x040fe20000001838 */
[----:B------:R-:W3:Y:S07]  /*119e0*/  LDSM.16.MT88.4 R28, [R203+0x1b000] ;  /* 0x01b00000cb1c783b */ /* 0x000eee0000004200 */
[C---:B-1----:R-:W-:Y:S08]  /*119f0*/  HMMA.16816.F32 R136, R4.reuse, R20, R136 ;  /* 0x000000140488723c */ /* 0x042ff00000001888 */
[C---:B------:R-:W-:Y:S01]  /*11a00*/  HMMA.16816.F32 R52, R4.reuse, R22, R52 ;  /* 0x000000160434723c */ /* 0x040fe20000001834 */
[----:B------:R-:W1:Y:S07]  /*11a10*/  LDSM.16.MT88.4 R20, [R201+0x1b000] ;  /* 0x01b00000c914783b */ /* 0x000e6e0000004200 */
[C---:B------:R-:W-:Y:S08]  /*11a20*/  HMMA.16816.F32 R84, R4.reuse, R12, R84 ;  /* 0x0000000c0454723c */ /* 0x040ff00000001854 */
[C---:B----4-:R-:W-:Y:S08]  /*11a30*/  HMMA.16816.F32 R76, R4.reuse, R16, R76 ;  /* 0x00000010044c723c */ /* 0x050ff0000000184c */
[C---:B------:R-:W-:Y:S01]  /*11a40*/  HMMA.16816.F32 R80, R4.reuse, R18, R80 ;  /* 0x000000120450723c */ /* 0x040fe20000001850 */
[----:B------:R-:W4:Y:S07]  /*11a50*/  LDSM.16.MT88.4 R16, [R202+0x1d000] ;  /* 0x01d00000ca10783b */ /* 0x000f2e0000004200 */
[C---:B------:R-:W-:Y:S01]  /*11a60*/  HMMA.16816.F32 R88, R4.reuse, R14, R88 ;  /* 0x0000000e0458723c */ /* 0x040fe20000001858 */
[----:B------:R-:W4:Y:S07]  /*11a70*/  LDSM.16.MT88.4 R12, [R204+0x1d000] ;  /* 0x01d00000cc0c783b */ /* 0x000f2e0000004200 */
[C---:B---3--:R-:W-:Y:S07]  /*11a80*/  HMMA.16816.F32 R96, R4.reuse, R30, R72 ;  /* 0x0000001e0460723c */ /* 0x048fee0000001848 */
[----:B------:R-:W-:Y:S01]  /*11a90*/  MOV R73, R169 ;  /* 0x000000a900497202 */ /* 0x000fe20000000f00 */
[----:B-1----:R-:W-:Y:S01]  /*11aa0*/  HMMA.16816.F32 R64, R4, R20, R64 ;  /* 0x000000140440723c */ /* 0x002fe20000001840 */
[----:B------:R-:W-:-:S02]  /*11ab0*/  MOV R75, R168 ;  /* 0x000000a8004b7202 */ /* 0x000fc40000000f00 */
[----:B------:R-:W-:Y:S01]  /*11ac0*/  MOV R74, R170 ;  /* 0x000000aa004a7202 */ /* 0x000fe20000000f00 */
[--C-:B--2---:R-:W-:Y:S02]  /*11ad0*/  FFMA.FTZ R9, R73, c[0x0][0x23c], -R2.reuse ;  /* 0x00008f0049097a23 */ /* 0x104fe40000010802 */
[----:B------:R-:W-:Y:S01]  /*11ae0*/  FFMA.FTZ R2, R135, c[0x0][0x23c], -R2 ;  /* 0x00008f0087027a23 */ /* 0x000fe20000010802 */
[----:B------:R-:W-:Y:S01]  /*11af0*/  MOV R73, R74 ;  /* 0x0000004a00497202 */ /* 0x000fe20000000f00 */
[----:B------:R-:W-:Y:S01]  /*11b00*/  HMMA.16816.F32 R68, R4, R22, R68 ;  /* 0x000000160444723c */ /* 0x000fe20000001844 */
[----:B------:R-:W1:Y:S01]  /*11b10*/  LDSM.16.MT88.4 R20, [R203+0x1d000] ;  /* 0x01d00000cb14783b */ /* 0x000e620000004200 */
[----:B------:R2:W-:Y:S01]  /*11b20*/  MUFU.EX2 R135, R2 ;  /* 0x0000000200877308 */ /* 0x0005e20000000800 */
[----:B------:R-:W-:Y:S02]  /*11b30*/  MOV R74, R75 ;  /* 0x0000004b004a7202 */ /* 0x000fe40000000f00 */
[----:B------:R-:W-:-:S03]  /*11b40*/  MOV R75, R192 ;  /* 0x000000c0004b7202 */ /* 0x000fc60000000f00 */
[C---:B------:R-:W-:Y:S02]  /*11b50*/  HMMA.16816.F32 R100, R4.reuse, R32, R128 ;  /* 0x000000200464723c */ /* 0x040fe40000001880 */
[----:B------:R-:W3:Y:S05]  /*11b60*/  MUFU.EX2 R192, R9 ;  /* 0x0000000900c07308 */ /* 0x000eea0000000800 */
[----:B-----5:R-:W-:Y:S01]  /*11b70*/  F2FP.PACK_AB R128, R193, R194 ;  /* 0x000000c2c180723e */ /* 0x020fe200000000ff */
[----:B----4-:R-:W-:Y:S01]  /*11b80*/  HMMA.16816.F32 R116, R4, R18, R156 ;  /* 0x000000120474723c */ /* 0x010fe2000000189c */
[----:B------:R-:W-:Y:S01]  /*11b90*/  LDSM.16.MT88.4 R156, [R204+0x19800] ;  /* 0x01980000cc9c783b */ /* 0x000fe20000004200 */
[----:B--2---:R-:W-:-:S04]  /*11ba0*/  FFMA.FTZ R2, R134, c[0x0][0x23c], -R0 ;  /* 0x00008f0086027a23 */ /* 0x004fc80000010800 */
[----:B------:R2:W-:Y:S02]  /*11bb0*/  MUFU.EX2 R134, R2 ;  /* 0x0000000200867308 */ /* 0x0005e40000000800 */
[----:B------:R-:W-:Y:S01]  /*11bc0*/  HMMA.16816.F32 R120, R4, R12, R152 ;  /* 0x0000000c0478723c */ /* 0x000fe20000001898 */
[----:B---3--:R-:W-:-:S07]  /*11bd0*/  F2FP.PACK_AB R130, R135, R192 ;  /* 0x000000c08782723e */ /* 0x008fce00000000ff */
[C---:B------:R-:W-:Y:S01]  /*11be0*/  HMMA.16816.F32 R168, R4.reuse, R14, R148 ;  /* 0x0000000e04a8723c */ /* 0x040fe20000001894 */
[----:B------:R-:W3:Y:S04]  /*11bf0*/  LDSM.16.MT88.4 R12, [R203+0x1f000] ;  /* 0x01f00000cb0c783b */ /* 0x000ee80000004200 */
[----:B------:R-:W-:Y:S01]  /*11c00*/  LDSM.16.MT88.4 R148, [R202+0x19800] ;  /* 0x01980000ca94783b */ /* 0x000fe20000004200 */
[--C-:B--2---:R-:W-:Y:S02]  /*11c10*/  FFMA.FTZ R2, R11, c[0x0][0x23c], -R0.reuse ;  /* 0x00008f000b027a23 */ /* 0x104fe40000010800 */
[C---:B------:R-:W-:Y:S02]  /*11c20*/  HMMA.16816.F32 R160, R4.reuse, R24, R160 ;  /* 0x0000001804a0723c */ /* 0x040fe400000018a0 */
[----:B------:R2:W4:Y:S06]  /*11c30*/  MUFU.EX2 R11, R2 ;  /* 0x00000002000b7308 */ /* 0x00052c0000000800 */
[C---:B-1----:R-:W-:Y:S08]  /*11c40*/  HMMA.16816.F32 R172, R4.reuse, R20, R172 ;  /* 0x0000001404ac723c */ /* 0x042ff000000018ac */
[----:B------:R-:W-:Y:S01]  /*11c50*/  HMMA.16816.F32 R20, R4, R22, R140 ;  /* 0x000000160414723c */ /* 0x000fe2000000188c */
[----:B------:R-:W1:Y:S01]  /*11c60*/  LDSM.16.MT88.4 R140, [R201+0x19800] ;  /* 0x01980000c98c783b */ /* 0x000e620000004200 */
[--C-:B--2---:R-:W-:Y:S01]  /*11c70*/  FFMA.FTZ R2, R10, c[0x0][0x23c], -R0.reuse ;  /* 0x00008f000a027a23 */ /* 0x104fe20000010800 */
[----:B----4-:R-:W-:Y:S01]  /*11c80*/  F2FP.PACK_AB R129, R11, R134 ;  /* 0x000000860b81723e */ /* 0x010fe200000000ff */
[----:B------:R-:W-:-:S02]  /*11c90*/  FFMA.FTZ R0, R73, c[0x0][0x23c], -R0 ;  /* 0x00008f0049007a23 */ /* 0x000fc40000010800 */
[----:B------:R-:W-:Y:S02]  /*11ca0*/  MUFU.EX2 R10, R2 ;  /* 0x00000002000a7308 */ /* 0x000fe40000000800 */
[C---:B------:R-:W-:Y:S01]  /*11cb0*/  HMMA.16816.F32 R60, R4.reuse, R26, R60 ;  /* 0x0000001a043c723c */ /* 0x040fe2000000183c */
[----:B------:R-:W-:Y:S05]  /*11cc0*/  LDSM.16.MT88.4 R24, [R201+0x1f000] ;  /* 0x01f00000c918783b */ /* 0x000fea0000004200 */
[----:B------:R-:W2:Y:S02]  /*11cd0*/  MUFU.EX2 R9, R0 ;  /* 0x0000000000097308 */ /* 0x000ea40000000800 */
[C---:B------:R-:W-:Y:S01]  /*11ce0*/  HMMA.16816.F32 R92, R4.reuse, R28, R92 ;  /* 0x0000001c045c723c */ /* 0x040fe2000000185c */
[----:B------:R-:W-:Y:S07]  /*11cf0*/  LDSM.16.MT88.4 R28, [R202+0x1f000] ;  /* 0x01f00000ca1c783b */ /* 0x000fee0000004200 */
[----:B---3--:R-:W-:Y:S01]  /*11d00*/  HMMA.16816.F32 R124, R4, R12, R124 ;  /* 0x0000000c047c723c */ /* 0x008fe2000000187c */
[----:B--2---:R-:W-:-:S07]  /*11d10*/  F2FP.PACK_AB R131, R9, R10 ;  /* 0x0000000a0983723e */ /* 0x004fce00000000ff */
[----:B------:R-:W-:Y:S01]  /*11d20*/  HMMA.16816.F32 R12, R4, R14, R40 ;  /* 0x0000000e040c723c */ /* 0x000fe20000001828 */
[----:B------:R-:W2:Y:S07]  /*11d30*/  LDSM.16.MT88.4 R40, [R201+0x1b800] ;  /* 0x01b80000c928783b */ /* 0x000eae0000004200 */
[C---:B------:R-:W-:Y:S08]  /*11d40*/  HMMA.16816.F32 R152, R128.reuse, R156, R36 ;  /* 0x0000009c8098723c */ /* 0x040ff00000001824 */
[----:B------:R-:W-:Y:S01]  /*11d50*/  HMMA.16816.F32 R156, R128, R158, R56 ;  /* 0x0000009e809c723c */ /* 0x000fe20000001838 */
[----:B------:R-:W3:Y:S07]  /*11d60*/  LDSM.16.MT88.4 R56, [R204+0x1b800] ;  /* 0x01b80000cc38783b */ /* 0x000eee0000004200 */
[C---:B------:R-:W-:Y:S08]  /*11d70*/  HMMA.16816.F32 R32, R4.reuse, R34, R144 ;  /* 0x000000220420723c */ /* 0x040ff00000001890 */
[----:B------:R-:W-:Y:S01]  /*11d80*/  HMMA.16816.F32 R108, R4, R16, R164 ;  /* 0x00000010046c723c */ /* 0x000fe200000018a4 */
[----:B------:R-:W4:Y:S04]  /*11d90*/  LDSM.16.MT88.4 R164, [R203+0x19800] ;  /* 0x01980000cba4783b */ /* 0x000f280000004200 */
[----:B------:R-:W-:Y:S03]  /*11da0*/  LDSM.16.MT88.4 R16, [R204+0x1f000] ;  /* 0x01f00000cc10783b */ /* 0x000fe60000004200 */
[C---:B-1----:R-:W-:Y:S08]  /*11db0*/  HMMA.16816.F32 R136, R128.reuse, R140, R136 ;  /* 0x0000008c8088723c */ /* 0x042ff00000001888 */
[C---:B------:R-:W-:Y:S01]  /*11dc0*/  HMMA.16816.F32 R144, R128.reuse, R148, R48 ;  /* 0x000000948090723c */ /* 0x040fe20000001830 */
[----:B------:R-:W1:Y:S07]  /*11dd0*/  LDSM.16.MT88.4 R48, [R202+0x1b800] ;  /* 0x01b80000ca30783b */ /* 0x000e6e0000004200 */
[C---:B------:R-:W-:Y:S08]  /*11de0*/  HMMA.16816.F32 R140, R128.reuse, R142, R52 ;  /* 0x0000008e808c723c */ /* 0x040ff00000001834 */
[C---:B--2---:R-:W-:Y:S01]  /*11df0*/  HMMA.16816.F32 R36, R128.reuse, R40, R64 ;  /* 0x000000288024723c */ /* 0x044fe20000001840 */
[----:B------:R-:W2:Y:S07]  /*11e00*/  LDSM.16.MT88.4 R64, [R203+0x1b800] ;  /* 0x01b80000cb40783b */ /* 0x000eae0000004200 */
[C---:B---3--:R-:W-:Y:S08]  /*11e10*/  HMMA.16816.F32 R52, R128.reuse, R56, R84 ;  /* 0x000000388034723c */ /* 0x048ff00000001854 */
[----:B------:R-:W-:Y:S01]  /*11e20*/  HMMA.16816.F32 R56, R128, R58, R88 ;  /* 0x0000003a8038723c */ /* 0x000fe20000001858 */
[----:B------:R-:W3:Y:S07]  /*11e30*/  LDSM.16.MT88.4 R88, [R204+0x1d800] ;  /* 0x01d80000cc58783b */ /* 0x000eee0000004200 */
[C---:B------:R-:W-:Y:S08]  /*11e40*/  HMMA.16816.F32 R176, R4.reuse, R24, R176 ;  /* 0x0000001804b0723c */ /* 0x040ff000000018b0 */
[C---:B------:R-:W-:Y:S08]  /*11e50*/  HMMA.16816.F32 R24, R4.reuse, R26, R180 ;  /* 0x0000001a0418723c */ /* 0x040ff000000018b4 */
[----:B------:R-:W-:Y:S07]  /*11e60*/  HMMA.16816.F32 R180, R4, R28, R188 ;  /* 0x0000001c04b4723c */ /* 0x000fee00000018bc */
[----:B------:R-:W-:Y:S01]  /*11e70*/  MOV R191, R74 ;  /* 0x0000004a00bf7202 */ /* 0x000fe20000000f00 */
[----:B------:R-:W-:Y:S01]  /*11e80*/  HMMA.16816.F32 R148, R128, R150, R44 ;  /* 0x000000968094723c */ /* 0x000fe2000000182c */
[----:B------:R-:W-:-:S02]  /*11e90*/  MOV R190, R75 ;  /* 0x0000004b00be7202 */ /* 0x000fc40000000f00 */
[----:B------:R-:W-:Y:S03]  /*11ea0*/  LDSM.16.MT88.4 R72, [R201+0x1d800] ;  /* 0x01d80000c948783b */ /* 0x000fe60000004200 */
[----:B------:R-:W-:Y:S02]  /*11eb0*/  FFMA.FTZ R0, R191, R8, R190 ;  /* 0x00000008bf007223 */ /* 0x000fe400000100be */
[----:B----4-:R-:W-:Y:S02]  /*11ec0*/  HMMA.16816.F32 R160, R128, R164, R160 ;  /* 0x000000a480a0723c */ /* 0x010fe400000018a0 */
        /* <DEDUP_REMOVED lines=15> */
[----:B------:R-:W1:Y:S01]  /*11fc0*/  LDSM.16.MT88.4 R80, [R202+0x1d800] ;  /* 0x01d80000ca50783b */ /* 0x000e620000004200 */
[----:B------:R-:W-:Y:S02]  /*11fd0*/  FADD.FTZ R2, R251, R2 ;  /* 0x00000002fb027221 */ /* 0x000fe40000010000 */
[----:B------:R-:W-:Y:S02]  /*11fe0*/  FADD.FTZ R0, R238, R0 ;  /* 0x00000000ee007221 */ /* 0x000fe40000010000 */
[----:B------:R-:W-:-:S02]  /*11ff0*/  FADD.FTZ R2, R236, R2 ;  /* 0x00000002ec027221 */ /* 0x000fc40000010000 */
[----:B------:R-:W-:Y:S01]  /*12000*/  HMMA.16816.F32 R184, R4, R16, R184 ;  /* 0x0000001004b8723c */ /* 0x000fe200000018b8 */
[----:B------:R-:W-:Y:S02]  /*12010*/  FADD.FTZ R0, R197, R0 ;  /* 0x00000000c5007221 */ /* 0x000fe40000010000 */
[----:B------:R-:W-:Y:S02]  /*12020*/  FADD.FTZ R2, R235, R2 ;  /* 0x00000002eb027221 */ /* 0x000fe40000010000 */
[----:B------:R-:W-:Y:S02]  /*12030*/  FADD.FTZ R0, R195, R0 ;  /* 0x00000000c3007221 */ /* 0x000fe40000010000 */
[----:B------:R-:W-:Y:S01]  /*12040*/  FADD.FTZ R2, R234, R2 ;  /* 0x00000002ea027221 */ /* 0x000fe20000010000 */
[----:B--2---:R-:W-:Y:S01]  /*12050*/  HMMA.16816.F32 R60, R128, R64, R92 ;  /* 0x00000040803c723c */ /* 0x004fe2000000185c */
[----:B------:R-:W-:Y:S02]  /*12060*/  FADD.FTZ R0, R196, R0 ;  /* 0x00000000c4007221 */ /* 0x000fe40000010000 */
[----:B------:R-:W-:-:S02]  /*12070*/  FADD.FTZ R2, R199, R2 ;  /* 0x00000002c7027221 */ /* 0x000fc40000010000 */
[----:B------:R-:W-:Y:S02]  /*12080*/  FADD.FTZ R0, R198, R0 ;  /* 0x00000000c6007221 */ /* 0x000fe40000010000 */
[----:B------:R-:W-:Y:S01]  /*12090*/  FADD.FTZ R2, R194, R2 ;  /* 0x00000002c2027221 */ /* 0x000fe20000010000 */
[C---:B------:R-:W-:Y:S01]  /*120a0*/  HMMA.16816.F32 R28, R4.reuse, R30, R112 ;  /* 0x0000001e041c723c */ /* 0x040fe20000001870 */
[----:B------:R-:W-:Y:S01]  /*120b0*/  LDSM.16.MT88.4 R112, [R202+0x1f800] ;  /* 0x01f80000ca70783b */ /* 0x000fe20000004200 */
[----:B------:R-:W-:Y:S02]  /*120c0*/  FADD.FTZ R0, R134, R0 ;  /* 0x0000000086007221 */ /* 0x000fe40000010000 */
[----:B------:R-:W-:Y:S02]  /*120d0*/  FADD.FTZ R2, R193, R2 ;  /* 0x00000002c1027221 */ /* 0x000fe40000010000 */
[----:B------:R-:W-:Y:S02]  /*120e0*/  FADD.FTZ R0, R11, R0 ;  /* 0x000000000b007221 */ /* 0x000fe40000010000 */
[----:B------:R-:W-:Y:S01]  /*120f0*/  HMMA.16816.F32 R16, R4, R18, R104 ;  /* 0x000000120410723c */ /* 0x000fe20000001868 */
[----:B------:R-:W-:Y:S01]  /*12100*/  LDSM.16.MT88.4 R104, [R201+0x1f800] ;  /* 0x01f80000c968783b */ /* 0x000fe20000004200 */
[----:B------:R-:W-:-:S02]  /*12110*/  FADD.FTZ R2, R192, R2 ;  /* 0x00000002c0027221 */ /* 0x000fc40000010000 */
[----:B------:R-:W-:Y:S01]  /*12120*/  FADD.FTZ R0, R10, R0 ;  /* 0x000000000a007221 */ /* 0x000fe20000010000 */
[----:B------:R-:W-:Y:S01]  /*12130*/  LDSM.16.MT88.4 R4, [R203+0x1f800] ;  /* 0x01f80000cb04783b */ /* 0x000fe20000004200 */
[----:B------:R-:W-:Y:S02]  /*12140*/  FADD.FTZ R2, R135, R2 ;  /* 0x0000000287027221 */ /* 0x000fe40000010000 */
[----:B------:R-:W-:Y:S01]  /*12150*/  HMMA.16816.F32 R64, R128, R66, R96 ;  /* 0x000000428040723c */ /* 0x000fe20000001860 */
[----:B------:R-:W2:Y:S01]  /*12160*/  LDSM.16.MT88.4 R96, [R203+0x1d800] ;  /* 0x01d80000cb60783b */ /* 0x000ea20000004200 */
[----:B------:R-:W-:-:S03]  /*12170*/  FADD.FTZ R0, R9, R0 ;  /* 0x0000000009007221 */ /* 0x000fc60000010000 */
[----:B------:R-:W-:Y:S03]  /*12180*/  STL [R1+0x24], R2 ;  /* 0x0000240201007387 */ /* 0x000fe60000100800 */
[C---:B---3--:R-:W-:Y:S01]  /*12190*/  HMMA.16816.F32 R84, R128.reuse, R88, R120 ;  /* 0x000000588054723c */ /* 0x048fe20000001878 */
[----:B------:R-:W3:Y:S04]  /*121a0*/  LDSM.16.MT88.4 R120, [R204+0x1f800] ;  /* 0x01f80000cc78783b */ /* 0x000ee80000004200 */
[----:B------:R4:W-:Y:S03]  /*121b0*/  STL [R1+0x30], R0 ;  /* 0x0000300001007387 */ /* 0x0009e60000100800 */
[C---:B------:R-:W-:Y:S08]  /*121c0*/  HMMA.16816.F32 R40, R128.reuse, R42, R68 ;  /* 0x0000002a8028723c */ /* 0x040ff00000001844 */
[C---:B-1----:R-:W-:Y:S08]  /*121d0*/  HMMA.16816.F32 R76, R128.reuse, R80, R108 ;  /* 0x00000050804c723c */ /* 0x042ff0000000186c */
[C---:B------:R-:W-:Y:S08]  /*121e0*/  HMMA.16816.F32 R68, R128.reuse, R72, R100 ;  /* 0x000000488044723c */ /* 0x040ff00000001864 */
[C---:B------:R-:W-:Y:S08]  /*121f0*/  HMMA.16816.F32 R80, R128.reuse, R82, R116 ;  /* 0x000000528050723c */ /* 0x040ff00000001874 */
[C---:B--2---:R-:W-:Y:S08]  /*12200*/  HMMA.16816.F32 R92, R128.reuse, R96, R172 ;  /* 0x00000060805c723c */ /* 0x044ff000000018ac */
        /* <DEDUP_REMOVED lines=11> */
.L_x_507:
[----:B--2-4-:R-:W-:-:S06]  /*122c0*/  UISETP.GT.AND UP0, UPT, UR31, UR10, UPT ;  /* 0x0000000a1f00728c */ /* 0x014fcc000bf04270 */
[----:B------:R-:W-:-:S13]  /*122d0*/  PLOP3.LUT P0, PT, PT, PT, UP0, 0x80, 0x0 ;  /* 0x000000000000781c */ /* 0x000fda0003f0f008 */
[----:B------:R-:W-:Y:S05]  /*122e0*/  @!P0 BRA `(.L_x_514) ;  /* 0x0000497000008947 */ /* 0x000fea0003800000 */
[----:B------:R-:W2:Y:S01]  /*122f0*/  LDL.64 R16, [R1+0x48] ;  /* 0x0000480001107983 */ /* 0x000ea20000100a00 */
[----:B------:R-:W-:Y:S01]  /*12300*/  USHF.R.S32.HI UR9, URZ, 0x1f, UR8 ;  /* 0x0000001f3f097899 */ /* 0x000fe20008011408 */
[----:B------:R-:W-:Y:S01]  /*12310*/  IMAD.U32 R4, RZ, RZ, UR8 ;  /* 0x00000008ff047e24 */ /* 0x000fe2000f8e00ff */
[----:B------:R-:W-:Y:S01]  /*12320*/  ULDC.64 UR4, c[0x0][0x1b0] ;  /* 0x00006c0000047ab9 */ /* 0x000fe20000000a00 */
[----:B------:R-:W1:Y:S01]  /*12330*/  S2R R8, SR_TID.X ;  /* 0x0000000000087919 */ /* 0x000e620000002100 */
[----:B------:R-:W-:Y:S01]  /*12340*/  UIMAD UR4, UR9, UR4, URZ ;  /* 0x00000004090472a4 */ /* 0x000fe2000f8e023f */
[----:B------:R-:W-:Y:S02]  /*12350*/  IMAD.U32 R0, RZ, RZ, UR8 ;  /* 0x00000008ff007e24 */ /* 0x000fe4000f8e00ff */
[----:B------:R-:W-:Y:S01]  /*12360*/  IMAD.MOV.U32 R134, RZ, RZ, R132 ;  /* 0x000000ffff867224 */ /* 0x000fe200078e0084 */
[----:B------:R-:W-:-:S03]  /*12370*/  UIMAD UR17, UR8, UR5, UR4 ;  /* 0x00000005081172a4 */ /* 0x000fc6000f8e0204 */
[----:B------:R-:W-:Y:S02]  /*12380*/  ULDC.64 UR4, c[0x0][0x1b8] ;  /* 0x00006e0000047ab9 */ /* 0x000fe40000000a00 */
[----:B------:R-:W-:Y:S01]  /*12390*/  UIMAD UR4, UR9, UR4, URZ ;  /* 0x00000004090472a4 */ /* 0x000fe2000f8e023f */
[----:B------:R-:W-:Y:S01]  /*123a0*/  IMAD.U32 R6, RZ, RZ, UR17 ;  /* 0x00000011ff067e24 */ /* 0x000fe2000f8e00ff */
[----:B------:R-:W-:Y:S02]  /*123b0*/  UIADD3 UR9, UR31, -0x1, URZ ;  /* 0xffffffff1f097890 */ /* 0x000fe4000fffe03f */
[----:B------:R-:W-:Y:S01]  /*123c0*/  UIMAD UR4, UR8, UR5, UR4 ;  /* 0x00000005080472a4 */ /* 0x000fe2000f8e0204 */
[----:B-1----:R-:W-:Y:S02]  /*123d0*/  SHF.R.S32.HI R7, RZ, 0x1f, R8 ;  /* 0x0000001fff077819 */ /* 0x002fe40000011408 */
[--C-:B--2---:R-:W-:Y:S01]  /*123e0*/  SHF.R.S32.HI R3, RZ, 0x1f, R16.reuse ;  /* 0x0000001fff037819 */ /* 0x104fe20000011410 */
[----:B------:R-:W-:-:S04]  /*123f0*/  IMAD.MOV.U32 R2, RZ, RZ, R16 ;  /* 0x000000ffff027224 */ /* 0x000fc800078e0010 */
[----:B------:R-:W-:-:S04]  /*12400*/  IMAD.WIDE.U32 R4, R4, c[0x0][0x1b0], R2 ;  /* 0x00006c0004047a25 */ /* 0x000fc800078e0002 */
[----:B------:R-:W-:Y:S01]  /*12410*/  IMAD.WIDE.U32 R2, R0, c[0x0][0x1b8], R2 ;  /* 0x00006e0000027a25 */ /* 0x000fe200078e0002 */
[----:B------:R-:W-:Y:S01]  /*12420*/  IADD3 R4, P1, R4, UR12, RZ ;  /* 0x0000000c04047c10 */ /* 0x000fe2000ff3e0ff */
[----:B------:R-:W-:Y:S01]  /*12430*/  UMOV UR12, URZ ;  /* 0x0000003f000c7c82 */ /* 0x000fe20008000000 */
[----:B------:R-:W-:Y:S01]  /*12440*/  LEA.HI R0, R7, R8, RZ, 0x3 ;  /* 0x0000000807007211 */ /* 0x000fe200078f18ff */
[----:B------:R-:W-:Y:S01]  /*12450*/  IMAD.U32 R7, RZ, RZ, UR4 ;  /* 0x00000004ff077e24 */ /* 0x000fe2000f8e00ff */
[----:B------:R-:W-:Y:S01]  /*12460*/  IADD3.X R5, R6, UR11, R5, P1, !PT ;  /* 0x0000000b06057c10 */ /* 0x000fe20008ffe405 */
[----:B------:R-:W-:Y:S01]  /*12470*/  UIADD3 UR11, UR31, -0x2, URZ ;  /* 0xfffffffe1f0b7890 */ /* 0x000fe2000fffe03f */
[----:B------:R-:W-:Y:S02]  /*12480*/  LEA R6, P1, R4, c[0x0][0x168], 0x1 ;  /* 0x00005a0004067a11 */ /* 0x000fe400078208ff */
[----:B------:R-:W-:Y:S02]  /*12490*/  IADD3 R2, P0, R2, UR14, RZ ;  /* 0x0000000e02027c10 */ /* 0x000fe4000ff1e0ff */
[----:B------:R-:W-:Y:S01]  /*124a0*/  LEA.HI.X R4, R4, c[0x0][0x16c], R5, 0x1, P1 ;  /* 0x00005b0004047a11 */ /* 0x000fe200008f0c05 */
[----:B------:R1:W-:Y:S01]  /*124b0*/  STL [R1+0x20], R6 ;  /* 0x0000200601007387 */ /* 0x0003e20000100800 */
[----:B------:R-:W-:-:S02]  /*124c0*/  SHF.R.S32.HI R0, RZ, 0x3, R0 ;  /* 0x00000003ff007819 */ /* 0x000fc40000011400 */
[----:B------:R-:W-:Y:S01]  /*124d0*/  IADD3.X R3, R7, UR13, R3, P0, !PT ;  /* 0x0000000d07037c10 */ /* 0x000fe200087fe403 */
[----:B------:R2:W-:Y:S01]  /*124e0*/  STL [R1+0x1c], R4 ;  /* 0x00001c0401007387 */ /* 0x0005e20000100800 */
[----:B-1----:R-:W-:Y:S02]  /*124f0*/  LEA R6, P0, R2, c[0x0][0x170], 0x1 ;  /* 0x00005c0002067a11 */ /* 0x002fe400078008ff */
[----:B--2---:R-:W-:-:S03]  /*12500*/  IADD3 R4, P1, R0, 0x20, RZ ;  /* 0x0000002000047810 */ /* 0x004fc60007f3e0ff */
[----:B------:R-:W-:Y:S01]  /*12510*/  STL [R1+0x18], R6 ;  /* 0x0000180601007387 */ /* 0x000fe20000100800 */
[----:B------:R-:W-:Y:S02]  /*12520*/  SHF.R.S32.HI R0, RZ, 0x1f, R0 ;  /* 0x0000001fff007819 */ /* 0x000fe40000011400 */
[----:B------:R-:W-:Y:S01]  /*12530*/  LEA.HI.X R2, R2, c[0x0][0x174], R3, 0x1, P0 ;  /* 0x00005d0002027a11 */ /* 0x000fe200000f0c03 */
[----:B------:R-:W-:Y:S02]  /*12540*/  IMAD.MOV.U32 R3, RZ, RZ, R133 ;  /* 0x000000ffff037224 */ /* 0x000fe400078e0085 */
[----:B------:R-:W-:Y:S02]  /*12550*/  IMAD.X R5, RZ, RZ, R0, P1 ;  /* 0x000000ffff057224 */ /* 0x000fe400008e0600 */
[----:B------:R-:W-:Y:S04]  /*12560*/  STL [R1], R2 ;  /* 0x0000000201007387 */ /* 0x000fe80000100800 */
[----:B------:R1:W-:Y:S04]  /*12570*/  STL.64 [R1+0x8], R4 ;  /* 0x0000080401007387 */ /* 0x0003e80000100a00 */
[----:B------:R-:W2:Y:S04]  /*12580*/  LDL R15, [R1+0x64] ;  /* 0x00006400010f7983 */ /* 0x000ea80000100800 */
[----:B------:R-:W3:Y:S04]  /*12590*/  LDL R14, [R1+0x60] ;  /* 0x00006000010e7983 */ /* 0x000ee80000100800 */
[----:B------:R-:W4:Y:S04]  /*125a0*/  LDL R9, [R1+0x68] ;  /* 0x0000680001097983 */ /* 0x000f280000100800 */
[----:B------:R-:W1:Y:S04]  /*125b0*/  LDL.LU.64 R12, [R1+0x70] ;  /* 0x00007000010c7983 */ /* 0x000e680000300a00 */
[----:B------:R-:W4:Y:S01]  /*125c0*/  LDL.LU.64 R10, [R1+0x78] ;  /* 0x00007800010a7983 */ /* 0x000f220000300a00 */
[----:B------:R-:W-:-:S02]  /*125d0*/  ISETP.GE.AND P5, PT, R16, c[0x0][0x220], PT ;  /* 0x0000880010007a0c */ /* 0x000fc40003fa6270 */
[----:B--2---:R-:W-:Y:S02]  /*125e0*/  ISETP.GE.AND P4, PT, R15, c[0x0][0x220], PT ;  /* 0x000088000f007a0c */ /* 0x004fe40003f86270 */
[----:B---3--:R-:W-:Y:S02]  /*125f0*/  ISETP.GE.AND P3, PT, R14, c[0x0][0x220], PT ;  /* 0x000088000e007a0c */ /* 0x008fe40003f66270 */
[----:B----4-:R-:W-:Y:S01]  /*12600*/  ISETP.GE.AND P2, PT, R9, c[0x0][0x220], PT ;  /* 0x0000880009007a0c */ /* 0x010fe20003f46270 */
[----:B-1----:R-:W-:Y:S02]  /*12610*/  IMAD.MOV.U32 R5, RZ, RZ, R13 ;  /* 0x000000ffff057224 */ /* 0x002fe400078e000d */
[----:B------:R-:W-:-:S05]  /*12620*/  IMAD.MOV.U32 R4, RZ, RZ, R10 ;  /* 0x000000ffff047224 */ /* 0x000fca00078e000a */
[----:B------:R1:W-:Y:S01]  /*12630*/  STL.64 [R1+0x28], R4 ;  /* 0x0000280401007387 */ /* 0x0003e20000100a00 */
[----:B------:R-:W-:Y:S05]  /*12640*/  BRA `(.L_x_515) ;  /* 0x000003e000007947 */ /* 0x000fea0003800000 */
.L_x_517:
        /* <DEDUP_REMOVED lines=62> */
.L_x_515:
[----:B------:R-:W2:Y:S01]  /*12a30*/  LDL.64 R236, [R1+0x10] ;  /* 0x0000100001ec7983 */ /* 0x000ea20000100a00 */
[----:B------:R-:W-:Y:S01]  /*12a40*/  UIADD3 UR4, UR9, -UR12, URZ ;  /* 0x8000000c09047290 */ /* 0x000fe2000fffe03f */
[----:B------:R-:W-:Y:S04]  /*12a50*/  DEPBAR.LE SB0, 0x0 ;  /* 0x000080000000791a */ /* 0x000fe80000000000 */
[----:B-1----:R-:W3:Y:S01]  /*12a60*/  LDL.64 R4, [R1+0x28] ;  /* 0x0000280001047983 */ /* 0x002ee20000100a00 */
[----:B------:R-:W-:Y:S01]  /*12a70*/  IMAD.U32 R0, RZ, RZ, UR4 ;  /* 0x00000004ff007e24 */ /* 0x000fe2000f8e00ff */
[----:B------:R-:W-:Y:S01]  /*12a80*/  UIADD3 UR8, UR31, -0x1, URZ ;  /* 0xffffffff1f087890 */ /* 0x000fe2000fffe03f */
[----:B------:R-:W-:Y:S01]  /*12a90*/  IMAD.U32 R2, RZ, RZ, UR22 ;  /* 0x00000016ff027e24 */ /* 0x000fe2000f8e00ff */
[----:B------:R-:W4:Y:S02]  /*12aa0*/  LDL.64 R234, [R1+0x8] ;  /* 0x0000080001ea7983 */ /* 0x000f240000100a00 */
[----:B------:R-:W-:Y:S02]  /*12ab0*/  USHF.R.S32.HI UR5, URZ, 0x1f, UR8 ;  /* 0x0000001f3f057899 */ /* 0x000fe40008011408 */
[----:B------:R-:W4:Y:S01]  /*12ac0*/  LDL R17, [R1+0x18] ;  /* 0x0000180001117983 */ /* 0x000f220000100800 */
[----:B------:R-:W-:Y:S02]  /*12ad0*/  UIMAD UR4, UR7, UR8, URZ ;  /* 0x00000008070472a4 */ /* 0x000fe4000f8e023f */
[----:B------:R-:W-:Y:S01]  /*12ae0*/  UISETP.GT.AND UP0, UPT, UR8, UR10, UPT ;  /* 0x0000000a0800728c */ /* 0x000fe2000bf04270 */
[----:B------:R-:W4:Y:S01]  /*12af0*/  LDL R16, [R1] ;  /* 0x0000000001107983 */ /* 0x000f220000100800 */
[----:B------:R-:W-:Y:S03]  /*12b00*/  UIMAD UR4, UR5, UR22, UR4 ;  /* 0x00000016050472a4 */ /* 0x000fe6000f8e0204 */
[----:B------:R-:W-:Y:S06]  /*12b10*/  BAR.SYNC.DEFER_BLOCKING 0x0 ;  /* 0x0000000000007b1d */ /* 0x000fec0000010000 */
[----:B------:R-:W-:Y:S04]  /*12b20*/  @P5 STS.128 [R227+0x18000], RZ ;  /* 0x018000ffe3005388 */ /* 0x000fe80000000c00 */
[----:B------:R-:W4:Y:S01]  /*12b30*/  LDL R135, [R1+0x20] ;  /* 0x0000200001877983 */ /* 0x000f220000100800 */
[C---:B--2---:R-:W-:Y:S04]  /*12b40*/  LEA R6, P0, R0.reuse, R236, 0x6 ;  /* 0x000000ec00067211 */ /* 0x044fe800078030ff */
[----:B------:R-:W-:Y:S01]  /*12b50*/  LEA.HI.X.SX32 R7, R0, R237, 0x6, P0 ;  /* 0x000000ed00077211 */ /* 0x000fe200000f36ff */
[----:B------:R-:W-:Y:S04]  /*12b60*/  IMAD.WIDE.U32 R14, R6, c[0x0][0x1a0], RZ ;  /* 0x00006800060e7a25 */ /* 0x000fe800078e00ff */
[----:B---3--:R-:W-:Y:S01]  /*12b70*/  IMAD.WIDE.U32 R8, R2, UR8, R4 ;  /* 0x0000000802087c25 */ /* 0x008fe2000f8e0004 */
[----:B----4-:R-:W-:Y:S03]  /*12b80*/  LEA R4, P1, R0, R234, 0x6 ;  /* 0x000000ea00047211 */ /* 0x010fe600078230ff */
[----:B------:R-:W-:Y:S01]  /*12b90*/  IMAD R7, R7, c[0x0][0x1a0], RZ ;  /* 0x0000680007077a24 */ /* 0x000fe200078e02ff */
[----:B------:R-:W-:Y:S01]  /*12ba0*/  @!P5 LEA R10, P0, R8, c[0x0][0x170], 0x1 ;  /* 0x00005c00080ada11 */ /* 0x000fe200078008ff */
[----:B------:R-:W-:Y:S01]  /*12bb0*/  IMAD.WIDE.U32 R12, R4, c[0x0][0x1a0], RZ ;  /* 0x00006800040c7a25 */ /* 0x000fe200078e00ff */
[----:B------:R-:W-:Y:S02]  /*12bc0*/  LEA.HI.X.SX32 R5, R0, R235, 0x6, P1 ;  /* 0x000000eb00057211 */ /* 0x000fe400008f36ff */
[----:B------:R-:W-:Y:S01]  /*12bd0*/  IADD3 R0, R9, UR4, RZ ;  /* 0x0000000409007c10 */ /* 0x000fe2000fffe0ff */
[----:B------:R-:W-:Y:S01]  /*12be0*/  IMAD R7, R6, c[0x0][0x1a4], R7 ;  /* 0x0000690006077a24 */ /* 0x000fe200078e0207 */
[-C--:B------:R-:W-:Y:S01]  /*12bf0*/  LEA R6, P6, R14, R17.reuse, 0x1 ;  /* 0x000000110e067211 */ /* 0x080fe200078c08ff */
        /* <DEDUP_REMOVED lines=10> */
[-C--:B------:R-:W-:Y:S01]  /*12ca0*/  LEA.HI.X R7, R14, R16.reuse, R7, 0x1, P6 ;  /* 0x000000100e077211 */ /* 0x080fe200030f0c07 */
        /* <DEDUP_REMOVED lines=50> */
[----:B------:R-:W3:Y:S04]  /*12fd0*/  LDSM.16.M88.4 R24, [R200+0x11000] ;  /* 0x01100000c818783b */ /* 0x000ee80000000200 */
[----:B------:R-:W4:Y:S04]  /*12fe0*/  LDL R2, [R1+0x1c] ;  /* 0x00001c0001027983 */ /* 0x000f280000100800 */
[----:B------:R-:W1:Y:S04]  /*12ff0*/  LDSM.16.M88.4 R168, [R200+0x11800] ;  /* 0x01180000c8a8783b */ /* 0x000e680000000200 */
[----:B------:R-:W0:Y:S04]  /*13000*/  LDGDEPBAR ;  /* 0x00000000000079af */ /* 0x000e280000000000 */
[----:B------:R-:W-:Y:S04]  /*13010*/  LDSM.16.M88.4 R172, [R208] ;  /* 0x00000000d0ac783b */ /* 0x000fe80000000200 */
[----:B------:R-:W3:Y:S04]  /*13020*/  LDSM.16.M88.4 R176, [R211] ;  /* 0x00000000d3b0783b */ /* 0x000ee80000000200 */
[----:B------:R-:W3:Y:S04]  /*13030*/  LDSM.16.M88.4 R180, [R226] ;  /* 0x00000000e2b4783b */ /* 0x000ee80000000200 */
[----:B------:R-:W3:Y:S01]  /*13040*/  LDSM.16.M88.4 R184, [R225] ;  /* 0x00000000e1b8783b */ /* 0x000ee20000000200 */
[C---:B--2---:R-:W-:Y:S03]  /*13050*/  HMMA.16816.F32 R4, R32.reuse, R8, RZ ;  /* 0x000000082004723c */ /* 0x044fe600000018ff */
[----:B------:R-:W2:Y:S04]  /*13060*/  LDSM.16.M88.4 R188, [R224] ;  /* 0x00000000e0bc783b */ /* 0x000ea80000000200 */
[----:B------:R-:W-:Y:S01]  /*13070*/  LDSM.16.M88.4 R192, [R210] ;  /* 0x00000000d2c0783b */ /* 0x000fe20000000200 */
[C---:B------:R-:W-:Y:S03]  /*13080*/  HMMA.16816.F32 R8, R32.reuse, R10, RZ ;  /* 0x0000000a2008723c */ /* 0x040fe600000018ff */
[----:B------:R-:W2:Y:S05]  /*13090*/  LDSM.16.M88.4 R196, [R206+0x10000] ;  /* 0x01000000cec4783b */ /* 0x000eaa0000000200 */
[C---:B-1----:R-:W-:Y:S08]  /*130a0*/  HMMA.16816.F32 R12, R32.reuse, R16, RZ ;  /* 0x00000010200c723c */ /* 0x042ff000000018ff */
[C---:B------:R-:W-:Y:S08]  /*130b0*/  HMMA.16816.F32 R16, R32.reuse, R18, RZ ;  /* 0x000000122010723c */ /* 0x040ff000000018ff */
[C---:B---3--:R-:W-:Y:S08]  /*130c0*/  HMMA.16816.F32 R20, R32.reuse, R24, RZ ;  /* 0x000000182014723c */ /* 0x048ff000000018ff */
[C---:B------:R-:W-:Y:S08]  /*130d0*/  HMMA.16816.F32 R24, R32.reuse, R26, RZ ;  /* 0x0000001a2018723c */ /* 0x040ff000000018ff */
[C---:B------:R-:W-:Y:S08]  /*130e0*/  HMMA.16816.F32 R28, R32.reuse, R168, RZ ;  /* 0x000000a8201c723c */ /* 0x040ff000000018ff */
[----:B------:R-:W-:Y:S01]  /*130f0*/  HMMA.16816.F32 R32, R32, R170, RZ ;  /* 0x000000aa2020723c */ /* 0x000fe200000018ff */
[----:B------:R-:W1:Y:S07]  /*13100*/  LDSM.16.M88.4 R168, [R206+0x10800] ;  /* 0x01080000cea8783b */ /* 0x000e6e0000000200 */
[C---:B------:R-:W-:Y:S08]  /*13110*/  HMMA.16816.F32 R4, R172.reuse, R176, R4 ;  /* 0x000000b0ac04723c */ /* 0x040ff00000001804 */
[C---:B------:R-:W-:Y:S01]  /*13120*/  HMMA.16816.F32 R8, R172.reuse, R178, R8 ;  /* 0x000000b2ac08723c */ /* 0x040fe20000001808 */
[----:B------:R-:W3:Y:S07]  /*13130*/  LDSM.16.M88.4 R176, [R206+0x11000] ;  /* 0x01100000ceb0783b */ /* 0x000eee0000000200 */
[C---:B------:R-:W-:Y:S08]  /*13140*/  HMMA.16816.F32 R12, R172.reuse, R180, R12 ;  /* 0x000000b4ac0c723c */ /* 0x040ff0000000180c */
[C---:B------:R-:W-:Y:S01]  /*13150*/  HMMA.16816.F32 R16, R172.reuse, R182, R16 ;  /* 0x000000b6ac10723c */ /* 0x040fe20000001810 */
[----:B------:R-:W1:Y:S07]  /*13160*/  LDSM.16.M88.4 R180, [R206+0x11800] ;  /* 0x01180000ceb4783b */ /* 0x000e6e0000000200 */
[C---:B------:R-:W-:Y:S08]  /*13170*/  HMMA.16816.F32 R20, R172.reuse, R184, R20 ;  /* 0x000000b8ac14723c */ /* 0x040ff00000001814 */
[C---:B------:R-:W-:Y:S01]  /*13180*/  HMMA.16816.F32 R24, R172.reuse, R186, R24 ;  /* 0x000000baac18723c */ /* 0x040fe20000001818 */
[----:B------:R-:W-:Y:S07]  /*13190*/  LDSM.16.M88.4 R184, [R205] ;  /* 0x00000000cdb8783b */ /* 0x000fee0000000200 */
[C---:B--2---:R-:W-:Y:S08]  /*131a0*/  HMMA.16816.F32 R28, R172.reuse, R188, R28 ;  /* 0x000000bcac1c723c */ /* 0x044ff0000000181c */
[----:B------:R-:W-:Y:S01]  /*131b0*/  HMMA.16816.F32 R32, R172, R190, R32 ;  /* 0x000000beac20723c */ /* 0x000fe20000001820 */
[----:B------:R-:W2:Y:S04]  /*131c0*/  LDSM.16.M88.4 R172, [R209] ;  /* 0x00000000d1ac783b */ /* 0x000ea80000000200 */
[----:B------:R-:W2:Y:S03]  /*131d0*/  LDSM.16.M88.4 R188, [R205+0x800] ;  /* 0x00080000cdbc783b */ /* 0x000ea60000000200 */
[C---:B------:R-:W-:Y:S08]  /*131e0*/  HMMA.16816.F32 R4, R192.reuse, R196, R4 ;  /* 0x000000c4c004723c */ /* 0x040ff00000001804 */
        /* <DEDUP_REMOVED lines=8> */
[C---:B------:R-:W-:Y:S08]  /*13270*/  HMMA.16816.F32 R28, R192.reuse, R180, R28 ;  /* 0x000000b4c01c723c */ /* 0x040ff0000000181c */
[----:B------:R-:W-:Y:S01]  /*13280*/  HMMA.16816.F32 R32, R192, R182, R32 ;  /* 0x000000b6c020723c */ /* 0x000fe20000001820 */
[----:B------:R-:W3:Y:S04]  /*13290*/  LDSM.16.M88.4 R180, [R200+0x12000] ;  /* 0x01200000c8b4783b */ /* 0x000ee80000000200 */
[----:B------:R-:W1:Y:S03]  /*132a0*/  LDSM.16.M88.4 R192, [R200+0x12800] ;  /* 0x01280000c8c0783b */ /* 0x000e660000000200 */
[C---:B--2---:R-:W-:Y:S08]  /*132b0*/  HMMA.16816.F32 R4, R172.reuse, R184, R4 ;  /* 0x000000b8ac04723c */ /* 0x044ff00000001804 */
[C---:B------:R-:W-:Y:S01]  /*132c0*/  HMMA.16816.F32 R8, R172.reuse, R186, R8 ;  /* 0x000000baac08723c */ /* 0x040fe20000001808 */
[----:B------:R-:W2:Y:S07]  /*132d0*/  LDSM.16.M88.4 R184, [R200+0x13000] ;  /* 0x01300000c8b8783b */ /* 0x000eae0000000200 */
        /* <DEDUP_REMOVED lines=9> */
[----:B------:R-:W1:Y:S03]  /*13370*/  LDSM.16.M88.4 R172, [R208+0x4000] ;  /* 0x00400000d0ac783b */ /* 0x000e660000000200 */
[C---:B---3--:R-:W-:Y:S08]  /*13380*/  HMMA.16816.F32 R4, R176.reuse, R180, R4 ;  /* 0x000000b4b004723c */ /* 0x048ff00000001804 */
[C---:B------:R-:W-:Y:S01]  /*13390*/  HMMA.16816.F32 R8, R176.reuse, R182, R8 ;  /* 0x000000b6b008723c */ /* 0x040fe20000001808 */
[----:B------:R-:W3:Y:S07]  /*133a0*/  LDSM.16.M88.4 R180, [R221] ;  /* 0x00000000ddb4783b */ /* 0x000eee0000000200 */
[C---:B------:R-:W-:Y:S08]  /*133b0*/  HMMA.16816.F32 R12, R176.reuse, R192, R12 ;  /* 0x000000c0b00c723c */ /* 0x040ff0000000180c */
[C---:B------:R-:W-:Y:S01]  /*133c0*/  HMMA.16816.F32 R16, R176.reuse, R194, R16 ;  /* 0x000000c2b010723c */ /* 0x040fe20000001810 */
[----:B------:R-:W3:Y:S07]  /*133d0*/  LDSM.16.M88.4 R192, [R220] ;  /* 0x00000000dcc0783b */ /* 0x000eee0000000200 */
[C---:B--2---:R-:W-:Y:S08]  /*133e0*/  HMMA.16816.F32 R20, R176.reuse, R184, R20 ;  /* 0x000000b8b014723c */ /* 0x044ff00000001814 */
[C---:B------:R-:W-:Y:S01]  /*133f0*/  HMMA.16816.F32 R24, R176.reuse, R186, R24 ;  /* 0x000000bab018723c */ /* 0x040fe20000001818 */
[----:B------:R-:W-:Y:S07]  /*13400*/  LDSM.16.M88.4 R184, [R206+0x12800] ;  /* 0x01280000ceb8783b */ /* 0x000fee0000000200 */
[C---:B-1----:R-:W-:Y:S08]  /*13410*/  HMMA.16816.F32 R28, R176.reuse, R168, R28 ;  /* 0x000000a8b01c723c */ /* 0x042ff0000000181c */
[----:B------:R-:W-:Y:S01]  /*13420*/  HMMA.16816.F32 R32, R176, R170, R32 ;  /* 0x000000aab020723c */ /* 0x000fe20000001820 */
[----:B------:R-:W-:Y:S04]  /*13430*/  LDSM.16.M88.4 R168, [R210+0x4000] ;  /* 0x00400000d2a8783b */ /* 0x000fe80000000200 */
[----:B------:R-:W1:Y:S03]  /*13440*/  LDSM.16.M88.4 R176, [R206+0x12000] ;  /* 0x01200000ceb0783b */ /* 0x000e660000000200 */
[C---:B------:R-:W-:Y:S08]  /*13450*/  HMMA.16816.F32 R4, R172.reuse, R188, R4 ;  /* 0x000000bcac04723c */ /* 0x040ff00000001804 */
[C---:B------:R-:W-:Y:S01]  /*13460*/  HMMA.16816.F32 R8, R172.reuse, R190, R8 ;  /* 0x000000beac08723c */ /* 0x040fe20000001808 */
[----:B------:R-:W2:Y:S07]  /*13470*/  LDSM.16.M88.4 R188, [R206+0x13000] ;  /* 0x01300000cebc783b */ /* 0x000eae0000000200 */
[C---:B------:R-:W-:Y:S08]  /*13480*/  HMMA.16816.F32 R12, R172.reuse, R196, R12 ;  /* 0x000000c4ac0c723c */ /* 0x040ff0000000180c */
[C---:B------:R-:W-:Y:S01]  /*13490*/  HMMA.16816.F32 R16, R172.reuse, R198, R16 ;  /* 0x000000c6ac10723c */ /* 0x040fe20000001810 */
[----:B------:R-:W2:Y:S07]  /*134a0*/  LDSM.16.M88.4 R196, [R206+0x13800] ;  /* 0x01380000cec4783b */ /* 0x000eae0000000200 */
        /* <DEDUP_REMOVED lines=10> */
[C---:B------:R-:W-:Y:S08]  /*13550*/  HMMA.16816.F32 R12, R168.reuse, R184, R12 ;  /* 0x000000b8a80c723c */ /* 0x040ff0000000180c */
        /* <DEDUP_REMOVED lines=8> */
[----:B------:R-:W2:Y:S03]  /*135e0*/  LDSM.16.M88.4 R196, [R200+0x14800] ;  /* 0x01480000c8c4783b */ /* 0x000ea60000000200 */
[C---:B---3--:R-:W-:Y:S08]  /*135f0*/  HMMA.16816.F32 R4, R172.reuse, R180, R4 ;  /* 0x000000b4ac04723c */ /* 0x048ff00000001804 */
[C---:B------:R-:W-:Y:S01]  /*13600*/  HMMA.16816.F32 R8, R172.reuse, R182, R8 ;  /* 0x000000b6ac08723c */ /* 0x040fe20000001808 */
[----:B------:R-:W3:Y:S07]  /*13610*/  LDSM.16.M88.4 R180, [R200+0x15000] ;  /* 0x01500000c8b4783b */ /* 0x000eee0000000200 */
[C---:B------:R-:W-:Y:S08]  /*13620*/  HMMA.16816.F32 R12, R172.reuse, R192, R12 ;  /* 0x000000c0ac0c723c */ /* 0x040ff0000000180c */
[C---:B------:R-:W-:Y:S01]  /*13630*/  HMMA.16816.F32 R16, R172.reuse, R194, R16 ;  /* 0x000000c2ac10723c */ /* 0x040fe20000001810 */
[----:B------:R-:W3:Y:S07]  /*13640*/  LDSM.16.M88.4 R192, [R200+0x15800] ;  /* 0x01580000c8c0783b */ /* 0x000eee0000000200 */
[C---:B-1----:R-:W-:Y:S08]  /*13650*/  HMMA.16816.F32 R20, R172.reuse, R176, R20 ;  /* 0x000000b0ac14723c */ /* 0x042ff00000001814 */
[C---:B------:R-:W-:Y:S01]  /*13660*/  HMMA.16816.F32 R24, R172.reuse, R178, R24 ;  /* 0x000000b2ac18723c */ /* 0x040fe20000001818 */
[----:B------:R-:W-:Y:S07]  /*13670*/  LDSM.16.M88.4 R176, [R218] ;  /* 0x00000000dab0783b */ /* 0x000fee0000000200 */
[C---:B--2---:R-:W-:Y:S08]  /*13680*/  HMMA.16816.F32 R28, R172.reuse, R168, R28 ;  /* 0x000000a8ac1c723c */ /* 0x044ff0000000181c */
[----:B------:R-:W-:Y:S01]  /*13690*/  HMMA.16816.F32 R32, R172, R170, R32 ;  /* 0x000000aaac20723c */ /* 0x000fe20000001820 */
[----:B------:R-:W-:Y:S04]  /*136a0*/  LDSM.16.M88.4 R168, [R208+0x8000] ;  /* 0x00800000d0a8783b */ /* 0x000fe80000000200 */
[----:B------:R-:W1:Y:S03]  /*136b0*/  LDSM.16.M88.4 R172, [R219] ;  /* 0x00000000dbac783b */ /* 0x000e660000000200 */
[C---:B------:R-:W-:Y:S08]  /*136c0*/  HMMA.16816.F32 R4, R184.reuse, R188, R4 ;  /* 0x000000bcb804723c */ /* 0x040ff00000001804 */
        /* <DEDUP_REMOVED lines=33> */
[----:B------:R-:W-:Y:S07]  /*138e0*/  LDSM.16.M88.4 R172, [R200+0x16000] ;  /* 0x01600000c8ac783b */ /* 0x000fee0000000200 */
[C---:B--2---:R-:W-:Y:S08]  /*138f0*/  HMMA.16816.F32 R28, R180.reuse, R168, R28 ;  /* 0x000000a8b41c723c */ /* 0x044ff0000000181c */
[----:B------:R-:W-:Y:S01]  /*13900*/  HMMA.16816.F32 R32, R180, R170, R32 ;  /* 0x000000aab420723c */ /* 0x000fe20000001820 */
[----:B------:R-:W1:Y:S04]  /*13910*/  LDSM.16.M88.4 R168, [R207+0xc000] ;  /* 0x00c00000cfa8783b */ /* 0x000e680000000200 */
[----:B------:R-:W2:Y:S03]  /*13920*/  LDSM.16.M88.4 R180, [R200+0x16800] ;  /* 0x01680000c8b4783b */ /* 0x000ea60000000200 */
[C---:B------:R-:W-:Y:S08]  /*13930*/  HMMA.16816.F32 R4, R176.reuse, R188, R4 ;  /* 0x000000bcb004723c */ /* 0x040ff00000001804 */
[C---:B------:R-:W-:Y:S01]  /*13940*/  HMMA.16816.F32 R8, R176.reuse, R190, R8 ;  /* 0x000000beb008723c */ /* 0x040fe20000001808 */
[----:B------:R-:W1:Y:S07]  /*13950*/  LDSM.16.M88.4 R188, [R200+0x17000] ;  /* 0x01700000c8bc783b */ /* 0x000e6e0000000200 */
[C---:B------:R-:W-:Y:S08]  /*13960*/  HMMA.16816.F32 R12, R176.reuse, R196, R12 ;  /* 0x000000c4b00c723c */ /* 0x040ff0000000180c */
[C---:B------:R-:W-:Y:S01]  /*13970*/  HMMA.16816.F32 R16, R176.reuse, R198, R16 ;  /* 0x000000c6b010723c */ /* 0x040fe20000001810 */
[----:B------:R-:W2:Y:S07]  /*13980*/  LDSM.16.M88.4 R196, [R200+0x17800] ;  /* 0x01780000c8c4783b */ /* 0x000eae0000000200 */
[C---:B---3--:R-:W-:Y:S08]  /*13990*/  HMMA.16816.F32 R20, R176.reuse, R184, R20 ;  /* 0x000000b8b014723c */ /* 0x048ff00000001814 */
[C---:B------:R-:W-:Y:S01]  /*139a0*/  HMMA.16816.F32 R24, R176.reuse, R186, R24 ;  /* 0x000000bab018723c */ /* 0x040fe20000001818 */
[----:B------:R-:W-:Y:S07]  /*139b0*/  LDSM.16.M88.4 R184, [R215] ;  /* 0x00000000d7b8783b */ /* 0x000fee0000000200 */
[C---:B------:R-:W-:Y:S08]  /*139c0*/  HMMA.16816.F32 R28, R176.reuse, R192, R28 ;  /* 0x000000c0b01c723c */ /* 0x040ff0000000181c */
[----:B------:R-:W-:Y:S01]  /*139d0*/  HMMA.16816.F32 R32, R176, R194, R32 ;  /* 0x000000c2b020723c */ /* 0x000fe20000001820 */
[----:B------:R-:W3:Y:S04]  /*139e0*/  LDSM.16.M88.4 R176, [R208+0xc000] ;  /* 0x00c00000d0b0783b */ /* 0x000ee80000000200 */
[----:B------:R-:W-:Y:S03]  /*139f0*/  LDSM.16.M88.4 R192, [R206+0x16000] ;  /* 0x01600000cec0783b */ /* 0x000fe60000000200 */
[C---:B-1----:R-:W-:Y:S08]  /*13a00*/  HMMA.16816.F32 R4, R168.reuse, R172, R4 ;  /* 0x000000aca804723c */ /* 0x042ff00000001804 */
[C---:B------:R-:W-:Y:S01]  /*13a10*/  HMMA.16816.F32 R8, R168.reuse, R174, R8 ;  /* 0x000000aea808723c */ /* 0x040fe20000001808 */
[----:B------:R-:W1:Y:S07]  /*13a20*/  LDSM.16.M88.4 R172, [R214] ;  /* 0x00000000d6ac783b */ /* 0x000e6e0000000200 */
[C---:B--2---:R-:W-:Y:S08]  /*13a30*/  HMMA.16816.F32 R12, R168.reuse, R180, R12 ;  /* 0x000000b4a80c723c */ /* 0x044ff0000000180c */
[C---:B------:R-:W-:Y:S01]  /*13a40*/  HMMA.16816.F32 R16, R168.reuse, R182, R16 ;  /* 0x000000b6a810723c */ /* 0x040fe20000001810 */
[----:B------:R-:W2:Y:S07]  /*13a50*/  LDSM.16.M88.4 R180, [R213] ;  /* 0x00000000d5b4783b */ /* 0x000eae0000000200 */
[C---:B------:R-:W-:Y:S08]  /*13a60*/  HMMA.16816.F32 R20, R168.reuse, R188, R20 ;  /* 0x000000bca814723c */ /* 0x040ff00000001814 */
[C---:B------:R-:W-:Y:S01]  /*13a70*/  HMMA.16816.F32 R24, R168.reuse, R190, R24 ;  /* 0x000000bea818723c */ /* 0x040fe20000001818 */
[----:B------:R-:W2:Y:S07]  /*13a80*/  LDSM.16.M88.4 R188, [R212] ;  /* 0x00000000d4bc783b */ /* 0x000eae0000000200 */
[C---:B------:R-:W-:Y:S08]  /*13a90*/  HMMA.16816.F32 R28, R168.reuse, R196, R28 ;  /* 0x000000c4a81c723c */ /* 0x040ff0000000181c */
[----:B------:R-:W-:Y:S01]  /*13aa0*/  HMMA.16816.F32 R32, R168, R198, R32 ;  /* 0x000000c6a820723c */ /* 0x000fe20000001820 */
[----:B------:R-:W4:Y:S04]  /*13ab0*/  LDSM.16.M88.4 R168, [R210+0xc000] ;  /* 0x00c00000d2a8783b */ /* 0x000f280000000200 */
[----:B------:R-:W4:Y:S03]  /*13ac0*/  LDSM.16.M88.4 R196, [R206+0x16800] ;  /* 0x01680000cec4783b */ /* 0x000f260000000200 */
[C---:B---3--:R-:W-:Y:S08]  /*13ad0*/  HMMA.16816.F32 R4, R176.reuse, R184, R4 ;  /* 0x000000b8b004723c */ /* 0x048ff00000001804 */
[C---:B------:R-:W-:Y:S01]  /*13ae0*/  HMMA.16816.F32 R8, R176.reuse, R186, R8 ;  /* 0x000000bab008723c */ /* 0x040fe20000001808 */
[----:B------:R-:W3:Y:S07]  /*13af0*/  LDSM.16.M88.4 R184, [R206+0x17000] ;  /* 0x01700000ceb8783b */ /* 0x000eee0000000200 */
        /* <DEDUP_REMOVED lines=9> */
[----:B------:R-:W1:Y:S03]  /*13b90*/  LDSM.16.M88.4 R188, [R205+0x6800] ;  /* 0x00680000cdbc783b */ /* 0x000e660000000200 */
[C---:B----4-:R-:W-:Y:S08]  /*13ba0*/  HMMA.16816.F32 R4, R168.reuse, R192, R4 ;  /* 0x000000c0a804723c */ /* 0x050ff00000001804 */
[C---:B------:R-:W-:Y:S01]  /*13bb0*/  HMMA.16816.F32 R8, R168.reuse, R194, R8 ;  /* 0x000000c2a808723c */ /* 0x040fe20000001808 */
[----:B------:R-:W4:Y:S07]  /*13bc0*/  LDSM.16.M88.4 R192, [R205+0x7000] ;  /* 0x00700000cdc0783b */ /* 0x000f2e0000000200 */
[C---:B------:R-:W-:Y:S08]  /*13bd0*/  HMMA.16816.F32 R12, R168.reuse, R196, R12 ;  /* 0x000000c4a80c723c */ /* 0x040ff0000000180c */
[C---:B------:R-:W-:Y:S01]  /*13be0*/  HMMA.16816.F32 R16, R168.reuse, R198, R16 ;  /* 0x000000c6a810723c */ /* 0x040fe20000001810 */
[----:B------:R-:W4:Y:S01]  /*13bf0*/  LDSM.16.M88.4 R196, [R205+0x7800] ;  /* 0x00780000cdc4783b */ /* 0x000f220000000200 */
[----:B------:R-:W-:Y:S04]  /*13c00*/  DEPBAR.LE SB0, 0x0 ;  /* 0x000080000000791a */ /* 0x000fe80000000000 */
[----:B------:R-:W-:Y:S02]  /*13c10*/  BAR.SYNC.DEFER_BLOCKING 0x0 ;  /* 0x0000000000007b1d */ /* 0x000fe40000010000 */
[C---:B---3--:R-:W-:Y:S08]  /*13c20*/  HMMA.16816.F32 R20, R168.reuse, R184, R20 ;  /* 0x000000b8a814723c */ /* 0x048ff00000001814 */
[C---:B------:R-:W-:Y:S08]  /*13c30*/  HMMA.16816.F32 R24, R168.reuse, R186, R24 ;  /* 0x000000baa818723c */ /* 0x040ff00000001818 */
[C---:B-1----:R-:W-:Y:S08]  /*13c40*/  HMMA.16816.F32 R28, R168.reuse, R172, R28 ;  /* 0x000000aca81c723c */ /* 0x042ff0000000181c */
[----:B------:R-:W-:Y:S07]  /*13c50*/  HMMA.16816.F32 R32, R168, R174, R32 ;  /* 0x000000aea820723c */ /* 0x000fee0000001820 */
[C---:B------:R-:W-:Y:S01]  /*13c60*/  LEA R168, P1, R0.reuse, R236, 0x6 ;  /* 0x000000ec00a87211 */ /* 0x040fe200078230ff */
[C---:B--2---:R-:W-:Y:S05]  /*13c70*/  HMMA.16816.F32 R4, R176.reuse, R180, R4 ;  /* 0x000000b4b004723c */ /* 0x044fea0000001804 */
[----:B------:R-:W-:Y:S01]  /*13c80*/  LEA.HI.X.SX32 R169, R0, R237, 0x6, P1 ;  /* 0x000000ed00a97211 */ /* 0x000fe200008f36ff */
[----:B------:R-:W-:Y:S02]  /*13c90*/  IMAD.WIDE.U32 R172, R168, c[0x0][0x198], RZ ;  /* 0x00006600a8ac7a25 */ /* 0x000fe400078e00ff */
[C---:B------:R-:W-:Y:S04]  /*13ca0*/  HMMA.16816.F32 R8, R176.reuse, R182, R8 ;  /* 0x000000b6b008723c */ /* 0x040fe80000001808 */
[----:B------:R-:W-:Y:S02]  /*13cb0*/  IMAD R0, R169, c[0x0][0x198], RZ ;  /* 0x00006600a9007a24 */ /* 0x000fe400078e02ff */
[----:B------:R-:W-:Y:S02]  /*13cc0*/  IMAD.WIDE.U32 R170, R132, c[0x0][0x198], RZ ;  /* 0x0000660084aa7a25 */ /* 0x000fe400078e00ff */
[C---:B------:R-:W-:Y:S04]  /*13cd0*/  HMMA.16816.F32 R12, R176.reuse, R188, R12 ;  /* 0x000000bcb00c723c */ /* 0x040fe8000000180c */
[----:B------:R-:W-:Y:S01]  /*13ce0*/  IMAD R0, R168, c[0x0][0x19c], R0 ;  /* 0x00006700a8007a24 */ /* 0x000fe200078e0200 */
[-C--:B------:R-:W-:Y:S01]  /*13cf0*/  LEA R168, P6, R172, R135.reuse, 0x1 ;  /* 0x00000087aca87211 */ /* 0x080fe200078c08ff */
[----:B------:R-:W-:Y:S01]  /*13d00*/  IMAD.IADD R133, R171, 0x1, R133 ;  /* 0x00000001ab857824 */ /* 0x000fe200078e0285 */
[C---:B------:R-:W-:Y:S01]  /*13d10*/  LEA R132, P1, R170.reuse, R135, 0x1 ;  /* 0x00000087aa847211 */ /* 0x040fe200078208ff */
[C---:B------:R-:W-:Y:S04]  /*13d20*/  HMMA.16816.F32 R16, R176.reuse, R190, R16 ;  /* 0x000000beb010723c */ /* 0x040fe80000001810 */
[----:B------:R-:W-:Y:S01]  /*13d30*/  IMAD.IADD R0, R173, 0x1, R0 ;  /* 0x00000001ad007824 */ /* 0x000fe200078e0200 */
[-C--:B------:R-:W-:Y:S03]  /*13d40*/  LEA.HI.X R133, R170, R2.reuse, R133, 0x1, P1 ;  /* 0x00000002aa857211 */ /* 0x080fe600008f0c85 */
[C---:B----4-:R-:W-:Y:S04]  /*13d50*/  HMMA.16816.F32 R20, R176.reuse, R192, R20 ;  /* 0x000000c0b014723c */ /* 0x050fe80000001814 */
[----:B------:R-:W-:Y:S04]  /*13d60*/  LEA.HI.X R169, R172, R2, R0, 0x1, P6 ;  /* 0x00000002aca97211 */ /* 0x000fe800030f0c00 */
[C---:B------:R-:W-:Y:S08]  /*13d70*/  HMMA.16816.F32 R24, R176.reuse, R194, R24 ;  /* 0x000000c2b018723c */ /* 0x040ff00000001818 */
[C---:B------:R-:W-:Y:S08]  /*13d80*/  HMMA.16816.F32 R28, R176.reuse, R196, R28 ;  /* 0x000000c4b01c723c */ /* 0x040ff0000000181c */
[----:B------:R-:W-:Y:S01]  /*13d90*/  HMMA.16816.F32 R32, R176, R198, R32 ;  /* 0x000000c6b020723c */ /* 0x000fe20000001820 */
[----:B------:R-:W-:-:S07]  /*13da0*/  @P0 BRA `(.L_x_517) ;  /* 0xffffe8a000000947 */ /* 0x000fce000383ffff */
.L_x_516:
        /* <DEDUP_REMOVED lines=8> */
[----:B------:R-:W-:Y:S01]  /*13e30*/  IADD3 R2, R228, -R0, RZ ;  /* 0x80000000e4027210 */ /* 0x000fe20007ffe0ff */
[----:B-1----:R-:W-:Y:S01]  /*13e40*/  IMAD.IADD R132, R229, 0x1, -R0 ;  /* 0x00000001e5847824 */ /* 0x002fe200078e0a00 */
[C---:B------:R-:W-:Y:S02]  /*13e50*/  IADD3 R169, R0.reuse, 0x10, RZ ;  /* 0x0000001000a97810 */ /* 0x040fe40007ffe0ff */
[----:B------:R-:W-:Y:S02]  /*13e60*/  IABS R2, R2 ;  /* 0x0000000200027213 */ /* 0x000fe40000000000 */
[----:B------:R-:W-:Y:S02]  /*13e70*/  IABS R132, R132 ;  /* 0x0000008400847213 */ /* 0x000fe40000000000 */
[----:B------:R1:W2:Y:S01]  /*13e80*/  I2F R177, R2 ;  /* 0x0000000200b17306 */ /* 0x0002a20000201400 */
[C---:B------:R-:W-:Y:S02]  /*13e90*/  IADD3 R173, R0.reuse, 0x19, RZ ;  /* 0x0000001900ad7810 */ /* 0x040fe40007ffe0ff */
[C---:B------:R-:W-:Y:S02]  /*13ea0*/  IADD3 R172, R0.reuse, 0x20, RZ ;  /* 0x0000002000ac7810 */ /* 0x040fe40007ffe0ff */
[C---:B------:R-:W-:Y:S04]  /*13eb0*/  ISETP.GE.AND P1, PT, R0.reuse, R231, PT ;  /* 0x000000e70000720c */ /* 0x040fe80003f26270 */
[C---:B------:R-:W-:Y:S01]  /*13ec0*/  ISETP.GE.OR P1, PT, R0.reuse, R233, !P1 ;  /* 0x000000e90000720c */ /* 0x040fe20004f26670 */
[----:B------:R3:W4:Y:S01]  /*13ed0*/  I2F R176, R132 ;  /* 0x0000008400b07306 */ /* 0x0007220000201400 */
[----:B-1----:R-:W-:Y:S01]  /*13ee0*/  IADD3 R2, R0, 0x1, RZ ;  /* 0x0000000100027810 */ /* 0x002fe20007ffe0ff */
[----:B--2---:R-:W-:Y:S03]  /*13ef0*/  FFMA.FTZ R4, R177, -UR23, R4 ;  /* 0x80000017b1047c23 */ /* 0x004fe60008010004 */
[----:B------:R-:W-:Y:S02]  /*13f00*/  IADD3 R133, R228, -R2, RZ ;  /* 0x80000002e4857210 */ /* 0x000fe40007ffe0ff */
[C---:B------:R-:W-:Y:S02]  /*13f10*/  ISETP.GE.AND P0, PT, R2.reuse, R231, PT ;  /* 0x000000e70200720c */ /* 0x040fe40003f06270 */
[----:B------:R-:W-:Y:S02]  /*13f20*/  ISETP.GE.AND P6, PT, R2, R230, PT ;  /* 0x000000e60200720c */ /* 0x000fe40003fc6270 */
[----:B---3--:R-:W-:Y:S01]  /*13f30*/  IABS R132, R133 ;  /* 0x0000008500847213 */ /* 0x008fe20000000000 */
[----:B----4-:R-:W-:Y:S01]  /*13f40*/  FFMA.FTZ R6, R176, -UR23, R6 ;  /* 0x80000017b0067c23 */ /* 0x010fe20008010006 */
[----:B------:R-:W-:Y:S02]  /*13f50*/  IADD3 R133, R0, 0x8, RZ ;  /* 0x0000000800857810 */ /* 0x000fe40007ffe0ff */
[----:B------:R1:W2:Y:S01]  /*13f60*/  I2F R179, R132 ;  /* 0x0000008400b37306 */ /* 0x0002a20000201400 */
[----:B------:R-:W-:Y:S02]  /*13f70*/  ISETP.GE.OR P0, PT, R2, R233, !P0 ;  /* 0x000000e90200720c */ /* 0x000fe40004706670 */
[----:B------:R-:W-:Y:S02]  /*13f80*/  IADD3 R135, R228, -R133, RZ ;  /* 0x80000085e4877210 */ /* 0x000fe40007ffe0ff */
[----:B------:R-:W-:Y:S02]  /*13f90*/  ISETP.GE.OR P6, PT, R2, R232, !P6 ;  /* 0x000000e80200720c */ /* 0x000fe400077c6670 */
[----:B------:R-:W-:Y:S02]  /*13fa0*/  FSEL R177, R4, -INF , !P1 ;  /* 0xff80000004b17808 */ /* 0x000fe40004800000 */
[C---:B------:R-:W-:Y:S04]  /*13fb0*/  ISETP.GE.AND P1, PT, R0.reuse, R230, PT ;  /* 0x000000e60000720c */ /* 0x040fe80003f26270 */
[C---:B------:R-:W-:Y:S02]  /*13fc0*/  ISETP.GE.OR P1, PT, R0.reuse, R232, !P1 ;  /* 0x000000e80000720c */ /* 0x040fe40004f26670 */
[----:B-1----:R-:W-:Y:S01]  /*13fd0*/  IABS R132, R135 ;  /* 0x0000008700847213 */ /* 0x002fe20000000000 */
[----:B--2---:R-:W-:Y:S01]  /*13fe0*/  FFMA.FTZ R5, R179, -UR23, R5 ;  /* 0x80000017b3057c23 */ /* 0x004fe20008010005 */
[----:B------:R-:W-:Y:S02]  /*13ff0*/  IADD3 R135, R0, 0x9, RZ ;  /* 0x0000000900877810 */ /* 0x000fe40007ffe0ff */
[----:B------:R1:W2:Y:S02]  /*14000*/  I2F R178, R132 ;  /* 0x0000008400b27306 */ /* 0x0002a40000201400 */
[----:B------:R-:W-:Y:S02]  /*14010*/  IADD3 R168, R228, -R135, RZ ;  /* 0x80000087e4a87210 */ /* 0x000fe40007ffe0ff */
[----:B------:R-:W-:Y:S02]  /*14020*/  FSEL R176, R5, -INF , !P0 ;  /* 0xff80000005b07808 */ /* 0x000fe40004000000 */
[----:B------:R-:W-:Y:S02]  /*14030*/  IADD3 R5, R0, 0x30, RZ ;  /* 0x0000003000057810 */ /* 0x000fe40007ffe0ff */
[C---:B------:R-:W-:Y:S04]  /*14040*/  ISETP.GE.AND P0, PT, R135.reuse, R231, PT ;  /* 0x000000e78700720c */ /* 0x040fe80003f06270 */
[----:B------:R-:W-:Y:S02]  /*14050*/  ISETP.GE.OR P0, PT, R135, R233, !P0 ;  /* 0x000000e98700720c */ /* 0x000fe40004706670 */
[----:B-1----:R-:W-:Y:S01]  /*14060*/  IABS R132, R168 ;  /* 0x000000a800847213 */ /* 0x002fe20000000000 */
[----:B------:R-:W-:Y:S02]  /*14070*/  IMAD.IADD R168, R228, 0x1, -R169 ;  /* 0x00000001e4a87824 */ /* 0x000fe400078e0aa9 */
[----:B--2---:R-:W-:Y:S01]  /*14080*/  FFMA.FTZ R8, R178, -UR23, R8 ;  /* 0x80000017b2087c23 */ /* 0x004fe20008010008 */
[----:B------:R1:W2:Y:S01]  /*14090*/  I2F R180, R132 ;  /* 0x0000008400b47306 */ /* 0x0002a20000201400 */
[----:B------:R-:W-:Y:S02]  /*140a0*/  FSEL R178, R6, -INF , !P1 ;  /* 0xff80000006b27808 */ /* 0x000fe40004800000 */
[----:B------:R-:W-:Y:S02]  /*140b0*/  IADD3 R6, R0, 0x29, RZ ;  /* 0x0000002900067810 */ /* 0x000fe40007ffe0ff */
[C---:B------:R-:W-:Y:S04]  /*140c0*/  ISETP.GE.AND P1, PT, R133.reuse, R231, PT ;  /* 0x000000e78500720c */ /* 0x040fe80003f26270 */
[----:B------:R-:W-:Y:S02]  /*140d0*/  ISETP.GE.OR P1, PT, R133, R233, !P1 ;  /* 0x000000e98500720c */ /* 0x000fe40004f26670 */
[----:B-1----:R-:W-:Y:S01]  /*140e0*/  IABS R132, R168 ;  /* 0x000000a800847213 */ /* 0x002fe20000000000 */
[----:B--2---:R-:W-:Y:S01]  /*140f0*/  FFMA.FTZ R9, R180, -UR23, R9 ;  /* 0x80000017b4097c23 */ /* 0x004fe20008010009 */
[----:B------:R-:W-:Y:S02]  /*14100*/  IADD3 R168, R0, 0x11, RZ ;  /* 0x0000001100a87810 */ /* 0x000fe40007ffe0ff */
[----:B------:R1:W2:Y:S02]  /*14110*/  I2F R175, R132 ;  /* 0x0000008400af7306 */ /* 0x0002a40000201400 */
[----:B------:R-:W-:Y:S04]  /*14120*/  IADD3 R170, R228, -R168, RZ ;  /* 0x800000a8e4aa7210 */ /* 0x000fe80007ffe0ff */
[----:B-1----:R-:W-:Y:S01]  /*14130*/  IABS R132, R170 ;  /* 0x000000aa00847213 */ /* 0x002fe20000000000 */
[----:B--2---:R-:W-:Y:S01]  /*14140*/  FFMA.FTZ R12, R175, -UR23, R12 ;  /* 0x80000017af0c7c23 */ /* 0x004fe2000801000c */
[----:B------:R-:W-:Y:S02]  /*14150*/  IADD3 R170, R0, 0x18, RZ ;  /* 0x0000001800aa7810 */ /* 0x000fe40007ffe0ff */
[----:B------:R1:W2:Y:S01]  /*14160*/  I2F R184, R132 ;  /* 0x0000008400b87306 */ /* 0x0002a20000201400 */
[----:B------:R-:W-:Y:S02]  /*14170*/  FSEL R175, R8, -INF , !P1 ;  /* 0xff80000008af7808 */ /* 0x000fe40004800000 */
[----:B------:R-:W-:Y:S02]  /*14180*/  IADD3 R171, R228, -R170, RZ ;  /* 0x800000aae4ab7210 */ /* 0x000fe40007ffe0ff */
[C---:B------:R-:W-:Y:S04]  /*14190*/  ISETP.GE.AND P1, PT, R169.reuse, R231, PT ;  /* 0x000000e7a900720c */ /* 0x040fe80003f26270 */
[----:B------:R-:W-:Y:S04]  /*141a0*/  ISETP.GE.OR P1, PT, R169, R233, !P1 ;  /* 0x000000e9a900720c */ /* 0x000fe80004f26670 */
[----:B------:R-:W-:Y:S02]  /*141b0*/  FSEL R192, R12, -INF , !P1 ;  /* 0xff8000000cc07808 */ /* 0x000fe40004800000 */
[C---:B------:R-:W-:Y:S04]  /*141c0*/  ISETP.GE.AND P1, PT, R133.reuse, R230, PT ;  /* 0x000000e68500720c */ /* 0x040fe80003f26270 */
[----:B------:R-:W-:Y:S02]  /*141d0*/  ISETP.GE.OR P1, PT, R133, R232, !P1 ;  /* 0x000000e88500720c */ /* 0x000fe40004f26670 */
[----:B-1----:R-:W-:Y:S01]  /*141e0*/  IABS R132, R171 ;  /* 0x000000ab00847213 */ /* 0x002fe20000000000 */
[----:B--2---:R-:W-:Y:S01]  /*141f0*/  FFMA.FTZ R13, R184, -UR23, R13 ;  /* 0x80000017b80d7c23 */ /* 0x004fe2000801000d */
[C---:B------:R-:W-:Y:S02]  /*14200*/  IADD3 R171, R229.reuse, -R2, RZ ;  /* 0x80000002e5ab7210 */ /* 0x040fe40007ffe0ff */
[----:B------:R1:W2:Y:S02]  /*14210*/  I2F R186, R132 ;  /* 0x0000008400ba7306 */ /* 0x0002a40000201400 */
[----:B-1----:R-:W-:Y:S01]  /*14220*/  IABS R132, R171 ;  /* 0x000000ab00847213 */ /* 0x002fe20000000000 */
[----:B--2---:R-:W-:Y:S01]  /*14230*/  FFMA.FTZ R16, R186, -UR23, R16 ;  /* 0x80000017ba107c23 */ /* 0x004fe20008010010 */
[C---:B------:R-:W-:Y:S06]  /*14240*/  IADD3 R171, R228.reuse, -R173, RZ ;  /* 0x800000ade4ab7210 */ /* 0x040fec0007ffe0ff */
[----:B------:R1:W2:Y:S02]  /*14250*/  I2F R185, R132 ;  /* 0x0000008400b97306 */ /* 0x0002a40000201400 */
[----:B-1----:R-:W-:Y:S01]  /*14260*/  IABS R132, R171 ;  /* 0x000000ab00847213 */ /* 0x002fe20000000000 */
[----:B------:R-:W-:Y:S02]  /*14270*/  IMAD.IADD R171, R229, 0x1, -R133 ;  /* 0x00000001e5ab7824 */ /* 0x000fe400078e0a85 */
[----:B--2---:R-:W-:Y:S05]  /*14280*/  FFMA.FTZ R7, R185, -UR23, R7 ;  /* 0x80000017b9077c23 */ /* 0x004fea0008010007 */
[----:B------:R1:W2:Y:S02]  /*14290*/  I2F R189, R132 ;  /* 0x0000008400bd7306 */ /* 0x0002a40000201400 */
[----:B-1----:R-:W-:Y:S01]  /*142a0*/  IABS R132, R171 ;  /* 0x000000ab00847213 */ /* 0x002fe20000000000 */
[----:B--2---:R-:W-:Y:S01]  /*142b0*/  FFMA.FTZ R17, R189, -UR23, R17 ;  /* 0x80000017bd117c23 */ /* 0x004fe20008010011 */
[----:B------:R-:W-:Y:S06]  /*142c0*/  IADD3 R171, R228, -R172, RZ ;  /* 0x800000ace4ab7210 */ /* 0x000fec0007ffe0ff */
[----:B------:R1:W2:Y:S02]  /*142d0*/  I2F R187, R132 ;  /* 0x0000008400bb7306 */ /* 0x0002a40000201400 */
[----:B-1----:R-:W-:Y:S01]  /*142e0*/  IABS R132, R171 ;  /* 0x000000ab00847213 */ /* 0x002fe20000000000 */
[----:B--2---:R-:W-:Y:S01]  /*142f0*/  FFMA.FTZ R10, R187, -UR23, R10 ;  /* 0x80000017bb0a7c23 */ /* 0x004fe2000801000a */
[----:B------:R-:W-:Y:S06]  /*14300*/  IADD3 R171, R229, -R135, RZ ;  /* 0x80000087e5ab7210 */ /* 0x000fec0007ffe0ff */
[----:B------:R1:W2:Y:S02]  /*14310*/  I2F R188, R132 ;  /* 0x0000008400bc7306 */ /* 0x0002a40000201400 */
[----:B-1----:R-:W-:Y:S01]  /*14320*/  IABS R132, R171 ;  /* 0x000000ab00847213 */ /* 0x002fe20000000000 */
[----:B--2---:R-:W-:Y:S01]  /*14330*/  FFMA.FTZ R20, R188, -UR23, R20 ;  /* 0x80000017bc147c23 */ /* 0x004fe20008010014 */
[----:B------:R-:W-:Y:S06]  /*14340*/  IADD3 R171, R0, 0x21, RZ ;  /* 0x0000002100ab7810 */ /* 0x000fec0007ffe0ff */
[----:B------:R1:W2:Y:S01]  /*14350*/  I2F R191, R132 ;  /* 0x0000008400bf7306 */ /* 0x0002a20000201400 */
[----:B------:R-:W-:Y:S04]  /*14360*/  IADD3 R174, R228, -R171, RZ ;  /* 0x800000abe4ae7210 */ /* 0x000fe80007ffe0ff */
[----:B-1----:R-:W-:Y:S01]  /*14370*/  IABS R132, R174 ;  /* 0x000000ae00847213 */ /* 0x002fe20000000000 */
[----:B--2---:R-:W-:Y:S01]  /*14380*/  FFMA.FTZ R11, R191, -UR23, R11 ;  /* 0x80000017bf0b7c23 */ /* 0x004fe2000801000b */
[----:B------:R-:W-:Y:S02]  /*14390*/  FSEL R174, R9, -INF , !P0 ;  /* 0xff80000009ae7808 */ /* 0x000fe40004000000 */
[----:B------:R-:W-:Y:S01]  /*143a0*/  MOV R2, R132 ;  /* 0x0000008400027202 */ /* 0x000fe20000000f00 */
[----:B------:R-:W-:Y:S01]  /*143b0*/  IMAD.IADD R132, R229, 0x1, -R169 ;  /* 0x00000001e5847824 */ /* 0x000fe200078e0aa9 */
[C---:B------:R-:W-:Y:S02]  /*143c0*/  ISETP.GE.AND P0, PT, R168.reuse, R231, PT ;  /* 0x000000e7a800720c */ /* 0x040fe40003f06270 */
[----:B------:R1:W2:Y:S02]  /*143d0*/  I2F R190, R2 ;  /* 0x0000000200be7306 */ /* 0x0002a40000201400 */
[----:B------:R-:W-:Y:S04]  /*143e0*/  ISETP.GE.OR P0, PT, R168, R233, !P0 ;  /* 0x000000e9a800720c */ /* 0x000fe80004706670 */
[----:B------:R-:W-:Y:S02]  /*143f0*/  FSEL R184, R13, -INF , !P0 ;  /* 0xff8000000db87808 */ /* 0x000fe40004000000 */
[----:B------:R-:W-:Y:S02]  /*14400*/  ISETP.GE.AND P0, PT, R170, R231, PT ;  /* 0x000000e7aa00720c */ /* 0x000fe40003f06270 */
[----:B------:R-:W-:Y:S02]  /*14410*/  FSEL R13, R10, -INF , !P1 ;  /* 0xff8000000a0d7808 */ /* 0x000fe40004800000 */
[----:B------:R-:W-:Y:S02]  /*14420*/  ISETP.GE.OR P0, PT, R170, R233, !P0 ;  /* 0x000000e9aa00720c */ /* 0x000fe40004706670 */
[----:B------:R-:W-:Y:S02]  /*14430*/  ISETP.GE.AND P1, PT, R169, R230, PT ;  /* 0x000000e6a900720c */ /* 0x000fe40003f26270 */
[----:B------:R-:W-:Y:S02]  /*14440*/  FSEL R185, R16, -INF , !P0 ;  /* 0xff80000010b97808 */ /* 0x000fe40004000000 */
[----:B------:R-:W-:Y:S02]  /*14450*/  FSEL R16, R7, -INF , !P6 ;  /* 0xff80000007107808 */ /* 0x000fe40007000000 */
[----:B------:R-:W-:Y:S02]  /*14460*/  ISETP.GE.AND P6, PT, R173, R231, PT ;  /* 0x000000e7ad00720c */ /* 0x000fe40003fc6270 */
[----:B------:R-:W-:Y:S02]  /*14470*/  ISETP.GE.OR P1, PT, R169, R232, !P1 ;  /* 0x000000e8a900720c */ /* 0x000fe40004f26670 */
[----:B-1----:R-:W-:Y:S01]  /*14480*/  IABS R2, R132 ;  /* 0x0000008400027213 */ /* 0x002fe20000000000 */
[----:B--2---:R-:W-:Y:S01]  /*14490*/  FFMA.FTZ R21, R190, -UR23, R21 ;  /* 0x80000017be157c23 */ /* 0x004fe20008010015 */
[----:B------:R-:W-:Y:S02]  /*144a0*/  IADD3 R132, R0, 0x28, RZ ;  /* 0x0000002800847810 */ /* 0x000fe40007ffe0ff */
[----:B------:R-:W-:Y:S02]  /*144b0*/  MOV R4, R2 ;  /* 0x0000000200047202 */ /* 0x000fe40000000f00 */
[----:B------:R-:W-:Y:S02]  /*144c0*/  IADD3 R2, R228, -R132, RZ ;  /* 0x80000084e4027210 */ /* 0x000fe40007ffe0ff */
[----:B------:R-:W1:Y:S01]  /*144d0*/  I2F R183, R4 ;  /* 0x0000000400b77306 */ /* 0x000e620000201400 */
[----:B------:R-:W-:Y:S02]  /*144e0*/  ISETP.GE.OR P6, PT, R173, R233, !P6 ;  /* 0x000000e9ad00720c */ /* 0x000fe400077c6670 */
[----:B------:R-:W-:Y:S02]  /*144f0*/  IABS R2, R2 ;  /* 0x0000000200027213 */ /* 0x000fe40000000000 */
[----:B------:R-:W-:Y:S02]  /*14500*/  FSEL R186, R17, -INF , !P6 ;  /* 0xff80000011ba7808 */ /* 0x000fe40007000000 */
[C---:B------:R-:W-:Y:S02]  /*14510*/  ISETP.GE.AND P6, PT, R172.reuse, R231, PT ;  /* 0x000000e7ac00720c */ /* 0x040fe40003fc6270 */
[C---:B------:R-:W-:Y:S01]  /*14520*/  ISETP.GE.AND P0, PT, R135.reuse, R230, PT ;  /* 0x000000e68700720c */ /* 0x040fe20003f06270 */
[----:B------:R-:W2:Y:S01]  /*14530*/  I2F R182, R2 ;  /* 0x0000000200b67306 */ /* 0x000ea20000201400 */
[----:B------:R-:W-:Y:S02]  /*14540*/  ISETP.GE.OR P6, PT, R172, R233, !P6 ;  /* 0x000000e9ac00720c */ /* 0x000fe400077c6670 */
[----:B------:R-:W-:Y:S02]  /*14550*/  ISETP.GE.OR P0, PT, R135, R232, !P0 ;  /* 0x000000e88700720c */ /* 0x000fe40004706670 */
[----:B------:R-:W-:Y:S02]  /*14560*/  FSEL R194, R20, -INF , !P6 ;  /* 0xff80000014c27808 */ /* 0x000fe40007000000 */
[C---:B------:R-:W-:Y:S02]  /*14570*/  ISETP.GE.AND P6, PT, R168.reuse, R230, PT ;  /* 0x000000e6a800720c */ /* 0x040fe40003fc6270 */
[----:B------:R-:W-:Y:S02]  /*14580*/  FSEL R11, R11, -INF , !P0 ;  /* 0xff8000000b0b7808 */ /* 0x000fe40004000000 */
[----:B------:R-:W-:Y:S02]  /*14590*/  ISETP.GE.OR P6, PT, R168, R232, !P6 ;  /* 0x000000e8a800720c */ /* 0x000fe400077c6670 */
[----:B------:R-:W-:Y:S01]  /*145a0*/  ISETP.GE.AND P0, PT, R171, R231, PT ;  /* 0x000000e7ab00720c */ /* 0x000fe20003f06270 */
[----:B-1----:R-:W-:Y:S01]  /*145b0*/  FFMA.FTZ R14, R183, -UR23, R14 ;  /* 0x80000017b70e7c23 */ /* 0x002fe2000801000e */
[----:B------:R-:W-:Y:S02]  /*145c0*/  IADD3 R4, R229, -R168, RZ ;  /* 0x800000a8e5047210 */ /* 0x000fe40007ffe0ff */
[----:B------:R-:W-:Y:S02]  /*145d0*/  ISETP.GE.OR P0, PT, R171, R233, !P0 ;  /* 0x000000e9ab00720c */ /* 0x000fe40004706670 */
[----:B------:R-:W-:Y:S02]  /*145e0*/  FSEL R183, R14, -INF , !P1 ;  /* 0xff8000000eb77808 */ /* 0x000fe40004800000 */
[----:B------:R-:W-:Y:S02]  /*145f0*/  ISETP.GE.AND P1, PT, R170, R230, PT ;  /* 0x000000e6aa00720c */ /* 0x000fe40003f26270 */
[----:B------:R-:W-:Y:S01]  /*14600*/  FSEL R193, R21, -INF , !P0 ;  /* 0xff80000015c17808 */ /* 0x000fe20004000000 */
[----:B--2---:R-:W-:Y:S01]  /*14610*/  FFMA.FTZ R24, R182, -UR23, R24 ;  /* 0x80000017b6187c23 */ /* 0x004fe20008010018 */
[----:B------:R-:W-:Y:S02]  /*14620*/  IABS R2, R4 ;  /* 0x0000000400027213 */ /* 0x000fe40000000000 */
[----:B------:R-:W-:Y:S02]  /*14630*/  IADD3 R4, R228, -R6, RZ ;  /* 0x80000006e4047210 */ /* 0x000fe40007ffe0ff */
[----:B------:R1:W2:Y:S01]  /*14640*/  I2F R181, R2 ;  /* 0x0000000200b57306 */ /* 0x0002a20000201400 */
[----:B------:R-:W-:Y:S02]  /*14650*/  ISETP.GE.OR P1, PT, R170, R232, !P1 ;  /* 0x000000e8aa00720c */ /* 0x000fe40004f26670 */
[C---:B------:R-:W-:Y:S04]  /*14660*/  ISETP.GE.AND P0, PT, R132.reuse, R231, PT ;  /* 0x000000e78400720c */ /* 0x040fe80003f06270 */
[----:B------:R-:W-:Y:S04]  /*14670*/  ISETP.GE.OR P0, PT, R132, R233, !P0 ;  /* 0x000000e98400720c */ /* 0x000fe80004706670 */
[----:B------:R-:W-:Y:S02]  /*14680*/  FSEL R191, R24, -INF , !P0 ;  /* 0xff80000018bf7808 */ /* 0x000fe40004000000 */
[C---:B------:R-:W-:Y:S04]  /*14690*/  ISETP.GE.AND P0, PT, R173.reuse, R230, PT ;  /* 0x000000e6ad00720c */ /* 0x040fe80003f06270 */
[----:B------:R-:W-:Y:S02]  /*146a0*/  ISETP.GE.OR P0, PT, R173, R232, !P0 ;  /* 0x000000e8ad00720c */ /* 0x000fe40004706670 */
[----:B-1----:R-:W-:Y:S01]  /*146b0*/  IABS R2, R4 ;  /* 0x0000000400027213 */ /* 0x002fe20000000000 */
[----:B------:R-:W-:Y:S02]  /*146c0*/  IMAD.IADD R4, R229, 0x1, -R170 ;  /* 0x00000001e5047824 */ /* 0x000fe400078e0aaa */
[----:B--2---:R-:W-:Y:S01]  /*146d0*/  FFMA.FTZ R15, R181, -UR23, R15 ;  /* 0x80000017b50f7c23 */ /* 0x004fe2000801000f */
[----:B------:R1:W2:Y:S02]  /*146e0*/  I2F R180, R2 ;  /* 0x0000000200b47306 */ /* 0x0002a40000201400 */
[----:B-1----:R-:W-:Y:S01]  /*146f0*/  IABS R2, R4 ;  /* 0x0000000400027213 */ /* 0x002fe20000000000 */
[----:B--2---:R-:W-:Y:S01]  /*14700*/  FFMA.FTZ R25, R180, -UR23, R25 ;  /* 0x80000017b4197c23 */ /* 0x004fe20008010019 */
[----:B------:R-:W-:Y:S06]  /*14710*/  IADD3 R4, R228, -R5, RZ ;  /* 0x80000005e4047210 */ /* 0x000fec0007ffe0ff */
[----:B------:R1:W2:Y:S01]  /*14720*/  I2F R179, R2 ;  /* 0x0000000200b37306 */ /* 0x0002a20000201400 */
[----:B------:R-:W-:Y:S02]  /*14730*/  FSEL R180, R15, -INF , !P6 ;  /* 0xff8000000fb47808 */ /* 0x000fe40007000000 */
[----:B------:R-:W-:Y:S02]  /*14740*/  IABS R4, R4 ;  /* 0x0000000400047213 */ /* 0x000fe40000000000 */
[C---:B------:R-:W-:Y:S04]  /*14750*/  ISETP.GE.AND P6, PT, R6.reuse, R231, PT ;  /* 0x000000e70600720c */ /* 0x040fe80003fc6270 */
[----:B------:R-:W-:Y:S01]  /*14760*/  ISETP.GE.OR P6, PT, R6, R233, !P6 ;  /* 0x000000e90600720c */ /* 0x000fe200077c6670 */
[----:B------:R3:W4:Y:S03]  /*14770*/  I2F R133, R4 ;  /* 0x0000000400857306 */ /* 0x0007260000201400 */
[----:B------:R-:W-:Y:S02]  /*14780*/  FSEL R190, R25, -INF , !P6 ;  /* 0xff80000019be7808 */ /* 0x000fe40007000000 */
[C---:B------:R-:W-:Y:S04]  /*14790*/  ISETP.GE.AND P6, PT, R5.reuse, R231, PT ;  /* 0x000000e70500720c */ /* 0x040fe80003fc6270 */
[----:B------:R-:W-:Y:S02]  /*147a0*/  ISETP.GE.OR P6, PT, R5, R233, !P6 ;  /* 0x000000e90500720c */ /* 0x000fe400077c6670 */
[----:B-1----:R-:W-:Y:S01]  /*147b0*/  IADD3 R2, R229, -R173, RZ ;  /* 0x800000ade5027210 */ /* 0x002fe20007ffe0ff */
[----:B--2---:R-:W-:Y:S03]  /*147c0*/  FFMA.FTZ R18, R179, -UR23, R18 ;  /* 0x80000017b3127c23 */ /* 0x004fe60008010012 */
[----:B------:R-:W-:Y:S02]  /*147d0*/  IABS R2, R2 ;  /* 0x0000000200027213 */ /* 0x000fe40000000000 */
[----:B------:R-:W-:Y:S02]  /*147e0*/  FSEL R179, R18, -INF , !P1 ;  /* 0xff80000012b37808 */ /* 0x000fe40004800000 */
[----:B------:R1:W2:Y:S01]  /*147f0*/  I2F R12, R2 ;  /* 0x00000002000c7306 */ /* 0x0002a20000201400 */
[----:B---3--:R-:W-:Y:S01]  /*14800*/  IADD3 R4, R0, 0x31, RZ ;  /* 0x0000003100047810 */ /* 0x008fe20007ffe0ff */
[----:B----4-:R-:W-:Y:S03]  /*14810*/  FFMA.FTZ R28, R133, -UR23, R28 ;  /* 0x80000017851c7c23 */ /* 0x010fe6000801001c */
[----:B------:R-:W-:Y:S02]  /*14820*/  IADD3 R7, R228, -R4, RZ ;  /* 0x80000004e4077210 */ /* 0x000fe40007ffe0ff */
[----:B------:R-:W-:Y:S02]  /*14830*/  ISETP.GE.AND P1, PT, R4, R231, PT ;  /* 0x000000e70400720c */ /* 0x000fe40003f26270 */
[----:B------:R-:W-:Y:S02]  /*14840*/  FSEL R245, R28, -INF , !P6 ;  /* 0xff8000001cf57808 */ /* 0x000fe40007000000 */
[----:B------:R-:W-:Y:S02]  /*14850*/  ISETP.GE.OR P1, PT, R4, R233, !P1 ;  /* 0x000000e90400720c */ /* 0x000fe40004f26670 */
[C---:B------:R-:W-:Y:S04]  /*14860*/  ISETP.GE.AND P6, PT, R172.reuse, R230, PT ;  /* 0x000000e6ac00720c */ /* 0x040fe80003fc6270 */
[----:B------:R-:W-:Y:S02]  /*14870*/  ISETP.GE.OR P6, PT, R172, R232, !P6 ;  /* 0x000000e8ac00720c */ /* 0x000fe400077c6670 */
[----:B-1----:R-:W-:Y:S01]  /*14880*/  IABS R2, R7 ;  /* 0x0000000700027213 */ /* 0x002fe20000000000 */
[----:B--2---:R-:W-:Y:S01]  /*14890*/  FFMA.FTZ R19, R12, -UR23, R19 ;  /* 0x800000170c137c23 */ /* 0x004fe20008010013 */
[----:B------:R-:W-:Y:S02]  /*148a0*/  IADD3 R7, R229, -R172, RZ ;  /* 0x800000ace5077210 */ /* 0x000fe40007ffe0ff */
[----:B------:R1:W2:Y:S02]  /*148b0*/  I2F R10, R2 ;  /* 0x00000002000a7306 */ /* 0x0002a40000201400 */
[----:B------:R-:W-:Y:S02]  /*148c0*/  IABS R7, R7 ;  /* 0x0000000700077213 */ /* 0x000fe40000000000 */
[----:B------:R-:W-:Y:S02]  /*148d0*/  FSEL R181, R19, -INF , !P0 ;  /* 0xff80000013b57808 */ /* 0x000fe40004000000 */
[C---:B------:R-:W-:Y:S04]  /*148e0*/  ISETP.GE.AND P0, PT, R171.reuse, R230, PT ;  /* 0x000000e6ab00720c */ /* 0x040fe80003f06270 */
[----:B------:R3:W4:Y:S01]  /*148f0*/  I2F R17, R7 ;  /* 0x0000000700117306 */ /* 0x0007220000201400 */
[----:B------:R-:W-:Y:S02]  /*14900*/  ISETP.GE.OR P0, PT, R171, R232, !P0 ;  /* 0x000000e8ab00720c */ /* 0x000fe40004706670 */
[----:B-1----:R-:W-:Y:S01]  /*14910*/  IADD3 R2, R0, 0x38, RZ ;  /* 0x0000003800027810 */ /* 0x002fe20007ffe0ff */
[----:B--2---:R-:W-:Y:S01]  /*14920*/  FFMA.FTZ R29, R10, -UR23, R29 ;  /* 0x800000170a1d7c23 */ /* 0x004fe2000801001d */
[----:B------:R-:W-:Y:S03]  /*14930*/  IADD3 R0, R0, 0x39, RZ ;  /* 0x0000003900007810 */ /* 0x000fe60007ffe0ff */
[----:B------:R-:W-:Y:S01]  /*14940*/  IMAD.IADD R8, R228, 0x1, -R2 ;  /* 0x00000001e4087824 */ /* 0x000fe200078e0a02 */
[----:B------:R-:W-:Y:S02]  /*14950*/  FSEL R247, R29, -INF , !P1 ;  /* 0xff8000001df77808 */ /* 0x000fe40004800000 */
[C---:B------:R-:W-:Y:S02]  /*14960*/  ISETP.GE.AND P1, PT, R2.reuse, R231, PT ;  /* 0x000000e70200720c */ /* 0x040fe40003f26270 */
[----:B---3--:R-:W-:Y:S01]  /*14970*/  IABS R7, R8 ;  /* 0x0000000800077213 */ /* 0x008fe20000000000 */
[----:B----4-:R-:W-:Y:S01]  /*14980*/  FFMA.FTZ R22, R17, -UR23, R22 ;  /* 0x8000001711167c23 */ /* 0x010fe20008010016 */
[----:B------:R-:W-:Y:S02]  /*14990*/  IADD3 R8, R229, -R171, RZ ;  /* 0x800000abe5087210 */ /* 0x000fe40007ffe0ff */
[----:B------:R1:W2:Y:S01]  /*149a0*/  I2F R9, R7 ;  /* 0x0000000700097306 */ /* 0x0002a20000201400 */
[----:B------:R-:W-:Y:S02]  /*149b0*/  ISETP.GE.OR P1, PT, R2, R233, !P1 ;  /* 0x000000e90200720c */ /* 0x000fe40004f26670 */
[----:B------:R-:W-:Y:S02]  /*149c0*/  FSEL R189, R22, -INF , !P6 ;  /* 0xff80000016bd7808 */ /* 0x000fe40007000000 */
[C---:B------:R-:W-:Y:S04]  /*149d0*/  ISETP.GE.AND P6, PT, R132.reuse, R230, PT ;  /* 0x000000e68400720c */ /* 0x040fe80003fc6270 */
[----:B------:R-:W-:Y:S02]  /*149e0*/  ISETP.GE.OR P6, PT, R132, R232, !P6 ;  /* 0x000000e88400720c */ /* 0x000fe400077c6670 */
[----:B-1----:R-:W-:Y:S01]  /*149f0*/  IABS R7, R8 ;  /* 0x0000000800077213 */ /* 0x002fe20000000000 */
[----:B--2---:R-:W-:Y:S01]  /*14a00*/  FFMA.FTZ R32, R9, -UR23, R32 ;  /* 0x8000001709207c23 */ /* 0x004fe20008010020 */
[----:B------:R-:W-:Y:S01]  /*14a10*/  IADD3 R8, R228, -R0, RZ ;  /* 0x80000000e4087210 */ /* 0x000fe20007ffe0ff */
[----:B------:R-:W-:Y:S01]  /*14a20*/  IMAD.IADD R9, R229, 0x1, -R5 ;  /* 0x00000001e5097824 */ /* 0x000fe200078e0a05 */
[----:B------:R1:W2:Y:S02]  /*14a30*/  I2F R15, R7 ;  /* 0x00000007000f7306 */ /* 0x0002a40000201400 */
[----:B------:R-:W-:Y:S02]  /*14a40*/  FSEL R246, R32, -INF , !P1 ;  /* 0xff80000020f67808 */ /* 0x000fe40004800000 */
[C---:B------:R-:W-:Y:S04]  /*14a50*/  ISETP.GE.AND P1, PT, R6.reuse, R230, PT ;  /* 0x000000e60600720c */ /* 0x040fe80003f26270 */
[----:B------:R-:W-:Y:S02]  /*14a60*/  ISETP.GE.OR P1, PT, R6, R232, !P1 ;  /* 0x000000e80600720c */ /* 0x000fe40004f26670 */
[----:B-1----:R-:W-:Y:S01]  /*14a70*/  IABS R7, R8 ;  /* 0x0000000800077213 */ /* 0x002fe20000000000 */
[----:B--2---:R-:W-:Y:S01]  /*14a80*/  FFMA.FTZ R23, R15, -UR23, R23 ;  /* 0x800000170f177c23 */ /* 0x004fe20008010017 */
[----:B------:R-:W-:Y:S02]  /*14a90*/  IADD3 R8, R229, -R132, RZ ;  /* 0x80000084e5087210 */ /* 0x000fe40007ffe0ff */
[----:B------:R1:W2:Y:S02]  /*14aa0*/  I2F R14, R7 ;  /* 0x00000007000e7306 */ /* 0x0002a40000201400 */
[----:B------:R-:W-:Y:S02]  /*14ab0*/  FSEL R188, R23, -INF , !P0 ;  /* 0xff80000017bc7808 */ /* 0x000fe40004000000 */
[C---:B------:R-:W-:Y:S01]  /*14ac0*/  ISETP.GE.AND P0, PT, R0.reuse, R231, PT ;  /* 0x000000e70000720c */ /* 0x040fe20003f06270 */
[----:B------:R-:W-:Y:S03]  /*14ad0*/  LDSM.16.MT88.4 R20, [R202+0x18000] ;  /* 0x01800000ca14783b */ /* 0x000fe60000004200 */
[----:B------:R-:W-:Y:S02]  /*14ae0*/  ISETP.GE.OR P0, PT, R0, R233, !P0 ;  /* 0x000000e90000720c */ /* 0x000fe40004706670 */
[----:B-1----:R-:W-:Y:S01]  /*14af0*/  IABS R7, R8 ;  /* 0x0000000800077213 */ /* 0x002fe20000000000 */
[----:B--2---:R-:W-:Y:S01]  /*14b00*/  FFMA.FTZ R33, R14, -UR23, R33 ;  /* 0x800000170e217c23 */ /* 0x004fe20008010021 */
[----:B------:R-:W-:Y:S02]  /*14b10*/  IADD3 R8, R229, -R6, RZ ;  /* 0x80000006e5087210 */ /* 0x000fe40007ffe0ff */
[----:B------:R1:W2:Y:S02]  /*14b20*/  I2F R12, R7 ;  /* 0x00000007000c7306 */ /* 0x0002a40000201400 */
[----:B------:R-:W-:Y:S02]  /*14b30*/  FSEL R243, R33, -INF , !P0 ;  /* 0xff80000021f37808 */ /* 0x000fe40004000000 */
[C---:B------:R-:W-:Y:S04]  /*14b40*/  ISETP.GE.AND P0, PT, R5.reuse, R230, PT ;  /* 0x000000e60500720c */ /* 0x040fe80003f06270 */
[----:B------:R-:W-:Y:S02]  /*14b50*/  ISETP.GE.OR P0, PT, R5, R232, !P0 ;  /* 0x000000e80500720c */ /* 0x000fe40004706670 */
[----:B-1----:R-:W-:Y:S01]  /*14b60*/  IABS R7, R8 ;  /* 0x0000000800077213 */ /* 0x002fe20000000000 */
[----:B--2---:R-:W-:Y:S03]  /*14b70*/  FFMA.FTZ R26, R12, -UR23, R26 ;  /* 0x800000170c1a7c23 */ /* 0x004fe6000801001a */
[----:B------:R1:W2:Y:S02]  /*14b80*/  I2F R10, R7 ;  /* 0x00000007000a7306 */ /* 0x0002a40000201400 */
[----:B------:R-:W-:Y:S02]  /*14b90*/  FSEL R182, R26, -INF , !P6 ;  /* 0xff8000001ab67808 */ /* 0x000fe40007000000 */
[C---:B------:R-:W-:Y:S04]  /*14ba0*/  ISETP.GE.AND P6, PT, R4.reuse, R230, PT ;  /* 0x000000e60400720c */ /* 0x040fe80003fc6270 */
[----:B------:R-:W-:Y:S02]  /*14bb0*/  ISETP.GE.OR P6, PT, R4, R232, !P6 ;  /* 0x000000e80400720c */ /* 0x000fe400077c6670 */
[----:B-1----:R-:W-:Y:S01]  /*14bc0*/  FMNMX.FTZ R7, R177, R3, !PT ;  /* 0x00000003b1077209 */ /* 0x002fe20007810000 */
[----:B--2---:R-:W-:Y:S03]  /*14bd0*/  FFMA.FTZ R27, R10, -UR23, R27 ;  /* 0x800000170a1b7c23 */ /* 0x004fe6000801001b */
[----:B------:R-:W-:Y:S02]  /*14be0*/  FMNMX.FTZ R8, R176, R7, !PT ;  /* 0x00000007b0087209 */ /* 0x000fe40007810000 */
[----:B------:R-:W-:Y:S02]  /*14bf0*/  IABS R7, R9 ;  /* 0x0000000900077213 */ /* 0x000fe40000000000 */
[----:B------:R-:W-:Y:S02]  /*14c00*/  FMNMX.FTZ R8, R175, R8, !PT ;  /* 0x00000008af087209 */ /* 0x000fe40007810000 */
[----:B------:R-:W-:Y:S02]  /*14c10*/  MOV R6, R7 ;  /* 0x0000000700067202 */ /* 0x000fe40000000f00 */
[C---:B------:R-:W-:Y:S02]  /*14c20*/  IADD3 R7, R229.reuse, -R4, RZ ;  /* 0x80000004e5077210 */ /* 0x040fe40007ffe0ff */
[----:B------:R1:W2:Y:S01]  /*14c30*/  I2F R15, R6 ;  /* 0x00000006000f7306 */ /* 0x0002a20000201400 */
[----:B------:R-:W-:Y:S02]  /*14c40*/  FMNMX.FTZ R8, R174, R8, !PT ;  /* 0x00000008ae087209 */ /* 0x000fe40007810000 */
[----:B------:R-:W-:Y:S02]  /*14c50*/  IADD3 R9, R229, -R2, RZ ;  /* 0x80000002e5097210 */ /* 0x000fe40007ffe0ff */
[----:B------:R-:W-:Y:S02]  /*14c60*/  FMNMX.FTZ R8, R192, R8, !PT ;  /* 0x00000008c0087209 */ /* 0x000fe40007810000 */
[----:B------:R-:W-:Y:S02]  /*14c70*/  FSEL R187, R27, -INF , !P1 ;  /* 0xff8000001bbb7808 */ /* 0x000fe40004800000 */
[----:B------:R-:W-:Y:S02]  /*14c80*/  FMNMX.FTZ R8, R184, R8, !PT ;  /* 0x00000008b8087209 */ /* 0x000fe40007810000 */
[C---:B------:R-:W-:Y:S02]  /*14c90*/  ISETP.GE.AND P1, PT, R2.reuse, R230, PT ;  /* 0x000000e60200720c */ /* 0x040fe40003f26270 */
[----:B------:R-:W-:Y:S02]  /*14ca0*/  FMNMX.FTZ R8, R185, R8, !PT ;  /* 0x00000008b9087209 */ /* 0x000fe40007810000 */
[----:B------:R-:W-:Y:S02]  /*14cb0*/  ISETP.GE.OR P1, PT, R2, R232, !P1 ;  /* 0x000000e80200720c */ /* 0x000fe40004f26670 */
[----:B------:R-:W-:Y:S04]  /*14cc0*/  FMNMX.FTZ R8, R186, R8, !PT ;  /* 0x00000008ba087209 */ /* 0x000fe80007810000 */
[----:B------:R-:W-:Y:S02]  /*14cd0*/  FMNMX.FTZ R8, R194, R8, !PT ;  /* 0x00000008c2087209 */ /* 0x000fe40007810000 */
[----:B-1----:R-:W-:Y:S01]  /*14ce0*/  IABS R6, R7 ;  /* 0x0000000700067213 */ /* 0x002fe20000000000 */
[----:B--2---:R-:W-:Y:S01]  /*14cf0*/  FFMA.FTZ R30, R15, -UR23, R30 ;  /* 0x800000170f1e7c23 */ /* 0x004fe2000801001e */
[----:B------:R-:W-:Y:S02]  /*14d00*/  FMNMX.FTZ R8, R193, R8, !PT ;  /* 0x00000008c1087209 */ /* 0x000fe40007810000 */
[----:B------:R-:W1:Y:S01]  /*14d10*/  I2F R12, R6 ;  /* 0x00000006000c7306 */ /* 0x000e620000201400 */
        /* <DEDUP_REMOVED lines=11> */
[----:B------:R-:W-:Y:S01]  /*14dd0*/  FMNMX.FTZ R133, R243, R133, !PT ;  /* 0x00000085f3857209 */ /* 0x000fe20007810000 */
[----:B-1----:R-:W-:Y:S01]  /*14de0*/  FFMA.FTZ R31, R12, -UR23, R31 ;  /* 0x800000170c1f7c23 */ /* 0x002fe2000801001f */
[----:B------:R-:W-:Y:S02]  /*14df0*/  IABS R6, R9 ;  /* 0x0000000900067213 */ /* 0x000fe40000000000 */
[----:B------:R-:W-:Y:S01]  /*14e00*/  IADD3 R9, R229, -R0, RZ ;  /* 0x80000000e5097210 */ /* 0x000fe20007ffe0ff */
[----:B------:R-:W1:Y:S01]  /*14e10*/  SHFL.BFLY PT, R5, R133, 0x2, 0x1f ;  /* 0x0c401f0085057f89 */ /* 0x000e6200000e0000 */
[----:B------:R-:W2:Y:S01]  /*14e20*/  I2F R10, R6 ;  /* 0x00000006000a7306 */ /* 0x000ea20000201400 */
[----:B------:R-:W-:Y:S02]  /*14e30*/  FMNMX.FTZ R7, R179, R7, !PT ;  /* 0x00000007b3077209 */ /* 0x000fe40007810000 */
[----:B------:R-:W-:Y:S02]  /*14e40*/  FSEL R241, R30, -INF , !P0 ;  /* 0xff8000001ef17808 */ /* 0x000fe40004000000 */
[----:B------:R-:W-:Y:S02]  /*14e50*/  FSEL R242, R31, -INF , !P6 ;  /* 0xff8000001ff27808 */ /* 0x000fe40007000000 */
[C---:B------:R-:W-:Y:S01]  /*14e60*/  ISETP.GE.AND P0, PT, R0.reuse, R230, PT ;  /* 0x000000e60000720c */ /* 0x040fe20003f06270 */
[----:B------:R-:W-:Y:S03]  /*14e70*/  LDSM.16.MT88.4 R28, [R204+0x18000] ;  /* 0x01800000cc1c783b */ /* 0x000fe60000004200 */
[----:B------:R-:W-:Y:S02]  /*14e80*/  ISETP.GE.OR P0, PT, R0, R232, !P0 ;  /* 0x000000e80000720c */ /* 0x000fe40004706670 */
[----:B-1----:R-:W-:Y:S01]  /*14e90*/  FMNMX.FTZ R133, R133, R5, !PT ;  /* 0x0000000585857209 */ /* 0x002fe20007810000 */
[----:B--2---:R-:W-:Y:S01]  /*14ea0*/  FFMA.FTZ R34, R10, -UR23, R34 ;  /* 0x800000170a227c23 */ /* 0x004fe20008010022 */
[----:B------:R-:W-:Y:S04]  /*14eb0*/  IABS R6, R9 ;  /* 0x0000000900067213 */ /* 0x000fe80000000000 */
[----:B------:R1:W2:Y:S01]  /*14ec0*/  I2F R8, R6 ;  /* 0x0000000600087306 */ /* 0x0002a20000201400 */
[----:B------:R-:W-:Y:S02]  /*14ed0*/  FSEL R244, R34, -INF , !P1 ;  /* 0xff80000022f47808 */ /* 0x000fe40004800000 */
[----:B-1----:R-:W-:Y:S01]  /*14ee0*/  FMNMX.FTZ R6, R181, R7, !PT ;  /* 0x00000007b5067209 */ /* 0x002fe20007810000 */
[----:B--2---:R-:W-:Y:S03]  /*14ef0*/  FFMA.FTZ R35, R8, -UR23, R35 ;  /* 0x8000001708237c23 */ /* 0x004fe60008010023 */
[----:B------:R-:W-:Y:S02]  /*14f00*/  FMNMX.FTZ R6, R189, R6, !PT ;  /* 0x00000006bd067209 */ /* 0x000fe40007810000 */
[----:B------:R-:W-:Y:S02]  /*14f10*/  FSEL R135, R35, -INF , !P0 ;  /* 0xff80000023877808 */ /* 0x000fe40004000000 */
[----:B------:R-:W-:Y:S04]  /*14f20*/  FMNMX.FTZ R4, R188, R6, !PT ;  /* 0x00000006bc047209 */ /* 0x000fe80007810000 */
[----:B------:R-:W-:Y:S04]  /*14f30*/  FMNMX.FTZ R4, R182, R4, !PT ;  /* 0x00000004b6047209 */ /* 0x000fe80007810000 */
[----:B------:R-:W-:Y:S02]  /*14f40*/  FMNMX.FTZ R2, R187, R4, !PT ;  /* 0x00000004bb027209 */ /* 0x000fe40007810000 */
[----:B------:R-:W1:Y:S02]  /*14f50*/  SHFL.BFLY PT, R4, R133, 0x1, 0x1f ;  /* 0x0c201f0085047f89 */ /* 0x000e6400000e0000 */
[----:B------:R-:W-:Y:S04]  /*14f60*/  FMNMX.FTZ R2, R241, R2, !PT ;  /* 0x00000002f1027209 */ /* 0x000fe80007810000 */
[----:B------:R-:W-:Y:S04]  /*14f70*/  FMNMX.FTZ R0, R242, R2, !PT ;  /* 0x00000002f2007209 */ /* 0x000fe80007810000 */
[----:B------:R-:W-:Y:S04]  /*14f80*/  FMNMX.FTZ R0, R244, R0, !PT ;  /* 0x00000000f4007209 */ /* 0x000fe80007810000 */
[----:B------:R-:W-:Y:S05]  /*14f90*/  FMNMX.FTZ R0, R135, R0, !PT ;  /* 0x0000000087007209 */ /* 0x000fea0007810000 */
[----:B------:R-:W2:Y:S01]  /*14fa0*/  SHFL.BFLY PT, R2, R0, 0x2, 0x1f ;  /* 0x0c401f0000027f89 */ /* 0x000ea200000e0000 */
[----:B-1----:R-:W-:Y:S04]  /*14fb0*/  FMNMX.FTZ R133, R133, R4, !PT ;  /* 0x0000000485857209 */ /* 0x002fe80007810000 */
[C---:B------:R-:W-:Y:S01]  /*14fc0*/  FSETP.NEU.FTZ.AND P1, PT, R133.reuse, -INF , PT ;  /* 0xff8000008500780b */ /* 0x040fe20003f3d000 */
[----:B------:R-:W-:Y:S05]  /*14fd0*/  FMUL.FTZ R172, R133, c[0x0][0x23c] ;  /* 0x00008f0085ac7a20 */ /* 0x000fea0000410000 */
[----:B------:R-:W-:Y:S05]  /*14fe0*/  FSEL R172, R172, RZ, P1 ;  /* 0x000000ffacac7208 */ /* 0x000fea0000800000 */
[--C-:B------:R-:W-:Y:S01]  /*14ff0*/  FFMA.FTZ R4, R177, c[0x0][0x23c], -R172.reuse ;  /* 0x00008f00b1047a23 */ /* 0x100fe200000108ac */
[----:B--2---:R-:W-:Y:S03]  /*15000*/  FMNMX.FTZ R0, R0, R2, !PT ;  /* 0x0000000200007209 */ /* 0x004fe60007810000 */
[----:B------:R1:W-:Y:S02]  /*15010*/  MUFU.EX2 R252, R4 ;  /* 0x0000000400fc7308 */ /* 0x0003e40000000800 */
[----:B------:R-:W2:Y:S01]  /*15020*/  SHFL.BFLY PT, R2, R0, 0x1, 0x1f ;  /* 0x0c201f0000027f89 */ /* 0x000ea200000e0000 */
[--C-:B-1----:R-:W-:Y:S01]  /*15030*/  FFMA.FTZ R4, R176, c[0x0][0x23c], -R172.reuse ;  /* 0x00008f00b0047a23 */ /* 0x102fe200000108ac */
[----:B--2---:R-:W-:Y:S01]  /*15040*/  FMNMX.FTZ R132, R0, R2, !PT ;  /* 0x0000000200847209 */ /* 0x004fe20007810000 */
[--C-:B------:R-:W-:Y:S05]  /*15050*/  FFMA.FTZ R0, R175, c[0x0][0x23c], -R172.reuse ;  /* 0x00008f00af007a23 */ /* 0x100fea00000108ac */
[----:B------:R-:W1:Y:S01]  /*15060*/  MUFU.EX2 R177, R4 ;  /* 0x0000000400b17308 */ /* 0x000e620000000800 */
[C---:B------:R-:W-:Y:S01]  /*15070*/  FSETP.NEU.FTZ.AND P0, PT, R132.reuse, -INF , PT ;  /* 0xff8000008400780b */ /* 0x040fe20003f1d000 */
[----:B------:R-:W-:Y:S05]  /*15080*/  FMUL.FTZ R173, R132, c[0x0][0x23c] ;  /* 0x00008f0084ad7a20 */ /* 0x000fea0000410000 */
[----:B------:R-:W-:Y:S03]  /*15090*/  FSEL R173, R173, RZ, P0 ;  /* 0x000000ffadad7208 */ /* 0x000fe60000000000 */
[----:B------:R2:W-:Y:S02]  /*150a0*/  MUFU.EX2 R176, R0 ;  /* 0x0000000000b07308 */ /* 0x0005e40000000800 */
[--C-:B------:R-:W-:Y:S08]  /*150b0*/  FFMA.FTZ R2, R11, c[0x0][0x23c], -R173.reuse ;  /* 0x00008f000b027a23 */ /* 0x100ff000000108ad */
[----:B------:R3:W-:Y:S01]  /*150c0*/  MUFU.EX2 R248, R2 ;  /* 0x0000000200f87308 */ /* 0x0007e20000000800 */
[----:B-1----:R-:W-:Y:S01]  /*150d0*/  F2FP.PACK_AB R168, R177, R252 ;  /* 0x000000fcb1a8723e */ /* 0x002fe200000000ff */
[----:B--2---:R-:W-:Y:S08]  /*150e0*/  FFMA.FTZ R0, R174, c[0x0][0x23c], -R172 ;  /* 0x00008f00ae007a23 */ /* 0x004ff000000108ac */
[----:B------:R1:W2:Y:S01]  /*150f0*/  MUFU.EX2 R175, R0 ;  /* 0x0000000000af7308 */ /* 0x0002a20000000800 */
[----:B---3--:R-:W-:Y:S02]  /*15100*/  FSEL R2, R132, RZ, P0 ;  /* 0x000000ff84027208 */ /* 0x008fe40000000000 */
[----:B------:R-:W-:Y:S01]  /*15110*/  PLOP3.LUT P0, PT, PT, PT, UP0, 0x80, 0x0 ;  /* 0x000000000000781c */ /* 0x000fe20003f0f008 */
[--C-:B-1----:R-:W-:Y:S01]  /*15120*/  FFMA.FTZ R0, R178, c[0x0][0x23c], -R173.reuse ;  /* 0x00008f00b2007a23 */ /* 0x102fe200000108ad */
[----:B--2---:R-:W-:Y:S05]  /*15130*/  F2FP.PACK_AB R170, R175, R176 ;  /* 0x000000b0afaa723e */ /* 0x004fea00000000ff */
[----:B------:R1:W-:Y:S02]  /*15140*/  MUFU.EX2 R251, R0 ;  /* 0x0000000000fb7308 */ /* 0x0003e40000000800 */
[--C-:B-1----:R-:W-:Y:S08]  /*15150*/  FFMA.FTZ R0, R16, c[0x0][0x23c], -R173.reuse ;  /* 0x00008f0010007a23 */ /* 0x102ff000000108ad */
[----:B------:R1:W2:Y:S02]  /*15160*/  MUFU.EX2 R250, R0 ;  /* 0x0000000000fa7308 */ /* 0x0002a40000000800 */
[----:B-1----:R-:W-:Y:S01]  /*15170*/  FFMA.FTZ R0, R13, c[0x0][0x23c], -R173 ;  /* 0x00008f000d007a23 */ /* 0x002fe200000108ad */
[----:B--2---:R-:W-:Y:S01]  /*15180*/  F2FP.PACK_AB R169, R250, R251 ;  /* 0x000000fbfaa9723e */ /* 0x004fe200000000ff */
[----:B------:R-:W1:Y:S06]  /*15190*/  LDSM.16.MT88.4 R12, [R201+0x18000] ;  /* 0x01800000c90c783b */ /* 0x000e6c0000004200 */
[----:B------:R2:W3:Y:S02]  /*151a0*/  MUFU.EX2 R249, R0 ;  /* 0x0000000000f97308 */ /* 0x0004e40000000800 */
[----:B--2---:R-:W-:Y:S02]  /*151b0*/  FSEL R0, R133, RZ, P1 ;  /* 0x000000ff85007208 */ /* 0x004fe40000800000 */
[----:B---3--:R-:W-:Y:S03]  /*151c0*/  F2FP.PACK_AB R171, R248, R249 ;  /* 0x000000f9f8ab723e */ /* 0x008fe600000000ff */
[----:B------:R-:W-:Y:S04]  /*151d0*/  FADD.FTZ R0, -R0, R3 ;  /* 0x0000000300007221 */ /* 0x000fe80000010100 */
[----:B------:R-:W-:Y:S04]  /*151e0*/  FMUL.FTZ R0, R0, c[0x0][0x23c] ;  /* 0x00008f0000007a20 */ /* 0x000fe80000410000 */
[----:B------:R2:W3:Y:S02]  /*151f0*/  MUFU.EX2 R3, R0 ;  /* 0x0000000000037308 */ /* 0x0004e40000000800 */
[----:B--2---:R-:W-:Y:S02]  /*15200*/  FADD.FTZ R0, -R2, R134 ;  /* 0x0000008602007221 */ /* 0x004fe40000010100 */
[C---:B---3--:R-:W-:Y:S02]  /*15210*/  FMUL.FTZ R4, R3.reuse, R136 ;  /* 0x0000008803047220 */ /* 0x048fe40000410000 */
[----:B------:R-:W-:Y:S02]  /*15220*/  FMUL.FTZ R0, R0, c[0x0][0x23c] ;  /* 0x00008f0000007a20 */ /* 0x000fe40000410000 */
[C---:B------:R-:W-:Y:S02]  /*15230*/  FMUL.FTZ R5, R3.reuse, R137 ;  /* 0x0000008903057220 */ /* 0x040fe40000410000 */
[C---:B------:R-:W-:Y:S02]  /*15240*/  FMUL.FTZ R8, R3.reuse, R140 ;  /* 0x0000008c03087220 */ /* 0x040fe40000410000 */
[----:B------:R-:W2:Y:S01]  /*15250*/  MUFU.EX2 R0, R0 ;  /* 0x0000000000007308 */ /* 0x000ea20000000800 */
[C---:B------:R-:W-:Y:S02]  /*15260*/  FMUL.FTZ R9, R3.reuse, R141 ;  /* 0x0000008d03097220 */ /* 0x040fe40000410000 */
[C---:B------:R-:W-:Y:S02]  /*15270*/  FMUL.FTZ R16, R3.reuse, R148 ;  /* 0x0000009403107220 */ /* 0x040fe40000410000 */
[C---:B------:R-:W-:Y:S02]  /*15280*/  FMUL.FTZ R17, R3.reuse, R149 ;  /* 0x0000009503117220 */ /* 0x040fe40000410000 */
[C---:B------:R-:W-:Y:S02]  /*15290*/  FMUL.FTZ R24, R3.reuse, R156 ;  /* 0x0000009c03187220 */ /* 0x040fe40000410000 */
[C---:B------:R-:W-:Y:S02]  /*152a0*/  FMUL.FTZ R25, R3.reuse, R157 ;  /* 0x0000009d03197220 */ /* 0x040fe40000410000 */
[C---:B------:R-:W-:Y:S02]  /*152b0*/  FMUL.FTZ R32, R3.reuse, R164 ;  /* 0x000000a403207220 */ /* 0x040fe40000410000 */
[C---:B------:R-:W-:Y:S02]  /*152c0*/  FMUL.FTZ R33, R3.reuse, R165 ;  /* 0x000000a503217220 */ /* 0x040fe40000410000 */
[--C-:B------:R-:W-:Y:S02]  /*152d0*/  FFMA.FTZ R2, R192, c[0x0][0x23c], -R172.reuse ;  /* 0x00008f00c0027a23 */ /* 0x100fe400000108ac */
[C---:B------:R-:W-:Y:S02]  /*152e0*/  FMUL.FTZ R36, R3.reuse, R36 ;  /* 0x0000002403247220 */ /* 0x040fe40000410000 */
[C---:B------:R-:W-:Y:S01]  /*152f0*/  FMUL.FTZ R37, R3.reuse, R37 ;  /* 0x0000002503257220 */ /* 0x040fe20000410000 */
[----:B------:R3:W-:Y:S01]  /*15300*/  MUFU.EX2 R240, R2 ;  /* 0x0000000200f07308 */ /* 0x0007e20000000800 */
[C---:B------:R-:W-:Y:S02]  /*15310*/  FMUL.FTZ R40, R3.reuse, R40 ;  /* 0x0000002803287220 */ /* 0x040fe40000410000 */
[C---:B------:R-:W-:Y:S02]  /*15320*/  FMUL.FTZ R41, R3.reuse, R41 ;  /* 0x0000002903297220 */ /* 0x040fe40000410000 */
[C---:B--2---:R-:W-:Y:S02]  /*15330*/  FMUL.FTZ R6, R0.reuse, R138 ;  /* 0x0000008a00067220 */ /* 0x044fe40000410000 */
[C---:B------:R-:W-:Y:S02]  /*15340*/  FMUL.FTZ R7, R0.reuse, R139 ;  /* 0x0000008b00077220 */ /* 0x040fe40000410000 */
[----:B------:R-:W2:Y:S01]  /*15350*/  LDSM.16.MT88.4 R136, [R203+0x18000] ;  /* 0x01800000cb88783b */ /* 0x000ea20000004200 */
[C---:B------:R-:W-:Y:S02]  /*15360*/  FMUL.FTZ R10, R0.reuse, R142 ;  /* 0x0000008e000a7220 */ /* 0x040fe40000410000 */
[C---:B------:R-:W-:Y:S02]  /*15370*/  FMUL.FTZ R11, R0.reuse, R143 ;  /* 0x0000008f000b7220 */ /* 0x040fe40000410000 */
[C---:B-1----:R-:W-:Y:S03]  /*15380*/  HMMA.16816.F32 R4, R168.reuse, R12, R4 ;  /* 0x0000000ca804723c */ /* 0x042fe60000001804 */
[----:B------:R-:W1:Y:S02]  /*15390*/  LDSM.16.MT88.4 R140, [R201+0x1a000] ;  /* 0x01a00000c98c783b */ /* 0x000e640000004200 */
[C---:B------:R-:W-:Y:S02]  /*153a0*/  FMUL.FTZ R18, R0.reuse, R150 ;  /* 0x0000009600127220 */ /* 0x040fe40000410000 */
[C---:B------:R-:W-:Y:S01]  /*153b0*/  FMUL.FTZ R12, R3.reuse, R144 ;  /* 0x00000090030c7220 */ /* 0x040fe20000410000 */
[C---:B------:R-:W-:Y:S04]  /*153c0*/  HMMA.16816.F32 R8, R168.reuse, R14, R8 ;  /* 0x0000000ea808723c */ /* 0x040fe80000001808 */
[C---:B------:R-:W-:Y:S02]  /*153d0*/  FMUL.FTZ R13, R3.reuse, R145 ;  /* 0x00000091030d7220 */ /* 0x040fe40000410000 */
        /* <DEDUP_REMOVED lines=10> */
[C---:B------:R-:W-:Y:S01]  /*15480*/  FMUL.FTZ R38, R0.reuse, R38 ;  /* 0x0000002600267220 */ /* 0x040fe20000410000 */
[----:B------:R-:W-:Y:S01]  /*15490*/  LDSM.16.MT88.4 R156, [R201+0x1a800] ;  /* 0x01a80000c99c783b */ /* 0x000fe20000004200 */
[C---:B------:R-:W-:Y:S01]  /*154a0*/  FMUL.FTZ R20, R3.reuse, R152 ;  /* 0x0000009803147220 */ /* 0x040fe20000410000 */
[C---:B------:R-:W-:Y:S04]  /*154b0*/  HMMA.16816.F32 R16, R168.reuse, R22, R16 ;  /* 0x00000016a810723c */ /* 0x040fe80000001810 */
[C---:B------:R-:W-:Y:S02]  /*154c0*/  FMUL.FTZ R21, R3.reuse, R153 ;  /* 0x0000009903157220 */ /* 0x040fe40000410000 */
[C---:B------:R-:W-:Y:S01]  /*154d0*/  FMUL.FTZ R39, R0.reuse, R39 ;  /* 0x0000002700277220 */ /* 0x040fe20000410000 */
[----:B------:R-:W-:Y:S01]  /*154e0*/  LDSM.16.MT88.4 R164, [R203+0x19800] ;  /* 0x01980000cba4783b */ /* 0x000fe20000004200 */
[C---:B------:R-:W-:Y:S04]  /*154f0*/  FMUL.FTZ R22, R0.reuse, R154 ;  /* 0x0000009a00167220 */ /* 0x040fe80000410000 */
[----:B------:R-:W-:Y:S02]  /*15500*/  FMUL.FTZ R23, R0, R155 ;  /* 0x0000009b00177220 */ /* 0x000fe40000410000 */
[--C-:B---3--:R-:W-:Y:S01]  /*15510*/  FFMA.FTZ R2, R184, c[0x0][0x23c], -R172.reuse ;  /* 0x00008f00b8027a23 */ /* 0x108fe200000108ac */
[----:B------:R-:W-:Y:S01]  /*15520*/  LDSM.16.MT88.4 R152, [R204+0x18800] ;  /* 0x01880000cc98783b */ /* 0x000fe20000004200 */
[C---:B------:R-:W-:Y:S02]  /*15530*/  FMUL.FTZ R42, R0.reuse, R42 ;  /* 0x0000002a002a7220 */ /* 0x040fe40000410000 */
[C---:B------:R-:W-:Y:S01]  /*15540*/  FMUL.FTZ R43, R0.reuse, R43 ;  /* 0x0000002b002b7220 */ /* 0x040fe20000410000 */
[C---:B------:R-:W-:Y:S01]  /*15550*/  HMMA.16816.F32 R20, R168.reuse, R28, R20 ;  /* 0x0000001ca814723c */ /* 0x040fe20000001814 */
[----:B------:R3:W5:Y:S02]  /*15560*/  MUFU.EX2 R239, R2 ;  /* 0x0000000200ef7308 */ /* 0x0007640000000800 */
[C---:B------:R-:W-:Y:S02]  /*15570*/  FMUL.FTZ R44, R3.reuse, R44 ;  /* 0x0000002c032c7220 */ /* 0x040fe40000410000 */
[C---:B------:R-:W-:Y:S02]  /*15580*/  FMUL.FTZ R45, R3.reuse, R45 ;  /* 0x0000002d032d7220 */ /* 0x040fe40000410000 */
[C---:B------:R-:W-:Y:S01]  /*15590*/  FMUL.FTZ R28, R3.reuse, R160 ;  /* 0x000000a0031c7220 */ /* 0x040fe20000410000 */
[C---:B------:R-:W-:Y:S04]  /*155a0*/  HMMA.16816.F32 R24, R168.reuse, R30, R24 ;  /* 0x0000001ea818723c */ /* 0x040fe80000001818 */
[C---:B------:R-:W-:Y:S02]  /*155b0*/  FMUL.FTZ R29, R3.reuse, R161 ;  /* 0x000000a1031d7220 */ /* 0x040fe40000410000 */
[C---:B------:R-:W-:Y:S02]  /*155c0*/  FMUL.FTZ R46, R0.reuse, R46 ;  /* 0x0000002e002e7220 */ /* 0x040fe40000410000 */
[C---:B------:R-:W-:Y:S04]  /*155d0*/  FMUL.FTZ R30, R0.reuse, R162 ;  /* 0x000000a2001e7220 */ /* 0x040fe80000410000 */
[C---:B------:R-:W-:Y:S02]  /*155e0*/  FMUL.FTZ R31, R0.reuse, R163 ;  /* 0x000000a3001f7220 */ /* 0x040fe40000410000 */
[----:B------:R-:W-:Y:S01]  /*155f0*/  LDSM.16.MT88.4 R160, [R201+0x1c800] ;  /* 0x01c80000c9a0783b */ /* 0x000fe20000004200 */
[C---:B------:R-:W-:Y:S02]  /*15600*/  FMUL.FTZ R47, R0.reuse, R47 ;  /* 0x0000002f002f7220 */ /* 0x040fe40000410000 */
[C---:B------:R-:W-:Y:S02]  /*15610*/  FMUL.FTZ R48, R3.reuse, R48 ;  /* 0x0000003003307220 */ /* 0x040fe40000410000 */
[C---:B--2---:R-:W-:Y:S03]  /*15620*/  HMMA.16816.F32 R28, R168.reuse, R136, R28 ;  /* 0x00000088a81c723c */ /* 0x044fe6000000181c */
[----:B------:R-:W-:Y:S02]  /*15630*/  FMUL.FTZ R49, R3, R49 ;  /* 0x0000003103317220 */ /* 0x000fe40000410000 */
[C---:B------:R-:W-:Y:S02]  /*15640*/  FMUL.FTZ R50, R0.reuse, R50 ;  /* 0x0000003200327220 */ /* 0x040fe40000410000 */
[C---:B------:R-:W-:Y:S01]  /*15650*/  FMUL.FTZ R51, R0.reuse, R51 ;  /* 0x0000003300337220 */ /* 0x040fe20000410000 */
[C---:B------:R-:W-:Y:S01]  /*15660*/  HMMA.16816.F32 R32, R168.reuse, R138, R32 ;  /* 0x0000008aa820723c */ /* 0x040fe20000001820 */
[----:B------:R-:W2:Y:S03]  /*15670*/  LDSM.16.MT88.4 R136, [R204+0x1a000] ;  /* 0x01a00000cc88783b */ /* 0x000ea60000004200 */
[--C-:B---3--:R-:W-:Y:S02]  /*15680*/  FFMA.FTZ R2, R185, c[0x0][0x23c], -R172.reuse ;  /* 0x00008f00b9027a23 */ /* 0x108fe400000108ac */
[C---:B------:R-:W-:Y:S02]  /*15690*/  FMUL.FTZ R52, R3.reuse, R52 ;  /* 0x0000003403347220 */ /* 0x040fe40000410000 */
[C---:B-1----:R-:W-:Y:S01]  /*156a0*/  HMMA.16816.F32 R36, R168.reuse, R140, R36 ;  /* 0x0000008ca824723c */ /* 0x042fe20000001824 */
[----:B------:R1:W-:Y:S03]  /*156b0*/  MUFU.EX2 R238, R2 ;  /* 0x0000000200ee7308 */ /* 0x0003e60000000800 */
[C---:B------:R-:W-:Y:S02]  /*156c0*/  FMUL.FTZ R53, R3.reuse, R53 ;  /* 0x0000003503357220 */ /* 0x040fe40000410000 */
[C---:B------:R-:W-:Y:S02]  /*156d0*/  FMUL.FTZ R54, R0.reuse, R54 ;  /* 0x0000003600367220 */ /* 0x040fe40000410000 */
[C---:B------:R-:W-:Y:S01]  /*156e0*/  HMMA.16816.F32 R40, R168.reuse, R142, R40 ;  /* 0x0000008ea828723c */ /* 0x040fe20000001828 */
[----:B------:R-:W3:Y:S03]  /*156f0*/  LDSM.16.MT88.4 R140, [R203+0x1a000] ;  /* 0x01a00000cb8c783b */ /* 0x000ee60000004200 */
        /* <DEDUP_REMOVED lines=18> */
[C---:B---3--:R-:W-:Y:S04]  /*15820*/  HMMA.16816.F32 R60, R168.reuse, R140, R60 ;  /* 0x0000008ca83c723c */ /* 0x048fe8000000183c */
[----:B------:R-:W-:Y:S02]  /*15830*/  FMUL.FTZ R67, R0, R67 ;  /* 0x0000004300437220 */ /* 0x000fe40000410000 */
[--C-:B-1----:R-:W-:Y:S02]  /*15840*/  FFMA.FTZ R2, R186, c[0x0][0x23c], -R172.reuse ;  /* 0x00008f00ba027a23 */ /* 0x102fe400000108ac */
        /* <DEDUP_REMOVED lines=9> */
[C---:B----4-:R-:W-:Y:S03]  /*158e0*/  HMMA.16816.F32 R68, R168.reuse, R144, R68 ;  /* 0x00000090a844723c */ /* 0x050fe60000001844 */
[C---:B------:R-:W-:Y:S02]  /*158f0*/  FMUL.FTZ R74, R0.reuse, R74 ;  /* 0x0000004a004a7220 */ /* 0x040fe40000410000 */
[C---:B------:R-:W-:Y:S02]  /*15900*/  FMUL.FTZ R75, R0.reuse, R75 ;  /* 0x0000004b004b7220 */ /* 0x040fe40000410000 */
[----:B------:R-:W-:Y:S02]  /*15910*/  FMUL.FTZ R76, R3, R76 ;  /* 0x0000004c034c7220 */ /* 0x000fe40000410000 */
[--C-:B-1----:R-:W-:Y:S03]  /*15920*/  FFMA.FTZ R2, R183, c[0x0][0x23c], -R173.reuse ;  /* 0x00008f00b7027a23 */ /* 0x102fe600000108ad */
[C---:B------:R-:W-:Y:S01]  /*15930*/  HMMA.16816.F32 R72, R168.reuse, R146, R72 ;  /* 0x00000092a848723c */ /* 0x040fe20000001848 */
[----:B------:R-:W1:Y:S01]  /*15940*/  LDSM.16.MT88.4 R144, [R203+0x1c000] ;  /* 0x01c00000cb90783b */ /* 0x000e620000004200 */
[----:B------:R4:W-:Y:S01]  /*15950*/  MUFU.EX2 R236, R2 ;  /* 0x0000000200ec7308 */ /* 0x0009e20000000800 */
[C---:B------:R-:W-:Y:S02]  /*15960*/  FMUL.FTZ R77, R3.reuse, R77 ;  /* 0x0000004d034d7220 */ /* 0x040fe40000410000 */
[C---:B------:R-:W-:Y:S02]  /*15970*/  FMUL.FTZ R78, R0.reuse, R78 ;  /* 0x0000004e004e7220 */ /* 0x040fe40000410000 */
[C---:B------:R-:W-:Y:S02]  /*15980*/  FMUL.FTZ R79, R0.reuse, R79 ;  /* 0x0000004f004f7220 */ /* 0x040fe40000410000 */
[C---:B------:R-:W-:Y:S03]  /*15990*/  FMUL.FTZ R80, R3.reuse, R80 ;  /* 0x0000005003507220 */ /* 0x040fe60000410000 */
[C---:B------:R-:W-:Y:S02]  /*159a0*/  FMUL.FTZ R81, R3.reuse, R81 ;  /* 0x0000005103517220 */ /* 0x040fe40000410000 */
[C---:B--2---:R-:W-:Y:S03]  /*159b0*/  HMMA.16816.F32 R76, R168.reuse, R136, R76 ;  /* 0x00000088a84c723c */ /* 0x044fe6000000184c */
[C---:B------:R-:W-:Y:S02]  /*159c0*/  FMUL.FTZ R82, R0.reuse, R82 ;  /* 0x0000005200527220 */ /* 0x040fe40000410000 */
[C---:B------:R-:W-:Y:S02]  /*159d0*/  FMUL.FTZ R83, R0.reuse, R83 ;  /* 0x0000005300537220 */ /* 0x040fe40000410000 */
[C---:B------:R-:W-:Y:S02]  /*159e0*/  FMUL.FTZ R84, R3.reuse, R84 ;  /* 0x0000005403547220 */ /* 0x040fe40000410000 */
[C---:B------:R-:W-:Y:S03]  /*159f0*/  FMUL.FTZ R85, R3.reuse, R85 ;  /* 0x0000005503557220 */ /* 0x040fe60000410000 */
[C---:B------:R-:W-:Y:S01]  /*15a00*/  HMMA.16816.F32 R80, R168.reuse, R138, R80 ;  /* 0x0000008aa850723c */ /* 0x040fe20000001850 */
[----:B------:R-:W2:Y:S02]  /*15a10*/  LDSM.16.MT88.4 R136, [R201+0x1e000] ;  /* 0x01e00000c988783b */ /* 0x000ea40000004200 */
[C---:B------:R-:W-:Y:S02]  /*15a20*/  FMUL.FTZ R86, R0.reuse, R86 ;  /* 0x0000005600567220 */ /* 0x040fe40000410000 */
[----:B------:R-:W-:Y:S02]  /*15a30*/  FMUL.FTZ R87, R0, R87 ;  /* 0x0000005700577220 */ /* 0x000fe40000410000 */
[--C-:B----4-:R-:W-:Y:S02]  /*15a40*/  FFMA.FTZ R2, R180, c[0x0][0x23c], -R173.reuse ;  /* 0x00008f00b4027a23 */ /* 0x110fe400000108ad */
[C---:B------:R-:W-:Y:S02]  /*15a50*/  FMUL.FTZ R88, R3.reuse, R88 ;  /* 0x0000005803587220 */ /* 0x040fe40000410000 */
[----:B------:R4:W1:Y:S01]  /*15a60*/  MUFU.EX2 R235, R2 ;  /* 0x0000000200eb7308 */ /* 0x0008620000000800 */
[C---:B---3--:R-:W-:Y:S03]  /*15a70*/  HMMA.16816.F32 R84, R168.reuse, R140, R84 ;  /* 0x0000008ca854723c */ /* 0x048fe60000001854 */
[C---:B------:R-:W-:Y:S02]  /*15a80*/  FMUL.FTZ R89, R3.reuse, R89 ;  /* 0x0000005903597220 */ /* 0x040fe40000410000 */
[C---:B------:R-:W-:Y:S02]  /*15a90*/  FMUL.FTZ R90, R0.reuse, R90 ;  /* 0x0000005a005a7220 */ /* 0x040fe40000410000 */
[C---:B------:R-:W-:Y:S02]  /*15aa0*/  FMUL.FTZ R91, R0.reuse, R91 ;  /* 0x0000005b005b7220 */ /* 0x040fe40000410000 */
[C---:B------:R-:W-:Y:S03]  /*15ab0*/  FMUL.FTZ R92, R3.reuse, R92 ;  /* 0x0000005c035c7220 */ /* 0x040fe60000410000 */
[C---:B------:R-:W-:Y:S02]  /*15ac0*/  FMUL.FTZ R93, R3.reuse, R93 ;  /* 0x0000005d035d7220 */ /* 0x040fe40000410000 */
[C---:B------:R-:W-:Y:S01]  /*15ad0*/  HMMA.16816.F32 R88, R168.reuse, R142, R88 ;  /* 0x0000008ea858723c */ /* 0x040fe20000001858 */
[----:B------:R-:W3:Y:S02]  /*15ae0*/  LDSM.16.MT88.4 R140, [R202+0x1e000] ;  /* 0x01e00000ca8c783b */ /* 0x000ee40000004200 */
[C---:B------:R-:W-:Y:S02]  /*15af0*/  FMUL.FTZ R94, R0.reuse, R94 ;  /* 0x0000005e005e7220 */ /* 0x040fe40000410000 */
[C---:B------:R-:W-:Y:S02]  /*15b00*/  FMUL.FTZ R95, R0.reuse, R95 ;  /* 0x0000005f005f7220 */ /* 0x040fe40000410000 */
[----:B------:R-:W-:Y:S02]  /*15b10*/  FMUL.FTZ R96, R3, R96 ;  /* 0x0000006003607220 */ /* 0x000fe40000410000 */
[--C-:B----4-:R-:W-:Y:S03]  /*15b20*/  FFMA.FTZ R2, R179, c[0x0][0x23c], -R173.reuse ;  /* 0x00008f00b3027a23 */ /* 0x110fe600000108ad */
[C---:B-1----:R-:W-:Y:S01]  /*15b30*/  HMMA.16816.F32 R92, R168.reuse, R144, R92 ;  /* 0x00000090a85c723c */ /* 0x042fe2000000185c */
[----:B------:R1:W-:Y:S02]  /*15b40*/  MUFU.EX2 R234, R2 ;  /* 0x0000000200ea7308 */ /* 0x0003e40000000800 */
        /* <DEDUP_REMOVED lines=11> */
[C---:B--2---:R-:W-:Y:S03]  /*15c00*/  HMMA.16816.F32 R100, R168.reuse, R136, R100 ;  /* 0x00000088a864723c */ /* 0x044fe60000001864 */
[C---:B------:R-:W-:Y:S02]  /*15c10*/  FMUL.FTZ R106, R0.reuse, R106 ;  /* 0x0000006a006a7220 */ /* 0x040fe40000410000 */
[C---:B------:R-:W-:Y:S02]  /*15c20*/  FMUL.FTZ R107, R0.reuse, R107 ;  /* 0x0000006b006b7220 */ /* 0x040fe40000410000 */
[--C-:B-1----:R-:W-:Y:S02]  /*15c30*/  FFMA.FTZ R2, R181, c[0x0][0x23c], -R173.reuse ;  /* 0x00008f00b5027a23 */ /* 0x102fe400000108ad */
[C---:B------:R-:W-:Y:S02]  /*15c40*/  FMUL.FTZ R108, R3.reuse, R108 ;  /* 0x0000006c036c7220 */ /* 0x040fe40000410000 */
[----:B------:R1:W2:Y:S01]  /*15c50*/  MUFU.EX2 R199, R2 ;  /* 0x0000000200c77308 */ /* 0x0002a20000000800 */
[C---:B------:R-:W-:Y:S01]  /*15c60*/  HMMA.16816.F32 R104, R168.reuse, R138, R104 ;  /* 0x0000008aa868723c */ /* 0x040fe20000001868 */
[----:B------:R-:W1:Y:S02]  /*15c70*/  LDSM.16.MT88.4 R136, [R203+0x1e000] ;  /* 0x01e00000cb88783b */ /* 0x000e640000004200 */
[C---:B------:R-:W-:Y:S02]  /*15c80*/  FMUL.FTZ R109, R3.reuse, R109 ;  /* 0x0000006d036d7220 */ /* 0x040fe40000410000 */
[C---:B------:R-:W-:Y:S02]  /*15c90*/  FMUL.FTZ R110, R0.reuse, R110 ;  /* 0x0000006e006e7220 */ /* 0x040fe40000410000 */
[C---:B------:R-:W-:Y:S02]  /*15ca0*/  FMUL.FTZ R111, R0.reuse, R111 ;  /* 0x0000006f006f7220 */ /* 0x040fe40000410000 */
[C---:B------:R-:W-:Y:S03]  /*15cb0*/  FMUL.FTZ R112, R3.reuse, R112 ;  /* 0x0000007003707220 */ /* 0x040fe60000410000 */
[C---:B------:R-:W-:Y:S02]  /*15cc0*/  FMUL.FTZ R113, R3.reuse, R113 ;  /* 0x0000007103717220 */ /* 0x040fe40000410000 */
[C---:B---3--:R-:W-:Y:S03]  /*15cd0*/  HMMA.16816.F32 R108, R168.reuse, R140, R108 ;  /* 0x0000008ca86c723c */ /* 0x048fe6000000186c */
[C---:B------:R-:W-:Y:S02]  /*15ce0*/  FMUL.FTZ R114, R0.reuse, R114 ;  /* 0x0000007200727220 */ /* 0x040fe40000410000 */
[C---:B------:R-:W-:Y:S02]  /*15cf0*/  FMUL.FTZ R115, R0.reuse, R115 ;  /* 0x0000007300737220 */ /* 0x040fe40000410000 */
[C---:B------:R-:W-:Y:S02]  /*15d00*/  FMUL.FTZ R116, R3.reuse, R116 ;  /* 0x0000007403747220 */ /* 0x040fe40000410000 */
[C---:B------:R-:W-:Y:S03]  /*15d10*/  FMUL.FTZ R117, R3.reuse, R117 ;  /* 0x0000007503757220 */ /* 0x040fe60000410000 */
[C---:B------:R-:W-:Y:S01]  /*15d20*/  HMMA.16816.F32 R112, R168.reuse, R142, R112 ;  /* 0x0000008ea870723c */ /* 0x040fe20000001870 */
[----:B------:R-:W3:Y:S02]  /*15d30*/  LDSM.16.MT88.4 R140, [R201+0x18800] ;  /* 0x01880000c98c783b */ /* 0x000ee40000004200 */
[C---:B------:R-:W-:Y:S02]  /*15d40*/  FMUL.FTZ R118, R0.reuse, R118 ;  /* 0x0000007600767220 */ /* 0x040fe40000410000 */
[C---:B------:R-:W-:Y:S02]  /*15d50*/  FMUL.FTZ R119, R0.reuse, R119 ;  /* 0x0000007700777220 */ /* 0x040fe40000410000 */
[C---:B------:R-:W-:Y:S02]  /*15d60*/  FMUL.FTZ R120, R3.reuse, R120 ;  /* 0x0000007803787220 */ /* 0x040fe40000410000 */
[C---:B------:R-:W-:Y:S03]  /*15d70*/  FMUL.FTZ R121, R3.reuse, R121 ;  /* 0x0000007903797220 */ /* 0x040fe60000410000 */
[C---:B----4-:R-:W-:Y:S03]  /*15d80*/  HMMA.16816.F32 R116, R168.reuse, R144, R116 ;  /* 0x00000090a874723c */ /* 0x050fe60000001874 */
[C---:B------:R-:W-:Y:S02]  /*15d90*/  FMUL.FTZ R122, R0.reuse, R122 ;  /* 0x0000007a007a7220 */ /* 0x040fe40000410000 */
[----:B------:R-:W-:Y:S02]  /*15da0*/  FMUL.FTZ R123, R0, R123 ;  /* 0x0000007b007b7220 */ /* 0x000fe40000410000 */
[--C-:B-1----:R-:W-:Y:S02]  /*15db0*/  FFMA.FTZ R2, R194, c[0x0][0x23c], -R172.reuse ;  /* 0x00008f00c2027a23 */ /* 0x102fe400000108ac */
[C---:B------:R-:W-:Y:S02]  /*15dc0*/  FMUL.FTZ R124, R3.reuse, R124 ;  /* 0x0000007c037c7220 */ /* 0x040fe40000410000 */
[----:B------:R1:W-:Y:S01]  /*15dd0*/  MUFU.EX2 R198, R2 ;  /* 0x0000000200c67308 */ /* 0x0003e20000000800 */
[C---:B------:R-:W-:Y:S01]  /*15de0*/  HMMA.16816.F32 R120, R168.reuse, R146, R120 ;  /* 0x00000092a878723c */ /* 0x040fe20000001878 */
[----:B------:R-:W4:Y:S02]  /*15df0*/  LDSM.16.MT88.4 R144, [R203+0x18800] ;  /* 0x01880000cb90783b */ /* 0x000f240000004200 */
        /* <DEDUP_REMOVED lines=8> */
[----:B-----5:R-:W-:Y:S02]  /*15e80*/  F2FP.PACK_AB R136, R239, R240 ;  /* 0x000000f0ef88723e */ /* 0x020fe400000000ff */
[----:B------:R-:W-:Y:S03]  /*15e90*/  F2FP.PACK_AB R137, R235, R236 ;  /* 0x000000eceb89723e */ /* 0x000fe600000000ff */
[----:B------:R-:W-:Y:S03]  /*15ea0*/  HMMA.16816.F32 R128, R168, R138, R128 ;  /* 0x0000008aa880723c */ /* 0x000fe60000001880 */
[--C-:B-1----:R-:W-:Y:S04]  /*15eb0*/  FFMA.FTZ R2, R193, c[0x0][0x23c], -R172.reuse ;  /* 0x00008f00c1027a23 */ /* 0x102fe800000108ac */
[----:B------:R-:W-:Y:S01]  /*15ec0*/  F2FP.PACK_AB R138, R237, R238 ;  /* 0x000000eeed8a723e */ /* 0x000fe200000000ff */
[----:B------:R1:W5:Y:S01]  /*15ed0*/  MUFU.EX2 R197, R2 ;  /* 0x0000000200c57308 */ /* 0x0003620000000800 */
[----:B--2---:R-:W-:Y:S07]  /*15ee0*/  F2FP.PACK_AB R139, R199, R234 ;  /* 0x000000eac78b723e */ /* 0x004fee00000000ff */
[C---:B---3--:R-:W-:Y:S08]  /*15ef0*/  HMMA.16816.F32 R4, R136.reuse, R140, R4 ;  /* 0x0000008c8804723c */ /* 0x048ff00000001804 */
[C---:B------:R-:W-:Y:S01]  /*15f00*/  HMMA.16816.F32 R8, R136.reuse, R142, R8 ;  /* 0x0000008e8808723c */ /* 0x040fe20000001808 */
[----:B------:R-:W2:Y:S07]  /*15f10*/  LDSM.16.MT88.4 R140, [R202+0x1a800] ;  /* 0x01a80000ca8c783b */ /* 0x000eae0000004200 */
[C---:B------:R-:W-:Y:S04]  /*15f20*/  HMMA.16816.F32 R12, R136.reuse, R148, R12 ;  /* 0x00000094880c723c */ /* 0x040fe8000000180c */
[--C-:B-1----:R-:W-:Y:S04]  /*15f30*/  FFMA.FTZ R2, R191, c[0x0][0x23c], -R172.reuse ;  /* 0x00008f00bf027a23 */ /* 0x102fe800000108ac */
[C---:B------:R-:W-:Y:S01]  /*15f40*/  HMMA.16816.F32 R16, R136.reuse, R150, R16 ;  /* 0x000000968810723c */ /* 0x040fe20000001810 */
[----:B------:R-:W1:Y:S01]  /*15f50*/  LDSM.16.MT88.4 R148, [R204+0x1a800] ;  /* 0x01a80000cc94783b */ /* 0x000e620000004200 */
[----:B------:R3:W-:Y:S06]  /*15f60*/  MUFU.EX2 R196, R2 ;  /* 0x0000000200c47308 */ /* 0x0007ec0000000800 */
[C---:B------:R-:W-:Y:S08]  /*15f70*/  HMMA.16816.F32 R20, R136.reuse, R152, R20 ;  /* 0x000000988814723c */ /* 0x040ff00000001814 */
[C---:B------:R-:W-:Y:S01]  /*15f80*/  HMMA.16816.F32 R24, R136.reuse, R154, R24 ;  /* 0x0000009a8818723c */ /* 0x040fe20000001818 */
[----:B------:R-:W1:Y:S07]  /*15f90*/  LDSM.16.MT88.4 R152, [R203+0x1a800] ;  /* 0x01a80000cb98783b */ /* 0x000e6e0000004200 */
[C---:B----4-:R-:W-:Y:S04]  /*15fa0*/  HMMA.16816.F32 R28, R136.reuse, R144, R28 ;  /* 0x00000090881c723c */ /* 0x050fe8000000181c */
[--C-:B---3--:R-:W-:Y:S04]  /*15fb0*/  FFMA.FTZ R2, R190, c[0x0][0x23c], -R172.reuse ;  /* 0x00008f00be027a23 */ /* 0x108fe800000108ac */
[C---:B------:R-:W-:Y:S01]  /*15fc0*/  HMMA.16816.F32 R32, R136.reuse, R146, R32 ;  /* 0x000000928820723c */ /* 0x040fe20000001820 */
[----:B------:R-:W3:Y:S01]  /*15fd0*/  LDSM.16.MT88.4 R144, [R202+0x1c800] ;  /* 0x01c80000ca90783b */ /* 0x000ee20000004200 */
[----:B------:R4:W1:Y:S06]  /*15fe0*/  MUFU.EX2 R195, R2 ;  /* 0x0000000200c37308 */ /* 0x00086c0000000800 */
[C---:B------:R-:W-:Y:S08]  /*15ff0*/  HMMA.16816.F32 R36, R136.reuse, R156, R36 ;  /* 0x0000009c8824723c */ /* 0x040ff00000001824 */
[C---:B------:R-:W-:Y:S01]  /*16000*/  HMMA.16816.F32 R40, R136.reuse, R158, R40 ;  /* 0x0000009e8828723c */ /* 0x040fe20000001828 */
[----:B------:R-:W3:Y:S07]  /*16010*/  LDSM.16.MT88.4 R156, [R204+0x1c800] ;  /* 0x01c80000cc9c783b */ /* 0x000eee0000004200 */
[C---:B--2---:R-:W-:Y:S04]  /*16020*/  HMMA.16816.F32 R44, R136.reuse, R140, R44 ;  /* 0x0000008c882c723c */ /* 0x044fe8000000182c */
[--C-:B----4-:R-:W-:Y:S04]  /*16030*/  FFMA.FTZ R2, R189, c[0x0][0x23c], -R173.reuse ;  /* 0x00008f00bd027a23 */ /* 0x110fe800000108ad */
[C---:B------:R-:W-:Y:S01]  /*16040*/  HMMA.16816.F32 R48, R136.reuse, R142, R48 ;  /* 0x0000008e8830723c */ /* 0x040fe20000001830 */
[----:B------:R-:W2:Y:S01]  /*16050*/  LDSM.16.MT88.4 R140, [R203+0x1c800] ;  /* 0x01c80000cb8c783b */ /* 0x000ea20000004200 */
[----:B------:R4:W-:Y:S06]  /*16060*/  MUFU.EX2 R194, R2 ;  /* 0x0000000200c27308 */ /* 0x0009ec0000000800 */
[C---:B-1----:R-:W-:Y:S08]  /*16070*/  HMMA.16816.F32 R52, R136.reuse, R148, R52 ;  /* 0x000000948834723c */ /* 0x042ff00000001834 */
[C---:B------:R-:W-:Y:S01]  /*16080*/  HMMA.16816.F32 R56, R136.reuse, R150, R56 ;  /* 0x000000968838723c */ /* 0x040fe20000001838 */
[----:B------:R-:W1:Y:S07]  /*16090*/  LDSM.16.MT88.4 R148, [R201+0x1e800] ;  /* 0x01e80000c994783b */ /* 0x000e6e0000004200 */
[C---:B------:R-:W-:Y:S04]  /*160a0*/  HMMA.16816.F32 R60, R136.reuse, R152, R60 ;  /* 0x00000098883c723c */ /* 0x040fe8000000183c */
[--C-:B----4-:R-:W-:Y:S04]  /*160b0*/  FFMA.FTZ R2, R188, c[0x0][0x23c], -R173.reuse ;  /* 0x00008f00bc027a23 */ /* 0x110fe800000108ad */
[C---:B------:R-:W-:Y:S01]  /*160c0*/  HMMA.16816.F32 R64, R136.reuse, R154, R64 ;  /* 0x0000009a8840723c */ /* 0x040fe20000001840 */
[----:B------:R-:W-:Y:S01]  /*160d0*/  LDSM.16.MT88.4 R152, [R204+0x1e800] ;  /* 0x01e80000cc98783b */ /* 0x000fe20000004200 */
[----:B------:R4:W1:Y:S06]  /*160e0*/  MUFU.EX2 R193, R2 ;  /* 0x0000000200c17308 */ /* 0x00086c0000000800 */
[C---:B------:R-:W-:Y:S08]  /*160f0*/  HMMA.16816.F32 R68, R136.reuse, R160, R68 ;  /* 0x000000a08844723c */ /* 0x040ff00000001844 */
[C---:B------:R-:W-:Y:S01]  /*16100*/  HMMA.16816.F32 R72, R136.reuse, R162, R72 ;  /* 0x000000a28848723c */ /* 0x040fe20000001848 */
[----:B------:R-:W-:Y:S07]  /*16110*/  LDSM.16.MT88.4 R160, [R201+0x1d000] ;  /* 0x01d00000c9a0783b */ /* 0x000fee0000004200 */
[C---:B---3--:R-:W-:Y:S04]  /*16120*/  HMMA.16816.F32 R76, R136.reuse, R144, R76 ;  /* 0x00000090884c723c */ /* 0x048fe8000000184c */
[--C-:B----4-:R-:W-:Y:S02]  /*16130*/  FFMA.FTZ R2, R182, c[0x0][0x23c], -R173.reuse ;  /* 0x00008f00b6027a23 */ /* 0x110fe400000108ad */
[----:B------:R-:W-:Y:S02]  /*16140*/  LDSM.16.MT88.4 R180, [R204+0x1b800] ;  /* 0x01b80000ccb4783b */ /* 0x000fe40000004200 */
[C---:B------:R-:W-:Y:S01]  /*16150*/  HMMA.16816.F32 R80, R136.reuse, R146, R80 ;  /* 0x000000928850723c */ /* 0x040fe20000001850 */
[----:B------:R3:W-:Y:S05]  /*16160*/  MUFU.EX2 R192, R2 ;  /* 0x0000000200c07308 */ /* 0x0007ea0000000800 */
[----:B------:R-:W4:Y:S02]  /*16170*/  LDSM.16.MT88.4 R144, [R202+0x1e800] ;  /* 0x01e80000ca90783b */ /* 0x000f240000004200 */
[C---:B------:R-:W-:Y:S08]  /*16180*/  HMMA.16816.F32 R84, R136.reuse, R156, R84 ;  /* 0x0000009c8854723c */ /* 0x040ff00000001854 */
[C---:B------:R-:W-:Y:S01]  /*16190*/  HMMA.16816.F32 R88, R136.reuse, R158, R88 ;  /* 0x0000009e8858723c */ /* 0x040fe20000001858 */
[----:B------:R-:W-:Y:S07]  /*161a0*/  LDSM.16.MT88.4 R156, [R202+0x19000] ;  /* 0x01900000ca9c783b */ /* 0x000fee0000004200 */
[C---:B--2---:R-:W-:Y:S04]  /*161b0*/  HMMA.16816.F32 R92, R136.reuse, R140, R92 ;  /* 0x0000008c885c723c */ /* 0x044fe8000000185c */
[----:B---3--:R-:W-:Y:S04]  /*161c0*/  FFMA.FTZ R2, R187, c[0x0][0x23c], -R173 ;  /* 0x00008f00bb027a23 */ /* 0x008fe800000108ad */
[C---:B------:R-:W-:Y:S01]  /*161d0*/  HMMA.16816.F32 R96, R136.reuse, R142, R96 ;  /* 0x0000008e8860723c */ /* 0x040fe20000001860 */
[----:B------:R-:W2:Y:S01]  /*161e0*/  LDSM.16.MT88.4 R140, [R203+0x1e800] ;  /* 0x01e80000cb8c783b */ /* 0x000ea20000004200 */
[----:B------:R3:W2:Y:S06]  /*161f0*/  MUFU.EX2 R191, R2 ;  /* 0x0000000200bf7308 */ /* 0x0006ac0000000800 */
[C---:B-1----:R-:W-:Y:S08]  /*16200*/  HMMA.16816.F32 R100, R136.reuse, R148, R100 ;  /* 0x000000948864723c */ /* 0x042ff00000001864 */
[C---:B------:R-:W-:Y:S01]  /*16210*/  HMMA.16816.F32 R104, R136.reuse, R150, R104 ;  /* 0x000000968868723c */ /* 0x040fe20000001868 */
[----:B------:R-:W1:Y:S07]  /*16220*/  LDSM.16.MT88.4 R148, [R201+0x19000] ;  /* 0x01900000c994783b */ /* 0x000e6e0000004200 */
[C---:B----4-:R-:W-:Y:S04]  /*16230*/  HMMA.16816.F32 R108, R136.reuse, R144, R108 ;  /* 0x00000090886c723c */ /* 0x050fe8000000186c */
[--C-:B---3--:R-:W-:Y:S02]  /*16240*/  FFMA.FTZ R2, R245, c[0x0][0x23c], -R172.reuse ;  /* 0x00008f00f5027a23 */ /* 0x108fe400000108ac */
[----:B------:R-:W-:Y:S02]  /*16250*/  IMAD.MOV.U32 R245, RZ, RZ, R175 ;  /* 0x000000fffff57224 */ /* 0x000fe400078e00af */
[C---:B------:R-:W-:Y:S01]  /*16260*/  HMMA.16816.F32 R112, R136.reuse, R146, R112 ;  /* 0x000000928870723c */ /* 0x040fe20000001870 */
[----:B------:R-:W3:Y:S01]  /*16270*/  LDSM.16.MT88.4 R144, [R204+0x19000] ;  /* 0x01900000cc90783b */ /* 0x000ee20000004200 */
[----:B------:R4:W-:Y:S06]  /*16280*/  MUFU.EX2 R190, R2 ;  /* 0x0000000200be7308 */ /* 0x0009ec0000000800 */
[C---:B------:R-:W-:Y:S08]  /*16290*/  HMMA.16816.F32 R116, R136.reuse, R152, R116 ;  /* 0x000000988874723c */ /* 0x040ff00000001874 */
[C---:B------:R-:W-:Y:S01]  /*162a0*/  HMMA.16816.F32 R120, R136.reuse, R154, R120 ;  /* 0x0000009a8878723c */ /* 0x040fe20000001878 */
[----:B------:R-:W3:Y:S07]  /*162b0*/  LDSM.16.MT88.4 R152, [R203+0x19000] ;  /* 0x01900000cb98783b */ /* 0x000eee0000004200 */
[C---:B--2---:R-:W-:Y:S04]  /*162c0*/  HMMA.16816.F32 R124, R136.reuse, R140, R124 ;  /* 0x0000008c887c723c */ /* 0x044fe8000000187c */
[--C-:B----4-:R-:W-:Y:S01]  /*162d0*/  FFMA.FTZ R2, R247, c[0x0][0x23c], -R172.reuse ;  /* 0x00008f00f7027a23 */ /* 0x110fe200000108ac */
[----:B------:R-:W-:Y:S03]  /*162e0*/  MOV R247, R176 ;  /* 0x000000b000f77202 */ /* 0x000fe60000000f00 */
[----:B------:R-:W-:Y:S01]  /*162f0*/  HMMA.16816.F32 R128, R136, R142, R128 ;  /* 0x0000008e8880723c */ /* 0x000fe20000001880 */
[----:B------:R-:W2:Y:S01]  /*16300*/  LDSM.16.MT88.4 R140, [R201+0x1b000] ;  /* 0x01b00000c98c783b */ /* 0x000ea20000004200 */
[----:B------:R4:W3:Y:S05]  /*16310*/  MUFU.EX2 R189, R2 ;  /* 0x0000000200bd7308 */ /* 0x0008ea0000000800 */
[----:B-----5:R-:W-:Y:S02]  /*16320*/  F2FP.PACK_AB R136, R197, R198 ;  /* 0x000000c6c588723e */ /* 0x020fe400000000ff */
[----:B------:R-:W-:Y:S03]  /*16330*/  F2FP.PACK_AB R138, R195, R196 ;  /* 0x000000c4c38a723e */ /* 0x000fe600000000ff */
[----:B------:R-:W-:Y:S02]  /*16340*/  F2FP.PACK_AB R137, R193, R194 ;  /* 0x000000c2c189723e */ /* 0x000fe400000000ff */
[----:B------:R-:W-:Y:S07]  /*16350*/  F2FP.PACK_AB R139, R191, R192 ;  /* 0x000000c0bf8b723e */ /* 0x000fee00000000ff */
[C---:B-1----:R-:W-:Y:S03]  /*16360*/  HMMA.16816.F32 R4, R136.reuse, R148, R4 ;  /* 0x000000948804723c */ /* 0x042fe60000001804 */
[--C-:B----4-:R-:W-:Y:S01]  /*16370*/  FFMA.FTZ R2, R246, c[0x0][0x23c], -R172.reuse ;  /* 0x00008f00f6027a23 */ /* 0x110fe200000108ac */
[----:B------:R-:W-:Y:S01]  /*16380*/  MOV R246, R177 ;  /* 0x000000b100f67202 */ /* 0x000fe20000000f00 */
[----:B------:R-:W-:Y:S03]  /*16390*/  FFMA.FTZ R172, R243, c[0x0][0x23c], -R172 ;  /* 0x00008f00f3ac7a23 */ /* 0x000fe600000108ac */
[C---:B------:R-:W-:Y:S01]  /*163a0*/  HMMA.16816.F32 R8, R136.reuse, R150, R8 ;  /* 0x000000968808723c */ /* 0x040fe20000001808 */
[----:B------:R-:W4:Y:S01]  /*163b0*/  LDL.LU R243, [R1+0x30] ;  /* 0x0000300001f37983 */ /* 0x000f220000300800 */
[----:B------:R1:W-:Y:S02]  /*163c0*/  MUFU.EX2 R188, R2 ;  /* 0x0000000200bc7308 */ /* 0x0003e40000000800 */
[----:B---3--:R-:W-:Y:S01]  /*163d0*/  F2FP.PACK_AB R168, R189, R190 ;  /* 0x000000bebda8723e */ /* 0x008fe200000000ff */
[----:B------:R-:W3:Y:S03]  /*163e0*/  LDSM.16.MT88.4 R148, [R202+0x1b000] ;  /* 0x01b00000ca94783b */ /* 0x000ee60000004200 */
[C---:B------:R-:W-:Y:S04]  /*163f0*/  HMMA.16816.F32 R12, R136.reuse, R156, R12 ;  /* 0x0000009c880c723c */ /* 0x040fe8000000180c */
[----:B------:R-:W5:Y:S01]  /*16400*/  MUFU.EX2 R187, R172 ;  /* 0x000000ac00bb7308 */ /* 0x000f620000000800 */
[----:B------:R-:W-:Y:S03]  /*16410*/  LDSM.16.MT88.4 R176, [R202+0x1b800] ;  /* 0x01b80000cab0783b */ /* 0x000fe60000004200 */
[C---:B------:R-:W-:Y:S05]  /*16420*/  HMMA.16816.F32 R16, R136.reuse, R158, R16 ;  /* 0x0000009e8810723c */ /* 0x040fea0000001810 */
[----:B------:R-:W3:Y:S03]  /*16430*/  LDSM.16.MT88.4 R156, [R204+0x1b000] ;  /* 0x01b00000cc9c783b */ /* 0x000ee60000004200 */
[C---:B------:R-:W-:Y:S04]  /*16440*/  HMMA.16816.F32 R20, R136.reuse, R144, R20 ;  /* 0x000000908814723c */ /* 0x040fe80000001814 */
[--C-:B-1----:R-:W-:Y:S02]  /*16450*/  FFMA.FTZ R2, R241, c[0x0][0x23c], -R173.reuse ;  /* 0x00008f00f1027a23 */ /* 0x102fe400000108ad */
[----:B------:R-:W4:Y:S02]  /*16460*/  LDL.LU R241, [R1+0x24] ;  /* 0x0000240001f17983 */ /* 0x000f240000300800 */
[C---:B------:R-:W-:Y:S01]  /*16470*/  HMMA.16816.F32 R24, R136.reuse, R146, R24 ;  /* 0x000000928818723c */ /* 0x040fe20000001818 */
[----:B------:R1:W-:Y:S01]  /*16480*/  MUFU.EX2 R186, R2 ;  /* 0x0000000200ba7308 */ /* 0x0003e20000000800 */
[----:B------:R-:W3:Y:S02]  /*16490*/  LDSM.16.MT88.4 R144, [R203+0x1b000] ;  /* 0x01b00000cb90783b */ /* 0x000ee40000004200 */
[----:B-----5:R-:W-:Y:S04]  /*164a0*/  F2FP.PACK_AB R170, R187, R188 ;  /* 0x000000bcbbaa723e */ /* 0x020fe800000000ff */
[C---:B------:R-:W-:Y:S08]  /*164b0*/  HMMA.16816.F32 R28, R136.reuse, R152, R28 ;  /* 0x00000098881c723c */ /* 0x040ff0000000181c */
[C---:B------:R-:W-:Y:S01]  /*164c0*/  HMMA.16816.F32 R32, R136.reuse, R154, R32 ;  /* 0x0000009a8820723c */ /* 0x040fe20000001820 */
[----:B------:R-:W5:Y:S07]  /*164d0*/  LDSM.16.MT88.4 R152, [R202+0x1d000] ;  /* 0x01d00000ca98783b */ /* 0x000f6e0000004200 */
[C---:B--2---:R-:W-:Y:S04]  /*164e0*/  HMMA.16816.F32 R36, R136.reuse, R140, R36 ;  /* 0x0000008c8824723c */ /* 0x044fe80000001824 */
[--C-:B-1----:R-:W-:Y:S04]  /*164f0*/  FFMA.FTZ R2, R242, c[0x0][0x23c], -R173.reuse ;  /* 0x00008f00f2027a23 */ /* 0x102fe800000108ad */
[C---:B------:R-:W-:Y:S01]  /*16500*/  HMMA.16816.F32 R40, R136.reuse, R142, R40 ;  /* 0x0000008e8828723c */ /* 0x040fe20000001828 */
[----:B------:R-:W1:Y:S01]  /*16510*/  LDSM.16.MT88.4 R140, [R204+0x1d000] ;  /* 0x01d00000cc8c783b */ /* 0x000e620000004200 */
[----:B------:R2:W2:Y:S06]  /*16520*/  MUFU.EX2 R185, R2 ;  /* 0x0000000200b97308 */ /* 0x0004ac0000000800 */
[C---:B---3--:R-:W-:Y:S08]  /*16530*/  HMMA.16816.F32 R44, R136.reuse, R148, R44 ;  /* 0x00000094882c723c */ /* 0x048ff0000000182c */
[C---:B------:R-:W-:Y:S01]  /*16540*/  HMMA.16816.F32 R48, R136.reuse, R150, R48 ;  /* 0x000000968830723c */ /* 0x040fe20000001830 */
[----:B------:R-:W3:Y:S07]  /*16550*/  LDSM.16.MT88.4 R148, [R203+0x1d000] ;  /* 0x01d00000cb94783b */ /* 0x000eee0000004200 */
[C---:B------:R-:W-:Y:S04]  /*16560*/  HMMA.16816.F32 R52, R136.reuse, R156, R52 ;  /* 0x0000009c8834723c */ /* 0x040fe80000001834 */
[--C-:B--2---:R-:W-:Y:S01]  /*16570*/  FFMA.FTZ R2, R244, c[0x0][0x23c], -R173.reuse ;  /* 0x00008f00f4027a23 */ /* 0x104fe200000108ad */
[----:B------:R-:W-:Y:S01]  /*16580*/  F2FP.PACK_AB R169, R185, R186 ;  /* 0x000000bab9a9723e */ /* 0x000fe200000000ff */
[----:B------:R-:W-:Y:S02]  /*16590*/  FFMA.FTZ R173, R135, c[0x0][0x23c], -R173 ;  /* 0x00008f0087ad7a23 */ /* 0x000fe400000108ad */
[C---:B------:R-:W-:Y:S01]  /*165a0*/  HMMA.16816.F32 R56, R136.reuse, R158, R56 ;  /* 0x0000009e8838723c */ /* 0x040fe20000001838 */
[----:B------:R-:W-:Y:S01]  /*165b0*/  LDSM.16.MT88.4 R156, [R202+0x19800] ;  /* 0x01980000ca9c783b */ /* 0x000fe20000004200 */
[----:B------:R2:W-:Y:S06]  /*165c0*/  MUFU.EX2 R134, R173 ;  /* 0x000000ad00867308 */ /* 0x0005ec0000000800 */
[C---:B------:R-:W-:Y:S04]  /*165d0*/  HMMA.16816.F32 R60, R136.reuse, R144, R60 ;  /* 0x00000090883c723c */ /* 0x040fe8000000183c */
[----:B------:R-:W1:Y:S04]  /*165e0*/  MUFU.EX2 R184, R2 ;  /* 0x0000000200b87308 */ /* 0x000e680000000800 */
[C---:B------:R-:W-:Y:S01]  /*165f0*/  HMMA.16816.F32 R64, R136.reuse, R146, R64 ;  /* 0x000000928840723c */ /* 0x040fe20000001840 */
[----:B------:R-:W3:Y:S07]  /*16600*/  LDSM.16.MT88.4 R144, [R201+0x1f000] ;  /* 0x01f00000c990783b */ /* 0x000eee0000004200 */
[C---:B------:R-:W-:Y:S01]  /*16610*/  HMMA.16816.F32 R68, R136.reuse, R160, R68 ;  /* 0x000000a08844723c */ /* 0x040fe20000001844 */
[----:B--2---:R-:W-:Y:S07]  /*16620*/  LDSM.16.MT88.4 R172, [R201+0x1b800] ;  /* 0x01b80000c9ac783b */ /* 0x004fee0000004200 */
[C---:B------:R-:W-:Y:S01]  /*16630*/  HMMA.16816.F32 R72, R136.reuse, R162, R72 ;  /* 0x000000a28848723c */ /* 0x040fe20000001848 */
[----:B------:R-:W-:Y:S03]  /*16640*/  LDSM.16.MT88.4 R160, [R204+0x19800] ;  /* 0x01980000cca0783b */ /* 0x000fe60000004200 */
[----:B-1----:R-:W-:Y:S04]  /*16650*/  F2FP.PACK_AB R171, R134, R184 ;  /* 0x000000b886ab723e */ /* 0x002fe800000000ff */
[C---:B-----5:R-:W-:Y:S08]  /*16660*/  HMMA.16816.F32 R76, R136.reuse, R152, R76 ;  /* 0x00000098884c723c */ /* 0x060ff0000000184c */
[C---:B------:R-:W-:Y:S01]  /*16670*/  HMMA.16816.F32 R80, R136.reuse, R154, R80 ;  /* 0x0000009a8850723c */ /* 0x040fe20000001850 */
[----:B------:R-:W1:Y:S07]  /*16680*/  LDSM.16.MT88.4 R152, [R202+0x1f000] ;  /* 0x01f00000ca98783b */ /* 0x000e6e0000004200 */
[C---:B------:R-:W-:Y:S08]  /*16690*/  HMMA.16816.F32 R84, R136.reuse, R140, R84 ;  /* 0x0000008c8854723c */ /* 0x040ff00000001854 */
        /* <DEDUP_REMOVED lines=8> */
[C---:B-1----:R-:W-:Y:S08]  /*16720*/  HMMA.16816.F32 R108, R136.reuse, R152, R108 ;  /* 0x00000098886c723c */ /* 0x042ff0000000186c */
[C---:B------:R-:W-:Y:S08]  /*16730*/  HMMA.16816.F32 R112, R136.reuse, R154, R112 ;  /* 0x0000009a8870723c */ /* 0x040ff00000001870 */
[C---:B--2---:R-:W-:Y:S08]  /*16740*/  HMMA.16816.F32 R116, R136.reuse, R140, R116 ;  /* 0x0000008c8874723c */ /* 0x044ff00000001874 */
[C---:B------:R-:W-:Y:S08]  /*16750*/  HMMA.16816.F32 R120, R136.reuse, R142, R120 ;  /* 0x0000008e8878723c */ /* 0x040ff00000001878 */
[C---:B---3--:R-:W-:Y:S08]  /*16760*/  HMMA.16816.F32 R124, R136.reuse, R148, R124 ;  /* 0x00000094887c723c */ /* 0x048ff0000000187c */
[----:B------:R-:W-:Y:S08]  /*16770*/  HMMA.16816.F32 R128, R136, R150, R128 ;  /* 0x000000968880723c */ /* 0x000ff00000001880 */
[C---:B-----5:R-:W-:Y:S01]  /*16780*/  HMMA.16816.F32 R136, R168.reuse, R144, R4 ;  /* 0x00000090a888723c */ /* 0x060fe20000001804 */
[----:B------:R-:W1:Y:S07]  /*16790*/  LDSM.16.MT88.4 R4, [R203+0x1b800] ;  /* 0x01b80000cb04783b */ /* 0x000e6e0000004200 */
[C---:B------:R-:W-:Y:S01]  /*167a0*/  HMMA.16816.F32 R140, R168.reuse, R146, R8 ;  /* 0x00000092a88c723c */ /* 0x040fe20000001808 */
[----:B------:R-:W2:Y:S07]  /*167b0*/  LDSM.16.MT88.4 R8, [R201+0x1d800] ;  /* 0x01d80000c908783b */ /* 0x000eae0000004200 */
[C---:B------:R-:W-:Y:S01]  /*167c0*/  HMMA.16816.F32 R144, R168.reuse, R156, R12 ;  /* 0x0000009ca890723c */ /* 0x040fe2000000180c */
[----:B------:R-:W3:Y:S07]  /*167d0*/  LDSM.16.MT88.4 R12, [R202+0x1d800] ;  /* 0x01d80000ca0c783b */ /* 0x000eee0000004200 */
[C---:B------:R-:W-:Y:S01]  /*167e0*/  HMMA.16816.F32 R148, R168.reuse, R158, R16 ;  /* 0x0000009ea894723c */ /* 0x040fe20000001810 */
[----:B------:R-:W5:Y:S07]  /*167f0*/  LDSM.16.MT88.4 R16, [R204+0x1d800] ;  /* 0x01d80000cc10783b */ /* 0x000f6e0000004200 */
[C---:B------:R-:W-:Y:S01]  /*16800*/  HMMA.16816.F32 R152, R168.reuse, R160, R20 ;  /* 0x000000a0a898723c */ /* 0x040fe20000001814 */
[----:B------:R-:W1:Y:S07]  /*16810*/  LDSM.16.MT88.4 R20, [R203+0x1d800] ;  /* 0x01d80000cb14783b */ /* 0x000e6e0000004200 */
[C---:B------:R-:W-:Y:S01]  /*16820*/  HMMA.16816.F32 R156, R168.reuse, R162, R24 ;  /* 0x000000a2a89c723c */ /* 0x040fe20000001818 */
[----:B------:R-:W1:Y:S07]  /*16830*/  LDSM.16.MT88.4 R24, [R201+0x1f800] ;  /* 0x01f80000c918783b */ /* 0x000e6e0000004200 */
[C---:B------:R-:W-:Y:S01]  /*16840*/  HMMA.16816.F32 R160, R168.reuse, R164, R28 ;  /* 0x000000a4a8a0723c */ /* 0x040fe2000000181c */
[----:B------:R-:W1:Y:S03]  /*16850*/  LDSM.16.MT88.4 R28, [R202+0x1f800] ;  /* 0x01f80000ca1c783b */ /* 0x000e660000004200 */
[----:B----4-:R-:W-:Y:S04]  /*16860*/  FFMA.FTZ R0, R0, R243, R251 ;  /* 0x000000f300007223 */ /* 0x010fe800000100fb */
[C---:B------:R-:W-:Y:S04]  /*16870*/  HMMA.16816.F32 R164, R168.reuse, R166, R32 ;  /* 0x000000a6a8a4723c */ /* 0x040fe80000001820 */
[----:B------:R-:W-:Y:S04]  /*16880*/  FADD.FTZ R0, R250, R0 ;  /* 0x00000000fa007221 */ /* 0x000fe80000010000 */
[C---:B------:R-:W-:Y:S04]  /*16890*/  HMMA.16816.F32 R36, R168.reuse, R172, R36 ;  /* 0x000000aca824723c */ /* 0x040fe80000001824 */
[----:B------:R-:W-:Y:S04]  /*168a0*/  FADD.FTZ R0, R249, R0 ;  /* 0x00000000f9007221 */ /* 0x000fe80000010000 */
[C---:B------:R-:W-:Y:S04]  /*168b0*/  HMMA.16816.F32 R40, R168.reuse, R174, R40 ;  /* 0x000000aea828723c */ /* 0x040fe80000001828 */
[----:B------:R-:W-:Y:S04]  /*168c0*/  FADD.FTZ R0, R248, R0 ;  /* 0x00000000f8007221 */ /* 0x000fe80000010000 */
[C---:B------:R-:W-:Y:S04]  /*168d0*/  HMMA.16816.F32 R44, R168.reuse, R176, R44 ;  /* 0x000000b0a82c723c */ /* 0x040fe8000000182c */
[----:B------:R-:W-:Y:S02]  /*168e0*/  FADD.FTZ R0, R236, R0 ;  /* 0x00000000ec007221 */ /* 0x000fe40000010000 */
[----:B------:R-:W-:Y:S01]  /*168f0*/  FFMA.FTZ R2, R3, R241, R252 ;  /* 0x000000f103027223 */ /* 0x000fe200000100fc */
        /* <DEDUP_REMOVED lines=24> */
[C---:B---3--:R-:W-:Y:S04]  /*16a80*/  HMMA.16816.F32 R76, R168.reuse, R12, R76 ;  /* 0x0000000ca84c723c */ /* 0x048fe8000000184c */
[----:B------:R-:W-:Y:S02]  /*16a90*/  FADD.FTZ R0, R186, R0 ;  /* 0x00000000ba007221 */ /* 0x000fe40000010000 */
[----:B------:R-:W-:Y:S02]  /*16aa0*/  FADD.FTZ R2, R198, R2 ;  /* 0x00000002c6027221 */ /* 0x000fe40000010000 */
[C---:B------:R-:W-:Y:S04]  /*16ab0*/  HMMA.16816.F32 R80, R168.reuse, R14, R80 ;  /* 0x0000000ea850723c */ /* 0x040fe80000001850 */
[----:B------:R-:W-:Y:S02]  /*16ac0*/  FADD.FTZ R0, R185, R0 ;  /* 0x00000000b9007221 */ /* 0x000fe40000010000 */
[----:B------:R-:W-:Y:S02]  /*16ad0*/  FADD.FTZ R2, R197, R2 ;  /* 0x00000002c5027221 */ /* 0x000fe40000010000 */
[C---:B-----5:R-:W-:Y:S04]  /*16ae0*/  HMMA.16816.F32 R84, R168.reuse, R16, R84 ;  /* 0x00000010a854723c */ /* 0x060fe80000001854 */
[----:B------:R-:W-:Y:S02]  /*16af0*/  FADD.FTZ R0, R184, R0 ;  /* 0x00000000b8007221 */ /* 0x000fe40000010000 */
[----:B------:R-:W-:Y:S02]  /*16b00*/  FADD.FTZ R2, R196, R2 ;  /* 0x00000002c4027221 */ /* 0x000fe40000010000 */
[C---:B------:R-:W-:Y:S04]  /*16b10*/  HMMA.16816.F32 R88, R168.reuse, R18, R88 ;  /* 0x00000012a858723c */ /* 0x040fe80000001858 */
[----:B------:R-:W-:Y:S01]  /*16b20*/  FADD.FTZ R0, R134, R0 ;  /* 0x0000000086007221 */ /* 0x000fe20000010000 */
[----:B------:R-:W-:Y:S01]  /*16b30*/  MOV R134, R132 ;  /* 0x0000008400867202 */ /* 0x000fe20000000f00 */
[----:B------:R-:W-:Y:S02]  /*16b40*/  FADD.FTZ R2, R195, R2 ;  /* 0x00000002c3027221 */ /* 0x000fe40000010000 */
[C---:B------:R-:W-:Y:S04]  /*16b50*/  HMMA.16816.F32 R92, R168.reuse, R20, R92 ;  /* 0x00000014a85c723c */ /* 0x040fe8000000185c */
        /* <DEDUP_REMOVED lines=11> */
[C---:B-1----:R-:W-:Y:S08]  /*16c10*/  HMMA.16816.F32 R116, R168.reuse, R4, R116 ;  /* 0x00000004a874723c */ /* 0x042ff00000001874 */
[C---:B------:R-:W-:Y:S08]  /*16c20*/  HMMA.16816.F32 R120, R168.reuse, R6, R120 ;  /* 0x00000006a878723c */ /* 0x040ff00000001878 */
[C---:B--2---:R-:W-:Y:S08]  /*16c30*/  HMMA.16816.F32 R124, R168.reuse, R8, R124 ;  /* 0x00000008a87c723c */ /* 0x044ff0000000187c */
[----:B------:R-:W-:Y:S01]  /*16c40*/  HMMA.16816.F32 R128, R168, R10, R128 ;  /* 0x0000000aa880723c */ /* 0x000fe20000001880 */
[----:B---3--:R-:W-:-:S07]  /*16c50*/  @P0 BRA `(.L_x_515) ;  /* 0xffffbdd000000947 */ /* 0x008fce000383ffff */
.L_x_514:
        /* <DEDUP_REMOVED lines=408> */
.L_x_519:
[----:B---34-:R-:W-:Y:S05]  /*185e0*/  BSYNC B0 ;  /* 0x0000000000007941 */ /* 0x018fea0003800000 */
.L_x_518:
        /* <DEDUP_REMOVED lines=40> */
.L_x_521:
[----:B----4-:R-:W-:Y:S05]  /*18870*/  BSYNC B0 ;  /* 0x0000000000007941 */ /* 0x010fea0003800000 */
.L_x_520:
        /* <DEDUP_REMOVED lines=22> */
.L_x_523:
[----:B------:R-:W-:Y:S05]  /*189e0*/  BSYNC B0 ;  /* 0x0000000000007941 */ /* 0x000fea0003800000 */
.L_x_522:
        /* <DEDUP_REMOVED lines=22> */
.L_x_525:
[----:B------:R-:W-:Y:S05]  /*18b50*/  BSYNC B0 ;  /* 0x0000000000007941 */ /* 0x000fea0003800000 */
.L_x_524:
        /* <DEDUP_REMOVED lines=23> */
.L_x_526:
        /* <DEDUP_REMOVED lines=11> */
.L_x_2033:


//--------------------- .text._ZN5flash16flash_fwd_kernelI23Flash_fwd_kernel_traitsILi256ELi64ELi64ELi4ELb0ELb0EN7cutlass6half_tE19Flash_kernel_traitsILi256ELi64ELi64ELi4ES3_EELb1ELb0ELb0ELb0ELb0ELb0ELb0ELb0EEEvNS_16Flash_fwd_paramsE --------------------------
	.section	.text._ZN5flash16flash_fwd_kernelI23Flash_fwd_kernel_traitsILi256ELi64ELi64ELi4ELb0ELb0EN7cutlass6half_tE19Flash_kernel_traitsILi256ELi64ELi64ELi4ES3_EELb1ELb0ELb0ELb0ELb0ELb0ELb0ELb0EEEvNS_16Flash_fwd_paramsE,"ax",@progbits
	.sectioninfo	@"SHI_REGISTERS=255"
	.align	128
        .global         _ZN5flash16flash_fwd_kernelI23Flash_fwd_kernel_traitsILi256ELi64ELi64ELi4ELb0ELb0EN7cutlass6half_tE19Flash_kernel_traitsILi256ELi64ELi64ELi4ES3_EELb1ELb0ELb0ELb0ELb0ELb0ELb0ELb0EEEvNS_16Flash_fwd_paramsE
        .type           _ZN5flash16flash_fwd_kernelI23Flash_fwd_kernel_traitsILi256ELi64ELi64ELi4ELb0ELb0EN7cutlass6half_tE19Flash_kernel_traitsILi256ELi64ELi64ELi4ES3_EELb1ELb0ELb0ELb0ELb0ELb0ELb0ELb0EEEvNS_16Flash_fwd_paramsE,@function
        .size           _ZN5flash16flash_fwd_kernelI23Flash_fwd_kernel_traitsILi256ELi64ELi64ELi4ELb0ELb0EN7cutlass6half_tE19Flash_kernel_traitsILi256ELi64ELi64ELi4ES3_EELb1ELb0ELb0ELb0ELb0ELb0ELb0ELb0EEEvNS_16Flash_fwd_paramsE,(.L_x_2034 - _ZN5flash16flash_fwd_kernelI23Flash_fwd_kernel_traitsILi256ELi64ELi64ELi4ELb0ELb0EN7cutlass6half_tE19Flash_kernel_traitsILi256ELi64ELi64ELi4ES3_EELb1ELb0ELb0ELb0ELb0ELb0ELb0ELb0EEEvNS_16Flash_fwd_paramsE)
        .other          _ZN5flash16flash_fwd_kernelI23Flash_fwd_kernel_traitsILi256ELi64ELi64ELi4ELb0ELb0EN7cutlass6half_tE19Flash_kernel_traitsILi256ELi64ELi64ELi4ES3_EELb1ELb0ELb0ELb0ELb0ELb0ELb0ELb0EEEvNS_16Flash_fwd_paramsE,@"STO_CUDA_ENTRY STV_DEFAULT"
_ZN5flash16flash_fwd_kernelI23Flash_fwd_kernel_traitsILi256ELi64ELi64ELi4ELb0ELb0EN7cutlass6half_tE19Flash_kernel_traitsILi256ELi64ELi64ELi4ES3_EELb1ELb0ELb0ELb0ELb0ELb0ELb0ELb0EEEvNS_16Flash_fwd_paramsE:
.text._ZN5flash16flash_fwd_kernelI23Flash_fwd_kernel_traitsILi256ELi64ELi64ELi4ELb0ELb0EN7cutlass6half_tE19Flash_kernel_traitsILi256ELi64ELi64ELi4ES3_EELb1ELb0ELb0ELb0ELb0ELb0ELb0ELb0EEEvNS_16Flash_fwd_paramsE:
[----:B------:R-:W-:-:S03]  /*0000*/  MOV R1, c[0x0][0x28] ;  /* 0x00000a0000017a02 */ /* 0x000fc60000000f00 */
[----:B------:R-:W-:Y:S01]  /*0010*/  ULDC.U8 UR4, c[0x0][0x304] ;  /* 0x0000c10000047ab9 */ /* 0x000fe20000000000 */
[----:B------:R-:W-:Y:S01]  /*0020*/  IADD3 R1, R1, -0x38, RZ ;  /* 0xffffffc801017810 */ /* 0x000fe20007ffe0ff */
[----:B------:R-:W-:Y:S01]  /*0030*/  ULDC.64 UR18, c[0x0][0x2f0] ;  /* 0x0000bc0000127ab9 */ /* 0x000fe20000000a00 */
[----:B------:R-:W-:Y:S01]  /*0040*/  ISETP.NE.AND P2, PT, RZ, UR4, PT ;  /* 0x00000004ff007c0c */ /* 0x000fe2000bf45270 */
[----:B------:R-:W-:Y:S01]  /*0050*/  IMAD.U32 R2, RZ, RZ, UR18 ;  /* 0x00000012ff027e24 */ /* 0x000fe2000f8e00ff */
[----:B------:R-:W-:Y:S01]  /*0060*/  ULDC.64 UR16, c[0x0][0x118] ;  /* 0x0000460000107ab9 */ /* 0x000fe20000000a00 */
[----:B------:R-:W-:Y:S02]  /*0070*/  IMAD.U32 R3, RZ, RZ, UR19 ;  /* 0x00000013ff037e24 */ /* 0x000fe4000f8e00ff */
[----:B------:R-:W-:Y:S02]  /*0080*/  IMAD.MOV.U32 R8, RZ, RZ, c[0x0][0x2fc] ;  /* 0x0000bf00ff087624 */ /* 0x000fe400078e00ff */
[----:B------:R-:W-:Y:S01]  /*0090*/  IMAD.MOV.U32 R7, RZ, RZ, c[0x0][0x2f8] ;  /* 0x0000be00ff077624 */ /* 0x000fe200078e00ff */
[----:B------:R-:W1:Y:S01]  /*00a0*/  S2UR UR12, SR_CTAID.X ;  /* 0x00000000000c79c3 */ /* 0x000e620000002500 */
[----:B------:R-:W2:Y:S01]  /*00b0*/  S2R R99, SR_TID.X ;  /* 0x0000000000637919 */ /* 0x000ea20000002100 */
[----:B------:R-:W-:-:S02]  /*00c0*/  ULDC.64 UR4, c[0x0][0x250] ;  /* 0x0000940000047ab9 */ /* 0x000fc40000000a00 */
[----:B------:R-:W-:Y:S01]  /*00d0*/  ULDC.64 UR6, c[0x0][0x240] ;  /* 0x0000900000067ab9 */ /* 0x000fe20000000a00 */
[----:B------:R3:W4:Y:S02]  /*00e0*/  @P2 LDG.E.64 R4, [R2.64] ;  /* 0x0000001002042981 */ /* 0x000724000c1e1b00 */
[----:B---3--:R-:W-:Y:S01]  /*00f0*/  @P2 IMAD.MOV.U32 R2, RZ, RZ, R7 ;  /* 0x000000ffff022224 */ /* 0x008fe200078e0007 */
[----:B------:R-:W-:-:S06]  /*0100*/  @P2 MOV R3, R8 ;  /* 0x0000000800032202 */ /* 0x000fcc0000000f00 */
[----:B------:R-:W3:Y:S01]  /*0110*/  @P2 LDG.E.64 R2, [R2.64] ;  /* 0x0000001002022981 */ /* 0x000ee2000c1e1b00 */
[----:B------:R-:W5:Y:S01]  /*0120*/  S2UR UR20, SR_CTAID.Y ;  /* 0x00000000001479c3 */ /* 0x000f620000002600 */
[----:B------:R-:W-:Y:S02]  /*0130*/  UISETP.NE.U32.AND UP1, UPT, URZ, UR4, UPT ;  /* 0x000000043f00728c */ /* 0x000fe4000bf25070 */
[----:B------:R-:W-:Y:S02]  /*0140*/  UISETP.NE.U32.AND UP2, UPT, URZ, UR6, UPT ;  /* 0x000000063f00728c */ /* 0x000fe4000bf45070 */
[----:B------:R-:W-:Y:S02]  /*0150*/  UISETP.NE.AND.EX UP1, UPT, URZ, UR5, UPT, UP1 ;  /* 0x000000053f00728c */ /* 0x000fe4000bf25310 */
[----:B------:R-:W-:Y:S01]  /*0160*/  UISETP.NE.AND.EX UP2, UPT, URZ, UR7, UPT, UP2 ;  /* 0x000000073f00728c */ /* 0x000fe2000bf45320 */
[----:B------:R-:W1:Y:S01]  /*0170*/  S2UR UR11, SR_CTAID.Z ;  /* 0x00000000000b79c3 */ /* 0x000e620000002700 */
[----:B------:R-:W-:-:S02]  /*0180*/  ULDC.U8 UR6, c[0x0][0x312] ;  /* 0x0000c48000067ab9 */ /* 0x000fc40000000000 */
[----:B------:R-:W-:Y:S02]  /*0190*/  ULDC.64 UR4, c[0x0][0x248] ;  /* 0x0000920000047ab9 */ /* 0x000fe40000000a00 */
[----:B------:R-:W-:Y:S01]  /*01a0*/  UISETP.NE.AND UP3, UPT, UR6, URZ, UPT ;  /* 0x0000003f0600728c */ /* 0x000fe2000bf65270 */
[----:B------:R-:W-:Y:S01]  /*01b0*/  PLOP3.LUT P0, PT, PT, PT, UP2, 0x80, 0x0 ;  /* 0x000000000000781c */ /* 0x000fe20003f0f028 */
[----:B------:R-:W-:Y:S02]  /*01c0*/  UISETP.EQ.U32.AND UP0, UPT, URZ, UR4, UPT ;  /* 0x000000043f00728c */ /* 0x000fe4000bf02070 */
[----:B------:R-:W-:Y:S02]  /*01d0*/  UMOV UR9, 0x4 ;  /* 0x0000000400097882 */ /* 0x000fe40000000000 */
[----:B------:R-:W-:Y:S02]  /*01e0*/  ULDC.64 UR14, c[0x0][0x240] ;  /* 0x00009000000e7ab9 */ /* 0x000fe40000000a00 */
[----:B------:R-:W-:-:S02]  /*01f0*/  UISETP.EQ.OR.EX UP0, UPT, URZ, UR5, !UP3, UP0 ;  /* 0x000000053f00728c */ /* 0x000fc4000df02700 */
[----:B-----5:R-:W-:Y:S02]  /*0200*/  UIMAD.WIDE UR14, UR20, UR9, UR14 ;  /* 0x00000009140e72a5 */ /* 0x020fe4000f8e020e */
[----:B-1----:R-:W-:-:S06]  /*0210*/  ULOP3.LUT UR8, UR11, UR12, UR20, 0xfe, !UPT ;  /* 0x0000000c0b087292 */ /* 0x002fcc000f8efe14 */
[----:B--2---:R-:W-:Y:S01]  /*0220*/  LOP3.LUT P3, RZ, R99, UR8, RZ, 0xfc, !PT ;  /* 0x0000000863ff7c12 */ /* 0x004fe2000f86fcff */
[----:B------:R-:W-:Y:S02]  /*0230*/  ULDC.64 UR4, c[0x0][0x248] ;  /* 0x0000920000047ab9 */ /* 0x000fe40000000a00 */
[----:B------:R-:W-:-:S10]  /*0240*/  UIMAD.WIDE UR4, UR20, UR9, UR4 ;  /* 0x00000009140472a5 */ /* 0x000fd4000f8e0204 */
[----:B------:R-:W-:Y:S02]  /*0250*/  @!P3 IMAD.MOV.U32 R10, RZ, RZ, c[0x0][0x308] ;  /* 0x0000c200ff0ab624 */ /* 0x000fe400078e00ff */
[----:B------:R-:W-:Y:S01]  /*0260*/  @!P3 IMAD.MOV.U32 R11, RZ, RZ, c[0x0][0x30c] ;  /* 0x0000c300ff0bb624 */ /* 0x000fe200078e00ff */
[----:B------:R-:W-:Y:S02]  /*0270*/  ULDC.64 UR6, c[0x0][0x250] ;  /* 0x0000940000067ab9 */ /* 0x000fe40000000a00 */
[----:B------:R-:W-:Y:S01]  /*0280*/  @UP1 UIMAD.WIDE UR6, UR20, UR9, UR6 ;  /* 0x00000009140612a5 */ /* 0x000fe2000f8e0206 */
[----:B----4-:R-:W1:Y:S08]  /*0290*/  @P2 R2UR UR18, R4 ;  /* 0x00000000041223c2 */ /* 0x010e7000000e0000 */
[----:B------:R-:W2:Y:S01]  /*02a0*/  @P2 R2UR UR19, R5 ;  /* 0x00000000051323c2 */ /* 0x000ea200000e0000 */
[----:B-1----:R-:W-:Y:S01]  /*02b0*/  IMAD.U32 R4, RZ, RZ, UR18 ;  /* 0x00000012ff047e24 */ /* 0x002fe2000f8e00ff */
[----:B---3--:R-:W-:Y:S01]  /*02c0*/  @P2 IADD3 R7, P1, R2, c[0x0][0x300], RZ ;  /* 0x0000c00002072a10 */ /* 0x008fe20007f3e0ff */
[----:B------:R-:W-:Y:S01]  /*02d0*/  IMAD.U32 R2, RZ, RZ, UR14 ;  /* 0x0000000eff027e24 */ /* 0x000fe2000f8e00ff */
[----:B--2---:R-:W-:-:S03]  /*02e0*/  MOV R5, UR19 ;  /* 0x0000001300057c02 */ /* 0x004fc60008000f00 */
[----:B------:R-:W-:Y:S01]  /*02f0*/  @P2 IMAD.X R8, RZ, RZ, R3, P1 ;  /* 0x000000ffff082224 */ /* 0x000fe200008e0603 */
[----:B------:R-:W-:Y:S01]  /*0300*/  PLOP3.LUT P2, PT, PT, PT, UP0, 0x80, 0x0 ;  /* 0x000000000000781c */ /* 0x000fe20003f4f008 */
[----:B------:R1:W-:Y:S01]  /*0310*/  @!P3 STG.E.64 [R10.64], R4 ;  /* 0x000000040a00b986 */ /* 0x0003e2000c101b10 */
[----:B------:R-:W-:Y:S01]  /*0320*/  IMAD.U32 R3, RZ, RZ, UR15 ;  /* 0x0000000fff037e24 */ /* 0x000fe2000f8e00ff */
[----:B------:R-:W-:Y:S02]  /*0330*/  PLOP3.LUT P1, PT, PT, PT, UP1, 0x80, 0x0 ;  /* 0x000000000000781c */ /* 0x000fe40003f2f018 */
[----:B-1----:R-:W-:Y:S01]  /*0340*/  @!P3 MOV R4, R7 ;  /* 0x000000070004b202 */ /* 0x002fe20000000f00 */
[----:B------:R-:W-:-:S05]  /*0350*/  @!P3 IMAD.MOV.U32 R5, RZ, RZ, R8 ;  /* 0x000000ffff05b224 */ /* 0x000fca00078e0008 */
[----:B------:R1:W-:Y:S04]  /*0360*/  @!P3 STG.E.64 [R10.64+0x8], R4 ;  /* 0x000008040a00b986 */ /* 0x0003e8000c101b10 */
[----:B------:R2:W3:Y:S04]  /*0370*/  @P0 LDG.E R9, [R2.64] ;  /* 0x0000001002090981 */ /* 0x0004e8000c1e1900 */
[----:B------:R2:W4:Y:S01]  /*0380*/  @P0 LDG.E R6, [R2.64+0x4] ;  /* 0x0000041002060981 */ /* 0x000522000c1e1900 */
[----:B-1----:R-:W-:Y:S02]  /*0390*/  IMAD.U32 R4, RZ, RZ, UR6 ;  /* 0x00000006ff047e24 */ /* 0x002fe4000f8e00ff */
[----:B------:R-:W-:Y:S01]  /*03a0*/  IMAD.U32 R5, RZ, RZ, UR7 ;  /* 0x00000007ff057e24 */ /* 0x000fe2000f8e00ff */
[----:B--2---:R-:W-:Y:S01]  /*03b0*/  MOV R2, UR4 ;  /* 0x0000000400027c02 */ /* 0x004fe20008000f00 */
[----:B------:R-:W-:-:S03]  /*03c0*/  IMAD.U32 R3, RZ, RZ, UR5 ;  /* 0x00000005ff037e24 */ /* 0x000fc6000f8e00ff */
[----:B------:R-:W2:Y:S04]  /*03d0*/  @P1 LDG.E R4, [R4.64] ;  /* 0x0000001004041981 */ /* 0x000ea8000c1e1900 */
[----:B------:R-:W5:Y:S01]  /*03e0*/  @!P2 LDG.E R0, [R2.64] ;  /* 0x000000100200a981 */ /* 0x000f62000c1e1900 */
[----:B------:R-:W-:Y:S01]  /*03f0*/  SHF.R.S32.HI R10, RZ, 0x1f, R99 ;  /* 0x0000001fff0a7819 */ /* 0x000fe20000011463 */
[----:B------:R-:W-:Y:S02]  /*0400*/  UMOV UR23, 0xffffffff ;  /* 0xffffffff00177882 */ /* 0x000fe40000000000 */
[----:B------:R-:W-:Y:S01]  /*0410*/  UMOV UR10, 0xffffffff ;  /* 0xffffffff000a7882 */ /* 0x000fe20000000000 */
[----:B------:R-:W-:Y:S01]  /*0420*/  LEA.HI R13, R10, R99, RZ, 0x5 ;  /* 0x000000630a0d7211 */ /* 0x000fe200078f28ff */
[----:B------:R-:W-:-:S02]  /*0430*/  ULDC UR4, c[0x0][0x1c0] ;  /* 0x0000700000047ab9 */ /* 0x000fc40000000800 */
[----:B------:R-:W-:Y:S02]  /*0440*/  UIMAD UR4, UR20, UR4, UR11 ;  /* 0x00000004140472a4 */ /* 0x000fe4000f8e020b */
[----:B------:R-:W-:Y:S02]  /*0450*/  UMOV UR22, URZ ;  /* 0x0000003f00167c82 */ /* 0x000fe40008000000 */
[----:B------:R-:W-:-:S04]  /*0460*/  USHF.L.U32 UR5, UR4, 0x5, URZ ;  /* 0x0000000504057899 */ /* 0x000fc8000800063f */
[----:B------:R-:W-:Y:S01]  /*0470*/  USHF.R.S32.HI UR4, URZ, 0x1f, UR5 ;  /* 0x0000001f3f047899 */ /* 0x000fe20008011405 */
[----:B---3--:R-:W1:Y:S08]  /*0480*/  @P0 R2UR UR10, R9 ;  /* 0x00000000090a03c2 */ /* 0x008e7000000e0000 */
[----:B----4-:R-:W1:Y:S08]  /*0490*/  @P0 R2UR UR15, R6 ;  /* 0x00000000060f03c2 */ /* 0x010e7000000e0000 */
[----:B--2---:R2:W3:Y:S01]  /*04a0*/  @P1 R2UR UR22, R4 ;  /* 0x00000000041613c2 */ /* 0x0044e200000e0000 */
[----:B-1----:R-:W-:-:S07]  /*04b0*/  @UP2 UIADD3 UR15, UR15, -UR10, URZ ;  /* 0x8000000a0f0f2290 */ /* 0x002fce000fffe03f */
[----:B-----5:R1:W4:Y:S01]  /*04c0*/  @!P2 R2UR UR23, R0 ;  /* 0x000000000017a3c2 */ /* 0x02032200000e0000 */
[----:B------:R-:W-:Y:S01]  /*04d0*/  ISETP.NE.U32.AND P2, PT, RZ, c[0x0][0x248], PT ;  /* 0x00009200ff007a0c */ /* 0x000fe20003f45070 */
[----:B------:R-:W-:-:S03]  /*04e0*/  @!UP2 ULDC UR15, c[0x0][0x214] ;  /* 0x00008500000faab9 */ /* 0x000fc60000000800 */
[----:B------:R-:W-:Y:S02]  /*04f0*/  ISETP.NE.AND.EX P2, PT, RZ, c[0x0][0x24c], PT, P2 ;  /* 0x00009300ff007a0c */ /* 0x000fe40003f45320 */
[----:B-1----:R-:W-:-:S05]  /*0500*/  LOP3.LUT R0, R13, 0xffffffe0, RZ, 0xc0, !PT ;  /* 0xffffffe00d007812 */ /* 0x002fca00078ec0ff */
[----:B------:R-:W-:-:S05]  /*0510*/  IMAD.IADD R0, R99, 0x1, -R0 ;  /* 0x0000000163007824 */ /* 0x000fca00078e0a00 */
[--C-:B------:R-:W-:Y:S02]  /*0520*/  IADD3 R101, P1, P0, R7, UR5, R0.reuse ;  /* 0x0000000507657c10 */ /* 0x100fe4000f83e000 */
[----:B------:R-:W-:-:S03]  /*0530*/  SHF.R.S32.HI R0, RZ, 0x1f, R0 ;  /* 0x0000001fff007819 */ /* 0x000fc60000011400 */
[----:B------:R2:W-:Y:S01]  /*0540*/  STL [R1+0x34], R101 ;  /* 0x0000346501007387 */ /* 0x0005e20000100800 */
[----:B------:R-:W-:Y:S01]  /*0550*/  IADD3.X R98, R8, UR4, R0, P1, P0 ;  /* 0x0000000408627c10 */ /* 0x000fe20008fe0400 */
[----:B--234-:R-:W-:Y:S05]  /*0560*/  @!P2 BRA `(.L_x_527) ;  /* 0x000000700000a947 */ /* 0x01cfea0003800000 */
[----:B------:R-:W-:-:S13]  /*0570*/  PLOP3.LUT P0, PT, PT, PT, UP3, 0x80, 0x0 ;  /* 0x000000000000781c */ /* 0x000fda0003f0f038 */
[----:B------:R-:W2:Y:S04]  /*0580*/  @P0 LDG.E R0, [R2.64+0x4] ;  /* 0x0000041002000981 */ /* 0x000ea8000c1e1900 */
[----:B------:R-:W3:Y:S01]  /*0590*/  @!P0 LDG.E R2, [R2.64] ;  /* 0x0000001002028981 */ /* 0x000ee2000c1e1900 */
[----:B--2---:R-:W1:Y:S02]  /*05a0*/  @P0 R2UR UR6, R0 ;  /* 0x00000000000603c2 */ /* 0x004e6400000e0000 */
[----:B-1----:R-:W-:-:S11]  /*05b0*/  @UP3 UIADD3 UR6, UR6, -UR23, URZ ;  /* 0x8000001706063290 */ /* 0x002fd6000fffe03f */
[----:B---3--:R1:W2:Y:S02]  /*05c0*/  @!P0 R2UR UR6, R2 ;  /* 0x00000000020683c2 */ /* 0x0082a400000e0000 */
[----:B-12---:R-:W-:Y:S05]  /*05d0*/  BRA `(.L_x_528) ;  /* 0x0000001000007947 */ /* 0x006fea0003800000 */
.L_x_527:
[----:B------:R-:W-:Y:S02]  /*05e0*/  ULDC UR6, c[0x0][0x218] ;  /* 0x0000860000067ab9 */ /* 0x000fe40000000800 */
.L_x_528:
        /* <DEDUP_REMOVED lines=60> */
.L_x_530:
[----:B------:R-:W-:Y:S01]  /*09b0*/  IABS R0, c[0x0][0x1c8] ;  /* 0x0000720000007a13 */ /* 0x000fe20000000000 */
[----:B------:R-:W1:Y:S01]  /*09c0*/  S2R R2, SR_CTAID.Z ;  /* 0x0000000000027919 */ /* 0x000e620000002700 */
[----:B------:R-:W-:Y:S02]  /*09d0*/  UMOV UR28, URZ ;  /* 0x0000003f001c7c82 */ /* 0x000fe40008000000 */
[----:B------:R-:W2:Y:S01]  /*09e0*/  R2UR UR7, R0 ;  /* 0x00000000000773c2 */ /* 0x000ea200000e0000 */
[----:B------:R-:W-:Y:S01]  /*09f0*/  USHF.R.S32.HI UR27, URZ, 0x1f, UR11 ;  /* 0x0000001f3f1b7899 */ /* 0x000fe2000801140b */
        /* <DEDUP_REMOVED lines=11> */
[----:B-1----:R-:W-:-:S07]  /*0ab0*/  UIMAD.WIDE.U32 UR28, UR5, UR4, URZ ;  /* 0x00000004051c72a5 */ /* 0x002fce000f8e003f */
[----:B------:R-:W-:Y:S02]  /*0ac0*/  UMOV UR5, UR29 ;  /* 0x0000001d00057c82 */ /* 0x000fe40008000000 */
[----:B------:R-:W-:-:S04]  /*0ad0*/  UIADD3 UR25, -UR5, URZ, URZ ;  /* 0x0000003f05197290 */ /* 0x000fc8000fffe13f */
[----:B------:R-:W-:Y:S02]  /*0ae0*/  UIMAD UR4, UR7, UR25, UR4 ;  /* 0x00000019070472a4 */ /* 0x000fe4000f8e0204 */
[----:B------:R-:W-:Y:S02]  /*0af0*/  @UP0 UIADD3 UR25, UR22, UR23, URZ ;  /* 0x0000001716190290 */ /* 0x000fe4000fffe03f */
        /* <DEDUP_REMOVED lines=8> */
[----:B------:R-:W-:-:S05]  /*0b80*/  UISETP.NE.AND UP2, UPT, URZ, UR7, UPT ;  /* 0x000000073f00728c */ /* 0x000fca000bf45270 */
[----:B------:R-:W-:Y:S02]  /*0b90*/  UMOV UR23, UR5 ;  /* 0x0000000500177c82 */ /* 0x000fe40008000000 */
[----:B------:R-:W-:Y:S02]  /*0ba0*/  ULDC.64 UR4, c[0x0][0x1a0] ;  /* 0x0000680000047ab9 */ /* 0x000fe40000000a00 */
[----:B------:R-:W-:Y:S02]  /*0bb0*/  @!UP1 UIADD3 UR23, -UR23, URZ, URZ ;  /* 0x0000003f17179290 */ /* 0x000fe4000fffe13f */
[----:B------:R-:W-:Y:S02]  /*0bc0*/  @UP0 UIMAD.WIDE.U32 UR28, UR25, UR4, URZ ;  /* 0x00000004191c02a5 */ /* 0x000fe4000f8e003f */
[----:B------:R-:W-:Y:S02]  /*0bd0*/  @!UP2 ULOP3.LUT UR23, URZ, UR7, URZ, 0x33, !UPT ;  /* 0x000000073f17a292 */ /* 0x000fe4000f8e333f */
[----:B------:R-:W-:-:S02]  /*0be0*/  @UP0 UIMAD UR25, UR25, UR5, UR29 ;  /* 0x00000005191902a4 */ /* 0x000fc4000f8e021d */
        /* <DEDUP_REMOVED lines=15> */
.L_x_531:
[CC--:B------:R-:W-:Y:S01]  /*0ce0*/  LEA.HI R4, R10.reuse, R99.reuse, RZ, 0x4 ;  /* 0x000000630a047211 */ /* 0x0c0fe200078f20ff */
[----:B------:R-:W1:Y:S01]  /*0cf0*/  S2R R18, SR_CTAID.Z ;  /* 0x0000000000127919 */ /* 0x000e620000002700 */
[----:B------:R-:W-:Y:S01]  /*0d00*/  LEA.HI R0, R10, R99, RZ, 0x3 ;  /* 0x000000630a007211 */ /* 0x000fe200078f18ff */
[----:B------:R-:W-:Y:S01]  /*0d10*/  ULDC.64 UR4, c[0x0][0x1b8] ;  /* 0x00006e0000047ab9 */ /* 0x000fe20000000a00 */
[----:B------:R-:W-:Y:S01]  /*0d20*/  SHF.R.S32.HI R5, RZ, 0x4, R4 ;  /* 0x00000004ff057819 */ /* 0x000fe20000011404 */
[----:B------:R-:W-:Y:S01]  /*0d30*/  UIMAD UR4, UR29, UR4, URZ ;  /* 0x000000041d0472a4 */ /* 0x000fe2000f8e023f */
[----:B------:R-:W-:Y:S01]  /*0d40*/  LOP3.LUT R2, R0, 0xfffffff8, RZ, 0xc0, !PT ;  /* 0xfffffff800027812 */ /* 0x000fe200078ec0ff */
[----:B------:R-:W-:Y:S01]  /*0d50*/  IMAD.MOV.U32 R23, RZ, RZ, 0x10 ;  /* 0x00000010ff177424 */ /* 0x000fe200078e00ff */
[C---:B------:R-:W-:Y:S01]  /*0d60*/  LEA.HI R3, R4.reuse, R5, RZ, 0x1 ;  /* 0x0000000504037211 */ /* 0x040fe200078f08ff */
[----:B------:R-:W-:Y:S01]  /*0d70*/  UIMAD UR20, UR23, UR5, UR4 ;  /* 0x00000005171472a4 */ /* 0x000fe2000f8e0204 */
[----:B------:R-:W-:Y:S01]  /*0d80*/  SHF.R.S32.HI R168, RZ, 0x3, R0 ;  /* 0x00000003ffa87819 */ /* 0x000fe20000011400 */
[----:B------:R-:W-:Y:S01]  /*0d90*/  IMAD.IADD R21, R99, 0x1, -R2 ;  /* 0x0000000163157824 */ /* 0x000fe200078e0a02 */
[----:B------:R-:W-:Y:S01]  /*0da0*/  LOP3.LUT R2, R4, 0xfffffff0, RZ, 0xc0, !PT ;  /* 0xfffffff004027812 */ /* 0x000fe200078ec0ff */
[----:B------:R-:W-:Y:S01]  /*0db0*/  ULDC.64 UR4, c[0x0][0x1a8] ;  /* 0x00006a0000047ab9 */ /* 0x000fe20000000a00 */
        /* <DEDUP_REMOVED lines=10> */
[----:B------:R-:W-:Y:S01]  /*0e60*/  UIMAD UR4, UR27, UR4, URZ ;  /* 0x000000041b0472a4 */ /* 0x000fe2000f8e023f */
[----:B------:R-:W-:Y:S01]  /*0e70*/  IMAD.SHL.U32 R10, R10, 0x8, RZ ;  /* 0x000000080a0a7824 */ /* 0x000fe200078e00ff */
[----:B------:R-:W-:Y:S01]  /*0e80*/  LOP3.LUT R2, R0, 0x38, R106, 0xf8, !PT ;  /* 0x0000003800027812 */ /* 0x000fe200078ef86a */
[----:B------:R-:W-:Y:S01]  /*0e90*/  IMAD.U32 R8, RZ, RZ, UR12 ;  /* 0x0000000cff087e24 */ /* 0x000fe2000f8e00ff */
[----:B------:R-:W-:Y:S01]  /*0ea0*/  SHF.R.U32.HI R0, RZ, 0x3, R0 ;  /* 0x00000003ff007819 */ /* 0x000fe20000011600 */
[----:B------:R-:W-:Y:S01]  /*0eb0*/  UIMAD UR4, UR11, UR5, UR4 ;  /* 0x000000050b0472a4 */ /* 0x000fe2000f8e0204 */
[----:B------:R-:W-:Y:S01]  /*0ec0*/  LEA.HI R12, R3, R6, RZ, 0x3 ;  /* 0x00000006030c7211 */ /* 0x000fe200078f18ff */
[----:B------:R-:W-:Y:S01]  /*0ed0*/  BSSY B0, `(.L_x_532) ;  /* 0x000005f000007945 */ /* 0x000fe20003800000 */
[----:B------:R-:W-:Y:S01]  /*0ee0*/  SHF.R.S32.HI R107, RZ, 0x1f, R106 ;  /* 0x0000001fff6b7819 */ /* 0x000fe2000001146a */
[----:B------:R-:W-:Y:S01]  /*0ef0*/  IMAD.WIDE R8, R8, 0x40, R168 ;  /* 0x0000004008087825 */ /* 0x000fe200078e02a8 */
[----:B------:R-:W-:-:S02]  /*0f00*/  LOP3.LUT R11, R2, R0, RZ, 0x3c, !PT ;  /* 0x00000000020b7212 */ /* 0x000fc400078e3cff */
[----:B------:R-:W-:Y:S01]  /*0f10*/  LOP3.LUT R0, R12, 0xfffffff8, RZ, 0xc0, !PT ;  /* 0xfffffff80c007812 */ /* 0x000fe200078ec0ff */
[----:B------:R-:W-:Y:S01]  /*0f20*/  IMAD.WIDE.U32 R4, R168, c[0x0][0x198], R106 ;  /* 0x00006600a8047a25 */ /* 0x000fe200078e006a */
[C---:B------:R-:W-:Y:S01]  /*0f30*/  IADD3 R2, P0, R106.reuse, UR6, RZ ;  /* 0x000000066a027c10 */ /* 0x040fe2000ff1e0ff */
[----:B------:R-:W-:Y:S01]  /*0f40*/  ULDC.64 UR6, c[0x0][0x1b0] ;  /* 0x00006c0000067ab9 */ /* 0x000fe20000000a00 */
[----:B------:R-:W-:Y:S01]  /*0f50*/  IADD3 R103, R106, 0x40, RZ ;  /* 0x000000406a677810 */ /* 0x000fe20007ffe0ff */
        /* <DEDUP_REMOVED lines=15> */
[----:B------:R-:W-:Y:S01]  /*1050*/  LOP3.LUT R0, R0, 0x1c0, RZ, 0xc0, !PT ;  /* 0x000001c000007812 */ /* 0x000fe200078ec0ff */
[----:B------:R1:W-:Y:S01]  /*1060*/  STL.64 [R1], R106 ;  /* 0x0000006a01007387 */ /* 0x0003e20000100a00 */
[----:B------:R-:W-:Y:S01]  /*1070*/  UIADD3 UR6, -UR13, UR15, URZ ;  /* 0x0000000f0d067290 */ /* 0x000fe2000fffe13f */
[----:B------:R-:W-:Y:S01]  /*1080*/  IMAD R6, R168, c[0x0][0x1a4], R6 ;  /* 0x00006900a8067a24 */ /* 0x000fe200078e0206 */
[----:B------:R-:W-:-:S02]  /*1090*/  IADD3 R2, P0, R2, UR28, RZ ;  /* 0x0000001c02027c10 */ /* 0x000fc4000ff1e0ff */
[----:B------:R-:W-:Y:S02]  /*10a0*/  LOP3.LUT R7, R0, 0x8, R7, 0xf8, !PT ;  /* 0x0000000800077812 */ /* 0x000fe400078ef807 */
[----:B------:R-:W-:Y:S02]  /*10b0*/  SHF.R.U32.HI R0, RZ, 0x3, R0 ;  /* 0x00000003ff007819 */ /* 0x000fe40000011600 */
[----:B------:R-:W-:Y:S01]  /*10c0*/  IADD3.X R3, R3, UR25, R6, P0, !PT ;  /* 0x0000001903037c10 */ /* 0x000fe200087fe406 */
[----:B------:R-:W-:Y:S01]  /*10d0*/  IMAD.U32 R6, RZ, RZ, UR23 ;  /* 0x00000017ff067e24 */ /* 0x000fe2000f8e00ff */
[----:B------:R-:W-:Y:S01]  /*10e0*/  LOP3.LUT R7, R7, R0, RZ, 0x3c, !PT ;  /* 0x0000000007077212 */ /* 0x000fe200078e3cff */
[----:B------:R-:W-:Y:S01]  /*10f0*/  IMAD.U32 R0, RZ, RZ, UR23 ;  /* 0x00000017ff007e24 */ /* 0x000fe2000f8e00ff */
[----:B------:R-:W-:Y:S01]  /*1100*/  ISETP.GE.AND P0, PT, R168, UR6, PT ;  /* 0x00000006a8007c0c */ /* 0x000fe2000bf06270 */
[----:B------:R-:W-:Y:S01]  /*1110*/  IMAD.WIDE.U32 R26, R6, c[0x0][0x1b8], R2 ;  /* 0x00006e00061a7a25 */ /* 0x000fe200078e0002 */
[----:B------:R-:W-:-:S02]  /*1120*/  LOP3.LUT R10, R11, 0xfffffe00, R10, 0xf8, !PT ;  /* 0xfffffe000b0a7812 */ /* 0x000fc400078ef80a */
[----:B------:R-:W-:Y:S01]  /*1130*/  SHF.R.S32.HI R97, RZ, 0x5, R13 ;  /* 0x00000005ff617819 */ /* 0x000fe2000001140d */
[----:B------:R-:W-:Y:S01]  /*1140*/  IMAD.WIDE.U32 R28, R0, c[0x0][0x1b0], R4 ;  /* 0x00006c00001c7a25 */ /* 0x000fe200078e0004 */
[----:B------:R-:W-:Y:S02]  /*1150*/  IADD3 R24, R27, UR20, RZ ;  /* 0x000000141b187c10 */ /* 0x000fe4000fffe0ff */
[----:B------:R-:W-:Y:S01]  /*1160*/  IADD3 R252, R106, 0x80, RZ ;  /* 0x000000806afc7810 */ /* 0x000fe20007ffe0ff */
[----:B------:R-:W-:Y:S01]  /*1170*/  IMAD.SHL.U32 R5, R12, 0x40, RZ ;  /* 0x000000400c057824 */ /* 0x000fe200078e00ff */
[----:B------:R1:W-:Y:S01]  /*1180*/  STL.64 [R1+0x20], R28 ;  /* 0x0000201c01007387 */ /* 0x0003e20000100a00 */
[----:B------:R-:W-:Y:S01]  /*1190*/  IADD3 R31, R29, UR7, RZ ;  /* 0x000000071d1f7c10 */ /* 0x000fe2000fffe0ff */
[----:B------:R-:W-:Y:S01]  /*11a0*/  IMAD.MOV.U32 R0, RZ, RZ, 0x20 ;  /* 0x00000020ff007424 */ /* 0x000fe200078e00ff */
[----:B------:R-:W-:Y:S01]  /*11b0*/  SEL R4, R23, 0xfffffff0, !P1 ;  /* 0xfffffff017047807 */ /* 0x000fe20004800000 */
[----:B------:R1:W-:Y:S01]  /*11c0*/  STL.64 [R1+0x18], R26 ;  /* 0x0000181a01007387 */ /* 0x0003e20000100a00 */
[----:B------:R-:W-:Y:S01]  /*11d0*/  LOP3.LUT R5, R7, 0xfffffe00, R5, 0xf8, !PT ;  /* 0xfffffe0007057812 */ /* 0x000fe200078ef805 */
[----:B------:R-:W-:Y:S01]  /*11e0*/  IMAD.SHL.U32 R223, R10, 0x2, RZ ;  /* 0x000000020adf7824 */ /* 0x000fe200078e00ff */
[----:B------:R-:W-:Y:S01]  /*11f0*/  IADD3 R7, R19, UR4, RZ ;  /* 0x0000000413077c10 */ /* 0x000fe2000fffe0ff */
[----:B------:R1:W-:Y:S01]  /*1200*/  STL [R1+0x10], R103 ;  /* 0x0000106701007387 */ /* 0x0003e20000100800 */
[----:B------:R-:W-:-:S03]  /*1210*/  SEL R0, R0, 0xffffffe0, !P2 ;  /* 0xffffffe000007807 */ /* 0x000fc60005000000 */
[----:B------:R1:W-:Y:S04]  /*1220*/  STL [R1+0x14], R102 ;  /* 0x0000146601007387 */ /* 0x0003e80000100800 */
        /* <DEDUP_REMOVED lines=41> */
.L_x_533:
[----:B------:R-:W-:Y:S05]  /*14c0*/  BSYNC B0 ;  /* 0x0000000000007941 */ /* 0x000fea0003800000 */
.L_x_532:
        /* <DEDUP_REMOVED lines=45> */
.L_x_535:
[----:B------:R-:W-:Y:S05]  /*17a0*/  BSYNC B0 ;  /* 0x0000000000007941 */ /* 0x000fea0003800000 */
.L_x_534:
        /* <DEDUP_REMOVED lines=45> */
.L_x_537:
[----:B------:R-:W-:Y:S05]  /*1a80*/  BSYNC B0 ;  /* 0x0000000000007941 */ /* 0x000fea0003800000 */
.L_x_536:
        /* <DEDUP_REMOVED lines=48> */
.L_x_539:
[----:B------:R-:W-:Y:S05]  /*1d90*/  BSYNC B0 ;  /* 0x0000000000007941 */ /* 0x000fea0003800000 */
.L_x_538:
[----:B------:R-:W-:Y:S01]  /*1da0*/  IMAD.MOV.U32 R104, RZ, RZ, R30 ;  /* 0x000000ffff687224 */ /* 0x000fe200078e001e */
[----:B------:R-:W-:Y:S01]  /*1db0*/  ULEA.HI.SX32 UR30, UR8, 0xffffffff, 0x1a ;  /* 0xffffffff081e7891 */ /* 0x000fe2000f8fd23f */
        /* <DEDUP_REMOVED lines=46> */
.L_x_541:
[----:B------:R-:W-:Y:S05]  /*20a0*/  BSYNC B0 ;  /* 0x0000000000007941 */ /* 0x000fea0003800000 */
.L_x_540:
        /* <DEDUP_REMOVED lines=41> */
.L_x_543:
[----:B------:R-:W-:Y:S05]  /*2340*/  BSYNC B0 ;  /* 0x0000000000007941 */ /* 0x000fea0003800000 */
.L_x_542:
        /* <DEDUP_REMOVED lines=40> */
.L_x_545:
[----:B------:R-:W-:Y:S05]  /*25d0*/  BSYNC B0 ;  /* 0x0000000000007941 */ /* 0x000fea0003800000 */
.L_x_544:
        /* <DEDUP_REMOVED lines=42> */
.L_x_547:
[----:B------:R-:W-:Y:S05]  /*2880*/  BSYNC B0 ;  /* 0x0000000000007941 */ /* 0x000fea0003800000 */
.L_x_546:
        /* <DEDUP_REMOVED lines=53> */
.L_x_549:
[----:B------:R-:W-:Y:S05]  /*2be0*/  BSYNC B0 ;  /* 0x0000000000007941 */ /* 0x000fea0003800000 */
.L_x_548:
        /* <DEDUP_REMOVED lines=8> */
[----:B----4-:R-:W-:Y:S01]  /*2c70*/  IMAD.WIDE.U32 R6, R23, c[0x0][0x1a0], RZ ;  /* 0x0000680017067a25 */ /* 0x010fe200078e00ff */
        /* <DEDUP_REMOVED lines=35> */
.L_x_551:
[----:B------:R-:W-:Y:S05]  /*2eb0*/  BSYNC B0 ;  /* 0x0000000000007941 */ /* 0x000fea0003800000 */
.L_x_550:
        /* <DEDUP_REMOVED lines=8> */
[----:B----4-:R-:W-:Y:S01]  /*2f40*/  IMAD.MOV.U32 R7, RZ, RZ, c[0x0][0x1a0] ;  /* 0x00006800ff077624 */ /* 0x010fe200078e00ff */
        /* <DEDUP_REMOVED lines=35> */
.L_x_553:
[----:B------:R-:W-:Y:S05]  /*3180*/  BSYNC B0 ;  /* 0x0000000000007941 */ /* 0x000fea0003800000 */
.L_x_552:
[----:B------:R-:W-:Y:S01]  /*3190*/  ISETP.GE.AND P0, PT, R16, UR6, PT ;  /* 0x0000000610007c0c */ /* 0x000fe2000bf06270 */
[----:B------:R-:W1:Y:S01]  /*31a0*/  LDC.U8 R96, c[0x0][0x2d8] ;  /* 0x0000b600ff607b82 */ /* 0x000e620000000000 */
[----:B------:R-:W-:Y:S11]  /*31b0*/  BSSY B0, `(.L_x_554) ;  /* 0x000002c000007945 */ /* 0x000ff60003800000 */
[----:B------:R2:W-:Y:S04]  /*31c0*/  @P0 STS.128 [R223+0x11800], RZ ;  /* 0x011800ffdf000388 */ /* 0x0005e80000000c00 */
[----:B------:R2:W-:Y:S04]  /*31d0*/  @P0 STS.128 [R223+0x13800], RZ ;  /* 0x013800ffdf000388 */ /* 0x0005e80000000c00 */
[----:B------:R2:W-:Y:S04]  /*31e0*/  @P0 STS.128 [R223+0x15800], RZ ;  /* 0x015800ffdf000388 */ /* 0x0005e80000000c00 */
[----:B------:R2:W-:Y:S01]  /*31f0*/  @P0 STS.128 [R223+0x17800], RZ ;  /* 0x017800ffdf000388 */ /* 0x0005e20000000c00 */
[----:B------:R-:W-:Y:S05]  /*3200*/  @P0 BRA `(.L_x_555) ;  /* 0x0000026000000947 */ /* 0x000fea0003800000 */
[----:B-1----:R-:W-:Y:S01]  /*3210*/  ISETP.GE.AND P5, PT, R106, c[0x0][0x220], PT ;  /* 0x000088006a007a0c */ /* 0x002fe20003fa6270 */
[----:B----4-:R-:W-:Y:S01]  /*3220*/  IMAD.MOV.U32 R10, RZ, RZ, c[0x0][0x1a0] ;  /* 0x00006800ff0a7624 */ /* 0x010fe200078e00ff */
        /* <DEDUP_REMOVED lines=36> */
.L_x_555:
[----:B-1----:R-:W-:Y:S05]  /*3470*/  BSYNC B0 ;  /* 0x0000000000007941 */ /* 0x002fea0003800000 */
.L_x_554:
[C---:B------:R-:W-:Y:S01]  /*3480*/  IMAD.SHL.U32 R2, R21.reuse, 0x40, RZ ;  /* 0x0000004015027824 */ /* 0x040fe200078e00ff */
        /* <DEDUP_REMOVED lines=13> */
[----:B----4-:R-:W-:Y:S01]  /*3560*/  LDSM.16.M88.4 R8, [R203] ;  /* 0x00000000cb08783b */ /* 0x010fe20000000200 */
[----:B------:R-:W-:Y:S01]  /*3570*/  IMAD R206, R0, 0x2, R203 ;  /* 0x0000000200ce7824 */ /* 0x000fe200078e02cb */
[----:B------:R-:W-:Y:S01]  /*3580*/  IADD3 R2, R196, 0x8000, RZ ;  /* 0x00008000c4027810 */ /* 0x000fe20007ffe0ff */
[----:B------:R-:W-:Y:S01]  /*3590*/  IMAD R205, R0, 0x2, R204 ;  /* 0x0000000200cd7824 */ /* 0x000fe200078e02cc */
[----:B------:R-:W1:Y:S01]  /*35a0*/  LDSM.16.M88.4 R12, [R196+0x8000] ;  /* 0x00800000c40c783b */ /* 0x000e620000000200 */
[----:B------:R-:W-:Y:S01]  /*35b0*/  IADD3 R207, R196, 0x8020, RZ ;  /* 0x00008020c4cf7810 */ /* 0x000fe20007ffe0ff */
[----:B------:R-:W-:Y:S01]  /*35c0*/  IMAD.SHL.U32 R3, R99, 0x2, RZ ;  /* 0x0000000263037824 */ /* 0x000fe200078e00ff */
[----:B------:R-:W-:Y:S01]  /*35d0*/  @P1 IADD3 R207, R2, -0x20, RZ ;  /* 0xffffffe002cf1810 */ /* 0x000fe20007ffe0ff */
[----:B------:R-:W4:Y:S01]  /*35e0*/  LDSM.16.M88.4 R20, [R196+0x8800] ;  /* 0x00880000c414783b */ /* 0x000f220000000200 */
[----:B------:R-:W-:-:S02]  /*35f0*/  IMAD.MOV.U32 R2, RZ, RZ, 0x40 ;  /* 0x00000040ff027424 */ /* 0x000fc400078e00ff */
[----:B------:R-:W-:Y:S01]  /*3600*/  LOP3.LUT R3, R3, 0x6, RZ, 0xc0, !PT ;  /* 0x0000000603037812 */ /* 0x000fe200078ec0ff */
[----:B------:R-:W5:Y:S01]  /*3610*/  LDSM.16.M88.4 R32, [R196+0x9000] ;  /* 0x00900000c420783b */ /* 0x000f620000000200 */
[C---:B------:R-:W-:Y:S02]  /*3620*/  IADD3 R222, R207.reuse, 0x800, RZ ;  /* 0x00000800cfde7810 */ /* 0x040fe40007ffe0ff */
[----:B------:R-:W-:Y:S01]  /*3630*/  SEL R2, R2, 0xffffffc0, !P2 ;  /* 0xffffffc002027807 */ /* 0x000fe20005000000 */
[----:B------:R-:W2:Y:S01]  /*3640*/  LDSM.16.M88.4 R28, [R196+0x9800] ;  /* 0x00980000c41c783b */ /* 0x000ea20000000200 */
[C---:B------:R-:W-:Y:S02]  /*3650*/  IADD3 R221, R207.reuse, 0x1000, RZ ;  /* 0x00001000cfdd7810 */ /* 0x040fe40007ffe0ff */
[C---:B------:R-:W-:Y:S01]  /*3660*/  IADD3 R220, R207.reuse, 0x1800, RZ ;  /* 0x00001800cfdc7810 */ /* 0x040fe20007ffe0ff */
[----:B------:R-:W-:Y:S01]  /*3670*/  LDSM.16.M88.4 R16, [R204] ;  /* 0x00000000cc10783b */ /* 0x000fe20000000200 */
[----:B------:R-:W-:Y:S01]  /*3680*/  IMAD.IADD R202, R196, 0x1, R2 ;  /* 0x00000001c4ca7824 */ /* 0x000fe200078e0202 */
[C---:B------:R-:W-:Y:S01]  /*3690*/  IADD3 R219, R207.reuse, 0x2000, RZ ;  /* 0x00002000cfdb7810 */ /* 0x040fe20007ffe0ff */
[----:B------:R-:W-:Y:S01]  /*36a0*/  IMAD.IADD R201, R2, 0x1, R207 ;  /* 0x0000000102c97824 */ /* 0x000fe200078e02cf */
[----:B------:R-:W3:Y:S01]  /*36b0*/  LDSM.16.M88.4 R40, [R207] ;  /* 0x00000000cf28783b */ /* 0x000ee20000000200 */
        /* <DEDUP_REMOVED lines=9> */
[C---:B------:R-:W-:Y:S02]  /*3750*/  ISETP.GE.AND P1, PT, R2.reuse, UR14, PT ;  /* 0x0000000e02007c0c */ /* 0x040fe4000bf26270 */
[----:B------:R-:W-:Y:S01]  /*3760*/  ISETP.GE.AND P4, PT, R3, UR14, PT ;  /* 0x0000000e03007c0c */ /* 0x000fe2000bf86270 */
[----:B------:R-:W-:Y:S01]  /*3770*/  LDSM.16.M88.4 R88, [R196+0xa000] ;  /* 0x00a00000c458783b */ /* 0x000fe20000000200 */
[----:B------:R-:W-:-:S02]  /*3780*/  IADD3 R3, R2, 0x11, RZ ;  /* 0x0000001102037810 */ /* 0x000fc40007ffe0ff */
[C---:B------:R-:W-:Y:S01]  /*3790*/  IADD3 R7, R2.reuse, 0x8, RZ ;  /* 0x0000000802077810 */ /* 0x040fe20007ffe0ff */
[C---:B-1----:R-:W-:Y:S01]  /*37a0*/  HMMA.16816.F32 R36, R8.reuse, R12, RZ ;  /* 0x0000000c0824723c */ /* 0x042fe200000018ff */
[----:B------:R-:W-:Y:S01]  /*37b0*/  LDSM.16.M88.4 R92, [R196+0xa800] ;  /* 0x00a80000c45c783b */ /* 0x000fe20000000200 */
[----:B------:R-:W-:Y:S02]  /*37c0*/  ISETP.GE.AND P3, PT, R3, UR14, PT ;  /* 0x0000000e03007c0c */ /* 0x000fe4000bf66270 */
[C---:B------:R-:W-:Y:S02]  /*37d0*/  IADD3 R6, R2.reuse, 0x9, RZ ;  /* 0x0000000902067810 */ /* 0x040fe40007ffe0ff */
[----:B------:R-:W-:Y:S02]  /*37e0*/  IADD3 R3, R2, 0x19, RZ ;  /* 0x0000001902037810 */ /* 0x000fe40007ffe0ff */
[----:B------:R-:W-:Y:S01]  /*37f0*/  HMMA.16816.F32 R12, R8, R14, RZ ;  /* 0x0000000e080c723c */ /* 0x000fe200000018ff */
[----:B------:R-:W-:-:S02]  /*3800*/  ISETP.GE.AND P6, PT, R7, UR14, PT ;  /* 0x0000000e07007c0c */ /* 0x000fc4000bfc6270 */
[----:B------:R-:W-:Y:S02]  /*3810*/  ISETP.GE.AND P5, PT, R6, UR14, PT ;  /* 0x0000000e06007c0c */ /* 0x000fe4000bfa6270 */
[----:B------:R-:W-:Y:S02]  /*3820*/  IADD3 R6, R2, 0x18, RZ ;  /* 0x0000001802067810 */ /* 0x000fe40007ffe0ff */
[C---:B------:R-:W-:Y:S01]  /*3830*/  IADD3 R215, R207.reuse, 0x4000, RZ ;  /* 0x00004000cfd77810 */ /* 0x040fe20007ffe0ff */
[----:B----4-:R-:W-:Y:S01]  /*3840*/  HMMA.16816.F32 R24, R8, R20, RZ ;  /* 0x000000140818723c */ /* 0x010fe200000018ff */
        /* <DEDUP_REMOVED lines=9> */
[----:B-----5:R-:W-:Y:S01]  /*38e0*/  HMMA.16816.F32 R56, R8, R32, RZ ;  /* 0x000000200838723c */ /* 0x020fe200000018ff */
[----:B------:R-:W-:-:S07]  /*38f0*/  IADD3 R208, R207, 0x7800, RZ ;  /* 0x00007800cfd07810 */ /* 0x000fce0007ffe0ff */
[C---:B------:R-:W-:Y:S01]  /*3900*/  HMMA.16816.F32 R52, R8.reuse, R34, RZ ;  /* 0x000000220834723c */ /* 0x040fe200000018ff */
[----:B------:R-:W-:Y:S07]  /*3910*/  LDSM.16.M88.4 R32, [R202+0x8800] ;  /* 0x00880000ca20783b */ /* 0x000fee0000000200 */
[C---:B--2---:R-:W-:Y:S08]  /*3920*/  HMMA.16816.F32 R60, R8.reuse, R28, RZ ;  /* 0x0000001c083c723c */ /* 0x044ff000000018ff */
[----:B------:R-:W-:Y:S01]  /*3930*/  HMMA.16816.F32 R80, R8, R30, RZ ;  /* 0x0000001e0850723c */ /* 0x000fe200000018ff */
[----:B------:R-:W1:Y:S04]  /*3940*/  LDSM.16.M88.4 R8, [R207+0x1000] ;  /* 0x00100000cf08783b */ /* 0x000e680000000200 */
[----:B------:R-:W-:Y:S03]  /*3950*/  LDSM.16.M88.4 R28, [R202+0x9000] ;  /* 0x00900000ca1c783b */ /* 0x000fe60000000200 */
[C---:B---3--:R-:W-:Y:S01]  /*3960*/  HMMA.16816.F32 R76, R16.reuse, R40, R36 ;  /* 0x00000028104c723c */ /* 0x048fe20000001824 */
        /* <DEDUP_REMOVED lines=70> */
[C---:B------:R-:W-:Y:S08]  /*3dd0*/  HMMA.16816.F32 R24, R12.reuse, R74, R60 ;  /* 0x0000004a0c18723c */ /* 0x040ff0000000183c */
[C---:B------:R-:W-:Y:S01]  /*3de0*/  HMMA.16816.F32 R28, R12.reuse, R72, R16 ;  /* 0x000000480c1c723c */ /* 0x040fe20000001810 */
[----:B------:R-:W2:Y:S04]  /*3df0*/  LDSM.16.M88.4 R16, [R203+0x4000] ;  /* 0x00400000cb10783b */ /* 0x000ea80000000200 */
[----:B------:R-:W3:Y:S03]  /*3e00*/  LDSM.16.M88.4 R72, [R196+0xc800] ;  /* 0x00c80000c448783b */ /* 0x000ee60000000200 */
        /* <DEDUP_REMOVED lines=45> */
[C---:B------:R-:W-:Y:S01]  /*40e0*/  HMMA.16816.F32 R16, R12.reuse, R82, R28 ;  /* 0x000000520c10723c */ /* 0x040fe2000000181c */
[----:B------:R-:W4:Y:S07]  /*40f0*/  LDSM.16.M88.4 R80, [R196+0xe000] ;  /* 0x00e00000c450783b */ /* 0x000f2e0000000200 */
[C---:B-1----:R-:W-:Y:S08]  /*4100*/  HMMA.16816.F32 R32, R12.reuse, R36, R32 ;  /* 0x000000240c20723c */ /* 0x042ff00000001820 */
[C---:B------:R-:W-:Y:S08]  /*4110*/  HMMA.16816.F32 R36, R12.reuse, R38, R40 ;  /* 0x000000260c24723c */ /* 0x040ff00000001828 */
[C---:B------:R-:W-:Y:S08]  /*4120*/  HMMA.16816.F32 R56, R12.reuse, R74, R56 ;  /* 0x0000004a0c38723c */ /* 0x040ff00000001838 */
[C---:B------:R-:W-:Y:S08]  /*4130*/  HMMA.16816.F32 R52, R12.reuse, R88, R52 ;  /* 0x000000580c34723c */ /* 0x040ff00000001834 */
[C---:B------:R-:W-:Y:S01]  /*4140*/  HMMA.16816.F32 R48, R12.reuse, R90, R48 ;  /* 0x0000005a0c30723c */ /* 0x040fe20000001830 */
[----:B------:R-:W1:Y:S07]  /*4150*/  LDSM.16.M88.4 R88, [R196+0xf000] ;  /* 0x00f00000c458783b */ /* 0x000e6e0000000200 */
[----:B------:R-:W-:Y:S01]  /*4160*/  HMMA.16816.F32 R44, R12, R72, R60 ;  /* 0x000000480c2c723c */ /* 0x000fe2000000183c */
[----:B------:R-:W5:Y:S04]  /*4170*/  LDSM.16.M88.4 R60, [R196+0xf800] ;  /* 0x00f80000c43c783b */ /* 0x000f680000000200 */
[----:B------:R-:W-:Y:S03]  /*4180*/  LDSM.16.M88.4 R72, [R207+0x6800] ;  /* 0x00680000cf48783b */ /* 0x000fe60000000200 */
[C---:B--2---:R-:W-:Y:S08]  /*4190*/  HMMA.16816.F32 R40, R8.reuse, R64, R24 ;  /* 0x000000400828723c */ /* 0x044ff00000001818 */
[C---:B------:R-:W-:Y:S01]  /*41a0*/  HMMA.16816.F32 R28, R8.reuse, R66, R16 ;  /* 0x00000042081c723c */ /* 0x040fe20000001810 */
[----:B------:R-:W-:Y:S07]  /*41b0*/  LDSM.16.M88.4 R16, [R204+0x6000] ;  /* 0x00600000cc10783b */ /* 0x000fee0000000200 */
[C---:B------:R-:W-:Y:S08]  /*41c0*/  HMMA.16816.F32 R24, R8.reuse, R68, R32 ;  /* 0x000000440818723c */ /* 0x040ff00000001820 */
[C---:B------:R-:W-:Y:S01]  /*41d0*/  HMMA.16816.F32 R12, R8.reuse, R70, R36 ;  /* 0x00000046080c723c */ /* 0x040fe20000001824 */
[----:B------:R-:W2:Y:S07]  /*41e0*/  LDSM.16.M88.4 R68, [R207+0x6000] ;  /* 0x00600000cf44783b */ /* 0x000eae0000000200 */
[C---:B---3--:R-:W-:Y:S08]  /*41f0*/  HMMA.16816.F32 R56, R8.reuse, R78, R56 ;  /* 0x0000004e0838723c */ /* 0x048ff00000001838 */
[C---:B------:R-:W-:Y:S08]  /*4200*/  HMMA.16816.F32 R52, R8.reuse, R84, R52 ;  /* 0x000000540834723c */ /* 0x040ff00000001834 */
[C---:B------:R-:W-:Y:S01]  /*4210*/  HMMA.16816.F32 R48, R8.reuse, R86, R48 ;  /* 0x000000560830723c */ /* 0x040fe20000001830 */
[----:B------:R-:W3:Y:S07]  /*4220*/  LDSM.16.M88.4 R84, [R207+0x7000] ;  /* 0x00700000cf54783b */ /* 0x000eee0000000200 */
[----:B------:R-:W-:Y:S01]  /*4230*/  HMMA.16816.F32 R36, R8, R76, R44 ;  /* 0x0000004c0824723c */ /* 0x000fe2000000182c */
[----:B------:R-:W2:Y:S04]  /*4240*/  LDSM.16.M88.4 R76, [R207+0x7800] ;  /* 0x00780000cf4c783b */ /* 0x000ea80000000200 */
[----:B------:R-:W-:Y:S03]  /*4250*/  LDSM.16.M88.4 R8, [R206+0x6000] ;  /* 0x00600000ce08783b */ /* 0x000fe60000000200 */
[C---:B----4-:R-:W-:Y:S08]  /*4260*/  HMMA.16816.F32 R44, R20.reuse, R80, R40 ;  /* 0x00000050142c723c */ /* 0x050ff00000001828 */
[C---:B------:R-:W-:Y:S01]  /*4270*/  HMMA.16816.F32 R40, R20.reuse, R82, R28 ;  /* 0x000000521428723c */ /* 0x040fe2000000181c */
[----:B------:R-:W4:Y:S07]  /*4280*/  LDSM.16.M88.4 R80, [R202+0xe000] ;  /* 0x00e00000ca50783b */ /* 0x000f2e0000000200 */
[C---:B------:R-:W-:Y:S08]  /*4290*/  HMMA.16816.F32 R32, R20.reuse, R92, R24 ;  /* 0x0000005c1420723c */ /* 0x040ff00000001818 */
[C---:B------:R-:W-:Y:S08]  /*42a0*/  HMMA.16816.F32 R28, R20.reuse, R94, R12 ;  /* 0x0000005e141c723c */ /* 0x040ff0000000180c */
[C---:B-1----:R-:W-:Y:S08]  /*42b0*/  HMMA.16816.F32 R12, R20.reuse, R90, R56 ;  /* 0x0000005a140c723c */ /* 0x042ff00000001838 */
[C---:B------:R-:W-:Y:S08]  /*42c0*/  HMMA.16816.F32 R24, R20.reuse, R88, R36 ;  /* 0x000000581418723c */ /* 0x040ff00000001824 */
[C---:B-----5:R-:W-:Y:S08]  /*42d0*/  HMMA.16816.F32 R64, R20.reuse, R60, R52 ;  /* 0x0000003c1440723c */ /* 0x060ff00000001834 */
[----:B------:R-:W-:Y:S01]  /*42e0*/  HMMA.16816.F32 R20, R20, R62, R48 ;  /* 0x0000003e1414723c */ /* 0x000fe20000001830 */
[----:B------:R-:W1:Y:S07]  /*42f0*/  LDSM.16.M88.4 R48, [R202+0xe800] ;  /* 0x00e80000ca30783b */ /* 0x000e6e0000000200 */
[C---:B--2---:R-:W-:Y:S08]  /*4300*/  HMMA.16816.F32 R36, R16.reuse, R70, R40 ;  /* 0x000000461024723c */ /* 0x044ff00000001828 */
[C---:B------:R-:W-:Y:S01]  /*4310*/  HMMA.16816.F32 R56, R16.reuse, R72, R32 ;  /* 0x000000481038723c */ /* 0x040fe20000001820 */
[----:B------:R-:W2:Y:S07]  /*4320*/  LDSM.16.M88.4 R32, [R202+0xf800] ;  /* 0x00f80000ca20783b */ /* 0x000eae0000000200 */
[C---:B------:R-:W-:Y:S01]  /*4330*/  HMMA.16816.F32 R60, R16.reuse, R68, R44 ;  /* 0x00000044103c723c */ /* 0x040fe2000000182c */
[----:B------:R-:W5:Y:S04]  /*4340*/  LDSM.16.M88.4 R44, [R202+0xf000] ;  /* 0x00f00000ca2c783b */ /* 0x000f680000000200 */
[----:B------:R-:W-:Y:S03]  /*4350*/  LDSM.16.M88.4 R68, [R201+0x6000] ;  /* 0x00600000c944783b */ /* 0x000fe60000000200 */
[C---:B------:R-:W-:Y:S01]  /*4360*/  HMMA.16816.F32 R52, R16.reuse, R74, R28 ;  /* 0x0000004a1034723c */ /* 0x040fe2000000181c */
[----:B------:R-:W-:Y:S07]  /*4370*/  LDSM.16.M88.4 R72, [R201+0x6800] ;  /* 0x00680000c948783b */ /* 0x000fee0000000200 */
[C---:B---3--:R-:W-:Y:S01]  /*4380*/  HMMA.16816.F32 R28, R16.reuse, R86, R12 ;  /* 0x00000056101c723c */ /* 0x048fe2000000180c */
[----:B------:R-:W3:Y:S07]  /*4390*/  LDSM.16.M88.4 R12, [R205+0x6000] ;  /* 0x00600000cd0c783b */ /* 0x000eee0000000200 */
[C---:B------:R-:W-:Y:S08]  /*43a0*/  HMMA.16816.F32 R40, R16.reuse, R84, R24 ;  /* 0x000000541028723c */ /* 0x040ff00000001818 */
[C---:B------:R-:W-:Y:S08]  /*43b0*/  HMMA.16816.F32 R24, R16.reuse, R76, R64 ;  /* 0x0000004c1018723c */ /* 0x040ff00000001840 */
[----:B------:R-:W-:Y:S08]  /*43c0*/  HMMA.16816.F32 R20, R16, R78, R20 ;  /* 0x0000004e1014723c */ /* 0x000ff00000001814 */
[C---:B----4-:R-:W-:Y:S08]  /*43d0*/  HMMA.16816.F32 R36, R8.reuse, R82, R36 ;  /* 0x000000520824723c */ /* 0x050ff00000001824 */
[C---:B------:R-:W-:Y:S08]  /*43e0*/  HMMA.16816.F32 R16, R8.reuse, R80, R60 ;  /* 0x000000500810723c */ /* 0x040ff0000000183c */
[C---:B-1----:R-:W-:Y:S08]  /*43f0*/  HMMA.16816.F32 R56, R8.reuse, R48, R56 ;  /* 0x000000300838723c */ /* 0x042ff00000001838 */
[C---:B------:R-:W-:Y:S08]  /*4400*/  HMMA.16816.F32 R64, R8.reuse, R50, R52 ;  /* 0x000000320840723c */ /* 0x040ff00000001834 */
[C---:B--2---:R-:W-:Y:S01]  /*4410*/  HMMA.16816.F32 R48, R8.reuse, R32, R24 ;  /* 0x000000200830723c */ /* 0x044fe20000001818 */
[----:B------:R-:W1:Y:S07]  /*4420*/  LDSM.16.M88.4 R24, [R201+0x7000] ;  /* 0x00700000c918783b */ /* 0x000e6e0000000200 */
[C---:B-----5:R-:W-:Y:S08]  /*4430*/  HMMA.16816.F32 R60, R8.reuse, R44, R40 ;  /* 0x0000002c083c723c */ /* 0x060ff00000001828 */
[C---:B------:R-:W-:Y:S08]  /*4440*/  HMMA.16816.F32 R52, R8.reuse, R46, R28 ;  /* 0x0000002e0834723c */ /* 0x040ff0000000181c */
[----:B------:R-:W-:Y:S07]  /*4450*/  HMMA.16816.F32 R44, R8, R34, R20 ;  /* 0x00000022082c723c */ /* 0x000fee0000001814 */
[----:B------:R-:W-:Y:S01]  /*4460*/  IADD3 R8, R2, 0x1, RZ ;  /* 0x0000000102087810 */ /* 0x000fe20007ffe0ff */
[----:B---3--:R-:W-:Y:S01]  /*4470*/  HMMA.16816.F32 R20, R12, R70, R36 ;  /* 0x000000460c14723c */ /* 0x008fe20000001824 */
[----:B------:R-:W2:Y:S01]  /*4480*/  LDSM.16.M88.4 R36, [R201+0x7800] ;  /* 0x00780000c924783b */ /* 0x000ea20000000200 */
[----:B------:R-:W-:-:S04]  /*4490*/  DEPBAR.LE SB0, 0x0 ;  /* 0x000080000000791a */ /* 0x000fc80000000000 */
[----:B------:R-:W-:Y:S02]  /*44a0*/  ISETP.GE.AND P0, PT, R8, UR14, PT ;  /* 0x0000000e08007c0c */ /* 0x000fe4000bf06270 */
[C---:B------:R-:W-:Y:S08]  /*44b0*/  HMMA.16816.F32 R16, R12.reuse, R68, R16 ;  /* 0x000000440c10723c */ /* 0x040ff00000001810 */
[C---:B------:R-:W-:Y:S08]  /*44c0*/  HMMA.16816.F32 R32, R12.reuse, R72, R56 ;  /* 0x000000480c20723c */ /* 0x040ff00000001838 */
[----:B------:R-:W-:Y:S01]  /*44d0*/  HMMA.16816.F32 R40, R12, R74, R64 ;  /* 0x0000004a0c28723c */ /* 0x000fe20000001840 */
[----:B------:R-:W-:-:S02]  /*44e0*/  FSEL R22, R22, -INF , !P6 ;  /* 0xff80000016167808 */ /* 0x000fc40007000000 */
[----:B------:R-:W-:Y:S02]  /*44f0*/  FSEL R20, R20, -INF , !P6 ;  /* 0xff80000014147808 */ /* 0x000fe40007000000 */
[----:B------:R-:W-:Y:S02]  /*4500*/  FSEL R23, R23, -INF , !P5 ;  /* 0xff80000017177808 */ /* 0x000fe40006800000 */
[----:B------:R-:W-:Y:S01]  /*4510*/  FSEL R21, R21, -INF , !P5 ;  /* 0xff80000015157808 */ /* 0x000fe20006800000 */
[----:B-1----:R-:W-:Y:S01]  /*4520*/  HMMA.16816.F32 R28, R12, R24, R60 ;  /* 0x000000180c1c723c */ /* 0x002fe2000000183c */
[----:B------:R-:W-:Y:S02]  /*4530*/  FSEL R59, R18, -INF , !P1 ;  /* 0xff800000123b7808 */ /* 0x000fe40004800000 */
[----:B------:R-:W-:Y:S02]  /*4540*/  FSEL R58, R16, -INF , !P1 ;  /* 0xff800000103a7808 */ /* 0x000fe40004800000 */
[----:B------:R-:W-:-:S02]  /*4550*/  ISETP.GE.AND P1, PT, R3, UR14, PT ;  /* 0x0000000e03007c0c */ /* 0x000fc4000bf26270 */
[----:B------:R-:W-:Y:S02]  /*4560*/  FSEL R25, R19, -INF , !P0 ;  /* 0xff80000013197808 */ /* 0x000fe40004000000 */
[----:B------:R-:W-:Y:S01]  /*4570*/  FSEL R24, R17, -INF , !P0 ;  /* 0xff80000011187808 */ /* 0x000fe20004000000 */
[C---:B--2---:R-:W-:Y:S01]  /*4580*/  HMMA.16816.F32 R8, R12.reuse, R36, R48 ;  /* 0x000000240c08723c */ /* 0x044fe20000001830 */
[----:B------:R-:W-:Y:S02]  /*4590*/  IADD3 R3, R2, 0x21, RZ ;  /* 0x0000002102037810 */ /* 0x000fe40007ffe0ff */
[----:B------:R-:W-:Y:S02]  /*45a0*/  FSEL R151, R34, -INF , !P4 ;  /* 0xff80000022977808 */ /* 0x000fe40006000000 */
[----:B------:R-:W-:Y:S02]  /*45b0*/  ISETP.GE.AND P6, PT, R3, UR14, PT ;  /* 0x0000000e03007c0c */ /* 0x000fe4000bfc6270 */
[----:B------:R-:W-:Y:S01]  /*45c0*/  IADD3 R3, R2, 0x29, RZ ;  /* 0x0000002902037810 */ /* 0x000fe20007ffe0ff */
[----:B------:R-:W-:Y:S01]  /*45d0*/  HMMA.16816.F32 R16, R12, R26, R52 ;  /* 0x0000001a0c10723c */ /* 0x000fe20000001834 */
[----:B------:R-:W-:-:S02]  /*45e0*/  FSEL R119, R32, -INF , !P4 ;  /* 0xff80000020777808 */ /* 0x000fc40006000000 */
[----:B------:R-:W-:Y:S02]  /*45f0*/  ISETP.GE.AND P0, PT, R6, UR14, PT ;  /* 0x0000000e06007c0c */ /* 0x000fe4000bf06270 */
[----:B------:R-:W-:Y:S02]  /*4600*/  ISETP.GE.AND P4, PT, R3, UR14, PT ;  /* 0x0000000e03007c0c */ /* 0x000fe4000bf86270 */
[C---:B------:R-:W-:Y:S01]  /*4610*/  IADD3 R6, R2.reuse, 0x28, RZ ;  /* 0x0000002802067810 */ /* 0x040fe20007ffe0ff */
[----:B------:R-:W-:Y:S01]  /*4620*/  HMMA.16816.F32 R12, R12, R38, R44 ;  /* 0x000000260c0c723c */ /* 0x000fe2000000182c */
[----:B------:R-:W-:Y:S02]  /*4630*/  IADD3 R3, R2, 0x31, RZ ;  /* 0x0000003102037810 */ /* 0x000fe40007ffe0ff */
[----:B------:R-:W-:Y:S02]  /*4640*/  FSEL R150, R42, -INF , !P2 ;  /* 0xff8000002a967808 */ /* 0x000fe40005000000 */
[----:B------:R-:W-:-:S02]  /*4650*/  FSEL R117, R40, -INF , !P2 ;  /* 0xff80000028757808 */ /* 0x000fc40005000000 */
[----:B------:R-:W-:Y:S02]  /*4660*/  ISETP.GE.AND P5, PT, R6, UR14, PT ;  /* 0x0000000e06007c0c */ /* 0x000fe4000bfa6270 */
[----:B------:R-:W-:Y:S02]  /*4670*/  ISETP.GE.AND P2, PT, R3, UR14, PT ;  /* 0x0000000e03007c0c */ /* 0x000fe4000bf46270 */
[C---:B------:R-:W-:Y:S02]  /*4680*/  IADD3 R6, R2.reuse, 0x30, RZ ;  /* 0x0000003002067810 */ /* 0x040fe40007ffe0ff */
[C---:B------:R-:W-:Y:S02]  /*4690*/  IADD3 R3, R2.reuse, 0x38, RZ ;  /* 0x0000003802037810 */ /* 0x040fe40007ffe0ff */
[----:B------:R-:W-:Y:S02]  /*46a0*/  IADD3 R2, R2, 0x39, RZ ;  /* 0x0000003902027810 */ /* 0x000fe40007ffe0ff */
[----:B------:R-:W-:-:S02]  /*46b0*/  FSEL R225, R30, -INF , !P0 ;  /* 0xff8000001ee17808 */ /* 0x000fc40004000000 */
[----:B------:R-:W-:Y:S02]  /*46c0*/  FSEL R165, R28, -INF , !P0 ;  /* 0xff8000001ca57808 */ /* 0x000fe40004000000 */
[----:B------:R-:W-:Y:S02]  /*46d0*/  ISETP.GE.AND P0, PT, R2, UR14, PT ;  /* 0x0000000e02007c0c */ /* 0x000fe4000bf06270 */
[----:B------:R-:W-:Y:S02]  /*46e0*/  FSEL R164, R35, -INF , !P3 ;  /* 0xff80000023a47808 */ /* 0x000fe40005800000 */
[----:B------:R-:W-:Y:S02]  /*46f0*/  FSEL R248, R15, -INF , !P0 ;  /* 0xff8000000ff87808 */ /* 0x000fe40004000000 */
[----:B------:R-:W-:Y:S02]  /*4700*/  FSEL R184, R13, -INF , !P0 ;  /* 0xff8000000db87808 */ /* 0x000fe40004000000 */
[----:B------:R-:W-:-:S02]  /*4710*/  PLOP3.LUT P0, PT, PT, PT, UP0, 0x80, 0x0 ;  /* 0x000000000000781c */ /* 0x000fc40003f0f008 */
[----:B------:R-:W-:Y:S02]  /*4720*/  FSEL R118, R33, -INF , !P3 ;  /* 0xff80000021767808 */ /* 0x000fe40005800000 */
[----:B------:R-:W-:Y:S02]  /*4730*/  FSEL R149, R43, -INF , !P1 ;  /* 0xff8000002b957808 */ /* 0x000fe40004800000 */
[----:B------:R-:W-:Y:S02]  /*4740*/  FSEL R116, R41, -INF , !P1 ;  /* 0xff80000029747808 */ /* 0x000fe40004800000 */
[----:B------:R-:W-:Y:S02]  /*4750*/  ISETP.GE.AND P3, PT, R6, UR14, PT ;  /* 0x0000000e06007c0c */ /* 0x000fe4000bf66270 */
[----:B------:R-:W-:Y:S02]  /*4760*/  ISETP.GE.AND P1, PT, R3, UR14, PT ;  /* 0x0000000e03007c0c */ /* 0x000fe4000bf26270 */
        /* <DEDUP_REMOVED lines=144> */
.L_x_558:
[----:B------:R-:W-:Y:S05]  /*5070*/  BSYNC B0 ;  /* 0x0000000000007941 */ /* 0x000fea0003800000 */
.L_x_557:
[----:B------:R-:W0:Y:S02]  /*5080*/  LDGDEPBAR ;  /* 0x00000000000079af */ /* 0x000e240000000000 */
.L_x_556:
[----:B--2---:R-:W-:Y:S01]  /*5090*/  FMNMX.FTZ R2, R58, R24, !PT ;  /* 0x000000183a027209 */ /* 0x004fe20007810000 */
[----:B------:R-:W-:Y:S01]  /*50a0*/  IMAD.U32 R6, RZ, RZ, UR12 ;  /* 0x0000000cff067e24 */ /* 0x000fe2000f8e00ff */
[----:B------:R-:W-:Y:S01]  /*50b0*/  USHF.L.U32 UR30, UR30, 0x1, URZ ;  /* 0x000000011e1e7899 */ /* 0x000fe2000800063f */
[----:B------:R-:W-:Y:S01]  /*50c0*/  IMAD.WIDE.U32 R166, R101, -0x2daee0ad, RZ ;  /* 0xd2511f5365a67825 */ /* 0x000fe200078e00ff */
[----:B------:R-:W-:Y:S01]  /*50d0*/  FMNMX.FTZ R2, R20, R2, !PT ;  /* 0x0000000214027209 */ /* 0x000fe20007810000 */
[----:B------:R-:W-:Y:S01]  /*50e0*/  UIADD3 UR4, UR19, -0x4498517b, URZ ;  /* 0xbb67ae8513047890 */ /* 0x000fe2000fffe03f */
[----:B------:R-:W-:Y:S01]  /*50f0*/  SHF.L.U32 R197, R5, 0x1, RZ ;  /* 0x0000000105c57819 */ /* 0x000fe200000006ff */
[----:B------:R-:W-:Y:S01]  /*5100*/  IMAD R7, R6, 0x4, R97 ;  /* 0x0000000406077824 */ /* 0x000fe200078e0261 */
[----:B------:R-:W-:Y:S01]  /*5110*/  FMNMX.FTZ R2, R21, R2, !PT ;  /* 0x0000000215027209 */ /* 0x000fe20007810000 */
[----:B------:R-:W-:Y:S02]  /*5120*/  UIADD3 UR5, UR18, -0x61c88647, URZ ;  /* 0x9e3779b912057890 */ /* 0x000fe4000fffe03f */
[----:B------:R-:W-:Y:S01]  /*5130*/  IMAD.WIDE.U32 R64, R7, -0x326172a9, RZ ;  /* 0xcd9e8d5707407825 */ /* 0x000fe200078e00ff */
[----:B------:R-:W-:Y:S01]  /*5140*/  FMNMX.FTZ R2, R119, R2, !PT ;  /* 0x0000000277027209 */ /* 0x000fe20007810000 */
[----:B------:R-:W-:Y:S01]  /*5150*/  STL [R1+0x2c], R7 ;  /* 0x00002c0701007387 */ /* 0x000fe20000100800 */
[----:B------:R-:W-:Y:S01]  /*5160*/  UIADD3 UR29, UR19, 0x76cf5d0a, URZ ;  /* 0x76cf5d0a131d7890 */ /* 0x000fe2000fffe03f */
[--C-:B------:R-:W-:Y:S01]  /*5170*/  IMAD R198, R4, 0x2, R197.reuse ;  /* 0x0000000204c67824 */ /* 0x100fe200078e02c5 */
[----:B------:R-:W-:Y:S01]  /*5180*/  FMNMX.FTZ R2, R118, R2, !PT ;  /* 0x0000000276027209 */ /* 0x000fe20007810000 */
[----:B------:R-:W-:Y:S01]  /*5190*/  UIADD3 UR22, UR19, 0x32370b8f, URZ ;  /* 0x32370b8f13167890 */ /* 0x000fe2000fffe03f */
[C---:B------:R-:W-:Y:S01]  /*51a0*/  IMAD R200, R0.reuse, 0x2, R197 ;  /* 0x0000000200c87824 */ /* 0x040fe200078e02c5 */
[----:B------:R-:W-:Y:S01]  /*51b0*/  UIADD3 UR27, UR18, -0x255992d5, URZ ;  /* 0xdaa66d2b121b7890 */ /* 0x000fe2000fffe03f */
[----:B------:R-:W-:Y:S01]  /*51c0*/  FMNMX.FTZ R2, R117, R2, !PT ;  /* 0x0000000275027209 */ /* 0x000fe20007810000 */
[----:B------:R-:W-:Y:S01]  /*51d0*/  UIADD3 UR21, UR18, 0x78dde6e4, URZ ;  /* 0x78dde6e412157890 */ /* 0x000fe2000fffe03f */
[----:B------:R-:W-:Y:S01]  /*51e0*/  LEA R199, R0, R198, 0x1 ;  /* 0x000000c600c77211 */ /* 0x000fe200078e08ff */
[----:B------:R-:W-:Y:S01]  /*51f0*/  UIADD3 UR13, UR19, -0x56f99767, URZ ;  /* 0xa9066899130d7890 */ /* 0x000fe2000fffe03f */
[----:B------:R-:W-:Y:S01]  /*5200*/  FMNMX.FTZ R3, R116, R2, !PT ;  /* 0x0000000274037209 */ /* 0x000fe20007810000 */
[----:B------:R-:W-:Y:S01]  /*5210*/  UIADD3 UR20, UR19, -0x126145ec, URZ ;  /* 0xed9eba1413147890 */ /* 0x000fe2000fffe03f */
[----:B------:R-:W-:Y:S01]  /*5220*/  FMNMX.FTZ R2, R59, R25, !PT ;  /* 0x000000193b027209 */ /* 0x000fe20007810000 */
[----:B------:R-:W-:Y:S01]  /*5230*/  UIADD3 UR7, UR18, -0x4ab325aa, URZ ;  /* 0xb54cda5612077890 */ /* 0x000fe2000fffe03f */
[----:B------:R-:W-:Y:S01]  /*5240*/  FMNMX.FTZ R3, R165, R3, !PT ;  /* 0x00000003a5037209 */ /* 0x000fe20007810000 */
[----:B------:R-:W-:Y:S01]  /*5250*/  LDSM.16.MT88.4 R40, [R199+0x10000] ;  /* 0x01000000c728783b */ /* 0x000fe20000004200 */
[----:B------:R-:W-:Y:S01]  /*5260*/  FMNMX.FTZ R2, R22, R2, !PT ;  /* 0x0000000216027209 */ /* 0x000fe20007810000 */
[----:B------:R-:W-:Y:S01]  /*5270*/  UIADD3 UR14, UR18, 0x1715609d, URZ ;  /* 0x1715609d120e7890 */ /* 0x000fe2000fffe03f */
[----:B------:R-:W-:Y:S01]  /*5280*/  FMNMX.FTZ R148, R170, R3, !PT ;  /* 0x00000003aa947209 */ /* 0x000fe20007810000 */
[----:B------:R-:W-:Y:S01]  /*5290*/  LDSM.16.MT88.4 R60, [R197+0x12000] ;  /* 0x01200000c53c783b */ /* 0x000fe20000004200 */
[----:B------:R-:W-:Y:S01]  /*52a0*/  FMNMX.FTZ R2, R23, R2, !PT ;  /* 0x0000000217027209 */ /* 0x000fe20007810000 */
[----:B------:R-:W-:Y:S01]  /*52b0*/  UIADD3 UR6, UR19, 0x646e171e, URZ ;  /* 0x646e171e13067890 */ /* 0x000fe2000fffe03f */
[----:B------:R-:W-:Y:S01]  /*52c0*/  FMNMX.FTZ R148, R171, R148, !PT ;  /* 0x00000094ab947209 */ /* 0x000fe20007810000 */
[----:B------:R-:W-:Y:S01]  /*52d0*/  LDSM.16.MT88.4 R48, [R200+0x10000] ;  /* 0x01000000c830783b */ /* 0x000fe20000004200 */
[----:B------:R-:W-:-:S02]  /*52e0*/  FMNMX.FTZ R2, R151, R2, !PT ;  /* 0x0000000297027209 */ /* 0x000fc40007810000 */
[----:B------:R-:W-:Y:S01]  /*52f0*/  FMNMX.FTZ R148, R224, R148, !PT ;  /* 0x00000094e0947209 */ /* 0x000fe20007810000 */
[----:B-1----:R-:W-:Y:S01]  /*5300*/  LDSM.16.MT88.4 R16, [R198+0x14000] ;  /* 0x01400000c610783b */ /* 0x002fe20000004200 */
        /* <DEDUP_REMOVED lines=12> */
[----:B------:R-:W-:-:S03]  /*53d0*/  FMNMX.FTZ R2, R226, R2, !PT ;  /* 0x00000002e2027209 */ /* 0x000fc60007810000 */
[----:B------:R-:W1:Y:S01]  /*53e0*/  SHFL.BFLY PT, R3, R148, 0x2, 0x1f ;  /* 0x0c401f0094037f89 */ /* 0x000e6200000e0000 */
[----:B------:R-:W-:-:S04]  /*53f0*/  FMNMX.FTZ R2, R227, R2, !PT ;  /* 0x00000002e3027209 */ /* 0x000fc80007810000 */
[----:B------:R-:W-:-:S04]  /*5400*/  FMNMX.FTZ R2, R195, R2, !PT ;  /* 0x00000002c3027209 */ /* 0x000fc80007810000 */
[----:B------:R-:W-:-:S04]  /*5410*/  FMNMX.FTZ R2, R193, R2, !PT ;  /* 0x00000002c1027209 */ /* 0x000fc80007810000 */
[----:B------:R-:W-:-:S04]  /*5420*/  FMNMX.FTZ R2, R181, R2, !PT ;  /* 0x00000002b5027209 */ /* 0x000fc80007810000 */
[----:B------:R-:W-:-:S04]  /*5430*/  FMNMX.FTZ R2, R230, R2, !PT ;  /* 0x00000002e6027209 */ /* 0x000fc80007810000 */
[----:B------:R-:W-:Y:S02]  /*5440*/  FMNMX.FTZ R2, R248, R2, !PT ;  /* 0x00000002f8027209 */ /* 0x000fe40007810000 */
[----:B-1----:R-:W-:-:S03]  /*5450*/  FMNMX.FTZ R148, R148, R3, !PT ;  /* 0x0000000394947209 */ /* 0x002fc60007810000 */
[----:B------:R-:W1:Y:S01]  /*5460*/  SHFL.BFLY PT, R10, R2, 0x2, 0x1f ;  /* 0x0c401f00020a7f89 */ /* 0x000e6200000e0000 */
[----:B------:R-:W-:-:S03]  /*5470*/  LOP3.LUT R3, R98, UR18, RZ, 0x3c, !PT ;  /* 0x0000001262037c12 */ /* 0x000fc6000f8e3cff */
[----:B------:R-:W2:Y:S01]  /*5480*/  SHFL.BFLY PT, R9, R148, 0x1, 0x1f ;  /* 0x0c201f0094097f89 */ /* 0x000ea200000e0000 */
[----:B------:R-:W-:-:S03]  /*5490*/  LOP3.LUT R6, R65, R3, RZ, 0x3c, !PT ;  /* 0x0000000341067212 */ /* 0x000fc600078e3cff */
[----:B------:R3:W-:Y:S02]  /*54a0*/  STL [R1+0x30], R3 ;  /* 0x0000300301007387 */ /* 0x0007e40000100800 */
[----:B------:R-:W-:-:S05]  /*54b0*/  IMAD.WIDE.U32 R66, R6, -0x2daee0ad, RZ ;  /* 0xd2511f5306427825 */ /* 0x000fca00078e00ff */
[----:B------:R-:W-:Y:S01]  /*54c0*/  LOP3.LUT R8, R67, UR4, R166, 0x96, !PT ;  /* 0x0000000443087c12 */ /* 0x000fe2000f8e96a6 */
[----:B------:R-:W-:Y:S01]  /*54d0*/  UIADD3 UR4, UR18, 0x3c6ef372, URZ ;  /* 0x3c6ef37212047890 */ /* 0x000fe2000fffe03f */
[----:B------:R-:W-:-:S03]  /*54e0*/  IMAD R166, R96, 0x10000, R96 ;  /* 0x0001000060a67824 */ /* 0x000fc600078e0260 */
[----:B------:R-:W-:Y:S01]  /*54f0*/  IMAD.WIDE.U32 R56, R8, -0x326172a9, RZ ;  /* 0xcd9e8d5708387825 */ /* 0x000fe200078e00ff */
[----:B-1----:R-:W-:Y:S02]  /*5500*/  FMNMX.FTZ R10, R2, R10, !PT ;  /* 0x0000000a020a7209 */ /* 0x002fe40007810000 */
[----:B--2---:R-:W-:-:S03]  /*5510*/  FMNMX.FTZ R148, R148, R9, !PT ;  /* 0x0000000994947209 */ /* 0x004fc60007810000 */
[----:B------:R-:W1:Y:S01]  /*5520*/  SHFL.BFLY PT, R11, R10, 0x1, 0x1f ;  /* 0x0c201f000a0b7f89 */ /* 0x000e6200000e0000 */
[C---:B------:R-:W-:Y:S01]  /*5530*/  FSETP.NEU.FTZ.AND P1, PT, R148.reuse, -INF , PT ;  /* 0xff8000009400780b */ /* 0x040fe20003f3d000 */
[----:B---3--:R-:W-:Y:S01]  /*5540*/  IMAD.U32 R3, RZ, RZ, UR30 ;  /* 0x0000001eff037e24 */ /* 0x008fe2000f8e00ff */
[----:B------:R-:W-:Y:S01]  /*5550*/  UIADD3 UR30, UR30, 0x1, URZ ;  /* 0x000000011e1e7890 */ /* 0x000fe2000fffe03f */
[----:B------:R-:W-:-:S03]  /*5560*/  FMUL.FTZ R12, R148, c[0x0][0x23c] ;  /* 0x00008f00940c7a20 */ /* 0x000fc60000410000 */
[----:B------:R-:W-:Y:S02]  /*5570*/  LOP3.LUT R3, R167, UR19, R3, 0x96, !PT ;  /* 0x00000013a7037c12 */ /* 0x000fe4000f8e9603 */
[----:B------:R-:W-:-:S03]  /*5580*/  FSEL R12, R12, RZ, P1 ;  /* 0x000000ff0c0c7208 */ /* 0x000fc60000800000 */
[----:B------:R-:W-:-:S05]  /*5590*/  IMAD.WIDE.U32 R6, R3, -0x326172a9, RZ ;  /* 0xcd9e8d5703067825 */ /* 0x000fca00078e00ff */
[----:B------:R-:W-:Y:S01]  /*55a0*/  LOP3.LUT R2, R7, UR5, R64, 0x96, !PT ;  /* 0x0000000507027c12 */ /* 0x000fe2000f8e9640 */
[----:B------:R-:W-:Y:S01]  /*55b0*/  FFMA.FTZ R7, R58, c[0x0][0x23c], -R12 ;  /* 0x00008f003a077a23 */ /* 0x000fe2000001080c */
[----:B------:R-:W-:Y:S02]  /*55c0*/  LOP3.LUT R8, R57, UR4, R6, 0x96, !PT ;  /* 0x0000000439087c12 */ /* 0x000fe4000f8e9606 */
[----:B------:R-:W-:Y:S01]  /*55d0*/  MOV R58, R195 ;  /* 0x000000c3003a7202 */ /* 0x000fe20000000f00 */
[----:B------:R-:W-:Y:S01]  /*55e0*/  IMAD.WIDE.U32 R2, R2, -0x2daee0ad, RZ ;  /* 0xd2511f5302027825 */ /* 0x000fe200078e00ff */
[----:B------:R2:W-:Y:S03]  /*55f0*/  MUFU.EX2 R189, R7 ;  /* 0x0000000700bd7308 */ /* 0x0005e60000000800 */
[----:B------:R-:W-:Y:S01]  /*5600*/  IMAD.WIDE.U32 R8, R8, -0x2daee0ad, RZ ;  /* 0xd2511f5308087825 */ /* 0x000fe200078e00ff */
[----:B------:R-:W-:-:S04]  /*5610*/  LOP3.LUT R3, R3, UR29, R66, 0x96, !PT ;  /* 0x0000001d03037c12 */ /* 0x000fc8000f8e9642 */
[----:B------:R-:W-:Y:S01]  /*5620*/  LOP3.LUT R6, R9, UR22, R2, 0x96, !PT ;  /* 0x0000001609067c12 */ /* 0x000fe2000f8e9602 */
[----:B------:R-:W-:-:S04]  /*5630*/  IMAD.WIDE.U32 R2, R3, -0x326172a9, RZ ;  /* 0xcd9e8d5703027825 */ /* 0x000fc800078e00ff */
[----:B------:R-:W-:Y:S01]  /*5640*/  IMAD.WIDE.U32 R44, R6, -0x326172a9, RZ ;  /* 0xcd9e8d57062c7825 */ /* 0x000fe200078e00ff */
[----:B------:R-:W-:-:S03]  /*5650*/  LOP3.LUT R6, R3, UR27, R56, 0x96, !PT ;  /* 0x0000001b03067c12 */ /* 0x000fc6000f8e9638 */
[----:B------:R-:W-:Y:S01]  /*5660*/  FFMA.FTZ R3, R24, c[0x0][0x23c], -R12 ;  /* 0x00008f0018037a23 */ /* 0x000fe2000001080c */
[----:B------:R-:W-:Y:S01]  /*5670*/  LOP3.LUT R2, R45, UR21, R2, 0x96, !PT ;  /* 0x000000152d027c12 */ /* 0x000fe2000f8e9602 */
[----:B--2---:R-:W-:Y:S02]  /*5680*/  IMAD.WIDE.U32 R6, R6, -0x2daee0ad, RZ ;  /* 0xd2511f5306067825 */ /* 0x004fe400078e00ff */
[----:B------:R1:W-:Y:S02]  /*5690*/  MUFU.EX2 R188, R3 ;  /* 0x0000000300bc7308 */ /* 0x0003e40000000800 */
[----:B------:R-:W-:Y:S01]  /*56a0*/  IMAD.WIDE.U32 R46, R2, -0x2daee0ad, RZ ;  /* 0xd2511f53022e7825 */ /* 0x000fe200078e00ff */
[----:B------:R-:W-:-:S03]  /*56b0*/  LOP3.LUT R8, R7, UR20, R8, 0x96, !PT ;  /* 0x0000001407087c12 */ /* 0x000fc6000f8e9608 */
[----:B------:R-:W-:Y:S01]  /*56c0*/  FFMA.FTZ R2, R20, c[0x0][0x23c], -R12 ;  /* 0x00008f0014027a23 */ /* 0x000fe2000001080c */
[----:B------:R-:W-:Y:S01]  /*56d0*/  LOP3.LUT R6, R47, UR13, R6, 0x96, !PT ;  /* 0x0000000d2f067c12 */ /* 0x000fe2000f8e9606 */
[----:B------:R-:W-:Y:S02]  /*56e0*/  FFMA.FTZ R9, R21, c[0x0][0x23c], -R12 ;  /* 0x00008f0015097a23 */ /* 0x000fe4000001080c */
[----:B------:R2:W-:Y:S01]  /*56f0*/  MUFU.EX2 R190, R2 ;  /* 0x0000000200be7308 */ /* 0x0005e20000000800 */
[----:B------:R-:W-:-:S04]  /*5700*/  IMAD.WIDE.U32 R14, R8, -0x326172a9, RZ ;  /* 0xcd9e8d57080e7825 */ /* 0x000fc800078e00ff */
[----:B------:R-:W-:Y:S01]  /*5710*/  IMAD.WIDE.U32 R6, R6, -0x326172a9, RZ ;  /* 0xcd9e8d5706067825 */ /* 0x000fe200078e00ff */
[----:B-1----:R-:W-:Y:S02]  /*5720*/  FMNMX.FTZ R3, R10, R11, !PT ;  /* 0x0000000b0a037209 */ /* 0x002fe40007810000 */
[----:B------:R1:W-:Y:S02]  /*5730*/  MUFU.EX2 R229, R9 ;  /* 0x0000000900e57308 */ /* 0x0003e40000000800 */
[C---:B------:R-:W-:Y:S02]  /*5740*/  FSETP.NEU.FTZ.AND P1, PT, R3.reuse, -INF , PT ;  /* 0xff8000000300780b */ /* 0x040fe40003f3d000 */
[C---:B------:R-:W-:Y:S02]  /*5750*/  LOP3.LUT R8, R6.reuse, 0xffff, RZ, 0xc0, !PT ;  /* 0x0000ffff06087812 */ /* 0x040fe400078ec0ff */
[----:B------:R-:W-:Y:S01]  /*5760*/  LOP3.LUT R11, R6, 0xff, RZ, 0xc0, !PT ;  /* 0x000000ff060b7812 */ /* 0x000fe200078ec0ff */
[----:B--2---:R-:W-:Y:S01]  /*5770*/  FMUL.FTZ R2, R3, c[0x0][0x23c] ;  /* 0x00008f0003027a20 */ /* 0x004fe20000410000 */
[----:B------:R-:W-:-:S02]  /*5780*/  SHF.R.U32.HI R13, RZ, 0x18, R6 ;  /* 0x00000018ff0d7819 */ /* 0x000fc40000011606 */
[----:B------:R-:W-:Y:S02]  /*5790*/  SHF.R.U32.HI R8, RZ, 0x8, R8 ;  /* 0x00000008ff087819 */ /* 0x000fe40000011608 */
[----:B------:R-:W-:Y:S02]  /*57a0*/  FSEL R2, R2, RZ, P1 ;  /* 0x000000ff02027208 */ /* 0x000fe40000800000 */
[----:B-1----:R-:W-:Y:S02]  /*57b0*/  SHF.R.U32.HI R9, RZ, 0x10, R6 ;  /* 0x00000010ff097819 */ /* 0x002fe40000011606 */
[----:B------:R-:W-:Y:S01]  /*57c0*/  LOP3.LUT R6, R7, UR7, R14, 0x96, !PT ;  /* 0x0000000707067c12 */ /* 0x000fe2000f8e960e */
[--C-:B------:R-:W-:Y:S01]  /*57d0*/  FFMA.FTZ R10, R22, c[0x0][0x23c], -R2.reuse ;  /* 0x00008f00160a7a23 */ /* 0x100fe20000010802 */
[----:B------:R-:W-:Y:S01]  /*57e0*/  LOP3.LUT R9, R9, 0xff, RZ, 0xc0, !PT ;  /* 0x000000ff09097812 */ /* 0x000fe200078ec0ff */
[--C-:B------:R-:W-:Y:S01]  /*57f0*/  FFMA.FTZ R7, R23, c[0x0][0x23c], -R2.reuse ;  /* 0x00008f0017077a23 */ /* 0x100fe20000010802 */
[----:B------:R-:W-:Y:S01]  /*5800*/  LOP3.LUT R0, R6, 0xffff, RZ, 0xc0, !PT ;  /* 0x0000ffff06007812 */ /* 0x000fe200078ec0ff */
[----:B------:R1:W-:Y:S01]  /*5810*/  MUFU.EX2 R180, R10 ;  /* 0x0000000a00b47308 */ /* 0x0003e20000000800 */
[----:B------:R-:W-:Y:S01]  /*5820*/  FFMA.FTZ R4, R59, c[0x0][0x23c], -R2 ;  /* 0x00008f003b047a23 */ /* 0x000fe20000010802 */
[----:B------:R-:W-:Y:S01]  /*5830*/  PRMT R14, R11, 0x5410, R8 ;  /* 0x000054100b0e7816 */ /* 0x000fe20000000008 */
[----:B------:R-:W-:Y:S01]  /*5840*/  FFMA.FTZ R5, R25, c[0x0][0x23c], -R2 ;  /* 0x00008f0019057a23 */ /* 0x000fe20000010802 */
[----:B------:R-:W-:Y:S01]  /*5850*/  PRMT R11, R9, 0x5410, R13 ;  /* 0x00005410090b7816 */ /* 0x000fe2000000000d */
[----:B------:R-:W2:Y:S01]  /*5860*/  LDSM.16.MT88.4 R20, [R197+0x10000] ;  /* 0x01000000c514783b */ /* 0x000ea20000004200 */
[----:B------:R-:W-:-:S02]  /*5870*/  SHF.R.U32.HI R9, RZ, 0x18, R6 ;  /* 0x00000018ff097819 */ /* 0x000fc40000011606 */
[----:B------:R-:W3:Y:S01]  /*5880*/  MUFU.EX2 R249, R7 ;  /* 0x0000000700f97308 */ /* 0x000ee20000000800 */
[----:B------:R-:W-:Y:S01]  /*5890*/  SHF.R.U32.HI R8, RZ, 0x8, R0 ;  /* 0x00000008ff087819 */ /* 0x000fe20000011600 */
[----:B------:R-:W-:Y:S01]  /*58a0*/  HSET2.LE.AND R0, R14, R166, PT ;  /* 0x000000a60e007233 */ /* 0x000fe20003803000 */
[----:B------:R-:W-:Y:S05]  /*58b0*/  LDSM.16.MT88.4 R24, [R197+0x14000] ;  /* 0x01400000c518783b */ /* 0x000fea0000004200 */
[----:B------:R4:W-:Y:S01]  /*58c0*/  MUFU.EX2 R182, R4 ;  /* 0x0000000400b67308 */ /* 0x0009e20000000800 */
[----:B-1----:R-:W-:-:S04]  /*58d0*/  LOP3.LUT R10, R6, 0xff, RZ, 0xc0, !PT ;  /* 0x000000ff060a7812 */ /* 0x002fc800078ec0ff */
[----:B------:R-:W-:-:S03]  /*58e0*/  PRMT R8, R10, 0x5410, R8 ;  /* 0x000054100a087816 */ /* 0x000fc60000000008 */
[----:B------:R1:W5:Y:S01]  /*58f0*/  MUFU.EX2 R228, R5 ;  /* 0x0000000500e47308 */ /* 0x0003620000000800 */
[----:B----4-:R-:W-:Y:S02]  /*5900*/  SHF.R.U32.HI R4, RZ, 0x10, R6 ;  /* 0x00000010ff047819 */ /* 0x010fe40000011606 */
[----:B---3--:R-:W-:Y:S02]  /*5910*/  F2FP.PACK_AB R6, R249, R180 ;  /* 0x000000b4f906723e */ /* 0x008fe400000000ff */
[----:B------:R-:W-:Y:S02]  /*5920*/  LOP3.LUT R7, R4, 0xff, RZ, 0xc0, !PT ;  /* 0x000000ff04077812 */ /* 0x000fe400078ec0ff */
[----:B------:R-:W-:Y:S01]  /*5930*/  F2FP.PACK_AB R4, R229, R190 ;  /* 0x000000bee504723e */ /* 0x000fe200000000ff */
[--C-:B-1----:R-:W-:Y:S01]  /*5940*/  HSET2.LE.AND R5, R11, R166.reuse, PT ;  /* 0x000000a60b057233 */ /* 0x102fe20003803000 */
[----:B------:R-:W-:Y:S02]  /*5950*/  PRMT R7, R7, 0x5410, R9 ;  /* 0x0000541007077816 */ /* 0x000fe40000000009 */
[----:B------:R-:W-:Y:S01]  /*5960*/  LOP3.LUT R10, R0, R4, RZ, 0xc0, !PT ;  /* 0x00000004000a7212 */ /* 0x000fe200078ec0ff */
[--C-:B------:R-:W-:Y:S01]  /*5970*/  HSET2.LE.AND R0, R8, R166.reuse, PT ;  /* 0x000000a608007233 */ /* 0x100fe20003803000 */
[----:B------:R-:W-:Y:S01]  /*5980*/  LOP3.LUT R11, R5, R6, RZ, 0xc0, !PT ;  /* 0x00000006050b7212 */ /* 0x000fe200078ec0ff */
[----:B------:R-:W-:Y:S01]  /*5990*/  HSET2.LE.AND R5, R7, R166, PT ;  /* 0x000000a607057233 */ /* 0x000fe20003803000 */
[----:B------:R-:W-:-:S02]  /*59a0*/  F2FP.PACK_AB R4, R188, R189 ;  /* 0x000000bdbc04723e */ /* 0x000fc400000000ff */
[----:B-----5:R-:W-:Y:S02]  /*59b0*/  F2FP.PACK_AB R6, R228, R182 ;  /* 0x000000b6e406723e */ /* 0x020fe400000000ff */
[----:B------:R-:W-:Y:S01]  /*59c0*/  LOP3.LUT R8, R0, R4, RZ, 0xc0, !PT ;  /* 0x0000000400087212 */ /* 0x000fe200078ec0ff */
[--C-:B------:R-:W-:Y:S01]  /*59d0*/  FFMA.FTZ R0, R119, c[0x0][0x23c], -R12.reuse ;  /* 0x00008f0077007a23 */ /* 0x100fe2000001080c */
[----:B------:R-:W-:Y:S02]  /*59e0*/  LOP3.LUT R9, R5, R6, RZ, 0xc0, !PT ;  /* 0x0000000605097212 */ /* 0x000fe400078ec0ff */
[----:B------:R-:W1:Y:S01]  /*59f0*/  LDSM.16.MT88.4 R4, [R200+0x14000] ;  /* 0x01400000c804783b */ /* 0x000e620000004200 */
[----:B------:R3:W-:Y:S04]  /*5a00*/  MUFU.EX2 R250, R0 ;  /* 0x0000000000fa7308 */ /* 0x0007e80000000800 */
[C---:B------:R-:W-:Y:S08]  /*5a10*/  HMMA.16816.F32 R140, R8.reuse, R40, RZ ;  /* 0x00000028088c723c */ /* 0x040ff000000018ff */
[----:B------:R-:W-:Y:S01]  /*5a20*/  HMMA.16816.F32 R100, R8, R42, RZ ;  /* 0x0000002a0864723c */ /* 0x000fe200000018ff */
[----:B------:R-:W-:Y:S01]  /*5a30*/  LDSM.16.MT88.4 R40, [R200+0x16000] ;  /* 0x01600000c828783b */ /* 0x000fe20000004200 */
[----:B---3--:R-:W-:-:S06]  /*5a40*/  FFMA.FTZ R0, R118, c[0x0][0x23c], -R12 ;  /* 0x00008f0076007a23 */ /* 0x008fcc000001080c */
[C---:B------:R-:W-:Y:S01]  /*5a50*/  HMMA.16816.F32 R136, R8.reuse, R60, RZ ;  /* 0x0000003c0888723c */ /* 0x040fe200000018ff */
[----:B------:R3:W-:Y:S07]  /*5a60*/  MUFU.EX2 R176, R0 ;  /* 0x0000000000b07308 */ /* 0x0007ee0000000800 */
[C---:B------:R-:W-:Y:S08]  /*5a70*/  HMMA.16816.F32 R96, R8.reuse, R62, RZ ;  /* 0x0000003e0860723c */ /* 0x040ff000000018ff */
[----:B--2---:R-:W-:Y:S01]  /*5a80*/  HMMA.16816.F32 R152, R8, R20, RZ ;  /* 0x000000140898723c */ /* 0x004fe200000018ff */
[----:B---3--:R-:W-:-:S07]  /*5a90*/  LOP3.LUT R0, R15, UR14, R44, 0x96, !PT ;  /* 0x0000000e0f007c12 */ /* 0x008fce000f8e962c */
[C---:B-1----:R-:W-:Y:S07]  /*5aa0*/  HMMA.16816.F32 R60, R8.reuse, R4, RZ ;  /* 0x00000004083c723c */ /* 0x042fee00000018ff */
[----:B------:R-:W-:Y:S01]  /*5ab0*/  FFMA.FTZ R4, R117, c[0x0][0x23c], -R12 ;  /* 0x00008f0075047a23 */ /* 0x000fe2000001080c */
[C---:B------:R-:W-:Y:S01]  /*5ac0*/  HMMA.16816.F32 R112, R8.reuse, R22, RZ ;  /* 0x000000160870723c */ /* 0x040fe200000018ff */
[----:B------:R-:W1:Y:S02]  /*5ad0*/  LDSM.16.MT88.4 R20, [R199+0x14000] ;  /* 0x01400000c714783b */ /* 0x000e640000004200 */
[----:B------:R2:W-:Y:S05]  /*5ae0*/  MUFU.EX2 R185, R4 ;  /* 0x0000000400b97308 */ /* 0x0005ea0000000800 */
[C---:B------:R-:W-:Y:S08]  /*5af0*/  HMMA.16816.F32 R128, R8.reuse, R24, RZ ;  /* 0x000000180880723c */ /* 0x040ff000000018ff */
[----:B------:R-:W-:Y:S01]  /*5b00*/  HMMA.16816.F32 R84, R8, R26, RZ ;  /* 0x0000001a0854723c */ /* 0x000fe200000018ff */
[----:B------:R-:W3:Y:S01]  /*5b10*/  LDSM.16.MT88.4 R24, [R198+0x16000] ;  /* 0x01600000c618783b */ /* 0x000ee20000004200 */
[----:B--2---:R-:W-:-:S06]  /*5b20*/  IMAD.WIDE.U32 R4, R0, -0x2daee0ad, RZ ;  /* 0xd2511f5300047825 */ /* 0x004fcc00078e00ff */
[C---:B------:R-:W-:Y:S01]  /*5b30*/  HMMA.16816.F32 R144, R8.reuse, R48, RZ ;  /* 0x000000300890723c */ /* 0x040fe200000018ff */
[C---:B------:R-:W-:Y:S02]  /*5b40*/  LOP3.LUT R0, R4.reuse, 0xffff, RZ, 0xc0, !PT ;  /* 0x0000ffff04007812 */ /* 0x040fe400078ec0ff */
[----:B------:R-:W-:Y:S02]  /*5b50*/  LOP3.LUT R14, R4, 0xff, RZ, 0xc0, !PT ;  /* 0x000000ff040e7812 */ /* 0x000fe400078ec0ff */
[----:B------:R-:W-:Y:S02]  /*5b60*/  SHF.R.U32.HI R13, RZ, 0x8, R0 ;  /* 0x00000008ff0d7819 */ /* 0x000fe40000011600 */
[----:B------:R-:W-:Y:S01]  /*5b70*/  LOP3.LUT R0, R5, UR6, R46, 0x96, !PT ;  /* 0x0000000605007c12 */ /* 0x000fe2000f8e962e */
[----:B------:R-:W-:Y:S01]  /*5b80*/  HMMA.16816.F32 R104, R8, R50, RZ ;  /* 0x000000320868723c */ /* 0x000fe200000018ff */
[----:B------:R-:W-:Y:S02]  /*5b90*/  PRMT R15, R14, 0x5410, R13 ;  /* 0x000054100e0f7816 */ /* 0x000fe4000000000d */
[----:B------:R-:W-:-:S02]  /*5ba0*/  LOP3.LUT R14, R0, 0xff, RZ, 0xc0, !PT ;  /* 0x000000ff000e7812 */ /* 0x000fc400078ec0ff */
[--C-:B------:R-:W-:Y:S02]  /*5bb0*/  SHF.R.U32.HI R5, RZ, 0x10, R0.reuse ;  /* 0x00000010ff057819 */ /* 0x100fe40000011600 */
[----:B------:R-:W-:Y:S01]  /*5bc0*/  SHF.R.U32.HI R13, RZ, 0x18, R0 ;  /* 0x00000018ff0d7819 */ /* 0x000fe20000011600 */
[C---:B------:R-:W-:Y:S07]  /*5bd0*/  HMMA.16816.F32 R48, R8.reuse, R6, RZ ;  /* 0x000000060830723c */ /* 0x040fee00000018ff */
[----:B------:R-:W-:Y:S01]  /*5be0*/  FFMA.FTZ R6, R116, c[0x0][0x23c], -R12 ;  /* 0x00008f0074067a23 */ /* 0x000fe2000001080c */
[----:B------:R-:W-:Y:S01]  /*5bf0*/  HMMA.16816.F32 R124, R8, R16, RZ ;  /* 0x00000010087c723c */ /* 0x000fe200000018ff */
[----:B------:R-:W-:-:S02]  /*5c00*/  FFMA.FTZ R7, R151, c[0x0][0x23c], -R2 ;  /* 0x00008f0097077a23 */ /* 0x000fc40000010802 */
[----:B------:R2:W-:Y:S01]  /*5c10*/  MUFU.EX2 R192, R6 ;  /* 0x0000000600c07308 */ /* 0x0005e20000000800 */
[----:B------:R-:W-:-:S04]  /*5c20*/  IMAD.MOV.U32 R151, RZ, RZ, R182 ;  /* 0x000000ffff977224 */ /* 0x000fc800078e00b6 */
[C---:B------:R-:W-:Y:S03]  /*5c30*/  HMMA.16816.F32 R72, R8.reuse, R52, RZ ;  /* 0x000000340848723c */ /* 0x040fe600000018ff */
[----:B------:R4:W-:Y:S05]  /*5c40*/  MUFU.EX2 R251, R7 ;  /* 0x0000000700fb7308 */ /* 0x0009ea0000000800 */
[----:B------:R-:W-:Y:S01]  /*5c50*/  HMMA.16816.F32 R92, R8, R54, RZ ;  /* 0x00000036085c723c */ /* 0x000fe200000018ff */
[----:B--2---:R-:W-:-:S04]  /*5c60*/  SHF.R.U32.HI R6, RZ, 0x10, R4 ;  /* 0x00000010ff067819 */ /* 0x004fc80000011604 */
[----:B------:R-:W-:-:S03]  /*5c70*/  LOP3.LUT R6, R6, 0xff, RZ, 0xc0, !PT ;  /* 0x000000ff06067812 */ /* 0x000fc600078ec0ff */
[C---:B-1----:R-:W-:Y:S01]  /*5c80*/  HMMA.16816.F32 R52, R8.reuse, R20, RZ ;  /* 0x000000140834723c */ /* 0x042fe200000018ff */
[----:B----4-:R-:W-:Y:S01]  /*5c90*/  SHF.R.U32.HI R7, RZ, 0x18, R4 ;  /* 0x00000018ff077819 */ /* 0x010fe20000011604 */
[--C-:B------:R-:W-:Y:S01]  /*5ca0*/  FFMA.FTZ R4, R150, c[0x0][0x23c], -R2.reuse ;  /* 0x00008f0096047a23 */ /* 0x100fe20000010802 */
[----:B------:R-:W-:Y:S02]  /*5cb0*/  MOV R150, R184 ;  /* 0x000000b800967202 */ /* 0x000fe40000000f00 */
[----:B------:R-:W-:Y:S01]  /*5cc0*/  PRMT R16, R6, 0x5410, R7 ;  /* 0x0000541006107816 */ /* 0x000fe20000000007 */
[----:B------:R1:W2:Y:S01]  /*5cd0*/  MUFU.EX2 R177, R4 ;  /* 0x0000000400b17308 */ /* 0x0002a20000000800 */
[----:B------:R-:W-:Y:S01]  /*5ce0*/  FFMA.FTZ R6, R149, c[0x0][0x23c], -R2 ;  /* 0x00008f0095067a23 */ /* 0x000fe20000010802 */
[C---:B------:R-:W-:Y:S01]  /*5cf0*/  HMMA.16816.F32 R120, R8.reuse, R22, RZ ;  /* 0x000000160878723c */ /* 0x040fe200000018ff */
[----:B------:R-:W4:Y:S05]  /*5d00*/  LDSM.16.MT88.4 R20, [R199+0x16000] ;  /* 0x01600000c714783b */ /* 0x000f2a0000004200 */
[----:B------:R5:W3:Y:S02]  /*5d10*/  MUFU.EX2 R59, R6 ;  /* 0x00000006003b7308 */ /* 0x000ae40000000800 */
[----:B------:R-:W-:Y:S01]  /*5d20*/  HMMA.16816.F32 R76, R8, R36, RZ ;  /* 0x00000024084c723c */ /* 0x000fe200000018ff */
[----:B-1----:R-:W-:Y:S01]  /*5d30*/  LOP3.LUT R4, R0, 0xffff, RZ, 0xc0, !PT ;  /* 0x0000ffff00047812 */ /* 0x002fe200078ec0ff */
[----:B------:R-:W-:Y:S01]  /*5d40*/  HSET2.LE.AND R0, R15, R166, PT ;  /* 0x000000a60f007233 */ /* 0x000fe20003803000 */
[----:B--2---:R-:W-:-:S05]  /*5d50*/  IMAD.MOV.U32 R149, RZ, RZ, R177 ;  /* 0x000000ffff957224 */ /* 0x004fca00078e00b1 */
[C---:B------:R-:W-:Y:S01]  /*5d60*/  HMMA.16816.F32 R108, R8.reuse, R38, RZ ;  /* 0x00000026086c723c */ /* 0x040fe200000018ff */
[----:B------:R-:W-:Y:S01]  /*5d70*/  IMAD.MOV.U32 R15, RZ, RZ, R176 ;  /* 0x000000ffff0f7224 */ /* 0x000fe200078e00b0 */
[----:B------:R-:W1:Y:S01]  /*5d80*/  LDSM.16.MT88.4 R36, [R197+0x16000] ;  /* 0x01600000c524783b */ /* 0x000e620000004200 */
[----:B------:R-:W-:Y:S02]  /*5d90*/  SHF.R.U32.HI R7, RZ, 0x8, R4 ;  /* 0x00000008ff077819 */ /* 0x000fe40000011604 */
[----:B------:R-:W-:Y:S01]  /*5da0*/  LOP3.LUT R4, R5, 0xff, RZ, 0xc0, !PT ;  /* 0x000000ff05047812 */ /* 0x000fe200078ec0ff */
[----:B------:R-:W-:Y:S02]  /*5db0*/  FFMA.FTZ R5, R164, c[0x0][0x23c], -R2 ;  /* 0x00008f00a4057a23 */ /* 0x000fe40000010802 */
[----:B------:R-:W-:Y:S01]  /*5dc0*/  HMMA.16816.F32 R176, R8, R42, RZ ;  /* 0x0000002a08b0723c */ /* 0x000fe200000018ff */
[----:B------:R-:W-:Y:S01]  /*5dd0*/  PRMT R13, R4, 0x5410, R13 ;  /* 0x00005410040d7816 */ /* 0x000fe2000000000d */
[----:B------:R2:W2:Y:S01]  /*5de0*/  MUFU.EX2 R43, R5 ;  /* 0x00000005002b7308 */ /* 0x0004a20000000800 */
[----:B------:R-:W-:-:S04]  /*5df0*/  IMAD.MOV.U32 R164, RZ, RZ, R228 ;  /* 0x000000ffffa47224 */ /* 0x000fc800078e00e4 */
[----:B------:R-:W-:Y:S01]  /*5e00*/  IMAD.MOV.U32 R42, RZ, RZ, R185 ;  /* 0x000000ffff2a7224 */ /* 0x000fe200078e00b9 */
[----:B---3--:R-:W-:Y:S04]  /*5e10*/  HMMA.16816.F32 R172, R8, R24, RZ ;  /* 0x0000001808ac723c */ /* 0x008fe800000018ff */
[----:B-----5:R-:W-:-:S04]  /*5e20*/  F2FP.PACK_AB R6, R192, R42 ;  /* 0x0000002ac006723e */ /* 0x020fc800000000ff */
[C---:B------:R-:W-:Y:S01]  /*5e30*/  HMMA.16816.F32 R44, R8.reuse, R26, RZ ;  /* 0x0000001a082c723c */ /* 0x040fe200000018ff */
[----:B------:R-:W-:Y:S01]  /*5e40*/  LOP3.LUT R6, R0, R6, RZ, 0xc0, !PT ;  /* 0x0000000600067212 */ /* 0x000fe200078ec0ff */
[----:B------:R-:W3:Y:S01]  /*5e50*/  LDSM.16.MT88.4 R24, [R200+0x10800] ;  /* 0x01080000c818783b */ /* 0x000ee20000004200 */
[--C-:B------:R-:W-:Y:S01]  /*5e60*/  HSET2.LE.AND R0, R16, R166.reuse, PT ;  /* 0x000000a610007233 */ /* 0x100fe20003803000 */
[----:B--2---:R-:W-:Y:S02]  /*5e70*/  PRMT R5, R14, 0x5410, R7 ;  /* 0x000054100e057816 */ /* 0x004fe40000000007 */
[----:B------:R-:W-:Y:S02]  /*5e80*/  F2FP.PACK_AB R7, R59, R149 ;  /* 0x000000953b07723e */ /* 0x000fe400000000ff */
[----:B------:R-:W-:Y:S01]  /*5e90*/  HMMA.16816.F32 R80, R8, R18, RZ ;  /* 0x000000120850723c */ /* 0x000fe200000018ff */
[----:B------:R-:W2:Y:S01]  /*5ea0*/  LDSM.16.MT88.4 R16, [R197+0x12800] ;  /* 0x01280000c510783b */ /* 0x000ea20000004200 */
[----:B------:R-:W-:Y:S01]  /*5eb0*/  HSET2.LE.AND R4, R5, R166, PT ;  /* 0x000000a605047233 */ /* 0x000fe20003803000 */
[----:B------:R-:W-:-:S02]  /*5ec0*/  F2FP.PACK_AB R5, R15, R250 ;  /* 0x000000fa0f05723e */ /* 0x000fc400000000ff */
[----:B------:R-:W-:Y:S01]  /*5ed0*/  LOP3.LUT R7, R0, R7, RZ, 0xc0, !PT ;  /* 0x0000000700077212 */ /* 0x000fe200078ec0ff */
[----:B------:R-:W-:Y:S01]  /*5ee0*/  HSET2.LE.AND R0, R13, R166, PT ;  /* 0x000000a60d007233 */ /* 0x000fe20003803000 */
[----:B------:R-:W-:Y:S01]  /*5ef0*/  LOP3.LUT R4, R4, R5, RZ, 0xc0, !PT ;  /* 0x0000000504047212 */ /* 0x000fe200078ec0ff */
[C---:B------:R-:W-:Y:S01]  /*5f00*/  HMMA.16816.F32 R132, R8.reuse, R28, RZ ;  /* 0x0000001c0884723c */ /* 0x040fe200000018ff */
[----:B------:R-:W-:Y:S01]  /*5f10*/  F2FP.PACK_AB R5, R43, R251 ;  /* 0x000000fb2b05723e */ /* 0x000fe200000000ff */
[----:B------:R-:W-:Y:S01]  /*5f20*/  IMAD.MOV.U32 R13, RZ, RZ, R230 ;  /* 0x000000ffff0d7224 */ /* 0x000fe200078e00e6 */
[----:B------:R-:W-:Y:S02]  /*5f30*/  MOV R14, R180 ;  /* 0x000000b4000e7202 */ /* 0x000fe40000000f00 */
[----:B------:R-:W-:Y:S01]  /*5f40*/  LOP3.LUT R5, R0, R5, RZ, 0xc0, !PT ;  /* 0x0000000500057212 */ /* 0x000fe200078ec0ff */
[----:B------:R-:W-:Y:S02]  /*5f50*/  IMAD.MOV.U32 R0, RZ, RZ, R229 ;  /* 0x000000ffff007224 */ /* 0x000fe400078e00e5 */
[C---:B------:R-:W-:Y:S01]  /*5f60*/  HMMA.16816.F32 R156, R8.reuse, R30, RZ ;  /* 0x0000001e089c723c */ /* 0x040fe200000018ff */
[----:B------:R-:W5:Y:S07]  /*5f70*/  LDSM.16.MT88.4 R28, [R197+0x10800] ;  /* 0x01080000c51c783b */ /* 0x000f6e0000004200 */
[C---:B------:R-:W-:Y:S08]  /*5f80*/  HMMA.16816.F32 R68, R8.reuse, R32, RZ ;  /* 0x000000200844723c */ /* 0x040ff000000018ff */
[C---:B------:R-:W-:Y:S01]  /*5f90*/  HMMA.16816.F32 R88, R8.reuse, R34, RZ ;  /* 0x000000220858723c */ /* 0x040fe200000018ff */
[----:B------:R-:W2:Y:S07]  /*5fa0*/  LDSM.16.MT88.4 R32, [R198+0x10800] ;  /* 0x01080000c620783b */ /* 0x000eae0000004200 */
[C---:B------:R-:W-:Y:S07]  /*5fb0*/  HMMA.16816.F32 R116, R8.reuse, R40, RZ ;  /* 0x000000280874723c */ /* 0x040fee00000018ff */
[----:B------:R-:W-:Y:S01]  /*5fc0*/  IMAD.MOV.U32 R41, RZ, RZ, R183 ;  /* 0x000000ffff297224 */ /* 0x000fe200078e00b7 */
[----:B----4-:R-:W-:Y:S01]  /*5fd0*/  HMMA.16816.F32 R184, R8, R22, RZ ;  /* 0x0000001608b8723c */ /* 0x010fe200000018ff */
[----:B------:R-:W-:-:S07]  /*5fe0*/  IMAD.MOV.U32 R40, RZ, RZ, R181 ;  /* 0x000000ffff287224 */ /* 0x000fce00078e00b5 */
[C---:B------:R-:W-:Y:S01]  /*5ff0*/  HMMA.16816.F32 R180, R8.reuse, R20, RZ ;  /* 0x0000001408b4723c */ /* 0x040fe200000018ff */
[----:B------:R-:W4:Y:S07]  /*6000*/  LDSM.16.MT88.4 R20, [R199+0x10800] ;  /* 0x01080000c714783b */ /* 0x000f2e0000004200 */
[----:B-1----:R-:W-:Y:S08]  /*6010*/  HMMA.16816.F32 R160, R8, R36, RZ ;  /* 0x0000002408a0723c */ /* 0x002ff000000018ff */
[C---:B---3--:R-:W-:Y:S07]  /*6020*/  HMMA.16816.F32 R244, R4.reuse, R24, R144 ;  /* 0x0000001804f4723c */ /* 0x048fee0000001890 */
[----:B------:R-:W-:Y:S01]  /*6030*/  IMAD.MOV.U32 R146, RZ, RZ, R194 ;  /* 0x000000ffff927224 */ /* 0x000fe200078e00c2 */
[----:B------:R-:W-:Y:S01]  /*6040*/  HMMA.16816.F32 R104, R4, R26, R104 ;  /* 0x0000001a0468723c */ /* 0x000fe20000001868 */
[----:B------:R-:W-:-:S07]  /*6050*/  IMAD.MOV.U32 R147, RZ, RZ, R193 ;  /* 0x000000ffff937224 */ /* 0x000fce00078e00c1 */
[----:B------:R-:W-:Y:S01]  /*6060*/  HMMA.16816.F32 R36, R8, R38, RZ ;  /* 0x000000260824723c */ /* 0x000fe200000018ff */
[----:B------:R-:W1:Y:S07]  /*6070*/  LDSM.16.MT88.4 R8, [R198+0x12800] ;  /* 0x01280000c608783b */ /* 0x000e6e0000004200 */
[C---:B--2---:R-:W-:Y:S08]  /*6080*/  HMMA.16816.F32 R24, R4.reuse, R18, R96 ;  /* 0x000000120418723c */ /* 0x044ff00000001860 */
[C---:B-----5:R-:W-:Y:S08]  /*6090*/  HMMA.16816.F32 R152, R4.reuse, R28, R152 ;  /* 0x0000001c0498723c */ /* 0x060ff00000001898 */
[C---:B------:R-:W-:Y:S01]  /*60a0*/  HMMA.16816.F32 R112, R4.reuse, R30, R112 ;  /* 0x0000001e0470723c */ /* 0x040fe20000001870 */
[----:B------:R-:W2:Y:S07]  /*60b0*/  LDSM.16.MT88.4 R28, [R200+0x12800] ;  /* 0x01280000c81c783b */ /* 0x000eae0000004200 */
[----:B------:R-:W-:Y:S01]  /*60c0*/  HMMA.16816.F32 R76, R4, R32, R76 ;  /* 0x00000020044c723c */ /* 0x000fe2000000184c */
[----:B------:R-:W-:Y:S01]  /*60d0*/  IMAD.MOV.U32 R99, RZ, RZ, R24 ;  /* 0x000000ffff637224 */ /* 0x000fe200078e0018 */
[----:B------:R-:W-:Y:S01]  /*60e0*/  MOV R97, R26 ;  /* 0x0000001a00617202 */ /* 0x000fe20000000f00 */
[----:B------:R-:W-:-:S02]  /*60f0*/  IMAD.MOV.U32 R98, RZ, RZ, R25 ;  /* 0x000000ffff627224 */ /* 0x000fc400078e0019 */
[----:B------:R-:W-:Y:S02]  /*6100*/  IMAD.MOV.U32 R96, RZ, RZ, R27 ;  /* 0x000000ffff607224 */ /* 0x000fe400078e001b */
[----:B------:R-:W-:Y:S01]  /*6110*/  LDSM.16.MT88.4 R24, [R197+0x14800] ;  /* 0x01480000c518783b */ /* 0x000fe20000004200 */
[C---:B------:R-:W-:Y:S03]  /*6120*/  HMMA.16816.F32 R108, R4.reuse, R34, R108 ;  /* 0x00000022046c723c */ /* 0x040fe6000000186c */
[----:B------:R-:W3:Y:S05]  /*6130*/  LDSM.16.MT88.4 R32, [R199+0x12800] ;  /* 0x01280000c720783b */ /* 0x000eea0000004200 */
[C---:B----4-:R-:W-:Y:S07]  /*6140*/  HMMA.16816.F32 R240, R4.reuse, R20, R140 ;  /* 0x0000001404f0723c */ /* 0x050fee000000188c */
[----:B------:R-:W-:Y:S01]  /*6150*/  MOV R140, R192 ;  /* 0x000000c0008c7202 */ /* 0x000fe20000000f00 */
[----:B------:R-:W-:Y:S01]  /*6160*/  HMMA.16816.F32 R236, R4, R16, R136 ;  /* 0x0000001004ec723c */ /* 0x000fe20000001888 */
[----:B------:R-:W4:Y:S01]  /*6170*/  LDSM.16.MT88.4 R16, [R198+0x14800] ;  /* 0x01480000c610783b */ /* 0x000f220000004200 */
[----:B------:R-:W-:Y:S01]  /*6180*/  IMAD.MOV.U32 R141, RZ, RZ, R191 ;  /* 0x000000ffff8d7224 */ /* 0x000fe200078e00bf */
[----:B------:R-:W-:Y:S01]  /*6190*/  MOV R143, R189 ;  /* 0x000000bd008f7202 */ /* 0x000fe20000000f00 */
[----:B------:R-:W-:-:S04]  /*61a0*/  IMAD.MOV.U32 R142, RZ, RZ, R190 ;  /* 0x000000ffff8e7224 */ /* 0x000fc800078e00be */
[C---:B-1----:R-:W-:Y:S07]  /*61b0*/  HMMA.16816.F32 R232, R4.reuse, R8, R72 ;  /* 0x0000000804e8723c */ /* 0x042fee0000001848 */
[----:B------:R-:W-:Y:S01]  /*61c0*/  IMAD.MOV.U32 R75, RZ, RZ, R188 ;  /* 0x000000ffff4b7224 */ /* 0x000fe200078e00bc */
[C---:B------:R-:W-:Y:S01]  /*61d0*/  HMMA.16816.F32 R192, R4.reuse, R10, R92 ;  /* 0x0000000a04c0723c */ /* 0x040fe2000000185c */
[----:B------:R-:W1:Y:S06]  /*61e0*/  LDSM.16.MT88.4 R8, [R200+0x14800] ;  /* 0x01480000c808783b */ /* 0x000e6c0000004200 */
[----:B------:R-:W-:Y:S01]  /*61f0*/  MOV R93, R249 ;  /* 0x000000f9005d7202 */ /* 0x000fe20000000f00 */
[----:B------:R-:W-:Y:S01]  /*6200*/  HMMA.16816.F32 R100, R4, R22, R100 ;  /* 0x000000160464723c */ /* 0x000fe20000001864 */
[----:B------:R-:W5:Y:S01]  /*6210*/  LDSM.16.MT88.4 R20, [R199+0x14800] ;  /* 0x01480000c714783b */ /* 0x000f620000004200 */
[----:B------:R-:W-:-:S02]  /*6220*/  IMAD.MOV.U32 R94, RZ, RZ, R40 ;  /* 0x000000ffff5e7224 */ /* 0x000fc400078e0028 */
[----:B------:R-:W-:Y:S02]  /*6230*/  IMAD.MOV.U32 R95, RZ, RZ, R41 ;  /* 0x000000ffff5f7224 */ /* 0x000fe400078e0029 */
[----:B------:R-:W-:Y:S02]  /*6240*/  IMAD.MOV.U32 R92, RZ, RZ, R59 ;  /* 0x000000ffff5c7224 */ /* 0x000fe400078e003b */
[C---:B--2---:R-:W-:Y:S07]  /*6250*/  HMMA.16816.F32 R188, R4.reuse, R30, R88 ;  /* 0x0000001e04bc723c */ /* 0x044fee0000001858 */
[----:B------:R-:W-:Y:S01]  /*6260*/  MOV R89, R146 ;  /* 0x0000009200597202 */ /* 0x000fe20000000f00 */
[----:B------:R-:W-:Y:S01]  /*6270*/  IMAD.MOV.U32 R88, RZ, RZ, R147 ;  /* 0x000000ffff587224 */ /* 0x000fe200078e0093 */
[----:B---3--:R-:W-:Y:S01]  /*6280*/  HMMA.16816.F32 R156, R4, R34, R156 ;  /* 0x00000022049c723c */ /* 0x008fe2000000189c */
[----:B------:R-:W-:Y:S01]  /*6290*/  MOV R90, R251 ;  /* 0x000000fb005a7202 */ /* 0x000fe20000000f00 */
[----:B------:R-:W-:-:S05]  /*62a0*/  IMAD.MOV.U32 R91, RZ, RZ, R250 ;  /* 0x000000ffff5b7224 */ /* 0x000fca00078e00fa */
[----:B------:R-:W-:Y:S01]  /*62b0*/  IMAD.MOV.U32 R35, RZ, RZ, R142 ;  /* 0x000000ffff237224 */ /* 0x000fe200078e008e */
[----:B------:R-:W-:Y:S01]  /*62c0*/  HMMA.16816.F32 R144, R4, R32, R132 ;  /* 0x000000200490723c */ /* 0x000fe20000001884 */
[----:B------:R-:W-:-:S06]  /*62d0*/  IMAD.MOV.U32 R34, RZ, RZ, R143 ;  /* 0x000000ffff227224 */ /* 0x000fcc00078e008f */
[----:B------:R-:W-:Y:S01]  /*62e0*/  IMAD.MOV.U32 R33, RZ, RZ, R140 ;  /* 0x000000ffff217224 */ /* 0x000fe200078e008c */
[----:B------:R-:W-:Y:S01]  /*62f0*/  MOV R32, R141 ;  /* 0x0000008d00207202 */ /* 0x000fe20000000f00 */
[C---:B------:R-:W-:Y:S07]  /*6300*/  HMMA.16816.F32 R136, R4.reuse, R26, R84 ;  /* 0x0000001a0488723c */ /* 0x040fee0000001854 */
[----:B------:R-:W-:Y:S01]  /*6310*/  IMAD.MOV.U32 R86, RZ, RZ, R0 ;  /* 0x000000ffff567224 */ /* 0x000fe200078e0000 */
[C---:B------:R-:W-:Y:S01]  /*6320*/  HMMA.16816.F32 R140, R4.reuse, R24, R128 ;  /* 0x00000018048c723c */ /* 0x040fe20000001880 */
[----:B------:R-:W2:Y:S01]  /*6330*/  LDSM.16.MT88.4 R24, [R197+0x16800] ;  /* 0x01680000c518783b */ /* 0x000ea20000004200 */
[----:B------:R-:W-:Y:S01]  /*6340*/  MOV R0, UR30 ;  /* 0x0000001e00007c02 */ /* 0x000fe20008000f00 */
[----:B------:R-:W-:Y:S01]  /*6350*/  IMAD.MOV.U32 R85, RZ, RZ, R13 ;  /* 0x000000ffff557224 */ /* 0x000fe200078e000d */
[----:B------:R-:W-:Y:S01]  /*6360*/  MOV R84, R14 ;  /* 0x0000000e00547202 */ /* 0x000fe20000000f00 */
[----:B------:R-:W-:Y:S01]  /*6370*/  IMAD.MOV.U32 R14, RZ, RZ, R248 ;  /* 0x000000ffff0e7224 */ /* 0x000fe200078e00f8 */
[----:B------:R-:W-:Y:S01]  /*6380*/  LOP3.LUT R0, R167, UR19, R0, 0x96, !PT ;  /* 0x00000013a7007c12 */ /* 0x000fe2000f8e9600 */
[----:B------:R-:W-:Y:S01]  /*6390*/  FFMA.FTZ R13, R165, c[0x0][0x23c], -R12 ;  /* 0x00008f00a50d7a23 */ /* 0x000fe2000001080c */
[----:B----4-:R-:W-:Y:S01]  /*63a0*/  HMMA.16816.F32 R132, R4, R16, R124 ;  /* 0x000000100484723c */ /* 0x010fe2000000187c */
[----:B------:R-:W-:Y:S01]  /*63b0*/  MOV R87, R75 ;  /* 0x0000004b00577202 */ /* 0x000fe20000000f00 */
[----:B------:R-:W-:Y:S01]  /*63c0*/  IMAD.MOV.U32 R167, RZ, RZ, R84 ;  /* 0x000000ffffa77224 */ /* 0x000fe200078e0054 */
[----:B------:R-:W-:-:S05]  /*63d0*/  MOV R84, R35 ;  /* 0x0000002300547202 */ /* 0x000fca0000000f00 */
[C---:B-1----:R-:W-:Y:S07]  /*63e0*/  HMMA.16816.F32 R124, R4.reuse, R8, R60 ;  /* 0x00000008047c723c */ /* 0x042fee000000183c */
[----:B------:R-:W-:Y:S01]  /*63f0*/  IMAD.WIDE.U32 R8, R0, -0x326172a9, RZ ;  /* 0xcd9e8d5700087825 */ /* 0x000fe200078e00ff */
[----:B------:R-:W-:Y:S01]  /*6400*/  HMMA.16816.F32 R228, R4, R28, R68 ;  /* 0x0000001c04e4723c */ /* 0x000fe20000001844 */
[----:B------:R-:W1:Y:S03]  /*6410*/  LDSM.16.MT88.4 R28, [R200+0x16800] ;  /* 0x01680000c81c783b */ /* 0x000e660000004200 */
[----:B------:R-:W-:-:S02]  /*6420*/  LOP3.LUT R9, R9, UR5, R64, 0x96, !PT ;  /* 0x0000000509097c12 */ /* 0x000fc4000f8e9640 */
[----:B------:R-:W-:Y:S02]  /*6430*/  LOP3.LUT R0, R57, UR4, R8, 0x96, !PT ;  /* 0x0000000439007c12 */ /* 0x000fe4000f8e9608 */
[C---:B------:R-:W-:Y:S01]  /*6440*/  HMMA.16816.F32 R128, R4.reuse, R18, R80 ;  /* 0x000000120480723c */ /* 0x040fe20000001850 */
[----:B------:R-:W-:Y:S01]  /*6450*/  IMAD.WIDE.U32 R8, R9, -0x2daee0ad, RZ ;  /* 0xd2511f5309087825 */ /* 0x000fe200078e00ff */
[----:B------:R-:W3:Y:S04]  /*6460*/  LDSM.16.MT88.4 R16, [R198+0x16800] ;  /* 0x01680000c610783b */ /* 0x000ee80000004200 */
[----:B------:R-:W-:Y:S02]  /*6470*/  LOP3.LUT R9, R9, UR29, R66, 0x96, !PT ;  /* 0x0000001d09097c12 */ /* 0x000fe4000f8e9642 */
[C---:B------:R-:W-:Y:S07]  /*6480*/  HMMA.16816.F32 R248, R4.reuse, R10, R48 ;  /* 0x0000000a04f8723c */ /* 0x040fee0000001830 */
[----:B------:R-:W-:Y:S01]  /*6490*/  IMAD.WIDE.U32 R10, R0, -0x2daee0ad, RZ ;  /* 0xd2511f53000a7825 */ /* 0x000fe200078e00ff */
[----:B-----5:R-:W-:Y:S04]  /*64a0*/  HMMA.16816.F32 R80, R4, R20, R52 ;  /* 0x000000140450723c */ /* 0x020fe80000001834 */
[----:B------:R-:W-:Y:S01]  /*64b0*/  LOP3.LUT R0, R11, UR22, R8, 0x96, !PT ;  /* 0x000000160b007c12 */ /* 0x000fe2000f8e9608 */
[----:B------:R-:W-:-:S03]  /*64c0*/  IMAD.WIDE.U32 R8, R9, -0x326172a9, RZ ;  /* 0xcd9e8d5709087825 */ /* 0x000fc600078e00ff */
[C---:B------:R-:W-:Y:S01]  /*64d0*/  HMMA.16816.F32 R120, R4.reuse, R22, R120 ;  /* 0x000000160478723c */ /* 0x040fe20000001878 */
[----:B------:R-:W4:Y:S01]  /*64e0*/  LDSM.16.MT88.4 R20, [R199+0x16800] ;  /* 0x01680000c714783b */ /* 0x000f220000004200 */
[----:B------:R-:W-:Y:S02]  /*64f0*/  FFMA.FTZ R11, R170, c[0x0][0x23c], -R12 ;  /* 0x00008f00aa0b7a23 */ /* 0x000fe4000001080c */
[----:B------:R-:W-:Y:S02]  /*6500*/  IMAD.MOV.U32 R55, RZ, RZ, R58 ;  /* 0x000000ffff377224 */ /* 0x000fe400078e003a */
[----:B------:R-:W-:Y:S01]  /*6510*/  IMAD.MOV.U32 R54, RZ, RZ, R87 ;  /* 0x000000ffff367224 */ /* 0x000fe200078e0057 */
[----:B------:R-:W-:Y:S01]  /*6520*/  MOV R87, R88 ;  /* 0x0000005800577202 */ /* 0x000fe20000000f00 */
[----:B--2---:R-:W-:Y:S01]  /*6530*/  HMMA.16816.F32 R68, R4, R26, R36 ;  /* 0x0000001a0444723c */ /* 0x004fe20000001824 */
[----:B------:R-:W-:Y:S02]  /*6540*/  IMAD.MOV.U32 R88, RZ, RZ, R89 ;  /* 0x000000ffff587224 */ /* 0x000fe400078e0059 */
[----:B------:R-:W-:-:S04]  /*6550*/  IMAD.MOV.U32 R89, RZ, RZ, R15 ;  /* 0x000000ffff597224 */ /* 0x000fc800078e000f */
[----:B------:R-:W-:Y:S01]  /*6560*/  IMAD.WIDE.U32 R38, R0, -0x326172a9, RZ ;  /* 0xcd9e8d5700267825 */ /* 0x000fe200078e00ff */
[----:B------:R-:W-:Y:S01]  /*6570*/  LOP3.LUT R0, R9, UR27, R56, 0x96, !PT ;  /* 0x0000001b09007c12 */ /* 0x000fe2000f8e9638 */
[C---:B------:R-:W-:Y:S01]  /*6580*/  HMMA.16816.F32 R72, R4.reuse, R24, R160 ;  /* 0x000000180448723c */ /* 0x040fe200000018a0 */
[----:B------:R2:W-:Y:S01]  /*6590*/  MUFU.EX2 R162, R13 ;  /* 0x0000000d00a27308 */ /* 0x0005e20000000800 */
[----:B------:R-:W-:Y:S05]  /*65a0*/  LDSM.16.MT88.4 R24, [R198+0x11000] ;  /* 0x01100000c618783b */ /* 0x000fea0000004200 */
[----:B------:R-:W-:Y:S01]  /*65b0*/  MOV R161, R55 ;  /* 0x0000003700a17202 */ /* 0x000fe20000000f00 */
[----:B-1----:R-:W-:Y:S01]  /*65c0*/  HMMA.16816.F32 R48, R4, R30, R176 ;  /* 0x0000001e0430723c */ /* 0x002fe200000018b0 */
[----:B------:R1:W5:Y:S01]  /*65d0*/  MUFU.EX2 R163, R11 ;  /* 0x0000000b00a37308 */ /* 0x0003620000000800 */
[----:B------:R-:W-:-:S06]  /*65e0*/  IMAD.MOV.U32 R55, RZ, RZ, R34 ;  /* 0x000000ffff377224 */ /* 0x000fcc00078e0022 */
[----:B---3--:R-:W-:Y:S01]  /*65f0*/  HMMA.16816.F32 R60, R4, R18, R44 ;  /* 0x00000012043c723c */ /* 0x008fe2000000182c */
[----:B--2---:R-:W-:Y:S01]  /*6600*/  LOP3.LUT R13, R39, UR21, R8, 0x96, !PT ;  /* 0x00000015270d7c12 */ /* 0x004fe2000f8e9608 */
[----:B------:R-:W-:-:S04]  /*6610*/  IMAD.WIDE.U32 R8, R0, -0x2daee0ad, RZ ;  /* 0xd2511f5300087825 */ /* 0x000fc800078e00ff */
[--C-:B------:R-:W-:Y:S02]  /*6620*/  FFMA.FTZ R0, R224, c[0x0][0x23c], -R12.reuse ;  /* 0x00008f00e0007a23 */ /* 0x100fe4000001080c */
[----:B------:R-:W-:Y:S01]  /*6630*/  IMAD.WIDE.U32 R40, R13, -0x2daee0ad, RZ ;  /* 0xd2511f530d287825 */ /* 0x000fe200078e00ff */
[----:B----4-:R-:W-:Y:S01]  /*6640*/  HMMA.16816.F32 R44, R4, R20, R180 ;  /* 0x00000014042c723c */ /* 0x010fe200000018b4 */
[----:B------:R2:W3:Y:S02]  /*6650*/  MUFU.EX2 R52, R0 ;  /* 0x0000000000347308 */ /* 0x0004e40000000800 */
[----:B-1----:R-:W-:Y:S01]  /*6660*/  FFMA.FTZ R11, R171, c[0x0][0x23c], -R12 ;  /* 0x00008f00ab0b7a23 */ /* 0x002fe2000001080c */
[----:B------:R-:W-:-:S03]  /*6670*/  LOP3.LUT R8, R41, UR13, R8, 0x96, !PT ;  /* 0x0000000d29087c12 */ /* 0x000fc6000f8e9608 */
[----:B-----5:R-:W-:Y:S01]  /*6680*/  IMAD.MOV.U32 R181, RZ, RZ, R163 ;  /* 0x000000ffffb57224 */ /* 0x020fe200078e00a3 */
[----:B------:R-:W-:Y:S01]  /*6690*/  HMMA.16816.F32 R64, R4, R16, R172 ;  /* 0x000000100440723c */ /* 0x000fe200000018ac */
[----:B------:R-:W1:Y:S01]  /*66a0*/  MUFU.EX2 R53, R11 ;  /* 0x0000000b00357308 */ /* 0x000e620000000800 */
[----:B------:R-:W-:-:S04]  /*66b0*/  IMAD.MOV.U32 R163, RZ, RZ, R167 ;  /* 0x000000ffffa37224 */ /* 0x000fc800078e00a7 */
[----:B------:R-:W-:Y:S02]  /*66c0*/  IMAD.MOV.U32 R165, RZ, RZ, R163 ;  /* 0x000000ffffa57224 */ /* 0x000fe400078e00a3 */
[----:B------:R-:W-:Y:S01]  /*66d0*/  HMMA.16816.F32 R56, R4, R28, R116 ;  /* 0x0000001c0438723c */ /* 0x000fe20000001874 */
[----:B--2---:R-:W-:Y:S01]  /*66e0*/  LOP3.LUT R0, R9, UR20, R10, 0x96, !PT ;  /* 0x0000001409007c12 */ /* 0x004fe2000f8e960a */
[----:B------:R-:W-:Y:S01]  /*66f0*/  IMAD.WIDE.U32 R8, R8, -0x326172a9, RZ ;  /* 0xcd9e8d5708087825 */ /* 0x000fe200078e00ff */
[----:B------:R-:W2:Y:S03]  /*6700*/  LDSM.16.MT88.4 R28, [R200+0x11000] ;  /* 0x01100000c81c783b */ /* 0x000ea60000004200 */
[----:B---3--:R-:W-:Y:S01]  /*6710*/  IMAD.MOV.U32 R178, RZ, RZ, R52 ;  /* 0x000000ffffb27224 */ /* 0x008fe200078e0034 */
[--C-:B------:R-:W-:Y:S01]  /*6720*/  SHF.R.U32.HI R15, RZ, 0x10, R8.reuse ;  /* 0x00000010ff0f7819 */ /* 0x100fe20000011608 */
[----:B------:R-:W-:Y:S01]  /*6730*/  IMAD.MOV.U32 R52, RZ, RZ, R85 ;  /* 0x000000ffff347224 */ /* 0x000fe200078e0055 */
[----:B------:R-:W-:Y:S01]  /*6740*/  SHF.R.U32.HI R16, RZ, 0x18, R8 ;  /* 0x00000018ff107819 */ /* 0x000fe20000011608 */
[----:B-1----:R-:W-:Y:S01]  /*6750*/  IMAD.MOV.U32 R179, RZ, RZ, R53 ;  /* 0x000000ffffb37224 */ /* 0x002fe200078e0035 */
[----:B------:R-:W-:Y:S01]  /*6760*/  MOV R53, R86 ;  /* 0x0000005600357202 */ /* 0x000fe20000000f00 */
[--C-:B------:R-:W-:Y:S01]  /*6770*/  FFMA.FTZ R11, R225, c[0x0][0x23c], -R2.reuse ;  /* 0x00008f00e10b7a23 */ /* 0x100fe20000010802 */
[----:B------:R-:W-:Y:S01]  /*6780*/  MOV R167, R52 ;  /* 0x0000003400a77202 */ /* 0x000fe20000000f00 */
[----:B------:R-:W-:Y:S01]  /*6790*/  IMAD.WIDE.U32 R36, R0, -0x326172a9, RZ ;  /* 0xcd9e8d5700247825 */ /* 0x000fe200078e00ff */
[----:B------:R-:W-:Y:S01]  /*67a0*/  LOP3.LUT R0, R8, 0xffff, RZ, 0xc0, !PT ;  /* 0x0000ffff08007812 */ /* 0x000fe200078ec0ff */
[----:B------:R1:W3:Y:S01]  /*67b0*/  MUFU.EX2 R160, R11 ;  /* 0x0000000b00a07308 */ /* 0x0002e20000000800 */
[----:B------:R-:W-:Y:S01]  /*67c0*/  MOV R118, R95 ;  /* 0x0000005f00767202 */ /* 0x000fe20000000f00 */
[----:B------:R-:W-:-:S02]  /*67d0*/  FFMA.FTZ R10, R226, c[0x0][0x23c], -R2 ;  /* 0x00008f00e20a7a23 */ /* 0x000fc40000010802 */
[----:B------:R-:W-:Y:S02]  /*67e0*/  IMAD.MOV.U32 R85, RZ, RZ, R32 ;  /* 0x000000ffff557224 */ /* 0x000fe400078e0020 */
[----:B------:R-:W-:Y:S02]  /*67f0*/  IMAD.MOV.U32 R86, RZ, RZ, R33 ;  /* 0x000000ffff567224 */ /* 0x000fe400078e0021 */
[----:B------:R4:W5:Y:S01]  /*6800*/  MUFU.EX2 R172, R10 ;  /* 0x0000000a00ac7308 */ /* 0x0009620000000800 */
[----:B------:R-:W-:Y:S01]  /*6810*/  IMAD.MOV.U32 R52, RZ, RZ, R53 ;  /* 0x000000ffff347224 */ /* 0x000fe200078e0035 */
[----:B------:R-:W-:Y:S01]  /*6820*/  LDSM.16.MT88.4 R32, [R197+0x11000] ;  /* 0x01100000c520783b */ /* 0x000fe20000004200 */
[----:B------:R-:W-:Y:S01]  /*6830*/  IMAD.MOV.U32 R53, RZ, RZ, R54 ;  /* 0x000000ffff357224 */ /* 0x000fe200078e0036 */
[----:B------:R-:W-:Y:S01]  /*6840*/  MOV R54, R55 ;  /* 0x0000003700367202 */ /* 0x000fe20000000f00 */
[----:B------:R-:W-:Y:S01]  /*6850*/  IMAD.MOV.U32 R55, RZ, RZ, R84 ;  /* 0x000000ffff377224 */ /* 0x000fe200078e0054 */
[----:B------:R-:W-:Y:S01]  /*6860*/  MOV R226, R52 ;  /* 0x0000003400e27202 */ /* 0x000fe20000000f00 */
[----:B------:R-:W-:Y:S01]  /*6870*/  IMAD.MOV.U32 R84, RZ, RZ, R85 ;  /* 0x000000ffff547224 */ /* 0x000fe200078e0055 */
[----:B-1----:R-:W-:Y:S01]  /*6880*/  LOP3.LUT R11, R8, 0xff, RZ, 0xc0, !PT ;  /* 0x000000ff080b7812 */ /* 0x002fe200078ec0ff */
[----:B------:R-:W-:Y:S01]  /*6890*/  IMAD.MOV.U32 R177, RZ, RZ, R167 ;  /* 0x000000ffffb17224 */ /* 0x000fe200078e00a7 */
[----:B------:R-:W-:Y:S01]  /*68a0*/  MOV R85, R86 ;  /* 0x0000005600557202 */ /* 0x000fe20000000f00 */
[----:B------:R-:W-:Y:S01]  /*68b0*/  IMAD.MOV.U32 R86, RZ, RZ, R87 ;  /* 0x000000ffff567224 */ /* 0x000fe200078e0057 */
[----:B---3--:R-:W-:Y:S01]  /*68c0*/  MOV R180, R160 ;  /* 0x000000a000b47202 */ /* 0x008fe20000000f00 */
[----:B------:R-:W-:Y:S01]  /*68d0*/  IMAD.MOV.U32 R87, RZ, RZ, R88 ;  /* 0x000000ffff577224 */ /* 0x000fe200078e0058 */
[----:B------:R-:W-:Y:S01]  /*68e0*/  MOV R88, R89 ;  /* 0x0000005900587202 */ /* 0x000fe20000000f00 */
[----:B------:R-:W-:Y:S01]  /*68f0*/  IMAD.MOV.U32 R89, RZ, RZ, R90 ;  /* 0x000000ffff597224 */ /* 0x000fe200078e005a */
[----:B----4-:R-:W-:Y:S01]  /*6900*/  SHF.R.U32.HI R10, RZ, 0x8, R0 ;  /* 0x00000008ff0a7819 */ /* 0x010fe20000011600 */
[----:B------:R-:W-:Y:S01]  /*6910*/  IMAD.MOV.U32 R90, RZ, RZ, R91 ;  /* 0x000000ffff5a7224 */ /* 0x000fe200078e005b */
[----:B------:R-:W-:Y:S01]  /*6920*/  LOP3.LUT R0, R9, UR7, R36, 0x96, !PT ;  /* 0x0000000709007c12 */ /* 0x000fe2000f8e9624 */
[----:B------:R-:W-:Y:S01]  /*6930*/  FFMA.FTZ R9, R227, c[0x0][0x23c], -R2 ;  /* 0x00008f00e3097a23 */ /* 0x000fe20000010802 */
[----:B------:R-:W-:Y:S01]  /*6940*/  PRMT R17, R11, 0x5410, R10 ;  /* 0x000054100b117816 */ /* 0x000fe2000000000a */
[----:B------:R-:W-:Y:S01]  /*6950*/  FFMA.FTZ R11, R161, c[0x0][0x23c], -R2 ;  /* 0x00008f00a10b7a23 */ /* 0x000fe20000010802 */
[C---:B------:R-:W-:Y:S01]  /*6960*/  LOP3.LUT R8, R0.reuse, 0xffff, RZ, 0xc0, !PT ;  /* 0x0000ffff00087812 */ /* 0x040fe200078ec0ff */
[----:B------:R1:W-:Y:S01]  /*6970*/  MUFU.EX2 R171, R9 ;  /* 0x0000000900ab7308 */ /* 0x0003e20000000800 */
[----:B------:R-:W-:Y:S01]  /*6980*/  MOV R91, R92 ;  /* 0x0000005c005b7202 */ /* 0x000fe20000000f00 */
[----:B------:R-:W-:Y:S01]  /*6990*/  IMAD.MOV.U32 R92, RZ, RZ, R93 ;  /* 0x000000ffff5c7224 */ /* 0x000fe200078e005d */
[----:B------:R-:W-:Y:S01]  /*69a0*/  SHF.R.U32.HI R13, RZ, 0x18, R0 ;  /* 0x00000018ff0d7819 */ /* 0x000fe20000011600 */
[----:B------:R-:W-:Y:S01]  /*69b0*/  IMAD.MOV.U32 R93, RZ, RZ, R14 ;  /* 0x000000ffff5d7224 */ /* 0x000fe200078e000e */
[----:B------:R-:W-:Y:S01]  /*69c0*/  LOP3.LUT R14, R0, 0xff, RZ, 0xc0, !PT ;  /* 0x000000ff000e7812 */ /* 0x000fe200078ec0ff */
[----:B------:R-:W-:Y:S01]  /*69d0*/  IMAD.MOV.U32 R227, RZ, RZ, R53 ;  /* 0x000000ffffe37224 */ /* 0x000fe200078e0035 */
[----:B------:R-:W-:Y:S01]  /*69e0*/  SHF.R.U32.HI R10, RZ, 0x8, R8 ;  /* 0x00000008ff0a7819 */ /* 0x000fe20000011608 */
[----:B------:R-:W3:Y:S01]  /*69f0*/  MUFU.EX2 R176, R11 ;  /* 0x0000000b00b07308 */ /* 0x000ee20000000800 */
[----:B------:R-:W-:Y:S01]  /*6a00*/  IMAD.MOV.U32 R183, RZ, RZ, R54 ;  /* 0x000000ffffb77224 */ /* 0x000fe200078e0036 */
[----:B------:R-:W-:Y:S01]  /*6a10*/  MOV R167, R55 ;  /* 0x0000003700a77202 */ /* 0x000fe20000000f00 */
[----:B------:R-:W-:Y:S01]  /*6a20*/  IMAD.MOV.U32 R160, RZ, RZ, R88 ;  /* 0x000000ffffa07224 */ /* 0x000fe200078e0058 */
[----:B------:R-:W-:Y:S01]  /*6a30*/  PRMT R10, R14, 0x5410, R10 ;  /* 0x000054100e0a7816 */ /* 0x000fe2000000000a */
[----:B------:R-:W-:Y:S01]  /*6a40*/  HMMA.16816.F32 R52, R4, R22, R184 ;  /* 0x000000160434723c */ /* 0x000fe200000018b8 */
[----:B------:R-:W-:Y:S01]  /*6a50*/  MOV R14, R162 ;  /* 0x000000a2000e7202 */ /* 0x000fe20000000f00 */
[----:B------:R-:W-:Y:S01]  /*6a60*/  IMAD.MOV.U32 R162, RZ, RZ, R90 ;  /* 0x000000ffffa27224 */ /* 0x000fe200078e005a */
[----:B-1----:R-:W-:Y:S01]  /*6a70*/  SHF.R.U32.HI R9, RZ, 0x10, R0 ;  /* 0x00000010ff097819 */ /* 0x002fe20000011600 */
[----:B------:R-:W-:Y:S01]  /*6a80*/  IMAD.MOV.U32 R173, RZ, RZ, R91 ;  /* 0x000000ffffad7224 */ /* 0x000fe200078e005b */
[----:B------:R-:W-:Y:S01]  /*6a90*/  LOP3.LUT R0, R15, 0xff, RZ, 0xc0, !PT ;  /* 0x000000ff0f007812 */ /* 0x000fe200078ec0ff */
[----:B------:R-:W-:Y:S01]  /*6aa0*/  IMAD.MOV.U32 R224, RZ, RZ, R93 ;  /* 0x000000ffffe07224 */ /* 0x000fe200078e005d */
[----:B------:R-:W-:Y:S01]  /*6ab0*/  LOP3.LUT R8, R9, 0xff, RZ, 0xc0, !PT ;  /* 0x000000ff09087812 */ /* 0x000fe200078ec0ff */
[--C-:B------:R-:W-:Y:S01]  /*6ac0*/  HSET2.LE.AND R7, R17, R166.reuse, PT ;  /* 0x000000a611077233 */ /* 0x100fe20003803000 */
[----:B------:R-:W-:Y:S01]  /*6ad0*/  PRMT R0, R0, 0x5410, R16 ;  /* 0x0000541000007816 */ /* 0x000fe20000000010 */
[----:B------:R-:W-:Y:S01]  /*6ae0*/  IMAD.MOV.U32 R119, RZ, RZ, R94 ;  /* 0x000000ffff777224 */ /* 0x000fe200078e005e */
[----:B------:R-:W-:Y:S01]  /*6af0*/  PRMT R8, R8, 0x5410, R13 ;  /* 0x0000541008087816 */ /* 0x000fe2000000000d */
[----:B------:R-:W-:Y:S01]  /*6b00*/  LDSM.16.MT88.4 R20, [R197+0x13000] ;  /* 0x01300000c514783b */ /* 0x000fe20000004200 */
[----:B-----5:R-:W-:Y:S01]  /*6b10*/  F2FP.PACK_AB R6, R172, R180 ;  /* 0x000000b4ac06723e */ /* 0x020fe200000000ff */
[--C-:B------:R-:W-:Y:S01]  /*6b20*/  HSET2.LE.AND R9, R0, R166.reuse, PT ;  /* 0x000000a600097233 */ /* 0x100fe20003803000 */
[----:B------:R-:W-:Y:S01]  /*6b30*/  F2FP.PACK_AB R4, R181, R14 ;  /* 0x0000000eb504723e */ /* 0x000fe200000000ff */
[--C-:B------:R-:W-:Y:S01]  /*6b40*/  HSET2.LE.AND R5, R8, R166.reuse, PT ;  /* 0x000000a608057233 */ /* 0x100fe20003803000 */
[----:B------:R-:W-:Y:S01]  /*6b50*/  F2FP.PACK_AB R8, R178, R179 ;  /* 0x000000b3b208723e */ /* 0x000fe200000000ff */
[----:B------:R-:W-:Y:S01]  /*6b60*/  HSET2.LE.AND R0, R10, R166, PT ;  /* 0x000000a60a007233 */ /* 0x000fe20003803000 */
[----:B---3--:R-:W-:Y:S01]  /*6b70*/  F2FP.PACK_AB R10, R176, R171 ;  /* 0x000000abb00a723e */ /* 0x008fe200000000ff */
[----:B------:R-:W-:Y:S01]  /*6b80*/  IMAD.MOV.U32 R182, RZ, RZ, R84 ;  /* 0x000000ffffb67224 */ /* 0x000fe200078e0054 */
[----:B------:R-:W-:Y:S01]  /*6b90*/  LOP3.LUT R5, R5, R6, RZ, 0xc0, !PT ;  /* 0x0000000605057212 */ /* 0x000fe200078ec0ff */
[----:B------:R-:W-:Y:S01]  /*6ba0*/  IMAD.MOV.U32 R170, RZ, RZ, R85 ;  /* 0x000000ffffaa7224 */ /* 0x000fe200078e0055 */
[----:B------:R-:W-:Y:S01]  /*6bb0*/  LOP3.LUT R6, R7, R8, RZ, 0xc0, !PT ;  /* 0x0000000807067212 */ /* 0x000fe200078ec0ff */
[----:B------:R-:W-:Y:S01]  /*6bc0*/  IMAD.MOV.U32 R174, RZ, RZ, R87 ;  /* 0x000000ffffae7224 */ /* 0x000fe200078e0057 */
[----:B------:R-:W-:Y:S01]  /*6bd0*/  LOP3.LUT R7, R9, R10, RZ, 0xc0, !PT ;  /* 0x0000000a09077212 */ /* 0x000fe200078ec0ff */
[----:B------:R-:W-:Y:S01]  /*6be0*/  IMAD.MOV.U32 R184, RZ, RZ, R99 ;  /* 0x000000ffffb87224 */ /* 0x000fe200078e0063 */
[----:B------:R-:W1:Y:S01]  /*6bf0*/  LDSM.16.MT88.4 R8, [R199+0x11000] ;  /* 0x01100000c708783b */ /* 0x000e620000004200 */
[----:B------:R-:W-:Y:S01]  /*6c00*/  LOP3.LUT R4, R0, R4, RZ, 0xc0, !PT ;  /* 0x0000000400047212 */ /* 0x000fe200078ec0ff */
[----:B------:R-:W-:Y:S01]  /*6c10*/  IMAD.MOV.U32 R185, RZ, RZ, R98 ;  /* 0x000000ffffb97224 */ /* 0x000fe200078e0062 */
[----:B------:R-:W-:Y:S01]  /*6c20*/  MOV R161, R89 ;  /* 0x0000005900a17202 */ /* 0x000fe20000000f00 */
[----:B------:R-:W-:Y:S01]  /*6c30*/  IMAD.MOV.U32 R187, RZ, RZ, R96 ;  /* 0x000000ffffbb7224 */ /* 0x000fe200078e0060 */
[----:B------:R-:W-:Y:S01]  /*6c40*/  MOV R163, R92 ;  /* 0x0000005c00a37202 */ /* 0x000fe20000000f00 */
[----:B------:R-:W-:Y:S01]  /*6c50*/  LDSM.16.MT88.4 R16, [R197+0x15000] ;  /* 0x01500000c510783b */ /* 0x000fe20000004200 */
[----:B------:R-:W-:Y:S01]  /*6c60*/  MOV R175, R86 ;  /* 0x0000005600af7202 */ /* 0x000fe20000000f00 */
[----:B--2---:R-:W-:Y:S01]  /*6c70*/  HMMA.16816.F32 R88, R4, R28, R244 ;  /* 0x0000001c0458723c */ /* 0x004fe200000018f4 */
[----:B------:R-:W-:Y:S01]  /*6c80*/  MOV R186, R97 ;  /* 0x0000006100ba7202 */ /* 0x000fe20000000f00 */
[----:B------:R-:W-:Y:S01]  /*6c90*/  IMAD.MOV.U32 R13, RZ, RZ, R183 ;  /* 0x000000ffff0d7224 */ /* 0x000fe200078e00b7 */
[----:B------:R-:W-:Y:S01]  /*6ca0*/  MOV R225, R119 ;  /* 0x0000007700e17202 */ /* 0x000fe20000000f00 */
[----:B------:R-:W-:Y:S01]  /*6cb0*/  IMAD.MOV.U32 R15, RZ, RZ, R177 ;  /* 0x000000ffff0f7224 */ /* 0x000fe200078e00b1 */
[----:B------:R-:W-:-:S02]  /*6cc0*/  MOV R0, R182 ;  /* 0x000000b600007202 */ /* 0x000fc40000000f00 */
[----:B------:R-:W-:Y:S01]  /*6cd0*/  IMAD.MOV.U32 R247, RZ, RZ, R118 ;  /* 0x000000fffff77224 */ /* 0x000fe200078e0076 */
[C---:B------:R-:W-:Y:S01]  /*6ce0*/  HMMA.16816.F32 R92, R4.reuse, R30, R104 ;  /* 0x0000001e045c723c */ /* 0x040fe20000001868 */
[----:B------:R-:W2:Y:S01]  /*6cf0*/  LDSM.16.MT88.4 R28, [R200+0x13000] ;  /* 0x01300000c81c783b */ /* 0x000ea20000004200 */
[----:B------:R-:W-:Y:S01]  /*6d00*/  FFMA.FTZ R0, R0, c[0x0][0x23c], -R12 ;  /* 0x00008f0000007a23 */ /* 0x000fe2000001080c */
[----:B------:R-:W-:Y:S01]  /*6d10*/  MOV R245, R178 ;  /* 0x000000b200f57202 */ /* 0x000fe20000000f00 */
[----:B------:R-:W-:Y:S02]  /*6d20*/  IMAD.MOV.U32 R246, RZ, RZ, R176 ;  /* 0x000000fffff67224 */ /* 0x000fe400078e00b0 */
[----:B------:R-:W-:Y:S02]  /*6d30*/  IMAD.MOV.U32 R244, RZ, RZ, R179 ;  /* 0x000000fffff47224 */ /* 0x000fe400078e00b3 */
[C---:B------:R-:W-:Y:S08]  /*6d40*/  HMMA.16816.F32 R76, R4.reuse, R24, R76 ;  /* 0x00000018044c723c */ /* 0x040ff0000000184c */
        /* <DEDUP_REMOVED lines=11> */
[C---:B------:R-:W-:Y:S08]  /*6e00*/  HMMA.16816.F32 R152, R4.reuse, R32, R152 ;  /* 0x000000200498723c */ /* 0x040ff00000001898 */
[C---:B------:R-:W-:Y:S08]  /*6e10*/  HMMA.16816.F32 R32, R4.reuse, R34, R112 ;  /* 0x000000220420723c */ /* 0x040ff00000001870 */
[C---:B---3--:R-:W-:Y:S08]  /*6e20*/  HMMA.16816.F32 R112, R4.reuse, R24, R232 ;  /* 0x000000180470723c */ /* 0x048ff000000018e8 */
[C---:B-1----:R-:W-:Y:S07]  /*6e30*/  HMMA.16816.F32 R240, R4.reuse, R8, R144 ;  /* 0x0000000804f0723c */ /* 0x042fee0000001890 */
[----:B------:R-:W-:Y:S01]  /*6e40*/  IMAD.MOV.U32 R147, RZ, RZ, R227 ;  /* 0x000000ffff937224 */ /* 0x000fe200078e00e3 */
[----:B------:R-:W-:Y:S01]  /*6e50*/  HMMA.16816.F32 R232, R4, R10, R156 ;  /* 0x0000000a04e8723c */ /* 0x000fe2000000189c */
[----:B------:R-:W1:Y:S01]  /*6e60*/  LDSM.16.MT88.4 R8, [R199+0x15000] ;  /* 0x01500000c708783b */ /* 0x000e620000004200 */
[----:B------:R-:W-:Y:S01]  /*6e70*/  MOV R146, R226 ;  /* 0x000000e200927202 */ /* 0x000fe20000000f00 */
[----:B------:R-:W-:-:S02]  /*6e80*/  IMAD.MOV.U32 R145, RZ, RZ, R180 ;  /* 0x000000ffff917224 */ /* 0x000fc400078e00b4 */
[----:B------:R-:W-:Y:S02]  /*6e90*/  IMAD.MOV.U32 R144, RZ, RZ, R181 ;  /* 0x000000ffff907224 */ /* 0x000fe400078e00b5 */
[----:B------:R-:W-:Y:S01]  /*6ea0*/  IMAD.MOV.U32 R156, RZ, RZ, R225 ;  /* 0x000000ffff9c7224 */ /* 0x000fe200078e00e1 */
[----:B------:R-:W-:Y:S01]  /*6eb0*/  HMMA.16816.F32 R116, R4, R26, R192 ;  /* 0x0000001a0474723c */ /* 0x000fe200000018c0 */
[----:B------:R-:W3:Y:S01]  /*6ec0*/  LDSM.16.MT88.4 R24, [R200+0x17000] ;  /* 0x01700000c818783b */ /* 0x000ee20000004200 */
[----:B------:R-:W-:Y:S01]  /*6ed0*/  MOV R157, R224 ;  /* 0x000000e0009d7202 */ /* 0x000fe20000000f00 */
[----:B------:R-:W-:Y:S02]  /*6ee0*/  IMAD.MOV.U32 R158, RZ, RZ, R172 ;  /* 0x000000ffff9e7224 */ /* 0x000fe400078e00ac */
[----:B------:R-:W-:-:S03]  /*6ef0*/  IMAD.MOV.U32 R159, RZ, RZ, R173 ;  /* 0x000000ffff9f7224 */ /* 0x000fc600078e00ad */
[C---:B------:R-:W-:Y:S08]  /*6f00*/  HMMA.16816.F32 R224, R4.reuse, R16, R140 ;  /* 0x0000001004e0723c */ /* 0x040ff0000000188c */
[C---:B------:R-:W-:Y:S01]  /*6f10*/  HMMA.16816.F32 R140, R4.reuse, R18, R136 ;  /* 0x00000012048c723c */ /* 0x040fe20000001888 */
[----:B------:R-:W5:Y:S06]  /*6f20*/  LDSM.16.MT88.4 R16, [R197+0x17000] ;  /* 0x01700000c510783b */ /* 0x000f6c0000004200 */
[----:B------:R-:W-:Y:S01]  /*6f30*/  MOV R138, R174 ;  /* 0x000000ae008a7202 */ /* 0x000fe20000000f00 */
[----:B------:R-:W-:Y:S01]  /*6f40*/  IMAD.MOV.U32 R139, RZ, RZ, R175 ;  /* 0x000000ffff8b7224 */ /* 0x000fe200078e00af */
[----:B----4-:R-:W-:Y:S03]  /*6f50*/  HMMA.16816.F32 R192, R4, R20, R132 ;  /* 0x0000001404c0723c */ /* 0x010fe60000001884 */
[----:B------:R-:W-:Y:S01]  /*6f60*/  IMAD.MOV.U32 R137, RZ, RZ, R138 ;  /* 0x000000ffff897224 */ /* 0x000fe200078e008a */
[----:B------:R-:W-:Y:S01]  /*6f70*/  MOV R138, R139 ;  /* 0x0000008b008a7202 */ /* 0x000fe20000000f00 */
[----:B------:R-:W-:-:S02]  /*6f80*/  IMAD.MOV.U32 R139, RZ, RZ, R156 ;  /* 0x000000ffff8b7224 */ /* 0x000fc400078e009c */
[----:B------:R-:W-:Y:S01]  /*6f90*/  IMAD.MOV.U32 R156, RZ, RZ, R157 ;  /* 0x000000ffff9c7224 */ /* 0x000fe200078e009d */
[----:B------:R-:W-:Y:S01]  /*6fa0*/  MOV R157, R158 ;  /* 0x0000009e009d7202 */ /* 0x000fe20000000f00 */
[C---:B------:R-:W-:Y:S01]  /*6fb0*/  HMMA.16816.F32 R188, R4.reuse, R22, R128 ;  /* 0x0000001604bc723c */ /* 0x040fe20000001880 */
[----:B------:R-:W-:Y:S01]  /*6fc0*/  IMAD.MOV.U32 R158, RZ, RZ, R159 ;  /* 0x000000ffff9e7224 */ /* 0x000fe200078e009f */
[----:B------:R-:W4:Y:S01]  /*6fd0*/  LDSM.16.MT88.4 R20, [R198+0x17000] ;  /* 0x01700000c614783b */ /* 0x000f220000004200 */
[----:B------:R-:W-:Y:S01]  /*6fe0*/  IMAD.MOV.U32 R159, RZ, RZ, R144 ;  /* 0x000000ffff9f7224 */ /* 0x000fe200078e0090 */
[----:B------:R-:W-:Y:S01]  /*6ff0*/  MOV R144, R145 ;  /* 0x0000009100907202 */ /* 0x000fe20000000f00 */
[----:B------:R-:W-:Y:S02]  /*7000*/  IMAD.MOV.U32 R145, RZ, RZ, R14 ;  /* 0x000000ffff917224 */ /* 0x000fe400078e000e */
[----:B------:R-:W-:Y:S01]  /*7010*/  IMAD.MOV.U32 R14, RZ, RZ, R170 ;  /* 0x000000ffff0e7224 */ /* 0x000fe200078e00aa */
[C---:B--2---:R-:W-:Y:S01]  /*7020*/  HMMA.16816.F32 R180, R4.reuse, R28, R124 ;  /* 0x0000001c04b4723c */ /* 0x044fe2000000187c */
[----:B------:R2:W-:Y:S01]  /*7030*/  MUFU.EX2 R170, R0 ;  /* 0x0000000000aa7308 */ /* 0x0005e20000000800 */
[----:B------:R-:W-:Y:S01]  /*7040*/  IMAD.MOV.U32 R129, RZ, RZ, R139 ;  /* 0x000000ffff817224 */ /* 0x000fe200078e008b */
[----:B------:R-:W-:Y:S01]  /*7050*/  MOV R128, R138 ;  /* 0x0000008a00807202 */ /* 0x000fe20000000f00 */
[----:B------:R-:W-:Y:S01]  /*7060*/  IMAD.MOV.U32 R139, RZ, RZ, R145 ;  /* 0x000000ffff8b7224 */ /* 0x000fe200078e0091 */
[----:B------:R-:W-:Y:S01]  /*7070*/  MOV R131, R157 ;  /* 0x0000009d00837202 */ /* 0x000fe20000000f00 */
[----:B------:R-:W-:Y:S01]  /*7080*/  IMAD.MOV.U32 R145, RZ, RZ, R151 ;  /* 0x000000ffff917224 */ /* 0x000fe200078e0097 */
[----:B------:R-:W-:Y:S01]  /*7090*/  MOV R138, R144 ;  /* 0x00000090008a7202 */ /* 0x000fe20000000f00 */
[----:B------:R-:W-:Y:S01]  /*70a0*/  HMMA.16816.F32 R184, R4, R30, R248 ;  /* 0x0000001e04b8723c */ /* 0x000fe200000018f8 */
[----:B------:R-:W4:Y:S01]  /*70b0*/  LDSM.16.MT88.4 R28, [R199+0x17000] ;  /* 0x01700000c71c783b */ /* 0x000f220000004200 */
[----:B------:R-:W-:Y:S01]  /*70c0*/  IMAD.MOV.U32 R130, RZ, RZ, R156 ;  /* 0x000000ffff827224 */ /* 0x000fe200078e009c */
[----:B------:R-:W-:Y:S01]  /*70d0*/  MOV R157, R160 ;  /* 0x000000a0009d7202 */ /* 0x000fe20000000f00 */
[----:B------:R-:W-:Y:S01]  /*70e0*/  IMAD.MOV.U32 R136, RZ, RZ, R158 ;  /* 0x000000ffff887224 */ /* 0x000fe200078e009e */
[----:B------:R-:W-:Y:S01]  /*70f0*/  MOV R144, R163 ;  /* 0x000000a300907202 */ /* 0x000fe20000000f00 */
[----:B------:R-:W-:-:S02]  /*7100*/  IMAD.MOV.U32 R156, RZ, RZ, R14 ;  /* 0x000000ffff9c7224 */ /* 0x000fc400078e000e */
[C---:B-1----:R-:W-:Y:S01]  /*7110*/  HMMA.16816.F32 R176, R4.reuse, R8, R80 ;  /* 0x0000000804b0723c */ /* 0x042fe20000001850 */
[--C-:B--2---:R-:W-:Y:S02]  /*7120*/  FFMA.FTZ R0, R247, c[0x0][0x23c], -R12.reuse ;  /* 0x00008f00f7007a23 */ /* 0x104fe4000001080c */
[----:B------:R-:W-:Y:S02]  /*7130*/  IMAD.MOV.U32 R158, RZ, RZ, R161 ;  /* 0x000000ffff9e7224 */ /* 0x000fe400078e00a1 */
[----:B------:R1:W2:Y:S01]  /*7140*/  MUFU.EX2 R247, R0 ;  /* 0x0000000000f77308 */ /* 0x0002a20000000800 */
[----:B------:R-:W-:Y:S02]  /*7150*/  IMAD.MOV.U32 R251, RZ, RZ, R129 ;  /* 0x000000fffffb7224 */ /* 0x000fe400078e0081 */
[----:B------:R-:W-:Y:S01]  /*7160*/  FFMA.FTZ R8, R137, c[0x0][0x23c], -R12 ;  /* 0x00008f0089087a23 */ /* 0x000fe2000001080c */
[----:B------:R-:W-:Y:S01]  /*7170*/  HMMA.16816.F32 R172, R4, R10, R120 ;  /* 0x0000000a04ac723c */ /* 0x000fe20000001878 */
[----:B------:R-:W-:-:S02]  /*7180*/  IMAD.MOV.U32 R137, RZ, RZ, R159 ;  /* 0x000000ffff897224 */ /* 0x000fc400078e009f */
[----:B------:R-:W-:Y:S01]  /*7190*/  IMAD.MOV.U32 R159, RZ, RZ, R162 ;  /* 0x000000ffff9f7224 */ /* 0x000fe200078e00a2 */
[----:B------:R2:W-:Y:S01]  /*71a0*/  MUFU.EX2 R151, R8 ;  /* 0x0000000800977308 */ /* 0x0005e20000000800 */
[----:B------:R-:W-:Y:S01]  /*71b0*/  IMAD.MOV.U32 R129, RZ, RZ, R131 ;  /* 0x000000ffff817224 */ /* 0x000fe200078e0083 */
[----:B------:R-:W-:Y:S01]  /*71c0*/  MOV R131, R137 ;  /* 0x0000008900837202 */ /* 0x000fe20000000f00 */
[----:B------:R-:W-:Y:S01]  /*71d0*/  FFMA.FTZ R10, R150, c[0x0][0x23c], -R12 ;  /* 0x00008f00960a7a23 */ /* 0x000fe2000001080c */
[C---:B---3--:R-:W-:Y:S01]  /*71e0*/  HMMA.16816.F32 R160, R4.reuse, R24, R56 ;  /* 0x0000001804a0723c */ /* 0x048fe20000001838 */
[----:B------:R-:W-:Y:S01]  /*71f0*/  FFMA.FTZ R11, R128, c[0x0][0x23c], -R2 ;  /* 0x00008f00800b7a23 */ /* 0x000fe20000010802 */
[----:B------:R-:W-:Y:S01]  /*7200*/  MOV R128, R130 ;  /* 0x0000008200807202 */ /* 0x000fe20000000f00 */
[----:B------:R-:W-:Y:S01]  /*7210*/  IMAD.MOV.U32 R130, RZ, RZ, R136 ;  /* 0x000000ffff827224 */ /* 0x000fe200078e0088 */
[----:B-1----:R-:W-:Y:S01]  /*7220*/  LOP3.LUT R0, R37, UR14, R38, 0x96, !PT ;  /* 0x0000000e25007c12 */ /* 0x002fe2000f8e9626 */
[----:B------:R-:W-:Y:S01]  /*7230*/  IMAD.MOV.U32 R136, RZ, RZ, R138 ;  /* 0x000000ffff887224 */ /* 0x000fe200078e008a */
[----:B------:R1:W-:Y:S01]  /*7240*/  MUFU.EX2 R150, R10 ;  /* 0x0000000a00967308 */ /* 0x0003e20000000800 */
[----:B------:R-:W-:Y:S01]  /*7250*/  IMAD.MOV.U32 R137, RZ, RZ, R139 ;  /* 0x000000ffff897224 */ /* 0x000fe200078e008b */
[----:B------:R-:W-:Y:S01]  /*7260*/  MOV R138, R156 ;  /* 0x0000009c008a7202 */ /* 0x000fe20000000f00 */
[----:B------:R-:W-:Y:S01]  /*7270*/  IMAD.MOV.U32 R139, RZ, RZ, R157 ;  /* 0x000000ffff8b7224 */ /* 0x000fe200078e009d */
[----:B------:R-:W-:Y:S01]  /*7280*/  MOV R157, R159 ;  /* 0x0000009f009d7202 */ /* 0x000fe20000000f00 */
[----:B------:R-:W-:Y:S01]  /*7290*/  IMAD.MOV.U32 R156, RZ, RZ, R158 ;  /* 0x000000ffff9c7224 */ /* 0x000fe200078e009e */
[----:B------:R-:W3:Y:S01]  /*72a0*/  LDSM.16.MT88.4 R56, [R199+0x11800] ;  /* 0x01180000c738783b */ /* 0x000ee20000004200 */
[----:B--2---:R-:W-:Y:S01]  /*72b0*/  IMAD.WIDE.U32 R8, R0, -0x2daee0ad, RZ ;  /* 0xd2511f5300087825 */ /* 0x004fe200078e00ff */
[----:B------:R-:W-:Y:S01]  /*72c0*/  MOV R123, R130 ;  /* 0x00000082007b7202 */ /* 0x000fe20000000f00 */
[C---:B-----5:R-:W-:Y:S01]  /*72d0*/  HMMA.16816.F32 R124, R4.reuse, R16, R72 ;  /* 0x00000010047c723c */ /* 0x060fe20000001848 */
[----:B------:R-:W-:Y:S01]  /*72e0*/  MOV R248, R137 ;  /* 0x0000008900f87202 */ /* 0x000fe20000000f00 */
[----:B------:R-:W-:Y:S01]  /*72f0*/  IMAD.MOV.U32 R158, RZ, RZ, R144 ;  /* 0x000000ffff9e7224 */ /* 0x000fe200078e0090 */
[C---:B------:R-:W-:Y:S01]  /*7300*/  LOP3.LUT R0, R8.reuse, 0xffff, RZ, 0xc0, !PT ;  /* 0x0000ffff08007812 */ /* 0x040fe200078ec0ff */
[----:B------:R-:W-:Y:S01]  /*7310*/  IMAD.MOV.U32 R159, RZ, RZ, R145 ;  /* 0x000000ffff9f7224 */ /* 0x000fe200078e0091 */
[----:B------:R-:W-:Y:S01]  /*7320*/  LOP3.LUT R14, R8, 0xff, RZ, 0xc0, !PT ;  /* 0x000000ff080e7812 */ /* 0x000fe200078ec0ff */
[----:B------:R-:W-:Y:S01]  /*7330*/  IMAD.MOV.U32 R145, RZ, RZ, R149 ;  /* 0x000000ffff917224 */ /* 0x000fe200078e0095 */
[----:B-1----:R-:W-:Y:S01]  /*7340*/  SHF.R.U32.HI R10, RZ, 0x10, R8 ;  /* 0x00000010ff0a7819 */ /* 0x002fe20000011608 */
[----:B------:R1:W-:Y:S01]  /*7350*/  MUFU.EX2 R149, R11 ;  /* 0x0000000b00957308 */ /* 0x0003e20000000800 */
[----:B------:R-:W-:Y:S01]  /*7360*/  SHF.R.U32.HI R12, RZ, 0x8, R0 ;  /* 0x00000008ff0c7819 */ /* 0x000fe20000011600 */
[----:B------:R-:W-:Y:S01]  /*7370*/  IMAD.MOV.U32 R250, RZ, RZ, R131 ;  /* 0x000000fffffa7224 */ /* 0x000fe200078e0083 */
[----:B------:R-:W-:Y:S01]  /*7380*/  MOV R144, R13 ;  /* 0x0000000d00907202 */ /* 0x000fe20000000f00 */
[----:B------:R-:W-:Y:S01]  /*7390*/  IMAD.MOV.U32 R80, RZ, RZ, R138 ;  /* 0x000000ffff507224 */ /* 0x000fe200078e008a */
[----:B------:R-:W-:Y:S01]  /*73a0*/  LOP3.LUT R0, R9, UR6, R40, 0x96, !PT ;  /* 0x0000000609007c12 */ /* 0x000fe2000f8e9628 */
[----:B------:R-:W-:Y:S01]  /*73b0*/  FFMA.FTZ R9, R15, c[0x0][0x23c], -R2 ;  /* 0x00008f000f097a23 */ /* 0x000fe20000010802 */
[----:B------:R-:W-:Y:S01]  /*73c0*/  SHF.R.U32.HI R13, RZ, 0x18, R8 ;  /* 0x00000018ff0d7819 */ /* 0x000fe20000011608 */
[----:B------:R-:W-:Y:S01]  /*73d0*/  FFMA.FTZ R8, R251, c[0x0][0x23c], -R2 ;  /* 0x00008f00fb087a23 */ /* 0x000fe20000010802 */
[----:B------:R-:W-:Y:S01]  /*73e0*/  LOP3.LUT R10, R10, 0xff, RZ, 0xc0, !PT ;  /* 0x000000ff0a0a7812 */ /* 0x000fe200078ec0ff */
[----:B------:R-:W-:Y:S01]  /*73f0*/  IMAD.MOV.U32 R81, RZ, RZ, R139 ;  /* 0x000000ffff517224 */ /* 0x000fe200078e008b */
[----:B------:R-:W-:Y:S01]  /*7400*/  PRMT R12, R14, 0x5410, R12 ;  /* 0x000054100e0c7816 */ /* 0x000fe2000000000c */
[----:B------:R2:W5:Y:S01]  /*7410*/  MUFU.EX2 R15, R8 ;  /* 0x00000008000f7308 */ /* 0x0005620000000800 */
[----:B------:R-:W-:Y:S01]  /*7420*/  PRMT R13, R10, 0x5410, R13 ;  /* 0x000054100a0d7816 */ /* 0x000fe2000000000d */
[----:B------:R-:W-:Y:S01]  /*7430*/  IMAD.MOV.U32 R130, RZ, RZ, R144 ;  /* 0x000000ffff827224 */ /* 0x000fe200078e0090 */
[----:B------:R-:W-:Y:S01]  /*7440*/  LOP3.LUT R10, R0, 0xff, RZ, 0xc0, !PT ;  /* 0x000000ff000a7812 */ /* 0x000fe200078ec0ff */
[----:B-1----:R-:W-:Y:S01]  /*7450*/  FFMA.FTZ R11, R128, c[0x0][0x23c], -R2 ;  /* 0x00008f00800b7a23 */ /* 0x002fe20000010802 */
[----:B------:R-:W-:Y:S01]  /*7460*/  LOP3.LUT R2, R0, 0xffff, RZ, 0xc0, !PT ;  /* 0x0000ffff00027812 */ /* 0x000fe200078ec0ff */
[----:B------:R-:W-:Y:S01]  /*7470*/  IMAD.MOV.U32 R131, RZ, RZ, R145 ;  /* 0x000000ffff837224 */ /* 0x000fe200078e0091 */
[----:B------:R-:W-:Y:S01]  /*7480*/  MOV R138, R146 ;  /* 0x00000092008a7202 */ /* 0x000fe20000000f00 */
[----:B------:R1:W-:Y:S01]  /*7490*/  MUFU.EX2 R14, R9 ;  /* 0x00000009000e7308 */ /* 0x0003e20000000800 */
[----:B------:R-:W-:Y:S01]  /*74a0*/  IMAD.MOV.U32 R139, RZ, RZ, R147 ;  /* 0x000000ffff8b7224 */ /* 0x000fe200078e0093 */
[C---:B----4-:R-:W-:Y:S01]  /*74b0*/  HMMA.16816.F32 R132, R4.reuse, R20, R64 ;  /* 0x000000140484723c */ /* 0x050fe20000001840 */
[----:B------:R-:W-:Y:S01]  /*74c0*/  MOV R82, R156 ;  /* 0x0000009c00527202 */ /* 0x000fe20000000f00 */
[----:B------:R-:W-:Y:S01]  /*74d0*/  IMAD.MOV.U32 R83, RZ, RZ, R157 ;  /* 0x000000ffff537224 */ /* 0x000fe200078e009d */
[----:B------:R-:W-:Y:S01]  /*74e0*/  MOV R137, R43 ;  /* 0x0000002b00897202 */ /* 0x000fe20000000f00 */
[----:B------:R-:W-:Y:S01]  /*74f0*/  IMAD.MOV.U32 R249, RZ, RZ, R136 ;  /* 0x000000fffff97224 */ /* 0x000fe200078e0088 */
[----:B------:R-:W-:Y:S01]  /*7500*/  MOV R121, R81 ;  /* 0x0000005100797202 */ /* 0x000fe20000000f00 */
[----:B------:R-:W4:Y:S01]  /*7510*/  MUFU.EX2 R11, R11 ;  /* 0x0000000b000b7308 */ /* 0x000f220000000800 */
[----:B--2---:R-:W-:Y:S01]  /*7520*/  SHF.R.U32.HI R8, RZ, 0x10, R0 ;  /* 0x00000010ff087819 */ /* 0x004fe20000011600 */
[----:B------:R-:W-:Y:S01]  /*7530*/  HMMA.16816.F32 R144, R4, R28, R44 ;  /* 0x0000001c0490723c */ /* 0x000fe2000000182c */
[----:B------:R-:W-:Y:S01]  /*7540*/  IMAD.MOV.U32 R136, RZ, RZ, R42 ;  /* 0x000000ffff887224 */ /* 0x000fe200078e002a */
[----:B------:R-:W-:Y:S01]  /*7550*/  LDSM.16.MT88.4 R64, [R197+0x13800] ;  /* 0x01380000c540783b */ /* 0x000fe20000004200 */
[----:B------:R-:W-:-:S02]  /*7560*/  IMAD.MOV.U32 R122, RZ, RZ, R82 ;  /* 0x000000ffff7a7224 */ /* 0x000fc400078e0052 */
[----:B------:R-:W-:Y:S01]  /*7570*/  IMAD.MOV.U32 R251, RZ, RZ, R129 ;  /* 0x000000fffffb7224 */ /* 0x000fe200078e0081 */
[----:B-1----:R-:W-:Y:S01]  /*7580*/  SHF.R.U32.HI R9, RZ, 0x18, R0 ;  /* 0x00000018ff097819 */ /* 0x002fe20000011600 */
[----:B------:R-:W1:Y:S01]  /*7590*/  LDSM.16.MT88.4 R40, [R198+0x11800] ;  /* 0x01180000c628783b */ /* 0x000e620000004200 */
[----:B------:R-:W-:Y:S01]  /*75a0*/  SHF.R.U32.HI R0, RZ, 0x8, R2 ;  /* 0x00000008ff007819 */ /* 0x000fe20000011602 */
[C---:B------:R-:W-:Y:S01]  /*75b0*/  HMMA.16816.F32 R16, R4.reuse, R18, R68 ;  /* 0x000000120410723c */ /* 0x040fe20000001844 */
[----:B------:R-:W-:Y:S01]  /*75c0*/  LOP3.LUT R2, R8, 0xff, RZ, 0xc0, !PT ;  /* 0x000000ff08027812 */ /* 0x000fe200078ec0ff */
[----:B------:R-:W-:Y:S01]  /*75d0*/  IMAD.MOV.U32 R8, RZ, RZ, R123 ;  /* 0x000000ffff087224 */ /* 0x000fe200078e007b */
[----:B------:R-:W-:Y:S01]  /*75e0*/  PRMT R0, R10, 0x5410, R0 ;  /* 0x000054100a007816 */ /* 0x000fe20000000000 */
[----:B------:R-:W-:Y:S01]  /*75f0*/  IMAD.MOV.U32 R10, RZ, RZ, R80 ;  /* 0x000000ffff0a7224 */ /* 0x000fe200078e0050 */
[----:B------:R-:W-:Y:S01]  /*7600*/  MOV R129, R159 ;  /* 0x0000009f00817202 */ /* 0x000fe20000000f00 */
[----:B------:R-:W-:Y:S01]  /*7610*/  IMAD.MOV.U32 R123, RZ, RZ, R83 ;  /* 0x000000ffff7b7224 */ /* 0x000fe200078e0053 */
[----:B------:R-:W-:Y:S01]  /*7620*/  LDSM.16.MT88.4 R72, [R198+0x13800] ;  /* 0x01380000c648783b */ /* 0x000fe20000004200 */
[C---:B------:R-:W-:Y:S01]  /*7630*/  HMMA.16816.F32 R20, R4.reuse, R22, R60 ;  /* 0x000000160414723c */ /* 0x040fe2000000183c */
[--C-:B------:R-:W-:Y:S01]  /*7640*/  HSET2.LE.AND R0, R0, R166.reuse, PT ;  /* 0x000000a600007233 */ /* 0x100fe20003803000 */
[----:B------:R-:W-:Y:S01]  /*7650*/  IMAD.MOV.U32 R128, RZ, RZ, R158 ;  /* 0x000000ffff807224 */ /* 0x000fe200078e009e */
[----:B------:R-:W2:Y:S04]  /*7660*/  LDSM.16.MT88.4 R80, [R200+0x13800] ;  /* 0x01380000c850783b */ /* 0x000ea80000004200 */
[----:B------:R-:W1:Y:S01]  /*7670*/  LDSM.16.MT88.4 R156, [R197+0x11800] ;  /* 0x01180000c59c783b */ /* 0x000e620000004200 */
[C---:B------:R-:W-:Y:S03]  /*7680*/  HMMA.16816.F32 R24, R4.reuse, R26, R48 ;  /* 0x0000001a0418723c */ /* 0x040fe60000001830 */
[----:B------:R-:W1:Y:S05]  /*7690*/  LDSM.16.MT88.4 R48, [R200+0x11800] ;  /* 0x01180000c830783b */ /* 0x000e6a0000004200 */
[----:B------:R-:W-:Y:S07]  /*76a0*/  HMMA.16816.F32 R28, R4, R30, R52 ;  /* 0x0000001e041c723c */ /* 0x000fee0000001834 */
[----:B------:R-:W-:Y:S01]  /*76b0*/  PRMT R4, R2, 0x5410, R9 ;  /* 0x0000541002047816 */ /* 0x000fe20000000009 */
[--C-:B------:R-:W-:Y:S01]  /*76c0*/  HSET2.LE.AND R6, R13, R166.reuse, PT ;  /* 0x000000a60d067233 */ /* 0x100fe20003803000 */
[----:B------:R-:W-:Y:S01]  /*76d0*/  F2FP.PACK_AB R2, R247, R170 ;  /* 0x000000aaf702723e */ /* 0x000fe200000000ff */
[----:B------:R-:W-:Y:S01]  /*76e0*/  IMAD.MOV.U32 R13, RZ, RZ, R137 ;  /* 0x000000ffff0d7224 */ /* 0x000fe200078e0089 */
[----:B------:R-:W-:Y:S01]  /*76f0*/  MOV R9, R131 ;  /* 0x0000008300097202 */ /* 0x000fe20000000f00 */
[----:B------:R-:W-:Y:S01]  /*7700*/  IMAD.MOV.U32 R131, RZ, RZ, R164 ;  /* 0x000000ffff837224 */ /* 0x000fe200078e00a4 */
[--C-:B------:R-:W-:Y:S01]  /*7710*/  HSET2.LE.AND R4, R4, R166.reuse, PT ;  /* 0x000000a604047233 */ /* 0x100fe20003803000 */
[----:B------:R-:W-:Y:S01]  /*7720*/  LOP3.LUT R164, R0, R2, RZ, 0xc0, !PT ;  /* 0x0000000200a47212 */ /* 0x000fe200078ec0ff */
[----:B------:R-:W-:Y:S01]  /*7730*/  HSET2.LE.AND R5, R12, R166, PT ;  /* 0x000000a60c057233 */ /* 0x000fe20003803000 */
[----:B-----5:R-:W-:Y:S01]  /*7740*/  F2FP.PACK_AB R0, R15, R149 ;  /* 0x000000950f00723e */ /* 0x020fe200000000ff */
[----:B------:R-:W-:Y:S01]  /*7750*/  IMAD.MOV.U32 R12, RZ, RZ, R136 ;  /* 0x000000ffff0c7224 */ /* 0x000fe200078e0088 */
[----:B------:R-:W-:Y:S01]  /*7760*/  MOV R137, R165 ;  /* 0x000000a500897202 */ /* 0x000fe20000000f00 */
[----:B------:R-:W-:Y:S01]  /*7770*/  IMAD.MOV.U32 R136, RZ, RZ, R167 ;  /* 0x000000ffff887224 */ /* 0x000fe200078e00a7 */
[----:B------:R-:W-:-:S02]  /*7780*/  LOP3.LUT R165, R4, R0, RZ, 0xc0, !PT ;  /* 0x0000000004a57212 */ /* 0x000fc400078ec0ff */
[----:B------:R-:W-:Y:S02]  /*7790*/  F2FP.PACK_AB R2, R150, R151 ;  /* 0x000000979602723e */ /* 0x000fe400000000ff */
[----:B----4-:R-:W-:Y:S02]  /*77a0*/  F2FP.PACK_AB R0, R11, R14 ;  /* 0x0000000e0b00723e */ /* 0x010fe400000000ff */
[----:B------:R-:W-:Y:S01]  /*77b0*/  LOP3.LUT R166, R5, R2, RZ, 0xc0, !PT ;  /* 0x0000000205a67212 */ /* 0x000fe200078ec0ff */
[----:B------:R-:W-:Y:S01]  /*77c0*/  IMAD.MOV.U32 R2, RZ, RZ, R130 ;  /* 0x000000ffff027224 */ /* 0x000fe200078e0082 */
[----:B------:R-:W-:Y:S01]  /*77d0*/  LOP3.LUT R167, R6, R0, RZ, 0xc0, !PT ;  /* 0x0000000006a77212 */ /* 0x000fe200078ec0ff */
[----:B------:R-:W-:Y:S01]  /*77e0*/  IMAD.MOV.U32 R0, RZ, RZ, R129 ;  /* 0x000000ffff007224 */ /* 0x000fe200078e0081 */
[----:B------:R-:W-:Y:S05]  /*77f0*/  LDSM.16.MT88.4 R4, [R199+0x17800] ;  /* 0x01780000c704783b */ /* 0x000fea0000004200 */
[C---:B---3--:R-:W-:Y:S01]  /*7800*/  HMMA.16816.F32 R52, R164.reuse, R56, R96 ;  /* 0x00000038a434723c */ /* 0x048fe20000001860 */
[----:B------:R-:W3:Y:S07]  /*7810*/  LDSM.16.MT88.4 R96, [R197+0x15800] ;  /* 0x01580000c560783b */ /* 0x000eee0000004200 */
[C---:B-1----:R-:W-:Y:S08]  /*7820*/  HMMA.16816.F32 R36, R164.reuse, R40, R76 ;  /* 0x00000028a424723c */ /* 0x042ff0000000184c */
[C---:B--2---:R-:W-:Y:S07]  /*7830*/  HMMA.16816.F32 R76, R164.reuse, R80, R228 ;  /* 0x00000050a44c723c */ /* 0x044fee00000018e4 */
[----:B------:R-:W-:Y:S01]  /*7840*/  MOV R228, R131 ;  /* 0x0000008300e47202 */ /* 0x000fe20000000f00 */
[----:B------:R-:W-:Y:S01]  /*7850*/  HMMA.16816.F32 R80, R164, R82, R236 ;  /* 0x00000052a450723c */ /* 0x000fe200000018ec */
[----:B------:R-:W-:Y:S01]  /*7860*/  IMAD.MOV.U32 R229, RZ, RZ, R136 ;  /* 0x000000ffffe57224 */ /* 0x000fe200078e0088 */
[----:B------:R-:W-:Y:S01]  /*7870*/  MOV R231, R138 ;  /* 0x0000008a00e77202 */ /* 0x000fe20000000f00 */
[----:B------:R-:W-:-:S02]  /*7880*/  IMAD.MOV.U32 R230, RZ, RZ, R137 ;  /* 0x000000ffffe67224 */ /* 0x000fc400078e0089 */
[----:B------:R-:W-:Y:S02]  /*7890*/  FADD.FTZ R0, R0, R228 ;  /* 0x000000e400007221 */ /* 0x000fe40000010000 */
[----:B------:R-:W-:Y:S01]  /*78a0*/  IMAD.MOV.U32 R239, RZ, RZ, R139 ;  /* 0x000000ffffef7224 */ /* 0x000fe200078e008b */
[----:B------:R-:W-:Y:S01]  /*78b0*/  HMMA.16816.F32 R152, R164, R156, R152 ;  /* 0x0000009ca498723c */ /* 0x000fe20000001898 */
[----:B------:R-:W-:Y:S01]  /*78c0*/  FADD.FTZ R0, R230, R0 ;  /* 0x00000000e6007221 */ /* 0x000fe20000010000 */
[----:B------:R-:W-:Y:S01]  /*78d0*/  LDSM.16.MT88.4 R136, [R198+0x17800] ;  /* 0x01780000c688783b */ /* 0x000fe20000004200 */
[----:B------:R-:W-:-:S04]  /*78e0*/  FADD.FTZ R2, R2, R239 ;  /* 0x000000ef02027221 */ /* 0x000fc80000010000 */
[----:B------:R-:W-:Y:S01]  /*78f0*/  FADD.FTZ R2, R229, R2 ;  /* 0x00000002e5027221 */ /* 0x000fe20000010000 */
[----:B------:R-:W-:Y:S03]  /*7900*/  HMMA.16816.F32 R156, R164, R158, R32 ;  /* 0x0000009ea49c723c */ /* 0x000fe60000001820 */
[----:B------:R-:W-:-:S04]  /*7910*/  FADD.FTZ R2, R231, R2 ;  /* 0x00000002e7027221 */ /* 0x000fc80000010000 */
[----:B------:R-:W-:Y:S01]  /*7920*/  MOV R32, R128 ;  /* 0x0000008000207202 */ /* 0x000fe20000000f00 */
[C---:B------:R-:W-:Y:S01]  /*7930*/  HMMA.16816.F32 R44, R164.reuse, R48, R88 ;  /* 0x00000030a42c723c */ /* 0x040fe20000001858 */
[----:B------:R-:W-:Y:S01]  /*7940*/  IMAD.MOV.U32 R34, RZ, RZ, R122 ;  /* 0x000000ffff227224 */ /* 0x000fe200078e007a */
[----:B------:R-:W-:Y:S01]  /*7950*/  MOV R35, R121 ;  /* 0x0000007900237202 */ /* 0x000fe20000000f00 */
[----:B------:R-:W-:Y:S01]  /*7960*/  IMAD.MOV.U32 R33, RZ, RZ, R123 ;  /* 0x000000ffff217224 */ /* 0x000fe200078e007b */
[----:B------:R-:W1:Y:S01]  /*7970*/  LDSM.16.MT88.4 R88, [R199+0x13800] ;  /* 0x01380000c758783b */ /* 0x000e620000004200 */
[----:B------:R-:W-:Y:S02]  /*7980*/  FADD.FTZ R0, R32, R0 ;  /* 0x0000000020007221 */ /* 0x000fe40000010000 */
[----:B------:R-:W-:Y:S01]  /*7990*/  FADD.FTZ R2, R33, R2 ;  /* 0x0000000221027221 */ /* 0x000fe20000010000 */
[----:B------:R-:W-:Y:S01]  /*79a0*/  HMMA.16816.F32 R48, R164, R50, R92 ;  /* 0x00000032a430723c */ /* 0x000fe2000000185c */
[----:B------:R-:W-:Y:S01]  /*79b0*/  LDSM.16.MT88.4 R120, [R199+0x15800] ;  /* 0x01580000c778783b */ /* 0x000fe20000004200 */
[----:B------:R-:W-:-:S02]  /*79c0*/  FADD.FTZ R0, R34, R0 ;  /* 0x0000000022007221 */ /* 0x000fc40000010000 */
[----:B------:R-:W-:Y:S01]  /*79d0*/  FADD.FTZ R2, R35, R2 ;  /* 0x0000000223027221 */ /* 0x000fe20000010000 */
[----:B------:R-:W-:Y:S01]  /*79e0*/  LDSM.16.MT88.4 R128, [R197+0x17800] ;  /* 0x01780000c580783b */ /* 0x000fe20000004200 */
[----:B------:R-:W-:Y:S02]  /*79f0*/  FADD.FTZ R0, R13, R0 ;  /* 0x000000000d007221 */ /* 0x000fe40000010000 */
[C---:B---3--:R-:W-:Y:S01]  /*7a00*/  HMMA.16816.F32 R92, R164.reuse, R96, R224 ;  /* 0x00000060a45c723c */ /* 0x048fe200000018e0 */
[----:B------:R-:W-:Y:S02]  /*7a10*/  FADD.FTZ R2, R12, R2 ;  /* 0x000000020c027221 */ /* 0x000fe40000010000 */
[----:B------:R-:W-:Y:S02]  /*7a20*/  FADD.FTZ R0, R9, R0 ;  /* 0x0000000009007221 */ /* 0x000fe40000010000 */
[----:B------:R-:W-:Y:S02]  /*7a30*/  FADD.FTZ R2, R10, R2 ;  /* 0x000000020a027221 */ /* 0x000fe40000010000 */
[----:B------:R-:W-:Y:S01]  /*7a40*/  FADD.FTZ R0, R8, R0 ;  /* 0x0000000008007221 */ /* 0x000fe20000010000 */
[----:B------:R-:W-:Y:S01]  /*7a50*/  HMMA.16816.F32 R60, R164, R64, R104 ;  /* 0x00000040a43c723c */ /* 0x000fe20000001868 */
[----:B------:R-:W2:Y:S01]  /*7a60*/  LDSM.16.MT88.4 R104, [R198+0x15800] ;  /* 0x01580000c668783b */ /* 0x000ea20000004200 */
[----:B------:R-:W-:-:S02]  /*7a70*/  FADD.FTZ R2, R248, R2 ;  /* 0x00000002f8027221 */ /* 0x000fc40000010000 */
[----:B------:R-:W-:Y:S02]  /*7a80*/  FADD.FTZ R0, R249, R0 ;  /* 0x00000000f9007221 */ /* 0x000fe40000010000 */
[----:B------:R-:W-:Y:S02]  /*7a90*/  FADD.FTZ R2, R250, R2 ;  /* 0x00000002fa027221 */ /* 0x000fe40000010000 */
[----:B------:R-:W-:Y:S01]  /*7aa0*/  HMMA.16816.F32 R68, R164, R72, R112 ;  /* 0x00000048a444723c */ /* 0x000fe20000001870 */
[----:B------:R-:W3:Y:S01]  /*7ab0*/  LDSM.16.MT88.4 R112, [R200+0x15800] ;  /* 0x01580000c870783b */ /* 0x000ee20000004200 */
[----:B------:R-:W-:Y:S02]  /*7ac0*/  FADD.FTZ R0, R251, R0 ;  /* 0x00000000fb007221 */ /* 0x000fe40000010000 */
[----:B------:R-:W-:Y:S02]  /*7ad0*/  FADD.FTZ R2, R244, R2 ;  /* 0x00000002f4027221 */ /* 0x000fe40000010000 */
[----:B------:R-:W-:-:S02]  /*7ae0*/  FADD.FTZ R0, R171, R0 ;  /* 0x00000000ab007221 */ /* 0x000fc40000010000 */
[C---:B------:R-:W-:Y:S01]  /*7af0*/  HMMA.16816.F32 R96, R164.reuse, R98, R140 ;  /* 0x00000062a460723c */ /* 0x040fe2000000188c */
[----:B------:R-:W4:Y:S01]  /*7b00*/  LDSM.16.MT88.4 R140, [R200+0x17800] ;  /* 0x01780000c88c783b */ /* 0x000f220000004200 */
        /* <DEDUP_REMOVED lines=11> */
[----:B------:R-:W-:-:S05]  /*7bc0*/  FADD.FTZ R248, R11, R0 ;  /* 0x000000000bf87221 */ /* 0x000fca0000010000 */
[C---:B------:R-:W-:Y:S08]  /*7bd0*/  HMMA.16816.F32 R64, R164.reuse, R66, R108 ;  /* 0x00000042a440723c */ /* 0x040ff0000000186c */
[C---:B------:R-:W-:Y:S08]  /*7be0*/  HMMA.16816.F32 R72, R164.reuse, R74, R116 ;  /* 0x0000004aa448723c */ /* 0x040ff00000001874 */
[C---:B-1----:R-:W-:Y:S08]  /*7bf0*/  HMMA.16816.F32 R84, R164.reuse, R88, R240 ;  /* 0x00000058a454723c */ /* 0x042ff000000018f0 */
[C---:B--2---:R-:W-:Y:S08]  /*7c00*/  HMMA.16816.F32 R100, R164.reuse, R104, R192 ;  /* 0x00000068a464723c */ /* 0x044ff000000018c0 */
[C---:B---3--:R-:W-:Y:S08]  /*7c10*/  HMMA.16816.F32 R108, R164.reuse, R112, R180 ;  /* 0x00000070a46c723c */ /* 0x048ff000000018b4 */
        /* <DEDUP_REMOVED lines=14> */
[----:B------:R-:W2:Y:S01]  /*7d00*/  LDL.64 R8, [R1] ;  /* 0x0000000001087983 */ /* 0x000ea20000100a00 */
[----:B------:R-:W-:Y:S01]  /*7d10*/  USHF.R.S32.HI UR30, URZ, 0x1f, UR23 ;  /* 0x0000001f3f1e7899 */ /* 0x000fe20008011417 */
[----:B------:R-:W-:Y:S01]  /*7d20*/  IMAD.U32 R6, RZ, RZ, UR23 ;  /* 0x00000017ff067e24 */ /* 0x000fe2000f8e00ff */
[----:B------:R-:W-:Y:S01]  /*7d30*/  ULDC.64 UR6, c[0x0][0x1b0] ;  /* 0x00006c0000067ab9 */ /* 0x000fe20000000a00 */
[----:B------:R-:W3:Y:S01]  /*7d40*/  LDL R250, [R1+0x10] ;  /* 0x0000100001fa7983 */ /* 0x000ee20000100800 */
[----:B------:R-:W-:Y:S01]  /*7d50*/  ULDC.64 UR4, c[0x0][0x1b8] ;  /* 0x00006e0000047ab9 */ /* 0x000fe20000000a00 */
[----:B------:R-:W-:Y:S01]  /*7d60*/  IMAD.U32 R0, RZ, RZ, UR23 ;  /* 0x00000017ff007e24 */ /* 0x000fe2000f8e00ff */
[----:B------:R-:W-:Y:S01]  /*7d70*/  UIMAD UR6, UR30, UR6, URZ ;  /* 0x000000061e0672a4 */ /* 0x000fe2000f8e023f */
[----:B------:R-:W4:Y:S01]  /*7d80*/  LDL R251, [R1+0x14] ;  /* 0x0000140001fb7983 */ /* 0x000f220000100800 */
[----:B------:R-:W-:Y:S01]  /*7d90*/  UIMAD UR4, UR30, UR4, URZ ;  /* 0x000000041e0472a4 */ /* 0x000fe2000f8e023f */
[----:B------:R-:W1:Y:S01]  /*7da0*/  LDC.U8 R249, c[0x0][0x2d8] ;  /* 0x0000b600fff97b82 */ /* 0x000e620000000000 */
[----:B------:R-:W-:Y:S01]  /*7db0*/  UIMAD UR6, UR23, UR7, UR6 ;  /* 0x00000007170672a4 */ /* 0x000fe2000f8e0206 */
[----:B------:R-:W5:Y:S01]  /*7dc0*/  LDL.LU R244, [R1+0x2c] ;  /* 0x00002c0001f47983 */ /* 0x000f620000300800 */
[----:B------:R-:W-:Y:S01]  /*7dd0*/  UIMAD UR4, UR23, UR5, UR4 ;  /* 0x00000005170472a4 */ /* 0x000fe2000f8e0204 */
[----:B------:R-:W-:Y:S01]  /*7de0*/  SHF.R.S32.HI R225, RZ, 0x1f, R168 ;  /* 0x0000001fffe17819 */ /* 0x000fe200000114a8 */
[----:B------:R-:W-:Y:S01]  /*7df0*/  IMAD.MOV.U32 R150, RZ, RZ, R3 ;  /* 0x000000ffff967224 */ /* 0x000fe200078e0003 */
[----:B------:R-:W3:Y:S01]  /*7e00*/  LDL.LU R245, [R1+0x34] ;  /* 0x0000340001f57983 */ /* 0x000ee20000300800 */
[----:B------:R-:W-:Y:S01]  /*7e10*/  IADD3 R230, P2, R168, 0x10, RZ ;  /* 0x00000010a8e67810 */ /* 0x000fe20007f5e0ff */
[----:B------:R-:W-:Y:S01]  /*7e20*/  IMAD.MOV.U32 R149, RZ, RZ, R148 ;  /* 0x000000ffff957224 */ /* 0x000fe200078e0094 */
[----:B------:R-:W-:Y:S01]  /*7e30*/  ISETP.GE.AND P4, PT, R252, c[0x0][0x220], PT ;  /* 0x00008800fc007a0c */ /* 0x000fe20003f86270 */
[----:B------:R-:W4:Y:S01]  /*7e40*/  LDL.LU R246, [R1+0x30] ;  /* 0x0000300001f67983 */ /* 0x000f220000300800 */
[----:B------:R-:W-:Y:S01]  /*7e50*/  IMAD.U32 R2, RZ, RZ, UR4 ;  /* 0x00000004ff027e24 */ /* 0x000fe2000f8e00ff */
[----:B------:R-:W-:Y:S01]  /*7e60*/  ULDC.64 UR4, c[0x0][0x1a0] ;  /* 0x0000680000047ab9 */ /* 0x000fe20000000a00 */
[----:B------:R-:W-:Y:S01]  /*7e70*/  IMAD.X R231, RZ, RZ, R225, P2 ;  /* 0x000000ffffe77224 */ /* 0x000fe200010e06e1 */
[----:B------:R-:W-:Y:S01]  /*7e80*/  ULEA.HI.SX32 UR23, UR8, 0xfffffffe, 0x1a ;  /* 0xfffffffe08177891 */ /* 0x000fe2000f8fd23f */
[----:B------:R-:W-:Y:S01]  /*7e90*/  IMAD.MOV.U32 R224, RZ, RZ, R168 ;  /* 0x000000ffffe07224 */ /* 0x000fe200078e00a8 */
[----:B------:R-:W-:-:S02]  /*7ea0*/  ULEA.HI.SX32 UR8, UR8, 0xfffffffd, 0x1a ;  /* 0xfffffffd08087891 */ /* 0x000fc4000f8fd23f */
[----:B------:R-:W-:Y:S01]  /*7eb0*/  UMOV UR31, URZ ;  /* 0x0000003f001f7c82 */ /* 0x000fe20008000000 */
[----:B-1----:R-:W-:Y:S02]  /*7ec0*/  PRMT R249, R249, 0x7054, R249 ;  /* 0x00007054f9f97816 */ /* 0x002fe400000000f9 */
[--C-:B--2---:R-:W-:Y:S01]  /*7ed0*/  SHF.R.S32.HI R5, RZ, 0x1f, R8.reuse ;  /* 0x0000001fff057819 */ /* 0x104fe20000011408 */
[----:B------:R-:W-:-:S04]  /*7ee0*/  IMAD.MOV.U32 R4, RZ, RZ, R8 ;  /* 0x000000ffff047224 */ /* 0x000fc800078e0008 */
[----:B------:R-:W-:-:S04]  /*7ef0*/  IMAD.WIDE.U32 R6, R6, c[0x0][0x1b0], R4 ;  /* 0x00006c0006067a25 */ /* 0x000fc800078e0004 */
[----:B------:R-:W-:Y:S01]  /*7f00*/  IMAD.WIDE.U32 R4, R0, c[0x0][0x1b8], R4 ;  /* 0x00006e0000047a25 */ /* 0x000fe200078e0004 */
[----:B------:R-:W-:Y:S01]  /*7f10*/  IADD3 R234, P1, R6, UR26, RZ ;  /* 0x0000001a06ea7c10 */ /* 0x000fe2000ff3e0ff */
[----:B------:R-:W-:Y:S02]  /*7f20*/  USHF.L.U32 UR26, UR4, 0x4, URZ ;  /* 0x00000004041a7899 */ /* 0x000fe4000800063f */
[----:B------:R-:W-:Y:S01]  /*7f30*/  IMAD.U32 R0, RZ, RZ, UR6 ;  /* 0x00000006ff007e24 */ /* 0x000fe2000f8e00ff */
[----:B------:R-:W-:Y:S02]  /*7f40*/  IADD3 R232, P0, R4, UR28, RZ ;  /* 0x0000001c04e87c10 */ /* 0x000fe4000ff1e0ff */
[----:B---3--:R-:W-:Y:S02]  /*7f50*/  ISETP.GE.AND P5, PT, R250, c[0x0][0x220], PT ;  /* 0x00008800fa007a0c */ /* 0x008fe40003fa6270 */
[----:B------:R-:W-:Y:S02]  /*7f60*/  IADD3.X R6, R0, UR24, R7, P1, !PT ;  /* 0x0000001800067c10 */ /* 0x000fe40008ffe407 */
[----:B------:R-:W-:-:S02]  /*7f70*/  IADD3.X R4, R2, UR25, R5, P0, !PT ;  /* 0x0000001902047c10 */ /* 0x000fc400087fe405 */
[----:B----4-:R-:W-:Y:S01]  /*7f80*/  ISETP.GE.AND P3, PT, R251, c[0x0][0x220], PT ;  /* 0x00008800fb007a0c */ /* 0x010fe20003f66270 */
[----:B-----5:R-:W-:Y:S01]  /*7f90*/  IMAD.WIDE.U32 R250, R244, -0x326172a9, RZ ;  /* 0xcd9e8d57f4fa7825 */ /* 0x020fe200078e00ff */
[----:B------:R-:W-:Y:S01]  /*7fa0*/  LEA R235, P1, R234, c[0x0][0x168], 0x1 ;  /* 0x00005a00eaeb7a11 */ /* 0x000fe200078208ff */
[----:B------:R-:W-:Y:S01]  /*7fb0*/  USHF.L.U64.HI UR25, UR4, 0x4, UR5 ;  /* 0x0000000404197899 */ /* 0x000fe20008010205 */
[----:B------:R-:W-:Y:S02]  /*7fc0*/  LEA R233, P0, R232, c[0x0][0x170], 0x1 ;  /* 0x00005c00e8e97a11 */ /* 0x000fe400078008ff */
[----:B------:R-:W-:Y:S02]  /*7fd0*/  LEA.HI.X R234, R234, c[0x0][0x16c], R6, 0x1, P1 ;  /* 0x00005b00eaea7a11 */ /* 0x000fe400008f0c06 */
[----:B------:R-:W-:Y:S02]  /*7fe0*/  LEA.HI.X R232, R232, c[0x0][0x174], R4, 0x1, P0 ;  /* 0x00005d00e8e87a11 */ /* 0x000fe400000f0c04 */
[----:B------:R-:W-:-:S02]  /*7ff0*/  IADD3 R228, P1, R168, 0x20, RZ ;  /* 0x00000020a8e47810 */ /* 0x000fc40007f3e0ff */
[----:B------:R-:W-:Y:S02]  /*8000*/  IADD3 R226, P0, R168, 0x30, RZ ;  /* 0x00000030a8e27810 */ /* 0x000fe40007f1e0ff */
[----:B------:R-:W-:Y:S01]  /*8010*/  LOP3.LUT R236, R251, R246, RZ, 0x3c, !PT ;  /* 0x000000f6fbec7212 */ /* 0x000fe200078e3cff */
[----:B------:R-:W-:Y:S01]  /*8020*/  IMAD.WIDE.U32 R238, R245, -0x2daee0ad, RZ ;  /* 0xd2511f53f5ee7825 */ /* 0x000fe200078e00ff */
[----:B------:R-:W-:-:S03]  /*8030*/  ISETP.GE.AND P6, PT, R8, c[0x0][0x220], PT ;  /* 0x0000880008007a0c */ /* 0x000fc60003fc6270 */
[--C-:B------:R-:W-:Y:S02]  /*8040*/  IMAD.X R229, RZ, RZ, R225.reuse, P1 ;  /* 0x000000ffffe57224 */ /* 0x100fe400008e06e1 */
[----:B------:R-:W-:Y:S02]  /*8050*/  IMAD.X R227, RZ, RZ, R225, P0 ;  /* 0x000000ffffe37224 */ /* 0x000fe400000e06e1 */
[----:B------:R-:W-:Y:S01]  /*8060*/  IMAD.WIDE.U32 R236, R236, -0x2daee0ad, RZ ;  /* 0xd2511f53ecec7825 */ /* 0x000fe200078e00ff */
[----:B------:R-:W-:Y:S05]  /*8070*/  BRA `(.L_x_560) ;  /* 0x000006e000007947 */ /* 0x000fea0003800000 */
.L_x_562:
[----:B------:R-:W2:Y:S01]  /*8080*/  LDL.64 R242, [R1+0x20] ;  /* 0x0000200001f27983 */ /* 0x000ea20000100a00 */
[----:B------:R-:W-:Y:S02]  /*8090*/  ULDC.64 UR6, c[0x0][0x198] ;  /* 0x0000660000067ab9 */ /* 0x000fe40000000a00 */
[----:B------:R-:W-:Y:S01]  /*80a0*/  UIADD3 UR28, UR23, -0x1, -UR31 ;  /* 0xffffffff171c7890 */ /* 0x000fe2000fffe81f */
        /* <DEDUP_REMOVED lines=11> */
[----:B---3--:R-:W-:Y:S02]  /*8160*/  LEA.HI.X R174, R174, R241, R0, 0x6, P2 ;  /* 0x000000f1aeae7211 */ /* 0x008fe400010f3400 */
        /* <DEDUP_REMOVED lines=95> */
.L_x_560:
        /* <DEDUP_REMOVED lines=46> */
[-C--:B------:R-:W-:Y:S02]  /*8a40*/  LEA R6, P1, R16, R233.reuse, 0x1 ;  /* 0x000000e910067211 */ /* 0x080fe400078208ff */
        /* <DEDUP_REMOVED lines=120> */
[----:B------:R-:W-:Y:S05]  /*91d0*/  LDSM.16.M88.4 R192, [R202+0x8000] ;  /* 0x00800000cac0783b */ /* 0x000fea0000000200 */
[C---:B------:R-:W-:Y:S08]  /*91e0*/  HMMA.16816.F32 R8, R32.reuse, R10, RZ ;  /* 0x0000000a2008723c */ /* 0x040ff000000018ff */
[C---:B---3--:R-:W-:Y:S08]  /*91f0*/  HMMA.16816.F32 R12, R32.reuse, R16, RZ ;  /* 0x00000010200c723c */ /* 0x048ff000000018ff */
[C---:B------:R-:W-:Y:S08]  /*9200*/  HMMA.16816.F32 R16, R32.reuse, R18, RZ ;  /* 0x000000122010723c */ /* 0x040ff000000018ff */
[C---:B-1----:R-:W-:Y:S08]  /*9210*/  HMMA.16816.F32 R20, R32.reuse, R24, RZ ;  /* 0x000000182014723c */ /* 0x042ff000000018ff */
[C---:B------:R-:W-:Y:S08]  /*9220*/  HMMA.16816.F32 R24, R32.reuse, R26, RZ ;  /* 0x0000001a2018723c */ /* 0x040ff000000018ff */
[C---:B--2---:R-:W-:Y:S08]  /*9230*/  HMMA.16816.F32 R28, R32.reuse, R168, RZ ;  /* 0x000000a8201c723c */ /* 0x044ff000000018ff */
[----:B------:R-:W-:Y:S01]  /*9240*/  HMMA.16816.F32 R32, R32, R170, RZ ;  /* 0x000000aa2020723c */ /* 0x000fe200000018ff */
[----:B------:R-:W1:Y:S07]  /*9250*/  LDSM.16.M88.4 R168, [R206] ;  /* 0x00000000cea8783b */ /* 0x000e6e0000000200 */
[C---:B-----5:R-:W-:Y:S08]  /*9260*/  HMMA.16816.F32 R4, R172.reuse, R176, R4 ;  /* 0x000000b0ac04723c */ /* 0x060ff00000001804 */
[C---:B------:R-:W-:Y:S01]  /*9270*/  HMMA.16816.F32 R8, R172.reuse, R178, R8 ;  /* 0x000000b2ac08723c */ /* 0x040fe20000001808 */
[----:B------:R-:W2:Y:S07]  /*9280*/  LDSM.16.M88.4 R176, [R202+0x8800] ;  /* 0x00880000cab0783b */ /* 0x000eae0000000200 */
[C---:B------:R-:W-:Y:S08]  /*9290*/  HMMA.16816.F32 R12, R172.reuse, R180, R12 ;  /* 0x000000b4ac0c723c */ /* 0x040ff0000000180c */
[C---:B------:R-:W-:Y:S01]  /*92a0*/  HMMA.16816.F32 R16, R172.reuse, R182, R16 ;  /* 0x000000b6ac10723c */ /* 0x040fe20000001810 */
[----:B------:R-:W3:Y:S07]  /*92b0*/  LDSM.16.M88.4 R180, [R202+0x9000] ;  /* 0x00900000cab4783b */ /* 0x000eee0000000200 */
[C---:B------:R-:W-:Y:S08]  /*92c0*/  HMMA.16816.F32 R20, R172.reuse, R184, R20 ;  /* 0x000000b8ac14723c */ /* 0x040ff00000001814 */
[C---:B------:R-:W-:Y:S01]  /*92d0*/  HMMA.16816.F32 R24, R172.reuse, R186, R24 ;  /* 0x000000baac18723c */ /* 0x040fe20000001818 */
[----:B------:R-:W-:Y:S07]  /*92e0*/  LDSM.16.M88.4 R184, [R205] ;  /* 0x00000000cdb8783b */ /* 0x000fee0000000200 */
[C---:B------:R-:W-:Y:S08]  /*92f0*/  HMMA.16816.F32 R28, R172.reuse, R188, R28 ;  /* 0x000000bcac1c723c */ /* 0x040ff0000000181c */
[----:B------:R-:W-:Y:S01]  /*9300*/  HMMA.16816.F32 R32, R172, R190, R32 ;  /* 0x000000beac20723c */ /* 0x000fe20000001820 */
[----:B------:R-:W4:Y:S04]  /*9310*/  LDSM.16.M88.4 R172, [R202+0x9800] ;  /* 0x00980000caac783b */ /* 0x000f280000000200 */
[----:B------:R-:W5:Y:S03]  /*9320*/  LDSM.16.M88.4 R188, [R201] ;  /* 0x00000000c9bc783b */ /* 0x000f660000000200 */
        /* <DEDUP_REMOVED lines=11> */
[----:B------:R-:W2:Y:S04]  /*93e0*/  LDSM.16.M88.4 R168, [R201+0x1000] ;  /* 0x00100000c9a8783b */ /* 0x000ea80000000200 */
[----:B------:R-:W3:Y:S03]  /*93f0*/  LDSM.16.M88.4 R172, [R201+0x1800] ;  /* 0x00180000c9ac783b */ /* 0x000ee60000000200 */
[C---:B-----5:R-:W-:Y:S08]  /*9400*/  HMMA.16816.F32 R4, R184.reuse, R188, R4 ;  /* 0x000000bcb804723c */ /* 0x060ff00000001804 */
        /* <DEDUP_REMOVED lines=8> */
[C---:B---3--:R-:W-:Y:S08]  /*9490*/  HMMA.16816.F32 R28, R184.reuse, R172, R28 ;  /* 0x000000acb81c723c */ /* 0x048ff0000000181c */
[----:B------:R-:W-:Y:S01]  /*94a0*/  HMMA.16816.F32 R32, R184, R174, R32 ;  /* 0x000000aeb820723c */ /* 0x000fe20000001820 */
[----:B------:R-:W-:Y:S04]  /*94b0*/  LDSM.16.M88.4 R172, [R204+0x2000] ;  /* 0x00200000ccac783b */ /* 0x000fe80000000200 */
[----:B------:R-:W-:Y:S03]  /*94c0*/  LDSM.16.M88.4 R184, [R218] ;  /* 0x00000000dab8783b */ /* 0x000fe60000000200 */
[C---:B------:R-:W-:Y:S08]  /*94d0*/  HMMA.16816.F32 R4, R176.reuse, R180, R4 ;  /* 0x000000b4b004723c */ /* 0x040ff00000001804 */
        /* <DEDUP_REMOVED lines=140> */
[C---:B--2---:R-:W-:Y:S07]  /*9da0*/  HMMA.16816.F32 R28, R180.reuse, R168, R28 ;  /* 0x000000a8b41c723c */ /* 0x044fee000000181c */
        /* <DEDUP_REMOVED lines=12> */
[C---:B---3--:R-:W-:Y:S04]  /*9e70*/  HMMA.16816.F32 R12, R172.reuse, R184, R12 ;  /* 0x000000b8ac0c723c */ /* 0x048fe8000000180c */
[----:B------:R-:W-:Y:S02]  /*9e80*/  IMAD R0, R171, c[0x0][0x198], RZ ;  /* 0x00006600ab007a24 */ /* 0x000fe400078e02ff */
[----:B------:R-:W-:Y:S02]  /*9e90*/  IMAD.IADD R148, R169, 0x1, R148 ;  /* 0x00000001a9947824 */ /* 0x000fe400078e0294 */
[C---:B------:R-:W-:Y:S04]  /*9ea0*/  HMMA.16816.F32 R16, R172.reuse, R186, R16 ;  /* 0x000000baac10723c */ /* 0x040fe80000001810 */
[C---:B------:R-:W-:Y:S02]  /*9eb0*/  IMAD R0, R170.reuse, c[0x0][0x19c], R0 ;  /* 0x00006700aa007a24 */ /* 0x040fe400078e0200 */
[----:B------:R-:W-:Y:S01]  /*9ec0*/  IMAD.WIDE.U32 R180, R170, c[0x0][0x198], RZ ;  /* 0x00006600aab47a25 */ /* 0x000fe200078e00ff */
[CC--:B------:R-:W-:Y:S01]  /*9ed0*/  LEA R170, P0, R168.reuse, R235.reuse, 0x1 ;  /* 0x000000eba8aa7211 */ /* 0x0c0fe200078008ff */
[C---:B----4-:R-:W-:Y:S04]  /*9ee0*/  HMMA.16816.F32 R20, R172.reuse, R188, R20 ;  /* 0x000000bcac14723c */ /* 0x050fe80000001814 */
[-C--:B------:R-:W-:Y:S01]  /*9ef0*/  LEA.HI.X R171, R168, R234.reuse, R148, 0x1, P0 ;  /* 0x000000eaa8ab7211 */ /* 0x080fe200000f0c94 */
[----:B------:R-:W-:Y:S01]  /*9f00*/  IMAD.WIDE.U32 R178, R2, c[0x0][0x198], RZ ;  /* 0x0000660002b27a25 */ /* 0x000fe200078e00ff */
[----:B------:R-:W-:Y:S02]  /*9f10*/  ISETP.LT.AND P0, PT, RZ, UR30, PT ;  /* 0x0000001eff007c0c */ /* 0x000fe4000bf01270 */
[C---:B------:R-:W-:Y:S04]  /*9f20*/  HMMA.16816.F32 R24, R172.reuse, R190, R24 ;  /* 0x000000beac18723c */ /* 0x040fe80000001818 */
[----:B------:R-:W-:Y:S01]  /*9f30*/  IMAD R2, R177, c[0x0][0x198], RZ ;  /* 0x00006600b1027a24 */ /* 0x000fe200078e02ff */
[CC--:B------:R-:W-:Y:S01]  /*9f40*/  LEA R168, P2, R178.reuse, R235.reuse, 0x1 ;  /* 0x000000ebb2a87211 */ /* 0x0c0fe200078408ff */
[----:B------:R-:W-:Y:S02]  /*9f50*/  IMAD.IADD R0, R181, 0x1, R0 ;  /* 0x00000001b5007824 */ /* 0x000fe400078e0200 */
[C---:B-1----:R-:W-:Y:S04]  /*9f60*/  HMMA.16816.F32 R28, R172.reuse, R192, R28 ;  /* 0x000000c0ac1c723c */ /* 0x042fe8000000181c */
[----:B------:R-:W-:Y:S04]  /*9f70*/  IMAD.IADD R3, R179, 0x1, R3 ;  /* 0x00000001b3037824 */ /* 0x000fe800078e0203 */
[----:B------:R-:W-:Y:S04]  /*9f80*/  HMMA.16816.F32 R32, R172, R194, R32 ;  /* 0x000000c2ac20723c */ /* 0x000fe80000001820 */
[-C--:B------:R-:W-:Y:S03]  /*9f90*/  LEA.HI.X R169, R178, R234.reuse, R3, 0x1, P2 ;  /* 0x000000eab2a97211 */ /* 0x080fe600010f0c03 */
[-C--:B------:R-:W-:Y:S01]  /*9fa0*/  LEA R172, P1, R180, R235.reuse, 0x1 ;  /* 0x000000ebb4ac7211 */ /* 0x080fe200078208ff */
[----:B------:R-:W-:Y:S04]  /*9fb0*/  IMAD.WIDE.U32 R174, R176, c[0x0][0x198], RZ ;  /* 0x00006600b0ae7a25 */ /* 0x000fe800078e00ff */
[-C--:B------:R-:W-:Y:S01]  /*9fc0*/  LEA.HI.X R173, R180, R234.reuse, R0, 0x1, P1 ;  /* 0x000000eab4ad7211 */ /* 0x080fe200008f0c00 */
[----:B------:R-:W-:Y:S01]  /*9fd0*/  IMAD R176, R176, c[0x0][0x19c], R2 ;  /* 0x00006700b0b07a24 */ /* 0x000fe200078e0202 */
[C---:B------:R-:W-:Y:S03]  /*9fe0*/  LEA R2, P1, R174.reuse, R235, 0x1 ;  /* 0x000000ebae027211 */ /* 0x040fe600078208ff */
[----:B------:R-:W-:Y:S05]  /*9ff0*/  IMAD.IADD R176, R175, 0x1, R176 ;  /* 0x00000001afb07824 */ /* 0x000fea00078e02b0 */
[----:B------:R-:W-:Y:S01]  /*a000*/  LEA.HI.X R3, R174, R234, R176, 0x1, P1 ;  /* 0x000000eaae037211 */ /* 0x000fe200008f0cb0 */
[----:B------:R-:W-:-:S05]  /*a010*/  @P0 BRA `(.L_x_562) ;  /* 0xffffe06000000947 */ /* 0x000fca000383ffff */
.L_x_561:
[----:B------:R-:W-:Y:S01]  /*a020*/  FMNMX.FTZ R0, R4, R149, !PT ;  /* 0x0000009504007209 */ /* 0x000fe20007810000 */
[----:B------:R-:W-:Y:S01]  /*a030*/  USHF.L.U32 UR30, UR30, 0x1, URZ ;  /* 0x000000011e1e7899 */ /* 0x000fe2000800063f */
[----:B-1----:R-:W-:Y:S01]  /*a040*/  LDSM.16.MT88.4 R172, [R197+0x10000] ;  /* 0x01000000c5ac783b */ /* 0x002fe20000004200 */
[----:B------:R-:W-:Y:S01]  /*a050*/  UIADD3 UR6, UR19, -0x4498517b, URZ ;  /* 0xbb67ae8513067890 */ /* 0x000fe2000fffe03f */
[----:B------:R-:W-:Y:S01]  /*a060*/  FMNMX.FTZ R0, R5, R0, !PT ;  /* 0x0000000005007209 */ /* 0x000fe20007810000 */
[----:B------:R-:W-:Y:S02]  /*a070*/  UIADD3 UR24, UR18, 0x3c6ef372, URZ ;  /* 0x3c6ef37212187890 */ /* 0x000fe4000fffe03f */
[----:B------:R-:W-:Y:S01]  /*a080*/  UIADD3 UR7, UR18, -0x4ab325aa, URZ ;  /* 0xb54cda5612077890 */ /* 0x000fe2000fffe03f */
[----:B------:R-:W-:Y:S01]  /*a090*/  FMNMX.FTZ R0, R8, R0, !PT ;  /* 0x0000000008007209 */ /* 0x000fe20007810000 */
[----:B------:R-:W-:Y:S01]  /*a0a0*/  UIADD3 UR28, UR19, 0x646e171e, URZ ;  /* 0x646e171e131c7890 */ /* 0x000fe2000fffe03f */
[----:B------:R-:W-:Y:S01]  /*a0b0*/  LDSM.16.MT88.4 R176, [R198+0x10000] ;  /* 0x01000000c6b0783b */ /* 0x000fe20000004200 */
[----:B------:R-:W-:Y:S01]  /*a0c0*/  UIADD3 UR31, UR31, 0x1, URZ ;  /* 0x000000011f1f7890 */ /* 0x000fe2000fffe03f */
[----:B------:R-:W-:Y:S04]  /*a0d0*/  FMNMX.FTZ R0, R9, R0, !PT ;  /* 0x0000000009007209 */ /* 0x000fe80007810000 */
        /* <DEDUP_REMOVED lines=25> */
[----:B------:R-:W-:Y:S04]  /*a270*/  FMNMX.FTZ R0, R30, R0, !PT ;  /* 0x000000001e007209 */ /* 0x000fe80007810000 */
[----:B------:R-:W-:Y:S04]  /*a280*/  FMNMX.FTZ R0, R31, R0, !PT ;  /* 0x000000001f007209 */ /* 0x000fe80007810000 */
[----:B------:R-:W-:Y:S04]  /*a290*/  FMNMX.FTZ R0, R34, R0, !PT ;  /* 0x0000000022007209 */ /* 0x000fe80007810000 */
[----:B------:R-:W-:Y:S05]  /*a2a0*/  FMNMX.FTZ R0, R35, R0, !PT ;  /* 0x0000000023007209 */ /* 0x000fea0007810000 */
[----:B------:R-:W1:Y:S02]  /*a2b0*/  SHFL.BFLY PT, R2, R0, 0x2, 0x1f ;  /* 0x0c401f0000027f89 */ /* 0x000e6400000e0000 */
[----:B-1----:R-:W-:Y:S02]  /*a2c0*/  FMNMX.FTZ R0, R0, R2, !PT ;  /* 0x0000000200007209 */ /* 0x002fe40007810000 */
[----:B------:R-:W-:Y:S04]  /*a2d0*/  FMNMX.FTZ R148, R148, R3, !PT ;  /* 0x0000000394947209 */ /* 0x000fe80007810000 */
[----:B------:R-:W1:Y:S08]  /*a2e0*/  SHFL.BFLY PT, R3, R0, 0x1, 0x1f ;  /* 0x0c201f0000037f89 */ /* 0x000e7000000e0000 */
[----:B------:R-:W2:Y:S01]  /*a2f0*/  SHFL.BFLY PT, R151, R148, 0x1, 0x1f ;  /* 0x0c201f0094977f89 */ /* 0x000ea200000e0000 */
[----:B-1----:R-:W-:Y:S02]  /*a300*/  FMNMX.FTZ R3, R0, R3, !PT ;  /* 0x0000000300037209 */ /* 0x002fe40007810000 */
[----:B------:R-:W-:Y:S01]  /*a310*/  LOP3.LUT R0, R237, UR6, R238, 0x96, !PT ;  /* 0x00000006ed007c12 */ /* 0x000fe2000f8e96ee */
[----:B------:R-:W-:Y:S02]  /*a320*/  UIADD3 UR6, UR18, -0x61c88647, URZ ;  /* 0x9e3779b912067890 */ /* 0x000fe4000fffe03f */
[C---:B------:R-:W-:Y:S02]  /*a330*/  FMUL.FTZ R181, R3.reuse, c[0x0][0x23c] ;  /* 0x00008f0003b57a20 */ /* 0x040fe40000410000 */
[----:B------:R-:W-:Y:S01]  /*a340*/  IMAD.WIDE.U32 R188, R0, -0x326172a9, RZ ;  /* 0xcd9e8d5700bc7825 */ /* 0x000fe200078e00ff */
[----:B--2---:R-:W-:Y:S02]  /*a350*/  FMNMX.FTZ R148, R148, R151, !PT ;  /* 0x0000009794947209 */ /* 0x004fe40007810000 */
[----:B------:R-:W-:Y:S02]  /*a360*/  MOV R151, UR19 ;  /* 0x0000001300977c02 */ /* 0x000fe40008000f00 */
[C---:B------:R-:W-:Y:S01]  /*a370*/  FSETP.NEU.FTZ.AND P1, PT, R148.reuse, -INF , PT ;  /* 0xff8000009400780b */ /* 0x040fe20003f3d000 */
[C---:B------:R-:W-:Y:S02]  /*a380*/  FMUL.FTZ R180, R148.reuse, c[0x0][0x23c] ;  /* 0x00008f0094b47a20 */ /* 0x040fe40000410000 */
[----:B------:R-:W-:Y:S03]  /*a390*/  FADD.FTZ R2, -R148, R149 ;  /* 0x0000009594027221 */ /* 0x000fe60000010100 */
[----:B------:R-:W-:Y:S01]  /*a3a0*/  FSEL R180, R180, RZ, P1 ;  /* 0x000000ffb4b47208 */ /* 0x000fe20000800000 */
[----:B------:R-:W-:Y:S01]  /*a3b0*/  FMUL.FTZ R2, R2, c[0x0][0x23c] ;  /* 0x00008f0002027a20 */ /* 0x000fe20000410000 */
[----:B------:R-:W-:Y:S03]  /*a3c0*/  FSETP.NEU.FTZ.AND P1, PT, R3, -INF , PT ;  /* 0xff8000000300780b */ /* 0x000fe60003f3d000 */
[--C-:B------:R-:W-:Y:S01]  /*a3d0*/  FFMA.FTZ R9, R9, c[0x0][0x23c], -R180.reuse ;  /* 0x00008f0009097a23 */ /* 0x100fe200000108b4 */
[----:B------:R-:W-:Y:S01]  /*a3e0*/  FSEL R181, R181, RZ, P1 ;  /* 0x000000ffb5b57208 */ /* 0x000fe20000800000 */
[--C-:B------:R-:W-:Y:S01]  /*a3f0*/  FFMA.FTZ R149, R8, c[0x0][0x23c], -R180.reuse ;  /* 0x00008f0008957a23 */ /* 0x100fe200000108b4 */
[----:B------:R-:W-:Y:S01]  /*a400*/  LOP3.LUT R8, R239, UR30, R151, 0x96, !PT ;  /* 0x0000001eef087c12 */ /* 0x000fe2000f8e9697 */
[----:B------:R1:W-:Y:S01]  /*a410*/  MUFU.EX2 R245, R9 ;  /* 0x0000000900f57308 */ /* 0x0003e20000000800 */
[--C-:B------:R-:W-:Y:S01]  /*a420*/  FFMA.FTZ R4, R4, c[0x0][0x23c], -R180.reuse ;  /* 0x00008f0004047a23 */ /* 0x100fe200000108b4 */
[----:B------:R-:W-:Y:S01]  /*a430*/  UIADD3 UR30, UR30, 0x1, URZ ;  /* 0x000000011e1e7890 */ /* 0x000fe2000fffe03f */
[----:B------:R-:W-:Y:S02]  /*a440*/  FFMA.FTZ R5, R5, c[0x0][0x23c], -R180 ;  /* 0x00008f0005057a23 */ /* 0x000fe400000108b4 */
[----:B------:R-:W-:Y:S04]  /*a450*/  IMAD.WIDE.U32 R168, R8, -0x326172a9, RZ ;  /* 0xcd9e8d5708a87825 */ /* 0x000fe800078e00ff */
[--C-:B------:R-:W-:Y:S01]  /*a460*/  FFMA.FTZ R6, R6, c[0x0][0x23c], -R181.reuse ;  /* 0x00008f0006067a23 */ /* 0x100fe200000108b5 */
[----:B------:R-:W-:Y:S01]  /*a470*/  LOP3.LUT R8, R169, UR6, R250, 0x96, !PT ;  /* 0x00000006a9087c12 */ /* 0x000fe2000f8e96fa */
[----:B------:R2:W-:Y:S01]  /*a480*/  MUFU.EX2 R242, R4 ;  /* 0x0000000400f27308 */ /* 0x0005e20000000800 */
[----:B------:R-:W-:Y:S01]  /*a490*/  LOP3.LUT R168, R189, UR24, R168, 0x96, !PT ;  /* 0x00000018bda87c12 */ /* 0x000fe2000f8e96a8 */
[--C-:B------:R-:W-:Y:S02]  /*a4a0*/  FFMA.FTZ R11, R11, c[0x0][0x23c], -R181.reuse ;  /* 0x00008f000b0b7a23 */ /* 0x100fe400000108b5 */
[--C-:B------:R-:W-:Y:S02]  /*a4b0*/  FFMA.FTZ R7, R7, c[0x0][0x23c], -R181.reuse ;  /* 0x00008f0007077a23 */ /* 0x100fe400000108b5 */
[----:B------:R-:W-:Y:S04]  /*a4c0*/  IMAD.WIDE.U32 R168, R168, -0x2daee0ad, RZ ;  /* 0xd2511f53a8a87825 */ /* 0x000fe800078e00ff */
[----:B------:R3:W-:Y:S01]  /*a4d0*/  MUFU.EX2 R241, R5 ;  /* 0x0000000500f17308 */ /* 0x0007e20000000800 */
[--C-:B------:R-:W-:Y:S02]  /*a4e0*/  FFMA.FTZ R10, R10, c[0x0][0x23c], -R181.reuse ;  /* 0x00008f000a0a7a23 */ /* 0x100fe400000108b5 */
[----:B-1----:R-:W-:Y:S04]  /*a4f0*/  IMAD.WIDE.U32 R8, R8, -0x2daee0ad, RZ ;  /* 0xd2511f5308087825 */ /* 0x002fe800078e00ff */
[--C-:B------:R-:W-:Y:S01]  /*a500*/  FFMA.FTZ R26, R26, c[0x0][0x23c], -R181.reuse ;  /* 0x00008f001a1a7a23 */ /* 0x100fe200000108b5 */
[----:B------:R-:W-:Y:S01]  /*a510*/  LOP3.LUT R0, R169, UR22, R8, 0x96, !PT ;  /* 0x00000016a9007c12 */ /* 0x000fe2000f8e9608 */
[--C-:B------:R-:W-:Y:S01]  /*a520*/  FFMA.FTZ R27, R27, c[0x0][0x23c], -R181.reuse ;  /* 0x00008f001b1b7a23 */ /* 0x100fe200000108b5 */
[----:B------:R-:W-:Y:S01]  /*a530*/  LOP3.LUT R9, R9, UR29, R236, 0x96, !PT ;  /* 0x0000001d09097c12 */ /* 0x000fe2000f8e96ec */
[----:B------:R1:W-:Y:S01]  /*a540*/  MUFU.EX2 R240, R6 ;  /* 0x0000000600f07308 */ /* 0x0003e20000000800 */
[--C-:B------:R-:W-:Y:S02]  /*a550*/  FFMA.FTZ R16, R16, c[0x0][0x23c], -R180.reuse ;  /* 0x00008f0010107a23 */ /* 0x100fe400000108b4 */
[----:B------:R-:W-:Y:S04]  /*a560*/  IMAD.WIDE.U32 R184, R0, -0x326172a9, RZ ;  /* 0xcd9e8d5700b87825 */ /* 0x000fe800078e00ff */
[----:B------:R-:W-:Y:S03]  /*a570*/  IMAD.WIDE.U32 R8, R9, -0x326172a9, RZ ;  /* 0xcd9e8d5709087825 */ /* 0x000fe600078e00ff */
[----:B------:R4:W-:Y:S01]  /*a580*/  MUFU.EX2 R246, R149 ;  /* 0x0000009500f67308 */ /* 0x0009e20000000800 */
[----:B------:R-:W-:Y:S01]  /*a590*/  FFMA.FTZ R17, R17, c[0x0][0x23c], -R180 ;  /* 0x00008f0011117a23 */ /* 0x000fe200000108b4 */
[----:B------:R-:W-:Y:S01]  /*a5a0*/  LOP3.LUT R0, R185, UR21, R8, 0x96, !PT ;  /* 0x00000015b9007c12 */ /* 0x000fe2000f8e9608 */
[--C-:B------:R-:W-:Y:S01]  /*a5b0*/  FFMA.FTZ R18, R18, c[0x0][0x23c], -R181.reuse ;  /* 0x00008f0012127a23 */ /* 0x100fe200000108b5 */
[----:B------:R-:W-:Y:S01]  /*a5c0*/  LOP3.LUT R9, R9, UR27, R188, 0x96, !PT ;  /* 0x0000001b09097c12 */ /* 0x000fe2000f8e96bc */
[--C-:B------:R-:W-:Y:S02]  /*a5d0*/  FFMA.FTZ R19, R19, c[0x0][0x23c], -R181.reuse ;  /* 0x00008f0013137a23 */ /* 0x100fe400000108b5 */
[----:B------:R-:W-:Y:S03]  /*a5e0*/  IMAD.WIDE.U32 R186, R0, -0x2daee0ad, RZ ;  /* 0xd2511f5300ba7825 */ /* 0x000fe600078e00ff */
[----:B------:R5:W-:Y:S01]  /*a5f0*/  MUFU.EX2 R243, R11 ;  /* 0x0000000b00f37308 */ /* 0x000be20000000800 */
[----:B------:R-:W-:Y:S04]  /*a600*/  IMAD.WIDE.U32 R8, R9, -0x2daee0ad, RZ ;  /* 0xd2511f5309087825 */ /* 0x000fe800078e00ff */
[----:B------:R-:W-:Y:S01]  /*a610*/  FADD.FTZ R0, -R3, R150 ;  /* 0x0000009603007221 */ /* 0x000fe20000010100 */
[----:B--2---:R-:W-:Y:S01]  /*a620*/  LOP3.LUT R4, R187, UR13, R8, 0x96, !PT ;  /* 0x0000000dbb047c12 */ /* 0x004fe2000f8e9608 */
[--C-:B------:R-:W-:Y:S01]  /*a630*/  FFMA.FTZ R14, R14, c[0x0][0x23c], -R181.reuse ;  /* 0x00008f000e0e7a23 */ /* 0x100fe200000108b5 */
[----:B------:R-:W-:Y:S01]  /*a640*/  LOP3.LUT R8, R9, UR20, R168, 0x96, !PT ;  /* 0x0000001409087c12 */ /* 0x000fe2000f8e96a8 */
[----:B------:R-:W-:Y:S01]  /*a650*/  FMUL.FTZ R0, R0, c[0x0][0x23c] ;  /* 0x00008f0000007a20 */ /* 0x000fe20000410000 */
[----:B------:R2:W-:Y:S01]  /*a660*/  MUFU.EX2 R195, R7 ;  /* 0x0000000700c37308 */ /* 0x0005e20000000800 */
[----:B---3--:R-:W-:Y:S04]  /*a670*/  IMAD.WIDE.U32 R4, R4, -0x326172a9, RZ ;  /* 0xcd9e8d5704047825 */ /* 0x008fe800078e00ff */
[----:B------:R-:W-:Y:S01]  /*a680*/  IMAD.WIDE.U32 R182, R8, -0x326172a9, RZ ;  /* 0xcd9e8d5708b67825 */ /* 0x000fe200078e00ff */
[C---:B-1----:R-:W-:Y:S02]  /*a690*/  LOP3.LUT R6, R4.reuse, 0xffff, RZ, 0xc0, !PT ;  /* 0x0000ffff04067812 */ /* 0x042fe400078ec0ff */
[----:B------:R-:W-:Y:S01]  /*a6a0*/  SHF.R.U32.HI R8, RZ, 0x10, R4 ;  /* 0x00000010ff087819 */ /* 0x000fe20000011604 */
[--C-:B------:R-:W-:Y:S01]  /*a6b0*/  FFMA.FTZ R15, R15, c[0x0][0x23c], -R181.reuse ;  /* 0x00008f000f0f7a23 */ /* 0x100fe200000108b5 */
[----:B------:R1:W-:Y:S01]  /*a6c0*/  MUFU.EX2 R244, R10 ;  /* 0x0000000a00f47308 */ /* 0x0003e20000000800 */
[----:B------:R-:W-:Y:S01]  /*a6d0*/  LOP3.LUT R5, R5, UR7, R182, 0x96, !PT ;  /* 0x0000000705057c12 */ /* 0x000fe2000f8e96b6 */
[--C-:B------:R-:W-:Y:S01]  /*a6e0*/  FFMA.FTZ R25, R25, c[0x0][0x23c], -R180.reuse ;  /* 0x00008f0019197a23 */ /* 0x100fe200000108b4 */
[----:B----4-:R-:W-:Y:S01]  /*a6f0*/  LOP3.LUT R149, R4, 0xff, RZ, 0xc0, !PT ;  /* 0x000000ff04957812 */ /* 0x010fe200078ec0ff */
[----:B------:R-:W-:Y:S01]  /*a700*/  FFMA.FTZ R28, R28, c[0x0][0x23c], -R180 ;  /* 0x00008f001c1c7a23 */ /* 0x000fe200000108b4 */
[----:B-----5:R-:W-:Y:S01]  /*a710*/  SHF.R.U32.HI R11, RZ, 0x18, R4 ;  /* 0x00000018ff0b7819 */ /* 0x020fe20000011604 */
[--C-:B------:R-:W-:Y:S01]  /*a720*/  FFMA.FTZ R30, R30, c[0x0][0x23c], -R181.reuse ;  /* 0x00008f001e1e7a23 */ /* 0x100fe200000108b5 */
[----:B------:R-:W-:Y:S01]  /*a730*/  LOP3.LUT R4, R5, 0xffff, RZ, 0xc0, !PT ;  /* 0x0000ffff05047812 */ /* 0x000fe200078ec0ff */
[----:B------:R-:W-:Y:S01]  /*a740*/  FFMA.FTZ R31, R31, c[0x0][0x23c], -R181 ;  /* 0x00008f001f1f7a23 */ /* 0x000fe200000108b5 */
[----:B------:R-:W-:Y:S01]  /*a750*/  LOP3.LUT R9, R8, 0xff, RZ, 0xc0, !PT ;  /* 0x000000ff08097812 */ /* 0x000fe200078ec0ff */
[----:B------:R-:W3:Y:S01]  /*a760*/  MUFU.EX2 R2, R2 ;  /* 0x0000000200027308 */ /* 0x000ee20000000800 */
[----:B------:R-:W-:Y:S01]  /*a770*/  LOP3.LUT R8, R5, 0xff, RZ, 0xc0, !PT ;  /* 0x000000ff05087812 */ /* 0x000fe200078ec0ff */
[--C-:B------:R-:W-:Y:S01]  /*a780*/  FFMA.FTZ R29, R29, c[0x0][0x23c], -R180.reuse ;  /* 0x00008f001d1d7a23 */ /* 0x100fe200000108b4 */
[----:B------:R-:W-:Y:S01]  /*a790*/  PRMT R9, R9, 0x5410, R11 ;  /* 0x0000541009097816 */ /* 0x000fe2000000000b */
[----:B------:R-:W-:Y:S01]  /*a7a0*/  FFMA.FTZ R32, R32, c[0x0][0x23c], -R180 ;  /* 0x00008f0020207a23 */ /* 0x000fe200000108b4 */
[----:B--2---:R-:W-:Y:S01]  /*a7b0*/  SHF.R.U32.HI R7, RZ, 0x10, R5 ;  /* 0x00000010ff077819 */ /* 0x004fe20000011605 */
[----:B------:R-:W-:Y:S01]  /*a7c0*/  FFMA.FTZ R34, R34, c[0x0][0x23c], -R181 ;  /* 0x00008f0022227a23 */ /* 0x000fe200000108b5 */
[----:B------:R-:W-:Y:S01]  /*a7d0*/  LOP3.LUT R150, R183, UR14, R184, 0x96, !PT ;  /* 0x0000000eb7967c12 */ /* 0x000fe2000f8e96b8 */
[--C-:B------:R-:W-:Y:S01]  /*a7e0*/  HSET2.LE.AND R171, R9, R249.reuse, PT ;  /* 0x000000f909ab7233 */ /* 0x100fe20003803000 */
[--C-:B------:R-:W-:Y:S01]  /*a7f0*/  FFMA.FTZ R12, R12, c[0x0][0x23c], -R180.reuse ;  /* 0x00008f000c0c7a23 */ /* 0x100fe200000108b4 */
[----:B------:R-:W2:Y:S01]  /*a800*/  MUFU.EX2 R0, R0 ;  /* 0x0000000000007308 */ /* 0x000ea20000000800 */
[----:B------:R-:W-:Y:S02]  /*a810*/  FFMA.FTZ R13, R13, c[0x0][0x23c], -R180 ;  /* 0x00008f000d0d7a23 */ /* 0x000fe400000108b4 */
[----:B------:R-:W-:Y:S01]  /*a820*/  IMAD.WIDE.U32 R150, R150, -0x2daee0ad, RZ ;  /* 0xd2511f5396967825 */ /* 0x000fe200078e00ff */
[----:B-1----:R-:W-:Y:S02]  /*a830*/  SHF.R.U32.HI R10, RZ, 0x8, R6 ;  /* 0x00000008ff0a7819 */ /* 0x002fe40000011606 */
[----:B------:R-:W-:Y:S01]  /*a840*/  SHF.R.U32.HI R6, RZ, 0x18, R5 ;  /* 0x00000018ff067819 */ /* 0x000fe20000011605 */
[----:B------:R-:W-:Y:S01]  /*a850*/  FFMA.FTZ R24, R24, c[0x0][0x23c], -R180 ;  /* 0x00008f0018187a23 */ /* 0x000fe200000108b4 */
[----:B------:R-:W-:Y:S01]  /*a860*/  SHF.R.U32.HI R5, RZ, 0x8, R4 ;  /* 0x00000008ff057819 */ /* 0x000fe20000011604 */
[----:B------:R-:W-:Y:S01]  /*a870*/  FFMA.FTZ R20, R20, c[0x0][0x23c], -R180 ;  /* 0x00008f0014147a23 */ /* 0x000fe200000108b4 */
[----:B------:R-:W-:Y:S01]  /*a880*/  LOP3.LUT R4, R7, 0xff, RZ, 0xc0, !PT ;  /* 0x000000ff07047812 */ /* 0x000fe200078ec0ff */
[----:B------:R-:W-:Y:S01]  /*a890*/  MUFU.EX2 R182, R26 ;  /* 0x0000001a00b67308 */ /* 0x000fe20000000800 */
[----:B------:R-:W-:Y:S01]  /*a8a0*/  PRMT R10, R149, 0x5410, R10 ;  /* 0x00005410950a7816 */ /* 0x000fe2000000000a */
[----:B------:R-:W-:Y:S01]  /*a8b0*/  FFMA.FTZ R21, R21, c[0x0][0x23c], -R180 ;  /* 0x00008f0015157a23 */ /* 0x000fe200000108b4 */
[----:B------:R-:W-:Y:S01]  /*a8c0*/  PRMT R5, R8, 0x5410, R5 ;  /* 0x0000541008057816 */ /* 0x000fe20000000005 */
[----:B---3--:R-:W-:Y:S01]  /*a8d0*/  FMUL.FTZ R8, R2, R156 ;  /* 0x0000009c02087220 */ /* 0x008fe20000410000 */
[----:B------:R-:W-:Y:S01]  /*a8e0*/  PRMT R4, R4, 0x5410, R6 ;  /* 0x0000541004047816 */ /* 0x000fe20000000006 */
[--C-:B------:R-:W-:Y:S01]  /*a8f0*/  HSET2.LE.AND R170, R10, R249.reuse, PT ;  /* 0x000000f90aaa7233 */ /* 0x100fe20003803000 */
[----:B------:R-:W-:Y:S01]  /*a900*/  F2FP.PACK_AB R6, R241, R242 ;  /* 0x000000f2f106723e */ /* 0x000fe200000000ff */
[--C-:B------:R-:W-:Y:S01]  /*a910*/  HSET2.LE.AND R168, R5, R249.reuse, PT ;  /* 0x000000f905a87233 */ /* 0x100fe20003803000 */
[----:B------:R-:W-:Y:S01]  /*a920*/  F2FP.PACK_AB R5, R243, R244 ;  /* 0x000000f4f305723e */ /* 0x000fe200000000ff */
[--C-:B------:R-:W-:Y:S01]  /*a930*/  HSET2.LE.AND R169, R4, R249.reuse, PT ;  /* 0x000000f904a97233 */ /* 0x100fe20003803000 */
[----:B------:R-:W-:Y:S01]  /*a940*/  F2FP.PACK_AB R4, R245, R246 ;  /* 0x000000f6f504723e */ /* 0x000fe200000000ff */
[----:B------:R-:W-:Y:S01]  /*a950*/  FMUL.FTZ R9, R2, R157 ;  /* 0x0000009d02097220 */ /* 0x000fe20000410000 */
[----:B------:R-:W-:Y:S01]  /*a960*/  F2FP.PACK_AB R7, R195, R240 ;  /* 0x000000f0c307723e */ /* 0x000fe200000000ff */
[----:B--2---:R-:W-:Y:S01]  /*a970*/  FMUL.FTZ R10, R0, R158 ;  /* 0x0000009e000a7220 */ /* 0x004fe20000410000 */
[----:B------:R-:W-:Y:S01]  /*a980*/  LOP3.LUT R170, R170, R4, RZ, 0xc0, !PT ;  /* 0x00000004aaaa7212 */ /* 0x000fe200078ec0ff */
[C---:B------:R-:W-:Y:S01]  /*a990*/  FMUL.FTZ R4, R2.reuse, R152 ;  /* 0x0000009802047220 */ /* 0x040fe20000410000 */
[----:B------:R-:W-:Y:S01]  /*a9a0*/  LOP3.LUT R171, R171, R5, RZ, 0xc0, !PT ;  /* 0x00000005abab7212 */ /* 0x000fe200078ec0ff */
[----:B------:R-:W-:Y:S01]  /*a9b0*/  FMUL.FTZ R5, R2, R153 ;  /* 0x0000009902057220 */ /* 0x000fe20000410000 */
[----:B------:R-:W-:Y:S01]  /*a9c0*/  LOP3.LUT R168, R168, R6, RZ, 0xc0, !PT ;  /* 0x00000006a8a87212 */ /* 0x000fe200078ec0ff */
[C---:B------:R-:W-:Y:S01]  /*a9d0*/  FMUL.FTZ R6, R0.reuse, R154 ;  /* 0x0000009a00067220 */ /* 0x040fe20000410000 */
[----:B------:R-:W-:Y:S01]  /*a9e0*/  LOP3.LUT R169, R169, R7, RZ, 0xc0, !PT ;  /* 0x00000007a9a97212 */ /* 0x000fe200078ec0ff */
[C---:B------:R-:W-:Y:S01]  /*a9f0*/  FMUL.FTZ R7, R0.reuse, R155 ;  /* 0x0000009b00077220 */ /* 0x040fe20000410000 */
[----:B------:R1:W-:Y:S01]  /*aa00*/  MUFU.EX2 R194, R16 ;  /* 0x0000001000c27308 */ /* 0x0003e20000000800 */
[----:B------:R-:W2:Y:S01]  /*aa10*/  LDSM.16.MT88.4 R152, [R200+0x10000] ;  /* 0x01000000c898783b */ /* 0x000ea20000004200 */
[----:B------:R-:W-:Y:S02]  /*aa20*/  FMUL.FTZ R11, R0, R159 ;  /* 0x0000009f000b7220 */ /* 0x000fe40000410000 */
[C---:B------:R-:W-:Y:S02]  /*aa30*/  FMUL.FTZ R36, R2.reuse, R36 ;  /* 0x0000002402247220 */ /* 0x040fe40000410000 */
[C---:B------:R-:W-:Y:S03]  /*aa40*/  HMMA.16816.F32 R4, R168.reuse, R172, R4 ;  /* 0x000000aca804723c */ /* 0x040fe60000001804 */
[----:B------:R-:W3:Y:S01]  /*aa50*/  LDSM.16.MT88.4 R156, [R199+0x10000] ;  /* 0x01000000c79c783b */ /* 0x000ee20000004200 */
[----:B------:R4:W-:Y:S01]  /*aa60*/  MUFU.EX2 R193, R17 ;  /* 0x0000001100c17308 */ /* 0x0009e20000000800 */
[----:B------:R-:W-:Y:S02]  /*aa70*/  FMUL.FTZ R37, R2, R37 ;  /* 0x0000002502257220 */ /* 0x000fe40000410000 */
[C---:B------:R-:W-:Y:S01]  /*aa80*/  FMUL.FTZ R38, R0.reuse, R38 ;  /* 0x0000002600267220 */ /* 0x040fe20000410000 */
[C---:B------:R-:W-:Y:S03]  /*aa90*/  HMMA.16816.F32 R8, R168.reuse, R174, R8 ;  /* 0x000000aea808723c */ /* 0x040fe60000001808 */
[----:B------:R-:W5:Y:S01]  /*aaa0*/  LDSM.16.MT88.4 R172, [R197+0x12000] ;  /* 0x01200000c5ac783b */ /* 0x000f620000004200 */
[----:B------:R-:W-:Y:S02]  /*aab0*/  FMUL.FTZ R39, R0, R39 ;  /* 0x0000002700277220 */ /* 0x000fe40000410000 */
[C---:B------:R-:W-:Y:S01]  /*aac0*/  FMUL.FTZ R40, R2.reuse, R40 ;  /* 0x0000002802287220 */ /* 0x040fe20000410000 */
[----:B------:R2:W-:Y:S01]  /*aad0*/  MUFU.EX2 R192, R18 ;  /* 0x0000001200c07308 */ /* 0x0005e20000000800 */
[----:B------:R-:W-:Y:S03]  /*aae0*/  FMUL.FTZ R41, R2, R41 ;  /* 0x0000002902297220 */ /* 0x000fe60000410000 */
[C---:B------:R-:W-:Y:S03]  /*aaf0*/  HMMA.16816.F32 R36, R168.reuse, R176, R36 ;  /* 0x000000b0a824723c */ /* 0x040fe60000001824 */
[C---:B------:R-:W-:Y:S02]  /*ab00*/  FMUL.FTZ R42, R0.reuse, R42 ;  /* 0x0000002a002a7220 */ /* 0x040fe40000410000 */
[----:B------:R-:W-:Y:S01]  /*ab10*/  FMUL.FTZ R43, R0, R43 ;  /* 0x0000002b002b7220 */ /* 0x000fe20000410000 */
[----:B------:R3:W-:Y:S01]  /*ab20*/  MUFU.EX2 R191, R19 ;  /* 0x0000001300bf7308 */ /* 0x0007e20000000800 */
[----:B-1----:R-:W-:Y:S01]  /*ab30*/  FMUL.FTZ R16, R2, R160 ;  /* 0x000000a002107220 */ /* 0x002fe20000410000 */
[----:B------:R-:W-:Y:S01]  /*ab40*/  LOP3.LUT R176, R150, 0xff, RZ, 0xc0, !PT ;  /* 0x000000ff96b07812 */ /* 0x000fe200078ec0ff */
[C---:B----4-:R-:W-:Y:S03]  /*ab50*/  FMUL.FTZ R17, R2.reuse, R161 ;  /* 0x000000a102117220 */ /* 0x050fe60000410000 */
[C---:B------:R-:W-:Y:S03]  /*ab60*/  HMMA.16816.F32 R40, R168.reuse, R178, R40 ;  /* 0x000000b2a828723c */ /* 0x040fe60000001828 */
[C---:B------:R-:W-:Y:S01]  /*ab70*/  FMUL.FTZ R44, R2.reuse, R44 ;  /* 0x0000002c022c7220 */ /* 0x040fe20000410000 */
[----:B------:R-:W-:Y:S01]  /*ab80*/  MUFU.EX2 R179, R27 ;  /* 0x0000001b00b37308 */ /* 0x000fe20000000800 */
[----:B------:R-:W-:Y:S02]  /*ab90*/  FMUL.FTZ R45, R2, R45 ;  /* 0x0000002d022d7220 */ /* 0x000fe40000410000 */
[C---:B------:R-:W-:Y:S02]  /*aba0*/  FMUL.FTZ R46, R0.reuse, R46 ;  /* 0x0000002e002e7220 */ /* 0x040fe40000410000 */
[C---:B------:R-:W-:Y:S03]  /*abb0*/  FMUL.FTZ R47, R0.reuse, R47 ;  /* 0x0000002f002f7220 */ /* 0x040fe60000410000 */
[----:B--2---:R-:W-:Y:S02]  /*abc0*/  FMUL.FTZ R18, R0, R162 ;  /* 0x000000a200127220 */ /* 0x004fe40000410000 */
[C---:B------:R-:W-:Y:S01]  /*abd0*/  FMUL.FTZ R48, R2.reuse, R48 ;  /* 0x0000003002307220 */ /* 0x040fe20000410000 */
[----:B------:R1:W-:Y:S01]  /*abe0*/  MUFU.EX2 R185, R15 ;  /* 0x0000000f00b97308 */ /* 0x0003e20000000800 */
[C---:B------:R-:W-:Y:S03]  /*abf0*/  HMMA.16816.F32 R44, R168.reuse, R152, R44 ;  /* 0x00000098a82c723c */ /* 0x040fe6000000182c */
[----:B------:R-:W-:Y:S02]  /*ac00*/  FMUL.FTZ R49, R2, R49 ;  /* 0x0000003102317220 */ /* 0x000fe40000410000 */
[C---:B------:R-:W-:Y:S02]  /*ac10*/  FMUL.FTZ R50, R0.reuse, R50 ;  /* 0x0000003200327220 */ /* 0x040fe40000410000 */
[C---:B------:R-:W-:Y:S02]  /*ac20*/  FMUL.FTZ R51, R0.reuse, R51 ;  /* 0x0000003300337220 */ /* 0x040fe40000410000 */
[----:B---3--:R-:W-:Y:S01]  /*ac30*/  FMUL.FTZ R19, R0, R163 ;  /* 0x000000a300137220 */ /* 0x008fe20000410000 */
[----:B------:R-:W-:Y:S01]  /*ac40*/  MUFU.EX2 R183, R25 ;  /* 0x0000001900b77308 */ /* 0x000fe20000000800 */
[----:B------:R-:W-:Y:S01]  /*ac50*/  LDSM.16.MT88.4 R160, [R197+0x10800] ;  /* 0x01080000c5a0783b */ /* 0x000fe20000004200 */
[C---:B------:R-:W-:Y:S02]  /*ac60*/  FMUL.FTZ R52, R2.reuse, R52 ;  /* 0x0000003402347220 */ /* 0x040fe40000410000 */
[C---:B------:R-:W-:Y:S03]  /*ac70*/  HMMA.16816.F32 R48, R168.reuse, R154, R48 ;  /* 0x0000009aa830723c */ /* 0x040fe60000001830 */
[----:B------:R-:W-:Y:S02]  /*ac80*/  FMUL.FTZ R53, R2, R53 ;  /* 0x0000003502357220 */ /* 0x000fe40000410000 */
[----:B------:R-:W2:Y:S01]  /*ac90*/  LDSM.16.MT88.4 R152, [R198+0x12000] ;  /* 0x01200000c698783b */ /* 0x000ea20000004200 */
[C---:B------:R-:W-:Y:S01]  /*aca0*/  FMUL.FTZ R54, R0.reuse, R54 ;  /* 0x0000003600367220 */ /* 0x040fe20000410000 */
[----:B------:R3:W-:Y:S01]  /*acb0*/  MUFU.EX2 R190, R12 ;  /* 0x0000000c00be7308 */ /* 0x0007e20000000800 */
[C---:B------:R-:W-:Y:S04]  /*acc0*/  FMUL.FTZ R55, R0.reuse, R55 ;  /* 0x0000003700377220 */ /* 0x040fe80000410000 */
[----:B-1----:R-:W-:Y:S02]  /*acd0*/  FMUL.FTZ R15, R0, R167 ;  /* 0x000000a7000f7220 */ /* 0x002fe40000410000 */
[C---:B------:R-:W-:Y:S01]  /*ace0*/  FMUL.FTZ R56, R2.reuse, R56 ;  /* 0x0000003802387220 */ /* 0x040fe20000410000 */
[C---:B------:R-:W-:Y:S02]  /*acf0*/  HMMA.16816.F32 R52, R168.reuse, R156, R52 ;  /* 0x0000009ca834723c */ /* 0x040fe40000001834 */
[----:B------:R1:W4:Y:S01]  /*ad00*/  MUFU.EX2 R187, R13 ;  /* 0x0000000d00bb7308 */ /* 0x0003220000000800 */
[----:B------:R-:W-:Y:S02]  /*ad10*/  FMUL.FTZ R57, R2, R57 ;  /* 0x0000003902397220 */ /* 0x000fe40000410000 */
[C---:B------:R-:W-:Y:S02]  /*ad20*/  FMUL.FTZ R58, R0.reuse, R58 ;  /* 0x0000003a003a7220 */ /* 0x040fe40000410000 */
[----:B------:R-:W-:Y:S02]  /*ad30*/  FMUL.FTZ R59, R0, R59 ;  /* 0x0000003b003b7220 */ /* 0x000fe40000410000 */
[C---:B------:R-:W-:Y:S03]  /*ad40*/  FMUL.FTZ R60, R2.reuse, R60 ;  /* 0x0000003c023c7220 */ /* 0x040fe60000410000 */
[----:B------:R-:W-:Y:S01]  /*ad50*/  FMUL.FTZ R61, R2, R61 ;  /* 0x0000003d023d7220 */ /* 0x000fe20000410000 */
[----:B------:R-:W-:Y:S01]  /*ad60*/  MUFU.EX2 R184, R24 ;  /* 0x0000001800b87308 */ /* 0x000fe20000000800 */
[C---:B------:R-:W-:Y:S01]  /*ad70*/  HMMA.16816.F32 R56, R168.reuse, R158, R56 ;  /* 0x0000009ea838723c */ /* 0x040fe20000001838 */
[----:B------:R-:W4:Y:S02]  /*ad80*/  LDSM.16.MT88.4 R156, [R200+0x12000] ;  /* 0x01200000c89c783b */ /* 0x000f240000004200 */
[C---:B------:R-:W-:Y:S01]  /*ad90*/  FMUL.FTZ R62, R0.reuse, R62 ;  /* 0x0000003e003e7220 */ /* 0x040fe20000410000 */
[----:B---3--:R-:W-:Y:S01]  /*ada0*/  LOP3.LUT R12, R151, UR28, R186, 0x96, !PT ;  /* 0x0000001c970c7c12 */ /* 0x008fe2000f8e96ba */
[----:B------:R-:W-:Y:S02]  /*adb0*/  FMUL.FTZ R63, R0, R63 ;  /* 0x0000003f003f7220 */ /* 0x000fe40000410000 */
[C---:B------:R-:W-:Y:S01]  /*adc0*/  FMUL.FTZ R64, R2.reuse, R64 ;  /* 0x0000004002407220 */ /* 0x040fe20000410000 */
[--C-:B------:R-:W-:Y:S01]  /*add0*/  SHF.R.U32.HI R149, RZ, 0x10, R12.reuse ;  /* 0x00000010ff957819 */ /* 0x100fe2000001160c */
[----:B------:R-:W-:Y:S01]  /*ade0*/  FMUL.FTZ R65, R2, R65 ;  /* 0x0000004102417220 */ /* 0x000fe20000410000 */
[----:B------:R3:W2:Y:S02]  /*adf0*/  MUFU.EX2 R186, R14 ;  /* 0x0000000e00ba7308 */ /* 0x0006a40000000800 */
[C---:B-----5:R-:W-:Y:S03]  /*ae00*/  HMMA.16816.F32 R60, R168.reuse, R172, R60 ;  /* 0x000000aca83c723c */ /* 0x060fe6000000183c */
[----:B------:R-:W-:Y:S01]  /*ae10*/  FMUL.FTZ R66, R0, R66 ;  /* 0x0000004200427220 */ /* 0x000fe20000410000 */
[----:B-1----:R-:W-:Y:S01]  /*ae20*/  LOP3.LUT R13, R150, 0xffff, RZ, 0xc0, !PT ;  /* 0x0000ffff960d7812 */ /* 0x002fe200078ec0ff */
[----:B------:R-:W-:Y:S01]  /*ae30*/  FMUL.FTZ R67, R0, R67 ;  /* 0x0000004300437220 */ /* 0x000fe20000410000 */
[----:B------:R-:W-:Y:S01]  /*ae40*/  SHF.R.U32.HI R151, RZ, 0x18, R12 ;  /* 0x00000018ff977819 */ /* 0x000fe2000001160c */
[C---:B------:R-:W-:Y:S01]  /*ae50*/  FMUL.FTZ R68, R2.reuse, R68 ;  /* 0x0000004402447220 */ /* 0x040fe20000410000 */
[----:B------:R-:W1:Y:S01]  /*ae60*/  MUFU.EX2 R178, R20 ;  /* 0x0000001400b27308 */ /* 0x000e620000000800 */
[----:B------:R-:W-:Y:S03]  /*ae70*/  FMUL.FTZ R69, R2, R69 ;  /* 0x0000004502457220 */ /* 0x000fe60000410000 */
[C---:B------:R-:W-:Y:S01]  /*ae80*/  HMMA.16816.F32 R64, R168.reuse, R174, R64 ;  /* 0x000000aea840723c */ /* 0x040fe20000001840 */
[----:B------:R-:W5:Y:S02]  /*ae90*/  LDSM.16.MT88.4 R172, [R199+0x12000] ;  /* 0x01200000c7ac783b */ /* 0x000f640000004200 */
[C---:B------:R-:W-:Y:S01]  /*aea0*/  FMUL.FTZ R70, R0.reuse, R70 ;  /* 0x0000004600467220 */ /* 0x040fe20000410000 */
[----:B------:R-:W-:Y:S01]  /*aeb0*/  LOP3.LUT R149, R149, 0xff, RZ, 0xc0, !PT ;  /* 0x000000ff95957812 */ /* 0x000fe200078ec0ff */
[----:B------:R-:W-:Y:S01]  /*aec0*/  FMUL.FTZ R71, R0, R71 ;  /* 0x0000004700477220 */ /* 0x000fe20000410000 */
[----:B------:R-:W-:Y:S01]  /*aed0*/  MUFU.EX2 R177, R21 ;  /* 0x0000001500b17308 */ /* 0x000fe20000000800 */
[C---:B------:R-:W-:Y:S01]  /*aee0*/  FMUL.FTZ R72, R2.reuse, R72 ;  /* 0x0000004802487220 */ /* 0x040fe20000410000 */
[----:B------:R-:W-:Y:S01]  /*aef0*/  PRMT R149, R149, 0x5410, R151 ;  /* 0x0000541095957816 */ /* 0x000fe20000000097 */
[----:B------:R-:W-:Y:S03]  /*af00*/  FMUL.FTZ R73, R2, R73 ;  /* 0x0000004902497220 */ /* 0x000fe60000410000 */
[C---:B--2---:R-:W-:Y:S03]  /*af10*/  HMMA.16816.F32 R68, R168.reuse, R152, R68 ;  /* 0x00000098a844723c */ /* 0x044fe60000001844 */
[C---:B------:R-:W-:Y:S01]  /*af20*/  FMUL.FTZ R74, R0.reuse, R74 ;  /* 0x0000004a004a7220 */ /* 0x040fe20000410000 */
[----:B----4-:R-:W-:Y:S01]  /*af30*/  F2FP.PACK_AB R151, R187, R190 ;  /* 0x000000bebb97723e */ /* 0x010fe200000000ff */
[C---:B------:R-:W-:Y:S02]  /*af40*/  FMUL.FTZ R75, R0.reuse, R75 ;  /* 0x0000004b004b7220 */ /* 0x040fe40000410000 */
[----:B---3--:R-:W-:Y:S02]  /*af50*/  FMUL.FTZ R14, R0, R166 ;  /* 0x000000a6000e7220 */ /* 0x008fe40000410000 */
[C---:B------:R-:W-:Y:S03]  /*af60*/  FMUL.FTZ R76, R2.reuse, R76 ;  /* 0x0000004c024c7220 */ /* 0x040fe60000410000 */
[C---:B------:R-:W-:Y:S01]  /*af70*/  HMMA.16816.F32 R72, R168.reuse, R154, R72 ;  /* 0x0000009aa848723c */ /* 0x040fe20000001848 */
[----:B------:R-:W2:Y:S02]  /*af80*/  LDSM.16.MT88.4 R152, [R197+0x14000] ;  /* 0x01400000c598783b */ /* 0x000ea40000004200 */
[----:B------:R-:W-:Y:S02]  /*af90*/  FMUL.FTZ R77, R2, R77 ;  /* 0x0000004d024d7220 */ /* 0x000fe40000410000 */
[C---:B------:R-:W-:Y:S02]  /*afa0*/  FMUL.FTZ R78, R0.reuse, R78 ;  /* 0x0000004e004e7220 */ /* 0x040fe40000410000 */
[----:B------:R-:W-:Y:S02]  /*afb0*/  FMUL.FTZ R79, R0, R79 ;  /* 0x0000004f004f7220 */ /* 0x000fe40000410000 */
[C---:B------:R-:W-:Y:S03]  /*afc0*/  FMUL.FTZ R80, R2.reuse, R80 ;  /* 0x0000005002507220 */ /* 0x040fe60000410000 */
[----:B------:R-:W-:Y:S02]  /*afd0*/  FMUL.FTZ R81, R2, R81 ;  /* 0x0000005102517220 */ /* 0x000fe40000410000 */
[C---:B------:R-:W-:Y:S03]  /*afe0*/  HMMA.16816.F32 R76, R168.reuse, R156, R76 ;  /* 0x0000009ca84c723c */ /* 0x040fe6000000184c */
        /* <DEDUP_REMOVED lines=10> */
[C---:B-----5:R-:W-:Y:S03]  /*b090*/  HMMA.16816.F32 R84, R168.reuse, R172, R84 ;  /* 0x000000aca854723c */ /* 0x060fe60000001854 */
        /* <DEDUP_REMOVED lines=74> */
[C---:B------:R-:W-:Y:S01]  /*b540*/  FMUL.FTZ R144, R2.reuse, R144 ;  /* 0x0000009002907220 */ /* 0x040fe20000410000 */
[C---:B--2---:R-:W-:Y:S04]  /*b550*/  HMMA.16816.F32 R16, R168.reuse, R152, R16 ;  /* 0x00000098a810723c */ /* 0x044fe80000001810 */
[----:B------:R-:W-:Y:S02]  /*b560*/  FMUL.FTZ R145, R2, R145 ;  /* 0x0000009102917220 */ /* 0x000fe40000410000 */
[C---:B------:R-:W-:Y:S01]  /*b570*/  FMUL.FTZ R146, R0.reuse, R146 ;  /* 0x0000009200927220 */ /* 0x040fe20000410000 */
[----:B------:R-:W-:Y:S01]  /*b580*/  SHF.R.U32.HI R153, RZ, 0x10, R150 ;  /* 0x00000010ff997819 */ /* 0x000fe20000011696 */
[C---:B------:R-:W-:Y:S04]  /*b590*/  HMMA.16816.F32 R140, R168.reuse, R154, R140 ;  /* 0x0000009aa88c723c */ /* 0x040fe8000000188c */
[----:B------:R-:W-:Y:S01]  /*b5a0*/  FMUL.FTZ R147, R0, R147 ;  /* 0x0000009300937220 */ /* 0x000fe20000410000 */
[----:B------:R-:W-:Y:S01]  /*b5b0*/  LOP3.LUT R152, R12, 0xff, RZ, 0xc0, !PT ;  /* 0x000000ff0c987812 */ /* 0x000fe200078ec0ff */
[----:B------:R-:W-:Y:S01]  /*b5c0*/  FFMA.FTZ R180, R33, c[0x0][0x23c], -R180 ;  /* 0x00008f0021b47a23 */ /* 0x000fe200000108b4 */
[----:B------:R-:W-:Y:S01]  /*b5d0*/  SHF.R.U32.HI R154, RZ, 0x8, R13 ;  /* 0x00000008ff9a7819 */ /* 0x000fe2000001160d */
[----:B------:R-:W-:Y:S01]  /*b5e0*/  FFMA.FTZ R22, R22, c[0x0][0x23c], -R181 ;  /* 0x00008f0016167a23 */ /* 0x000fe200000108b5 */
[----:B------:R-:W-:Y:S02]  /*b5f0*/  LOP3.LUT R13, R12, 0xffff, RZ, 0xc0, !PT ;  /* 0x0000ffff0c0d7812 */ /* 0x000fe400078ec0ff */
[C---:B---3--:R-:W-:Y:S01]  /*b600*/  HMMA.16816.F32 R144, R168.reuse, R156, R144 ;  /* 0x0000009ca890723c */ /* 0x048fe20000001890 */
[----:B------:R-:W-:Y:S02]  /*b610*/  MUFU.EX2 R180, R180 ;  /* 0x000000b400b47308 */ /* 0x000fe40000000800 */
[----:B------:R-:W-:Y:S01]  /*b620*/  SHF.R.U32.HI R155, RZ, 0x18, R150 ;  /* 0x00000018ff9b7819 */ /* 0x000fe20000011696 */
[C---:B------:R-:W-:Y:S01]  /*b630*/  FMUL.FTZ R12, R2.reuse, R164 ;  /* 0x000000a4020c7220 */ /* 0x040fe20000410000 */
[----:B------:R-:W-:Y:S01]  /*b640*/  SHF.R.U32.HI R150, RZ, 0x8, R13 ;  /* 0x00000008ff967819 */ /* 0x000fe2000001160d */
[----:B------:R-:W-:Y:S01]  /*b650*/  FMUL.FTZ R13, R2, R165 ;  /* 0x000000a5020d7220 */ /* 0x000fe20000410000 */
[----:B------:R-:W-:Y:S01]  /*b660*/  LOP3.LUT R153, R153, 0xff, RZ, 0xc0, !PT ;  /* 0x000000ff99997812 */ /* 0x000fe200078ec0ff */
[----:B------:R-:W-:Y:S01]  /*b670*/  FFMA.FTZ R23, R23, c[0x0][0x23c], -R181 ;  /* 0x00008f0017177a23 */ /* 0x000fe200000108b5 */
[----:B------:R-:W-:Y:S02]  /*b680*/  PRMT R154, R176, 0x5410, R154 ;  /* 0x00005410b09a7816 */ /* 0x000fe4000000009a */
[----:B------:R-:W2:Y:S01]  /*b690*/  MUFU.EX2 R176, R22 ;  /* 0x0000001600b07308 */ /* 0x000ea20000000800 */
[----:B------:R-:W-:Y:S01]  /*b6a0*/  PRMT R153, R153, 0x5410, R155 ;  /* 0x0000541099997816 */ /* 0x000fe2000000009b */
[----:B------:R-:W-:Y:S01]  /*b6b0*/  HMMA.16816.F32 R12, R168, R158, R12 ;  /* 0x0000009ea80c723c */ /* 0x000fe2000000180c */
[----:B------:R-:W3:Y:S02]  /*b6c0*/  LDSM.16.MT88.4 R156, [R200+0x10800] ;  /* 0x01080000c89c783b */ /* 0x000ee40000004200 */
[----:B------:R-:W-:Y:S01]  /*b6d0*/  PRMT R152, R152, 0x5410, R150 ;  /* 0x0000541098987816 */ /* 0x000fe20000000096 */
[--C-:B------:R-:W-:Y:S01]  /*b6e0*/  HSET2.LE.AND R154, R154, R249.reuse, PT ;  /* 0x000000f99a9a7233 */ /* 0x100fe20003803000 */
[----:B------:R-:W-:Y:S01]  /*b6f0*/  F2FP.PACK_AB R164, R185, R186 ;  /* 0x000000bab9a4723e */ /* 0x000fe200000000ff */
[--C-:B------:R-:W-:Y:S01]  /*b700*/  HSET2.LE.AND R155, R153, R249.reuse, PT ;  /* 0x000000f9999b7233 */ /* 0x100fe20003803000 */
[----:B------:R-:W-:Y:S01]  /*b710*/  F2FP.PACK_AB R150, R191, R192 ;  /* 0x000000c0bf96723e */ /* 0x000fe200000000ff */
[--C-:B------:R-:W-:Y:S01]  /*b720*/  HSET2.LE.AND R152, R152, R249.reuse, PT ;  /* 0x000000f998987233 */ /* 0x100fe20003803000 */
[----:B------:R-:W-:Y:S03]  /*b730*/  LDSM.16.MT88.4 R168, [R197+0x12800] ;  /* 0x01280000c5a8783b */ /* 0x000fe60000004200 */
[--C-:B------:R-:W-:Y:S01]  /*b740*/  HSET2.LE.AND R153, R149, R249.reuse, PT ;  /* 0x000000f995997233 */ /* 0x100fe20003803000 */
[----:B------:R-:W-:Y:S01]  /*b750*/  F2FP.PACK_AB R149, R193, R194 ;  /* 0x000000c2c195723e */ /* 0x000fe200000000ff */
[----:B------:R-:W-:Y:S01]  /*b760*/  FFMA.FTZ R181, R35, c[0x0][0x23c], -R181 ;  /* 0x00008f0023b57a23 */ /* 0x000fe200000108b5 */
[----:B------:R-:W-:Y:S01]  /*b770*/  LOP3.LUT R155, R155, R150, RZ, 0xc0, !PT ;  /* 0x000000969b9b7212 */ /* 0x000fe200078ec0ff */
[----:B------:R-:W-:Y:S01]  /*b780*/  FFMA.FTZ R2, R2, R247, R242 ;  /* 0x000000f702027223 */ /* 0x000fe200000100f2 */
[----:B------:R-:W-:Y:S01]  /*b790*/  LOP3.LUT R154, R154, R149, RZ, 0xc0, !PT ;  /* 0x000000959a9a7212 */ /* 0x000fe200078ec0ff */
[----:B------:R-:W-:Y:S01]  /*b7a0*/  FFMA.FTZ R0, R0, R248, R240 ;  /* 0x000000f800007223 */ /* 0x000fe200000100f0 */
[----:B------:R-:W-:Y:S01]  /*b7b0*/  LOP3.LUT R152, R152, R151, RZ, 0xc0, !PT ;  /* 0x0000009798987212 */ /* 0x000fe200078ec0ff */
[----:B------:R-:W-:Y:S01]  /*b7c0*/  MUFU.EX2 R181, R181 ;  /* 0x000000b500b57308 */ /* 0x000fe20000000800 */
[----:B------:R-:W-:Y:S01]  /*b7d0*/  LOP3.LUT R153, R153, R164, RZ, 0xc0, !PT ;  /* 0x000000a499997212 */ /* 0x000fe200078ec0ff */
[----:B------:R-:W-:Y:S01]  /*b7e0*/  FADD.FTZ R2, R241, R2 ;  /* 0x00000002f1027221 */ /* 0x000fe20000010000 */
[----:B------:R-:W5:Y:S01]  /*b7f0*/  LDSM.16.MT88.4 R164, [R199+0x10800] ;  /* 0x01080000c7a4783b */ /* 0x000f620000004200 */
[----:B------:R-:W-:Y:S01]  /*b800*/  MOV R149, UR30 ;  /* 0x0000001e00957c02 */ /* 0x000fe20008000f00 */
[----:B------:R-:W-:Y:S02]  /*b810*/  FADD.FTZ R0, R195, R0 ;  /* 0x00000000c3007221 */ /* 0x000fe40000010000 */
[----:B------:R-:W-:Y:S01]  /*b820*/  FADD.FTZ R2, R246, R2 ;  /* 0x00000002f6027221 */ /* 0x000fe20000010000 */
[C---:B------:R-:W-:Y:S05]  /*b830*/  HMMA.16816.F32 R4, R152.reuse, R160, R4 ;  /* 0x000000a09804723c */ /* 0x040fea0000001804 */
[----:B------:R-:W-:Y:S01]  /*b840*/  LOP3.LUT R149, R239, UR19, R149, 0x96, !PT ;  /* 0x00000013ef957c12 */ /* 0x000fe2000f8e9695 */
[----:B------:R-:W-:Y:S02]  /*b850*/  FADD.FTZ R0, R244, R0 ;  /* 0x00000000f4007221 */ /* 0x000fe40000010000 */
[C---:B------:R-:W-:Y:S01]  /*b860*/  HMMA.16816.F32 R8, R152.reuse, R162, R8 ;  /* 0x000000a29808723c */ /* 0x040fe20000001808 */
[----:B------:R-:W1:Y:S03]  /*b870*/  LDSM.16.MT88.4 R160, [R198+0x12800] ;  /* 0x01280000c6a0783b */ /* 0x000e660000004200 */
[----:B------:R-:W-:Y:S02]  /*b880*/  FADD.FTZ R2, R245, R2 ;  /* 0x00000002f5027221 */ /* 0x000fe40000010000 */
[----:B------:R-:W-:Y:S02]  /*b890*/  FADD.FTZ R0, R243, R0 ;  /* 0x00000000f3007221 */ /* 0x000fe40000010000 */
[C---:B----4-:R-:W-:Y:S04]  /*b8a0*/  HMMA.16816.F32 R36, R152.reuse, R172, R36 ;  /* 0x000000ac9824723c */ /* 0x050fe80000001824 */
[----:B------:R-:W-:Y:S02]  /*b8b0*/  FADD.FTZ R2, R190, R2 ;  /* 0x00000002be027221 */ /* 0x000fe40000010000 */
[----:B------:R-:W-:Y:S02]  /*b8c0*/  FADD.FTZ R0, R186, R0 ;  /* 0x00000000ba007221 */ /* 0x000fe40000010000 */
[C---:B------:R-:W-:Y:S01]  /*b8d0*/  HMMA.16816.F32 R40, R152.reuse, R174, R40 ;  /* 0x000000ae9828723c */ /* 0x040fe20000001828 */
[----:B------:R-:W4:Y:S03]  /*b8e0*/  LDSM.16.MT88.4 R172, [R200+0x12800] ;  /* 0x01280000c8ac783b */ /* 0x000f260000004200 */
[----:B------:R-:W-:Y:S02]  /*b8f0*/  FADD.FTZ R2, R187, R2 ;  /* 0x00000002bb027221 */ /* 0x000fe40000010000 */
[----:B------:R-:W-:Y:S02]  /*b900*/  FADD.FTZ R0, R185, R0 ;  /* 0x00000000b9007221 */ /* 0x000fe40000010000 */
[C---:B---3--:R-:W-:Y:S04]  /*b910*/  HMMA.16816.F32 R44, R152.reuse, R156, R44 ;  /* 0x0000009c982c723c */ /* 0x048fe8000000182c */
[----:B------:R-:W-:Y:S02]  /*b920*/  FADD.FTZ R2, R194, R2 ;  /* 0x00000002c2027221 */ /* 0x000fe40000010000 */
[----:B------:R-:W-:Y:S02]  /*b930*/  FADD.FTZ R0, R192, R0 ;  /* 0x00000000c0007221 */ /* 0x000fe40000010000 */
[C---:B------:R-:W-:Y:S01]  /*b940*/  HMMA.16816.F32 R48, R152.reuse, R158, R48 ;  /* 0x0000009e9830723c */ /* 0x040fe20000001830 */
[----:B------:R-:W3:Y:S03]  /*b950*/  LDSM.16.MT88.4 R156, [R199+0x12800] ;  /* 0x01280000c79c783b */ /* 0x000ee60000004200 */
[----:B------:R-:W-:Y:S02]  /*b960*/  FADD.FTZ R2, R193, R2 ;  /* 0x00000002c1027221 */ /* 0x000fe40000010000 */
[----:B------:R-:W-:Y:S02]  /*b970*/  FADD.FTZ R0, R191, R0 ;  /* 0x00000000bf007221 */ /* 0x000fe40000010000 */
[C---:B-----5:R-:W-:Y:S04]  /*b980*/  HMMA.16816.F32 R52, R152.reuse, R164, R52 ;  /* 0x000000a49834723c */ /* 0x060fe80000001834 */
[----:B-1----:R-:W-:Y:S02]  /*b990*/  FADD.FTZ R2, R178, R2 ;  /* 0x00000002b2027221 */ /* 0x002fe40000010000 */
[----:B--2---:R-:W-:Y:S02]  /*b9a0*/  FADD.FTZ R0, R176, R0 ;  /* 0x00000000b0007221 */ /* 0x004fe40000010000 */
[C---:B------:R-:W-:Y:S01]  /*b9b0*/  HMMA.16816.F32 R56, R152.reuse, R166, R56 ;  /* 0x000000a69838723c */ /* 0x040fe20000001838 */
[----:B------:R-:W1:Y:S03]  /*b9c0*/  LDSM.16.MT88.4 R164, [R197+0x14800] ;  /* 0x01480000c5a4783b */ /* 0x000e660000004200 */
[----:B------:R-:W-:Y:S04]  /*b9d0*/  FADD.FTZ R2, R177, R2 ;  /* 0x00000002b1027221 */ /* 0x000fe80000010000 */
[C---:B------:R-:W-:Y:S04]  /*b9e0*/  HMMA.16816.F32 R60, R152.reuse, R168, R60 ;  /* 0x000000a8983c723c */ /* 0x040fe8000000183c */
[----:B------:R-:W-:Y:S04]  /*b9f0*/  FADD.FTZ R2, R184, R2 ;  /* 0x00000002b8027221 */ /* 0x000fe80000010000 */
[C---:B------:R-:W-:Y:S01]  /*ba00*/  HMMA.16816.F32 R64, R152.reuse, R170, R64 ;  /* 0x000000aa9840723c */ /* 0x040fe20000001840 */
[----:B------:R-:W2:Y:S03]  /*ba10*/  LDSM.16.MT88.4 R168, [R198+0x14800] ;  /* 0x01480000c6a8783b */ /* 0x000ea60000004200 */
[----:B------:R-:W-:Y:S04]  /*ba20*/  FADD.FTZ R2, R183, R2 ;  /* 0x00000002b7027221 */ /* 0x000fe80000010000 */
[C---:B------:R-:W-:Y:S08]  /*ba30*/  HMMA.16816.F32 R68, R152.reuse, R160, R68 ;  /* 0x000000a09844723c */ /* 0x040ff00000001844 */
[C---:B------:R-:W-:Y:S01]  /*ba40*/  HMMA.16816.F32 R72, R152.reuse, R162, R72 ;  /* 0x000000a29848723c */ /* 0x040fe20000001848 */
[----:B------:R-:W5:Y:S07]  /*ba50*/  LDSM.16.MT88.4 R160, [R200+0x14800] ;  /* 0x01480000c8a0783b */ /* 0x000f6e0000004200 */
[C---:B----4-:R-:W-:Y:S08]  /*ba60*/  HMMA.16816.F32 R76, R152.reuse, R172, R76 ;  /* 0x000000ac984c723c */ /* 0x050ff0000000184c */
        /* <DEDUP_REMOVED lines=8> */
[C---:B------:R-:W-:Y:S07]  /*baf0*/  HMMA.16816.F32 R104, R152.reuse, R170, R104 ;  /* 0x000000aa9868723c */ /* 0x040fee0000001868 */
[----:B------:R-:W-:Y:S01]  /*bb00*/  IMAD.WIDE.U32 R170, R149, -0x326172a9, RZ ;  /* 0xcd9e8d5795aa7825 */ /* 0x000fe200078e00ff */
[C---:B-----5:R-:W-:Y:S04]  /*bb10*/  HMMA.16816.F32 R108, R152.reuse, R160, R108 ;  /* 0x000000a0986c723c */ /* 0x060fe8000000186c */
[----:B------:R-:W-:Y:S02]  /*bb20*/  LOP3.LUT R150, R171, UR6, R250, 0x96, !PT ;  /* 0x00000006ab967c12 */ /* 0x000fe4000f8e96fa */
[----:B------:R-:W-:Y:S02]  /*bb30*/  LOP3.LUT R170, R189, UR24, R170, 0x96, !PT ;  /* 0x00000018bdaa7c12 */ /* 0x000fe4000f8e96aa */
[C---:B------:R-:W-:Y:S01]  /*bb40*/  HMMA.16816.F32 R112, R152.reuse, R162, R112 ;  /* 0x000000a29870723c */ /* 0x040fe20000001870 */
[----:B------:R-:W2:Y:S03]  /*bb50*/  LDSM.16.MT88.4 R160, [R198+0x16800] ;  /* 0x01680000c6a0783b */ /* 0x000ea60000004200 */
[----:B------:R-:W-:Y:S04]  /*bb60*/  IMAD.WIDE.U32 R170, R170, -0x2daee0ad, RZ ;  /* 0xd2511f53aaaa7825 */ /* 0x000fe800078e00ff */
[C---:B---3--:R-:W-:Y:S04]  /*bb70*/  HMMA.16816.F32 R116, R152.reuse, R156, R116 ;  /* 0x0000009c9874723c */ /* 0x048fe80000001874 */
[----:B------:R-:W-:Y:S04]  /*bb80*/  IMAD.WIDE.U32 R150, R150, -0x2daee0ad, RZ ;  /* 0xd2511f5396967825 */ /* 0x000fe800078e00ff */
[C---:B------:R-:W-:Y:S01]  /*bb90*/  HMMA.16816.F32 R120, R152.reuse, R158, R120 ;  /* 0x0000009e9878723c */ /* 0x040fe20000001878 */
[----:B------:R-:W3:Y:S03]  /*bba0*/  LDSM.16.MT88.4 R156, [R200+0x16800] ;  /* 0x01680000c89c783b */ /* 0x000ee60000004200 */
[----:B------:R-:W-:Y:S02]  /*bbb0*/  LOP3.LUT R149, R171, UR22, R150, 0x96, !PT ;  /* 0x00000016ab957c12 */ /* 0x000fe4000f8e9696 */
[----:B------:R-:W-:Y:S01]  /*bbc0*/  LOP3.LUT R151, R151, UR29, R236, 0x96, !PT ;  /* 0x0000001d97977c12 */ /* 0x000fe2000f8e96ec */
[----:B------:R-:W-:Y:S01]  /*bbd0*/  MUFU.EX2 R171, R29 ;  /* 0x0000001d00ab7308 */ /* 0x000fe20000000800 */
[C---:B-1----:R-:W-:Y:S04]  /*bbe0*/  HMMA.16816.F32 R124, R152.reuse, R164, R124 ;  /* 0x000000a4987c723c */ /* 0x042fe8000000187c */
[----:B------:R-:W-:Y:S04]  /*bbf0*/  IMAD.WIDE.U32 R150, R151, -0x326172a9, RZ ;  /* 0xcd9e8d5797967825 */ /* 0x000fe800078e00ff */
[C---:B------:R-:W-:Y:S04]  /*bc00*/  HMMA.16816.F32 R128, R152.reuse, R166, R128 ;  /* 0x000000a69880723c */ /* 0x040fe80000001880 */
[----:B------:R-:W-:Y:S01]  /*bc10*/  IMAD.WIDE.U32 R174, R149, -0x326172a9, RZ ;  /* 0xcd9e8d5795ae7825 */ /* 0x000fe200078e00ff */
[----:B------:R-:W-:Y:S03]  /*bc20*/  LOP3.LUT R168, R151, UR27, R188, 0x96, !PT ;  /* 0x0000001b97a87c12 */ /* 0x000fe6000f8e96bc */
[C---:B--2---:R-:W-:Y:S04]  /*bc30*/  HMMA.16816.F32 R132, R152.reuse, R160, R132 ;  /* 0x000000a09884723c */ /* 0x044fe80000001884 */
[----:B------:R-:W-:Y:S01]  /*bc40*/  LOP3.LUT R150, R175, UR21, R150, 0x96, !PT ;  /* 0x00000015af967c12 */ /* 0x000fe2000f8e9696 */
[----:B------:R-:W-:Y:S01]  /*bc50*/  IMAD.WIDE.U32 R168, R168, -0x2daee0ad, RZ ;  /* 0xd2511f53a8a87825 */ /* 0x000fe200078e00ff */
[----:B------:R-:W1:Y:S02]  /*bc60*/  MUFU.EX2 R175, R23 ;  /* 0x0000001700af7308 */ /* 0x000e640000000800 */
[C---:B------:R-:W-:Y:S01]  /*bc70*/  HMMA.16816.F32 R136, R152.reuse, R162, R136 ;  /* 0x000000a29888723c */ /* 0x040fe20000001888 */
[----:B------:R-:W-:Y:S03]  /*bc80*/  LDSM.16.MT88.4 R160, [R197+0x11000] ;  /* 0x01100000c5a0783b */ /* 0x000fe60000004200 */
[----:B------:R-:W-:Y:S04]  /*bc90*/  IMAD.WIDE.U32 R172, R150, -0x2daee0ad, RZ ;  /* 0xd2511f5396ac7825 */ /* 0x000fe800078e00ff */
[C---:B---3--:R-:W-:Y:S04]  /*bca0*/  HMMA.16816.F32 R16, R152.reuse, R156, R16 ;  /* 0x0000009c9810723c */ /* 0x048fe80000001810 */
[----:B------:R-:W-:Y:S02]  /*bcb0*/  LOP3.LUT R150, R173, UR13, R168, 0x96, !PT ;  /* 0x0000000dad967c12 */ /* 0x000fe4000f8e96a8 */
[----:B------:R-:W-:Y:S01]  /*bcc0*/  LOP3.LUT R168, R169, UR20, R170, 0x96, !PT ;  /* 0x00000014a9a87c12 */ /* 0x000fe2000f8e96aa */
[----:B------:R-:W2:Y:S01]  /*bcd0*/  MUFU.EX2 R173, R28 ;  /* 0x0000001c00ad7308 */ /* 0x000ea20000000800 */
[C---:B------:R-:W-:Y:S01]  /*bce0*/  HMMA.16816.F32 R140, R152.reuse, R158, R140 ;  /* 0x0000009e988c723c */ /* 0x040fe2000000188c */
[----:B------:R-:W-:Y:S03]  /*bcf0*/  LDSM.16.MT88.4 R156, [R198+0x11000] ;  /* 0x01100000c69c783b */ /* 0x000fe60000004200 */
[----:B------:R-:W-:Y:S04]  /*bd00*/  IMAD.WIDE.U32 R150, R150, -0x326172a9, RZ ;  /* 0xcd9e8d5796967825 */ /* 0x000fe800078e00ff */
[----:B------:R-:W-:Y:S01]  /*bd10*/  IMAD.WIDE.U32 R168, R168, -0x326172a9, RZ ;  /* 0xcd9e8d57a8a87825 */ /* 0x000fe200078e00ff */
[C---:B------:R-:W-:Y:S01]  /*bd20*/  LOP3.LUT R24, R150.reuse, 0xffff, RZ, 0xc0, !PT ;  /* 0x0000ffff96187812 */ /* 0x040fe200078ec0ff */
[----:B------:R-:W3:Y:S02]  /*bd30*/  MUFU.EX2 R170, R30 ;  /* 0x0000001e00aa7308 */ /* 0x000ee40000000800 */
[----:B------:R-:W-:Y:S01]  /*bd40*/  LOP3.LUT R25, R150, 0xff, RZ, 0xc0, !PT ;  /* 0x000000ff96197812 */ /* 0x000fe200078ec0ff */
[----:B-1----:R-:W-:Y:S01]  /*bd50*/  FADD.FTZ R0, R175, R0 ;  /* 0x00000000af007221 */ /* 0x002fe20000010000 */
[----:B------:R-:W-:Y:S02]  /*bd60*/  SHF.R.U32.HI R24, RZ, 0x8, R24 ;  /* 0x00000008ff187819 */ /* 0x000fe40000011618 */
[----:B------:R-:W-:Y:S01]  /*bd70*/  SHF.R.U32.HI R149, RZ, 0x10, R150 ;  /* 0x00000010ff957819 */ /* 0x000fe20000011696 */
[----:B------:R-:W-:Y:S01]  /*bd80*/  FADD.FTZ R0, R182, R0 ;  /* 0x00000000b6007221 */ /* 0x000fe20000010000 */
[----:B------:R-:W-:Y:S02]  /*bd90*/  PRMT R165, R25, 0x5410, R24 ;  /* 0x0000541019a57816 */ /* 0x000fe40000000018 */
[----:B------:R-:W1:Y:S01]  /*bda0*/  LDSM.16.MT88.4 R24, [R199+0x16800] ;  /* 0x01680000c718783b */ /* 0x000e620000004200 */
[----:B------:R-:W-:Y:S01]  /*bdb0*/  LOP3.LUT R20, R151, UR7, R168, 0x96, !PT ;  /* 0x0000000797147c12 */ /* 0x000fe2000f8e96a8 */
[----:B------:R-:W-:Y:S01]  /*bdc0*/  FADD.FTZ R0, R179, R0 ;  /* 0x00000000b3007221 */ /* 0x000fe20000010000 */
[----:B------:R-:W-:Y:S01]  /*bdd0*/  SHF.R.U32.HI R150, RZ, 0x18, R150 ;  /* 0x00000018ff967819 */ /* 0x000fe20000011696 */
[--C-:B------:R-:W-:Y:S01]  /*bde0*/  HSET2.LE.AND R22, R165, R249.reuse, PT ;  /* 0x000000f9a5167233 */ /* 0x100fe20003803000 */
[----:B------:R-:W-:Y:S01]  /*bdf0*/  LOP3.LUT R149, R149, 0xff, RZ, 0xc0, !PT ;  /* 0x000000ff95957812 */ /* 0x000fe200078ec0ff */
[----:B------:R-:W4:Y:S01]  /*be00*/  MUFU.EX2 R168, R31 ;  /* 0x0000001f00a87308 */ /* 0x000f220000000800 */
[C---:B------:R-:W-:Y:S01]  /*be10*/  LOP3.LUT R21, R20.reuse, 0xffff, RZ, 0xc0, !PT ;  /* 0x0000ffff14157812 */ /* 0x040fe200078ec0ff */
[----:B--2---:R-:W-:Y:S01]  /*be20*/  FADD.FTZ R2, R173, R2 ;  /* 0x00000002ad027221 */ /* 0x004fe20000010000 */
[----:B------:R-:W-:Y:S02]  /*be30*/  PRMT R164, R149, 0x5410, R150 ;  /* 0x0000541095a47816 */ /* 0x000fe40000000096 */
[----:B------:R-:W-:Y:S01]  /*be40*/  SHF.R.U32.HI R150, RZ, 0x10, R20 ;  /* 0x00000010ff967819 */ /* 0x000fe20000011614 */
[----:B------:R-:W-:Y:S01]  /*be50*/  FADD.FTZ R2, R171, R2 ;  /* 0x00000002ab027221 */ /* 0x000fe20000010000 */
[----:B------:R-:W-:Y:S01]  /*be60*/  SHF.R.U32.HI R21, RZ, 0x8, R21 ;  /* 0x00000008ff157819 */ /* 0x000fe20000011615 */
[--C-:B------:R-:W-:Y:S01]  /*be70*/  HSET2.LE.AND R23, R164, R249.reuse, PT ;  /* 0x000000f9a4177233 */ /* 0x100fe20003803000 */
[----:B------:R-:W-:Y:S01]  /*be80*/  LOP3.LUT R151, R20, 0xff, RZ, 0xc0, !PT ;  /* 0x000000ff14977812 */ /* 0x000fe200078ec0ff */
[----:B---3--:R-:W-:Y:S01]  /*be90*/  FADD.FTZ R0, R170, R0 ;  /* 0x00000000aa007221 */ /* 0x008fe20000010000 */
[----:B------:R-:W-:Y:S02]  /*bea0*/  SHF.R.U32.HI R149, RZ, 0x18, R20 ;  /* 0x00000018ff957819 */ /* 0x000fe40000011614 */
[----:B------:R-:W-:Y:S02]  /*beb0*/  LOP3.LUT R20, R150, 0xff, RZ, 0xc0, !PT ;  /* 0x000000ff96147812 */ /* 0x000fe400078ec0ff */
[----:B------:R-:W-:Y:S02]  /*bec0*/  PRMT R151, R151, 0x5410, R21 ;  /* 0x0000541097977816 */ /* 0x000fe40000000015 */
[----:B------:R-:W-:Y:S02]  /*bed0*/  PRMT R149, R20, 0x5410, R149 ;  /* 0x0000541014957816 */ /* 0x000fe40000000095 */
[----:B------:R-:W-:Y:S02]  /*bee0*/  F2FP.PACK_AB R20, R183, R184 ;  /* 0x000000b8b714723e */ /* 0x000fe400000000ff */
[----:B------:R-:W-:Y:S01]  /*bef0*/  F2FP.PACK_AB R21, R179, R182 ;  /* 0x000000b6b315723e */ /* 0x000fe200000000ff */
[--C-:B------:R-:W-:Y:S01]  /*bf00*/  HSET2.LE.AND R149, R149, R249.reuse, PT ;  /* 0x000000f995957233 */ /* 0x100fe20003803000 */
[----:B------:R-:W-:Y:S01]  /*bf10*/  LOP3.LUT R22, R22, R20, RZ, 0xc0, !PT ;  /* 0x0000001416167212 */ /* 0x000fe200078ec0ff */
[--C-:B------:R-:W-:Y:S01]  /*bf20*/  HSET2.LE.AND R20, R151, R249.reuse, PT ;  /* 0x000000f997147233 */ /* 0x100fe20003803000 */
[----:B------:R-:W-:Y:S01]  /*bf30*/  LOP3.LUT R23, R23, R21, RZ, 0xc0, !PT ;  /* 0x0000001517177212 */ /* 0x000fe200078ec0ff */
[----:B------:R-:W2:Y:S01]  /*bf40*/  MUFU.EX2 R151, R32 ;  /* 0x0000002000977308 */ /* 0x000ea20000000800 */
[----:B------:R-:W-:Y:S01]  /*bf50*/  F2FP.PACK_AB R21, R177, R178 ;  /* 0x000000b2b115723e */ /* 0x000fe200000000ff */
[----:B----4-:R-:W-:Y:S01]  /*bf60*/  FADD.FTZ R0, R168, R0 ;  /* 0x00000000a8007221 */ /* 0x010fe20000010000 */
[----:B------:R-:W-:Y:S02]  /*bf70*/  F2FP.PACK_AB R150, R175, R176 ;  /* 0x000000b0af96723e */ /* 0x000fe400000000ff */
[----:B------:R-:W-:Y:S02]  /*bf80*/  LOP3.LUT R20, R20, R21, RZ, 0xc0, !PT ;  /* 0x0000001514147212 */ /* 0x000fe400078ec0ff */
[----:B------:R-:W-:Y:S01]  /*bf90*/  LOP3.LUT R21, R149, R150, RZ, 0xc0, !PT ;  /* 0x0000009695157212 */ /* 0x000fe200078ec0ff */
[C---:B-1----:R-:W-:Y:S02]  /*bfa0*/  HMMA.16816.F32 R144, R152.reuse, R24, R144 ;  /* 0x000000189890723c */ /* 0x042fe40000001890 */
[----:B------:R-:W1:Y:S06]  /*bfb0*/  MUFU.EX2 R150, R34 ;  /* 0x0000002200967308 */ /* 0x000e6c0000000800 */
[----:B------:R-:W-:Y:S01]  /*bfc0*/  HMMA.16816.F32 R12, R152, R26, R12 ;  /* 0x0000001a980c723c */ /* 0x000fe2000000180c */
[----:B------:R-:W3:Y:S07]  /*bfd0*/  LDSM.16.MT88.4 R24, [R200+0x11000] ;  /* 0x01100000c818783b */ /* 0x000eee0000004200 */
[C---:B------:R-:W-:Y:S01]  /*bfe0*/  HMMA.16816.F32 R4, R20.reuse, R160, R4 ;  /* 0x000000a01404723c */ /* 0x040fe20000001804 */
[----:B------:R-:W4:Y:S04]  /*bff0*/  LDSM.16.MT88.4 R152, [R199+0x11000] ;  /* 0x01100000c798783b */ /* 0x000f280000004200 */
[----:B--2---:R-:W-:Y:S03]  /*c000*/  FADD.FTZ R2, R151, R2 ;  /* 0x0000000297027221 */ /* 0x004fe60000010000 */
[C---:B------:R-:W-:Y:S01]  /*c010*/  HMMA.16816.F32 R8, R20.reuse, R162, R8 ;  /* 0x000000a21408723c */ /* 0x040fe20000001808 */
[----:B------:R-:W2:Y:S03]  /*c020*/  LDSM.16.MT88.4 R160, [R197+0x13000] ;  /* 0x01300000c5a0783b */ /* 0x000ea60000004200 */
[----:B-1----:R-:W-:Y:S02]  /*c030*/  FADD.FTZ R0, R150, R0 ;  /* 0x0000000096007221 */ /* 0x002fe40000010000 */
[----:B------:R-:W-:Y:S02]  /*c040*/  FADD.FTZ R247, R180, R2 ;  /* 0x00000002b4f77221 */ /* 0x000fe40000010000 */
[C---:B------:R-:W-:Y:S04]  /*c050*/  HMMA.16816.F32 R36, R20.reuse, R156, R36 ;  /* 0x0000009c1424723c */ /* 0x040fe80000001824 */
[----:B------:R-:W-:Y:S04]  /*c060*/  FADD.FTZ R248, R181, R0 ;  /* 0x00000000b5f87221 */ /* 0x000fe80000010000 */
        /* <DEDUP_REMOVED lines=29> */
[C---:B----4-:R-:W-:Y:S08]  /*c240*/  HMMA.16816.F32 R116, R20.reuse, R152, R116 ;  /* 0x000000981474723c */ /* 0x050ff00000001874 */
[C---:B------:R-:W-:Y:S01]  /*c250*/  HMMA.16816.F32 R120, R20.reuse, R154, R120 ;  /* 0x0000009a1478723c */ /* 0x040fe20000001878 */
[----:B------:R-:W3:Y:S07]  /*c260*/  LDSM.16.MT88.4 R152, [R199+0x17000] ;  /* 0x01700000c798783b */ /* 0x000eee0000004200 */
[C---:B--2---:R-:W-:Y:S08]  /*c270*/  HMMA.16816.F32 R124, R20.reuse, R160, R124 ;  /* 0x000000a0147c723c */ /* 0x044ff0000000187c */
[C---:B------:R-:W-:Y:S08]  /*c280*/  HMMA.16816.F32 R128, R20.reuse, R162, R128 ;  /* 0x000000a21480723c */ /* 0x040ff00000001880 */
[C---:B-1----:R-:W-:Y:S07]  /*c290*/  HMMA.16816.F32 R132, R20.reuse, R24, R132 ;  /* 0x000000181484723c */ /* 0x042fee0000001884 */
[----:B------:R-:W-:Y:S01]  /*c2a0*/  LOP3.LUT R24, R169, UR14, R174, 0x96, !PT ;  /* 0x0000000ea9187c12 */ /* 0x000fe2000f8e96ae */
[C---:B------:R-:W-:Y:S04]  /*c2b0*/  HMMA.16816.F32 R136, R20.reuse, R26, R136 ;  /* 0x0000001a1488723c */ /* 0x040fe80000001888 */
[----:B------:R-:W-:Y:S04]  /*c2c0*/  IMAD.WIDE.U32 R24, R24, -0x2daee0ad, RZ ;  /* 0xd2511f5318187825 */ /* 0x000fe800078e00ff */
[C---:B------:R-:W-:Y:S04]  /*c2d0*/  HMMA.16816.F32 R16, R20.reuse, R156, R16 ;  /* 0x0000009c1410723c */ /* 0x040fe80000001810 */
[----:B------:R-:W-:Y:S02]  /*c2e0*/  LOP3.LUT R28, R25, UR28, R172, 0x96, !PT ;  /* 0x0000001c191c7c12 */ /* 0x000fe4000f8e96ac */
[C---:B------:R-:W-:Y:S02]  /*c2f0*/  LOP3.LUT R31, R24.reuse, 0xffff, RZ, 0xc0, !PT ;  /* 0x0000ffff181f7812 */ /* 0x040fe400078ec0ff */
[C---:B------:R-:W-:Y:S01]  /*c300*/  HMMA.16816.F32 R140, R20.reuse, R158, R140 ;  /* 0x0000009e148c723c */ /* 0x040fe2000000188c */
[----:B------:R-:W1:Y:S03]  /*c310*/  LDSM.16.MT88.4 R156, [R197+0x11800] ;  /* 0x01180000c59c783b */ /* 0x000e660000004200 */
[--C-:B------:R-:W-:Y:S02]  /*c320*/  SHF.R.U32.HI R30, RZ, 0x10, R24.reuse ;  /* 0x00000010ff1e7819 */ /* 0x100fe40000011618 */
[----:B------:R-:W-:Y:S02]  /*c330*/  LOP3.LUT R166, R24, 0xff, RZ, 0xc0, !PT ;  /* 0x000000ff18a67812 */ /* 0x000fe400078ec0ff */
[C---:B---3--:R-:W-:Y:S04]  /*c340*/  HMMA.16816.F32 R144, R20.reuse, R152, R144 ;  /* 0x000000981490723c */ /* 0x048fe80000001890 */
[----:B------:R-:W-:Y:S02]  /*c350*/  SHF.R.U32.HI R149, RZ, 0x18, R24 ;  /* 0x00000018ff957819 */ /* 0x000fe40000011618 */
[----:B------:R-:W-:Y:S01]  /*c360*/  LOP3.LUT R29, R28, 0xffff, RZ, 0xc0, !PT ;  /* 0x0000ffff1c1d7812 */ /* 0x000fe200078ec0ff */
[----:B------:R-:W2:Y:S01]  /*c370*/  LDSM.16.MT88.4 R24, [R198+0x11800] ;  /* 0x01180000c618783b */ /* 0x000ea20000004200 */
[----:B------:R-:W-:Y:S04]  /*c380*/  HMMA.16816.F32 R12, R20, R154, R12 ;  /* 0x0000009a140c723c */ /* 0x000fe8000000180c */
[--C-:B------:R-:W-:Y:S02]  /*c390*/  SHF.R.U32.HI R32, RZ, 0x10, R28.reuse ;  /* 0x00000010ff207819 */ /* 0x100fe4000001161c */
[----:B------:R-:W-:Y:S01]  /*c3a0*/  SHF.R.U32.HI R31, RZ, 0x8, R31 ;  /* 0x00000008ff1f7819 */ /* 0x000fe2000001161f */
[----:B------:R-:W-:Y:S01]  /*c3b0*/  LDSM.16.MT88.4 R20, [R199+0x11800] ;  /* 0x01180000c714783b */ /* 0x000fe20000004200 */
[----:B------:R-:W-:Y:S04]  /*c3c0*/  LOP3.LUT R30, R30, 0xff, RZ, 0xc0, !PT ;  /* 0x000000ff1e1e7812 */ /* 0x000fe800078ec0ff */
[----:B------:R-:W-:Y:S02]  /*c3d0*/  LOP3.LUT R35, R28, 0xff, RZ, 0xc0, !PT ;  /* 0x000000ff1c237812 */ /* 0x000fe400078ec0ff */
[----:B------:R-:W-:Y:S02]  /*c3e0*/  SHF.R.U32.HI R34, RZ, 0x18, R28 ;  /* 0x00000018ff227819 */ /* 0x000fe4000001161c */
[----:B------:R-:W-:Y:S02]  /*c3f0*/  SHF.R.U32.HI R33, RZ, 0x8, R29 ;  /* 0x00000008ff217819 */ /* 0x000fe4000001161d */
[----:B------:R-:W-:Y:S02]  /*c400*/  LOP3.LUT R32, R32, 0xff, RZ, 0xc0, !PT ;  /* 0x000000ff20207812 */ /* 0x000fe400078ec0ff */
[----:B------:R-:W-:Y:S02]  /*c410*/  PRMT R166, R166, 0x5410, R31 ;  /* 0x00005410a6a67816 */ /* 0x000fe4000000001f */
[----:B------:R-:W-:Y:S02]  /*c420*/  PRMT R149, R30, 0x5410, R149 ;  /* 0x000054101e957816 */ /* 0x000fe40000000095 */
[----:B------:R-:W-:Y:S01]  /*c430*/  PRMT R33, R35, 0x5410, R33 ;  /* 0x0000541023217816 */ /* 0x000fe20000000021 */
[--C-:B------:R-:W-:Y:S01]  /*c440*/  HSET2.LE.AND R166, R166, R249.reuse, PT ;  /* 0x000000f9a6a67233 */ /* 0x100fe20003803000 */
[----:B------:R-:W-:Y:S01]  /*c450*/  PRMT R32, R32, 0x5410, R34 ;  /* 0x0000541020207816 */ /* 0x000fe20000000022 */
[--C-:B------:R-:W-:Y:S01]  /*c460*/  HSET2.LE.AND R167, R149, R249.reuse, PT ;  /* 0x000000f995a77233 */ /* 0x100fe20003803000 */
[----:B------:R-:W-:Y:S01]  /*c470*/  F2FP.PACK_AB R34, R180, R151 ;  /* 0x00000097b422723e */ /* 0x000fe200000000ff */
[--C-:B------:R-:W-:Y:S01]  /*c480*/  HSET2.LE.AND R164, R33, R249.reuse, PT ;  /* 0x000000f921a47233 */ /* 0x100fe20003803000 */
[----:B------:R-:W-:Y:S01]  /*c490*/  F2FP.PACK_AB R33, R168, R170 ;  /* 0x000000aaa821723e */ /* 0x000fe200000000ff */
[----:B------:R-:W-:Y:S01]  /*c4a0*/  HSET2.LE.AND R165, R32, R249, PT ;  /* 0x000000f920a57233 */ /* 0x000fe20003803000 */
[----:B------:R-:W-:Y:S01]  /*c4b0*/  F2FP.PACK_AB R32, R171, R173 ;  /* 0x000000adab20723e */ /* 0x000fe200000000ff */
[----:B------:R-:W3:Y:S01]  /*c4c0*/  LDSM.16.MT88.4 R28, [R200+0x11800] ;  /* 0x01180000c81c783b */ /* 0x000ee20000004200 */
[----:B------:R-:W-:Y:S02]  /*c4d0*/  F2FP.PACK_AB R35, R181, R150 ;  /* 0x00000096b523723e */ /* 0x000fe400000000ff */
[----:B------:R-:W-:Y:S02]  /*c4e0*/  LOP3.LUT R164, R164, R32, RZ, 0xc0, !PT ;  /* 0x00000020a4a47212 */ /* 0x000fe400078ec0ff */
[----:B------:R-:W-:Y:S02]  /*c4f0*/  LOP3.LUT R165, R165, R33, RZ, 0xc0, !PT ;  /* 0x00000021a5a57212 */ /* 0x000fe400078ec0ff */
[----:B------:R-:W-:Y:S02]  /*c500*/  LOP3.LUT R166, R166, R34, RZ, 0xc0, !PT ;  /* 0x00000022a6a67212 */ /* 0x000fe400078ec0ff */
[----:B------:R-:W-:Y:S02]  /*c510*/  LOP3.LUT R167, R167, R35, RZ, 0xc0, !PT ;  /* 0x00000023a7a77212 */ /* 0x000fe400078ec0ff */
[----:B------:R-:W-:Y:S01]  /*c520*/  LDSM.16.MT88.4 R32, [R199+0x13800] ;  /* 0x01380000c720783b */ /* 0x000fe20000004200 */
[----:B------:R-:W-:Y:S02]  /*c530*/  MOV R150, R3 ;  /* 0x0000000300967202 */ /* 0x000fe40000000f00 */
[----:B------:R-:W-:Y:S02]  /*c540*/  MOV R149, R148 ;  /* 0x0000009400957202 */ /* 0x000fe40000000f00 */
[C---:B-1----:R-:W-:Y:S03]  /*c550*/  HMMA.16816.F32 R152, R164.reuse, R156, R4 ;  /* 0x0000009ca498723c */ /* 0x042fe60000001804 */
[----:B------:R-:W1:Y:S05]  /*c560*/  LDSM.16.MT88.4 R4, [R197+0x13800] ;  /* 0x01380000c504783b */ /* 0x000e6a0000004200 */
[C---:B------:R-:W-:Y:S03]  /*c570*/  HMMA.16816.F32 R156, R164.reuse, R158, R8 ;  /* 0x0000009ea49c723c */ /* 0x040fe60000001808 */
[----:B------:R-:W4:Y:S05]  /*c580*/  LDSM.16.MT88.4 R8, [R198+0x13800] ;  /* 0x01380000c608783b */ /* 0x000f2a0000004200 */
        /* <DEDUP_REMOVED lines=27> */
[C---:B----4-:R-:W-:Y:S08]  /*c740*/  HMMA.16816.F32 R108, R164.reuse, R8, R108 ;  /* 0x00000008a46c723c */ /* 0x050ff0000000186c */
[C---:B------:R-:W-:Y:S08]  /*c750*/  HMMA.16816.F32 R112, R164.reuse, R10, R112 ;  /* 0x0000000aa470723c */ /* 0x040ff00000001870 */
[C---:B------:R-:W-:Y:S08]  /*c760*/  HMMA.16816.F32 R116, R164.reuse, R20, R116 ;  /* 0x00000014a474723c */ /* 0x040ff00000001874 */
[C---:B------:R-:W-:Y:S08]  /*c770*/  HMMA.16816.F32 R120, R164.reuse, R22, R120 ;  /* 0x00000016a478723c */ /* 0x040ff00000001878 */
[C---:B--2---:R-:W-:Y:S08]  /*c780*/  HMMA.16816.F32 R124, R164.reuse, R24, R124 ;  /* 0x00000018a47c723c */ /* 0x044ff0000000187c */
[C---:B------:R-:W-:Y:S08]  /*c790*/  HMMA.16816.F32 R128, R164.reuse, R26, R128 ;  /* 0x0000001aa480723c */ /* 0x040ff00000001880 */
[C---:B-----5:R-:W-:Y:S08]  /*c7a0*/  HMMA.16816.F32 R132, R164.reuse, R32, R132 ;  /* 0x00000020a484723c */ /* 0x060ff00000001884 */
[C---:B------:R-:W-:Y:S08]  /*c7b0*/  HMMA.16816.F32 R136, R164.reuse, R34, R136 ;  /* 0x00000022a488723c */ /* 0x040ff00000001888 */
[C---:B---3--:R-:W-:Y:S08]  /*c7c0*/  HMMA.16816.F32 R160, R164.reuse, R28, R16 ;  /* 0x0000001ca4a0723c */ /* 0x048ff00000001810 */
[C---:B------:R-:W-:Y:S08]  /*c7d0*/  HMMA.16816.F32 R140, R164.reuse, R30, R140 ;  /* 0x0000001ea48c723c */ /* 0x040ff0000000188c */
[C---:B-1----:R-:W-:Y:S08]  /*c7e0*/  HMMA.16816.F32 R144, R164.reuse, R4, R144 ;  /* 0x00000004a490723c */ /* 0x042ff00000001890 */
[----:B------:R-:W-:Y:S01]  /*c7f0*/  HMMA.16816.F32 R164, R164, R6, R12 ;  /* 0x00000006a4a4723c */ /* 0x000fe2000000180c */
[----:B------:R-:W-:-:S07]  /*c800*/  @P0 BRA `(.L_x_560) ;  /* 0xffffbf5000000947 */ /* 0x000fce000383ffff */
.L_x_559:
[----:B------:R-:W1:Y:S01]  /*c810*/  SHFL.BFLY PT, R2, R247, 0x2, 0x1f ;  /* 0x0c401f00f7027f89 */ /* 0x000e6200000e0000 */
[----:B------:R-:W2:Y:S01]  /*c820*/  S2UR UR6, SR_CTAID.Y ;  /* 0x00000000000679c3 */ /* 0x000ea20000002600 */
[----:B------:R-:W-:Y:S01]  /*c830*/  UISETP.NE.AND UP0, UPT, UR10, -0x1, UPT ;  /* 0xffffffff0a00788c */ /* 0x000fe2000bf05270 */
[----:B------:R-:W-:Y:S01]  /*c840*/  BSSY B0, `(.L_x_563) ;  /* 0x0000191000007945 */ /* 0x000fe20003800000 */
[----:B------:R-:W3:Y:S01]  /*c850*/  SHFL.BFLY PT, R0, R248, 0x2, 0x1f ;  /* 0x0c401f00f8007f89 */ /* 0x000ee200000e0000 */
[----:B------:R-:W-:-:S02]  /*c860*/  ULDC.64 UR4, c[0x0][0x1e8] ;  /* 0x00007a0000047ab9 */ /* 0x000fc40000000a00 */
[----:B------:R-:W-:Y:S01]  /*c870*/  ULDC.U8 UR9, c[0x0][0x328] ;  /* 0x0000ca0000097ab9 */ /* 0x000fe20000000000 */
[----:B------:R-:W4:Y:S01]  /*c880*/  S2R R173, SR_TID.X ;  /* 0x0000000000ad7919 */ /* 0x000f220000002100 */
[----:B------:R-:W-:Y:S01]  /*c890*/  UISETP.NE.AND UP3, UPT, UR9, URZ, UPT ;  /* 0x0000003f0900728c */ /* 0x000fe2000bf65270 */
[----:B------:R-:W5:Y:S01]  /*c8a0*/  S2UR UR11, SR_CTAID.Z ;  /* 0x00000000000b79c3 */ /* 0x000f620000002700 */
[----:B------:R-:W-:Y:S02]  /*c8b0*/  ULDC UR8, c[0x0][0x214] ;  /* 0x0000850000087ab9 */ /* 0x000fe40000000800 */
[----:B------:R-:W-:-:S04]  /*c8c0*/  @UP0 UIMAD.WIDE.U32 UR18, UR10, UR4, URZ ;  /* 0x000000040a1202a5 */ /* 0x000fc8000f8e003f */
        /* <DEDUP_REMOVED lines=10> */
[----:B------:R-:W-:Y:S01]  /*c970*/  ULDC.U8 UR4, c[0x0][0x329] ;  /* 0x0000ca4000047ab9 */ /* 0x000fe20000000000 */
[----:B------:R-:W-:Y:S01]  /*c980*/  LEA.HI R172, R174, R173, RZ, 0x2 ;  /* 0x000000adaeac7211 */ /* 0x000fe200078f10ff */
[----:B------:R-:W-:-:S02]  /*c990*/  UISETP.NE.AND UP2, UPT, UR4, URZ, UPT ;  /* 0x0000003f0400728c */ /* 0x000fc4000bf45270 */
[----:B------:R-:W-:Y:S01]  /*c9a0*/  UISETP.EQ.AND UP3, UPT, UR4, URZ, UP3 ;  /* 0x0000003f0400728c */ /* 0x000fe20009f62270 */
[----:B------:R-:W-:Y:S01]  /*c9b0*/  SHF.R.S32.HI R17, RZ, 0x2, R172 ;  /* 0x00000002ff117819 */ /* 0x000fe200000114ac */
[----:B------:R-:W-:Y:S02]  /*c9c0*/  @!UP0 UIMAD UR13, UR6, UR5, UR13 ;  /* 0x00000005060d82a4 */ /* 0x000fe4000f8e020d */
[----:B------:R-:W-:Y:S02]  /*c9d0*/  ULDC UR4, c[0x0][0x1c0] ;  /* 0x0000700000047ab9 */ /* 0x000fe40000000800 */
[----:B------:R-:W-:Y:S02]  /*c9e0*/  ULDC UR5, c[0x0][0x234] ;  /* 0x00008d0000057ab9 */ /* 0x000fe40000000800 */
[----:B------:R-:W-:Y:S02]  /*c9f0*/  @!UP0 UIADD3 UR7, UR23, UR13, URZ ;  /* 0x0000000d17078290 */ /* 0x000fe4000fffe03f */
[----:B------:R-:W-:Y:S01]  /*ca00*/  @!UP2 UISETP.NE.AND UP1, UPT, UR9, URZ, UPT ;  /* 0x0000003f0900a28c */ /* 0x000fe2000bf25270 */
[----:B------:R-:W3:Y:S01]  /*ca10*/  S2UR UR9, SR_CTAID.X ;  /* 0x00000000000979c3 */ /* 0x000ee20000002500 */
[----:B------:R-:W-:Y:S01]  /*ca20*/  @UP2 ULDC UR19, c[0x0][0x210] ;  /* 0x0000840000132ab9 */ /* 0x000fe20000000800 */
[----:B-1----:R-:W-:Y:S01]  /*ca30*/  FADD.FTZ R149, R2, R5 ;  /* 0x0000000502957221 */ /* 0x002fe20000010000 */
[----:B------:R-:W-:Y:S01]  /*ca40*/  MOV R2, 0x3f800000 ;  /* 0x3f80000000027802 */ /* 0x000fe20000000f00 */
[----:B------:R-:W-:Y:S01]  /*ca50*/  @UP2 UIMAD UR19, UR19, UR8, URZ ;  /* 0x00000008131322a4 */ /* 0x000fe2000f8e023f */
[----:B--2---:R-:W-:-:S02]  /*ca60*/  FADD.FTZ R150, R0, R4 ;  /* 0x0000000400967221 */ /* 0x004fc40000010000 */
[----:B------:R-:W-:Y:S01]  /*ca70*/  FSETP.NE.FTZ.AND P4, PT, R149, RZ, PT ;  /* 0x000000ff9500720b */ /* 0x000fe20003f95000 */
[----:B------:R-:W-:Y:S01]  /*ca80*/  @!UP2 USEL UR19, UR8, UR5, !UP1 ;  /* 0x000000050813a287 */ /* 0x000fe2000c800000 */
[----:B------:R-:W-:Y:S01]  /*ca90*/  MOV R0, 0x3f800000 ;  /* 0x3f80000000007802 */ /* 0x000fe20000000f00 */
[----:B------:R-:W-:Y:S01]  /*caa0*/  @UP2 UMOV UR14, 0x1 ;  /* 0x00000001000e2882 */ /* 0x000fe20000000000 */
[----:B------:R-:W-:Y:S01]  /*cab0*/  FSETP.NE.FTZ.AND P3, PT, R150, RZ, PT ;  /* 0x000000ff9600720b */ /* 0x000fe20003f75000 */
[----:B------:R-:W-:Y:S01]  /*cac0*/  @!UP2 UIMAD UR14, UR19, UR4, URZ ;  /* 0x00000004130ea2a4 */ /* 0x000fe2000f8e023f */
[----:B------:R-:W-:Y:S01]  /*cad0*/  SHF.R.S32.HI R4, RZ, 0x1f, R172 ;  /* 0x0000001fff047819 */ /* 0x000fe200000114ac */
[----:B------:R-:W-:Y:S02]  /*cae0*/  @UP3 UIMAD UR21, UR6, UR8, URZ ;  /* 0x00000008061532a4 */ /* 0x000fe4000f8e023f */
[----:B------:R-:W-:Y:S01]  /*caf0*/  @UP2 ULDC UR20, c[0x0][0x210] ;  /* 0x0000840000142ab9 */ /* 0x000fe20000000800 */
[----:B------:R-:W-:Y:S01]  /*cb00*/  LEA.HI R4, R4, R17, RZ, 0x3 ;  /* 0x0000001104047211 */ /* 0x000fe200078f18ff */
[----:B------:R-:W-:-:S02]  /*cb10*/  UIMAD UR4, UR6, UR14, URZ ;  /* 0x0000000e060472a4 */ /* 0x000fc4000f8e023f */
[----:B------:R-:W1:Y:S01]  /*cb20*/  @P4 MUFU.RCP R2, R149 ;  /* 0x0000009500024308 */ /* 0x000e620000001000 */
[----:B------:R-:W-:Y:S01]  /*cb30*/  LOP3.LUT R4, R4, 0xfffffff8, RZ, 0xc0, !PT ;  /* 0xfffffff804047812 */ /* 0x000fe200078ec0ff */
[----:B------:R-:W-:Y:S02]  /*cb40*/  @!UP2 UMOV UR20, 0x1 ;  /* 0x000000010014a882 */ /* 0x000fe40000000000 */
[----:B------:R-:W-:Y:S01]  /*cb50*/  @UP3 USEL UR21, UR21, UR10, !UP0 ;  /* 0x0000000a15153287 */ /* 0x000fe2000c000000 */
[----:B------:R-:W-:Y:S01]  /*cb60*/  IADD3 R17, R17, -R4, RZ ;  /* 0x8000000411117210 */ /* 0x000fe20007ffe0ff */
[----:B---3--:R-:W-:Y:S02]  /*cb70*/  UIMAD UR5, UR9, UR20, URZ ;  /* 0x00000014090572a4 */ /* 0x008fe4000f8e023f */
[----:B------:R-:W2:Y:S01]  /*cb80*/  @P3 MUFU.RCP R0, R150 ;  /* 0x0000009600003308 */ /* 0x000ea20000001000 */
[----:B------:R-:W-:Y:S01]  /*cb90*/  R2P PR, R17, 0x6 ;  /* 0x0000000611007804 */ /* 0x000fe20000000000 */
[----:B------:R-:W-:-:S02]  /*cba0*/  USEL UR4, UR4, URZ, !UP3 ;  /* 0x0000003f04047287 */ /* 0x000fc4000d800000 */
[----:B------:R-:W-:Y:S02]  /*cbb0*/  USHF.L.U32 UR5, UR5, 0x6, URZ ;  /* 0x0000000605057899 */ /* 0x000fe4000800063f */
[----:B-----5:R-:W-:Y:S01]  /*cbc0*/  UIMAD UR19, UR11, UR19, UR4 ;  /* 0x000000130b1372a4 */ /* 0x020fe2000f8e0204 */
[----:B-1----:R-:W-:Y:S01]  /*cbd0*/  FMUL.FTZ R2, R2, c[0x0][0x2dc] ;  /* 0x0000b70002027a20 */ /* 0x002fe20000410000 */
[----:B------:R-:W-:Y:S02]  /*cbe0*/  @!UP3 UMOV UR24, URZ ;  /* 0x0000003f0018bc82 */ /* 0x000fe40008000000 */
[----:B------:R-:W-:Y:S01]  /*cbf0*/  @UP3 UMOV UR24, UR21 ;  /* 0x0000001500183c82 */ /* 0x000fe20008000000 */
[C---:B------:R-:W-:Y:S01]  /*cc00*/  FMUL.FTZ R171, R2.reuse, R152 ;  /* 0x0000009802ab7220 */ /* 0x040fe20000410000 */
[----:B------:R-:W-:Y:S01]  /*cc10*/  @!UP3 UMOV UR25, URZ ;  /* 0x0000003f0019bc82 */ /* 0x000fe20008000000 */
[----:B------:R-:W-:Y:S01]  /*cc20*/  FMUL.FTZ R5, R2, R153 ;  /* 0x0000009902057220 */ /* 0x000fe20000410000 */
[----:B------:R-:W-:Y:S01]  /*cc30*/  USHF.R.S32.HI UR4, URZ, 0x1f, UR5 ;  /* 0x0000001f3f047899 */ /* 0x000fe20008011405 */
[----:B--2---:R-:W-:Y:S01]  /*cc40*/  FMUL.FTZ R0, R0, c[0x0][0x2dc] ;  /* 0x0000b70000007a20 */ /* 0x004fe20000410000 */
[----:B------:R-:W-:Y:S01]  /*cc50*/  @UP3 USHF.R.S32.HI UR25, URZ, 0x1f, UR21 ;  /* 0x0000001f3f193899 */ /* 0x000fe20008011415 */
[C---:B------:R-:W-:Y:S01]  /*cc60*/  FMUL.FTZ R170, R2.reuse, R156 ;  /* 0x0000009c02aa7220 */ /* 0x040fe20000410000 */
[----:B------:R-:W-:Y:S01]  /*cc70*/  F2FP.PACK_AB R5, R5, R171 ;  /* 0x000000ab0505723e */ /* 0x000fe200000000ff */
[C---:B------:R-:W-:Y:S01]  /*cc80*/  FMUL.FTZ R7, R2.reuse, R157 ;  /* 0x0000009d02077220 */ /* 0x040fe20000410000 */
[----:B------:R-:W-:Y:S01]  /*cc90*/  USHF.R.S32.HI UR6, URZ, 0x1f, UR19 ;  /* 0x0000001f3f067899 */ /* 0x000fe20008011413 */
[C---:B------:R-:W-:Y:S01]  /*cca0*/  FMUL.FTZ R169, R2.reuse, R36 ;  /* 0x0000002402a97220 */ /* 0x040fe20000410000 */
[----:B------:R-:W-:Y:S01]  /*ccb0*/  UIADD3 UR5, UP2, UP1, UR5, UR24, UR19 ;  /* 0x0000001805057290 */ /* 0x000fe2000f95e013 */
[C---:B------:R-:W-:Y:S01]  /*ccc0*/  FMUL.FTZ R168, R2.reuse, R40 ;  /* 0x0000002802a87220 */ /* 0x040fe20000410000 */
[----:B------:R-:W-:Y:S01]  /*ccd0*/  F2FP.PACK_AB R7, R7, R170 ;  /* 0x000000aa0707723e */ /* 0x000fe200000000ff */
[C---:B------:R-:W-:Y:S01]  /*cce0*/  FMUL.FTZ R157, R2.reuse, R44 ;  /* 0x0000002c029d7220 */ /* 0x040fe20000410000 */
[----:B------:R-:W-:Y:S01]  /*ccf0*/  UIADD3.X UR4, UR4, UR25, UR6, UP2, UP1 ;  /* 0x0000001904047290 */ /* 0x000fe200097e2406 */
[C---:B------:R-:W-:Y:S01]  /*cd00*/  FMUL.FTZ R156, R2.reuse, R48 ;  /* 0x00000030029c7220 */ /* 0x040fe20000410000 */
[----:B------:R-:W-:Y:S01]  /*cd10*/  @!UP0 UMOV UR18, UR22 ;  /* 0x0000001600128c82 */ /* 0x000fe20008000000 */
[----:B------:R-:W-:-:S02]  /*cd20*/  FMUL.FTZ R153, R2, R52 ;  /* 0x0000003402997220 */ /* 0x000fc40000410000 */
        /* <DEDUP_REMOVED lines=15> */
[----:B------:R-:W-:Y:S01]  /*ce20*/  FMUL.FTZ R26, R2, R68 ;  /* 0x00000044021a7220 */ /* 0x000fe20000410000 */
[----:B------:R-:W-:Y:S01]  /*ce30*/  F2FP.PACK_AB R68, R22, R153 ;  /* 0x000000991644723e */ /* 0x000fe200000000ff */
[C---:B------:R-:W-:Y:S02]  /*ce40*/  FMUL.FTZ R60, R2.reuse, R69 ;  /* 0x00000045023c7220 */ /* 0x040fe40000410000 */
[----:B------:R-:W-:-:S02]  /*ce50*/  FMUL.FTZ R72, R2, R72 ;  /* 0x0000004802487220 */ /* 0x000fc40000410000 */
[----:B------:R-:W-:Y:S01]  /*ce60*/  FMUL.FTZ R73, R2, R73 ;  /* 0x0000004902497220 */ /* 0x000fe20000410000 */
[----:B------:R-:W-:Y:S01]  /*ce70*/  F2FP.PACK_AB R60, R60, R26 ;  /* 0x0000001a3c3c723e */ /* 0x000fe200000000ff */
[C---:B------:R-:W-:Y:S02]  /*ce80*/  FMUL.FTZ R76, R2.reuse, R76 ;  /* 0x0000004c024c7220 */ /* 0x040fe40000410000 */
        /* <DEDUP_REMOVED lines=49> */
[----:B------:R-:W-:Y:S02]  /*d1a0*/  FMUL.FTZ R165, R2, R165 ;  /* 0x000000a502a57220 */ /* 0x000fe40000410000 */
[----:B------:R-:W-:-:S02]  /*d1b0*/  FMUL.FTZ R54, R0, R54 ;  /* 0x0000003600367220 */ /* 0x000fc40000410000 */
[C---:B------:R-:W-:Y:S01]  /*d1c0*/  FMUL.FTZ R2, R0.reuse, R55 ;  /* 0x0000003700027220 */ /* 0x040fe20000410000 */
[----:B------:R-:W-:Y:S01]  /*d1d0*/  F2FP.PACK_AB R18, R165, R164 ;  /* 0x000000a4a512723e */ /* 0x000fe200000000ff */
[C---:B------:R-:W-:Y:S02]  /*d1e0*/  FMUL.FTZ R65, R0.reuse, R59 ;  /* 0x0000003b00417220 */ /* 0x040fe40000410000 */
[C---:B------:R-:W-:Y:S02]  /*d1f0*/  FMUL.FTZ R62, R0.reuse, R62 ;  /* 0x0000003e003e7220 */ /* 0x040fe40000410000 */
        /* <DEDUP_REMOVED lines=8> */
[----:B------:R-:W-:Y:S01]  /*d280*/  FMUL.FTZ R61, R0, R67 ;  /* 0x00000043003d7220 */ /* 0x000fe20000410000 */
[----:B------:R-:W-:Y:S01]  /*d290*/  F2FP.PACK_AB R67, R2, R54 ;  /* 0x000000360243723e */ /* 0x000fe200000000ff */
[C---:B------:R-:W-:Y:S01]  /*d2a0*/  FMUL.FTZ R6, R0.reuse, R70 ;  /* 0x0000004600067220 */ /* 0x040fe20000410000 */
[----:B------:R-:W-:Y:S01]  /*d2b0*/  SHF.L.U32 R2, R17, 0x6, RZ ;  /* 0x0000000611027819 */ /* 0x000fe200000006ff */
[----:B------:R-:W-:Y:S01]  /*d2c0*/  FMUL.FTZ R59, R0, R71 ;  /* 0x00000047003b7220 */ /* 0x000fe20000410000 */
[----:B------:R-:W-:Y:S01]  /*d2d0*/  LEA.HI R71, R174, R173, RZ, 0x5 ;  /* 0x000000adae477211 */ /* 0x000fe200078f28ff */
[----:B------:R-:W-:Y:S01]  /*d2e0*/  FMUL.FTZ R154, R0, R154 ;  /* 0x0000009a009a7220 */ /* 0x000fe20000410000 */
[----:B------:R-:W-:Y:S01]  /*d2f0*/  LOP3.LUT R2, R2, 0x1c0, RZ, 0xc0, !PT ;  /* 0x000001c002027812 */ /* 0x000fe200078ec0ff */
[C---:B------:R-:W-:Y:S01]  /*d300*/  FMUL.FTZ R4, R0.reuse, R155 ;  /* 0x0000009b00047220 */ /* 0x040fe20000410000 */
[----:B------:R-:W-:Y:S01]  /*d310*/  F2FP.PACK_AB R59, R59, R6 ;  /* 0x000000063b3b723e */ /* 0x000fe200000000ff */
[C---:B------:R-:W-:Y:S01]  /*d320*/  FMUL.FTZ R158, R0.reuse, R158 ;  /* 0x0000009e009e7220 */ /* 0x040fe20000410000 */
[----:B------:R-:W-:Y:S01]  /*d330*/  SHF.R.S32.HI R15, RZ, 0x5, R71 ;  /* 0x00000005ff0f7819 */ /* 0x000fe20000011447 */
[C---:B------:R-:W-:Y:S01]  /*d340*/  FMUL.FTZ R9, R0.reuse, R159 ;  /* 0x0000009f00097220 */ /* 0x040fe20000410000 */
[----:B------:R-:W-:Y:S01]  /*d350*/  LOP3.LUT R6, R17, 0x1, RZ, 0xc0, !PT ;  /* 0x0000000111067812 */ /* 0x000fe200078ec0ff */
[----:B------:R-:W-:Y:S01]  /*d360*/  FMUL.FTZ R38, R0, R38 ;  /* 0x0000002600267220 */ /* 0x000fe20000410000 */
[----:B------:R-:W-:Y:S01]  /*d370*/  LEA.HI R2, R2, R2, RZ, 0x1d ;  /* 0x0000000202027211 */ /* 0x000fe200078fe8ff */
[----:B------:R-:W-:Y:S01]  /*d380*/  FMUL.FTZ R42, R0, R42 ;  /* 0x0000002a002a7220 */ /* 0x000fe20000410000 */
[----:B------:R-:W-:Y:S01]  /*d390*/  ISETP.NE.U32.AND P0, PT, R6, 0x1, PT ;  /* 0x000000010600780c */ /* 0x000fe20003f05070 */
[C---:B------:R-:W-:Y:S01]  /*d3a0*/  FMUL.FTZ R46, R0.reuse, R46 ;  /* 0x0000002e002e7220 */ /* 0x040fe20000410000 */
[----:B------:R-:W-:Y:S01]  /*d3b0*/  MOV R6, 0x20 ;  /* 0x0000002000067802 */ /* 0x000fe20000000f00 */
[----:B------:R-:W-:Y:S01]  /*d3c0*/  FMUL.FTZ R50, R0, R50 ;  /* 0x0000003200327220 */ /* 0x000fe20000410000 */
[----:B------:R-:W-:Y:S01]  /*d3d0*/  F2FP.PACK_AB R4, R4, R154 ;  /* 0x0000009a0404723e */ /* 0x000fe200000000ff */
[----:B------:R-:W-:Y:S01]  /*d3e0*/  FMUL.FTZ R58, R0, R58 ;  /* 0x0000003a003a7220 */ /* 0x000fe20000410000 */
[----:B------:R-:W-:Y:S01]  /*d3f0*/  SEL R6, R6, 0xffffffe0, !P1 ;  /* 0xffffffe006067807 */ /* 0x000fe20004800000 */
[C---:B------:R-:W-:Y:S01]  /*d400*/  FMUL.FTZ R10, R0.reuse, R66 ;  /* 0x00000042000a7220 */ /* 0x040fe20000410000 */
[----:B------:R-:W-:Y:S01]  /*d410*/  F2FP.PACK_AB R9, R9, R158 ;  /* 0x0000009e0909723e */ /* 0x000fe200000000ff */
[C---:B------:R-:W-:Y:S01]  /*d420*/  FMUL.FTZ R74, R0.reuse, R74 ;  /* 0x0000004a004a7220 */ /* 0x040fe20000410000 */
[----:B------:R-:W-:Y:S01]  /*d430*/  F2FP.PACK_AB R13, R13, R38 ;  /* 0x000000260d0d723e */ /* 0x000fe200000000ff */
[C---:B------:R-:W-:Y:S01]  /*d440*/  FMUL.FTZ R57, R0.reuse, R75 ;  /* 0x0000004b00397220 */ /* 0x040fe20000410000 */
[----:B------:R-:W-:Y:S01]  /*d450*/  F2FP.PACK_AB R61, R61, R10 ;  /* 0x0000000a3d3d723e */ /* 0x000fe200000000ff */
[C---:B------:R-:W-:Y:S01]  /*d460*/  FMUL.FTZ R78, R0.reuse, R78 ;  /* 0x0000004e004e7220 */ /* 0x040fe20000410000 */
[----:B------:R-:W-:Y:S01]  /*d470*/  MOV R10, 0x40 ;  /* 0x00000040000a7802 */ /* 0x000fe20000000f00 */
[C---:B------:R-:W-:Y:S01]  /*d480*/  FMUL.FTZ R55, R0.reuse, R79 ;  /* 0x0000004f00377220 */ /* 0x040fe20000410000 */
[----:B------:R-:W-:Y:S01]  /*d490*/  F2FP.PACK_AB R11, R11, R42 ;  /* 0x0000002a0b0b723e */ /* 0x000fe200000000ff */
[----:B------:R-:W-:Y:S01]  /*d4a0*/  FMUL.FTZ R82, R0, R82 ;  /* 0x0000005200527220 */ /* 0x000fe20000410000 */
[----:B------:R-:W-:Y:S01]  /*d4b0*/  SEL R10, R10, 0xffffffc0, !P2 ;  /* 0xffffffc00a0a7807 */ /* 0x000fe20005000000 */
[----:B------:R-:W-:Y:S01]  /*d4c0*/  FMUL.FTZ R53, R0, R83 ;  /* 0x0000005300357220 */ /* 0x000fe20000410000 */
[----:B------:R-:W-:Y:S01]  /*d4d0*/  F2FP.PACK_AB R16, R16, R46 ;  /* 0x0000002e1010723e */ /* 0x000fe200000000ff */
[----:B------:R-:W-:Y:S01]  /*d4e0*/  FMUL.FTZ R86, R0, R86 ;  /* 0x0000005600567220 */ /* 0x000fe20000410000 */
[----:B------:R-:W-:Y:S01]  /*d4f0*/  F2FP.PACK_AB R70, R24, R156 ;  /* 0x0000009c1846723e */ /* 0x000fe200000000ff */
        /* <DEDUP_REMOVED lines=65> */
[----:B------:R-:W-:Y:S02]  /*d910*/  LOP3.LUT R0, R172, 0x3ffffffc, RZ, 0xc0, !PT ;  /* 0x3ffffffcac007812 */ /* 0x000fe400078ec0ff */
[----:B------:R-:W-:Y:S02]  /*d920*/  F2FP.PACK_AB R19, R19, R146 ;  /* 0x000000921313723e */ /* 0x000fe400000000ff */
[----:B------:R-:W-:Y:S02]  /*d930*/  IADD3 R0, -R0, R173, RZ ;  /* 0x000000ad00007210 */ /* 0x000fe40007ffe1ff */
[----:B------:R-:W-:Y:S02]  /*d940*/  F2FP.PACK_AB R17, R167, R166 ;  /* 0x000000a6a711723e */ /* 0x000fe400000000ff */
[----:B------:R-:W-:-:S04]  /*d950*/  LEA R0, R15, R0, 0x9 ;  /* 0x000000000f007211 */ /* 0x000fc800078e48ff */
[----:B------:R-:W-:-:S04]  /*d960*/  LEA R0, R0, R2, 0x1 ;  /* 0x0000000200007211 */ /* 0x000fc800078e08ff */
[----:B------:R-:W-:-:S04]  /*d970*/  SHF.L.U32 R0, R0, 0x1, RZ ;  /* 0x0000000100007819 */ /* 0x000fc800000006ff */
[C---:B------:R-:W-:Y:S01]  /*d980*/  IADD3 R2, R0.reuse, -0x10, RZ ;  /* 0xfffffff000027810 */ /* 0x040fe20007ffe0ff */
[----:B------:R1:W-:Y:S01]  /*d990*/  STS [R0], R5 ;  /* 0x0000000500007388 */ /* 0x0003e20000000800 */
[----:B------:R-:W-:-:S03]  /*d9a0*/  @P0 IADD3 R2, R0, 0x10, RZ ;  /* 0x0000001000020810 */ /* 0x000fc60007ffe0ff */
[----:B------:R2:W-:Y:S04]  /*d9b0*/  STS [R0+0x400], R4 ;  /* 0x0004000400007388 */ /* 0x0005e80000000800 */
[----:B------:R3:W-:Y:S04]  /*d9c0*/  STS [R2], R7 ;  /* 0x0000000702007388 */ /* 0x0007e80000000800 */
[----:B------:R4:W-:Y:S01]  /*d9d0*/  STS [R2+0x400], R9 ;  /* 0x0004000902007388 */ /* 0x0009e20000000800 */
[----:B-1----:R-:W-:Y:S02]  /*d9e0*/  IADD3 R5, R0, R6, RZ ;  /* 0x0000000600057210 */ /* 0x002fe40007ffe0ff */
[----:B--2---:R-:W-:-:S03]  /*d9f0*/  IADD3 R4, R6, R2, RZ ;  /* 0x0000000206047210 */ /* 0x004fc60007ffe0ff */
[----:B------:R1:W-:Y:S01]  /*da00*/  STS [R5], R8 ;  /* 0x0000000805007388 */ /* 0x0003e20000000800 */
[----:B---3--:R-:W-:-:S03]  /*da10*/  IADD3 R7, R5, R10, RZ ;  /* 0x0000000a05077210 */ /* 0x008fc60007ffe0ff */
[----:B------:R-:W-:Y:S01]  /*da20*/  STS [R5+0x400], R13 ;  /* 0x0004000d05007388 */ /* 0x000fe20000000800 */
[----:B------:R-:W-:Y:S02]  /*da30*/  IADD3 R6, R4, R10, RZ ;  /* 0x0000000a04067210 */ /* 0x000fe40007ffe0ff */
[----:B----4-:R-:W-:Y:S01]  /*da40*/  IADD3 R9, R10, R2, RZ ;  /* 0x000000020a097210 */ /* 0x010fe20007ffe0ff */
[----:B------:R-:W-:Y:S04]  /*da50*/  STS [R4], R12 ;  /* 0x0000000c04007388 */ /* 0x000fe80000000800 */
[----:B------:R-:W-:Y:S01]  /*da60*/  STS [R4+0x400], R11 ;  /* 0x0004000b04007388 */ /* 0x000fe20000000800 */
[----:B-1----:R-:W-:-:S05]  /*da70*/  IADD3 R8, R0, R10, RZ ;  /* 0x0000000a00087210 */ /* 0x002fca0007ffe0ff */
        /* <DEDUP_REMOVED lines=60> */
[----:B------:R-:W-:Y:S02]  /*de40*/  IADD3 R2, R15, -R2, RZ ;  /* 0x800000020f027210 */ /* 0x000fe40007ffe0ff */
        /* <DEDUP_REMOVED lines=11> */
[----:B-----5:R-:W-:Y:S01]  /*df00*/  SHF.R.S32.HI R6, RZ, 0x1f, R0 ;  /* 0x0000001fff067819 */ /* 0x020fe20000011400 */
        /* <DEDUP_REMOVED lines=36> */
.L_x_564:
[----:B--234-:R-:W-:Y:S05]  /*e150*/  BSYNC B0 ;  /* 0x0000000000007941 */ /* 0x01cfea0003800000 */
.L_x_563:
[----:B------:R-:W2:Y:S04]  /*e160*/  LDL.64 R80, [R1] ;  /* 0x0000000001507983 */ /* 0x000ea80000100a00 */
[----:B------:R3:W5:Y:S04]  /*e170*/  LDL R15, [R1+0x10] ;  /* 0x00001000010f7983 */ /* 0x0007680000100800 */
[----:B------:R3:W5:Y:S01]  /*e180*/  LDL R14, [R1+0x14] ;  /* 0x00001400010e7983 */ /* 0x0007620000100800 */
[----:B------:R-:W-:Y:S01]  /*e190*/  LEA.HI R13, R174, R173, RZ, 0x3 ;  /* 0x000000adae0d7211 */ /* 0x000fe200078f18ff */
[----:B------:R-:W-:Y:S01]  /*e1a0*/  UIMAD UR9, UR9, -0x40, UR15 ;  /* 0xffffffc0090978a4 */ /* 0x000fe2000f8e020f */
[----:B------:R-:W-:Y:S01]  /*e1b0*/  BSSY B0, `(.L_x_565) ;  /* 0x0000024000007945 */ /* 0x000fe20003800000 */
[----:B------:R-:W4:Y:S01]  /*e1c0*/  S2R R0, SR_TID.X ;  /* 0x0000000000007919 */ /* 0x000f220000002100 */
[----:B------:R-:W-:Y:S01]  /*e1d0*/  SHF.R.S32.HI R3, RZ, 0x3, R13 ;  /* 0x00000003ff037819 */ /* 0x000fe2000001140d */
[----:B------:R-:W-:-:S02]  /*e1e0*/  USHF.R.S32.HI UR6, URZ, 0x1f, UR11 ;  /* 0x0000001f3f067899 */ /* 0x000fc4000801140b */
[----:B------:R-:W1:Y:S01]  /*e1f0*/  S2R R10, SR_CTAID.Z ;  /* 0x00000000000a7919 */ /* 0x000e620000002700 */
[----:B------:R-:W-:Y:S02]  /*e200*/  ULDC.64 UR4, c[0x0][0x1f0] ;  /* 0x00007c0000047ab9 */ /* 0x000fe40000000a00 */
[----:B------:R-:W-:-:S04]  /*e210*/  UIMAD UR4, UR6, UR4, URZ ;  /* 0x00000004060472a4 */ /* 0x000fc8000f8e023f */
[----:B------:R-:W-:Y:S01]  /*e220*/  UIMAD UR4, UR11, UR5, UR4 ;  /* 0x000000050b0472a4 */ /* 0x000fe2000f8e0204 */
[----:B----4-:R-:W-:-:S04]  /*e230*/  SHF.R.S32.HI R2, RZ, 0x1f, R0 ;  /* 0x0000001fff027819 */ /* 0x010fc80000011400 */
[----:B------:R-:W-:-:S04]  /*e240*/  LEA.HI R2, R2, R0, RZ, 0x3 ;  /* 0x0000000002027211 */ /* 0x000fc800078f18ff */
[----:B------:R-:W-:Y:S02]  /*e250*/  SHF.R.S32.HI R2, RZ, 0x3, R2 ;  /* 0x00000003ff027819 */ /* 0x000fe40000011402 */
[----:B--2---:R-:W-:Y:S02]  /*e260*/  SHF.R.S32.HI R0, RZ, 0x1f, R80 ;  /* 0x0000001fff007819 */ /* 0x004fe40000011450 */
[----:B------:R-:W-:-:S04]  /*e270*/  IADD3 R4, P0, R80, UR18, RZ ;  /* 0x0000001250047c10 */ /* 0x000fc8000ff1e0ff */
[----:B------:R-:W-:Y:S02]  /*e280*/  IADD3.X R5, R0, UR7, RZ, P0, !PT ;  /* 0x0000000700057c10 */ /* 0x000fe400087fe4ff */
[----:B------:R-:W-:Y:S02]  /*e290*/  ISETP.GE.AND P0, PT, R3, UR9, PT ;  /* 0x0000000903007c0c */ /* 0x000fe4000bf06270 */
[----:B------:R-:W-:Y:S01]  /*e2a0*/  SHF.R.S32.HI R3, RZ, 0x1f, R2 ;  /* 0x0000001fff037819 */ /* 0x000fe20000011402 */
[----:B-1----:R-:W-:-:S04]  /*e2b0*/  IMAD.WIDE.U32 R10, R10, c[0x0][0x1f0], R4 ;  /* 0x00007c000a0a7a25 */ /* 0x002fc800078e0004 */
[----:B------:R-:W-:Y:S01]  /*e2c0*/  IMAD.U32 R4, RZ, RZ, UR12 ;  /* 0x0000000cff047e24 */ /* 0x000fe2000f8e00ff */
[----:B------:R-:W-:-:S03]  /*e2d0*/  IADD3 R9, R11, UR4, RZ ;  /* 0x000000040b097c10 */ /* 0x000fc6000fffe0ff */
[----:B------:R-:W-:Y:S02]  /*e2e0*/  IMAD.WIDE R4, R4, 0x40, R2 ;  /* 0x0000004004047825 */ /* 0x000fe400078e0202 */
        /* <DEDUP_REMOVED lines=13> */
[----:B------:R1:W-:Y:S04]  /*e3c0*/  @!P3 STG.E.128 [R2.64+0x80], R24 ;  /* 0x000080180200b986 */ /* 0x0003e8000c101d10 */
[----:B------:R1:W-:Y:S04]  /*e3d0*/  @!P2 STG.E.128 [R2.64+0x100], R20 ;  /* 0x000100140200a986 */ /* 0x0003e8000c101d10 */
[----:B------:R1:W-:Y:S02]  /*e3e0*/  @!P1 STG.E.128 [R2.64+0x180], R16 ;  /* 0x0001801002009986 */ /* 0x0003e4000c101d10 */
.L_x_566:
[----:B---3--:R-:W-:Y:S05]  /*e3f0*/  BSYNC B0 ;  /* 0x0000000000007941 */ /* 0x008fea0003800000 */
.L_x_565:
[----:B------:R-:W-:Y:S01]  /*e400*/  LEA.HI.SX32 R0, R13, 0x10, 0x1d ;  /* 0x000000100d007811 */ /* 0x000fe200078feaff */
[----:B------:R-:W-:Y:S03]  /*e410*/  BSSY B0, `(.L_x_567) ;  /* 0x0000015000007945 */ /* 0x000fe60003800000 */
[----:B------:R-:W-:-:S13]  /*e420*/  ISETP.GE.AND P0, PT, R0, UR9, PT ;  /* 0x0000000900007c0c */ /* 0x000fda000bf06270 */
[----:B------:R-:W-:Y:S05]  /*e430*/  @P0 BRA `(.L_x_568) ;  /* 0x0000012000000947 */ /* 0x000fea0003800000 */
[----:B------:R-:W-:Y:S01]  /*e440*/  IADD3 R12, P0, R4, 0x10, RZ ;  /* 0x00000010040c7810 */ /* 0x000fe20007f1e0ff */
[----:B-1----:R-:W-:Y:S01]  /*e450*/  IMAD.MOV.U32 R2, RZ, RZ, R10 ;  /* 0x000000ffff027224 */ /* 0x002fe200078e000a */
        /* <DEDUP_REMOVED lines=13> */
[----:B------:R1:W-:Y:S04]  /*e530*/  @!P2 STG.E.128 [R2.64+0x80], R40 ;  /* 0x000080280200a986 */ /* 0x0003e8000c101d10 */
[----:B------:R1:W-:Y:S04]  /*e540*/  @!P1 STG.E.128 [R2.64+0x100], R36 ;  /* 0x0001002402009986 */ /* 0x0003e8000c101d10 */
[----:B------:R1:W-:Y:S02]  /*e550*/  @!P0 STG.E.128 [R2.64+0x180], R32 ;  /* 0x0001802002008986 */ /* 0x0003e4000c101d10 */
.L_x_568:
[----:B------:R-:W-:Y:S05]  /*e560*/  BSYNC B0 ;  /* 0x0000000000007941 */ /* 0x000fea0003800000 */
.L_x_567:
        /* <DEDUP_REMOVED lines=22> */
.L_x_570:
[----:B------:R-:W-:Y:S05]  /*e6d0*/  BSYNC B0 ;  /* 0x0000000000007941 */ /* 0x000fea0003800000 */
.L_x_569:
[----:B------:R-:W-:-:S04]  /*e6e0*/  LEA.HI.SX32 R0, R13, 0x30, 0x1d ;  /* 0x000000300d007811 */ /* 0x000fc800078feaff */
[----:B------:R-:W-:-:S13]  /*e6f0*/  ISETP.GE.AND P0, PT, R0, UR9, PT ;  /* 0x0000000900007c0c */ /* 0x000fda000bf06270 */
[----:B------:R-:W-:Y:S05]  /*e700*/  @P0 EXIT ;  /* 0x000000000000094d */ /* 0x000fea0003800000 */
[----:B------:R-:W-:Y:S01]  /*e710*/  IADD3 R6, P0, R4, 0x30, RZ ;  /* 0x0000003004067810 */ /* 0x000fe20007f1e0ff */
[----:B-1----:R-:W-:Y:S01]  /*e720*/  IMAD.MOV.U32 R2, RZ, RZ, R10 ;  /* 0x000000ffff027224 */ /* 0x002fe200078e000a */
        /* <DEDUP_REMOVED lines=18> */
.L_x_529:
[----:B------:R-:W-:Y:S01]  /*e850*/  UISETP.NE.AND UP4, UPT, UR10, -0x1, UPT ;  /* 0xffffffff0a00788c */ /* 0x000fe2000bf85270 */
[----:B------:R-:W-:Y:S01]  /*e860*/  LEA.HI R6, R10, R99, RZ, 0x3 ;  /* 0x000000630a067211 */ /* 0x000fe200078f18ff */
[----:B------:R-:W-:Y:S01]  /*e870*/  ULDC.U8 UR19, c[0x0][0x329] ;  /* 0x0000ca4000137ab9 */ /* 0x000fe20000000000 */
[----:B------:R-:W1:Y:S01]  /*e880*/  S2R R12, SR_CTAID.Z ;  /* 0x00000000000c7919 */ /* 0x000e620000002700 */
[----:B------:R-:W-:Y:S01]  /*e890*/  UISETP.NE.AND UP3, UPT, UR19, URZ, UPT ;  /* 0x0000003f1300728c */ /* 0x000fe2000bf65270 */
[----:B------:R-:W-:Y:S01]  /*e8a0*/  LOP3.LUT R0, R6, 0xfffffff8, RZ, 0xc0, !PT ;  /* 0xfffffff806007812 */ /* 0x000fe200078ec0ff */
[----:B------:R-:W-:Y:S01]  /*e8b0*/  ULDC.64 UR4, c[0x0][0x1e0] ;  /* 0x0000780000047ab9 */ /* 0x000fe20000000a00 */
[----:B------:R-:W-:Y:S01]  /*e8c0*/  SHF.R.S32.HI R6, RZ, 0x3, R6 ;  /* 0x00000003ff067819 */ /* 0x000fe20000011406 */
[----:B------:R-:W-:Y:S01]  /*e8d0*/  ULDC.64 UR6, c[0x0][0x1e8] ;  /* 0x00007a0000067ab9 */ /* 0x000fe20000000a00 */
[----:B------:R-:W-:Y:S01]  /*e8e0*/  IMAD.U32 R4, RZ, RZ, UR12 ;  /* 0x0000000cff047e24 */ /* 0x000fe2000f8e00ff */
[----:B------:R-:W-:Y:S01]  /*e8f0*/  USHF.R.S32.HI UR18, URZ, 0x1f, UR11 ;  /* 0x0000001f3f127899 */ /* 0x000fe2000801140b */
[----:B------:R-:W-:Y:S01]  /*e900*/  IMAD.IADD R15, R99, 0x1, -R0 ;  /* 0x00000001630f7824 */ /* 0x000fe200078e0a00 */
[----:B------:R-:W-:Y:S01]  /*e910*/  @!UP4 USHF.R.S32.HI UR22, URZ, 0x1f, UR20 ;  /* 0x0000001f3f16c899 */ /* 0x000fe20008011414 */
[--C-:B------:R-:W-:Y:S01]  /*e920*/  SHF.R.S32.HI R7, RZ, 0x1f, R6.reuse ;  /* 0x0000001fff077819 */ /* 0x100fe20000011406 */
[----:B------:R-:W-:Y:S01]  /*e930*/  @UP4 UIMAD.WIDE.U32 UR8, UR10, UR6, URZ ;  /* 0x000000060a0842a5 */ /* 0x000fe2000f8e003f */
[----:B------:R-:W-:Y:S01]  /*e940*/  IMAD.SHL.U32 R0, R15, 0x8, RZ ;  /* 0x000000080f007824 */ /* 0x000fe200078e00ff */
[----:B------:R-:W-:Y:S01]  /*e950*/  @!UP4 UIMAD UR22, UR22, UR4, URZ ;  /* 0x000000041616c2a4 */ /* 0x000fe2000f8e023f */
[----:B------:R-:W-:Y:S01]  /*e960*/  BSSY B0, `(.L_x_571) ;  /* 0x0000040000007945 */ /* 0x000fe20003800000 */
[----:B------:R-:W-:Y:S01]  /*e970*/  ULDC.U8 UR21, c[0x0][0x328] ;  /* 0x0000ca0000157ab9 */ /* 0x000fe20000000000 */
[----:B------:R-:W-:Y:S01]  /*e980*/  IMAD.WIDE R4, R4, 0x40, R6 ;  /* 0x0000004004047825 */ /* 0x000fe200078e0206 */
[----:B------:R-:W-:Y:S01]  /*e990*/  @!UP4 UIMAD.WIDE.U32 UR24, UR20, UR4, URZ ;  /* 0x000000041418c2a5 */ /* 0x000fe2000f8e003f */
[C---:B------:R-:W-:Y:S01]  /*e9a0*/  IADD3 R19, R0.reuse, 0x40, RZ ;  /* 0x0000004000137810 */ /* 0x040fe20007ffe0ff */
[----:B------:R-:W-:Y:S01]  /*e9b0*/  @!UP4 UIMAD UR22, UR20, UR5, UR22 ;  /* 0x000000051416c2a4 */ /* 0x000fe2000f8e0216 */
[C---:B------:R-:W-:Y:S01]  /*e9c0*/  IADD3 R18, R0.reuse, 0x80, RZ ;  /* 0x0000008000127810 */ /* 0x040fe20007ffe0ff */
[----:B------:R-:W-:Y:S01]  /*e9d0*/  UISETP.NE.AND UP2, UPT, UR21, URZ, UPT ;  /* 0x0000003f1500728c */ /* 0x000fe2000bf45270 */
[----:B------:R-:W-:Y:S01]  /*e9e0*/  IADD3 R17, R0, 0xc0, RZ ;  /* 0x000000c000117810 */ /* 0x000fe20007ffe0ff */
[----:B------:R-:W-:-:S02]  /*e9f0*/  ULDC.64 UR4, c[0x0][0x1f0] ;  /* 0x00007c0000047ab9 */ /* 0x000fc40000000a00 */
[----:B------:R-:W-:Y:S02]  /*ea00*/  UIMAD UR4, UR18, UR4, URZ ;  /* 0x00000004120472a4 */ /* 0x000fe4000f8e023f */
[----:B------:R-:W-:Y:S02]  /*ea10*/  @!UP3 UISETP.NE.AND UP1, UPT, UR21, URZ, UPT ;  /* 0x0000003f1500b28c */ /* 0x000fe4000bf25270 */
[----:B------:R-:W-:Y:S02]  /*ea20*/  @UP4 UMOV UR18, UR8 ;  /* 0x0000000800124c82 */ /* 0x000fe40008000000 */
[----:B------:R-:W-:Y:S02]  /*ea30*/  @UP4 UIMAD UR7, UR10, UR7, UR9 ;  /* 0x000000070a0742a4 */ /* 0x000fe4000f8e0209 */
[----:B------:R-:W-:Y:S02]  /*ea40*/  ULDC UR14, c[0x0][0x214] ;  /* 0x00008500000e7ab9 */ /* 0x000fe40000000800 */
[----:B------:R-:W-:-:S02]  /*ea50*/  @UP3 ULDC UR8, c[0x0][0x210] ;  /* 0x0000840000083ab9 */ /* 0x000fc40000000800 */
[----:B------:R-:W-:Y:S02]  /*ea60*/  UISETP.EQ.AND UP2, UPT, UR19, URZ, UP2 ;  /* 0x0000003f1300728c */ /* 0x000fe40009742270 */
[----:B------:R-:W-:Y:S02]  /*ea70*/  ULDC UR9, c[0x0][0x234] ;  /* 0x00008d0000097ab9 */ /* 0x000fe40000000800 */
[----:B------:R-:W-:Y:S02]  /*ea80*/  @UP3 UIMAD UR8, UR8, UR14, URZ ;  /* 0x0000000e080832a4 */ /* 0x000fe4000f8e023f */
[----:B------:R-:W-:Y:S02]  /*ea90*/  @!UP3 USEL UR8, UR14, UR9, !UP1 ;  /* 0x000000090e08b287 */ /* 0x000fe4000c800000 */
[----:B------:R-:W-:Y:S02]  /*eaa0*/  UISETP.NE.OR UP0, UPT, UR10, -0x1, !UP2 ;  /* 0xffffffff0a00788c */ /* 0x000fe4000d705670 */
[----:B------:R-:W-:-:S02]  /*eab0*/  ULDC UR6, c[0x0][0x1c0] ;  /* 0x0000700000067ab9 */ /* 0x000fc40000000800 */
[----:B------:R-:W-:Y:S02]  /*eac0*/  @UP3 UMOV UR23, 0x1 ;  /* 0x0000000100173882 */ /* 0x000fe40000000000 */
[----:B------:R-:W-:Y:S02]  /*ead0*/  @!UP3 UIMAD UR23, UR8, UR6, URZ ;  /* 0x000000060817b2a4 */ /* 0x000fe4000f8e023f */
[----:B------:R-:W-:Y:S02]  /*eae0*/  @!UP4 UMOV UR18, UR24 ;  /* 0x000000180012cc82 */ /* 0x000fe40008000000 */
[----:B------:R-:W-:Y:S01]  /*eaf0*/  @!UP4 UIADD3 UR7, UR25, UR22, URZ ;  /* 0x000000161907c290 */ /* 0x000fe2000fffe03f */
[----:B------:R-:W-:Y:S01]  /*eb00*/  IADD3 R2, P0, R0, UR18, RZ ;  /* 0x0000001200027c10 */ /* 0x000fe2000ff1e0ff */
[----:B------:R-:W-:Y:S02]  /*eb10*/  UIADD3 UR15, -UR13, UR15, URZ ;  /* 0x0000000f0d0f7290 */ /* 0x000fe4000fffe13f */
[----:B------:R-:W-:-:S02]  /*eb20*/  UIMAD UR23, UR20, UR23, URZ ;  /* 0x00000017141772a4 */ /* 0x000fc4000f8e023f */
[----:B------:R-:W-:Y:S01]  /*eb30*/  @!UP0 UIMAD UR10, UR20, UR14, URZ ;  /* 0x0000000e140a82a4 */ /* 0x000fe2000f8e023f */
[----:B------:R-:W-:Y:S01]  /*eb40*/  LEA.HI.X.SX32 R3, R0, UR7, 0x1, P0 ;  /* 0x0000000700037c11 */ /* 0x000fe200080f0eff */
[----:B------:R-:W-:Y:S01]  /*eb50*/  USEL UR23, UR23, URZ, !UP2 ;  /* 0x0000003f17177287 */ /* 0x000fe2000d000000 */
[----:B------:R-:W-:Y:S01]  /*eb60*/  ISETP.GE.AND P0, PT, R6, UR15, PT ;  /* 0x0000000f06007c0c */ /* 0x000fe2000bf06270 */
[----:B------:R-:W-:Y:S02]  /*eb70*/  @UP3 ULDC UR26, c[0x0][0x210] ;  /* 0x00008400001a3ab9 */ /* 0x000fe40000000800 */
[----:B------:R-:W-:Y:S01]  /*eb80*/  @!UP3 UMOV UR26, 0x1 ;  /* 0x00000001001ab882 */ /* 0x000fe20000000000 */
[----:B-1----:R-:W-:Y:S01]  /*eb90*/  IMAD.WIDE.U32 R12, R12, c[0x0][0x1f0], R2 ;  /* 0x00007c000c0c7a25 */ /* 0x002fe200078e0002 */
[----:B------:R-:W-:Y:S02]  /*eba0*/  UIMAD UR8, UR11, UR8, UR23 ;  /* 0x000000080b0872a4 */ /* 0x000fe4000f8e0217 */
[----:B------:R-:W-:-:S02]  /*ebb0*/  UIMAD UR13, UR13, UR26, URZ ;  /* 0x0000001a0d0d72a4 */ /* 0x000fc4000f8e023f */
[----:B------:R-:W-:Y:S02]  /*ebc0*/  @!UP2 UMOV UR28, URZ ;  /* 0x0000003f001cac82 */ /* 0x000fe40008000000 */
[----:B------:R-:W-:Y:S02]  /*ebd0*/  @UP2 UMOV UR28, UR10 ;  /* 0x0000000a001c2c82 */ /* 0x000fe40008000000 */
[----:B------:R-:W-:Y:S02]  /*ebe0*/  UIMAD UR4, UR11, UR5, UR4 ;  /* 0x000000050b0472a4 */ /* 0x000fe4000f8e0204 */
[----:B------:R-:W-:Y:S02]  /*ebf0*/  @!UP2 UMOV UR29, URZ ;  /* 0x0000003f001dac82 */ /* 0x000fe40008000000 */
[----:B------:R-:W-:Y:S02]  /*ec00*/  USHF.R.S32.HI UR7, URZ, 0x1f, UR8 ;  /* 0x0000001f3f077899 */ /* 0x000fe40008011408 */
[----:B------:R-:W-:Y:S01]  /*ec10*/  @UP2 USHF.R.S32.HI UR29, URZ, 0x1f, UR10 ;  /* 0x0000001f3f1d2899 */ /* 0x000fe2000801140a */
        /* <DEDUP_REMOVED lines=20> */
.L_x_572:
[----:B------:R-:W-:Y:S05]  /*ed60*/  BSYNC B0 ;  /* 0x0000000000007941 */ /* 0x000fea0003800000 */
.L_x_571:
        /* <DEDUP_REMOVED lines=22> */
.L_x_574:
[----:B------:R-:W-:Y:S05]  /*eed0*/  BSYNC B0 ;  /* 0x0000000000007941 */ /* 0x000fea0003800000 */
.L_x_573:
        /* <DEDUP_REMOVED lines=22> */
.L_x_576:
[----:B------:R-:W-:Y:S05]  /*f040*/  BSYNC B0 ;  /* 0x0000000000007941 */ /* 0x000fea0003800000 */
.L_x_575:
        /* <DEDUP_REMOVED lines=21> */
.L_x_578:
[----:B------:R-:W-:Y:S05]  /*f1a0*/  BSYNC B0 ;  /* 0x0000000000007941 */ /* 0x000fea0003800000 */
.L_x_577:
        /* <DEDUP_REMOVED lines=35> */
.L_x_579:
        /* <DEDUP_REMOVED lines=10> */
.L_x_2034:


//--------------------- .text._ZN5flash16flash_fwd_kernelI23Flash_fwd_kernel_traitsILi256ELi64ELi64ELi4ELb0ELb0EN7cutlass6half_tE19Flash_kernel_traitsILi256ELi64ELi64ELi4ES3_EELb1ELb0ELb1ELb0ELb0ELb0ELb0ELb0EEEvNS_16Flash_fwd_paramsE --------------------------
	.section	.text._ZN5flash16flash_fwd_kernelI23Flash_fwd_kernel_traitsILi256ELi64ELi64ELi4ELb0ELb0EN7cutlass6half_tE19Flash_kernel_traitsILi256ELi64ELi64ELi4ES3_EELb1ELb0ELb1ELb0ELb0ELb0ELb0ELb0EEEvNS_16Flash_fwd_paramsE,"ax",@progbits
	.sectioninfo	@"SHI_REGISTERS=255"
	.align	128
        .global         _ZN5flash16flash_fwd_kernelI23Flash_fwd_kernel_traitsILi256ELi64ELi64ELi4ELb0ELb0EN7cutlass6half_tE19Flash_kernel_traitsILi256ELi64ELi64ELi4ES3_EELb1ELb0ELb1ELb0ELb0ELb0ELb0ELb0EEEvNS_16Flash_fwd_paramsE
        .type           _ZN5flash16flash_fwd_kernelI23Flash_fwd_kernel_traitsILi256ELi64ELi64ELi4ELb0ELb0EN7cutlass6half_tE19Flash_kernel_traitsILi256ELi64ELi64ELi4ES3_EELb1ELb0ELb1ELb0ELb0ELb0ELb0ELb0EEEvNS_16Flash_fwd_paramsE,@function
        .size           _ZN5flash16flash_fwd_kernelI23Flash_fwd_kernel_traitsILi256ELi64ELi64ELi4ELb0ELb0EN7cutlass6half_tE19Flash_kernel_traitsILi256ELi64ELi64ELi4ES3_EELb1ELb0ELb1ELb0ELb0ELb0ELb0ELb0EEEvNS_16Flash_fwd_paramsE,(.L_x_2035 - _ZN5flash16flash_fwd_kernelI23Flash_fwd_kernel_traitsILi256ELi64ELi64ELi4ELb0ELb0EN7cutlass6half_tE19Flash_kernel_traitsILi256ELi64ELi64ELi4ES3_EELb1ELb0ELb1ELb0ELb0ELb0ELb0ELb0EEEvNS_16Flash_fwd_paramsE)
        .other          _ZN5flash16flash_fwd_kernelI23Flash_fwd_kernel_traitsILi256ELi64ELi64ELi4ELb0ELb0EN7cutlass6half_tE19Flash_kernel_traitsILi256ELi64ELi64ELi4ES3_EELb1ELb0ELb1ELb0ELb0ELb0ELb0ELb0EEEvNS_16Flash_fwd_paramsE,@"STO_CUDA_ENTRY STV_DEFAULT"
_ZN5flash16flash_fwd_kernelI23Flash_fwd_kernel_traitsILi256ELi64ELi64ELi4ELb0ELb0EN7cutlass6half_tE19Flash_kernel_traitsILi256ELi64ELi64ELi4ES3_EELb1ELb0ELb1ELb0ELb0ELb0ELb0ELb0EEEvNS_16Flash_fwd_paramsE:
.text._ZN5flash16flash_fwd_kernelI23Flash_fwd_kernel_traitsILi256ELi64ELi64ELi4ELb0ELb0EN7cutlass6half_tE19Flash_kernel_traitsILi256ELi64ELi64ELi4ES3_EELb1ELb0ELb1ELb0ELb0ELb0ELb0ELb0EEEvNS_16Flash_fwd_paramsE:
        /* <DEDUP_REMOVED lines=14> */
[----:B------:R-:W3:Y:S04]  /*00e0*/  @P2 LDG.E.64 R4, [R4.64] ;  /* 0x0000001804042981 */ /* 0x000ee8000c1e1b00 */
[----:B------:R-:W4:Y:S01]  /*00f0*/  @P2 LDG.E.64 R8, [R2.64] ;  /* 0x0000001802082981 */ /* 0x000f22000c1e1b00 */
[----:B------:R-:W5:Y:S01]  /*0100*/  S2UR UR7, SR_CTAID.Y ;  /* 0x00000000000779c3 */ /* 0x000f620000002600 */
[----:B------:R-:W-:Y:S02]  /*0110*/  UISETP.NE.U32.AND UP2, UPT, URZ, UR8, UPT ;  /* 0x000000083f00728c */ /* 0x000fe4000bf45070 */
[----:B------:R-:W-:Y:S02]  /*0120*/  UISETP.NE.U32.AND UP1, UPT, URZ, UR4, UPT ;  /* 0x000000043f00728c */ /* 0x000fe4000bf25070 */
[----:B------:R-:W-:-:S02]  /*0130*/  UISETP.NE.AND.EX UP2, UPT, URZ, UR9, UPT, UP2 ;  /* 0x000000093f00728c */ /* 0x000fc4000bf45320 */
[----:B------:R-:W-:Y:S01]  /*0140*/  UMOV UR31, 0x4 ;  /* 0x00000004001f7882 */ /* 0x000fe20000000000 */
[----:B------:R-:W1:Y:S01]  /*0150*/  S2UR UR10, SR_CTAID.Z ;  /* 0x00000000000a79c3 */ /* 0x000e620000002700 */
[----:B------:R-:W-:Y:S02]  /*0160*/  ULDC.64 UR8, c[0x0][0x240] ;  /* 0x0000900000087ab9 */ /* 0x000fe40000000a00 */
[----:B------:R-:W-:Y:S01]  /*0170*/  PLOP3.LUT P0, PT, PT, PT, UP2, 0x80, 0x0 ;  /* 0x000000000000781c */ /* 0x000fe20003f0f028 */
[----:B------:R-:W-:-:S03]  /*0180*/  UISETP.NE.AND.EX UP1, UPT, URZ, UR5, UPT, UP1 ;  /* 0x000000053f00728c */ /* 0x000fc6000bf25310 */
[----:B------:R-:W-:Y:S02]  /*0190*/  ULDC.64 UR4, c[0x0][0x248] ;  /* 0x0000920000047ab9 */ /* 0x000fe40000000a00 */
[----:B------:R-:W-:Y:S02]  /*01a0*/  UISETP.EQ.U32.AND UP0, UPT, URZ, UR4, UPT ;  /* 0x000000043f00728c */ /* 0x000fe4000bf02070 */
[----:B-----5:R-:W-:-:S06]  /*01b0*/  UIMAD.WIDE UR8, UR7, UR31, UR8 ;  /* 0x0000001f070872a5 */ /* 0x020fcc000f8e0208 */
[----:B------:R-:W-:Y:S01]  /*01c0*/  IMAD.U32 R12, RZ, RZ, UR8 ;  /* 0x00000008ff0c7e24 */ /* 0x000fe2000f8e00ff */
[----:B-1----:R-:W-:Y:S01]  /*01d0*/  ULOP3.LUT UR6, UR10, UR22, UR7, 0xfe, !UPT ;  /* 0x000000160a067292 */ /* 0x002fe2000f8efe07 */
[----:B------:R-:W-:-:S05]  /*01e0*/  IMAD.U32 R13, RZ, RZ, UR9 ;  /* 0x00000009ff0d7e24 */ /* 0x000fca000f8e00ff */
[----:B--2---:R-:W-:Y:S01]  /*01f0*/  LOP3.LUT P3, RZ, R80, UR6, RZ, 0xfc, !PT ;  /* 0x0000000650ff7c12 */ /* 0x004fe2000f86fcff */
[----:B------:R-:W-:Y:S02]  /*0200*/  ULDC.U8 UR6, c[0x0][0x312] ;  /* 0x0000c48000067ab9 */ /* 0x000fe40000000000 */
[----:B------:R-:W-:-:S04]  /*0210*/  UISETP.NE.AND UP3, UPT, UR6, URZ, UPT ;  /* 0x0000003f0600728c */ /* 0x000fc8000bf65270 */
[----:B------:R-:W-:-:S06]  /*0220*/  UISETP.EQ.OR.EX UP0, UPT, URZ, UR5, !UP3, UP0 ;  /* 0x000000053f00728c */ /* 0x000fcc000df02700 */
[----:B------:R-:W-:Y:S02]  /*0230*/  @!P3 IMAD.MOV.U32 R6, RZ, RZ, c[0x0][0x308] ;  /* 0x0000c200ff06b624 */ /* 0x000fe400078e00ff */
[----:B------:R-:W-:Y:S01]  /*0240*/  @!P3 IMAD.MOV.U32 R7, RZ, RZ, c[0x0][0x30c] ;  /* 0x0000c300ff07b624 */ /* 0x000fe200078e00ff */
[----:B------:R-:W-:Y:S02]  /*0250*/  ULDC.64 UR4, c[0x0][0x248] ;  /* 0x0000920000047ab9 */ /* 0x000fe40000000a00 */
[----:B------:R-:W-:Y:S02]  /*0260*/  UIMAD.WIDE UR4, UR7, UR31, UR4 ;  /* 0x0000001f070472a5 */ /* 0x000fe4000f8e0204 */
[----:B------:R-:W-:Y:S02]  /*0270*/  ULDC.64 UR8, c[0x0][0x250] ;  /* 0x0000940000087ab9 */ /* 0x000fe40000000a00 */
[----:B------:R-:W-:-:S06]  /*0280*/  @UP1 UIMAD.WIDE UR8, UR7, UR31, UR8 ;  /* 0x0000001f070812a5 */ /* 0x000fcc000f8e0208 */
[----:B------:R-:W-:Y:S02]  /*0290*/  IMAD.U32 R10, RZ, RZ, UR8 ;  /* 0x00000008ff0a7e24 */ /* 0x000fe4000f8e00ff */
[----:B------:R-:W-:Y:S01]  /*02a0*/  IMAD.U32 R11, RZ, RZ, UR9 ;  /* 0x00000009ff0b7e24 */ /* 0x000fe2000f8e00ff */
[----:B---3--:R-:W1:Y:S01]  /*02b0*/  @P2 R2UR UR32, R4 ;  /* 0x00000000042023c2 */ /* 0x008e6200000e0000 */
[----:B----4-:R-:W-:-:S07]  /*02c0*/  @P2 IADD3 R2, P1, R8, c[0x0][0x300], RZ ;  /* 0x0000c00008022a10 */ /* 0x010fce0007f3e0ff */
[----:B------:R-:W2:Y:S01]  /*02d0*/  @P2 R2UR UR33, R5 ;  /* 0x00000000052123c2 */ /* 0x000ea200000e0000 */
[----:B------:R-:W-:Y:S02]  /*02e0*/  @P2 IADD3.X R3, RZ, R9, RZ, P1, !PT ;  /* 0x00000009ff032210 */ /* 0x000fe40000ffe4ff */
[----:B------:R-:W-:-:S03]  /*02f0*/  PLOP3.LUT P2, PT, PT, PT, UP0, 0x80, 0x0 ;  /* 0x000000000000781c */ /* 0x000fc60003f4f008 */
[----:B------:R-:W-:Y:S01]  /*0300*/  @!P3 STG.E.64 [R6.64+0x8], R2 ;  /* 0x000008020600b986 */ /* 0x000fe2000c101b18 */
[----:B-1----:R-:W-:Y:S02]  /*0310*/  IMAD.U32 R4, RZ, RZ, UR32 ;  /* 0x00000020ff047e24 */ /* 0x002fe4000f8e00ff */
[----:B--2---:R-:W-:-:S05]  /*0320*/  IMAD.U32 R5, RZ, RZ, UR33 ;  /* 0x00000021ff057e24 */ /* 0x004fca000f8e00ff */
[----:B------:R1:W-:Y:S04]  /*0330*/  @!P3 STG.E.64 [R6.64], R4 ;  /* 0x000000040600b986 */ /* 0x0003e8000c101b18 */
[----:B------:R-:W2:Y:S04]  /*0340*/  @P0 LDG.E R9, [R12.64] ;  /* 0x000000180c090981 */ /* 0x000ea8000c1e1900 */
[----:B------:R-:W3:Y:S01]  /*0350*/  @P0 LDG.E R8, [R12.64+0x4] ;  /* 0x000004180c080981 */ /* 0x000ee2000c1e1900 */
[----:B------:R-:W-:Y:S02]  /*0360*/  PLOP3.LUT P1, PT, PT, PT, UP1, 0x80, 0x0 ;  /* 0x000000000000781c */ /* 0x000fe40003f2f018 */
[----:B-1----:R-:W-:Y:S01]  /*0370*/  MOV R4, UR4 ;  /* 0x0000000400047c02 */ /* 0x002fe20008000f00 */
[----:B------:R-:W-:-:S10]  /*0380*/  IMAD.U32 R5, RZ, RZ, UR5 ;  /* 0x00000005ff057e24 */ /* 0x000fd4000f8e00ff */
[----:B------:R1:W4:Y:S04]  /*0390*/  @P1 LDG.E R6, [R10.64] ;  /* 0x000000180a061981 */ /* 0x000328000c1e1900 */
[----:B------:R-:W5:Y:S01]  /*03a0*/  @!P2 LDG.E R0, [R4.64] ;  /* 0x000000180400a981 */ /* 0x000f62000c1e1900 */
[----:B------:R-:W-:Y:S01]  /*03b0*/  UMOV UR21, 0xffffffff ;  /* 0xffffffff00157882 */ /* 0x000fe20000000000 */
[----:B------:R-:W-:Y:S01]  /*03c0*/  SHF.R.S32.HI R7, RZ, 0x1f, R80 ;  /* 0x0000001fff077819 */ /* 0x000fe20000011450 */
[----:B------:R-:W-:Y:S02]  /*03d0*/  UMOV UR16, 0xffffffff ;  /* 0xffffffff00107882 */ /* 0x000fe40000000000 */
[----:B------:R-:W-:Y:S01]  /*03e0*/  ULDC UR4, c[0x0][0x1c0] ;  /* 0x0000700000047ab9 */ /* 0x000fe20000000800 */
[----:B------:R-:W-:Y:S01]  /*03f0*/  LEA.HI R83, R7, R80, RZ, 0x5 ;  /* 0x0000005007537211 */ /* 0x000fe200078f28ff */
[----:B------:R-:W-:-:S02]  /*0400*/  UIMAD UR4, UR7, UR4, UR10 ;  /* 0x00000004070472a4 */ /* 0x000fc4000f8e020a */
[----:B------:R-:W-:Y:S02]  /*0410*/  UMOV UR11, URZ ;  /* 0x0000003f000b7c82 */ /* 0x000fe40008000000 */
[----:B------:R-:W-:-:S04]  /*0420*/  USHF.L.U32 UR5, UR4, 0x5, URZ ;  /* 0x0000000504057899 */ /* 0x000fc8000800063f */
[----:B------:R-:W-:Y:S01]  /*0430*/  USHF.R.S32.HI UR4, URZ, 0x1f, UR5 ;  /* 0x0000001f3f047899 */ /* 0x000fe20008011405 */
[----:B-1----:R-:W-:-:S05]  /*0440*/  LOP3.LUT R11, R83, 0xffffffe0, RZ, 0xc0, !PT ;  /* 0xffffffe0530b7812 */ /* 0x002fca00078ec0ff */
[----:B------:R-:W-:Y:S01]  /*0450*/  IMAD.IADD R10, R80, 0x1, -R11 ;  /* 0x00000001500a7824 */ /* 0x000fe200078e0a0b */
[----:B--2---:R-:W1:Y:S08]  /*0460*/  @P0 R2UR UR21, R9 ;  /* 0x00000000091503c2 */ /* 0x004e7000000e0000 */
[----:B---3--:R-:W1:Y:S08]  /*0470*/  @P0 R2UR UR23, R8 ;  /* 0x00000000081703c2 */ /* 0x008e7000000e0000 */
[----:B----4-:R2:W3:Y:S01]  /*0480*/  @P1 R2UR UR11, R6 ;  /* 0x00000000060b13c2 */ /* 0x0104e200000e0000 */
[----:B------:R-:W-:-:S02]  /*0490*/  IADD3 R165, P1, P0, R2, UR5, R10 ;  /* 0x0000000502a57c10 */ /* 0x000fc4000f83e00a */
[----:B------:R-:W-:Y:S01]  /*04a0*/  SHF.R.S32.HI R2, RZ, 0x1f, R10 ;  /* 0x0000001fff027819 */ /* 0x000fe2000001140a */
[----:B-1----:R-:W-:-:S03]  /*04b0*/  @UP2 UIADD3 UR23, UR23, -UR21, URZ ;  /* 0x8000001517172290 */ /* 0x002fc6000fffe03f */
[----:B------:R-:W-:Y:S01]  /*04c0*/  IADD3.X R2, R3, UR4, R2, P1, P0 ;  /* 0x0000000403027c10 */ /* 0x000fe20008fe0402 */
[----:B-----5:R2:W1:Y:S01]  /*04d0*/  @!P2 R2UR UR16, R0 ;  /* 0x000000000010a3c2 */ /* 0x02046200000e0000 */
[----:B------:R-:W-:Y:S02]  /*04e0*/  ISETP.NE.U32.AND P2, PT, RZ, c[0x0][0x248], PT ;  /* 0x00009200ff007a0c */ /* 0x000fe40003f45070 */
[----:B------:R-:W-:Y:S02]  /*04f0*/  @!UP2 ULDC UR23, c[0x0][0x214] ;  /* 0x000085000017aab9 */ /* 0x000fe40000000800 */
[----:B------:R-:W-:-:S13]  /*0500*/  ISETP.NE.AND.EX P2, PT, RZ, c[0x0][0x24c], PT, P2 ;  /* 0x00009300ff007a0c */ /* 0x000fda0003f45320 */
[----:B-123--:R-:W-:Y:S05]  /*0510*/  @!P2 BRA `(.L_x_580) ;  /* 0x000000700000a947 */ /* 0x00efea0003800000 */
[----:B------:R-:W-:-:S13]  /*0520*/  PLOP3.LUT P0, PT, PT, PT, UP3, 0x80, 0x0 ;  /* 0x000000000000781c */ /* 0x000fda0003f0f038 */
[----:B------:R-:W2:Y:S04]  /*0530*/  @P0 LDG.E R0, [R4.64+0x4] ;  /* 0x0000041804000981 */ /* 0x000ea8000c1e1900 */
[----:B------:R-:W3:Y:S01]  /*0540*/  @!P0 LDG.E R3, [R4.64] ;  /* 0x0000001804038981 */ /* 0x000ee2000c1e1900 */
[----:B--2---:R-:W1:Y:S02]  /*0550*/  @P0 R2UR UR6, R0 ;  /* 0x00000000000603c2 */ /* 0x004e6400000e0000 */
[----:B-1----:R-:W-:-:S11]  /*0560*/  @UP3 UIADD3 UR6, UR6, -UR16, URZ ;  /* 0x8000001006063290 */ /* 0x002fd6000fffe03f */
[----:B---3--:R1:W2:Y:S02]  /*0570*/  @!P0 R2UR UR6, R3 ;  /* 0x00000000030683c2 */ /* 0x0082a400000e0000 */
[----:B-12---:R-:W-:Y:S05]  /*0580*/  BRA `(.L_x_581) ;  /* 0x0000001000007947 */ /* 0x006fea0003800000 */
.L_x_580:
[----:B------:R-:W-:Y:S02]  /*0590*/  ULDC UR6, c[0x0][0x218] ;  /* 0x0000860000067ab9 */ /* 0x000fe40000000800 */
.L_x_581:
        /* <DEDUP_REMOVED lines=45> */
[----:B------:R-:W-:Y:S01]  /*0870*/  LEA.HI R7, R7, R80, RZ, 0x3 ;  /* 0x0000005007077211 */ /* 0x000fe200078f18ff */
[----:B------:R-:W-:Y:S01]  /*0880*/  ULDC.64 UR12, c[0x0][0x1e8] ;  /* 0x00007a00000c7ab9 */ /* 0x000fe20000000a00 */
[----:B------:R-:W1:Y:S01]  /*0890*/  S2R R10, SR_CTAID.Z ;  /* 0x00000000000a7919 */ /* 0x000e620000002700 */
[----:B------:R-:W-:Y:S01]  /*08a0*/  ULDC.64 UR4, c[0x0][0x1e0] ;  /* 0x0000780000047ab9 */ /* 0x000fe20000000a00 */
[----:B------:R-:W-:Y:S01]  /*08b0*/  LOP3.LUT R3, R7, 0xfffffff8, RZ, 0xc0, !PT ;  /* 0xfffffff807037812 */ /* 0x000fe200078ec0ff */
[----:B------:R-:W-:Y:S01]  /*08c0*/  USHF.R.S32.HI UR17, URZ, 0x1f, UR10 ;  /* 0x0000001f3f117899 */ /* 0x000fe2000801140a */
[----:B------:R-:W-:Y:S01]  /*08d0*/  SHF.R.S32.HI R14, RZ, 0x3, R7 ;  /* 0x00000003ff0e7819 */ /* 0x000fe20000011407 */
[----:B------:R-:W-:Y:S01]  /*08e0*/  ULDC UR11, c[0x0][0x214] ;  /* 0x00008500000b7ab9 */ /* 0x000fe20000000800 */
[----:B------:R-:W-:Y:S01]  /*08f0*/  IMAD.U32 R17, RZ, RZ, UR22 ;  /* 0x00000016ff117e24 */ /* 0x000fe2000f8e00ff */
[----:B------:R-:W-:Y:S01]  /*0900*/  ULDC UR9, c[0x0][0x234] ;  /* 0x00008d0000097ab9 */ /* 0x000fe20000000800 */
[----:B------:R-:W-:Y:S01]  /*0910*/  IMAD.IADD R80, R80, 0x1, -R3 ;  /* 0x0000000150507824 */ /* 0x000fe200078e0a03 */
[----:B------:R-:W-:Y:S01]  /*0920*/  @UP0 UIMAD.WIDE.U32 UR14, UR21, UR12, URZ ;  /* 0x0000000c150e02a5 */ /* 0x000fe2000f8e003f */
[--C-:B------:R-:W-:Y:S01]  /*0930*/  SHF.R.S32.HI R15, RZ, 0x1f, R14.reuse ;  /* 0x0000001fff0f7819 */ /* 0x100fe2000001140e */
[----:B------:R-:W-:Y:S01]  /*0940*/  @!UP0 USHF.R.S32.HI UR16, URZ, 0x1f, UR7 ;  /* 0x0000001f3f108899 */ /* 0x000fe20008011407 */
[----:B------:R-:W-:Y:S01]  /*0950*/  IMAD.SHL.U32 R9, R80, 0x8, RZ ;  /* 0x0000000850097824 */ /* 0x000fe200078e00ff */
[----:B------:R-:W-:Y:S01]  /*0960*/  ULDC.U8 UR12, c[0x0][0x329] ;  /* 0x0000ca40000c7ab9 */ /* 0x000fe20000000000 */
[----:B------:R-:W-:Y:S01]  /*0970*/  BSSY B0, `(.L_x_583) ;  /* 0x000003f000007945 */ /* 0x000fe20003800000 */
[----:B------:R-:W-:Y:S01]  /*0980*/  UISETP.NE.AND UP2, UPT, UR12, URZ, UPT ;  /* 0x0000003f0c00728c */ /* 0x000fe2000bf45270 */
[----:B------:R-:W-:Y:S01]  /*0990*/  IMAD.WIDE R16, R17, 0x40, R14 ;  /* 0x0000004011107825 */ /* 0x000fe200078e020e */
[----:B------:R-:W-:Y:S01]  /*09a0*/  @UP0 UIMAD UR13, UR21, UR13, UR15 ;  /* 0x0000000d150d02a4 */ /* 0x000fe2000f8e020f */
[C---:B------:R-:W-:Y:S01]  /*09b0*/  IADD3 R8, R9.reuse, 0x40, RZ ;  /* 0x0000004009087810 */ /* 0x040fe20007ffe0ff */
[----:B------:R-:W-:Y:S01]  /*09c0*/  @!UP0 UIMAD UR16, UR16, UR4, URZ ;  /* 0x00000004101082a4 */ /* 0x000fe2000f8e023f */
[C---:B------:R-:W-:Y:S01]  /*09d0*/  IADD3 R7, R9.reuse, 0x80, RZ ;  /* 0x0000008009077810 */ /* 0x040fe20007ffe0ff */
[----:B------:R-:W-:Y:S01]  /*09e0*/  ULDC.U8 UR15, c[0x0][0x328] ;  /* 0x0000ca00000f7ab9 */ /* 0x000fe20000000000 */
[----:B------:R-:W-:Y:S01]  /*09f0*/  IADD3 R6, R9, 0xc0, RZ ;  /* 0x000000c009067810 */ /* 0x000fe20007ffe0ff */
[----:B------:R-:W-:-:S02]  /*0a00*/  UISETP.NE.AND UP3, UPT, UR15, URZ, UPT ;  /* 0x0000003f0f00728c */ /* 0x000fc4000bf65270 */
[----:B------:R-:W-:Y:S02]  /*0a10*/  @!UP0 UIMAD.WIDE.U32 UR18, UR7, UR4, URZ ;  /* 0x00000004071282a5 */ /* 0x000fe4000f8e003f */
[----:B------:R-:W-:Y:S02]  /*0a20*/  UISETP.EQ.AND UP3, UPT, UR12, URZ, UP3 ;  /* 0x0000003f0c00728c */ /* 0x000fe40009f62270 */
[----:B------:R-:W-:Y:S02]  /*0a30*/  @!UP2 UISETP.NE.AND UP1, UPT, UR15, URZ, UPT ;  /* 0x0000003f0f00a28c */ /* 0x000fe4000bf25270 */
[----:B------:R-:W-:Y:S02]  /*0a40*/  @UP2 ULDC UR12, c[0x0][0x210] ;  /* 0x00008400000c2ab9 */ /* 0x000fe40000000800 */
[----:B------:R-:W-:Y:S02]  /*0a50*/  @!UP0 UIMAD UR16, UR7, UR5, UR16 ;  /* 0x00000005071082a4 */ /* 0x000fe4000f8e0210 */
[----:B------:R-:W-:-:S02]  /*0a60*/  @UP2 UIMAD UR12, UR12, UR11, URZ ;  /* 0x0000000b0c0c22a4 */ /* 0x000fc4000f8e023f */
[----:B------:R-:W-:Y:S02]  /*0a70*/  ULDC.64 UR4, c[0x0][0x1f0] ;  /* 0x00007c0000047ab9 */ /* 0x000fe40000000a00 */
[----:B------:R-:W-:Y:S02]  /*0a80*/  @!UP2 USEL UR12, UR11, UR9, !UP1 ;  /* 0x000000090b0ca287 */ /* 0x000fe4000c800000 */
[----:B------:R-:W-:Y:S02]  /*0a90*/  ULDC UR6, c[0x0][0x1c0] ;  /* 0x0000700000067ab9 */ /* 0x000fe40000000800 */
[----:B------:R-:W-:Y:S02]  /*0aa0*/  UIMAD UR4, UR17, UR4, URZ ;  /* 0x00000004110472a4 */ /* 0x000fe4000f8e023f */
[----:B------:R-:W-:Y:S02]  /*0ab0*/  @!UP0 UMOV UR14, UR18 ;  /* 0x00000012000e8c82 */ /* 0x000fe40008000000 */
[----:B------:R-:W-:Y:S01]  /*0ac0*/  @UP2 UMOV UR17, 0x1 ;  /* 0x0000000100112882 */ /* 0x000fe20000000000 */
[----:B------:R-:W-:Y:S01]  /*0ad0*/  IADD3 R2, P0, R9, UR14, RZ ;  /* 0x0000000e09027c10 */ /* 0x000fe2000ff1e0ff */
[----:B------:R-:W-:-:S02]  /*0ae0*/  @!UP2 UIMAD UR17, UR12, UR6, URZ ;  /* 0x000000060c11a2a4 */ /* 0x000fc4000f8e023f */
[----:B------:R-:W-:Y:S02]  /*0af0*/  @!UP0 UIADD3 UR13, UR19, UR16, URZ ;  /* 0x00000010130d8290 */ /* 0x000fe4000fffe03f */
[----:B------:R-:W-:Y:S02]  /*0b00*/  UIADD3 UR23, -UR8, UR23, URZ ;  /* 0x0000001708177290 */ /* 0x000fe4000fffe13f */
[----:B------:R-:W-:Y:S02]  /*0b10*/  @UP3 UIMAD UR15, UR7, UR11, URZ ;  /* 0x0000000b070f32a4 */ /* 0x000fe4000f8e023f */
[----:B------:R-:W-:Y:S01]  /*0b20*/  UIMAD UR17, UR7, UR17, URZ ;  /* 0x00000011071172a4 */ /* 0x000fe2000f8e023f */
[----:B------:R-:W-:Y:S01]  /*0b30*/  LEA.HI.X.SX32 R3, R9, UR13, 0x1, P0 ;  /* 0x0000000d09037c11 */ /* 0x000fe200080f0eff */
[----:B------:R-:W-:Y:S01]  /*0b40*/  @UP3 USEL UR15, UR15, UR21, !UP0 ;  /* 0x000000150f0f3287 */ /* 0x000fe2000c000000 */
[----:B------:R-:W-:Y:S01]  /*0b50*/  ISETP.GE.AND P0, PT, R14, UR23, PT ;  /* 0x000000170e007c0c */ /* 0x000fe2000bf06270 */
[----:B------:R-:W-:-:S02]  /*0b60*/  @UP2 ULDC UR20, c[0x0][0x210] ;  /* 0x0000840000142ab9 */ /* 0x000fc40000000800 */
[----:B------:R-:W-:Y:S01]  /*0b70*/  USEL UR17, UR17, URZ, !UP3 ;  /* 0x0000003f11117287 */ /* 0x000fe2000d800000 */
[----:B-1----:R-:W-:Y:S01]  /*0b80*/  IMAD.WIDE.U32 R10, R10, c[0x0][0x1f0], R2 ;  /* 0x00007c000a0a7a25 */ /* 0x002fe200078e0002 */
[----:B------:R-:W-:Y:S02]  /*0b90*/  @!UP2 UMOV UR20, 0x1 ;  /* 0x000000010014a882 */ /* 0x000fe40000000000 */
[----:B------:R-:W-:Y:S02]  /*0ba0*/  UIMAD UR8, UR8, UR20, URZ ;  /* 0x00000014080872a4 */ /* 0x000fe4000f8e023f */
[----:B------:R-:W-:Y:S02]  /*0bb0*/  UIMAD UR12, UR10, UR12, UR17 ;  /* 0x0000000c0a0c72a4 */ /* 0x000fe4000f8e0211 */
[----:B------:R-:W-:Y:S02]  /*0bc0*/  @!UP3 UMOV UR26, URZ ;  /* 0x0000003f001abc82 */ /* 0x000fe40008000000 */
[----:B------:R-:W-:-:S02]  /*0bd0*/  @UP3 UMOV UR26, UR15 ;  /* 0x0000000f001a3c82 */ /* 0x000fc40008000000 */
[----:B------:R-:W-:Y:S02]  /*0be0*/  UIMAD UR4, UR10, UR5, UR4 ;  /* 0x000000050a0472a4 */ /* 0x000fe4000f8e0204 */
[----:B------:R-:W-:Y:S02]  /*0bf0*/  @!UP3 UMOV UR27, URZ ;  /* 0x0000003f001bbc82 */ /* 0x000fe40008000000 */
[----:B------:R-:W-:Y:S02]  /*0c00*/  USHF.R.S32.HI UR6, URZ, 0x1f, UR8 ;  /* 0x0000001f3f067899 */ /* 0x000fe40008011408 */
[----:B------:R-:W-:Y:S01]  /*0c10*/  @UP3 USHF.R.S32.HI UR27, URZ, 0x1f, UR15 ;  /* 0x0000001f3f1b3899 */ /* 0x000fe2000801140f */
        /* <DEDUP_REMOVED lines=20> */
.L_x_584:
[----:B------:R-:W-:Y:S05]  /*0d60*/  BSYNC B0 ;  /* 0x0000000000007941 */ /* 0x000fea0003800000 */
.L_x_583:
        /* <DEDUP_REMOVED lines=22> */
.L_x_586:
[----:B------:R-:W-:Y:S05]  /*0ed0*/  BSYNC B0 ;  /* 0x0000000000007941 */ /* 0x000fea0003800000 */
.L_x_585:
        /* <DEDUP_REMOVED lines=22> */
.L_x_588:
[----:B------:R-:W-:Y:S05]  /*1040*/  BSYNC B0 ;  /* 0x0000000000007941 */ /* 0x000fea0003800000 */
.L_x_587:
        /* <DEDUP_REMOVED lines=21> */
.L_x_590:
[----:B------:R-:W-:Y:S05]  /*11a0*/  BSYNC B0 ;  /* 0x0000000000007941 */ /* 0x000fea0003800000 */
.L_x_589:
        /* <DEDUP_REMOVED lines=35> */
.L_x_582:
[----:B------:R-:W-:Y:S02]  /*13e0*/  UISETP.NE.AND UP1, UPT, UR21, -0x1, UPT ;  /* 0xffffffff1500788c */ /* 0x000fe4000bf25270 */
[----:B------:R-:W-:Y:S02]  /*13f0*/  UISETP.NE.AND UP0, UPT, UR16, -0x1, UPT ;  /* 0xffffffff1000788c */ /* 0x000fe4000bf05270 */
[----:B------:R-:W-:Y:S02]  /*1400*/  ULDC.64 UR12, c[0x0][0x190] ;  /* 0x00006400000c7ab9 */ /* 0x000fe40000000a00 */
[----:B------:R-:W-:Y:S02]  /*1410*/  ULDC.64 UR4, c[0x0][0x178] ;  /* 0x00005e0000047ab9 */ /* 0x000fe40000000a00 */
[----:B------:R-:W-:Y:S01]  /*1420*/  PLOP3.LUT P0, PT, PT, PT, UP0, 0x80, 0x0 ;  /* 0x000000000000781c */ /* 0x000fe20003f0f008 */
[----:B------:R-:W-:-:S02]  /*1430*/  ULDC.64 UR26, c[0x0][0x198] ;  /* 0x00006600001a7ab9 */ /* 0x000fc40000000a00 */
[----:B------:R-:W-:Y:S02]  /*1440*/  @UP1 UIMAD.WIDE.U32 UR28, UR21, UR12, URZ ;  /* 0x0000000c151c12a5 */ /* 0x000fe4000f8e003f */
[----:B------:R-:W-:Y:S02]  /*1450*/  @!UP1 USHF.R.S32.HI UR12, URZ, 0x1f, UR7 ;  /* 0x0000001f3f0c9899 */ /* 0x000fe40008011407 */
[----:B------:R-:W-:Y:S02]  /*1460*/  @UP1 UIMAD UR6, UR21, UR13, UR29 ;  /* 0x0000000d150612a4 */ /* 0x000fe4000f8e021d */
[----:B------:R-:W-:Y:S02]  /*1470*/  @UP0 UIADD3 UR13, UR11, UR16, URZ ;  /* 0x000000100b0d0290 */ /* 0x000fe4000fffe03f */
[----:B------:R-:W-:Y:S02]  /*1480*/  @!UP1 UIMAD UR12, UR12, UR4, URZ ;  /* 0x000000040c0c92a4 */ /* 0x000fe4000f8e023f */
[----:B------:R-:W-:-:S02]  /*1490*/  @!UP1 UIMAD.WIDE.U32 UR18, UR7, UR4, URZ ;  /* 0x00000004071292a5 */ /* 0x000fc4000f8e003f */
[----:B------:R-:W-:Y:S02]  /*14a0*/  @UP0 UIMAD.WIDE.U32 UR34, UR13, UR26, URZ ;  /* 0x0000001a0d2202a5 */ /* 0x000fe4000f8e003f */
        /* <DEDUP_REMOVED lines=18> */
[----:B------:R-:W-:-:S03]  /*15d0*/  UIADD3 UR27, UR29, UR5, URZ ;  /* 0x000000051d1b7290 */ /* 0x000fc6000fffe03f */
.L_x_591:
        /* <DEDUP_REMOVED lines=15> */
[----:B--2---:R-:W-:-:S07]  /*16d0*/  UIMAD.WIDE.U32 UR12, UR13, UR4, URZ ;  /* 0x000000040d0c72a5 */ /* 0x004fce000f8e003f */
[----:B------:R-:W-:Y:S02]  /*16e0*/  UMOV UR26, UR13 ;  /* 0x0000000d001a7c82 */ /* 0x000fe40008000000 */
[----:B------:R-:W-:-:S04]  /*16f0*/  UIADD3 UR12, -UR26, URZ, URZ ;  /* 0x0000003f1a0c7290 */ /* 0x000fc8000fffe13f */
[----:B------:R-:W-:-:S03]  /*1700*/  UIMAD UR4, UR5, UR12, UR4 ;  /* 0x0000000c050472a4 */ /* 0x000fc6000f8e0204 */
[----:B------:R-:W-:Y:S02]  /*1710*/  ULDC UR12, c[0x0][0x1c8] ;  /* 0x00007200000c7ab9 */ /* 0x000fe40000000800 */
[----:B------:R-:W-:-:S11]  /*1720*/  UISETP.GT.U32.AND UP1, UPT, UR5, UR4, UPT ;  /* 0x000000040500728c */ /* 0x000fd6000bf24070 */
[----:B------:R-:W-:Y:S02]  /*1730*/  @!UP1 UIADD3 UR4, UR4, -UR5, URZ ;  /* 0x8000000504049290 */ /* 0x000fe4000fffe03f */
[----:B------:R-:W-:Y:S02]  /*1740*/  @!UP1 UIADD3 UR26, UR26, 0x1, URZ ;  /* 0x000000011a1a9890 */ /* 0x000fe4000fffe03f */
[----:B------:R-:W-:Y:S02]  /*1750*/  UISETP.GE.U32.AND UP2, UPT, UR4, UR5, UPT ;  /* 0x000000050400728c */ /* 0x000fe4000bf46070 */
[----:B------:R-:W-:-:S04]  /*1760*/  ULOP3.LUT UR4, UR10, UR12, URZ, 0x3c, !UPT ;  /* 0x0000000c0a047292 */ /* 0x000fc8000f8e3c3f */
[----:B------:R-:W-:-:S03]  /*1770*/  UISETP.GE.AND UP1, UPT, UR4, URZ, UPT ;  /* 0x0000003f0400728c */ /* 0x000fc6000bf26270 */
[----:B------:R-:W-:Y:S02]  /*1780*/  ULDC.64 UR4, c[0x0][0x1a0] ;  /* 0x0000680000047ab9 */ /* 0x000fe40000000a00 */
[----:B------:R-:W-:Y:S02]  /*1790*/  @UP2 UIADD3 UR26, UR26, 0x1, URZ ;  /* 0x000000011a1a2890 */ /* 0x000fe4000fffe03f */
[----:B------:R-:W-:Y:S02]  /*17a0*/  UISETP.NE.AND UP2, UPT, URZ, UR12, UPT ;  /* 0x0000000c3f00728c */ /* 0x000fe4000bf45270 */
[----:B------:R-:W-:Y:S02]  /*17b0*/  @UP0 UIMAD.WIDE.U32 UR18, UR16, UR4, URZ ;  /* 0x00000004101202a5 */ /* 0x000fe4000f8e003f */
[----:B------:R-:W-:Y:S02]  /*17c0*/  @!UP1 UIADD3 UR26, -UR26, URZ, URZ ;  /* 0x0000003f1a1a9290 */ /* 0x000fe4000fffe13f */
[----:B------:R-:W-:-:S03]  /*17d0*/  @UP0 UIMAD UR29, UR16, UR5, UR19 ;  /* 0x00000005101d02a4 */ /* 0x000fc6000f8e0213 */
[----:B------:R-:W-:Y:S02]  /*17e0*/  @UP0 UMOV UR30, UR18 ;  /* 0x00000012001e0c82 */ /* 0x000fe40008000000 */
[----:B------:R-:W-:Y:S02]  /*17f0*/  @!UP2 ULOP3.LUT UR26, URZ, UR12, URZ, 0x33, !UPT ;  /* 0x0000000c3f1aa292 */ /* 0x000fe4000f8e333f */
[----:B------:R-:W-:Y:S02]  /*1800*/  USHF.R.S32.HI UR12, URZ, 0x1f, UR10 ;  /* 0x0000001f3f0c7899 */ /* 0x000fe4000801140a */
[----:B------:R-:W-:Y:S01]  /*1810*/  USHF.R.S32.HI UR13, URZ, 0x1f, UR26 ;  /* 0x0000001f3f0d7899 */ /* 0x000fe2000801141a */
[----:B------:R-:W-:Y:S05]  /*1820*/  @P0 BRA `(.L_x_592) ;  /* 0x000000e000000947 */ /* 0x000fea0003800000 */
[----:B------:R-:W-:Y:S02]  /*1830*/  USHF.R.S32.HI UR16, URZ, 0x1f, UR11 ;  /* 0x0000001f3f107899 */ /* 0x000fe4000801140b */
[----:B------:R-:W-:Y:S02]  /*1840*/  ULDC.64 UR4, c[0x0][0x1a0] ;  /* 0x0000680000047ab9 */ /* 0x000fe40000000a00 */
[----:B------:R-:W-:-:S02]  /*1850*/  UIMAD UR16, UR16, UR4, URZ ;  /* 0x00000004101072a4 */ /* 0x000fc4000f8e023f */
[----:B------:R-:W-:Y:S02]  /*1860*/  UIMAD.WIDE.U32 UR18, UR11, UR4, URZ ;  /* 0x000000040b1272a5 */ /* 0x000fe4000f8e003f */
[----:B------:R-:W-:Y:S02]  /*1870*/  UIMAD UR16, UR11, UR5, UR16 ;  /* 0x000000050b1072a4 */ /* 0x000fe4000f8e0210 */
[----:B------:R-:W-:Y:S02]  /*1880*/  USHF.R.S32.HI UR11, URZ, 0x1f, UR7 ;  /* 0x0000001f3f0b7899 */ /* 0x000fe40008011407 */
[----:B------:R-:W-:Y:S02]  /*1890*/  UIADD3 UR17, UR19, UR16, URZ ;  /* 0x0000001013117290 */ /* 0x000fe4000fffe03f */
[----:B------:R-:W-:Y:S02]  /*18a0*/  ULDC.64 UR4, c[0x0][0x188] ;  /* 0x0000620000047ab9 */ /* 0x000fe40000000a00 */
[----:B------:R-:W-:-:S02]  /*18b0*/  UMOV UR16, UR18 ;  /* 0x0000001200107c82 */ /* 0x000fc40008000000 */
[----:B------:R-:W-:Y:S02]  /*18c0*/  UIMAD UR11, UR11, UR4, URZ ;  /* 0x000000040b0b72a4 */ /* 0x000fe4000f8e023f */
[----:B------:R-:W-:Y:S02]  /*18d0*/  UIMAD.WIDE.U32 UR16, UR7, UR4, UR16 ;  /* 0x00000004071072a5 */ /* 0x000fe4000f8e0010 */
[----:B------:R-:W-:-:S04]  /*18e0*/  UIMAD UR5, UR7, UR5, UR11 ;  /* 0x00000005070572a4 */ /* 0x000fc8000f8e020b */
[----:B------:R-:W-:Y:S02]  /*18f0*/  UIADD3 UR29, UR17, UR5, URZ ;  /* 0x00000005111d7290 */ /* 0x000fe4000fffe03f */
[----:B------:R-:W-:Y:S02]  /*1900*/  UMOV UR30, UR16 ;  /* 0x00000010001e7c82 */ /* 0x000fe40008000000 */
.L_x_592:
[CC--:B------:R-:W-:Y:S01]  /*1910*/  LEA.HI R5, R7.reuse, R80.reuse, RZ, 0x4 ;  /* 0x0000005007057211 */ /* 0x0c0fe200078f20ff */
[----:B------:R-:W1:Y:S01]  /*1920*/  S2R R16, SR_CTAID.Z ;  /* 0x0000000000107919 */ /* 0x000e620000002700 */
[----:B------:R-:W-:Y:S01]  /*1930*/  LEA.HI R14, R7, R80, RZ, 0x3 ;  /* 0x00000050070e7211 */ /* 0x000fe200078f18ff */
[----:B------:R-:W-:Y:S01]  /*1940*/  ULDC.64 UR4, c[0x0][0x1b8] ;  /* 0x00006e0000047ab9 */ /* 0x000fe20000000a00 */
[----:B------:R-:W-:Y:S01]  /*1950*/  SHF.R.S32.HI R4, RZ, 0x4, R5 ;  /* 0x00000004ff047819 */ /* 0x000fe20000011405 */
[----:B------:R-:W-:Y:S01]  /*1960*/  UIMAD UR4, UR13, UR4, URZ ;  /* 0x000000040d0472a4 */ /* 0x000fe2000f8e023f */
[----:B------:R-:W-:Y:S01]  /*1970*/  LOP3.LUT R3, R14, 0xfffffff8, RZ, 0xc0, !PT ;  /* 0xfffffff80e037812 */ /* 0x000fe200078ec0ff */
[----:B------:R-:W-:Y:S01]  /*1980*/  IMAD.U32 R236, RZ, RZ, UR26 ;  /* 0x0000001affec7e24 */ /* 0x000fe2000f8e00ff */
[----:B------:R-:W-:Y:S01]  /*1990*/  LEA.HI R229, R5, R4, RZ, 0x1 ;  /* 0x0000000405e57211 */ /* 0x000fe200078f08ff */
[----:B------:R-:W-:Y:S01]  /*19a0*/  IMAD.U32 R198, RZ, RZ, UR26 ;  /* 0x0000001affc67e24 */ /* 0x000fe2000f8e00ff */
[----:B------:R-:W-:Y:S01]  /*19b0*/  SHF.R.S32.HI R14, RZ, 0x3, R14 ;  /* 0x00000003ff0e7819 */ /* 0x000fe2000001140e */
[----:B------:R-:W-:Y:S01]  /*19c0*/  IMAD.IADD R0, R80, 0x1, -R3 ;  /* 0x0000000150007824 */ /* 0x000fe200078e0a03 */
[----:B------:R-:W-:Y:S01]  /*19d0*/  LOP3.LUT R229, R229, 0xfffffffe, RZ, 0xc0, !PT ;  /* 0xfffffffee5e57812 */ /* 0x000fe200078ec0ff */
[----:B------:R-:W-:Y:S01]  /*19e0*/  IMAD.U32 R19, RZ, RZ, UR22 ;  /* 0x00000016ff137e24 */ /* 0x000fe2000f8e00ff */
[----:B------:R-:W-:Y:S01]  /*19f0*/  LOP3.LUT R5, R5, 0xfffffff0, RZ, 0xc0, !PT ;  /* 0xfffffff005057812 */ /* 0x000fe200078ec0ff */
[----:B------:R-:W-:Y:S01]  /*1a00*/  IMAD.SHL.U32 R3, R14, 0x40, RZ ;  /* 0x000000400e037824 */ /* 0x000fe200078e00ff */
[----:B------:R-:W-:Y:S01]  /*1a10*/  SHF.R.S32.HI R15, RZ, 0x1f, R14 ;  /* 0x0000001fff0f7819 */ /* 0x000fe2000001140e */
[----:B------:R-:W-:Y:S01]  /*1a20*/  IMAD.IADD R229, R4, 0x1, -R229 ;  /* 0x0000000104e57824 */ /* 0x000fe200078e0ae5 */
[----:B------:R-:W-:Y:S01]  /*1a30*/  LEA.HI R7, R7, R80, RZ, 0x6 ;  /* 0x0000005007077211 */ /* 0x000fe200078f30ff */
[----:B------:R-:W-:Y:S01]  /*1a40*/  IMAD.SHL.U32 R244, R0, 0x8, RZ ;  /* 0x0000000800f47824 */ /* 0x000fe200078e00ff */
[----:B------:R-:W-:Y:S01]  /*1a50*/  LOP3.LUT R3, R3, 0x1c0, RZ, 0xc0, !PT ;  /* 0x000001c003037812 */ /* 0x000fe200078ec0ff */
[----:B------:R-:W-:Y:S01]  /*1a60*/  IMAD.IADD R4, R80, 0x1, -R5 ;  /* 0x0000000150047824 */ /* 0x000fe200078e0a05 */
[----:B------:R-:W-:Y:S01]  /*1a70*/  BSSY B0, `(.L_x_593) ;  /* 0x0000061000007945 */ /* 0x000fe20003800000 */
[----:B------:R-:W-:Y:S01]  /*1a80*/  IMAD R9, R15, c[0x0][0x198], RZ ;  /* 0x000066000f097a24 */ /* 0x000fe200078e02ff */
[----:B------:R-:W-:Y:S01]  /*1a90*/  LOP3.LUT R5, R3, 0x38, R244, 0xf8, !PT ;  /* 0x0000003803057812 */ /* 0x000fe200078ef8f4 */
[----:B------:R-:W-:Y:S01]  /*1aa0*/  IMAD.SHL.U32 R7, R7, 0x8, RZ ;  /* 0x0000000807077824 */ /* 0x000fe200078e00ff */
[----:B------:R-:W-:Y:S01]  /*1ab0*/  SHF.R.U32.HI R234, RZ, 0x3, R3 ;  /* 0x00000003ffea7819 */ /* 0x000fe20000011603 */
[----:B------:R-:W-:Y:S01]  /*1ac0*/  IMAD.SHL.U32 R8, R229, 0x8, RZ ;  /* 0x00000008e5087824 */ /* 0x000fe200078e00ff */
[----:B------:R-:W-:Y:S01]  /*1ad0*/  SHF.R.S32.HI R3, RZ, 0x1f, R4 ;  /* 0x0000001fff037819 */ /* 0x000fe20000011404 */
[----:B------:R-:W-:Y:S01]  /*1ae0*/  IMAD.WIDE R18, R19, 0x40, R14 ;  /* 0x0000004013127825 */ /* 0x000fe200078e020e */
[----:B------:R-:W-:-:S02]  /*1af0*/  SHF.R.S32.HI R245, RZ, 0x1f, R244 ;  /* 0x0000001ffff57819 */ /* 0x000fc400000114f4 */
[----:B------:R-:W-:Y:S02]  /*1b00*/  LEA.HI R3, R3, R4, RZ, 0x3 ;  /* 0x0000000403037211 */ /* 0x000fe400078f18ff */
[----:B------:R-:W-:Y:S01]  /*1b10*/  IADD3 R20, P0, R244, UR14, RZ ;  /* 0x0000000ef4147c10 */ /* 0x000fe2000ff1e0ff */
[----:B------:R-:W-:Y:S01]  /*1b20*/  IMAD.WIDE.U32 R12, R14, c[0x0][0x198], R244 ;  /* 0x000066000e0c7a25 */ /* 0x000fe200078e00f4 */
[----:B------:R-:W-:Y:S02]  /*1b30*/  LOP3.LUT R234, R5, R234, RZ, 0x3c, !PT ;  /* 0x000000ea05ea7212 */ /* 0x000fe400078e3cff */
[C---:B------:R-:W-:Y:S01]  /*1b40*/  LOP3.LUT R5, R3.reuse, 0xfffffff8, RZ, 0xc0, !PT ;  /* 0xfffffff803057812 */ /* 0x040fe200078ec0ff */
[----:B------:R-:W-:Y:S01]  /*1b50*/  IMAD.SHL.U32 R3, R3, 0x40, RZ ;  /* 0x0000004003037824 */ /* 0x000fe200078e00ff */
[----:B------:R-:W-:Y:S01]  /*1b60*/  IADD3.X R21, R245, UR6, RZ, P0, !PT ;  /* 0x00000006f5157c10 */ /* 0x000fe200087fe4ff */
[----:B------:R-:W-:Y:S01]  /*1b70*/  ULDC.64 UR6, c[0x0][0x1b0] ;  /* 0x00006c0000067ab9 */ /* 0x000fe20000000a00 */
[----:B------:R-:W-:Y:S01]  /*1b80*/  IADD3 R12, P0, R12, UR28, RZ ;  /* 0x0000001c0c0c7c10 */ /* 0x000fe2000ff1e0ff */
[----:B------:R-:W-:Y:S01]  /*1b90*/  IMAD.IADD R5, R4, 0x1, -R5 ;  /* 0x0000000104057824 */ /* 0x000fe200078e0a05 */
[----:B------:R-:W-:Y:S01]  /*1ba0*/  UIMAD UR6, UR13, UR6, URZ ;  /* 0x000000060d0672a4 */ /* 0x000fe2000f8e023f */
[----:B------:R-:W-:Y:S01]  /*1bb0*/  IMAD R4, R14, c[0x0][0x19c], R9 ;  /* 0x000067000e047a24 */ /* 0x000fe200078e0209 */
[----:B------:R-:W-:Y:S01]  /*1bc0*/  LOP3.LUT R234, R234, 0xfffffe00, R7, 0xf8, !PT ;  /* 0xfffffe00eaea7812 */ /* 0x000fe200078ef807 */
[----:B-1----:R-:W-:Y:S01]  /*1bd0*/  IMAD.WIDE.U32 R16, R16, c[0x0][0x1a8], R20 ;  /* 0x00006a0010107a25 */ /* 0x002fe200078e0014 */
[----:B------:R-:W-:Y:S01]  /*1be0*/  UIMAD UR7, UR26, UR7, UR6 ;  /* 0x000000071a0772a4 */ /* 0x000fe2000f8e0206 */
[C---:B------:R-:W-:Y:S01]  /*1bf0*/  LOP3.LUT P2, RZ, R5.reuse, 0x4, RZ, 0xc0, !PT ;  /* 0x0000000405ff7812 */ /* 0x040fe2000784c0ff */
[----:B------:R-:W-:Y:S01]  /*1c00*/  UIMAD UR6, UR26, UR5, UR4 ;  /* 0x000000051a0672a4 */ /* 0x000fe2000f8e0204 */
[----:B------:R-:W-:Y:S01]  /*1c10*/  LOP3.LUT P1, RZ, R5, 0x2, RZ, 0xc0, !PT ;  /* 0x0000000205ff7812 */ /* 0x000fe2000782c0ff */
[----:B------:R-:W-:Y:S01]  /*1c20*/  IMAD R7, R15, c[0x0][0x1a0], RZ ;  /* 0x000068000f077a24 */ /* 0x000fe200078e02ff */
[----:B------:R-:W-:Y:S01]  /*1c30*/  ULDC.64 UR4, c[0x0][0x1a8] ;  /* 0x00006a0000047ab9 */ /* 0x000fe20000000a00 */
[C---:B------:R-:W-:Y:S01]  /*1c40*/  IMAD.WIDE.U32 R20, R14.reuse, c[0x0][0x1a0], R244 ;  /* 0x000068000e147a25 */ /* 0x040fe200078e00f4 */
[----:B------:R-:W-:Y:S01]  /*1c50*/  IADD3.X R13, R13, UR27, R4, P0, !PT ;  /* 0x0000001b0d0d7c10 */ /* 0x000fe200087fe404 */
[----:B------:R-:W-:Y:S01]  /*1c60*/  UIMAD UR12, UR12, UR4, URZ ;  /* 0x000000040c0c72a4 */ /* 0x000fe2000f8e023f */
[----:B------:R-:W-:Y:S01]  /*1c70*/  SHF.R.S32.HI R83, RZ, 0x5, R83 ;  /* 0x00000005ff537819 */ /* 0x000fe20000011453 */
[----:B------:R-:W-:Y:S01]  /*1c80*/  IMAD.SHL.U32 R5, R5, 0x40, RZ ;  /* 0x0000004005057824 */ /* 0x000fe200078e00ff */
[----:B------:R-:W-:Y:S01]  /*1c90*/  UIADD3 UR4, -UR8, UR23, URZ ;  /* 0x0000001708047290 */ /* 0x000fe2000fffe13f */
[----:B------:R-:W-:Y:S01]  /*1ca0*/  IMAD R4, R14, c[0x0][0x1a4], R7 ;  /* 0x000069000e047a24 */ /* 0x000fe200078e0207 */
[----:B------:R-:W-:Y:S01]  /*1cb0*/  IADD3 R6, P0, R20, UR30, RZ ;  /* 0x0000001e14067c10 */ /* 0x000fe2000ff1e0ff */
[----:B------:R-:W-:Y:S01]  /*1cc0*/  UIMAD UR5, UR10, UR5, UR12 ;  /* 0x000000050a0572a4 */ /* 0x000fe2000f8e020c */
[----:B------:R-:W-:Y:S01]  /*1cd0*/  LOP3.LUT R5, R5, 0x1c0, RZ, 0xc0, !PT ;  /* 0x000001c005057812 */ /* 0x000fe200078ec0ff */
[----:B------:R-:W-:Y:S01]  /*1ce0*/  IMAD.WIDE.U32 R236, R236, c[0x0][0x1b0], R12 ;  /* 0x00006c00ecec7a25 */ /* 0x000fe200078e000c */
[----:B------:R-:W-:-:S02]  /*1cf0*/  IADD3.X R7, R21, UR29, R4, P0, !PT ;  /* 0x0000001d15077c10 */ /* 0x000fc400087fe404 */
[----:B------:R-:W-:Y:S01]  /*1d00*/  LOP3.LUT R8, R5, 0x8, R8, 0xf8, !PT ;  /* 0x0000000805087812 */ /* 0x000fe200078ef808 */
[----:B------:R-:W-:Y:S01]  /*1d10*/  IMAD.SHL.U32 R234, R234, 0x2, RZ ;  /* 0x00000002eaea7824 */ /* 0x000fe200078e00ff */
[----:B------:R-:W-:Y:S01]  /*1d20*/  ISETP.GE.AND P0, PT, R14, UR4, PT ;  /* 0x000000040e007c0c */ /* 0x000fe2000bf06270 */
[----:B------:R-:W-:Y:S01]  /*1d30*/  IMAD.WIDE.U32 R198, R198, c[0x0][0x1b8], R6 ;  /* 0x00006e00c6c67a25 */ /* 0x000fe200078e0006 */
[----:B------:R-:W-:Y:S02]  /*1d40*/  SHF.R.U32.HI R5, RZ, 0x3, R5 ;  /* 0x00000003ff057819 */ /* 0x000fe40000011605 */
[----:B------:R-:W-:Y:S02]  /*1d50*/  IADD3 R13, R17, UR5, RZ ;  /* 0x00000005110d7c10 */ /* 0x000fe4000fffe0ff */
[----:B------:R-:W-:Y:S01]  /*1d60*/  LOP3.LUT R4, R8, R5, RZ, 0x3c, !PT ;  /* 0x0000000508047212 */ /* 0x000fe200078e3cff */
[----:B------:R-:W-:Y:S01]  /*1d70*/  IMAD.MOV.U32 R5, RZ, RZ, 0x10 ;  /* 0x00000010ff057424 */ /* 0x000fe200078e00ff */
[----:B------:R-:W-:-:S02]  /*1d80*/  IADD3 R239, R237, UR7, RZ ;  /* 0x00000007edef7c10 */ /* 0x000fc4000fffe0ff */
[----:B------:R-:W-:Y:S01]  /*1d90*/  LOP3.LUT R4, R4, 0xfffffe00, R3, 0xf8, !PT ;  /* 0xfffffe0004047812 */ /* 0x000fe200078ef803 */
[----:B------:R-:W-:Y:S01]  /*1da0*/  IMAD.MOV.U32 R3, RZ, RZ, 0x20 ;  /* 0x00000020ff037424 */ /* 0x000fe200078e00ff */
[----:B------:R-:W-:Y:S02]  /*1db0*/  IADD3 R201, R199, UR6, RZ ;  /* 0x00000006c7c97c10 */ /* 0x000fe4000fffe0ff */
[C---:B------:R-:W-:Y:S02]  /*1dc0*/  IADD3 R233, R244.reuse, 0x40, RZ ;  /* 0x00000040f4e97810 */ /* 0x040fe40007ffe0ff */
[C---:B------:R-:W-:Y:S02]  /*1dd0*/  IADD3 R232, R244.reuse, 0x80, RZ ;  /* 0x00000080f4e87810 */ /* 0x040fe40007ffe0ff */
[----:B------:R-:W-:Y:S02]  /*1de0*/  IADD3 R231, R244, 0xc0, RZ ;  /* 0x000000c0f4e77810 */ /* 0x000fe40007ffe0ff */
[----:B------:R-:W-:-:S02]  /*1df0*/  SEL R5, R5, 0xfffffff0, !P1 ;  /* 0xfffffff005057807 */ /* 0x000fc40004800000 */
        /* <DEDUP_REMOVED lines=40> */
.L_x_594:
[----:B------:R-:W-:Y:S05]  /*2080*/  BSYNC B0 ;  /* 0x0000000000007941 */ /* 0x000fea0003800000 */
.L_x_593:
        /* <DEDUP_REMOVED lines=45> */
.L_x_596:
[----:B------:R-:W-:Y:S05]  /*2360*/  BSYNC B0 ;  /* 0x0000000000007941 */ /* 0x000fea0003800000 */
.L_x_595:
        /* <DEDUP_REMOVED lines=45> */
.L_x_598:
[----:B------:R-:W-:Y:S05]  /*2640*/  BSYNC B0 ;  /* 0x0000000000007941 */ /* 0x000fea0003800000 */
.L_x_597:
        /* <DEDUP_REMOVED lines=20> */
[C---:B-1----:R-:W-:Y:S01]  /*2790*/  @!P4 LEA R20, P3, R16.reuse, c[0x0][0x160], 0x1 ;  /* 0x000058001014ca11 */ /* 0x042fe200078608ff */
        /* <DEDUP_REMOVED lines=27> */
.L_x_600:
[----:B------:R-:W-:Y:S05]  /*2950*/  BSYNC B0 ;  /* 0x0000000000007941 */ /* 0x000fea0003800000 */
.L_x_599:
        /* <DEDUP_REMOVED lines=10> */
[----:B-1----:R-:W-:-:S05]  /*2a00*/  IADD3 R21, R19, UR4, RZ ;  /* 0x0000000413157c10 */ /* 0x002fca000fffe0ff */
        /* <DEDUP_REMOVED lines=34> */
.L_x_602:
[----:B------:R-:W-:Y:S05]  /*2c30*/  BSYNC B0 ;  /* 0x0000000000007941 */ /* 0x000fea0003800000 */
.L_x_601:
        /* <DEDUP_REMOVED lines=41> */
.L_x_604:
[----:B------:R-:W-:Y:S05]  /*2ed0*/  BSYNC B0 ;  /* 0x0000000000007941 */ /* 0x000fea0003800000 */
.L_x_603:
        /* <DEDUP_REMOVED lines=40> */
.L_x_606:
[----:B------:R-:W-:Y:S05]  /*3160*/  BSYNC B0 ;  /* 0x0000000000007941 */ /* 0x000fea0003800000 */
.L_x_605:
[----:B------:R-:W-:Y:S01]  /*3170*/  ISETP.GE.AND P0, PT, R6, UR11, PT ;  /* 0x0000000b06007c0c */ /* 0x000fe2000bf06270 */
[----:B------:R-:W-:Y:S01]  /*3180*/  ULDC.64 UR4, c[0x0][0x1a0] ;  /* 0x0000680000047ab9 */ /* 0x000fe20000000a00 */
[----:B------:R-:W-:Y:S01]  /*3190*/  BSSY B0, `(.L_x_607) ;  /* 0x000002b000007945 */ /* 0x000fe20003800000 */
[----:B------:R-:W-:Y:S02]  /*31a0*/  USHF.L.U64.HI UR18, UR4, UR18, UR5 ;  /* 0x0000001204127299 */ /* 0x000fe40008010205 */
[----:B------:R-:W-:-:S08]  /*31b0*/  USHF.L.U32 UR19, UR4, 0x6, URZ ;  /* 0x0000000604137899 */ /* 0x000fd0000800063f */
        /* <DEDUP_REMOVED lines=40> */
.L_x_608:
[----:B------:R-:W-:Y:S05]  /*3440*/  BSYNC B0 ;  /* 0x0000000000007941 */ /* 0x000fea0003800000 */
.L_x_607:
[----:B------:R-:W0:Y:S01]  /*3450*/  LDGDEPBAR ;  /* 0x00000000000079af */ /* 0x000e220000000000 */
[----:B------:R-:W-:Y:S01]  /*3460*/  ISETP.GE.AND P0, PT, R14, UR11, PT ;  /* 0x0000000b0e007c0c */ /* 0x000fe2000bf06270 */
[----:B------:R-:W-:Y:S01]  /*3470*/  UIMAD UR5, UR18, UR34, URZ ;  /* 0x00000022120572a4 */ /* 0x000fe2000f8e023f */
[----:B-12---:R-:W-:Y:S01]  /*3480*/  IMAD.U32 R13, RZ, RZ, UR34 ;  /* 0x00000022ff0d7e24 */ /* 0x006fe2000f8e00ff */
[----:B------:R-:W-:Y:S01]  /*3490*/  SHF.R.S32.HI R81, RZ, 0x1f, R10 ;  /* 0x0000001fff517819 */ /* 0x000fe2000001140a */
[----:B------:R-:W-:Y:S01]  /*34a0*/  IMAD.MOV.U32 R200, RZ, RZ, R198 ;  /* 0x000000ffffc87224 */ /* 0x000fe200078e00c6 */
[----:B------:R-:W-:Y:S01]  /*34b0*/  UIMAD UR5, UR6, UR19, UR5 ;  /* 0x00000013060572a4 */ /* 0x000fe2000f8e0205 */
[----:B------:R-:W-:Y:S01]  /*34c0*/  IMAD.U32 R196, RZ, RZ, UR22 ;  /* 0x00000016ffc47e24 */ /* 0x000fe2000f8e00ff */
[----:B------:R-:W-:Y:S01]  /*34d0*/  LEA.HI R81, R81, R10, RZ, 0x2 ;  /* 0x0000000a51517211 */ /* 0x000fe200078f10ff */
[----:B------:R-:W-:Y:S01]  /*34e0*/  IMAD.WIDE.U32 R12, R13, UR19, R200 ;  /* 0x000000130d0c7c25 */ /* 0x000fe2000f8e00c8 */
[----:B------:R-:W-:Y:S01]  /*34f0*/  UIADD3 UR6, UR32, -0x4ab325aa, URZ ;  /* 0xb54cda5620067890 */ /* 0x000fe2000fffe03f */
[----:B------:R-:W-:Y:S01]  /*3500*/  BSSY B0, `(.L_x_609) ;  /* 0x000002c000007945 */ /* 0x000fe20003800000 */
[----:B------:R-:W-:Y:S01]  /*3510*/  SHF.R.S32.HI R81, RZ, 0x2, R81 ;  /* 0x00000002ff517819 */ /* 0x000fe20000011451 */
[----:B------:R-:W-:Y:S01]  /*3520*/  IMAD R196, R196, 0x4, R83 ;  /* 0x00000004c4c47824 */ /* 0x000fe200078e0253 */
        /* <DEDUP_REMOVED lines=41> */
.L_x_610:
[----:B------:R-:W-:Y:S05]  /*37c0*/  BSYNC B0 ;  /* 0x0000000000007941 */ /* 0x000fea0003800000 */
.L_x_609:
        /* <DEDUP_REMOVED lines=45> */
.L_x_612:
[----:B------:R-:W-:Y:S05]  /*3aa0*/  BSYNC B0 ;  /* 0x0000000000007941 */ /* 0x000fea0003800000 */
.L_x_611:
        /* <DEDUP_REMOVED lines=10> */
[----:B--2---:R-:W-:Y:S01]  /*3b50*/  IMAD.MOV.U32 R11, RZ, RZ, c[0x0][0x1a4] ;  /* 0x00006900ff0b7624 */ /* 0x004fe200078e00ff */
        /* <DEDUP_REMOVED lines=33> */
.L_x_614:
[----:B------:R-:W-:Y:S05]  /*3d70*/  BSYNC B0 ;  /* 0x0000000000007941 */ /* 0x000fea0003800000 */
.L_x_613:
[----:B------:R-:W-:Y:S01]  /*3d80*/  ISETP.GE.AND P0, PT, R6, UR11, PT ;  /* 0x0000000b06007c0c */ /* 0x000fe2000bf06270 */
[----:B------:R-:W-:Y:S01]  /*3d90*/  UIADD3 UR11, UR9, 0x1, -UR23 ;  /* 0x00000001090b7890 */ /* 0x000fe2000fffe817 */
[----:B------:R-:W1:Y:S01]  /*3da0*/  LDC.U8 R6, c[0x0][0x2d8] ;  /* 0x0000b600ff067b82 */ /* 0x000e620000000000 */
[----:B------:R-:W-:Y:S01]  /*3db0*/  ULDC UR5, c[0x0][0x2e4] ;  /* 0x0000b90000057ab9 */ /* 0x000fe20000000800 */
[----:B------:R-:W-:Y:S01]  /*3dc0*/  BSSY B0, `(.L_x_615) ;  /* 0x0000030000007945 */ /* 0x000fe20003800000 */
[----:B------:R-:W-:Y:S02]  /*3dd0*/  ULDC UR4, c[0x0][0x2e8] ;  /* 0x0000ba0000047ab9 */ /* 0x000fe40000000800 */
[----:B------:R-:W-:Y:S02]  /*3de0*/  UIADD3 UR5, UR9, -UR5, -UR23 ;  /* 0x8000000509057290 */ /* 0x000fe4000fffe817 */
[----:B------:R-:W-:-:S04]  /*3df0*/  UIADD3 UR11, UR11, UR4, URZ ;  /* 0x000000040b0b7290 */ /* 0x000fc8000fffe03f */
[----:B------:R2:W-:Y:S04]  /*3e00*/  @P0 STS.128 [R234+0x11800], RZ ;  /* 0x011800ffea000388 */ /* 0x0005e80000000c00 */
[----:B------:R2:W-:Y:S04]  /*3e10*/  @P0 STS.128 [R234+0x13800], RZ ;  /* 0x013800ffea000388 */ /* 0x0005e80000000c00 */
[----:B------:R2:W-:Y:S04]  /*3e20*/  @P0 STS.128 [R234+0x15800], RZ ;  /* 0x015800ffea000388 */ /* 0x0005e80000000c00 */
[----:B------:R2:W-:Y:S01]  /*3e30*/  @P0 STS.128 [R234+0x17800], RZ ;  /* 0x017800ffea000388 */ /* 0x0005e20000000c00 */
[----:B------:R-:W-:Y:S05]  /*3e40*/  @P0 BRA `(.L_x_616) ;  /* 0x0000027000000947 */ /* 0x000fea0003800000 */
[----:B-1----:R-:W-:Y:S01]  /*3e50*/  ISETP.GE.AND P5, PT, R244, c[0x0][0x220], PT ;  /* 0x00008800f4007a0c */ /* 0x002fe20003fa6270 */
        /* <DEDUP_REMOVED lines=10> */
[C---:B--2---:R-:W-:Y:S02]  /*3f00*/  @!P5 LEA R18, P6, R16.reuse, c[0x0][0x170], 0x1 ;  /* 0x00005c001012da11 */ /* 0x044fe400078c08ff */
        /* <DEDUP_REMOVED lines=27> */
.L_x_616:
[----:B-1----:R-:W-:Y:S05]  /*40c0*/  BSYNC B0 ;  /* 0x0000000000007941 */ /* 0x002fea0003800000 */
.L_x_615:
[C---:B------:R-:W-:Y:S01]  /*40d0*/  IMAD.SHL.U32 R8, R0.reuse, 0x40, RZ ;  /* 0x0000004000087824 */ /* 0x040fe200078e00ff */
[----:B------:R-:W-:Y:S01]  /*40e0*/  R2P PR, R0, 0x6 ;  /* 0x0000000600007804 */ /* 0x000fe20000000000 */
[----:B------:R-:W-:Y:S01]  /*40f0*/  IMAD.SHL.U32 R14, R14, 0x8, RZ ;  /* 0x000000080e0e7824 */ /* 0x000fe200078e00ff */
[----:B------:R-:W0:Y:S01]  /*4100*/  LDGDEPBAR ;  /* 0x00000000000079af */ /* 0x000e220000000000 */
[----:B------:R-:W-:Y:S01]  /*4110*/  IMAD R230, R83, 0x400, R4 ;  /* 0x0000040053e67824 */ /* 0x000fe200078e0204 */
[----:B------:R-:W-:Y:S01]  /*4120*/  LOP3.LUT R9, R8, 0x1c0, RZ, 0xc0, !PT ;  /* 0x000001c008097812 */ /* 0x000fe200078ec0ff */
[----:B------:R-:W-:Y:S01]  /*4130*/  IMAD.SHL.U32 R243, R80, 0x2, RZ ;  /* 0x0000000250f37824 */ /* 0x000fe200078e00ff */
[----:B------:R-:W-:Y:S01]  /*4140*/  UISETP.GT.AND UP0, UPT, UR34, UR15, UPT ;  /* 0x0000000f2200728c */ /* 0x000fe2000bf04270 */
[----:B------:R-:W-:Y:S01]  /*4150*/  IMAD.SHL.U32 R230, R230, 0x2, RZ ;  /* 0x00000002e6e67824 */ /* 0x000fe200078e00ff */
[----:B------:R-:W-:Y:S01]  /*4160*/  LOP3.LUT R8, R9, 0x8, R14, 0xf8, !PT ;  /* 0x0000000809087812 */ /* 0x000fe200078ef80e */
[----:B------:R-:W-:Y:S01]  /*4170*/  UIADD3 UR37, UR33, 0x646e171e, URZ ;  /* 0x646e171e21257890 */ /* 0x000fe2000fffe03f */
[----:B------:R-:W-:Y:S01]  /*4180*/  SHF.R.U32.HI R9, RZ, 0x3, R9 ;  /* 0x00000003ff097819 */ /* 0x000fe20000011609 */
[--C-:B------:R-:W-:Y:S01]  /*4190*/  IMAD R228, R5, 0x2, R230.reuse ;  /* 0x0000000205e47824 */ /* 0x100fe200078e02e6 */
[----:B------:R-:W-:Y:S01]  /*41a0*/  LDSM.16.M88.4 R32, [R230] ;  /* 0x00000000e620783b */ /* 0x000fe20000000200 */
[C---:B------:R-:W-:Y:S01]  /*41b0*/  IMAD R226, R3.reuse, 0x2, R230 ;  /* 0x0000000203e27824 */ /* 0x040fe200078e02e6 */
[----:B------:R-:W-:Y:S01]  /*41c0*/  LOP3.LUT R8, R8, R9, RZ, 0x3c, !PT ;  /* 0x0000000908087212 */ /* 0x000fe200078e3cff */
[----:B------:R-:W-:Y:S01]  /*41d0*/  IMAD R225, R3, 0x2, R228 ;  /* 0x0000000203e17824 */ /* 0x000fe200078e02e4 */
[----:B------:R-:W-:Y:S01]  /*41e0*/  LDSM.16.M88.4 R56, [R228] ;  /* 0x00000000e438783b */ /* 0x000fe20000000200 */
[----:B------:R-:W-:-:S02]  /*41f0*/  LOP3.LUT R243, R243, 0x6, RZ, 0xc0, !PT ;  /* 0x00000006f3f37812 */ /* 0x000fc400078ec0ff */
[----:B------:R-:W-:Y:S01]  /*4200*/  IMAD R229, R229, 0x200, R8 ;  /* 0x00000200e5e57824 */ /* 0x000fe200078e0208 */
[----:B------:R-:W-:Y:S03]  /*4210*/  LDSM.16.M88.4 R28, [R226] ;  /* 0x00000000e21c783b */ /* 0x000fe60000000200 */
[----:B------:R-:W-:-:S05]  /*4220*/  IMAD.SHL.U32 R229, R229, 0x2, RZ ;  /* 0x00000002e5e57824 */ /* 0x000fca00078e00ff */
[----:B------:R-:W1:Y:S01]  /*4230*/  LDSM.16.M88.4 R12, [R229+0x8000] ;  /* 0x00800000e50c783b */ /* 0x000e620000000200 */
[C---:B------:R-:W-:Y:S02]  /*4240*/  IADD3 R0, R229.reuse, 0x8000, RZ ;  /* 0x00008000e5007810 */ /* 0x040fe40007ffe0ff */
[----:B------:R-:W-:Y:S01]  /*4250*/  IADD3 R227, R229, 0x8020, RZ ;  /* 0x00008020e5e37810 */ /* 0x000fe20007ffe0ff */
[----:B------:R-:W5:Y:S01]  /*4260*/  LDSM.16.M88.4 R68, [R229+0x8800] ;  /* 0x00880000e544783b */ /* 0x000f620000000200 */
[----:B------:R-:W-:Y:S01]  /*4270*/  @P1 IADD3 R227, R0, -0x20, RZ ;  /* 0xffffffe000e31810 */ /* 0x000fe20007ffe0ff */
[----:B------:R-:W-:Y:S02]  /*4280*/  IMAD.MOV.U32 R0, RZ, RZ, 0x40 ;  /* 0x00000040ff007424 */ /* 0x000fe400078e00ff */
[----:B------:R-:W2:Y:S01]  /*4290*/  LDSM.16.M88.4 R40, [R229+0x9000] ;  /* 0x00900000e528783b */ /* 0x000ea20000000200 */
[C---:B------:R-:W-:Y:S02]  /*42a0*/  IADD3 R219, R227.reuse, 0x800, RZ ;  /* 0x00000800e3db7810 */ /* 0x040fe40007ffe0ff */
[----:B------:R-:W-:Y:S01]  /*42b0*/  SEL R0, R0, 0xffffffc0, !P2 ;  /* 0xffffffc000007807 */ /* 0x000fe20005000000 */
[----:B------:R-:W3:Y:S01]  /*42c0*/  LDSM.16.M88.4 R64, [R229+0x9800] ;  /* 0x00980000e540783b */ /* 0x000ee20000000200 */
[----:B------:R-:W-:-:S02]  /*42d0*/  IADD3 R218, R227, 0x1000, RZ ;  /* 0x00001000e3da7810 */ /* 0x000fc40007ffe0ff */
[----:B------:R-:W-:Y:S01]  /*42e0*/  IADD3 R217, R227, 0x1800, RZ ;  /* 0x00001800e3d97810 */ /* 0x000fe20007ffe0ff */
[----:B--2---:R-:W2:Y:S01]  /*42f0*/  LDSM.16.M88.4 R20, [R227] ;  /* 0x00000000e314783b */ /* 0x004ea20000000200 */
[----:B------:R-:W-:Y:S01]  /*4300*/  IMAD.IADD R223, R229, 0x1, R0 ;  /* 0x00000001e5df7824 */ /* 0x000fe200078e0200 */
[----:B------:R-:W-:Y:S01]  /*4310*/  IADD3 R215, R227, 0x2000, RZ ;  /* 0x00002000e3d77810 */ /* 0x000fe20007ffe0ff */
[----:B------:R-:W-:Y:S01]  /*4320*/  IMAD.IADD R216, R0, 0x1, R227 ;  /* 0x0000000100d87824 */ /* 0x000fe200078e02e3 */
[----:B------:R-:W4:Y:S01]  /*4330*/  LDSM.16.M88.4 R60, [R227+0x800] ;  /* 0x00080000e33c783b */ /* 0x000f220000000200 */
[----:B------:R-:W-:Y:S02]  /*4340*/  LEA R0, R83, UR8, 0x4 ;  /* 0x0000000853007c11 */ /* 0x000fe4000f8e20ff */
[C---:B------:R-:W-:Y:S01]  /*4350*/  IADD3 R214, R227.reuse, 0x2800, RZ ;  /* 0x00002800e3d67810 */ /* 0x040fe20007ffe0ff */
[----:B------:R-:W2:Y:S01]  /*4360*/  LDSM.16.M88.4 R48, [R227+0x1800] ;  /* 0x00180000e330783b */ /* 0x000ea20000000200 */
[----:B------:R-:W-:Y:S01]  /*4370*/  IADD3 R213, R227, 0x3000, RZ ;  /* 0x00003000e3d57810 */ /* 0x000fe20007ffe0ff */
[----:B------:R-:W-:Y:S01]  /*4380*/  IMAD.IADD R81, R81, 0x1, R0 ;  /* 0x0000000151517824 */ /* 0x000fe200078e0200 */
[C---:B------:R-:W-:Y:S01]  /*4390*/  IADD3 R212, R227.reuse, 0x3800, RZ ;  /* 0x00003800e3d47810 */ /* 0x040fe20007ffe0ff */
[----:B------:R-:W2:Y:S01]  /*43a0*/  LDSM.16.M88.4 R52, [R227+0x1000] ;  /* 0x00100000e334783b */ /* 0x000ea20000000200 */
[----:B------:R-:W-:-:S02]  /*43b0*/  IADD3 R211, R227, 0x4000, RZ ;  /* 0x00004000e3d37810 */ /* 0x000fc40007ffe0ff */
[C---:B------:R-:W-:Y:S01]  /*43c0*/  IADD3 R240, R81.reuse, 0x8, RZ ;  /* 0x0000000851f07810 */ /* 0x040fe20007ffe0ff */
[----:B------:R-:W2:Y:S01]  /*43d0*/  LDSM.16.M88.4 R24, [R223+0x8000] ;  /* 0x00800000df18783b */ /* 0x000ea20000000200 */
[C---:B------:R-:W-:Y:S02]  /*43e0*/  IADD3 R241, R81.reuse, UR11, RZ ;  /* 0x0000000b51f17c10 */ /* 0x040fe4000fffe0ff */
[C---:B------:R-:W-:Y:S01]  /*43f0*/  IADD3 R235, R240.reuse, UR11, RZ ;  /* 0x0000000bf0eb7c10 */ /* 0x040fe2000fffe0ff */
[----:B------:R-:W-:Y:S01]  /*4400*/  LDSM.16.M88.4 R76, [R223+0x9000] ;  /* 0x00900000df4c783b */ /* 0x000fe20000000200 */
[----:B------:R-:W-:Y:S02]  /*4410*/  IADD3 R242, R81, UR5, RZ ;  /* 0x0000000551f27c10 */ /* 0x000fe4000fffe0ff */
[----:B------:R-:W-:Y:S01]  /*4420*/  IMNMX R241, R241, UR9, PT ;  /* 0x00000009f1f17c17 */ /* 0x000fe2000b800200 */
[----:B-1----:R-:W-:Y:S01]  /*4430*/  HMMA.16816.F32 R16, R32, R12, RZ ;  /* 0x0000000c2010723c */ /* 0x002fe200000018ff */
[----:B------:R-:W-:Y:S01]  /*4440*/  LDSM.16.M88.4 R72, [R223+0x9800] ;  /* 0x00980000df48783b */ /* 0x000fe20000000200 */
[----:B------:R-:W-:-:S02]  /*4450*/  IADD3 R240, R240, UR5, RZ ;  /* 0x00000005f0f07c10 */ /* 0x000fc4000fffe0ff */
[----:B------:R-:W-:Y:S02]  /*4460*/  IMNMX R235, R235, UR9, PT ;  /* 0x00000009ebeb7c17 */ /* 0x000fe4000b800200 */
[----:B------:R-:W-:Y:S02]  /*4470*/  IMNMX R242, RZ, R242, !PT ;  /* 0x000000f2fff27217 */ /* 0x000fe40007800200 */
[C---:B------:R-:W-:Y:S01]  /*4480*/  HMMA.16816.F32 R12, R32.reuse, R14, RZ ;  /* 0x0000000e200c723c */ /* 0x040fe200000018ff */
[----:B------:R-:W-:Y:S02]  /*4490*/  IMNMX R240, RZ, R240, !PT ;  /* 0x000000f0fff07217 */ /* 0x000fe40007800200 */
[C---:B------:R-:W-:Y:S02]  /*44a0*/  IADD3 R210, R227.reuse, 0x4800, RZ ;  /* 0x00004800e3d27810 */ /* 0x040fe40007ffe0ff */
[C---:B------:R-:W-:Y:S02]  /*44b0*/  IADD3 R209, R227.reuse, 0x5000, RZ ;  /* 0x00005000e3d17810 */ /* 0x040fe40007ffe0ff */
[C---:B------:R-:W-:Y:S01]  /*44c0*/  IADD3 R208, R227.reuse, 0x5800, RZ ;  /* 0x00005800e3d07810 */ /* 0x040fe20007ffe0ff */
[----:B-----5:R-:W-:Y:S01]  /*44d0*/  HMMA.16816.F32 R8, R32, R68, RZ ;  /* 0x000000442008723c */ /* 0x020fe200000018ff */
[----:B------:R-:W-:-:S02]  /*44e0*/  IADD3 R207, R227, 0x6000, RZ ;  /* 0x00006000e3cf7810 */ /* 0x000fc40007ffe0ff */
[C---:B------:R-:W-:Y:S02]  /*44f0*/  IADD3 R206, R227.reuse, 0x6800, RZ ;  /* 0x00006800e3ce7810 */ /* 0x040fe40007ffe0ff */
[C---:B------:R-:W-:Y:S02]  /*4500*/  IADD3 R205, R227.reuse, 0x7000, RZ ;  /* 0x00007000e3cd7810 */ /* 0x040fe40007ffe0ff */
[----:B------:R-:W-:Y:S01]  /*4510*/  IADD3 R204, R227, 0x7800, RZ ;  /* 0x00007800e3cc7810 */ /* 0x000fe20007ffe0ff */
[C---:B------:R-:W-:Y:S08]  /*4520*/  HMMA.16816.F32 R68, R32.reuse, R70, RZ ;  /* 0x000000462044723c */ /* 0x040ff000000018ff */
[C---:B------:R-:W-:Y:S08]  /*4530*/  HMMA.16816.F32 R44, R32.reuse, R40, RZ ;  /* 0x00000028202c723c */ /* 0x040ff000000018ff */
[C---:B------:R-:W-:Y:S08]  /*4540*/  HMMA.16816.F32 R40, R32.reuse, R42, RZ ;  /* 0x0000002a2028723c */ /* 0x040ff000000018ff */
[C---:B---3--:R-:W-:Y:S08]  /*4550*/  HMMA.16816.F32 R36, R32.reuse, R64, RZ ;  /* 0x000000402024723c */ /* 0x048ff000000018ff */
[----:B------:R-:W-:Y:S01]  /*4560*/  HMMA.16816.F32 R32, R32, R66, RZ ;  /* 0x000000422020723c */ /* 0x000fe200000018ff */
[----:B------:R-:W-:Y:S07]  /*4570*/  LDSM.16.M88.4 R64, [R225] ;  /* 0x00000000e140783b */ /* 0x000fee0000000200 */
[C---:B--2---:R-:W-:Y:S08]  /*4580*/  HMMA.16816.F32 R16, R56.reuse, R20, R16 ;  /* 0x000000143810723c */ /* 0x044ff00000001810 */
[C---:B------:R-:W-:Y:S01]  /*4590*/  HMMA.16816.F32 R12, R56.reuse, R22, R12 ;  /* 0x00000016380c723c */ /* 0x040fe2000000180c */
[----:B------:R-:W1:Y:S07]  /*45a0*/  LDSM.16.M88.4 R20, [R223+0x8800] ;  /* 0x00880000df14783b */ /* 0x000e6e0000000200 */
[C---:B----4-:R-:W-:Y:S08]  /*45b0*/  HMMA.16816.F32 R8, R56.reuse, R60, R8 ;  /* 0x0000003c3808723c */ /* 0x050ff00000001808 */
[C---:B------:R-:W-:Y:S01]  /*45c0*/  HMMA.16816.F32 R68, R56.reuse, R62, R68 ;  /* 0x0000003e3844723c */ /* 0x040fe20000001844 */
[----:B------:R-:W2:Y:S07]  /*45d0*/  LDSM.16.M88.4 R60, [R216] ;  /* 0x00000000d83c783b */ /* 0x000eae0000000200 */
[C---:B------:R-:W-:Y:S08]  /*45e0*/  HMMA.16816.F32 R36, R56.reuse, R48, R36 ;  /* 0x000000303824723c */ /* 0x040ff00000001824 */
[C---:B------:R-:W-:Y:S01]  /*45f0*/  HMMA.16816.F32 R48, R56.reuse, R50, R32 ;  /* 0x000000323830723c */ /* 0x040fe20000001820 */
[----:B------:R-:W3:Y:S07]  /*4600*/  LDSM.16.M88.4 R32, [R216+0x800] ;  /* 0x00080000d820783b */ /* 0x000eee0000000200 */
[C---:B------:R-:W-:Y:S08]  /*4610*/  HMMA.16816.F32 R44, R56.reuse, R52, R44 ;  /* 0x00000034382c723c */ /* 0x040ff0000000182c */
[----:B------:R-:W-:Y:S01]  /*4620*/  HMMA.16816.F32 R40, R56, R54, R40 ;  /* 0x000000363828723c */ /* 0x000fe20000001828 */
[----:B------:R-:W-:Y:S04]  /*4630*/  LDSM.16.M88.4 R52, [R216+0x1800] ;  /* 0x00180000d834783b */ /* 0x000fe80000000200 */
[----:B------:R-:W-:Y:S03]  /*4640*/  LDSM.16.M88.4 R56, [R229+0xa800] ;  /* 0x00a80000e538783b */ /* 0x000fe60000000200 */
[C---:B------:R-:W-:Y:S08]  /*4650*/  HMMA.16816.F32 R16, R28.reuse, R24, R16 ;  /* 0x000000181c10723c */ /* 0x040ff00000001810 */
[C---:B------:R-:W-:Y:S01]  /*4660*/  HMMA.16816.F32 R12, R28.reuse, R26, R12 ;  /* 0x0000001a1c0c723c */ /* 0x040fe2000000180c */
[----:B------:R-:W4:Y:S07]  /*4670*/  LDSM.16.M88.4 R24, [R216+0x1000] ;  /* 0x00100000d818783b */ /* 0x000f2e0000000200 */
[C---:B-1----:R-:W-:Y:S08]  /*4680*/  HMMA.16816.F32 R8, R28.reuse, R20, R8 ;  /* 0x000000141c08723c */ /* 0x042ff00000001808 */
[C---:B------:R-:W-:Y:S01]  /*4690*/  HMMA.16816.F32 R68, R28.reuse, R22, R68 ;  /* 0x000000161c44723c */ /* 0x040fe20000001844 */
[----:B------:R-:W-:Y:S07]  /*46a0*/  LDSM.16.M88.4 R20, [R229+0xa000] ;  /* 0x00a00000e514783b */ /* 0x000fee0000000200 */
[C---:B------:R-:W-:Y:S08]  /*46b0*/  HMMA.16816.F32 R44, R28.reuse, R76, R44 ;  /* 0x0000004c1c2c723c */ /* 0x040ff0000000182c */
[C---:B------:R-:W-:Y:S01]  /*46c0*/  HMMA.16816.F32 R40, R28.reuse, R78, R40 ;  /* 0x0000004e1c28723c */ /* 0x040fe20000001828 */
[----:B------:R-:W-:Y:S07]  /*46d0*/  LDSM.16.M88.4 R76, [R223+0xf800] ;  /* 0x00f80000df4c783b */ /* 0x000fee0000000200 */
[C---:B------:R-:W-:Y:S08]  /*46e0*/  HMMA.16816.F32 R36, R28.reuse, R72, R36 ;  /* 0x000000481c24723c */ /* 0x040ff00000001824 */
[----:B------:R-:W-:Y:S01]  /*46f0*/  HMMA.16816.F32 R48, R28, R74, R48 ;  /* 0x0000004a1c30723c */ /* 0x000fe20000001830 */
        /* <DEDUP_REMOVED lines=8> */
[C---:B------:R-:W-:Y:S01]  /*4780*/  HMMA.16816.F32 R72, R64.reuse, R26, R40 ;  /* 0x0000001a4048723c */ /* 0x040fe20000001828 */
[----:B------:R-:W-:Y:S04]  /*4790*/  LDSM.16.M88.4 R40, [R228+0x2000] ;  /* 0x00200000e428783b */ /* 0x000fe80000000200 */
[----:B------:R-:W4:Y:S03]  /*47a0*/  LDSM.16.M88.4 R24, [R227+0x2000] ;  /* 0x00200000e318783b */ /* 0x000f260000000200 */
[C---:B------:R-:W-:Y:S08]  /*47b0*/  HMMA.16816.F32 R36, R64.reuse, R52, R36 ;  /* 0x000000344024723c */ /* 0x040ff00000001824 */
[----:B------:R-:W-:Y:S01]  /*47c0*/  HMMA.16816.F32 R48, R64, R54, R48 ;  /* 0x000000364030723c */ /* 0x000fe20000001830 */
[----:B------:R-:W5:Y:S04]  /*47d0*/  LDSM.16.M88.4 R52, [R227+0x2800] ;  /* 0x00280000e334783b */ /* 0x000f680000000200 */
[----:B------:R-:W-:Y:S03]  /*47e0*/  LDSM.16.M88.4 R64, [R225+0x2000] ;  /* 0x00200000e140783b */ /* 0x000fe60000000200 */
        /* <DEDUP_REMOVED lines=9> */
[C---:B---3--:R-:W-:Y:S08]  /*4880*/  HMMA.16816.F32 R36, R28.reuse, R32, R36 ;  /* 0x000000201c24723c */ /* 0x048ff00000001824 */
[----:B------:R-:W-:Y:S01]  /*4890*/  HMMA.16816.F32 R48, R28, R34, R48 ;  /* 0x000000221c30723c */ /* 0x000fe20000001830 */
[----:B------:R-:W2:Y:S04]  /*48a0*/  LDSM.16.M88.4 R28, [R227+0x3800] ;  /* 0x00380000e31c783b */ /* 0x000ea80000000200 */
[----:B------:R-:W-:Y:S03]  /*48b0*/  LDSM.16.M88.4 R32, [R223+0xa000] ;  /* 0x00a00000df20783b */ /* 0x000fe60000000200 */
[C---:B----4-:R-:W-:Y:S08]  /*48c0*/  HMMA.16816.F32 R16, R40.reuse, R24, R16 ;  /* 0x000000182810723c */ /* 0x050ff00000001810 */
[C---:B------:R-:W-:Y:S01]  /*48d0*/  HMMA.16816.F32 R12, R40.reuse, R26, R12 ;  /* 0x0000001a280c723c */ /* 0x040fe2000000180c */
[----:B------:R-:W3:Y:S07]  /*48e0*/  LDSM.16.M88.4 R24, [R223+0xa800] ;  /* 0x00a80000df18783b */ /* 0x000eee0000000200 */
[C---:B-----5:R-:W-:Y:S08]  /*48f0*/  HMMA.16816.F32 R8, R40.reuse, R52, R8 ;  /* 0x000000342808723c */ /* 0x060ff00000001808 */
[C---:B------:R-:W-:Y:S01]  /*4900*/  HMMA.16816.F32 R68, R40.reuse, R54, R68 ;  /* 0x000000362844723c */ /* 0x040fe20000001844 */
[----:B------:R-:W4:Y:S07]  /*4910*/  LDSM.16.M88.4 R52, [R223+0xb800] ;  /* 0x00b80000df34783b */ /* 0x000f2e0000000200 */
[C---:B-1----:R-:W-:Y:S08]  /*4920*/  HMMA.16816.F32 R44, R40.reuse, R20, R44 ;  /* 0x00000014282c723c */ /* 0x042ff0000000182c */
[C---:B--2---:R-:W-:Y:S08]  /*4930*/  HMMA.16816.F32 R36, R40.reuse, R28, R36 ;  /* 0x0000001c2824723c */ /* 0x044ff00000001824 */
[C---:B------:R-:W-:Y:S01]  /*4940*/  HMMA.16816.F32 R72, R40.reuse, R22, R72 ;  /* 0x000000162848723c */ /* 0x040fe20000001848 */
[----:B------:R-:W1:Y:S07]  /*4950*/  LDSM.16.M88.4 R20, [R216+0x2000] ;  /* 0x00200000d814783b */ /* 0x000e6e0000000200 */
[----:B------:R-:W-:Y:S01]  /*4960*/  HMMA.16816.F32 R48, R40, R30, R48 ;  /* 0x0000001e2830723c */ /* 0x000fe20000001830 */
[----:B------:R-:W2:Y:S04]  /*4970*/  LDSM.16.M88.4 R40, [R216+0x2800] ;  /* 0x00280000d828783b */ /* 0x000ea80000000200 */
[----:B------:R-:W-:Y:S03]  /*4980*/  LDSM.16.M88.4 R28, [R216+0x3000] ;  /* 0x00300000d81c783b */ /* 0x000fe60000000200 */
[C---:B---3--:R-:W-:Y:S08]  /*4990*/  HMMA.16816.F32 R8, R56.reuse, R24, R8 ;  /* 0x000000183808723c */ /* 0x048ff00000001808 */
[C---:B------:R-:W-:Y:S01]  /*49a0*/  HMMA.16816.F32 R68, R56.reuse, R26, R68 ;  /* 0x0000001a3844723c */ /* 0x040fe20000001844 */
[----:B------:R-:W3:Y:S07]  /*49b0*/  LDSM.16.M88.4 R24, [R216+0x3800] ;  /* 0x00380000d818783b */ /* 0x000eee0000000200 */
[C---:B------:R-:W-:Y:S08]  /*49c0*/  HMMA.16816.F32 R16, R56.reuse, R32, R16 ;  /* 0x000000203810723c */ /* 0x040ff00000001810 */
[C---:B------:R-:W-:Y:S01]  /*49d0*/  HMMA.16816.F32 R12, R56.reuse, R34, R12 ;  /* 0x00000022380c723c */ /* 0x040fe2000000180c */
[----:B------:R-:W-:Y:S07]  /*49e0*/  LDSM.16.M88.4 R32, [R229+0xc000] ;  /* 0x00c00000e520783b */ /* 0x000fee0000000200 */
[C---:B----4-:R-:W-:Y:S08]  /*49f0*/  HMMA.16816.F32 R36, R56.reuse, R52, R36 ;  /* 0x000000343824723c */ /* 0x050ff00000001824 */
[C---:B------:R-:W-:Y:S08]  /*4a00*/  HMMA.16816.F32 R44, R56.reuse, R60, R44 ;  /* 0x0000003c382c723c */ /* 0x040ff0000000182c */
[C---:B------:R-:W-:Y:S08]  /*4a10*/  HMMA.16816.F32 R72, R56.reuse, R62, R72 ;  /* 0x0000003e3848723c */ /* 0x040ff00000001848 */
[----:B------:R-:W-:Y:S01]  /*4a20*/  HMMA.16816.F32 R52, R56, R54, R48 ;  /* 0x000000363834723c */ /* 0x000fe20000001830 */
[----:B------:R-:W-:Y:S04]  /*4a30*/  LDSM.16.M88.4 R48, [R230+0x4000] ;  /* 0x00400000e630783b */ /* 0x000fe80000000200 */
[----:B------:R-:W4:Y:S03]  /*4a40*/  LDSM.16.M88.4 R56, [R229+0xc800] ;  /* 0x00c80000e538783b */ /* 0x000f260000000200 */
[C---:B-1----:R-:W-:Y:S08]  /*4a50*/  HMMA.16816.F32 R16, R64.reuse, R20, R16 ;  /* 0x000000144010723c */ /* 0x042ff00000001810 */
[C---:B------:R-:W-:Y:S01]  /*4a60*/  HMMA.16816.F32 R12, R64.reuse, R22, R12 ;  /* 0x00000016400c723c */ /* 0x040fe2000000180c */
[----:B------:R-:W1:Y:S07]  /*4a70*/  LDSM.16.M88.4 R20, [R229+0xd000] ;  /* 0x00d00000e514783b */ /* 0x000e6e0000000200 */
[C---:B--2---:R-:W-:Y:S08]  /*4a80*/  HMMA.16816.F32 R8, R64.reuse, R40, R8 ;  /* 0x000000284008723c */ /* 0x044ff00000001808 */
[C---:B------:R-:W-:Y:S01]  /*4a90*/  HMMA.16816.F32 R68, R64.reuse, R42, R68 ;  /* 0x0000002a4044723c */ /* 0x040fe20000001844 */
[----:B------:R-:W-:Y:S07]  /*4aa0*/  LDSM.16.M88.4 R40, [R228+0x4000] ;  /* 0x00400000e428783b */ /* 0x000fee0000000200 */
[C---:B---3--:R-:W-:Y:S01]  /*4ab0*/  HMMA.16816.F32 R60, R64.reuse, R24, R36 ;  /* 0x00000018403c723c */ /* 0x048fe20000001824 */
[----:B------:R-:W-:Y:S07]  /*4ac0*/  LDSM.16.M88.4 R36, [R227+0x4000] ;  /* 0x00400000e324783b */ /* 0x000fee0000000200 */
[C---:B------:R-:W-:Y:S01]  /*4ad0*/  HMMA.16816.F32 R52, R64.reuse, R26, R52 ;  /* 0x0000001a4034723c */ /* 0x040fe20000001834 */
[----:B------:R-:W2:Y:S07]  /*4ae0*/  LDSM.16.M88.4 R24, [R227+0x4800] ;  /* 0x00480000e318783b */ /* 0x000eae0000000200 */
[C---:B------:R-:W-:Y:S08]  /*4af0*/  HMMA.16816.F32 R44, R64.reuse, R28, R44 ;  /* 0x0000001c402c723c */ /* 0x040ff0000000182c */
[----:B------:R-:W-:Y:S01]  /*4b00*/  HMMA.16816.F32 R72, R64, R30, R72 ;  /* 0x0000001e4048723c */ /* 0x000fe20000001848 */
[----:B------:R-:W3:Y:S04]  /*4b10*/  LDSM.16.M88.4 R28, [R229+0xd800] ;  /* 0x00d80000e51c783b */ /* 0x000ee80000000200 */
[----:B------:R-:W5:Y:S03]  /*4b20*/  LDSM.16.M88.4 R64, [R227+0x5000] ;  /* 0x00500000e340783b */ /* 0x000f660000000200 */
[C---:B----4-:R-:W-:Y:S08]  /*4b30*/  HMMA.16816.F32 R8, R48.reuse, R56, R8 ;  /* 0x000000383008723c */ /* 0x050ff00000001808 */
[C---:B------:R-:W-:Y:S01]  /*4b40*/  HMMA.16816.F32 R68, R48.reuse, R58, R68 ;  /* 0x0000003a3044723c */ /* 0x040fe20000001844 */
[----:B------:R-:W-:Y:S07]  /*4b50*/  LDSM.16.M88.4 R56, [R226+0x4000] ;  /* 0x00400000e238783b */ /* 0x000fee0000000200 */
[C---:B------:R-:W-:Y:S08]  /*4b60*/  HMMA.16816.F32 R16, R48.reuse, R32, R16 ;  /* 0x000000203010723c */ /* 0x040ff00000001810 */
[C---:B------:R-:W-:Y:S01]  /*4b70*/  HMMA.16816.F32 R12, R48.reuse, R34, R12 ;  /* 0x00000022300c723c */ /* 0x040fe2000000180c */
[----:B------:R-:W4:Y:S07]  /*4b80*/  LDSM.16.M88.4 R32, [R227+0x5800] ;  /* 0x00580000e320783b */ /* 0x000f2e0000000200 */
[C---:B-1----:R-:W-:Y:S08]  /*4b90*/  HMMA.16816.F32 R44, R48.reuse, R20, R44 ;  /* 0x00000014302c723c */ /* 0x042ff0000000182c */
[----:B------:R-:W-:Y:S01]  /*4ba0*/  HMMA.16816.F32 R72, R48, R22, R72 ;  /* 0x000000163048723c */ /* 0x000fe20000001848 */
[----:B------:R-:W1:Y:S07]  /*4bb0*/  LDSM.16.M88.4 R20, [R223+0xc000] ;  /* 0x00c00000df14783b */ /* 0x000e6e0000000200 */
[C---:B--2---:R-:W-:Y:S08]  /*4bc0*/  HMMA.16816.F32 R8, R40.reuse, R24, R8 ;  /* 0x000000182808723c */ /* 0x044ff00000001808 */
[----:B------:R-:W-:Y:S01]  /*4bd0*/  HMMA.16816.F32 R68, R40, R26, R68 ;  /* 0x0000001a2844723c */ /* 0x000fe20000001844 */
[----:B------:R-:W2:Y:S07]  /*4be0*/  LDSM.16.M88.4 R24, [R223+0xd000] ;  /* 0x00d00000df18783b */ /* 0x000eae0000000200 */
[----:B---3--:R-:W-:Y:S08]  /*4bf0*/  HMMA.16816.F32 R60, R48, R28, R60 ;  /* 0x0000001c303c723c */ /* 0x008ff0000000183c */
[C---:B------:R-:W-:Y:S08]  /*4c00*/  HMMA.16816.F32 R16, R40.reuse, R36, R16 ;  /* 0x000000242810723c */ /* 0x040ff00000001810 */
[----:B------:R-:W-:Y:S01]  /*4c10*/  HMMA.16816.F32 R12, R40, R38, R12 ;  /* 0x00000026280c723c */ /* 0x000fe2000000180c */
[----:B------:R-:W-:Y:S07]  /*4c20*/  LDSM.16.M88.4 R36, [R216+0x4000] ;  /* 0x00400000d824783b */ /* 0x000fee0000000200 */
[----:B------:R-:W-:Y:S01]  /*4c30*/  HMMA.16816.F32 R52, R48, R30, R52 ;  /* 0x0000001e3034723c */ /* 0x000fe20000001834 */
[----:B------:R-:W3:Y:S04]  /*4c40*/  LDSM.16.M88.4 R28, [R223+0xc800] ;  /* 0x00c80000df1c783b */ /* 0x000ee80000000200 */
[----:B------:R-:W-:Y:S03]  /*4c50*/  LDSM.16.M88.4 R48, [R225+0x4000] ;  /* 0x00400000e130783b */ /* 0x000fe60000000200 */
[C---:B-----5:R-:W-:Y:S08]  /*4c60*/  HMMA.16816.F32 R44, R40.reuse, R64, R44 ;  /* 0x00000040282c723c */ /* 0x060ff0000000182c */
[C---:B------:R-:W-:Y:S01]  /*4c70*/  HMMA.16816.F32 R72, R40.reuse, R66, R72 ;  /* 0x000000422848723c */ /* 0x040fe20000001848 */
[----:B------:R-:W5:Y:S07]  /*4c80*/  LDSM.16.M88.4 R64, [R223+0xd800] ;  /* 0x00d80000df40783b */ /* 0x000f6e0000000200 */
[----:B----4-:R-:W-:Y:S08]  /*4c90*/  HMMA.16816.F32 R60, R40, R32, R60 ;  /* 0x00000020283c723c */ /* 0x010ff0000000183c */
[C---:B-1----:R-:W-:Y:S08]  /*4ca0*/  HMMA.16816.F32 R16, R56.reuse, R20, R16 ;  /* 0x000000143810723c */ /* 0x042ff00000001810 */
[----:B------:R-:W-:Y:S01]  /*4cb0*/  HMMA.16816.F32 R12, R56, R22, R12 ;  /* 0x00000016380c723c */ /* 0x000fe2000000180c */
[----:B------:R-:W-:Y:S07]  /*4cc0*/  LDSM.16.M88.4 R20, [R216+0x5000] ;  /* 0x00500000d814783b */ /* 0x000fee0000000200 */
[----:B------:R-:W-:Y:S01]  /*4cd0*/  HMMA.16816.F32 R52, R40, R34, R52 ;  /* 0x000000222834723c */ /* 0x000fe20000001834 */
[----:B------:R-:W1:Y:S04]  /*4ce0*/  LDSM.16.M88.4 R32, [R216+0x4800] ;  /* 0x00480000d820783b */ /* 0x000e680000000200 */
[----:B------:R-:W-:Y:S03]  /*4cf0*/  LDSM.16.M88.4 R40, [R229+0xf000] ;  /* 0x00f00000e528783b */ /* 0x000fe60000000200 */
[C---:B--2---:R-:W-:Y:S08]  /*4d00*/  HMMA.16816.F32 R44, R56.reuse, R24, R44 ;  /* 0x00000018382c723c */ /* 0x044ff0000000182c */
[C---:B------:R-:W-:Y:S01]  /*4d10*/  HMMA.16816.F32 R72, R56.reuse, R26, R72 ;  /* 0x0000001a3848723c */ /* 0x040fe20000001848 */
[----:B------:R-:W2:Y:S07]  /*4d20*/  LDSM.16.M88.4 R24, [R216+0x5800] ;  /* 0x00580000d818783b */ /* 0x000eae0000000200 */
[C---:B---3--:R-:W-:Y:S08]  /*4d30*/  HMMA.16816.F32 R8, R56.reuse, R28, R8 ;  /* 0x0000001c3808723c */ /* 0x048ff00000001808 */
[C---:B------:R-:W-:Y:S01]  /*4d40*/  HMMA.16816.F32 R68, R56.reuse, R30, R68 ;  /* 0x0000001e3844723c */ /* 0x040fe20000001844 */
[----:B------:R-:W-:Y:S07]  /*4d50*/  LDSM.16.M88.4 R28, [R229+0xe000] ;  /* 0x00e00000e51c783b */ /* 0x000fee0000000200 */
[----:B-----5:R-:W-:Y:S08]  /*4d60*/  HMMA.16816.F32 R60, R56, R64, R60 ;  /* 0x00000040383c723c */ /* 0x020ff0000000183c */
[C---:B------:R-:W-:Y:S08]  /*4d70*/  HMMA.16816.F32 R16, R48.reuse, R36, R16 ;  /* 0x000000243010723c */ /* 0x040ff00000001810 */
[----:B------:R-:W-:Y:S01]  /*4d80*/  HMMA.16816.F32 R12, R48, R38, R12 ;  /* 0x00000026300c723c */ /* 0x000fe2000000180c */
[----:B------:R-:W3:Y:S07]  /*4d90*/  LDSM.16.M88.4 R36, [R230+0x6000] ;  /* 0x00600000e624783b */ /* 0x000eee0000000200 */
[----:B------:R-:W-:Y:S01]  /*4da0*/  HMMA.16816.F32 R52, R56, R66, R52 ;  /* 0x000000423834723c */ /* 0x000fe20000001834 */
[----:B------:R-:W4:Y:S07]  /*4db0*/  LDSM.16.M88.4 R56, [R229+0xe800] ;  /* 0x00e80000e538783b */ /* 0x000f2e0000000200 */
[C---:B-1----:R-:W-:Y:S08]  /*4dc0*/  HMMA.16816.F32 R8, R48.reuse, R32, R8 ;  /* 0x000000203008723c */ /* 0x042ff00000001808 */
[C---:B------:R-:W-:Y:S01]  /*4dd0*/  HMMA.16816.F32 R68, R48.reuse, R34, R68 ;  /* 0x000000223044723c */ /* 0x040fe20000001844 */
[----:B------:R-:W1:Y:S07]  /*4de0*/  LDSM.16.M88.4 R32, [R229+0xf800] ;  /* 0x00f80000e520783b */ /* 0x000e6e0000000200 */
[C---:B------:R-:W-:Y:S08]  /*4df0*/  HMMA.16816.F32 R44, R48.reuse, R20, R44 ;  /* 0x00000014302c723c */ /* 0x040ff0000000182c */
[C---:B------:R-:W-:Y:S01]  /*4e00*/  HMMA.16816.F32 R72, R48.reuse, R22, R72 ;  /* 0x000000163048723c */ /* 0x040fe20000001848 */
[----:B------:R-:W-:Y:S07]  /*4e10*/  LDSM.16.M88.4 R20, [R227+0x6000] ;  /* 0x00600000e314783b */ /* 0x000fee0000000200 */
[C---:B--2---:R-:W-:Y:S01]  /*4e20*/  HMMA.16816.F32 R64, R48.reuse, R24, R60 ;  /* 0x000000183040723c */ /* 0x044fe2000000183c */
[----:B------:R-:W2:Y:S07]  /*4e30*/  LDSM.16.M88.4 R60, [R228+0x6000] ;  /* 0x00600000e43c783b */ /* 0x000eae0000000200 */
[----:B------:R-:W-:Y:S01]  /*4e40*/  HMMA.16816.F32 R52, R48, R26, R52 ;  /* 0x0000001a3034723c */ /* 0x000fe20000001834 */
[----:B------:R-:W5:Y:S04]  /*4e50*/  LDSM.16.M88.4 R24, [R227+0x6800] ;  /* 0x00680000e318783b */ /* 0x000f680000000200 */
[----:B------:R-:W-:Y:S03]  /*4e60*/  LDSM.16.M88.4 R48, [R223+0xf000] ;  /* 0x00f00000df30783b */ /* 0x000fe60000000200 */
[C---:B---3--:R-:W-:Y:S08]  /*4e70*/  HMMA.16816.F32 R16, R36.reuse, R28, R16 ;  /* 0x0000001c2410723c */ /* 0x048ff00000001810 */
[C---:B------:R-:W-:Y:S01]  /*4e80*/  HMMA.16816.F32 R12, R36.reuse, R30, R12 ;  /* 0x0000001e240c723c */ /* 0x040fe2000000180c */
[----:B------:R-:W3:Y:S07]  /*4e90*/  LDSM.16.M88.4 R28, [R227+0x7000] ;  /* 0x00700000e31c783b */ /* 0x000eee0000000200 */
[C---:B----4-:R-:W-:Y:S08]  /*4ea0*/  HMMA.16816.F32 R8, R36.reuse, R56, R8 ;  /* 0x000000382408723c */ /* 0x050ff00000001808 */
[C---:B------:R-:W-:Y:S08]  /*4eb0*/  HMMA.16816.F32 R68, R36.reuse, R58, R68 ;  /* 0x0000003a2444723c */ /* 0x040ff00000001844 */
        /* <DEDUP_REMOVED lines=8> */
[C---:B------:R-:W-:Y:S01]  /*4f40*/  HMMA.16816.F32 R12, R60.reuse, R22, R12 ;  /* 0x000000163c0c723c */ /* 0x040fe2000000180c */
[----:B------:R-:W2:Y:S07]  /*4f50*/  LDSM.16.M88.4 R20, [R223+0xe800] ;  /* 0x00e80000df14783b */ /* 0x000eae0000000200 */
[C---:B-----5:R-:W-:Y:S08]  /*4f60*/  HMMA.16816.F32 R8, R60.reuse, R24, R8 ;  /* 0x000000183c08723c */ /* 0x060ff00000001808 */
[C---:B------:R-:W-:Y:S01]  /*4f70*/  HMMA.16816.F32 R68, R60.reuse, R26, R68 ;  /* 0x0000001a3c44723c */ /* 0x040fe20000001844 */
[----:B------:R-:W-:Y:S07]  /*4f80*/  LDSM.16.M88.4 R24, [R225+0x6000] ;  /* 0x00600000e118783b */ /* 0x000fee0000000200 */
[----:B---3--:R-:W-:Y:S01]  /*4f90*/  HMMA.16816.F32 R56, R60, R28, R44 ;  /* 0x0000001c3c38723c */ /* 0x008fe2000000182c */
[----:B------:R-:W3:Y:S07]  /*4fa0*/  LDSM.16.M88.4 R44, [R216+0x6000] ;  /* 0x00600000d82c783b */ /* 0x000eee0000000200 */
[C---:B-1----:R-:W-:Y:S08]  /*4fb0*/  HMMA.16816.F32 R16, R36.reuse, R32, R16 ;  /* 0x000000202410723c */ /* 0x042ff00000001810 */
[C---:B------:R-:W-:Y:S07]  /*4fc0*/  HMMA.16816.F32 R12, R36.reuse, R34, R12 ;  /* 0x00000022240c723c */ /* 0x040fee000000180c */
[----:B------:R-:W-:Y:S01]  /*4fd0*/  IMAD.U32 R34, RZ, RZ, UR34 ;  /* 0x00000022ff227e24 */ /* 0x000fe2000f8e00ff */
[----:B--2---:R-:W-:Y:S03]  /*4fe0*/  HMMA.16816.F32 R8, R36, R20, R8 ;  /* 0x000000142408723c */ /* 0x004fe60000001808 */
[----:B------:R-:W-:-:S05]  /*4ff0*/  IMAD R34, R34, 0x40, R243 ;  /* 0x0000004022227824 */ /* 0x000fca00078e02f3 */
[----:B------:R-:W-:Y:S01]  /*5000*/  HMMA.16816.F32 R68, R36, R22, R68 ;  /* 0x000000162444723c */ /* 0x000fe20000001844 */
[----:B------:R-:W1:Y:S01]  /*5010*/  LDSM.16.M88.4 R20, [R216+0x6800] ;  /* 0x00680000d814783b */ /* 0x000e620000000200 */
[C---:B------:R-:W-:Y:S02]  /*5020*/  IADD3 R0, R34.reuse, 0x1, RZ ;  /* 0x0000000122007810 */ /* 0x040fe40007ffe0ff */
[-C--:B------:R-:W-:Y:S02]  /*5030*/  ISETP.GE.AND P0, PT, R34, R241.reuse, PT ;  /* 0x000000f12200720c */ /* 0x080fe40003f06270 */
[C---:B------:R-:W-:Y:S02]  /*5040*/  ISETP.GE.AND P6, PT, R0.reuse, R241, PT ;  /* 0x000000f10000720c */ /* 0x040fe40003fc6270 */
[----:B------:R-:W-:Y:S01]  /*5050*/  HMMA.16816.F32 R72, R60, R30, R72 ;  /* 0x0000001e3c48723c */ /* 0x000fe20000001848 */
[----:B------:R-:W2:Y:S01]  /*5060*/  LDSM.16.M88.4 R28, [R216+0x7000] ;  /* 0x00700000d81c783b */ /* 0x000ea20000000200 */
[----:B------:R-:W-:-:S02]  /*5070*/  ISETP.GE.AND P2, PT, R0, R235, PT ;  /* 0x000000eb0000720c */ /* 0x000fc40003f46270 */
[C---:B------:R-:W-:Y:S02]  /*5080*/  ISETP.LT.OR P6, PT, R0.reuse, R242, P6 ;  /* 0x000000f20000720c */ /* 0x040fe400037c1670 */
[----:B------:R-:W-:Y:S02]  /*5090*/  ISETP.LT.OR P2, PT, R0, R240, P2 ;  /* 0x000000f00000720c */ /* 0x000fe40001741670 */
[----:B------:R-:W-:Y:S01]  /*50a0*/  HMMA.16816.F32 R64, R60, R40, R64 ;  /* 0x000000283c40723c */ /* 0x000fe20000001840 */
[C---:B------:R-:W-:Y:S02]  /*50b0*/  ISETP.LT.OR P0, PT, R34.reuse, R242, P0 ;  /* 0x000000f22200720c */ /* 0x040fe40000701670 */
[C---:B------:R-:W-:Y:S02]  /*50c0*/  IADD3 R32, R34.reuse, 0x8, RZ ;  /* 0x0000000822207810 */ /* 0x040fe40007ffe0ff */
[C---:B------:R-:W-:Y:S02]  /*50d0*/  IADD3 R0, R34.reuse, 0x9, RZ ;  /* 0x0000000922007810 */ /* 0x040fe40007ffe0ff */
[----:B------:R-:W-:Y:S01]  /*50e0*/  IADD3 R35, R34, 0x10, RZ ;  /* 0x0000001022237810 */ /* 0x000fe20007ffe0ff */
[----:B---3--:R-:W-:Y:S01]  /*50f0*/  HMMA.16816.F32 R16, R24, R44, R16 ;  /* 0x0000002c1810723c */ /* 0x008fe20000001810 */
[----:B------:R-:W-:-:S02]  /*5100*/  ISETP.GE.AND P1, PT, R32, R241, PT ;  /* 0x000000f12000720c */ /* 0x000fc40003f26270 */
[----:B------:R-:W-:Y:S02]  /*5110*/  ISETP.GE.AND P4, PT, R32, R235, PT ;  /* 0x000000eb2000720c */ /* 0x000fe40003f86270 */
[----:B------:R-:W-:Y:S02]  /*5120*/  ISETP.GE.AND P5, PT, R0, R241, PT ;  /* 0x000000f10000720c */ /* 0x000fe40003fa6270 */
[----:B------:R-:W-:Y:S01]  /*5130*/  ISETP.GE.AND P3, PT, R34, R235, PT ;  /* 0x000000eb2200720c */ /* 0x000fe20003f66270 */
[----:B------:R-:W-:Y:S01]  /*5140*/  HMMA.16816.F32 R52, R60, R42, R52 ;  /* 0x0000002a3c34723c */ /* 0x000fe20000001834 */
[C---:B------:R-:W-:Y:S02]  /*5150*/  ISETP.LT.OR P1, PT, R32.reuse, R242, P1 ;  /* 0x000000f22000720c */ /* 0x040fe40000f21670 */
[----:B------:R-:W-:Y:S02]  /*5160*/  ISETP.LT.OR P4, PT, R32, R240, P4 ;  /* 0x000000f02000720c */ /* 0x000fe40002781670 */
[----:B------:R-:W-:-:S02]  /*5170*/  IADD3 R33, R34, 0x11, RZ ;  /* 0x0000001122217810 */ /* 0x000fc40007ffe0ff */
[----:B------:R-:W-:Y:S01]  /*5180*/  ISETP.LT.OR P5, PT, R0, R242, P5 ;  /* 0x000000f20000720c */ /* 0x000fe20002fa1670 */
[----:B------:R-:W-:Y:S01]  /*5190*/  HMMA.16816.F32 R56, R36, R48, R56 ;  /* 0x000000302438723c */ /* 0x000fe20000001838 */
[----:B------:R-:W-:-:S07]  /*51a0*/  ISETP.LT.OR P3, PT, R34, R240, P3 ;  /* 0x000000f02200720c */ /* 0x000fce0001f61670 */
[C---:B-1----:R-:W-:Y:S01]  /*51b0*/  HMMA.16816.F32 R8, R24.reuse, R20, R8 ;  /* 0x000000141808723c */ /* 0x042fe20000001808 */
[----:B------:R-:W-:Y:S02]  /*51c0*/  FSEL R16, R16, -INF , !P0 ;  /* 0xff80000010107808 */ /* 0x000fe40004000000 */
[C---:B------:R-:W-:Y:S02]  /*51d0*/  ISETP.GE.AND P0, PT, R0.reuse, R235, PT ;  /* 0x000000eb0000720c */ /* 0x040fe40003f06270 */
[----:B------:R-:W-:Y:S02]  /*51e0*/  FSEL R32, R17, -INF , !P6 ;  /* 0xff80000011207808 */ /* 0x000fe40007000000 */
[----:B------:R-:W-:Y:S01]  /*51f0*/  ISETP.LT.OR P0, PT, R0, R240, P0 ;  /* 0x000000f00000720c */ /* 0x000fe20000701670 */
[----:B------:R-:W-:Y:S01]  /*5200*/  HMMA.16816.F32 R68, R24, R22, R68 ;  /* 0x000000161844723c */ /* 0x000fe20000001844 */
[----:B------:R-:W1:Y:S01]  /*5210*/  LDSM.16.M88.4 R20, [R216+0x7800] ;  /* 0x00780000d814783b */ /* 0x000e620000000200 */
[----:B------:R-:W-:Y:S01]  /*5220*/  IADD3 R17, R34, 0x19, RZ ;  /* 0x0000001922117810 */ /* 0x000fe20007ffe0ff */
[----:B------:R-:W-:-:S04]  /*5230*/  DEPBAR.LE SB0, 0x0 ;  /* 0x000080000000791a */ /* 0x000fc80000000000 */
[----:B------:R-:W-:Y:S01]  /*5240*/  BAR.SYNC.DEFER_BLOCKING 0x0 ;  /* 0x0000000000007b1d */ /* 0x000fe20000010000 */
[----:B------:R-:W-:Y:S01]  /*5250*/  HMMA.16816.F32 R12, R24, R46, R12 ;  /* 0x0000002e180c723c */ /* 0x000fe2000000180c */
[----:B------:R-:W-:Y:S02]  /*5260*/  ISETP.GE.AND P6, PT, R33, R241, PT ;  /* 0x000000f12100720c */ /* 0x000fe40003fc6270 */
[----:B------:R-:W-:Y:S02]  /*5270*/  FSEL R18, R18, -INF , !P3 ;  /* 0xff80000012127808 */ /* 0x000fe40005800000 */
[----:B------:R-:W-:Y:S02]  /*5280*/  ISETP.GE.AND P3, PT, R35, R235, PT ;  /* 0x000000eb2300720c */ /* 0x000fe40003f66270 */
[----:B------:R-:W-:Y:S01]  /*5290*/  ISETP.LT.OR P6, PT, R33, R242, P6 ;  /* 0x000000f22100720c */ /* 0x000fe200037c1670 */
[----:B------:R-:W-:Y:S01]  /*52a0*/  HMMA.16816.F32 R72, R36, R50, R72 ;  /* 0x000000322448723c */ /* 0x000fe20000001848 */
[----:B------:R-:W-:-:S07]  /*52b0*/  ISETP.LT.OR P3, PT, R35, R240, P3 ;  /* 0x000000f02300720c */ /* 0x000fce0001f61670 */
[C---:B------:R-:W-:Y:S08]  /*52c0*/  HMMA.16816.F32 R64, R36.reuse, R76, R64 ;  /* 0x0000004c2440723c */ /* 0x040ff00000001840 */
[----:B------:R-:W-:Y:S01]  /*52d0*/  HMMA.16816.F32 R52, R36, R78, R52 ;  /* 0x0000004e2434723c */ /* 0x000fe20000001834 */
[----:B------:R-:W-:Y:S02]  /*52e0*/  FSEL R0, R12, -INF , !P1 ;  /* 0xff8000000c007808 */ /* 0x000fe40004800000 */
[----:B------:R-:W-:-:S02]  /*52f0*/  FSEL R15, R15, -INF , !P0 ;  /* 0xff8000000f0f7808 */ /* 0x000fc40004000000 */
[----:B------:R-:W-:Y:S02]  /*5300*/  ISETP.GE.AND P1, PT, R33, R235, PT ;  /* 0x000000eb2100720c */ /* 0x000fe40003f26270 */
[----:B------:R-:W-:Y:S01]  /*5310*/  FSEL R37, R19, -INF , !P2 ;  /* 0xff80000013257808 */ /* 0x000fe20005000000 */
[C---:B--2---:R-:W-:Y:S01]  /*5320*/  HMMA.16816.F32 R56, R24.reuse, R28, R56 ;  /* 0x0000001c1838723c */ /* 0x044fe20000001838 */
[CC--:B------:R-:W-:Y:S02]  /*5330*/  ISETP.GE.AND P2, PT, R35.reuse, R241.reuse, PT ;  /* 0x000000f12300720c */ /* 0x0c0fe40003f46270 */
[----:B------:R-:W-:Y:S02]  /*5340*/  IADD3 R19, R34, 0x18, RZ ;  /* 0x0000001822137810 */ /* 0x000fe40007ffe0ff */
[----:B------:R-:W-:Y:S02]  /*5350*/  ISETP.LT.OR P2, PT, R35, R242, P2 ;  /* 0x000000f22300720c */ /* 0x000fe40001741670 */
[----:B------:R-:W-:Y:S01]  /*5360*/  FSEL R39, R14, -INF , !P4 ;  /* 0xff8000000e277808 */ /* 0x000fe20006000000 */
[----:B------:R-:W-:Y:S01]  /*5370*/  HMMA.16816.F32 R72, R24, R30, R72 ;  /* 0x0000001e1848723c */ /* 0x000fe20000001848 */
[----:B------:R-:W-:-:S02]  /*5380*/  ISETP.GE.AND P0, PT, R19, R241, PT ;  /* 0x000000f11300720c */ /* 0x000fc40003f06270 */
[----:B------:R-:W-:Y:S02]  /*5390*/  ISETP.GE.AND P4, PT, R19, R235, PT ;  /* 0x000000eb1300720c */ /* 0x000fe40003f86270 */
[----:B------:R-:W-:Y:S02]  /*53a0*/  FSEL R36, R13, -INF , !P5 ;  /* 0xff8000000d247808 */ /* 0x000fe40006800000 */
[----:B------:R-:W-:Y:S01]  /*53b0*/  FSEL R12, R8, -INF , !P2 ;  /* 0xff800000080c7808 */ /* 0x000fe20005000000 */
[----:B-1----:R-:W-:Y:S01]  /*53c0*/  HMMA.16816.F32 R64, R24, R20, R64 ;  /* 0x000000141840723c */ /* 0x002fe20000001840 */
[C---:B------:R-:W-:Y:S02]  /*53d0*/  ISETP.GE.AND P5, PT, R17.reuse, R241, PT ;  /* 0x000000f11100720c */ /* 0x040fe40003fa6270 */
[----:B------:R-:W-:Y:S02]  /*53e0*/  ISETP.GE.AND P2, PT, R17, R235, PT ;  /* 0x000000eb1100720c */ /* 0x000fe40003f46270 */
[----:B------:R-:W-:-:S02]  /*53f0*/  ISETP.LT.OR P1, PT, R33, R240, P1 ;  /* 0x000000f02100720c */ /* 0x000fc40000f21670 */
[C---:B------:R-:W-:Y:S01]  /*5400*/  ISETP.LT.OR P0, PT, R19.reuse, R242, P0 ;  /* 0x000000f21300720c */ /* 0x040fe20000701670 */
[----:B------:R-:W-:Y:S01]  /*5410*/  HMMA.16816.F32 R52, R24, R22, R52 ;  /* 0x000000161834723c */ /* 0x000fe20000001834 */
[----:B------:R-:W-:Y:S02]  /*5420*/  ISETP.LT.OR P4, PT, R19, R240, P4 ;  /* 0x000000f01300720c */ /* 0x000fe40002781670 */
[C---:B------:R-:W-:Y:S02]  /*5430*/  IADD3 R19, R34.reuse, 0x20, RZ ;  /* 0x0000002022137810 */ /* 0x040fe40007ffe0ff */
[----:B------:R-:W-:Y:S02]  /*5440*/  IADD3 R13, R34, 0x21, RZ ;  /* 0x00000021220d7810 */ /* 0x000fe40007ffe0ff */
[C---:B------:R-:W-:Y:S02]  /*5450*/  ISETP.LT.OR P5, PT, R17.reuse, R242, P5 ;  /* 0x000000f21100720c */ /* 0x040fe40002fa1670 */
[----:B------:R-:W-:-:S02]  /*5460*/  ISETP.LT.OR P2, PT, R17, R240, P2 ;  /* 0x000000f01100720c */ /* 0x000fc40001741670 */
[----:B------:R-:W-:Y:S02]  /*5470*/  FSEL R14, R9, -INF , !P6 ;  /* 0xff800000090e7808 */ /* 0x000fe40007000000 */
[----:B------:R-:W-:Y:S02]  /*5480*/  FSEL R17, R11, -INF , !P1 ;  /* 0xff8000000b117808 */ /* 0x000fe40004800000 */
[----:B------:R-:W-:Y:S02]  /*5490*/  FSEL R8, R68, -INF , !P0 ;  /* 0xff80000044087808 */ /* 0x000fe40004000000 */
[-C--:B------:R-:W-:Y:S02]  /*54a0*/  ISETP.GE.AND P1, PT, R19, R241.reuse, PT ;  /* 0x000000f11300720c */ /* 0x080fe40003f26270 */
[C---:B------:R-:W-:Y:S02]  /*54b0*/  ISETP.GE.AND P6, PT, R13.reuse, R241, PT ;  /* 0x000000f10d00720c */ /* 0x040fe40003fc6270 */
[----:B------:R-:W-:-:S02]  /*54c0*/  ISETP.GE.AND P0, PT, R13, R235, PT ;  /* 0x000000eb0d00720c */ /* 0x000fc40003f06270 */
[----:B------:R-:W-:Y:S02]  /*54d0*/  FSEL R33, R10, -INF , !P3 ;  /* 0xff8000000a217808 */ /* 0x000fe40005800000 */
[C---:B------:R-:W-:Y:S02]  /*54e0*/  ISETP.GE.AND P3, PT, R19.reuse, R235, PT ;  /* 0x000000eb1300720c */ /* 0x040fe40003f66270 */
[-C--:B------:R-:W-:Y:S02]  /*54f0*/  ISETP.LT.OR P1, PT, R19, R242.reuse, P1 ;  /* 0x000000f21300720c */ /* 0x080fe40000f21670 */
[C---:B------:R-:W-:Y:S02]  /*5500*/  ISETP.LT.OR P6, PT, R13.reuse, R242, P6 ;  /* 0x000000f20d00720c */ /* 0x040fe400037c1670 */
[----:B------:R-:W-:Y:S02]  /*5510*/  ISETP.LT.OR P0, PT, R13, R240, P0 ;  /* 0x000000f00d00720c */ /* 0x000fe40000701670 */
[----:B------:R-:W-:-:S02]  /*5520*/  IADD3 R13, R34, 0x28, RZ ;  /* 0x00000028220d7810 */ /* 0x000fc40007ffe0ff */
[----:B------:R-:W-:Y:S02]  /*5530*/  IADD3 R11, R34, 0x29, RZ ;  /* 0x00000029220b7810 */ /* 0x000fe40007ffe0ff */
[----:B------:R-:W-:Y:S02]  /*5540*/  ISETP.LT.OR P3, PT, R19, R240, P3 ;  /* 0x000000f01300720c */ /* 0x000fe40001f61670 */
[----:B------:R-:W-:Y:S02]  /*5550*/  FSEL R10, R69, -INF , !P5 ;  /* 0xff800000450a7808 */ /* 0x000fe40006800000 */
[----:B------:R-:W-:Y:S02]  /*5560*/  FSEL R19, R71, -INF , !P2 ;  /* 0xff80000047137808 */ /* 0x000fe40005000000 */
[----:B------:R-:W-:Y:S02]  /*5570*/  FSEL R176, R56, -INF , !P1 ;  /* 0xff80000038b07808 */ /* 0x000fe40004800000 */
[----:B------:R-:W-:-:S02]  /*5580*/  FSEL R9, R70, -INF , !P4 ;  /* 0xff80000046097808 */ /* 0x000fc40006000000 */
[-C--:B------:R-:W-:Y:S02]  /*5590*/  ISETP.GE.AND P2, PT, R13, R241.reuse, PT ;  /* 0x000000f10d00720c */ /* 0x080fe40003f46270 */
[C---:B------:R-:W-:Y:S02]  /*55a0*/  ISETP.GE.AND P5, PT, R11.reuse, R241, PT ;  /* 0x000000f10b00720c */ /* 0x040fe40003fa6270 */
[-C--:B------:R-:W-:Y:S02]  /*55b0*/  ISETP.GE.AND P1, PT, R11, R235.reuse, PT ;  /* 0x000000eb0b00720c */ /* 0x080fe40003f26270 */
[C---:B------:R-:W-:Y:S02]  /*55c0*/  ISETP.GE.AND P4, PT, R13.reuse, R235, PT ;  /* 0x000000eb0d00720c */ /* 0x040fe40003f86270 */
[-C--:B------:R-:W-:Y:S02]  /*55d0*/  ISETP.LT.OR P2, PT, R13, R242.reuse, P2 ;  /* 0x000000f20d00720c */ /* 0x080fe40001741670 */
[----:B------:R-:W-:-:S02]  /*55e0*/  ISETP.LT.OR P5, PT, R11, R242, P5 ;  /* 0x000000f20b00720c */ /* 0x000fc40002fa1670 */
[-C--:B------:R-:W-:Y:S02]  /*55f0*/  ISETP.LT.OR P1, PT, R11, R240.reuse, P1 ;  /* 0x000000f00b00720c */ /* 0x080fe40000f21670 */
[----:B------:R-:W-:Y:S02]  /*5600*/  ISETP.LT.OR P4, PT, R13, R240, P4 ;  /* 0x000000f00d00720c */ /* 0x000fe40002781670 */
[C---:B------:R-:W-:Y:S02]  /*5610*/  IADD3 R11, R34.reuse, 0x31, RZ ;  /* 0x00000031220b7810 */ /* 0x040fe40007ffe0ff */
[----:B------:R-:W-:Y:S02]  /*5620*/  IADD3 R13, R34, 0x30, RZ ;  /* 0x00000030220d7810 */ /* 0x000fe40007ffe0ff */
[----:B------:R-:W-:Y:S02]  /*5630*/  FSEL R186, R57, -INF , !P6 ;  /* 0xff80000039ba7808 */ /* 0x000fe40007000000 */
[----:B------:R-:W-:-:S02]  /*5640*/  FSEL R184, R72, -INF , !P2 ;  /* 0xff80000048b87808 */ /* 0x000fc40005000000 */
[----:B------:R-:W-:Y:S02]  /*5650*/  FSEL R181, R59, -INF , !P0 ;  /* 0xff8000003bb57808 */ /* 0x000fe40004000000 */
[C---:B------:R-:W-:Y:S02]  /*5660*/  ISETP.GE.AND P6, PT, R11.reuse, R241, PT ;  /* 0x000000f10b00720c */ /* 0x040fe40003fc6270 */
[----:B------:R-:W-:Y:S02]  /*5670*/  ISETP.GE.AND P2, PT, R11, R235, PT ;  /* 0x000000eb0b00720c */ /* 0x000fe40003f46270 */
[----:B------:R-:W-:Y:S02]  /*5680*/  ISETP.GE.AND P0, PT, R13, R241, PT ;  /* 0x000000f10d00720c */ /* 0x000fe40003f06270 */
[C---:B------:R-:W-:Y:S02]  /*5690*/  ISETP.LT.OR P6, PT, R11.reuse, R242, P6 ;  /* 0x000000f20b00720c */ /* 0x040fe400037c1670 */
[----:B------:R-:W-:-:S02]  /*56a0*/  ISETP.LT.OR P2, PT, R11, R240, P2 ;  /* 0x000000f00b00720c */ /* 0x000fc40001741670 */
[----:B------:R-:W-:Y:S02]  /*56b0*/  ISETP.LT.OR P0, PT, R13, R242, P0 ;  /* 0x000000f20d00720c */ /* 0x000fe40000701670 */
[C---:B------:R-:W-:Y:S02]  /*56c0*/  IADD3 R11, R34.reuse, 0x38, RZ ;  /* 0x00000038220b7810 */ /* 0x040fe40007ffe0ff */
[----:B------:R-:W-:Y:S02]  /*56d0*/  IADD3 R34, R34, 0x39, RZ ;  /* 0x0000003922227810 */ /* 0x000fe40007ffe0ff */
[----:B------:R-:W-:Y:S02]  /*56e0*/  FSEL R182, R64, -INF , !P0 ;  /* 0xff80000040b67808 */ /* 0x000fe40004000000 */
[----:B------:R-:W-:Y:S02]  /*56f0*/  ISETP.GE.AND P0, PT, R34, R235, PT ;  /* 0x000000eb2200720c */ /* 0x000fe40003f06270 */
[----:B------:R-:W-:-:S02]  /*5700*/  FSEL R187, R58, -INF , !P3 ;  /* 0xff8000003abb7808 */ /* 0x000fc40005800000 */
[----:B------:R-:W-:Y:S02]  /*5710*/  ISETP.LT.OR P0, PT, R34, R240, P0 ;  /* 0x000000f02200720c */ /* 0x000fe40000701670 */
[----:B------:R-:W-:Y:S02]  /*5720*/  FSEL R183, R74, -INF , !P4 ;  /* 0xff8000004ab77808 */ /* 0x000fe40006000000 */
[----:B------:R-:W-:Y:S02]  /*5730*/  FSEL R24, R55, -INF , !P0 ;  /* 0xff80000037187808 */ /* 0x000fe40004000000 */
[----:B------:R-:W-:Y:S02]  /*5740*/  PLOP3.LUT P0, PT, PT, PT, UP0, 0x80, 0x0 ;  /* 0x000000000000781c */ /* 0x000fe40003f0f008 */
[----:B------:R-:W-:Y:S02]  /*5750*/  FSEL R178, R73, -INF , !P5 ;  /* 0xff80000049b27808 */ /* 0x000fe40006800000 */
[----:B------:R-:W-:-:S02]  /*5760*/  FSEL R185, R75, -INF , !P1 ;  /* 0xff8000004bb97808 */ /* 0x000fc40004800000 */
[----:B------:R-:W-:Y:S02]  /*5770*/  ISETP.GE.AND P3, PT, R13, R235, PT ;  /* 0x000000eb0d00720c */ /* 0x000fe40003f66270 */
[CC--:B------:R-:W-:Y:S02]  /*5780*/  ISETP.GE.AND P5, PT, R11.reuse, R241.reuse, PT ;  /* 0x000000f10b00720c */ /* 0x0c0fe40003fa6270 */
[----:B------:R-:W-:Y:S02]  /*5790*/  ISETP.GE.AND P4, PT, R34, R241, PT ;  /* 0x000000f12200720c */ /* 0x000fe40003f86270 */
[----:B------:R-:W-:Y:S02]  /*57a0*/  ISETP.GE.AND P1, PT, R11, R235, PT ;  /* 0x000000eb0b00720c */ /* 0x000fe40003f26270 */
[----:B------:R-:W-:Y:S02]  /*57b0*/  ISETP.LT.OR P3, PT, R13, R240, P3 ;  /* 0x000000f00d00720c */ /* 0x000fe40001f61670 */
[----:B------:R-:W-:-:S02]  /*57c0*/  ISETP.LT.OR P5, PT, R11, R242, P5 ;  /* 0x000000f20b00720c */ /* 0x000fc40002fa1670 */
[----:B------:R-:W-:Y:S02]  /*57d0*/  ISETP.LT.OR P1, PT, R11, R240, P1 ;  /* 0x000000f00b00720c */ /* 0x000fe40000f21670 */
[----:B------:R-:W-:Y:S02]  /*57e0*/  ISETP.LT.OR P4, PT, R34, R242, P4 ;  /* 0x000000f22200720c */ /* 0x000fe40002781670 */
[----:B------:R-:W-:Y:S02]  /*57f0*/  FSEL R29, R66, -INF , !P3 ;  /* 0xff800000421d7808 */ /* 0x000fe40005800000 */
[----:B------:R-:W-:Y:S02]  /*5800*/  FSEL R180, R65, -INF , !P6 ;  /* 0xff80000041b47808 */ /* 0x000fe40007000000 */
[----:B------:R-:W-:Y:S02]  /*5810*/  FSEL R27, R67, -INF , !P2 ;  /* 0xff800000431b7808 */ /* 0x000fe40005000000 */
[----:B------:R-:W-:-:S02]  /*5820*/  FSEL R30, R52, -INF , !P5 ;  /* 0xff800000341e7808 */ /* 0x000fc40006800000 */
        /* <DEDUP_REMOVED lines=42> */
[C---:B------:R-:W-:Y:S02]  /*5ad0*/  @!P4 LEA R46, P1, R22.reuse, c[0x0][0x168], 0x1 ;  /* 0x00005a00162eca11 */ /* 0x040fe400078208ff */
[C-C-:B------:R-:W-:Y:S01]  /*5ae0*/  @!P5 LEA.HI.X R49, R22.reuse, c[0x0][0x16c], R11.reuse, 0x1, P2 ;  /* 0x00005b001631da11 */ /* 0x140fe200010f0c0b */
        /* <DEDUP_REMOVED lines=17> */
[----:B------:R1:W-:Y:S01]  /*5c00*/  @!P5 LDGSTS.E.BYPASS.LTC128B.128 [R234+0xa800], [R48.64+0x80] ;  /* 0x0a80008030eadfae */ /* 0x0003e2000b901d58 */
[----:B----4-:R-:W-:-:S03]  /*5c10*/  IADD3 R20, P1, R22, UR17, RZ ;  /* 0x0000001116147c10 */ /* 0x010fc6000ff3e0ff */
[----:B------:R4:W-:Y:S01]  /*5c20*/  @P4 STS.128 [R234+0xc800], RZ ;  /* 0x00c800ffea004388 */ /* 0x0009e20000000c00 */
[----:B---3--:R-:W-:-:S03]  /*5c30*/  @!P6 LEA R42, P2, R20, c[0x0][0x168], 0x1 ;  /* 0x00005a00142aea11 */ /* 0x008fc600078408ff */
[----:B------:R-:W-:Y:S01]  /*5c40*/  @!PT LDS RZ, [RZ] ;  /* 0x00000000fffff984 */ /* 0x000fe20000000800 */
[----:B------:R-:W-:Y:S01]  /*5c50*/  @!PT LDS RZ, [RZ] ;  /* 0x00000000fffff984 */ /* 0x000fe20000000800 */
[----:B------:R-:W-:Y:S01]  /*5c60*/  @!PT LDS RZ, [RZ] ;  /* 0x00000000fffff984 */ /* 0x000fe20000000800 */
[----:B------:R3:W-:Y:S01]  /*5c70*/  @!P4 LDGSTS.E.BYPASS.LTC128B.128 [R234+0xc800], [R46.64+0x100] ;  /* 0x0c8001002eeacfae */ /* 0x0007e2000b901d58 */
[----:B------:R-:W-:Y:S02]  /*5c80*/  IADD3.X R11, R11, UR16, RZ, P1, !PT ;  /* 0x000000100b0b7c10 */ /* 0x000fe40008ffe4ff */
[C---:B-----5:R-:W-:Y:S01]  /*5c90*/  @!P5 LEA R40, P1, R20.reuse, c[0x0][0x168], 0x1 ;  /* 0x00005a001428da11 */ /* 0x060fe200078208ff */
[----:B------:R4:W-:Y:S01]  /*5ca0*/  @P3 STS.128 [R234+0xe800], RZ ;  /* 0x00e800ffea003388 */ /* 0x0009e20000000c00 */
[C-C-:B------:R-:W-:Y:S02]  /*5cb0*/  @!P6 LEA.HI.X R43, R20.reuse, c[0x0][0x16c], R11.reuse, 0x1, P2 ;  /* 0x00005b00142bea11 */ /* 0x140fe400010f0c0b */
[C-C-:B------:R-:W-:Y:S01]  /*5cc0*/  @!P5 LEA.HI.X R41, R20.reuse, c[0x0][0x16c], R11.reuse, 0x1, P1 ;  /* 0x00005b001429da11 */ /* 0x140fe200008f0c0b */
[----:B------:R-:W-:Y:S01]  /*5cd0*/  @!PT LDS RZ, [RZ] ;  /* 0x00000000fffff984 */ /* 0x000fe20000000800 */
[----:B------:R-:W-:Y:S01]  /*5ce0*/  @!PT LDS RZ, [RZ] ;  /* 0x00000000fffff984 */ /* 0x000fe20000000800 */
[----:B------:R-:W-:Y:S01]  /*5cf0*/  @!PT LDS RZ, [RZ] ;  /* 0x00000000fffff984 */ /* 0x000fe20000000800 */
[----:B------:R5:W-:Y:S01]  /*5d00*/  @!P3 LDGSTS.E.BYPASS.LTC128B.128 [R234+0xe800], [R44.64+0x180] ;  /* 0x0e8001802ceabfae */ /* 0x000be2000b901d58 */
[C---:B------:R-:W-:Y:S02]  /*5d10*/  @!P3 LEA R22, P1, R20.reuse, c[0x0][0x168], 0x1 ;  /* 0x00005a001416ba11 */ /* 0x040fe400078208ff */
[C---:B--2---:R-:W-:Y:S01]  /*5d20*/  @!P4 LEA R34, P2, R20.reuse, c[0x0][0x168], 0x1 ;  /* 0x00005a001422ca11 */ /* 0x044fe200078408ff */
        /* <DEDUP_REMOVED lines=8> */
[----:B------:R4:W-:Y:S01]  /*5db0*/  @P5 STS.128 [R234+0xb000], RZ ;  /* 0x00b000ffea005388 */ /* 0x0009e20000000c00 */
[----:B------:R-:W-:Y:S02]  /*5dc0*/  IADD3.X R20, R11, UR16, RZ, P2, !PT ;  /* 0x000000100b147c10 */ /* 0x000fe400097fe4ff */
[C---:B-1----:R-:W-:Y:S01]  /*5dd0*/  @!P5 LEA R48, P2, R7.reuse, c[0x0][0x168], 0x1 ;  /* 0x00005a000730da11 */ /* 0x042fe200078408ff */
[----:B------:R-:W-:Y:S01]  /*5de0*/  @!PT LDS RZ, [RZ] ;  /* 0x00000000fffff984 */ /* 0x000fe20000000800 */
[----:B------:R-:W-:Y:S01]  /*5df0*/  @!PT LDS RZ, [RZ] ;  /* 0x00000000fffff984 */ /* 0x000fe20000000800 */
[----:B------:R-:W-:Y:S01]  /*5e00*/  @!PT LDS RZ, [RZ] ;  /* 0x00000000fffff984 */ /* 0x000fe20000000800 */
[----:B------:R4:W-:Y:S01]  /*5e10*/  @!P5 LDGSTS.E.BYPASS.LTC128B.128 [R234+0xb000], [R40.64+0x80] ;  /* 0x0b00008028eadfae */ /* 0x0009e2000b901d58 */
[----:B---3--:R-:W-:-:S03]  /*5e20*/  @!P6 LEA R46, P1, R7, c[0x0][0x168], 0x1 ;  /* 0x00005a00072eea11 */ /* 0x008fc600078208ff */
[----:B------:R4:W-:Y:S01]  /*5e30*/  @P4 STS.128 [R234+0xd000], RZ ;  /* 0x00d000ffea004388 */ /* 0x0009e20000000c00 */
[C-C-:B------:R-:W-:Y:S02]  /*5e40*/  @!P5 LEA.HI.X R49, R7.reuse, c[0x0][0x16c], R20.reuse, 0x1, P2 ;  /* 0x00005b000731da11 */ /* 0x140fe400010f0c14 */
        /* <DEDUP_REMOVED lines=35> */
.L_x_619:
[----:B------:R-:W-:Y:S05]  /*6080*/  BSYNC B0 ;  /* 0x0000000000007941 */ /* 0x000fea0003800000 */
.L_x_618:
[----:B------:R-:W0:Y:S02]  /*6090*/  LDGDEPBAR ;  /* 0x00000000000079af */ /* 0x000e240000000000 */
.L_x_617:
[----:B------:R-:W-:Y:S01]  /*60a0*/  FMNMX.FTZ R7, R16, R32, !PT ;  /* 0x0000002010077209 */ /* 0x000fe20007810000 */
[----:B------:R-:W-:Y:S01]  /*60b0*/  IMAD.WIDE.U32 R192, R196, -0x326172a9, RZ ;  /* 0xcd9e8d57c4c07825 */ /* 0x000fe200078e00ff */
[----:B-1--4-:R-:W-:Y:S01]  /*60c0*/  FMNMX.FTZ R22, R18, R37, !PT ;  /* 0x0000002512167209 */ /* 0x012fe20007810000 */
[----:B------:R-:W-:Y:S01]  /*60d0*/  USHF.L.U32 UR4, UR34, 0x1, URZ ;  /* 0x0000000122047899 */ /* 0x000fe2000800063f */
[----:B------:R-:W-:Y:S01]  /*60e0*/  FMNMX.FTZ R7, R0, R7, !PT ;  /* 0x0000000700077209 */ /* 0x000fe20007810000 */
[----:B------:R-:W-:Y:S01]  /*60f0*/  UIADD3 UR35, UR33, -0x4498517b, URZ ;  /* 0xbb67ae8521237890 */ /* 0x000fe2000fffe03f */
[----:B------:R-:W-:Y:S01]  /*6100*/  FMNMX.FTZ R22, R39, R22, !PT ;  /* 0x0000001627167209 */ /* 0x000fe20007810000 */
[----:B------:R-:W-:Y:S01]  /*6110*/  IMAD.WIDE.U32 R194, R165, -0x2daee0ad, RZ ;  /* 0xd2511f53a5c27825 */ /* 0x000fe200078e00ff */
[----:B------:R-:W-:Y:S01]  /*6120*/  FMNMX.FTZ R7, R36, R7, !PT ;  /* 0x0000000724077209 */ /* 0x000fe20007810000 */
[----:B------:R-:W-:Y:S01]  /*6130*/  UIADD3 UR36, UR32, -0x61c88647, URZ ;  /* 0x9e3779b920247890 */ /* 0x000fe2000fffe03f */
[----:B------:R-:W-:Y:S01]  /*6140*/  FMNMX.FTZ R22, R15, R22, !PT ;  /* 0x000000160f167209 */ /* 0x000fe20007810000 */
[----:B------:R-:W-:Y:S01]  /*6150*/  UIADD3 UR7, UR32, 0x3c6ef372, URZ ;  /* 0x3c6ef37220077890 */ /* 0x000fe2000fffe03f */
[----:B------:R-:W-:Y:S01]  /*6160*/  FMNMX.FTZ R7, R12, R7, !PT ;  /* 0x000000070c077209 */ /* 0x000fe20007810000 */
[----:B------:R-:W-:Y:S01]  /*6170*/  UIADD3 UR14, UR33, 0x76cf5d0a, URZ ;  /* 0x76cf5d0a210e7890 */ /* 0x000fe2000fffe03f */
[----:B------:R-:W-:Y:S01]  /*6180*/  FMNMX.FTZ R22, R33, R22, !PT ;  /* 0x0000001621167209 */ /* 0x000fe20007810000 */
[----:B------:R-:W-:Y:S01]  /*6190*/  UIADD3 UR12, UR33, 0x32370b8f, URZ ;  /* 0x32370b8f210c7890 */ /* 0x000fe2000fffe03f */
[----:B------:R-:W-:Y:S01]  /*61a0*/  FMNMX.FTZ R7, R14, R7, !PT ;  /* 0x000000070e077209 */ /* 0x000fe20007810000 */
[----:B------:R-:W-:Y:S01]  /*61b0*/  UIADD3 UR13, UR32, -0x255992d5, URZ ;  /* 0xdaa66d2b200d7890 */ /* 0x000fe2000fffe03f */
[----:B------:R-:W-:Y:S01]  /*61c0*/  FMNMX.FTZ R22, R17, R22, !PT ;  /* 0x0000001611167209 */ /* 0x000fe20007810000 */
[----:B------:R-:W-:Y:S01]  /*61d0*/  UIADD3 UR11, UR32, 0x78dde6e4, URZ ;  /* 0x78dde6e4200b7890 */ /* 0x000fe2000fffe03f */
[----:B------:R-:W-:Y:S01]  /*61e0*/  FMNMX.FTZ R7, R8, R7, !PT ;  /* 0x0000000708077209 */ /* 0x000fe20007810000 */
[----:B------:R-:W-:Y:S01]  /*61f0*/  UIADD3 UR8, UR33, -0x56f99767, URZ ;  /* 0xa906689921087890 */ /* 0x000fe2000fffe03f */
[----:B------:R-:W-:Y:S01]  /*6200*/  FMNMX.FTZ R22, R9, R22, !PT ;  /* 0x0000001609167209 */ /* 0x000fe20007810000 */
[----:B------:R-:W-:Y:S01]  /*6210*/  UIADD3 UR10, UR33, -0x126145ec, URZ ;  /* 0xed9eba14210a7890 */ /* 0x000fe2000fffe03f */
[----:B------:R-:W-:Y:S01]  /*6220*/  FMNMX.FTZ R7, R10, R7, !PT ;  /* 0x000000070a077209 */ /* 0x000fe20007810000 */
[----:B------:R-:W-:Y:S01]  /*6230*/  IMAD.SHL.U32 R224, R4, 0x2, RZ ;  /* 0x0000000204e07824 */ /* 0x000fe200078e00ff */
[----:B------:R-:W-:Y:S01]  /*6240*/  FMNMX.FTZ R22, R19, R22, !PT ;  /* 0x0000001613167209 */ /* 0x000fe20007810000 */
[----:B------:R-:W-:Y:S01]  /*6250*/  UIADD3 UR9, UR32, 0x1715609d, URZ ;  /* 0x1715609d20097890 */ /* 0x000fe2000fffe03f */
[----:B------:R-:W-:Y:S01]  /*6260*/  FMNMX.FTZ R7, R176, R7, !PT ;  /* 0x00000007b0077209 */ /* 0x000fe20007810000 */
[--C-:B------:R-:W-:Y:S01]  /*6270*/  IMAD R222, R5, 0x2, R224.reuse ;  /* 0x0000000205de7824 */ /* 0x100fe200078e02e0 */
[----:B------:R-:W-:Y:S01]  /*6280*/  FMNMX.FTZ R22, R187, R22, !PT ;  /* 0x00000016bb167209 */ /* 0x000fe20007810000 */
[C---:B------:R-:W-:Y:S01]  /*6290*/  IMAD R221, R3.reuse, 0x2, R224 ;  /* 0x0000000203dd7824 */ /* 0x040fe200078e02e0 */
[----:B------:R-:W-:Y:S01]  /*62a0*/  FMNMX.FTZ R7, R186, R7, !PT ;  /* 0x00000007ba077209 */ /* 0x000fe20007810000 */
[----:B------:R-:W-:Y:S01]  /*62b0*/  IMAD R220, R3, 0x2, R222 ;  /* 0x0000000203dc7824 */ /* 0x000fe200078e02de */
        /* <DEDUP_REMOVED lines=15> */
[----:B------:R-:W-:Y:S01]  /*63b0*/  LOP3.LUT R197, R2, UR32, RZ, 0x3c, !PT ;  /* 0x0000002002c57c12 */ /* 0x000fe2000f8e3cff */
[----:B------:R-:W-:Y:S01]  /*63c0*/  LDSM.16.MT88.4 R56, [R221+0x12000] ;  /* 0x01200000dd38783b */ /* 0x000fe20000004200 */
[----:B------:R-:W-:Y:S02]  /*63d0*/  FMNMX.FTZ R20, R28, R7, !PT ;  /* 0x000000071c147209 */ /* 0x000fe40007810000 */
[----:B------:R-:W-:Y:S01]  /*63e0*/  FMNMX.FTZ R7, R25, R22, !PT ;  /* 0x0000001619077209 */ /* 0x000fe20007810000 */
[----:B------:R-:W-:Y:S01]  /*63f0*/  LDSM.16.MT88.4 R64, [R220+0x12000] ;  /* 0x01200000dc40783b */ /* 0x000fe20000004200 */
[----:B------:R-:W-:-:S02]  /*6400*/  LOP3.LUT R190, R193, R197, RZ, 0x3c, !PT ;  /* 0x000000c5c1be7212 */ /* 0x000fc400078e3cff */
[----:B------:R-:W-:Y:S01]  /*6410*/  FMNMX.FTZ R22, R24, R7, !PT ;  /* 0x0000000718167209 */ /* 0x000fe20007810000 */
[----:B------:R-:W1:Y:S01]  /*6420*/  SHFL.BFLY PT, R13, R20, 0x2, 0x1f ;  /* 0x0c401f00140d7f89 */ /* 0x000e6200000e0000 */
[----:B------:R-:W-:Y:S01]  /*6430*/  IMAD.U32 R7, RZ, RZ, UR4 ;  /* 0x00000004ff077e24 */ /* 0x000fe2000f8e00ff */
[----:B------:R-:W-:Y:S01]  /*6440*/  PRMT R250, R6, 0x7054, R6 ;  /* 0x0000705406fa7816 */ /* 0x000fe20000000006 */
[----:B------:R-:W-:Y:S01]  /*6450*/  IMAD.WIDE.U32 R190, R190, -0x2daee0ad, RZ ;  /* 0xd2511f53bebe7825 */ /* 0x000fe200078e00ff */
[----:B------:R-:W2:Y:S01]  /*6460*/  SHFL.BFLY PT, R11, R22, 0x2, 0x1f ;  /* 0x0c401f00160b7f89 */ /* 0x000ea200000e0000 */
[----:B------:R-:W-:Y:S01]  /*6470*/  UIADD3 UR4, UR4, 0x1, URZ ;  /* 0x0000000104047890 */ /* 0x000fe2000fffe03f */
[----:B------:R-:W-:Y:S02]  /*6480*/  LOP3.LUT R7, R195, UR33, R7, 0x96, !PT ;  /* 0x00000021c3077c12 */ /* 0x000fe4000f8e9607 */
[----:B------:R-:W-:Y:S01]  /*6490*/  LOP3.LUT R188, R191, UR35, R194, 0x96, !PT ;  /* 0x00000023bfbc7c12 */ /* 0x000fe2000f8e96c2 */
[----:B------:R-:W-:Y:S02]  /*64a0*/  LDSM.16.MT88.4 R72, [R224+0x14000] ;  /* 0x01400000e048783b */ /* 0x000fe40000004200 */
[----:B------:R-:W-:-:S02]  /*64b0*/  IMAD.WIDE.U32 R40, R7, -0x326172a9, RZ ;  /* 0xcd9e8d5707287825 */ /* 0x000fc400078e00ff */
[----:B------:R-:W-:Y:S02]  /*64c0*/  LDSM.16.MT88.4 R80, [R222+0x14000] ;  /* 0x01400000de50783b */ /* 0x000fe40000004200 */
[----:B------:R-:W-:Y:S01]  /*64d0*/  IMAD.WIDE.U32 R188, R188, -0x326172a9, RZ ;  /* 0xcd9e8d57bcbc7825 */ /* 0x000fe200078e00ff */
[----:B------:R-:W-:Y:S01]  /*64e0*/  LOP3.LUT R7, R41, UR36, R192, 0x96, !PT ;  /* 0x0000002429077c12 */ /* 0x000fe2000f8e96c0 */
[----:B------:R-:W-:Y:S02]  /*64f0*/  LDSM.16.MT88.4 R88, [R221+0x14000] ;  /* 0x01400000dd58783b */ /* 0x000fe40000004200 */
[----:B------:R-:W-:Y:S01]  /*6500*/  IMAD.U32 R194, RZ, RZ, UR4 ;  /* 0x00000004ffc27e24 */ /* 0x000fe2000f8e00ff */
[----:B------:R-:W-:Y:S01]  /*6510*/  LOP3.LUT R40, R189, UR7, R40, 0x96, !PT ;  /* 0x00000007bd287c12 */ /* 0x000fe2000f8e9628 */
[----:B------:R-:W-:Y:S01]  /*6520*/  IMAD.WIDE.U32 R34, R7, -0x2daee0ad, RZ ;  /* 0xd2511f5307227825 */ /* 0x000fe200078e00ff */
[----:B------:R-:W-:Y:S01]  /*6530*/  LDSM.16.MT88.4 R96, [R220+0x14000] ;  /* 0x01400000dc60783b */ /* 0x000fe20000004200 */
[----:B-1----:R-:W-:-:S02]  /*6540*/  FMNMX.FTZ R13, R20, R13, !PT ;  /* 0x0000000d140d7209 */ /* 0x002fc40007810000 */
[----:B------:R-:W-:Y:S01]  /*6550*/  IMAD.WIDE.U32 R40, R40, -0x2daee0ad, RZ ;  /* 0xd2511f5328287825 */ /* 0x000fe200078e00ff */
[----:B------:R-:W-:Y:S01]  /*6560*/  LDSM.16.MT88.4 R104, [R224+0x16000] ;  /* 0x01600000e068783b */ /* 0x000fe20000004200 */
[----:B------:R-:W-:Y:S02]  /*6570*/  LOP3.LUT R194, R195, UR33, R194, 0x96, !PT ;  /* 0x00000021c3c27c12 */ /* 0x000fe4000f8e96c2 */
[----:B--2---:R-:W-:Y:S01]  /*6580*/  FMNMX.FTZ R22, R22, R11, !PT ;  /* 0x0000000b16167209 */ /* 0x004fe20007810000 */
[----:B------:R-:W1:Y:S01]  /*6590*/  SHFL.BFLY PT, R2, R13, 0x1, 0x1f ;  /* 0x0c201f000d027f89 */ /* 0x000e6200000e0000 */
[----:B------:R-:W-:Y:S01]  /*65a0*/  LOP3.LUT R11, R35, UR14, R190, 0x96, !PT ;  /* 0x0000000e230b7c12 */ /* 0x000fe2000f8e96be */
[----:B------:R-:W-:Y:S01]  /*65b0*/  IMAD.WIDE.U32 R194, R194, -0x326172a9, RZ ;  /* 0xcd9e8d57c2c27825 */ /* 0x000fe200078e00ff */
[----:B------:R-:W-:Y:S01]  /*65c0*/  LOP3.LUT R34, R41, UR12, R34, 0x96, !PT ;  /* 0x0000000c29227c12 */ /* 0x000fe2000f8e9622 */
[----:B------:R-:W2:Y:S02]  /*65d0*/  SHFL.BFLY PT, R7, R22, 0x1, 0x1f ;  /* 0x0c201f0016077f89 */ /* 0x000ea400000e0000 */
[----:B------:R-:W-:Y:S01]  /*65e0*/  IMAD.WIDE.U32 R20, R11, -0x326172a9, RZ ;  /* 0xcd9e8d570b147825 */ /* 0x000fe200078e00ff */
[----:B------:R-:W-:Y:S01]  /*65f0*/  LOP3.LUT R192, R195, UR36, R192, 0x96, !PT ;  /* 0x00000024c3c07c12 */ /* 0x000fe2000f8e96c0 */
[----:B------:R-:W-:Y:S02]  /*6600*/  LDSM.16.MT88.4 R112, [R222+0x16000] ;  /* 0x01600000de70783b */ /* 0x000fe40000004200 */
[----:B------:R-:W-:Y:S01]  /*6610*/  IMAD.WIDE.U32 R34, R34, -0x326172a9, RZ ;  /* 0xcd9e8d5722227825 */ /* 0x000fe200078e00ff */
[----:B------:R-:W-:Y:S01]  /*6620*/  LOP3.LUT R11, R21, UR13, R188, 0x96, !PT ;  /* 0x0000000d150b7c12 */ /* 0x000fe2000f8e96bc */
[----:B------:R-:W-:Y:S02]  /*6630*/  LDSM.16.MT88.4 R120, [R221+0x16000] ;  /* 0x01600000dd78783b */ /* 0x000fe40000004200 */
[----:B------:R-:W-:Y:S01]  /*6640*/  IMAD.WIDE.U32 R192, R192, -0x2daee0ad, RZ ;  /* 0xd2511f53c0c07825 */ /* 0x000fe200078e00ff */
[----:B------:R-:W-:-:S03]  /*6650*/  LOP3.LUT R20, R35, UR11, R20, 0x96, !PT ;  /* 0x0000000b23147c12 */ /* 0x000fc6000f8e9614 */
[----:B------:R-:W-:Y:S01]  /*6660*/  IMAD.WIDE.U32 R42, R11, -0x2daee0ad, RZ ;  /* 0xd2511f530b2a7825 */ /* 0x000fe200078e00ff */
[----:B------:R-:W-:-:S03]  /*6670*/  LOP3.LUT R191, R193, UR14, R190, 0x96, !PT ;  /* 0x0000000ec1bf7c12 */ /* 0x000fc6000f8e96be */
[----:B------:R-:W-:Y:S01]  /*6680*/  IMAD.WIDE.U32 R20, R20, -0x2daee0ad, RZ ;  /* 0xd2511f5314147825 */ /* 0x000fe200078e00ff */
[----:B-1----:R-:W-:-:S04]  /*6690*/  FMNMX.FTZ R2, R13, R2, !PT ;  /* 0x000000020d027209 */ /* 0x002fc80007810000 */
[C---:B------:R-:W-:Y:S01]  /*66a0*/  FSETP.NEU.FTZ.AND P1, PT, R2.reuse, -INF , PT ;  /* 0xff8000000200780b */ /* 0x040fe20003f3d000 */
[----:B------:R-:W-:-:S05]  /*66b0*/  FMUL.FTZ R31, R2, c[0x0][0x23c] ;  /* 0x00008f00021f7a20 */ /* 0x000fca0000410000 */
[----:B------:R-:W-:-:S05]  /*66c0*/  FSEL R31, R31, RZ, P1 ;  /* 0x000000ff1f1f7208 */ /* 0x000fca0000800000 */
[--C-:B------:R-:W-:Y:S01]  /*66d0*/  FFMA.FTZ R171, R0, c[0x0][0x23c], -R31.reuse ;  /* 0x00008f0000ab7a23 */ /* 0x100fe2000001081f */
[----:B--2---:R-:W-:Y:S01]  /*66e0*/  FMNMX.FTZ R0, R22, R7, !PT ;  /* 0x0000000716007209 */ /* 0x004fe20007810000 */
[--C-:B------:R-:W-:Y:S01]  /*66f0*/  FFMA.FTZ R173, R16, c[0x0][0x23c], -R31.reuse ;  /* 0x00008f0010ad7a23 */ /* 0x100fe2000001081f */
[----:B------:R-:W-:Y:S01]  /*6700*/  LOP3.LUT R7, R21, UR8, R42, 0x96, !PT ;  /* 0x0000000815077c12 */ /* 0x000fe2000f8e962a */
[----:B------:R-:W-:Y:S01]  /*6710*/  FFMA.FTZ R170, R32, c[0x0][0x23c], -R31 ;  /* 0x00008f0020aa7a23 */ /* 0x000fe2000001081f */
[----:B------:R-:W-:Y:S01]  /*6720*/  LOP3.LUT R22, R43, UR10, R40, 0x96, !PT ;  /* 0x0000000a2b167c12 */ /* 0x000fe2000f8e9628 */
[C---:B------:R-:W-:Y:S01]  /*6730*/  FMUL.FTZ R26, R0.reuse, c[0x0][0x23c] ;  /* 0x00008f00001a7a20 */ /* 0x040fe20000410000 */
[----:B------:R-:W-:Y:S01]  /*6740*/  FSETP.NEU.FTZ.AND P1, PT, R0, -INF , PT ;  /* 0xff8000000000780b */ /* 0x000fe20003f3d000 */
[----:B------:R-:W-:Y:S01]  /*6750*/  IMAD.WIDE.U32 R40, R7, -0x326172a9, RZ ;  /* 0xcd9e8d5707287825 */ /* 0x000fe200078e00ff */
[----:B------:R-:W-:Y:S02]  /*6760*/  MUFU.EX2 R173, R173 ;  /* 0x000000ad00ad7308 */ /* 0x000fe40000000800 */
[----:B------:R-:W-:Y:S01]  /*6770*/  FSEL R26, R26, RZ, P1 ;  /* 0x000000ff1a1a7208 */ /* 0x000fe20000800000 */
[----:B------:R-:W-:Y:S01]  /*6780*/  IMAD.WIDE.U32 R22, R22, -0x326172a9, RZ ;  /* 0xcd9e8d5716167825 */ /* 0x000fe200078e00ff */
[----:B------:R-:W-:-:S02]  /*6790*/  LOP3.LUT R16, R40, 0xffff, RZ, 0xc0, !PT ;  /* 0x0000ffff28107812 */ /* 0x000fc400078ec0ff */
[----:B------:R-:W-:Y:S01]  /*67a0*/  LOP3.LUT R7, R40, 0xff, RZ, 0xc0, !PT ;  /* 0x000000ff28077812 */ /* 0x000fe200078ec0ff */
[----:B------:R-:W-:Y:S01]  /*67b0*/  FFMA.FTZ R172, R18, c[0x0][0x23c], -R26 ;  /* 0x00008f0012ac7a23 */ /* 0x000fe2000001081a */
[----:B------:R-:W-:Y:S01]  /*67c0*/  SHF.R.U32.HI R16, RZ, 0x8, R16 ;  /* 0x00000008ff107819 */ /* 0x000fe20000011610 */
[----:B------:R-:W-:Y:S01]  /*67d0*/  FFMA.FTZ R175, R37, c[0x0][0x23c], -R26 ;  /* 0x00008f0025af7a23 */ /* 0x000fe2000001081a */
[----:B------:R-:W-:Y:S01]  /*67e0*/  LOP3.LUT R4, R41, UR6, R22, 0x96, !PT ;  /* 0x0000000629047c12 */ /* 0x000fe2000f8e9616 */
[----:B------:R-:W1:Y:S01]  /*67f0*/  MUFU.EX2 R170, R170 ;  /* 0x000000aa00aa7308 */ /* 0x000e620000000800 */
[----:B------:R-:W-:Y:S01]  /*6800*/  PRMT R5, R7, 0x5410, R16 ;  /* 0x0000541007057816 */ /* 0x000fe20000000010 */
[--C-:B------:R-:W-:Y:S01]  /*6810*/  FFMA.FTZ R166, R36, c[0x0][0x23c], -R31.reuse ;  /* 0x00008f0024a67a23 */ /* 0x100fe2000001081f */
[C---:B------:R-:W-:Y:S01]  /*6820*/  LOP3.LUT R16, R4.reuse, 0xffff, RZ, 0xc0, !PT ;  /* 0x0000ffff04107812 */ /* 0x040fe200078ec0ff */
[--C-:B------:R-:W-:Y:S01]  /*6830*/  FFMA.FTZ R174, R39, c[0x0][0x23c], -R26.reuse ;  /* 0x00008f0027ae7a23 */ /* 0x100fe2000001081a */
[----:B------:R-:W-:Y:S01]  /*6840*/  LOP3.LUT R7, R4, 0xff, RZ, 0xc0, !PT ;  /* 0x000000ff04077812 */ /* 0x000fe200078ec0ff */
[----:B------:R-:W-:Y:S01]  /*6850*/  FFMA.FTZ R167, R15, c[0x0][0x23c], -R26 ;  /* 0x00008f000fa77a23 */ /* 0x000fe2000001081a */
[----:B------:R-:W-:Y:S01]  /*6860*/  SHF.R.U32.HI R129, RZ, 0x10, R4 ;  /* 0x00000010ff817819 */ /* 0x000fe20000011604 */
[----:B------:R-:W-:Y:S01]  /*6870*/  MUFU.EX2 R172, R172 ;  /* 0x000000ac00ac7308 */ /* 0x000fe20000000800 */
[----:B------:R-:W-:Y:S01]  /*6880*/  SHF.R.U32.HI R16, RZ, 0x8, R16 ;  /* 0x00000008ff107819 */ /* 0x000fe20000011610 */
[--C-:B------:R-:W-:Y:S01]  /*6890*/  FFMA.FTZ R35, R8, c[0x0][0x23c], -R31.reuse ;  /* 0x00008f0008237a23 */ /* 0x100fe2000001081f */
[----:B------:R-:W-:Y:S01]  /*68a0*/  SHF.R.U32.HI R4, RZ, 0x18, R4 ;  /* 0x00000018ff047819 */ /* 0x000fe20000011604 */
[--C-:B------:R-:W-:Y:S01]  /*68b0*/  FFMA.FTZ R32, R10, c[0x0][0x23c], -R31.reuse ;  /* 0x00008f000a207a23 */ /* 0x100fe2000001081f */
[----:B------:R-:W-:Y:S01]  /*68c0*/  LOP3.LUT R129, R129, 0xff, RZ, 0xc0, !PT ;  /* 0x000000ff81817812 */ /* 0x000fe200078ec0ff */
[--C-:B------:R-:W-:Y:S01]  /*68d0*/  HSET2.LE.AND R130, R5, R250.reuse, PT ;  /* 0x000000fa05827233 */ /* 0x100fe20003803000 */
[----:B------:R-:W-:Y:S01]  /*68e0*/  PRMT R7, R7, 0x5410, R16 ;  /* 0x0000541007077816 */ /* 0x000fe20000000010 */
[----:B------:R-:W2:Y:S01]  /*68f0*/  MUFU.EX2 R175, R175 ;  /* 0x000000af00af7308 */ /* 0x000ea20000000800 */
[----:B------:R-:W-:Y:S01]  /*6900*/  SHF.R.U32.HI R18, RZ, 0x10, R40 ;  /* 0x00000010ff127819 */ /* 0x000fe20000011628 */
[--C-:B------:R-:W-:Y:S01]  /*6910*/  FFMA.FTZ R169, R12, c[0x0][0x23c], -R31.reuse ;  /* 0x00008f000ca97a23 */ /* 0x100fe2000001081f */
[----:B------:R-:W-:Y:S01]  /*6920*/  PRMT R129, R129, 0x5410, R4 ;  /* 0x0000541081817816 */ /* 0x000fe20000000004 */
[--C-:B------:R-:W-:Y:S01]  /*6930*/  HSET2.LE.AND R128, R7, R250.reuse, PT ;  /* 0x000000fa07807233 */ /* 0x100fe20003803000 */
[----:B------:R-:W-:Y:S01]  /*6940*/  SHF.R.U32.HI R131, RZ, 0x18, R40 ;  /* 0x00000018ff837819 */ /* 0x000fe20000011628 */
[----:B------:R-:W-:Y:S01]  /*6950*/  FFMA.FTZ R164, R14, c[0x0][0x23c], -R31 ;  /* 0x00008f000ea47a23 */ /* 0x000fe2000001081f */
[----:B------:R-:W-:Y:S01]  /*6960*/  LOP3.LUT R18, R18, 0xff, RZ, 0xc0, !PT ;  /* 0x000000ff12127812 */ /* 0x000fe200078ec0ff */
[----:B------:R-:W-:Y:S01]  /*6970*/  MUFU.EX2 R171, R171 ;  /* 0x000000ab00ab7308 */ /* 0x000fe20000000800 */
[----:B------:R-:W-:Y:S01]  /*6980*/  LOP3.LUT R22, R23, UR9, R34, 0x96, !PT ;  /* 0x0000000917167c12 */ /* 0x000fe2000f8e9622 */
[--C-:B------:R-:W-:Y:S01]  /*6990*/  HSET2.LE.AND R129, R129, R250.reuse, PT ;  /* 0x000000fa81817233 */ /* 0x100fe20003803000 */
[----:B-1----:R-:W-:Y:S01]  /*69a0*/  F2FP.PACK_AB R3, R170, R173 ;  /* 0x000000adaa03723e */ /* 0x002fe200000000ff */
[--C-:B------:R-:W-:Y:S01]  /*69b0*/  FFMA.FTZ R34, R9, c[0x0][0x23c], -R26.reuse ;  /* 0x00008f0009227a23 */ /* 0x100fe2000001081a */
[----:B------:R-:W-:Y:S01]  /*69c0*/  PRMT R131, R18, 0x5410, R131 ;  /* 0x0000541012837816 */ /* 0x000fe20000000083 */
[----:B------:R-:W-:Y:S01]  /*69d0*/  IMAD.WIDE.U32 R22, R22, -0x2daee0ad, RZ ;  /* 0xd2511f5316167825 */ /* 0x000fe200078e00ff */
[----:B------:R-:W-:Y:S01]  /*69e0*/  LOP3.LUT R128, R128, R3, RZ, 0xc0, !PT ;  /* 0x0000000380807212 */ /* 0x000fe200078ec0ff */
[----:B------:R-:W1:Y:S01]  /*69f0*/  MUFU.EX2 R166, R166 ;  /* 0x000000a600a67308 */ /* 0x000e620000000800 */
[----:B--2---:R-:W-:Y:S01]  /*6a00*/  F2FP.PACK_AB R4, R175, R172 ;  /* 0x000000acaf04723e */ /* 0x004fe200000000ff */
[----:B------:R-:W-:Y:S01]  /*6a10*/  FFMA.FTZ R3, R19, c[0x0][0x23c], -R26 ;  /* 0x00008f0013037a23 */ /* 0x000fe2000001081a */
[--C-:B------:R-:W-:Y:S01]  /*6a20*/  HSET2.LE.AND R131, R131, R250.reuse, PT ;  /* 0x000000fa83837233 */ /* 0x100fe20003803000 */
[----:B------:R-:W-:Y:S01]  /*6a30*/  LOP3.LUT R20, R23, UR37, R20, 0x96, !PT ;  /* 0x0000002517147c12 */ /* 0x000fe2000f8e9614 */
[----:B------:R-:W2:Y:S01]  /*6a40*/  LDSM.16.MT88.4 R12, [R220+0x16000] ;  /* 0x01600000dc0c783b */ /* 0x000ea20000004200 */
[----:B------:R-:W-:Y:S01]  /*6a50*/  LOP3.LUT R129, R129, R4, RZ, 0xc0, !PT ;  /* 0x0000000481817212 */ /* 0x000fe200078ec0ff */
[----:B------:R-:W-:Y:S01]  /*6a60*/  FFMA.FTZ R168, R33, c[0x0][0x23c], -R26 ;  /* 0x00008f0021a87a23 */ /* 0x000fe2000001081a */
[----:B------:R-:W-:Y:S01]  /*6a70*/  MUFU.EX2 R174, R174 ;  /* 0x000000ae00ae7308 */ /* 0x000fe20000000800 */
[----:B------:R-:W-:Y:S01]  /*6a80*/  LOP3.LUT R4, R22, 0xffff, RZ, 0xc0, !PT ;  /* 0x0000ffff16047812 */ /* 0x000fe200078ec0ff */
[----:B------:R-:W3:Y:S01]  /*6a90*/  LDSM.16.MT88.4 R40, [R224+0x12000] ;  /* 0x01200000e028783b */ /* 0x000ee20000004200 */
[----:B------:R-:W-:Y:S01]  /*6aa0*/  SHF.R.U32.HI R7, RZ, 0x18, R22 ;  /* 0x00000018ff077819 */ /* 0x000fe20000011616 */
[----:B------:R-:W-:Y:S01]  /*6ab0*/  FFMA.FTZ R33, R17, c[0x0][0x23c], -R26 ;  /* 0x00008f0011217a23 */ /* 0x000fe2000001081a */
[----:B------:R-:W-:Y:S01]  /*6ac0*/  SHF.R.U32.HI R4, RZ, 0x8, R4 ;  /* 0x00000008ff047819 */ /* 0x000fe20000011604 */
[----:B------:R-:W4:Y:S01]  /*6ad0*/  LDSM.16.MT88.4 R8, [R224+0x10800] ;  /* 0x01080000e008783b */ /* 0x000f220000004200 */
[----:B------:R-:W-:Y:S01]  /*6ae0*/  LOP3.LUT R19, R20, 0xffff, RZ, 0xc0, !PT ;  /* 0x0000ffff14137812 */ /* 0x000fe200078ec0ff */
[----:B------:R-:W5:Y:S01]  /*6af0*/  MUFU.EX2 R167, R167 ;  /* 0x000000a700a77308 */ /* 0x000f620000000800 */
[----:B-1----:R-:W-:Y:S01]  /*6b00*/  F2FP.PACK_AB R5, R166, R171 ;  /* 0x000000aba605723e */ /* 0x002fe200000000ff */
[--C-:B------:R-:W-:Y:S01]  /*6b10*/  FFMA.FTZ R176, R176, c[0x0][0x23c], -R31.reuse ;  /* 0x00008f00b0b07a23 */ /* 0x100fe2000001081f */
[----:B------:R-:W-:Y:S01]  /*6b20*/  LOP3.LUT R16, R20, 0xff, RZ, 0xc0, !PT ;  /* 0x000000ff14107812 */ /* 0x000fe200078ec0ff */
[--C-:B------:R-:W-:Y:S01]  /*6b30*/  FFMA.FTZ R179, R186, c[0x0][0x23c], -R31.reuse ;  /* 0x00008f00bab37a23 */ /* 0x100fe2000001081f */
[----:B------:R-:W-:Y:S01]  /*6b40*/  LOP3.LUT R130, R130, R5, RZ, 0xc0, !PT ;  /* 0x0000000582827212 */ /* 0x000fe200078ec0ff */
[----:B------:R-:W-:Y:S01]  /*6b50*/  FFMA.FTZ R177, R184, c[0x0][0x23c], -R31 ;  /* 0x00008f00b8b17a23 */ /* 0x000fe2000001081f */
[----:B------:R-:W-:Y:S01]  /*6b60*/  LOP3.LUT R5, R22, 0xff, RZ, 0xc0, !PT ;  /* 0x000000ff16057812 */ /* 0x000fe200078ec0ff */
[----:B------:R-:W-:Y:S01]  /*6b70*/  MUFU.EX2 R35, R35 ;  /* 0x0000002300237308 */ /* 0x000fe20000000800 */
[----:B------:R-:W-:Y:S01]  /*6b80*/  SHF.R.U32.HI R19, RZ, 0x8, R19 ;  /* 0x00000008ff137819 */ /* 0x000fe20000011613 */
[----:B------:R-:W-:Y:S01]  /*6b90*/  FFMA.FTZ R184, R187, c[0x0][0x23c], -R26 ;  /* 0x00008f00bbb87a23 */ /* 0x000fe2000001081a */
[----:B------:R-:W-:Y:S01]  /*6ba0*/  PRMT R5, R5, 0x5410, R4 ;  /* 0x0000541005057816 */ /* 0x000fe20000000004 */
[----:B------:R-:W-:Y:S01]  /*6bb0*/  FFMA.FTZ R181, R181, c[0x0][0x23c], -R26 ;  /* 0x00008f00b5b57a23 */ /* 0x000fe2000001081a */
[----:B------:R-:W-:Y:S01]  /*6bc0*/  SHF.R.U32.HI R17, RZ, 0x18, R20 ;  /* 0x00000018ff117819 */ /* 0x000fe20000011614 */
[----:B------:R-:W-:Y:S01]  /*6bd0*/  FFMA.FTZ R178, R178, c[0x0][0x23c], -R31 ;  /* 0x00008f00b2b27a23 */ /* 0x000fe2000001081f */
[----:B------:R-:W-:Y:S01]  /*6be0*/  PRMT R19, R16, 0x5410, R19 ;  /* 0x0000541010137816 */ /* 0x000fe20000000013 */
[----:B------:R-:W1:Y:S01]  /*6bf0*/  MUFU.EX2 R32, R32 ;  /* 0x0000002000207308 */ /* 0x000e620000000800 */
[----:B-----5:R-:W-:Y:S01]  /*6c00*/  F2FP.PACK_AB R6, R167, R174 ;  /* 0x000000aea706723e */ /* 0x020fe200000000ff */
[----:B------:R-:W-:Y:S01]  /*6c10*/  HSET2.LE.AND R5, R5, R250, PT ;  /* 0x000000fa05057233 */ /* 0x000fe20003803000 */
[----:B------:R-:W-:-:S02]  /*6c20*/  FFMA.FTZ R183, R183, c[0x0][0x23c], -R26 ;  /* 0x00008f00b7b77a23 */ /* 0x000fc4000001081a */
[----:B------:R-:W-:Y:S01]  /*6c30*/  LOP3.LUT R131, R131, R6, RZ, 0xc0, !PT ;  /* 0x0000000683837212 */ /* 0x000fe200078ec0ff */
[----:B------:R-:W-:Y:S01]  /*6c40*/  FFMA.FTZ R186, R185, c[0x0][0x23c], -R26 ;  /* 0x00008f00b9ba7a23 */ /* 0x000fe2000001081a */
[----:B------:R-:W-:Y:S01]  /*6c50*/  SHF.R.U32.HI R6, RZ, 0x10, R22 ;  /* 0x00000010ff067819 */ /* 0x000fe20000011616 */
[----:B------:R-:W-:Y:S01]  /*6c60*/  MUFU.EX2 R34, R34 ;  /* 0x0000002200227308 */ /* 0x000fe20000000800 */
[--C-:B------:R-:W-:Y:S02]  /*6c70*/  FFMA.FTZ R185, R180, c[0x0][0x23c], -R31.reuse ;  /* 0x00008f00b4b97a23 */ /* 0x100fe4000001081f */
[----:B------:R-:W-:Y:S01]  /*6c80*/  LOP3.LUT R4, R6, 0xff, RZ, 0xc0, !PT ;  /* 0x000000ff06047812 */ /* 0x000fe200078ec0ff */
[C---:B------:R-:W-:Y:S01]  /*6c90*/  HMMA.16816.F32 R160, R128.reuse, R156, RZ ;  /* 0x0000009c80a0723c */ /* 0x040fe200000018ff */
[----:B------:R-:W-:Y:S01]  /*6ca0*/  SHF.R.U32.HI R6, RZ, 0x10, R20 ;  /* 0x00000010ff067819 */ /* 0x000fe20000011614 */
[----:B------:R-:W-:Y:S01]  /*6cb0*/  FFMA.FTZ R182, R182, c[0x0][0x23c], -R31 ;  /* 0x00008f00b6b67a23 */ /* 0x000fe2000001081f */
[----:B------:R-:W-:Y:S01]  /*6cc0*/  PRMT R7, R4, 0x5410, R7 ;  /* 0x0000541004077816 */ /* 0x000fe20000000007 */
[----:B------:R-:W5:Y:S01]  /*6cd0*/  MUFU.EX2 R3, R3 ;  /* 0x0000000300037308 */ /* 0x000f620000000800 */
[----:B------:R-:W-:Y:S01]  /*6ce0*/  LOP3.LUT R6, R6, 0xff, RZ, 0xc0, !PT ;  /* 0x000000ff06067812 */ /* 0x000fe200078ec0ff */
[--C-:B------:R-:W-:Y:S01]  /*6cf0*/  HSET2.LE.AND R4, R19, R250.reuse, PT ;  /* 0x000000fa13047233 */ /* 0x100fe20003803000 */
[----:B-1----:R-:W-:Y:S01]  /*6d00*/  F2FP.PACK_AB R18, R32, R35 ;  /* 0x000000232012723e */ /* 0x002fe200000000ff */
[--C-:B------:R-:W-:Y:S01]  /*6d10*/  HSET2.LE.AND R7, R7, R250.reuse, PT ;  /* 0x000000fa07077233 */ /* 0x100fe20003803000 */
[----:B------:R-:W-:Y:S01]  /*6d20*/  PRMT R17, R6, 0x5410, R17 ;  /* 0x0000541006117816 */ /* 0x000fe20000000011 */
[----:B------:R-:W-:Y:S01]  /*6d30*/  HMMA.16816.F32 R156, R128, R158, RZ ;  /* 0x0000009e809c723c */ /* 0x000fe200000018ff */
[----:B------:R-:W-:Y:S01]  /*6d40*/  LOP3.LUT R6, R5, R18, RZ, 0xc0, !PT ;  /* 0x0000001205067212 */ /* 0x000fe200078ec0ff */
[----:B------:R-:W-:Y:S01]  /*6d50*/  MUFU.EX2 R169, R169 ;  /* 0x000000a900a97308 */ /* 0x000fe20000000800 */
[----:B------:R-:W-:Y:S01]  /*6d60*/  LDSM.16.MT88.4 R20, [R222+0x10800] ;  /* 0x01080000de14783b */ /* 0x000fe20000004200 */
[----:B------:R-:W-:Y:S01]  /*6d70*/  HSET2.LE.AND R5, R17, R250, PT ;  /* 0x000000fa11057233 */ /* 0x000fe20003803000 */
[----:B------:R-:W-:-:S02]  /*6d80*/  FFMA.FTZ R180, R30, c[0x0][0x23c], -R31 ;  /* 0x00008f001eb47a23 */ /* 0x000fc4000001081f */
[----:B------:R-:W-:Y:S01]  /*6d90*/  FADD.FTZ R170, R173, R170 ;  /* 0x000000aaadaa7221 */ /* 0x000fe20000010000 */
[C---:B------:R-:W-:Y:S01]  /*6da0*/  HMMA.16816.F32 R144, R128.reuse, R140, RZ ;  /* 0x0000008c8090723c */ /* 0x040fe200000018ff */
[----:B------:R-:W-:Y:S01]  /*6db0*/  FADD.FTZ R175, R172, R175 ;  /* 0x000000afacaf7221 */ /* 0x000fe20000010000 */
[----:B-----5:R-:W-:Y:S01]  /*6dc0*/  F2FP.PACK_AB R16, R3, R34 ;  /* 0x000000220310723e */ /* 0x020fe200000000ff */
[----:B------:R-:W1:Y:S01]  /*6dd0*/  MUFU.EX2 R164, R164 ;  /* 0x000000a400a47308 */ /* 0x000e620000000800 */
[----:B------:R-:W-:Y:S02]  /*6de0*/  FADD.FTZ R171, R171, R170 ;  /* 0x000000aaabab7221 */ /* 0x000fe40000010000 */
[----:B------:R-:W-:Y:S01]  /*6df0*/  LOP3.LUT R7, R7, R16, RZ, 0xc0, !PT ;  /* 0x0000001007077212 */ /* 0x000fe200078ec0ff */
[----:B------:R-:W-:Y:S01]  /*6e00*/  FADD.FTZ R174, R174, R175 ;  /* 0x000000afaeae7221 */ /* 0x000fe20000010000 */
[----:B------:R-:W5:Y:S01]  /*6e10*/  LDSM.16.MT88.4 R16, [R221+0x10800] ;  /* 0x01080000dd10783b */ /* 0x000f620000004200 */
[----:B------:R-:W-:Y:S01]  /*6e20*/  HMMA.16816.F32 R140, R128, R142, RZ ;  /* 0x0000008e808c723c */ /* 0x000fe200000018ff */
[----:B------:R-:W-:Y:S01]  /*6e30*/  FADD.FTZ R166, R166, R171 ;  /* 0x000000aba6a67221 */ /* 0x000fe20000010000 */
[----:B------:R-:W-:Y:S01]  /*6e40*/  MUFU.EX2 R168, R168 ;  /* 0x000000a800a87308 */ /* 0x000fe20000000800 */
[----:B------:R-:W-:-:S05]  /*6e50*/  FADD.FTZ R167, R167, R174 ;  /* 0x000000aea7a77221 */ /* 0x000fca0000010000 */
[C---:B--2---:R-:W-:Y:S02]  /*6e60*/  HMMA.16816.F32 R124, R128.reuse, R12, RZ ;  /* 0x0000000c807c723c */ /* 0x044fe400000018ff */
[----:B------:R-:W2:Y:S05]  /*6e70*/  MUFU.EX2 R33, R33 ;  /* 0x0000002100217308 */ /* 0x000eaa0000000800 */
[----:B-1----:R-:W-:Y:S01]  /*6e80*/  F2FP.PACK_AB R13, R164, R169 ;  /* 0x000000a9a40d723e */ /* 0x002fe200000000ff */
[----:B------:R-:W-:Y:S01]  /*6e90*/  HMMA.16816.F32 R152, R128, R148, RZ ;  /* 0x000000948098723c */ /* 0x000fe200000018ff */
[----:B------:R-:W-:Y:S01]  /*6ea0*/  FADD.FTZ R169, R169, R166 ;  /* 0x000000a6a9a97221 */ /* 0x000fe20000010000 */
[----:B------:R-:W-:Y:S01]  /*6eb0*/  MUFU.EX2 R176, R176 ;  /* 0x000000b000b07308 */ /* 0x000fe20000000800 */
[----:B------:R-:W-:-:S02]  /*6ec0*/  LOP3.LUT R4, R4, R13, RZ, 0xc0, !PT ;  /* 0x0000000d04047212 */ /* 0x000fc400078ec0ff */
[----:B------:R-:W-:-:S03]  /*6ed0*/  FADD.FTZ R164, R164, R169 ;  /* 0x000000a9a4a47221 */ /* 0x000fc60000010000 */
[C---:B------:R-:W-:Y:S01]  /*6ee0*/  HMMA.16816.F32 R136, R128.reuse, R132, RZ ;  /* 0x000000848088723c */ /* 0x040fe200000018ff */
[----:B------:R-:W-:Y:S01]  /*6ef0*/  FADD.FTZ R35, R35, R164 ;  /* 0x000000a423237221 */ /* 0x000fe20000010000 */
[----:B--2---:R-:W-:Y:S01]  /*6f00*/  F2FP.PACK_AB R12, R33, R168 ;  /* 0x000000a8210c723e */ /* 0x004fe200000000ff */
[----:B------:R-:W1:Y:S01]  /*6f10*/  MUFU.EX2 R179, R179 ;  /* 0x000000b300b37308 */ /* 0x000e620000000800 */
[----:B------:R-:W-:Y:S02]  /*6f20*/  FADD.FTZ R168, R168, R167 ;  /* 0x000000a7a8a87221 */ /* 0x000fe40000010000 */
[----:B------:R-:W-:Y:S01]  /*6f30*/  LOP3.LUT R5, R5, R12, RZ, 0xc0, !PT ;  /* 0x0000000c05057212 */ /* 0x000fe200078ec0ff */
[----:B------:R-:W-:Y:S01]  /*6f40*/  FADD.FTZ R35, R32, R35 ;  /* 0x0000002320237221 */ /* 0x000fe20000010000 */
[----:B---3--:R-:W-:Y:S01]  /*6f50*/  HMMA.16816.F32 R36, R128, R40, RZ ;  /* 0x000000288024723c */ /* 0x008fe200000018ff */
[----:B------:R-:W-:Y:S02]  /*6f60*/  FADD.FTZ R33, R33, R168 ;  /* 0x000000a821217221 */ /* 0x000fe40000010000 */
[----:B------:R-:W-:Y:S02]  /*6f70*/  MUFU.EX2 R184, R184 ;  /* 0x000000b800b87308 */ /* 0x000fe40000000800 */
[----:B------:R-:W-:-:S03]  /*6f80*/  FADD.FTZ R34, R34, R33 ;  /* 0x0000002122227221 */ /* 0x000fc60000010000 */
[C---:B------:R-:W-:Y:S01]  /*6f90*/  HMMA.16816.F32 R44, R128.reuse, R48, RZ ;  /* 0x00000030802c723c */ /* 0x040fe200000018ff */
[----:B------:R-:W-:Y:S02]  /*6fa0*/  FADD.FTZ R3, R3, R34 ;  /* 0x0000002203037221 */ /* 0x000fe40000010000 */
[----:B------:R-:W2:Y:S05]  /*6fb0*/  MUFU.EX2 R181, R181 ;  /* 0x000000b500b57308 */ /* 0x000eaa0000000800 */
[C---:B------:R-:W-:Y:S03]  /*6fc0*/  HMMA.16816.F32 R52, R128.reuse, R56, RZ ;  /* 0x000000388034723c */ /* 0x040fe600000018ff */
[----:B------:R-:W-:Y:S05]  /*6fd0*/  MUFU.EX2 R177, R177 ;  /* 0x000000b100b17308 */ /* 0x000fea0000000800 */
[C---:B------:R-:W-:Y:S03]  /*6fe0*/  HMMA.16816.F32 R60, R128.reuse, R64, RZ ;  /* 0x00000040803c723c */ /* 0x040fe600000018ff */
[----:B------:R-:W3:Y:S05]  /*6ff0*/  MUFU.EX2 R178, R178 ;  /* 0x000000b200b27308 */ /* 0x000eea0000000800 */
[C---:B------:R-:W-:Y:S03]  /*7000*/  HMMA.16816.F32 R68, R128.reuse, R72, RZ ;  /* 0x000000488044723c */ /* 0x040fe600000018ff */
[----:B------:R-:W-:Y:S05]  /*7010*/  MUFU.EX2 R183, R183 ;  /* 0x000000b700b77308 */ /* 0x000fea0000000800 */
[C---:B------:R-:W-:Y:S03]  /*7020*/  HMMA.16816.F32 R76, R128.reuse, R80, RZ ;  /* 0x00000050804c723c */ /* 0x040fe600000018ff */
[----:B------:R-:W1:Y:S05]  /*7030*/  MUFU.EX2 R186, R186 ;  /* 0x000000ba00ba7308 */ /* 0x000e6a0000000800 */
[C---:B------:R-:W-:Y:S03]  /*7040*/  HMMA.16816.F32 R84, R128.reuse, R88, RZ ;  /* 0x000000588054723c */ /* 0x040fe600000018ff */
[----:B------:R-:W-:Y:S05]  /*7050*/  MUFU.EX2 R182, R182 ;  /* 0x000000b600b67308 */ /* 0x000fea0000000800 */
[C---:B------:R-:W-:Y:S03]  /*7060*/  HMMA.16816.F32 R92, R128.reuse, R96, RZ ;  /* 0x00000060805c723c */ /* 0x040fe600000018ff */
[----:B------:R-:W-:Y:S05]  /*7070*/  MUFU.EX2 R185, R185 ;  /* 0x000000b900b97308 */ /* 0x000fea0000000800 */
[C---:B------:R-:W-:Y:S03]  /*7080*/  HMMA.16816.F32 R100, R128.reuse, R104, RZ ;  /* 0x000000688064723c */ /* 0x040fe600000018ff */
[----:B------:R-:W-:Y:S05]  /*7090*/  MUFU.EX2 R180, R180 ;  /* 0x000000b400b47308 */ /* 0x000fea0000000800 */
        /* <DEDUP_REMOVED lines=15> */
[----:B------:R-:W-:Y:S01]  /*7190*/  HMMA.16816.F32 R128, R128, R14, RZ ;  /* 0x0000000e8080723c */ /* 0x000fe200000018ff */
[----:B------:R-:W1:Y:S07]  /*71a0*/  LDSM.16.MT88.4 R12, [R220+0x10800] ;  /* 0x01080000dc0c783b */ /* 0x000e6e0000004200 */
[C---:B----4-:R-:W-:Y:S08]  /*71b0*/  HMMA.16816.F32 R160, R4.reuse, R8, R160 ;  /* 0x0000000804a0723c */ /* 0x050ff000000018a0 */
[C---:B------:R-:W-:Y:S01]  /*71c0*/  HMMA.16816.F32 R156, R4.reuse, R10, R156 ;  /* 0x0000000a049c723c */ /* 0x040fe2000000189c */
[----:B------:R-:W4:Y:S07]  /*71d0*/  LDSM.16.MT88.4 R8, [R224+0x12800] ;  /* 0x01280000e008783b */ /* 0x000f2e0000004200 */
[C---:B-----5:R-:W-:Y:S08]  /*71e0*/  HMMA.16816.F32 R144, R4.reuse, R16, R144 ;  /* 0x000000100490723c */ /* 0x060ff00000001890 */
[C---:B------:R-:W-:Y:S01]  /*71f0*/  HMMA.16816.F32 R140, R4.reuse, R18, R140 ;  /* 0x00000012048c723c */ /* 0x040fe2000000188c */
[----:B------:R-:W5:Y:S07]  /*7200*/  LDSM.16.MT88.4 R16, [R221+0x12800] ;  /* 0x01280000dd10783b */ /* 0x000f6e0000004200 */
[C---:B------:R-:W-:Y:S08]  /*7210*/  HMMA.16816.F32 R152, R4.reuse, R20, R152 ;  /* 0x000000140498723c */ /* 0x040ff00000001898 */
        /* <DEDUP_REMOVED lines=23> */
[C---:B--2---:R-:W-:Y:S07]  /*7390*/  HMMA.16816.F32 R76, R4.reuse, R20, R76 ;  /* 0x00000014044c723c */ /* 0x044fee000000184c */
[----:B------:R-:W-:Y:S01]  /*73a0*/  LOP3.LUT R20, R189, UR7, R194, 0x96, !PT ;  /* 0x00000007bd147c12 */ /* 0x000fe2000f8e96c2 */
[----:B-1----:R-:W-:Y:S04]  /*73b0*/  HMMA.16816.F32 R92, R4, R12, R92 ;  /* 0x0000000c045c723c */ /* 0x002fe8000000185c */
[----:B------:R-:W-:-:S04]  /*73c0*/  IMAD.WIDE.U32 R20, R20, -0x2daee0ad, RZ ;  /* 0xd2511f5314147825 */ /* 0x000fc800078e00ff */
[----:B------:R-:W-:Y:S01]  /*73d0*/  HMMA.16816.F32 R96, R4, R14, R96 ;  /* 0x0000000e0460723c */ /* 0x000fe20000001860 */
[----:B------:R-:W1:Y:S01]  /*73e0*/  LDSM.16.MT88.4 R12, [R221+0x16800] ;  /* 0x01680000dd0c783b */ /* 0x000e620000004200 */
[----:B------:R-:W-:-:S06]  /*73f0*/  LOP3.LUT R190, R21, UR12, R192, 0x96, !PT ;  /* 0x0000000c15be7c12 */ /* 0x000fcc000f8e96c0 */
[C---:B----4-:R-:W-:Y:S08]  /*7400*/  HMMA.16816.F32 R100, R4.reuse, R8, R100 ;  /* 0x000000080464723c */ /* 0x050ff00000001864 */
[C---:B------:R-:W-:Y:S01]  /*7410*/  HMMA.16816.F32 R104, R4.reuse, R10, R104 ;  /* 0x0000000a0468723c */ /* 0x040fe20000001868 */
[----:B------:R-:W2:Y:S07]  /*7420*/  LDSM.16.MT88.4 R8, [R220+0x16800] ;  /* 0x01680000dc08783b */ /* 0x000eae0000004200 */
[C---:B-----5:R-:W-:Y:S07]  /*7430*/  HMMA.16816.F32 R108, R4.reuse, R16, R108 ;  /* 0x00000010046c723c */ /* 0x060fee000000186c */
[----:B------:R-:W-:Y:S01]  /*7440*/  IMAD.WIDE.U32 R16, R191, -0x326172a9, RZ ;  /* 0xcd9e8d57bf107825 */ /* 0x000fe200078e00ff */
[----:B------:R-:W-:Y:S03]  /*7450*/  HMMA.16816.F32 R80, R4, R22, R80 ;  /* 0x000000160450723c */ /* 0x000fe60000001850 */
[----:B------:R-:W-:Y:S01]  /*7460*/  IMAD.WIDE.U32 R190, R190, -0x326172a9, RZ ;  /* 0xcd9e8d57bebe7825 */ /* 0x000fe200078e00ff */
[----:B------:R-:W-:-:S04]  /*7470*/  LOP3.LUT R189, R17, UR13, R188, 0x96, !PT ;  /* 0x0000000d11bd7c12 */ /* 0x000fc8000f8e96bc */
[----:B------:R-:W-:Y:S01]  /*7480*/  LOP3.LUT R188, R191, UR11, R16, 0x96, !PT ;  /* 0x0000000bbfbc7c12 */ /* 0x000fe2000f8e9610 */
[----:B------:R-:W-:Y:S01]  /*7490*/  IMAD.WIDE.U32 R16, R189, -0x2daee0ad, RZ ;  /* 0xd2511f53bd107825 */ /* 0x000fe200078e00ff */
[----:B-1----:R-:W-:Y:S03]  /*74a0*/  HMMA.16816.F32 R116, R4, R12, R116 ;  /* 0x0000000c0474723c */ /* 0x002fe60000001874 */
[----:B------:R-:W-:Y:S01]  /*74b0*/  IMAD.WIDE.U32 R188, R188, -0x2daee0ad, RZ ;  /* 0xd2511f53bcbc7825 */ /* 0x000fe200078e00ff */
[----:B------:R-:W-:-:S04]  /*74c0*/  LOP3.LUT R192, R17, UR10, R20, 0x96, !PT ;  /* 0x0000000a11c07c12 */ /* 0x000fc8000f8e9614 */
[----:B------:R-:W-:Y:S01]  /*74d0*/  LOP3.LUT R16, R189, UR8, R16, 0x96, !PT ;  /* 0x00000008bd107c12 */ /* 0x000fe2000f8e9610 */
[----:B------:R-:W-:Y:S01]  /*74e0*/  IMAD.WIDE.U32 R192, R192, -0x326172a9, RZ ;  /* 0xcd9e8d57c0c07825 */ /* 0x000fe200078e00ff */
[----:B------:R-:W-:Y:S03]  /*74f0*/  HMMA.16816.F32 R120, R4, R14, R120 ;  /* 0x0000000e0478723c */ /* 0x000fe60000001878 */
[----:B------:R-:W-:Y:S01]  /*7500*/  IMAD.WIDE.U32 R22, R16, -0x326172a9, RZ ;  /* 0xcd9e8d5710167825 */ /* 0x000fe200078e00ff */
[----:B------:R-:W-:-:S03]  /*7510*/  LOP3.LUT R190, R193, UR9, R190, 0x96, !PT ;  /* 0x00000009c1be7c12 */ /* 0x000fc6000f8e96be */
[----:B------:R-:W-:Y:S01]  /*7520*/  FFMA.FTZ R189, R29, c[0x0][0x23c], -R26 ;  /* 0x00008f001dbd7a23 */ /* 0x000fe2000001081a */
[----:B------:R-:W-:Y:S01]  /*7530*/  LOP3.LUT R16, R23, UR6, R192, 0x96, !PT ;  /* 0x0000000617107c12 */ /* 0x000fe2000f8e96c0 */
[C---:B--2---:R-:W-:Y:S01]  /*7540*/  HMMA.16816.F32 R124, R4.reuse, R8, R124 ;  /* 0x00000008047c723c */ /* 0x044fe2000000187c */
[----:B------:R-:W-:Y:S01]  /*7550*/  LOP3.LUT R20, R22, 0xffff, RZ, 0xc0, !PT ;  /* 0x0000ffff16147812 */ /* 0x000fe200078ec0ff */
[----:B------:R-:W-:Y:S01]  /*7560*/  IMAD.WIDE.U32 R190, R190, -0x2daee0ad, RZ ;  /* 0xd2511f53bebe7825 */ /* 0x000fe200078e00ff */
[C---:B------:R-:W-:Y:S01]  /*7570*/  LOP3.LUT R12, R16.reuse, 0xffff, RZ, 0xc0, !PT ;  /* 0x0000ffff100c7812 */ /* 0x040fe200078ec0ff */
[----:B------:R-:W-:Y:S01]  /*7580*/  MUFU.EX2 R189, R189 ;  /* 0x000000bd00bd7308 */ /* 0x000fe20000000800 */
[----:B------:R-:W-:Y:S02]  /*7590*/  LOP3.LUT R21, R16, 0xff, RZ, 0xc0, !PT ;  /* 0x000000ff10157812 */ /* 0x000fe400078ec0ff */
[----:B------:R-:W-:Y:S01]  /*75a0*/  SHF.R.U32.HI R12, RZ, 0x8, R12 ;  /* 0x00000008ff0c7819 */ /* 0x000fe2000001160c */
[----:B------:R-:W-:Y:S01]  /*75b0*/  HMMA.16816.F32 R112, R4, R18, R112 ;  /* 0x000000120470723c */ /* 0x000fe20000001870 */
[----:B------:R-:W-:-:S02]  /*75c0*/  SHF.R.U32.HI R9, RZ, 0x10, R16 ;  /* 0x00000010ff097819 */ /* 0x000fc40000011610 */
[----:B------:R-:W-:Y:S02]  /*75d0*/  PRMT R21, R21, 0x5410, R12 ;  /* 0x0000541015157816 */ /* 0x000fe4000000000c */
[----:B------:R-:W1:Y:S01]  /*75e0*/  LDSM.16.MT88.4 R12, [R224+0x11000] ;  /* 0x01100000e00c783b */ /* 0x000e620000004200 */
[----:B------:R-:W-:Y:S02]  /*75f0*/  SHF.R.U32.HI R16, RZ, 0x18, R16 ;  /* 0x00000018ff107819 */ /* 0x000fe40000011610 */
[----:B------:R-:W-:Y:S01]  /*7600*/  LOP3.LUT R9, R9, 0xff, RZ, 0xc0, !PT ;  /* 0x000000ff09097812 */ /* 0x000fe200078ec0ff */
[----:B------:R-:W-:Y:S01]  /*7610*/  HMMA.16816.F32 R128, R4, R10, R128 ;  /* 0x0000000a0480723c */ /* 0x000fe20000001880 */
[----:B------:R-:W-:Y:S02]  /*7620*/  SHF.R.U32.HI R23, RZ, 0x10, R22 ;  /* 0x00000010ff177819 */ /* 0x000fe40000011616 */
[----:B------:R-:W-:Y:S02]  /*7630*/  PRMT R9, R9, 0x5410, R16 ;  /* 0x0000541009097816 */ /* 0x000fe40000000010 */
[----:B------:R-:W-:Y:S01]  /*7640*/  LOP3.LUT R187, R22, 0xff, RZ, 0xc0, !PT ;  /* 0x000000ff16bb7812 */ /* 0x000fe200078ec0ff */
[----:B------:R-:W-:Y:S01]  /*7650*/  LDSM.16.MT88.4 R16, [R222+0x11000] ;  /* 0x01100000de10783b */ /* 0x000fe20000004200 */
[--C-:B------:R-:W-:Y:S01]  /*7660*/  HSET2.LE.AND R4, R21, R250.reuse, PT ;  /* 0x000000fa15047233 */ /* 0x100fe20003803000 */
[----:B------:R-:W-:Y:S01]  /*7670*/  SHF.R.U32.HI R22, RZ, 0x18, R22 ;  /* 0x00000018ff167819 */ /* 0x000fe20000011616 */
[----:B------:R-:W-:Y:S01]  /*7680*/  HSET2.LE.AND R5, R9, R250, PT ;  /* 0x000000fa09057233 */ /* 0x000fe20003803000 */
[----:B------:R-:W-:Y:S01]  /*7690*/  F2FP.PACK_AB R9, R179, R176 ;  /* 0x000000b0b309723e */ /* 0x000fe200000000ff */
[----:B------:R-:W-:Y:S01]  /*76a0*/  FADD.FTZ R176, R176, R35 ;  /* 0x00000023b0b07221 */ /* 0x000fe20000010000 */
[----:B------:R-:W-:-:S02]  /*76b0*/  SHF.R.U32.HI R20, RZ, 0x8, R20 ;  /* 0x00000008ff147819 */ /* 0x000fc40000011614 */
[----:B------:R-:W-:Y:S01]  /*76c0*/  LOP3.LUT R4, R4, R9, RZ, 0xc0, !PT ;  /* 0x0000000904047212 */ /* 0x000fe200078ec0ff */
[----:B------:R-:W-:Y:S01]  /*76d0*/  FADD.FTZ R176, R179, R176 ;  /* 0x000000b0b3b07221 */ /* 0x000fe20000010000 */
[----:B------:R-:W2:Y:S01]  /*76e0*/  LDSM.16.MT88.4 R8, [R221+0x11000] ;  /* 0x01100000dd08783b */ /* 0x000ea20000004200 */
[----:B------:R-:W-:Y:S02]  /*76f0*/  LOP3.LUT R7, R23, 0xff, RZ, 0xc0, !PT ;  /* 0x000000ff17077812 */ /* 0x000fe400078ec0ff */
[----:B------:R-:W-:Y:S01]  /*7700*/  F2FP.PACK_AB R6, R181, R184 ;  /* 0x000000b8b506723e */ /* 0x000fe200000000ff */
[----:B------:R-:W-:Y:S01]  /*7710*/  FADD.FTZ R184, R184, R3 ;  /* 0x00000003b8b87221 */ /* 0x000fe20000010000 */
[----:B------:R-:W-:Y:S02]  /*7720*/  PRMT R187, R187, 0x5410, R20 ;  /* 0x00005410bbbb7816 */ /* 0x000fe40000000014 */
[----:B------:R-:W-:Y:S01]  /*7730*/  PRMT R7, R7, 0x5410, R22 ;  /* 0x0000541007077816 */ /* 0x000fe20000000016 */
[----:B------:R-:W-:Y:S01]  /*7740*/  FADD.FTZ R184, R181, R184 ;  /* 0x000000b8b5b87221 */ /* 0x000fe20000010000 */
[----:B------:R-:W-:Y:S01]  /*7750*/  LOP3.LUT R5, R5, R6, RZ, 0xc0, !PT ;  /* 0x0000000605057212 */ /* 0x000fe200078ec0ff */
[--C-:B------:R-:W-:Y:S01]  /*7760*/  HSET2.LE.AND R6, R187, R250.reuse, PT ;  /* 0x000000fabb067233 */ /* 0x100fe20003803000 */
[----:B---3--:R-:W-:Y:S01]  /*7770*/  F2FP.PACK_AB R21, R178, R177 ;  /* 0x000000b1b215723e */ /* 0x008fe200000000ff */
[----:B------:R-:W-:Y:S01]  /*7780*/  HSET2.LE.AND R7, R7, R250, PT ;  /* 0x000000fa07077233 */ /* 0x000fe20003803000 */
[----:B------:R-:W-:Y:S01]  /*7790*/  F2FP.PACK_AB R20, R186, R183 ;  /* 0x000000b7ba14723e */ /* 0x000fe200000000ff */
[----:B------:R-:W-:Y:S01]  /*77a0*/  FFMA.FTZ R187, R28, c[0x0][0x23c], -R31 ;  /* 0x00008f001cbb7a23 */ /* 0x000fe2000001081f */
[----:B------:R-:W-:Y:S01]  /*77b0*/  LOP3.LUT R6, R6, R21, RZ, 0xc0, !PT ;  /* 0x0000001506067212 */ /* 0x000fe200078ec0ff */
[----:B------:R-:W-:Y:S01]  /*77c0*/  LDSM.16.MT88.4 R28, [R221+0x11800] ;  /* 0x01180000dd1c783b */ /* 0x000fe20000004200 */
[----:B------:R-:W-:Y:S01]  /*77d0*/  LOP3.LUT R7, R7, R20, RZ, 0xc0, !PT ;  /* 0x0000001407077212 */ /* 0x000fe200078ec0ff */
[----:B------:R-:W-:-:S02]  /*77e0*/  FADD.FTZ R177, R177, R176 ;  /* 0x000000b0b1b17221 */ /* 0x000fc40000010000 */
[----:B------:R-:W3:Y:S01]  /*77f0*/  LDSM.16.MT88.4 R20, [R220+0x11000] ;  /* 0x01100000dc14783b */ /* 0x000ee20000004200 */
[----:B------:R-:W-:Y:S01]  /*7800*/  MUFU.EX2 R187, R187 ;  /* 0x000000bb00bb7308 */ /* 0x000fe20000000800 */
        /* <DEDUP_REMOVED lines=13> */
[C---:B-1----:R-:W-:Y:S08]  /*78e0*/  HMMA.16816.F32 R36, R4.reuse, R12, R36 ;  /* 0x0000000c0424723c */ /* 0x042ff00000001824 */
[C---:B------:R-:W-:Y:S01]  /*78f0*/  HMMA.16816.F32 R40, R4.reuse, R14, R40 ;  /* 0x0000000e0428723c */ /* 0x040fe20000001828 */
[----:B------:R-:W1:Y:S07]  /*7900*/  LDSM.16.MT88.4 R12, [R224+0x15000] ;  /* 0x01500000e00c783b */ /* 0x000e6e0000004200 */
[C---:B--2---:R-:W-:Y:S08]  /*7910*/  HMMA.16816.F32 R52, R4.reuse, R8, R52 ;  /* 0x000000080434723c */ /* 0x044ff00000001834 */
[C---:B------:R-:W-:Y:S01]  /*7920*/  HMMA.16816.F32 R56, R4.reuse, R10, R56 ;  /* 0x0000000a0438723c */ /* 0x040fe20000001838 */
[----:B------:R-:W2:Y:S07]  /*7930*/  LDSM.16.MT88.4 R8, [R221+0x15000] ;  /* 0x01500000dd08783b */ /* 0x000eae0000004200 */
        /* <DEDUP_REMOVED lines=15> */
[C---:B-1----:R-:W-:Y:S08]  /*7a30*/  HMMA.16816.F32 R100, R4.reuse, R12, R100 ;  /* 0x0000000c0464723c */ /* 0x042ff00000001864 */
[C---:B------:R-:W-:Y:S01]  /*7a40*/  HMMA.16816.F32 R104, R4.reuse, R14, R104 ;  /* 0x0000000e0468723c */ /* 0x040fe20000001868 */
[----:B------:R-:W1:Y:S07]  /*7a50*/  LDSM.16.MT88.4 R12, [R220+0x17000] ;  /* 0x01700000dc0c783b */ /* 0x000e6e0000004200 */
[C---:B------:R-:W-:Y:S01]  /*7a60*/  HMMA.16816.F32 R80, R4.reuse, R18, R80 ;  /* 0x000000120450723c */ /* 0x040fe20000001850 */
[----:B------:R-:W4:Y:S07]  /*7a70*/  LDSM.16.MT88.4 R16, [R222+0x17000] ;  /* 0x01700000de10783b */ /* 0x000f2e0000004200 */
[C---:B--2---:R-:W-:Y:S07]  /*7a80*/  HMMA.16816.F32 R116, R4.reuse, R8, R116 ;  /* 0x000000080474723c */ /* 0x044fee0000001874 */
[----:B------:R-:W-:Y:S01]  /*7a90*/  LOP3.LUT R8, R190, 0xffff, RZ, 0xc0, !PT ;  /* 0x0000ffffbe087812 */ /* 0x000fe200078ec0ff */
[----:B---3--:R-:W-:Y:S03]  /*7aa0*/  HMMA.16816.F32 R92, R4, R20, R92 ;  /* 0x00000014045c723c */ /* 0x008fe6000000185c */
[----:B------:R-:W-:-:S04]  /*7ab0*/  SHF.R.U32.HI R8, RZ, 0x8, R8 ;  /* 0x00000008ff087819 */ /* 0x000fc80000011608 */
[----:B------:R-:W-:Y:S01]  /*7ac0*/  LOP3.LUT R21, R190, 0xff, RZ, 0xc0, !PT ;  /* 0x000000ffbe157812 */ /* 0x000fe200078ec0ff */
[C---:B------:R-:W-:Y:S01]  /*7ad0*/  HMMA.16816.F32 R120, R4.reuse, R10, R120 ;  /* 0x0000000a0478723c */ /* 0x040fe20000001878 */
[----:B------:R-:W-:Y:S01]  /*7ae0*/  LOP3.LUT R20, R191, UR37, R188, 0x96, !PT ;  /* 0x00000025bf147c12 */ /* 0x000fe2000f8e96bc */
[----:B------:R-:W-:Y:S01]  /*7af0*/  FFMA.FTZ R188, R27, c[0x0][0x23c], -R26 ;  /* 0x00008f001bbc7a23 */ /* 0x000fe2000001081a */
[----:B------:R-:W-:Y:S01]  /*7b00*/  PRMT R21, R21, 0x5410, R8 ;  /* 0x0000541015157816 */ /* 0x000fe20000000008 */
[----:B------:R-:W-:Y:S01]  /*7b10*/  FFMA.FTZ R191, R25, c[0x0][0x23c], -R26 ;  /* 0x00008f0019bf7a23 */ /* 0x000fe2000001081a */
[----:B------:R-:W2:Y:S01]  /*7b20*/  LDSM.16.MT88.4 R8, [R222+0x11800] ;  /* 0x01180000de08783b */ /* 0x000ea20000004200 */
[----:B------:R-:W-:Y:S02]  /*7b30*/  LOP3.LUT R193, R20, 0xff, RZ, 0xc0, !PT ;  /* 0x000000ff14c17812 */ /* 0x000fe400078ec0ff */
[C---:B------:R-:W-:Y:S01]  /*7b40*/  HMMA.16816.F32 R96, R4.reuse, R22, R96 ;  /* 0x000000160460723c */ /* 0x040fe20000001860 */
[----:B------:R-:W-:Y:S06]  /*7b50*/  MUFU.EX2 R188, R188 ;  /* 0x000000bc00bc7308 */ /* 0x000fec0000000800 */
[--C-:B------:R-:W-:Y:S01]  /*7b60*/  SHF.R.U32.HI R23, RZ, 0x10, R190.reuse ;  /* 0x00000010ff177819 */ /* 0x100fe200000116be */
[----:B-1----:R-:W-:Y:S01]  /*7b70*/  HMMA.16816.F32 R124, R4, R12, R124 ;  /* 0x0000000c047c723c */ /* 0x002fe2000000187c */
[----:B------:R-:W-:Y:S01]  /*7b80*/  SHF.R.U32.HI R22, RZ, 0x18, R190 ;  /* 0x00000018ff167819 */ /* 0x000fe200000116be */
[----:B------:R-:W-:Y:S01]  /*7b90*/  FFMA.FTZ R190, R24, c[0x0][0x23c], -R26 ;  /* 0x00008f0018be7a23 */ /* 0x000fe2000001081a */
[----:B------:R-:W-:Y:S01]  /*7ba0*/  MUFU.EX2 R191, R191 ;  /* 0x000000bf00bf7308 */ /* 0x000fe20000000800 */
[----:B------:R-:W-:-:S03]  /*7bb0*/  SHF.R.U32.HI R24, RZ, 0x10, R20 ;  /* 0x00000010ff187819 */ /* 0x000fc60000011614 */
[----:B------:R-:W-:Y:S01]  /*7bc0*/  LOP3.LUT R12, R20, 0xffff, RZ, 0xc0, !PT ;  /* 0x0000ffff140c7812 */ /* 0x000fe200078ec0ff */
[C---:B----4-:R-:W-:Y:S01]  /*7bd0*/  HMMA.16816.F32 R108, R4.reuse, R16, R108 ;  /* 0x00000010046c723c */ /* 0x050fe2000000186c */
[----:B------:R-:W-:Y:S02]  /*7be0*/  LOP3.LUT R13, R23, 0xff, RZ, 0xc0, !PT ;  /* 0x000000ff170d7812 */ /* 0x000fe400078ec0ff */
[----:B------:R-:W1:Y:S01]  /*7bf0*/  MUFU.EX2 R190, R190 ;  /* 0x000000be00be7308 */ /* 0x000e620000000800 */
[----:B------:R-:W-:Y:S02]  /*7c00*/  SHF.R.U32.HI R20, RZ, 0x18, R20 ;  /* 0x00000018ff147819 */ /* 0x000fe40000011614 */
[----:B------:R-:W-:Y:S02]  /*7c10*/  SHF.R.U32.HI R12, RZ, 0x8, R12 ;  /* 0x00000008ff0c7819 */ /* 0x000fe4000001160c */
[----:B------:R-:W-:Y:S01]  /*7c20*/  LOP3.LUT R23, R24, 0xff, RZ, 0xc0, !PT ;  /* 0x000000ff18177812 */ /* 0x000fe200078ec0ff */
[----:B------:R-:W-:Y:S01]  /*7c30*/  HMMA.16816.F32 R112, R4, R18, R112 ;  /* 0x000000120470723c */ /* 0x000fe20000001870 */
[----:B------:R-:W-:Y:S01]  /*7c40*/  PRMT R13, R13, 0x5410, R22 ;  /* 0x000054100d0d7816 */ /* 0x000fe20000000016 */
[----:B------:R-:W3:Y:S01]  /*7c50*/  LDSM.16.MT88.4 R16, [R224+0x11800] ;  /* 0x01180000e010783b */ /* 0x000ee20000004200 */
[----:B------:R-:W-:-:S02]  /*7c60*/  PRMT R193, R193, 0x5410, R12 ;  /* 0x00005410c1c17816 */ /* 0x000fc4000000000c */
[----:B------:R-:W-:Y:S01]  /*7c70*/  PRMT R23, R23, 0x5410, R20 ;  /* 0x0000541017177816 */ /* 0x000fe20000000014 */
[----:B------:R-:W-:Y:S02]  /*7c80*/  LDSM.16.MT88.4 R24, [R220+0x11800] ;  /* 0x01180000dc18783b */ /* 0x000fe40000004200 */
[----:B------:R-:W-:Y:S01]  /*7c90*/  HMMA.16816.F32 R128, R4, R14, R128 ;  /* 0x0000000e0480723c */ /* 0x000fe20000001880 */
[----:B-1----:R-:W-:-:S06]  /*7ca0*/  F2FP.PACK_AB R12, R190, R191 ;  /* 0x000000bfbe0c723e */ /* 0x002fcc00000000ff */
[--C-:B------:R-:W-:Y:S01]  /*7cb0*/  HSET2.LE.AND R6, R21, R250.reuse, PT ;  /* 0x000000fa15067233 */ /* 0x100fe20003803000 */
[----:B------:R-:W-:Y:S01]  /*7cc0*/  F2FP.PACK_AB R15, R185, R182 ;  /* 0x000000b6b90f723e */ /* 0x000fe200000000ff */
[--C-:B------:R-:W-:Y:S01]  /*7cd0*/  HSET2.LE.AND R7, R13, R250.reuse, PT ;  /* 0x000000fa0d077233 */ /* 0x100fe20003803000 */
[----:B------:R-:W-:Y:S01]  /*7ce0*/  F2FP.PACK_AB R14, R188, R189 ;  /* 0x000000bdbc0e723e */ /* 0x000fe200000000ff */
[--C-:B------:R-:W-:Y:S01]  /*7cf0*/  HSET2.LE.AND R4, R193, R250.reuse, PT ;  /* 0x000000fac1047233 */ /* 0x100fe20003803000 */
[----:B------:R-:W-:Y:S01]  /*7d00*/  F2FP.PACK_AB R13, R187, R180 ;  /* 0x000000b4bb0d723e */ /* 0x000fe200000000ff */
[----:B------:R-:W-:Y:S01]  /*7d10*/  HSET2.LE.AND R5, R23, R250, PT ;  /* 0x000000fa17057233 */ /* 0x000fe20003803000 */
[----:B------:R-:W-:Y:S01]  /*7d20*/  LOP3.LUT R7, R7, R12, RZ, 0xc0, !PT ;  /* 0x0000000c07077212 */ /* 0x000fe200078ec0ff */
[----:B------:R-:W-:Y:S01]  /*7d30*/  LDSM.16.MT88.4 R20, [R222+0x13800] ;  /* 0x01380000de14783b */ /* 0x000fe20000004200 */
[----:B------:R-:W-:Y:S01]  /*7d40*/  LOP3.LUT R4, R4, R15, RZ, 0xc0, !PT ;  /* 0x0000000f04047212 */ /* 0x000fe200078ec0ff */
[----:B------:R-:W-:Y:S01]  /*7d50*/  FADD.FTZ R182, R182, R177 ;  /* 0x000000b1b6b67221 */ /* 0x000fe20000010000 */
[----:B------:R-:W-:Y:S01]  /*7d60*/  LOP3.LUT R5, R5, R14, RZ, 0xc0, !PT ;  /* 0x0000000e05057212 */ /* 0x000fe200078ec0ff */
[----:B------:R-:W-:Y:S01]  /*7d70*/  FADD.FTZ R189, R189, R186 ;  /* 0x000000babdbd7221 */ /* 0x000fe20000010000 */
[----:B------:R-:W-:Y:S01]  /*7d80*/  LOP3.LUT R6, R6, R13, RZ, 0xc0, !PT ;  /* 0x0000000d06067212 */ /* 0x000fe200078ec0ff */
[----:B------:R-:W-:Y:S01]  /*7d90*/  FADD.FTZ R185, R185, R182 ;  /* 0x000000b6b9b97221 */ /* 0x000fe20000010000 */
[----:B------:R-:W1:Y:S01]  /*7da0*/  LDSM.16.MT88.4 R12, [R224+0x13800] ;  /* 0x01380000e00c783b */ /* 0x000e620000004200 */
[----:B------:R-:W-:-:S02]  /*7db0*/  FADD.FTZ R188, R188, R189 ;  /* 0x000000bdbcbc7221 */ /* 0x000fc40000010000 */
[----:B------:R-:W-:Y:S02]  /*7dc0*/  FADD.FTZ R180, R180, R185 ;  /* 0x000000b9b4b47221 */ /* 0x000fe40000010000 */
[----:B--2---:R-:W-:Y:S01]  /*7dd0*/  HMMA.16816.F32 R152, R4, R8, R152 ;  /* 0x000000080498723c */ /* 0x004fe20000001898 */
[----:B------:R-:W-:Y:S02]  /*7de0*/  FADD.FTZ R191, R191, R188 ;  /* 0x000000bcbfbf7221 */ /* 0x000fe40000010000 */
[----:B------:R-:W-:Y:S02]  /*7df0*/  FADD.FTZ R167, R187, R180 ;  /* 0x000000b4bba77221 */ /* 0x000fe40000010000 */
[----:B------:R-:W-:-:S03]  /*7e00*/  FADD.FTZ R166, R190, R191 ;  /* 0x000000bfbea67221 */ /* 0x000fc60000010000 */
[C---:B------:R-:W-:Y:S01]  /*7e10*/  HMMA.16816.F32 R148, R4.reuse, R10, R148 ;  /* 0x0000000a0494723c */ /* 0x040fe20000001894 */
[----:B------:R-:W2:Y:S07]  /*7e20*/  LDSM.16.MT88.4 R8, [R220+0x13800] ;  /* 0x01380000dc08783b */ /* 0x000eae0000004200 */
[C---:B---3--:R-:W-:Y:S08]  /*7e30*/  HMMA.16816.F32 R160, R4.reuse, R16, R160 ;  /* 0x0000001004a0723c */ /* 0x048ff000000018a0 */
        /* <DEDUP_REMOVED lines=44> */
[----:B------:R-:W-:Y:S01]  /*8100*/  IMAD.U32 R16, RZ, RZ, UR34 ;  /* 0x00000022ff107e24 */ /* 0x000fe2000f8e00ff */
[----:B------:R-:W-:Y:S01]  /*8110*/  UIMAD UR4, UR18, UR34, URZ ;  /* 0x00000022120472a4 */ /* 0x000fe2000f8e023f */
[----:B------:R-:W-:Y:S01]  /*8120*/  ISETP.GE.AND P4, PT, R233, c[0x0][0x220], PT ;  /* 0x00008800e9007a0c */ /* 0x000fe20003f86270 */
[----:B------:R-:W-:Y:S01]  /*8130*/  IMAD.MOV.U32 R4, RZ, RZ, R198 ;  /* 0x000000ffff047224 */ /* 0x000fe200078e00c6 */
[----:B------:R-:W-:Y:S01]  /*8140*/  ISETP.GE.AND P3, PT, R232, c[0x0][0x220], PT ;  /* 0x00008800e8007a0c */ /* 0x000fe20003f66270 */
[----:B------:R-:W-:Y:S01]  /*8150*/  IMAD.MOV.U32 R5, RZ, RZ, R201 ;  /* 0x000000ffff057224 */ /* 0x000fe200078e00c9 */
[----:B------:R-:W-:Y:S01]  /*8160*/  UIMAD UR4, UR5, UR19, UR4 ;  /* 0x00000013050472a4 */ /* 0x000fe2000f8e0204 */
[----:B------:R-:W-:Y:S01]  /*8170*/  ISETP.GE.AND P2, PT, R231, c[0x0][0x220], PT ;  /* 0x00008800e7007a0c */ /* 0x000fe20003f46270 */
[----:B------:R-:W-:Y:S01]  /*8180*/  UISETP.GT.AND UP0, UPT, UR34, UR15, UPT ;  /* 0x0000000f2200728c */ /* 0x000fe2000bf04270 */
[----:B------:R-:W-:-:S05]  /*8190*/  IMAD.WIDE.U32 R16, R16, UR19, R4 ;  /* 0x0000001310107c25 */ /* 0x000fca000f8e0004 */
[----:B------:R-:W-:Y:S02]  /*81a0*/  IADD3 R5, R17, UR4, RZ ;  /* 0x0000000411057c10 */ /* 0x000fe4000fffe0ff */
[C---:B------:R-:W-:Y:S02]  /*81b0*/  @!P5 LEA R14, P6, R16.reuse, c[0x0][0x170], 0x1 ;  /* 0x00005c00100eda11 */ /* 0x040fe400078c08ff */
[C---:B------:R-:W-:Y:S02]  /*81c0*/  @!P4 LEA R10, P1, R16.reuse, c[0x0][0x170], 0x1 ;  /* 0x00005c00100aca11 */ /* 0x040fe400078208ff */
[C---:B------:R-:W-:Y:S02]  /*81d0*/  @!P3 LEA R8, P0, R16.reuse, c[0x0][0x170], 0x1 ;  /* 0x00005c001008ba11 */ /* 0x040fe400078008ff */
[C---:B------:R-:W-:Y:S01]  /*81e0*/  @!P5 LEA.HI.X R15, R16.reuse, c[0x0][0x174], R5, 0x1, P6 ;  /* 0x00005d00100fda11 */ /* 0x040fe200030f0c05 */
[----:B------:R-:W-:Y:S01]  /*81f0*/  @P5 STS.128 [R234+0x10000], RZ ;  /* 0x010000ffea005388 */ /* 0x000fe20000000c00 */
[----:B------:R-:W-:-:S02]  /*8200*/  IADD3 R3, P6, R16, UR20, RZ ;  /* 0x0000001410037c10 */ /* 0x000fc4000ffde0ff */
[C-C-:B------:R-:W-:Y:S01]  /*8210*/  @!P4 LEA.HI.X R11, R16.reuse, c[0x0][0x174], R5.reuse, 0x1, P1 ;  /* 0x00005d00100bca11 */ /* 0x140fe200008f0c05 */
[----:B------:R-:W-:Y:S01]  /*8220*/  @!PT LDS RZ, [RZ] ;  /* 0x00000000fffff984 */ /* 0x000fe20000000800 */
[----:B------:R-:W-:Y:S01]  /*8230*/  @!PT LDS RZ, [RZ] ;  /* 0x00000000fffff984 */ /* 0x000fe20000000800 */
[----:B------:R-:W-:Y:S01]  /*8240*/  @!PT LDS RZ, [RZ] ;  /* 0x00000000fffff984 */ /* 0x000fe20000000800 */
[----:B------:R1:W-:Y:S01]  /*8250*/  @!P5 LDGSTS.E.BYPASS.LTC128B.128 [R234+0x10000], [R14.64] ;  /* 0x100000000eeadfae */ /* 0x0003e2000b901d58 */
[C---:B------:R-:W-:Y:S02]  /*8260*/  @!P3 LEA.HI.X R9, R16.reuse, c[0x0][0x174], R5, 0x1, P0 ;  /* 0x00005d001009ba11 */ /* 0x040fe400000f0c05 */
[----:B------:R-:W-:Y:S01]  /*8270*/  @!P2 LEA R6, P1, R16, c[0x0][0x170], 0x1 ;  /* 0x00005c001006aa11 */ /* 0x000fe200078208ff */
[----:B------:R-:W-:Y:S01]  /*8280*/  @P4 STS.128 [R234+0x12000], RZ ;  /* 0x012000ffea004388 */ /* 0x000fe20000000c00 */
[----:B------:R-:W-:Y:S02]  /*8290*/  IADD3.X R4, R5, UR31, RZ, P6, !PT ;  /* 0x0000001f05047c10 */ /* 0x000fe4000b7fe4ff */
[C---:B------:R-:W-:Y:S01]  /*82a0*/  @!P5 LEA R12, P0, R3.reuse, c[0x0][0x170], 0x1 ;  /* 0x00005c00030cda11 */ /* 0x040fe200078008ff */
[----:B------:R-:W-:Y:S01]  /*82b0*/  @!PT LDS RZ, [RZ] ;  /* 0x00000000fffff984 */ /* 0x000fe20000000800 */
[----:B------:R-:W-:Y:S01]  /*82c0*/  @!PT LDS RZ, [RZ] ;  /* 0x00000000fffff984 */ /* 0x000fe20000000800 */
[----:B------:R-:W-:Y:S01]  /*82d0*/  @!PT LDS RZ, [RZ] ;  /* 0x00000000fffff984 */ /* 0x000fe20000000800 */
[----:B------:R2:W-:Y:S01]  /*82e0*/  @!P4 LDGSTS.E.BYPASS.LTC128B.128 [R234+0x12000], [R10.64+0x80] ;  /* 0x120000800aeacfae */ /* 0x0005e2000b901d58 */
[----:B------:R-:W-:-:S02]  /*82f0*/  @!P4 LEA R20, P6, R3, c[0x0][0x170], 0x1 ;  /* 0x00005c000314ca11 */ /* 0x000fc400078c08ff */
[----:B------:R-:W-:Y:S01]  /*8300*/  @!P2 LEA.HI.X R7, R16, c[0x0][0x174], R5, 0x1, P1 ;  /* 0x00005d001007aa11 */ /* 0x000fe200008f0c05 */
[----:B------:R-:W-:Y:S01]  /*8310*/  @P3 STS.128 [R234+0x14000], RZ ;  /* 0x014000ffea003388 */ /* 0x000fe20000000c00 */
[C-C-:B------:R-:W-:Y:S02]  /*8320*/  @!P5 LEA.HI.X R13, R3.reuse, c[0x0][0x174], R4.reuse, 0x1, P0 ;  /* 0x00005d00030dda11 */ /* 0x140fe400000f0c04 */
[C---:B------:R-:W-:Y:S01]  /*8330*/  @!P3 LEA R18, P1, R3.reuse, c[0x0][0x170], 0x1 ;  /* 0x00005c000312ba11 */ /* 0x040fe200078208ff */
[----:B------:R-:W-:Y:S01]  /*8340*/  @!PT LDS RZ, [RZ] ;  /* 0x00000000fffff984 */ /* 0x000fe20000000800 */
[----:B------:R-:W-:Y:S01]  /*8350*/  @!PT LDS RZ, [RZ] ;  /* 0x00000000fffff984 */ /* 0x000fe20000000800 */
[----:B------:R-:W-:Y:S01]  /*8360*/  @!PT LDS RZ, [RZ] ;  /* 0x00000000fffff984 */ /* 0x000fe20000000800 */
[----:B------:R2:W-:Y:S01]  /*8370*/  @!P3 LDGSTS.E.BYPASS.LTC128B.128 [R234+0x14000], [R8.64+0x100] ;  /* 0x1400010008eabfae */ /* 0x0005e2000b901d58 */
        /* <DEDUP_REMOVED lines=8> */
[----:B------:R3:W-:Y:S01]  /*8400*/  @!P2 LDGSTS.E.BYPASS.LTC128B.128 [R234+0x16000], [R6.64+0x180] ;  /* 0x1600018006eaafae */ /* 0x0007e2000b901d58 */
[----:B------:R-:W-:Y:S02]  /*8410*/  @!P2 LEA.HI.X R17, R3, c[0x0][0x174], R4, 0x1, P0 ;  /* 0x00005d000311aa11 */ /* 0x000fe400000f0c04 */
[----:B------:R-:W-:Y:S01]  /*8420*/  IADD3.X R4, R4, UR31, RZ, P6, !PT ;  /* 0x0000001f04047c10 */ /* 0x000fe2000b7fe4ff */
[----:B------:R-:W-:Y:S01]  /*8430*/  @P5 STS.128 [R234+0x10800], RZ ;  /* 0x010800ffea005388 */ /* 0x000fe20000000c00 */
[C---:B------:R-:W-:Y:S02]  /*8440*/  @!P5 LEA R28, P0, R5.reuse, c[0x0][0x170], 0x1 ;  /* 0x00005c00051cda11 */ /* 0x040fe400078008ff */
[C---:B------:R-:W-:Y:S01]  /*8450*/  @!P4 LEA R26, P6, R5.reuse, c[0x0][0x170], 0x1 ;  /* 0x00005c00051aca11 */ /* 0x040fe200078c08ff */
[----:B------:R-:W-:Y:S01]  /*8460*/  @!PT LDS RZ, [RZ] ;  /* 0x00000000fffff984 */ /* 0x000fe20000000800 */
[----:B------:R-:W-:Y:S01]  /*8470*/  @!PT LDS RZ, [RZ] ;  /* 0x00000000fffff984 */ /* 0x000fe20000000800 */
[----:B------:R-:W-:Y:S01]  /*8480*/  @!PT LDS RZ, [RZ] ;  /* 0x00000000fffff984 */ /* 0x000fe20000000800 */
[----:B------:R1:W-:Y:S01]  /*8490*/  @!P5 LDGSTS.E.BYPASS.LTC128B.128 [R234+0x10800], [R12.64] ;  /* 0x108000000ceadfae */ /* 0x0003e2000b901d58 */
        /* <DEDUP_REMOVED lines=9> */
[C---:B------:R-:W-:Y:S02]  /*8530*/  IADD3 R3, P6, R5.reuse, UR20, RZ ;  /* 0x0000001405037c10 */ /* 0x040fe4000ffde0ff */
[C-C-:B------:R-:W-:Y:S01]  /*8540*/  @!P3 LEA.HI.X R23, R5.reuse, c[0x0][0x174], R4.reuse, 0x1, P1 ;  /* 0x00005d000517ba11 */ /* 0x140fe200008f0c04 */
[----:B------:R-:W-:Y:S01]  /*8550*/  @P3 STS.128 [R234+0x14800], RZ ;  /* 0x014800ffea003388 */ /* 0x000fe20000000c00 */
[----:B------:R-:W-:-:S02]  /*8560*/  @!P2 LEA.HI.X R25, R5, c[0x0][0x174], R4, 0x1, P0 ;  /* 0x00005d000519aa11 */ /* 0x000fc400000f0c04 */
[----:B------:R-:W-:Y:S01]  /*8570*/  IADD3.X R4, R4, UR31, RZ, P6, !PT ;  /* 0x0000001f04047c10 */ /* 0x000fe2000b7fe4ff */
[----:B------:R-:W-:Y:S01]  /*8580*/  @!PT LDS RZ, [RZ] ;  /* 0x00000000fffff984 */ /* 0x000fe20000000800 */
[----:B------:R-:W-:Y:S01]  /*8590*/  @!PT LDS RZ, [RZ] ;  /* 0x00000000fffff984 */ /* 0x000fe20000000800 */
[----:B------:R-:W-:Y:S01]  /*85a0*/  @!PT LDS RZ, [RZ] ;  /* 0x00000000fffff984 */ /* 0x000fe20000000800 */
[----:B------:R5:W-:Y:S01]  /*85b0*/  @!P3 LDGSTS.E.BYPASS.LTC128B.128 [R234+0x14800], [R18.64+0x100] ;  /* 0x1480010012eabfae */ /* 0x000be2000b901d58 */
[C---:B------:R-:W-:Y:S02]  /*85c0*/  @!P5 LEA R32, P0, R3.reuse, c[0x0][0x170], 0x1 ;  /* 0x00005c000320da11 */ /* 0x040fe400078008ff */
[C---:B------:R-:W-:Y:S01]  /*85d0*/  @!P4 LEA R30, P6, R3.reuse, c[0x0][0x170], 0x1 ;  /* 0x00005c00031eca11 */ /* 0x040fe200078c08ff */
[----:B------:R-:W-:Y:S01]  /*85e0*/  @P2 STS.128 [R234+0x16800], RZ ;  /* 0x016800ffea002388 */ /* 0x000fe20000000c00 */
[C---:B------:R-:W-:Y:S02]  /*85f0*/  @!P3 LEA R170, P1, R3.reuse, c[0x0][0x170], 0x1 ;  /* 0x00005c0003aaba11 */ /* 0x040fe400078208ff */
[C---:B------:R-:W-:Y:S01]  /*8600*/  @!P5 LEA.HI.X R33, R3.reuse, c[0x0][0x174], R4, 0x1, P0 ;  /* 0x00005d000321da11 */ /* 0x040fe200000f0c04 */
[----:B------:R-:W-:Y:S01]  /*8610*/  @!PT LDS RZ, [RZ] ;  /* 0x00000000fffff984 */ /* 0x000fe20000000800 */
[----:B------:R-:W-:Y:S01]  /*8620*/  @!PT LDS RZ, [RZ] ;  /* 0x00000000fffff984 */ /* 0x000fe20000000800 */
[----:B------:R-:W-:Y:S01]  /*8630*/  @!PT LDS RZ, [RZ] ;  /* 0x00000000fffff984 */ /* 0x000fe20000000800 */
[----:B------:R5:W-:Y:S01]  /*8640*/  @!P2 LDGSTS.E.BYPASS.LTC128B.128 [R234+0x16800], [R16.64+0x180] ;  /* 0x1680018010eaafae */ /* 0x000be2000b901d58 */
[----:B------:R-:W-:-:S02]  /*8650*/  @!P2 LEA R168, P0, R3, c[0x0][0x170], 0x1 ;  /* 0x00005c0003a8aa11 */ /* 0x000fc400078008ff */
[C-C-:B------:R-:W-:Y:S01]  /*8660*/  @!P4 LEA.HI.X R31, R3.reuse, c[0x0][0x174], R4.reuse, 0x1, P6 ;  /* 0x00005d00031fca11 */ /* 0x140fe200030f0c04 */
[----:B------:R-:W-:Y:S01]  /*8670*/  @P5 STS.128 [R234+0x11000], RZ ;  /* 0x011000ffea005388 */ /* 0x000fe20000000c00 */
[C-C-:B------:R-:W-:Y:S02]  /*8680*/  @!P3 LEA.HI.X R171, R3.reuse, c[0x0][0x174], R4.reuse, 0x1, P1 ;  /* 0x00005d0003abba11 */ /* 0x140fe400008f0c04 */
[----:B------:R-:W-:Y:S01]  /*8690*/  @!P2 LEA.HI.X R169, R3, c[0x0][0x174], R4, 0x1, P0 ;  /* 0x00005d0003a9aa11 */ /* 0x000fe200000f0c04 */
[----:B------:R-:W-:Y:S01]  /*86a0*/  @!PT LDS RZ, [RZ] ;  /* 0x00000000fffff984 */ /* 0x000fe20000000800 */
[----:B------:R-:W-:Y:S01]  /*86b0*/  @!PT LDS RZ, [RZ] ;  /* 0x00000000fffff984 */ /* 0x000fe20000000800 */
[----:B------:R-:W-:Y:S01]  /*86c0*/  @!PT LDS RZ, [RZ] ;  /* 0x00000000fffff984 */ /* 0x000fe20000000800 */
[----:B------:R1:W-:Y:S01]  /*86d0*/  @!P5 LDGSTS.E.BYPASS.LTC128B.128 [R234+0x11000], [R28.64] ;  /* 0x110000001ceadfae */ /* 0x0003e2000b901d58 */
[----:B------:R-:W-:-:S03]  /*86e0*/  PLOP3.LUT P0, PT, PT, PT, UP0, 0x80, 0x0 ;  /* 0x000000000000781c */ /* 0x000fc60003f0f008 */
        /* <DEDUP_REMOVED lines=37> */
[----:B-1----:R-:W5:Y:S04]  /*8940*/  LDSM.16.M88.4 R12, [R229+0x8800] ;  /* 0x00880000e50c783b */ /* 0x002f680000000200 */
[----:B---3--:R-:W1:Y:S04]  /*8950*/  LDSM.16.M88.4 R4, [R229+0x9000] ;  /* 0x00900000e504783b */ /* 0x008e680000000200 */
[----:B------:R-:W3:Y:S04]  /*8960*/  LDSM.16.M88.4 R32, [R229+0x9800] ;  /* 0x00980000e520783b */ /* 0x000ee80000000200 */
[----:B------:R-:W-:Y:S04]  /*8970*/  LDSM.16.M88.4 R172, [R228] ;  /* 0x00000000e4ac783b */ /* 0x000fe80000000200 */
[----:B------:R-:W1:Y:S04]  /*8980*/  LDSM.16.M88.4 R28, [R227] ;  /* 0x00000000e31c783b */ /* 0x000e680000000200 */
[----:B------:R-:W1:Y:S04]  /*8990*/  LDSM.16.M88.4 R192, [R219] ;  /* 0x00000000dbc0783b */ /* 0x000e680000000200 */
[----:B------:R-:W1:Y:S04]  /*89a0*/  LDSM.16.M88.4 R188, [R218] ;  /* 0x00000000dabc783b */ /* 0x000e680000000200 */
[----:B------:R-:W1:Y:S04]  /*89b0*/  LDSM.16.M88.4 R176, [R217] ;  /* 0x00000000d9b0783b */ /* 0x000e680000000200 */
[----:B--2---:R-:W-:Y:S01]  /*89c0*/  LDSM.16.M88.4 R168, [R223+0x8800] ;  /* 0x00880000dfa8783b */ /* 0x004fe20000000200 */
[C---:B----4-:R-:W-:Y:S03]  /*89d0*/  HMMA.16816.F32 R24, R180.reuse, R20, RZ ;  /* 0x00000014b418723c */ /* 0x050fe600000018ff */
[----:B------:R-:W0:Y:S05]  /*89e0*/  LDGDEPBAR ;  /* 0x00000000000079af */ /* 0x000e2a0000000000 */
[C---:B------:R-:W-:Y:S08]  /*89f0*/  HMMA.16816.F32 R20, R180.reuse, R22, RZ ;  /* 0x00000016b414723c */ /* 0x040ff000000018ff */
[C---:B-----5:R-:W-:Y:S08]  /*8a00*/  HMMA.16816.F32 R16, R180.reuse, R12, RZ ;  /* 0x0000000cb410723c */ /* 0x060ff000000018ff */
[C---:B------:R-:W-:Y:S08]  /*8a10*/  HMMA.16816.F32 R12, R180.reuse, R14, RZ ;  /* 0x0000000eb40c723c */ /* 0x040ff000000018ff */
[C---:B-1----:R-:W-:Y:S08]  /*8a20*/  HMMA.16816.F32 R8, R180.reuse, R4, RZ ;  /* 0x00000004b408723c */ /* 0x042ff000000018ff */
[C---:B------:R-:W-:Y:S08]  /*8a30*/  HMMA.16816.F32 R4, R180.reuse, R6, RZ ;  /* 0x00000006b404723c */ /* 0x040ff000000018ff */
[C---:B---3--:R-:W-:Y:S08]  /*8a40*/  HMMA.16816.F32 R184, R180.reuse, R32, RZ ;  /* 0x00000020b4b8723c */ /* 0x048ff000000018ff */
[----:B------:R-:W-:Y:S01]  /*8a50*/  HMMA.16816.F32 R180, R180, R34, RZ ;  /* 0x00000022b4b4723c */ /* 0x000fe200000018ff */
[----:B------:R-:W-:Y:S07]  /*8a60*/  LDSM.16.M88.4 R32, [R226] ;  /* 0x00000000e220783b */ /* 0x000fee0000000200 */
[C---:B------:R-:W-:Y:S08]  /*8a70*/  HMMA.16816.F32 R24, R172.reuse, R28, R24 ;  /* 0x0000001cac18723c */ /* 0x040ff00000001818 */
[C---:B------:R-:W-:Y:S01]  /*8a80*/  HMMA.16816.F32 R20, R172.reuse, R30, R20 ;  /* 0x0000001eac14723c */ /* 0x040fe20000001814 */
[----:B------:R-:W1:Y:S07]  /*8a90*/  LDSM.16.M88.4 R28, [R223+0x8000] ;  /* 0x00800000df1c783b */ /* 0x000e6e0000000200 */
[C---:B------:R-:W-:Y:S08]  /*8aa0*/  HMMA.16816.F32 R16, R172.reuse, R192, R16 ;  /* 0x000000c0ac10723c */ /* 0x040ff00000001810 */
        /* <DEDUP_REMOVED lines=20> */
[----:B------:R-:W2:Y:S04]  /*8bf0*/  LDSM.16.M88.4 R32, [R216+0x1800] ;  /* 0x00180000d820783b */ /* 0x000ea80000000200 */
[----:B------:R-:W-:Y:S03]  /*8c00*/  LDSM.16.M88.4 R188, [R229+0xb800] ;  /* 0x00b80000e5bc783b */ /* 0x000fe60000000200 */
[C---:B-1----:R-:W-:Y:S08]  /*8c10*/  HMMA.16816.F32 R24, R28.reuse, R176, R24 ;  /* 0x000000b01c18723c */ /* 0x042ff00000001818 */
[C---:B------:R-:W-:Y:S01]  /*8c20*/  HMMA.16816.F32 R20, R28.reuse, R178, R20 ;  /* 0x000000b21c14723c */ /* 0x040fe20000001814 */
[----:B------:R-:W-:Y:S07]  /*8c30*/  LDSM.16.M88.4 R176, [R229+0xa800] ;  /* 0x00a80000e5b0783b */ /* 0x000fee0000000200 */
[C---:B----4-:R-:W-:Y:S08]  /*8c40*/  HMMA.16816.F32 R16, R28.reuse, R168, R16 ;  /* 0x000000a81c10723c */ /* 0x050ff00000001810 */
[C---:B------:R-:W-:Y:S01]  /*8c50*/  HMMA.16816.F32 R12, R28.reuse, R170, R12 ;  /* 0x000000aa1c0c723c */ /* 0x040fe2000000180c */
[----:B------:R-:W1:Y:S07]  /*8c60*/  LDSM.16.M88.4 R168, [R230+0x2000] ;  /* 0x00200000e6a8783b */ /* 0x000e6e0000000200 */
[C---:B------:R-:W-:Y:S08]  /*8c70*/  HMMA.16816.F32 R8, R28.reuse, R172, R8 ;  /* 0x000000ac1c08723c */ /* 0x040ff00000001808 */
[C---:B------:R-:W-:Y:S01]  /*8c80*/  HMMA.16816.F32 R4, R28.reuse, R174, R4 ;  /* 0x000000ae1c04723c */ /* 0x040fe20000001804 */
[----:B------:R-:W3:Y:S07]  /*8c90*/  LDSM.16.M88.4 R172, [R229+0xb000] ;  /* 0x00b00000e5ac783b */ /* 0x000eee0000000200 */
[C---:B--2---:R-:W-:Y:S08]  /*8ca0*/  HMMA.16816.F32 R184, R28.reuse, R32, R184 ;  /* 0x000000201cb8723c */ /* 0x044ff000000018b8 */
[----:B------:R-:W-:Y:S01]  /*8cb0*/  HMMA.16816.F32 R180, R28, R34, R180 ;  /* 0x000000221cb4723c */ /* 0x000fe200000018b4 */
[----:B------:R-:W-:Y:S04]  /*8cc0*/  LDSM.16.M88.4 R28, [R228+0x2000] ;  /* 0x00200000e41c783b */ /* 0x000fe80000000200 */
[----:B------:R-:W2:Y:S03]  /*8cd0*/  LDSM.16.M88.4 R32, [R215] ;  /* 0x00000000d720783b */ /* 0x000ea60000000200 */
[C---:B-1----:R-:W-:Y:S08]  /*8ce0*/  HMMA.16816.F32 R16, R168.reuse, R176, R16 ;  /* 0x000000b0a810723c */ /* 0x042ff00000001810 */
[C---:B------:R-:W-:Y:S01]  /*8cf0*/  HMMA.16816.F32 R12, R168.reuse, R178, R12 ;  /* 0x000000b2a80c723c */ /* 0x040fe2000000180c */
[----:B------:R-:W1:Y:S07]  /*8d00*/  LDSM.16.M88.4 R176, [R214] ;  /* 0x00000000d6b0783b */ /* 0x000e6e0000000200 */
[C---:B---3--:R-:W-:Y:S08]  /*8d10*/  HMMA.16816.F32 R8, R168.reuse, R172, R8 ;  /* 0x000000aca808723c */ /* 0x048ff00000001808 */
[C---:B------:R-:W-:Y:S01]  /*8d20*/  HMMA.16816.F32 R4, R168.reuse, R174, R4 ;  /* 0x000000aea804723c */ /* 0x040fe20000001804 */
[----:B------:R-:W3:Y:S07]  /*8d30*/  LDSM.16.M88.4 R172, [R213] ;  /* 0x00000000d5ac783b */ /* 0x000eee0000000200 */
[C---:B------:R-:W-:Y:S08]  /*8d40*/  HMMA.16816.F32 R24, R168.reuse, R192, R24 ;  /* 0x000000c0a818723c */ /* 0x040ff00000001818 */
[C---:B------:R-:W-:Y:S01]  /*8d50*/  HMMA.16816.F32 R20, R168.reuse, R194, R20 ;  /* 0x000000c2a814723c */ /* 0x040fe20000001814 */
[----:B------:R-:W-:Y:S07]  /*8d60*/  LDSM.16.M88.4 R192, [R223+0xa000] ;  /* 0x00a00000dfc0783b */ /* 0x000fee0000000200 */
[C---:B------:R-:W-:Y:S08]  /*8d70*/  HMMA.16816.F32 R184, R168.reuse, R188, R184 ;  /* 0x000000bca8b8723c */ /* 0x040ff000000018b8 */
[----:B------:R-:W-:Y:S01]  /*8d80*/  HMMA.16816.F32 R180, R168, R190, R180 ;  /* 0x000000bea8b4723c */ /* 0x000fe200000018b4 */
[----:B------:R-:W4:Y:S04]  /*8d90*/  LDSM.16.M88.4 R168, [R212] ;  /* 0x00000000d4a8783b */ /* 0x000f280000000200 */
        /* <DEDUP_REMOVED lines=13> */
[----:B------:R-:W-:Y:S03]  /*8e70*/  LDSM.16.M88.4 R28, [R225+0x2000] ;  /* 0x00200000e11c783b */ /* 0x000fe60000000200 */
[C---:B--2---:R-:W-:Y:S08]  /*8e80*/  HMMA.16816.F32 R24, R32.reuse, R192, R24 ;  /* 0x000000c02018723c */ /* 0x044ff00000001818 */
[C---:B-1----:R-:W-:Y:S08]  /*8e90*/  HMMA.16816.F32 R16, R32.reuse, R176, R16 ;  /* 0x000000b02010723c */ /* 0x042ff00000001810 */
[C---:B------:R-:W-:Y:S01]  /*8ea0*/  HMMA.16816.F32 R12, R32.reuse, R178, R12 ;  /* 0x000000b2200c723c */ /* 0x040fe2000000180c */
[----:B------:R-:W1:Y:S07]  /*8eb0*/  LDSM.16.M88.4 R176, [R216+0x2800] ;  /* 0x00280000d8b0783b */ /* 0x000e6e0000000200 */
[C---:B---3--:R-:W-:Y:S08]  /*8ec0*/  HMMA.16816.F32 R8, R32.reuse, R172, R8 ;  /* 0x000000ac2008723c */ /* 0x048ff00000001808 */
[C---:B------:R-:W-:Y:S01]  /*8ed0*/  HMMA.16816.F32 R4, R32.reuse, R174, R4 ;  /* 0x000000ae2004723c */ /* 0x040fe20000001804 */
[----:B------:R-:W2:Y:S07]  /*8ee0*/  LDSM.16.M88.4 R172, [R216+0x3000] ;  /* 0x00300000d8ac783b */ /* 0x000eae0000000200 */
[C---:B----4-:R-:W-:Y:S08]  /*8ef0*/  HMMA.16816.F32 R184, R32.reuse, R168, R184 ;  /* 0x000000a820b8723c */ /* 0x050ff000000018b8 */
[C---:B------:R-:W-:Y:S01]  /*8f00*/  HMMA.16816.F32 R180, R32.reuse, R170, R180 ;  /* 0x000000aa20b4723c */ /* 0x040fe200000018b4 */
[----:B------:R-:W3:Y:S07]  /*8f10*/  LDSM.16.M88.4 R168, [R216+0x3800] ;  /* 0x00380000d8a8783b */ /* 0x000eee0000000200 */
[----:B------:R-:W-:Y:S01]  /*8f20*/  HMMA.16816.F32 R20, R32, R194, R20 ;  /* 0x000000c22014723c */ /* 0x000fe20000001814 */
[----:B------:R-:W-:Y:S04]  /*8f30*/  LDSM.16.M88.4 R32, [R230+0x4000] ;  /* 0x00400000e620783b */ /* 0x000fe80000000200 */
[----:B------:R-:W-:Y:S03]  /*8f40*/  LDSM.16.M88.4 R192, [R229+0xc000] ;  /* 0x00c00000e5c0783b */ /* 0x000fe60000000200 */
        /* <DEDUP_REMOVED lines=21> */
[----:B------:R-:W-:Y:S07]  /*90a0*/  LDSM.16.M88.4 R192, [R223+0xc000] ;  /* 0x00c00000dfc0783b */ /* 0x000fee0000000200 */
[C---:B---3--:R-:W-:Y:S08]  /*90b0*/  HMMA.16816.F32 R184, R32.reuse, R168, R184 ;  /* 0x000000a820b8723c */ /* 0x048ff000000018b8 */
        /* <DEDUP_REMOVED lines=32> */
[C---:B-----5:R-:W-:Y:S08]  /*92c0*/  HMMA.16816.F32 R16, R168.reuse, R192, R16 ;  /* 0x000000c0a810723c */ /* 0x060ff00000001810 */
[C---:B------:R-:W-:Y:S01]  /*92d0*/  HMMA.16816.F32 R12, R168.reuse, R194, R12 ;  /* 0x000000c2a80c723c */ /* 0x040fe2000000180c */
[----:B------:R-:W-:Y:S07]  /*92e0*/  LDSM.16.M88.4 R192, [R228+0x6000] ;  /* 0x00600000e4c0783b */ /* 0x000fee0000000200 */
[C---:B----4-:R-:W-:Y:S08]  /*92f0*/  HMMA.16816.F32 R8, R168.reuse, R188, R8 ;  /* 0x000000bca808723c */ /* 0x050ff00000001808 */
[C---:B------:R-:W-:Y:S01]  /*9300*/  HMMA.16816.F32 R4, R168.reuse, R190, R4 ;  /* 0x000000bea804723c */ /* 0x040fe20000001804 */
[----:B------:R-:W4:Y:S07]  /*9310*/  LDSM.16.M88.4 R188, [R229+0xf000] ;  /* 0x00f00000e5bc783b */ /* 0x000f2e0000000200 */
[C---:B-1----:R-:W-:Y:S08]  /*9320*/  HMMA.16816.F32 R184, R168.reuse, R176, R184 ;  /* 0x000000b0a8b8723c */ /* 0x042ff000000018b8 */
[----:B------:R-:W-:Y:S01]  /*9330*/  HMMA.16816.F32 R180, R168, R178, R180 ;  /* 0x000000b2a8b4723c */ /* 0x000fe200000018b4 */
[----:B------:R-:W1:Y:S04]  /*9340*/  LDSM.16.M88.4 R176, [R229+0xf800] ;  /* 0x00f80000e5b0783b */ /* 0x000e680000000200 */
[----:B------:R-:W5:Y:S03]  /*9350*/  LDSM.16.M88.4 R168, [R207] ;  /* 0x00000000cfa8783b */ /* 0x000f660000000200 */
[C---:B--2---:R-:W-:Y:S08]  /*9360*/  HMMA.16816.F32 R24, R172.reuse, R32, R24 ;  /* 0x00000020ac18723c */ /* 0x044ff00000001818 */
[C---:B------:R-:W-:Y:S01]  /*9370*/  HMMA.16816.F32 R20, R172.reuse, R34, R20 ;  /* 0x00000022ac14723c */ /* 0x040fe20000001814 */
[----:B------:R-:W2:Y:S07]  /*9380*/  LDSM.16.M88.4 R32, [R206] ;  /* 0x00000000ce20783b */ /* 0x000eae0000000200 */
[C---:B---3--:R-:W-:Y:S08]  /*9390*/  HMMA.16816.F32 R16, R172.reuse, R28, R16 ;  /* 0x0000001cac10723c */ /* 0x048ff00000001810 */
[C---:B------:R-:W-:Y:S01]  /*93a0*/  HMMA.16816.F32 R12, R172.reuse, R30, R12 ;  /* 0x0000001eac0c723c */ /* 0x040fe2000000180c */
[----:B------:R-:W3:Y:S07]  /*93b0*/  LDSM.16.M88.4 R28, [R205] ;  /* 0x00000000cd1c783b */ /* 0x000eee0000000200 */
[C---:B----4-:R-:W-:Y:S08]  /*93c0*/  HMMA.16816.F32 R8, R172.reuse, R188, R8 ;  /* 0x000000bcac08723c */ /* 0x050ff00000001808 */
[C---:B------:R-:W-:Y:S01]  /*93d0*/  HMMA.16816.F32 R4, R172.reuse, R190, R4 ;  /* 0x000000beac04723c */ /* 0x040fe20000001804 */
[----:B------:R-:W4:Y:S07]  /*93e0*/  LDSM.16.M88.4 R188, [R204] ;  /* 0x00000000ccbc783b */ /* 0x000f2e0000000200 */
[C---:B-1----:R-:W-:Y:S08]  /*93f0*/  HMMA.16816.F32 R184, R172.reuse, R176, R184 ;  /* 0x000000b0acb8723c */ /* 0x042ff000000018b8 */
[----:B------:R-:W-:Y:S01]  /*9400*/  HMMA.16816.F32 R180, R172, R178, R180 ;  /* 0x000000b2acb4723c */ /* 0x000fe200000018b4 */
[----:B------:R-:W-:Y:S04]  /*9410*/  LDSM.16.M88.4 R176, [R226+0x6000] ;  /* 0x00600000e2b0783b */ /* 0x000fe80000000200 */
[----:B------:R-:W1:Y:S03]  /*9420*/  LDSM.16.M88.4 R172, [R223+0xe000] ;  /* 0x00e00000dfac783b */ /* 0x000e660000000200 */
[C---:B-----5:R-:W-:Y:S08]  /*9430*/  HMMA.16816.F32 R24, R192.reuse, R168, R24 ;  /* 0x000000a8c018723c */ /* 0x060ff00000001818 */
[C---:B------:R-:W-:Y:S01]  /*9440*/  HMMA.16816.F32 R20, R192.reuse, R170, R20 ;  /* 0x000000aac014723c */ /* 0x040fe20000001814 */
[----:B------:R-:W5:Y:S07]  /*9450*/  LDSM.16.M88.4 R168, [R223+0xe800] ;  /* 0x00e80000dfa8783b */ /* 0x000f6e0000000200 */
        /* <DEDUP_REMOVED lines=13> */
[C---:B-----5:R-:W-:Y:S08]  /*9530*/  HMMA.16816.F32 R16, R176.reuse, R168, R16 ;  /* 0x000000a8b010723c */ /* 0x060ff00000001810 */
[C---:B------:R-:W-:Y:S01]  /*9540*/  HMMA.16816.F32 R12, R176.reuse, R170, R12 ;  /* 0x000000aab00c723c */ /* 0x040fe2000000180c */
[----:B------:R-:W4:Y:S07]  /*9550*/  LDSM.16.M88.4 R168, [R216+0x6000] ;  /* 0x00600000d8a8783b */ /* 0x000f2e0000000200 */
[C---:B--2---:R-:W-:Y:S08]  /*9560*/  HMMA.16816.F32 R8, R176.reuse, R32, R8 ;  /* 0x00000020b008723c */ /* 0x044ff00000001808 */
[----:B------:R-:W-:Y:S01]  /*9570*/  HMMA.16816.F32 R4, R176, R34, R4 ;  /* 0x00000022b004723c */ /* 0x000fe20000001804 */
[----:B------:R-:W2:Y:S01]  /*9580*/  LDSM.16.M88.4 R32, [R216+0x6800] ;  /* 0x00680000d820783b */ /* 0x000ea20000000200 */
[----:B------:R-:W-:-:S06]  /*9590*/  DEPBAR.LE SB0, 0x0 ;  /* 0x000080000000791a */ /* 0x000fcc0000000000 */
[C---:B---3--:R-:W-:Y:S08]  /*95a0*/  HMMA.16816.F32 R184, R176.reuse, R28, R184 ;  /* 0x0000001cb0b8723c */ /* 0x048ff000000018b8 */
[----:B------:R-:W-:Y:S08]  /*95b0*/  HMMA.16816.F32 R180, R176, R30, R180 ;  /* 0x0000001eb0b4723c */ /* 0x000ff000000018b4 */
[C---:B-1----:R-:W-:Y:S08]  /*95c0*/  HMMA.16816.F32 R8, R172.reuse, R192, R8 ;  /* 0x000000c0ac08723c */ /* 0x042ff00000001808 */
[C---:B----4-:R-:W-:Y:S08]  /*95d0*/  HMMA.16816.F32 R24, R172.reuse, R168, R24 ;  /* 0x000000a8ac18723c */ /* 0x050ff00000001818 */
[C---:B------:R-:W-:Y:S08]  /*95e0*/  HMMA.16816.F32 R20, R172.reuse, R170, R20 ;  /* 0x000000aaac14723c */ /* 0x040ff00000001814 */
[C---:B--2---:R-:W-:Y:S08]  /*95f0*/  HMMA.16816.F32 R16, R172.reuse, R32, R16 ;  /* 0x00000020ac10723c */ /* 0x044ff00000001810 */
[C---:B------:R-:W-:Y:S08]  /*9600*/  HMMA.16816.F32 R12, R172.reuse, R34, R12 ;  /* 0x00000022ac0c723c */ /* 0x040ff0000000180c */
[C---:B------:R-:W-:Y:S08]  /*9610*/  HMMA.16816.F32 R4, R172.reuse, R194, R4 ;  /* 0x000000c2ac04723c */ /* 0x040ff00000001804 */
[C---:B------:R-:W-:Y:S08]  /*9620*/  HMMA.16816.F32 R184, R172.reuse, R188, R184 ;  /* 0x000000bcacb8723c */ /* 0x040ff000000018b8 */
        /* <DEDUP_REMOVED lines=38> */
[----:B------:R-:W-:-:S02]  /*9890*/  IADD3 R29, P6, R3, UR17, RZ ;  /* 0x00000011031d7c10 */ /* 0x000fc4000ffde0ff */
        /* <DEDUP_REMOVED lines=96> */
.L_x_623:
[----:B------:R-:W-:Y:S05]  /*9ea0*/  BSYNC B0 ;  /* 0x0000000000007941 */ /* 0x000fea0003800000 */
.L_x_622:
[----:B------:R-:W0:Y:S02]  /*9eb0*/  LDGDEPBAR ;  /* 0x00000000000079af */ /* 0x000e240000000000 */
.L_x_621:
[----:B-1----:R-:W-:Y:S01]  /*9ec0*/  IMAD.U32 R32, RZ, RZ, UR34 ;  /* 0x00000022ff207e24 */ /* 0x002fe2000f8e00ff */
[----:B------:R-:W-:Y:S01]  /*9ed0*/  USHF.L.U32 UR4, UR34, 0x1, URZ ;  /* 0x0000000122047899 */ /* 0x000fe2000800063f */
[----:B------:R-:W-:-:S04]  /*9ee0*/  IMAD.WIDE.U32 R168, R196, -0x326172a9, RZ ;  /* 0xcd9e8d57c4a87825 */ /* 0x000fc800078e00ff */
[----:B------:R-:W-:Y:S02]  /*9ef0*/  IMAD R32, R32, 0x40, R243 ;  /* 0x0000004020207824 */ /* 0x000fe400078e02f3 */
[----:B------:R-:W-:-:S03]  /*9f00*/  IMAD.WIDE.U32 R248, R165, -0x2daee0ad, RZ ;  /* 0xd2511f53a5f87825 */ /* 0x000fc600078e00ff */
        /* <DEDUP_REMOVED lines=15> */
[----:B------:R-:W-:Y:S02]  /*a000*/  FSEL R3, R26, -INF , !P3 ;  /* 0xff8000001a037808 */ /* 0x000fe40005800000 */
[----:B------:R-:W-:Y:S02]  /*a010*/  FSEL R33, R25, -INF , !P6 ;  /* 0xff80000019217808 */ /* 0x000fe40007000000 */
[----:B------:R-:W-:-:S02]  /*a020*/  ISETP.GE.AND P3, PT, R28, R241, PT ;  /* 0x000000f11c00720c */ /* 0x000fc40003f66270 */
[----:B------:R-:W-:Y:S02]  /*a030*/  ISETP.GE.AND P6, PT, R28, R235, PT ;  /* 0x000000eb1c00720c */ /* 0x000fe40003fc6270 */
[----:B------:R-:W-:Y:S02]  /*a040*/  IADD3 R29, R32, 0x9, RZ ;  /* 0x00000009201d7810 */ /* 0x000fe40007ffe0ff */
[----:B------:R-:W-:Y:S02]  /*a050*/  FSEL R31, R24, -INF , !P0 ;  /* 0xff800000181f7808 */ /* 0x000fe40004000000 */
[----:B------:R-:W-:Y:S02]  /*a060*/  IADD3 R24, R32, 0x11, RZ ;  /* 0x0000001120187810 */ /* 0x000fe40007ffe0ff */
[C---:B------:R-:W-:Y:S02]  /*a070*/  ISETP.LT.OR P3, PT, R28.reuse, R242, P3 ;  /* 0x000000f21c00720c */ /* 0x040fe40001f61670 */
[----:B------:R-:W-:-:S02]  /*a080*/  ISETP.LT.OR P6, PT, R28, R240, P6 ;  /* 0x000000f01c00720c */ /* 0x000fc400037c1670 */
[----:B------:R-:W-:Y:S02]  /*a090*/  IADD3 R26, R32, 0x18, RZ ;  /* 0x00000018201a7810 */ /* 0x000fe40007ffe0ff */
[----:B------:R-:W-:Y:S02]  /*a0a0*/  ISETP.GE.AND P4, PT, R29, R241, PT ;  /* 0x000000f11d00720c */ /* 0x000fe40003f86270 */
[----:B------:R-:W-:Y:S02]  /*a0b0*/  FSEL R28, R27, -INF , !P2 ;  /* 0xff8000001b1c7808 */ /* 0x000fe40005000000 */
[----:B------:R-:W-:Y:S02]  /*a0c0*/  FSEL R25, R20, -INF , !P5 ;  /* 0xff80000014197808 */ /* 0x000fe40006800000 */
[----:B------:R-:W-:Y:S02]  /*a0d0*/  ISETP.GE.AND P0, PT, R29, R235, PT ;  /* 0x000000eb1d00720c */ /* 0x000fe40003f06270 */
[----:B------:R-:W-:-:S02]  /*a0e0*/  ISETP.GE.AND P2, PT, R24, R241, PT ;  /* 0x000000f11800720c */ /* 0x000fc40003f46270 */
[----:B------:R-:W-:Y:S02]  /*a0f0*/  ISETP.GE.AND P5, PT, R24, R235, PT ;  /* 0x000000eb1800720c */ /* 0x000fe40003fa6270 */
[----:B------:R-:W-:Y:S02]  /*a100*/  FSEL R30, R22, -INF , !P1 ;  /* 0xff800000161e7808 */ /* 0x000fe40004800000 */
[----:B------:R-:W-:Y:S02]  /*a110*/  ISETP.GE.AND P1, PT, R26, R241, PT ;  /* 0x000000f11a00720c */ /* 0x000fe40003f26270 */
[C---:B------:R-:W-:Y:S02]  /*a120*/  ISETP.LT.OR P4, PT, R29.reuse, R242, P4 ;  /* 0x000000f21d00720c */ /* 0x040fe40002781670 */
[----:B------:R-:W-:Y:S02]  /*a130*/  ISETP.LT.OR P0, PT, R29, R240, P0 ;  /* 0x000000f01d00720c */ /* 0x000fe40000701670 */
[----:B------:R-:W-:-:S02]  /*a140*/  ISETP.LT.OR P2, PT, R24, R242, P2 ;  /* 0x000000f21800720c */ /* 0x000fc40001741670 */
[----:B------:R-:W-:Y:S02]  /*a150*/  ISETP.LT.OR P5, PT, R24, R240, P5 ;  /* 0x000000f01800720c */ /* 0x000fe40002fa1670 */
[----:B------:R-:W-:Y:S02]  /*a160*/  IADD3 R24, R32, 0x19, RZ ;  /* 0x0000001920187810 */ /* 0x000fe40007ffe0ff */
[----:B------:R-:W-:Y:S02]  /*a170*/  ISETP.LT.OR P1, PT, R26, R242, P1 ;  /* 0x000000f21a00720c */ /* 0x000fe40000f21670 */
[----:B------:R-:W-:Y:S02]  /*a180*/  FSEL R29, R21, -INF , !P4 ;  /* 0xff800000151d7808 */ /* 0x000fe40006000000 */
[----:B------:R-:W-:Y:S02]  /*a190*/  FSEL R188, R23, -INF , !P0 ;  /* 0xff80000017bc7808 */ /* 0x000fe40004000000 */
[----:B------:R-:W-:-:S02]  /*a1a0*/  IADD3 R20, R32, 0x20, RZ ;  /* 0x0000002020147810 */ /* 0x000fc40007ffe0ff */
[----:B------:R-:W-:Y:S02]  /*a1b0*/  FSEL R21, R16, -INF , !P3 ;  /* 0xff80000010157808 */ /* 0x000fe40005800000 */
[----:B------:R-:W-:Y:S02]  /*a1c0*/  ISETP.GE.AND P4, PT, R26, R235, PT ;  /* 0x000000eb1a00720c */ /* 0x000fe40003f86270 */
[C---:B------:R-:W-:Y:S02]  /*a1d0*/  ISETP.GE.AND P0, PT, R24.reuse, R241, PT ;  /* 0x000000f11800720c */ /* 0x040fe40003f06270 */
[----:B------:R-:W-:Y:S02]  /*a1e0*/  ISETP.GE.AND P3, PT, R24, R235, PT ;  /* 0x000000eb1800720c */ /* 0x000fe40003f66270 */
[----:B------:R-:W-:Y:S02]  /*a1f0*/  FSEL R23, R17, -INF , !P2 ;  /* 0xff80000011177808 */ /* 0x000fe40005000000 */
[----:B------:R-:W-:-:S02]  /*a200*/  FSEL R17, R12, -INF , !P1 ;  /* 0xff8000000c117808 */ /* 0x000fc40004800000 */
[----:B------:R-:W-:Y:S02]  /*a210*/  FSEL R22, R18, -INF , !P6 ;  /* 0xff80000012167808 */ /* 0x000fe40007000000 */
[----:B------:R-:W-:Y:S02]  /*a220*/  FMNMX.FTZ R12, R2, R31, !PT ;  /* 0x0000001f020c7209 */ /* 0x000fe40007810000 */
[C---:B------:R-:W-:Y:S02]  /*a230*/  ISETP.GE.AND P6, PT, R20.reuse, R241, PT ;  /* 0x000000f11400720c */ /* 0x040fe40003fc6270 */
[----:B------:R-:W-:Y:S02]  /*a240*/  ISETP.GE.AND P2, PT, R20, R235, PT ;  /* 0x000000eb1400720c */ /* 0x000fe40003f46270 */
[----:B------:R-:W-:Y:S02]  /*a250*/  ISETP.LT.OR P4, PT, R26, R240, P4 ;  /* 0x000000f01a00720c */ /* 0x000fe40002781670 */
[----:B------:R-:W-:-:S02]  /*a260*/  ISETP.LT.OR P0, PT, R24, R242, P0 ;  /* 0x000000f21800720c */ /* 0x000fc40000701670 */
[----:B------:R-:W-:Y:S02]  /*a270*/  ISETP.LT.OR P3, PT, R24, R240, P3 ;  /* 0x000000f01800720c */ /* 0x000fe40001f61670 */
[----:B------:R-:W-:Y:S02]  /*a280*/  IADD3 R24, R32, 0x28, RZ ;  /* 0x0000002820187810 */ /* 0x000fe40007ffe0ff */
[----:B------:R-:W-:Y:S02]  /*a290*/  FMNMX.FTZ R12, R33, R12, !PT ;  /* 0x0000000c210c7209 */ /* 0x000fe40007810000 */
[C---:B------:R-:W-:Y:S02]  /*a2a0*/  ISETP.LT.OR P6, PT, R20.reuse, R242, P6 ;  /* 0x000000f21400720c */ /* 0x040fe400037c1670 */
[----:B------:R-:W-:Y:S02]  /*a2b0*/  ISETP.LT.OR P2, PT, R20, R240, P2 ;  /* 0x000000f01400720c */ /* 0x000fe40001741670 */
[----:B------:R-:W-:-:S02]  /*a2c0*/  FSEL R16, R19, -INF , !P5 ;  /* 0xff80000013107808 */ /* 0x000fc40006800000 */
[----:B------:R-:W-:Y:S02]  /*a2d0*/  FSEL R20, R14, -INF , !P4 ;  /* 0xff8000000e147808 */ /* 0x000fe40006000000 */
[----:B------:R-:W-:Y:S02]  /*a2e0*/  FSEL R19, R13, -INF , !P0 ;  /* 0xff8000000d137808 */ /* 0x000fe40004000000 */
[C---:B------:R-:W-:Y:S02]  /*a2f0*/  ISETP.GE.AND P4, PT, R24.reuse, R241, PT ;  /* 0x000000f11800720c */ /* 0x040fe40003f86270 */
[----:B------:R-:W-:Y:S02]  /*a300*/  ISETP.GE.AND P0, PT, R24, R235, PT ;  /* 0x000000eb1800720c */ /* 0x000fe40003f06270 */
[----:B------:R-:W-:Y:S02]  /*a310*/  FMNMX.FTZ R12, R25, R12, !PT ;  /* 0x0000000c190c7209 */ /* 0x000fe40007810000 */
[----:B------:R-:W-:-:S02]  /*a320*/  IADD3 R18, R32, 0x21, RZ ;  /* 0x0000002120127810 */ /* 0x000fc40007ffe0ff */
[C---:B------:R-:W-:Y:S02]  /*a330*/  ISETP.LT.OR P4, PT, R24.reuse, R242, P4 ;  /* 0x000000f21800720c */ /* 0x040fe40002781670 */
[----:B------:R-:W-:Y:S02]  /*a340*/  ISETP.LT.OR P0, PT, R24, R240, P0 ;  /* 0x000000f01800720c */ /* 0x000fe40000701670 */
[----:B------:R-:W-:Y:S02]  /*a350*/  FMNMX.FTZ R24, R29, R12, !PT ;  /* 0x0000000c1d187209 */ /* 0x000fe40007810000 */
[C---:B------:R-:W-:Y:S02]  /*a360*/  ISETP.GE.AND P5, PT, R18.reuse, R241, PT ;  /* 0x000000f11200720c */ /* 0x040fe40003fa6270 */
[----:B------:R-:W-:Y:S02]  /*a370*/  ISETP.GE.AND P1, PT, R18, R235, PT ;  /* 0x000000eb1200720c */ /* 0x000fe40003f26270 */
[----:B------:R-:W-:-:S02]  /*a380*/  FMNMX.FTZ R24, R21, R24, !PT ;  /* 0x0000001815187209 */ /* 0x000fc40007810000 */
[C---:B------:R-:W-:Y:S02]  /*a390*/  ISETP.LT.OR P5, PT, R18.reuse, R242, P5 ;  /* 0x000000f21200720c */ /* 0x040fe40002fa1670 */
[----:B------:R-:W-:Y:S02]  /*a3a0*/  ISETP.LT.OR P1, PT, R18, R240, P1 ;  /* 0x000000f01200720c */ /* 0x000fe40000f21670 */
[----:B------:R-:W-:Y:S02]  /*a3b0*/  FSEL R18, R15, -INF , !P3 ;  /* 0xff8000000f127808 */ /* 0x000fe40005800000 */
[----:B------:R-:W-:Y:S02]  /*a3c0*/  IADD3 R15, R32, 0x29, RZ ;  /* 0x00000029200f7810 */ /* 0x000fe40007ffe0ff */
[----:B------:R-:W-:Y:S02]  /*a3d0*/  FMNMX.FTZ R24, R23, R24, !PT ;  /* 0x0000001817187209 */ /* 0x000fe40007810000 */
[----:B------:R-:W-:-:S02]  /*a3e0*/  FSEL R193, R8, -INF , !P6 ;  /* 0xff80000008c17808 */ /* 0x000fc40007000000 */
[----:B------:R-:W-:Y:S02]  /*a3f0*/  ISETP.GE.AND P3, PT, R15, R241, PT ;  /* 0x000000f10f00720c */ /* 0x000fe40003f66270 */
[----:B------:R-:W-:Y:S02]  /*a400*/  FSEL R195, R9, -INF , !P5 ;  /* 0xff80000009c37808 */ /* 0x000fe40006800000 */
[----:B------:R-:W-:Y:S02]  /*a410*/  FMNMX.FTZ R8, R17, R24, !PT ;  /* 0x0000001811087209 */ /* 0x000fe40007810000 */
[----:B------:R-:W-:Y:S02]  /*a420*/  FMNMX.FTZ R9, R0, R3, !PT ;  /* 0x0000000300097209 */ /* 0x000fe40007810000 */
[----:B------:R-:W-:Y:S02]  /*a430*/  ISETP.LT.OR P3, PT, R15, R242, P3 ;  /* 0x000000f20f00720c */ /* 0x000fe40001f61670 */
[----:B------:R-:W-:-:S02]  /*a440*/  FMNMX.FTZ R8, R19, R8, !PT ;  /* 0x0000000813087209 */ /* 0x000fc40007810000 */
[----:B------:R-:W-:Y:S02]  /*a450*/  FMNMX.FTZ R9, R28, R9, !PT ;  /* 0x000000091c097209 */ /* 0x000fe40007810000 */
[----:B------:R-:W-:Y:S02]  /*a460*/  IADD3 R14, R32, 0x30, RZ ;  /* 0x00000030200e7810 */ /* 0x000fe40007ffe0ff */
[----:B------:R-:W-:Y:S02]  /*a470*/  FMNMX.FTZ R8, R193, R8, !PT ;  /* 0x00000008c1087209 */ /* 0x000fe40007810000 */
[----:B------:R-:W-:Y:S02]  /*a480*/  FSEL R189, R5, -INF , !P3 ;  /* 0xff80000005bd7808 */ /* 0x000fe40005800000 */
[----:B------:R-:W-:Y:S02]  /*a490*/  FMNMX.FTZ R5, R30, R9, !PT ;  /* 0x000000091e057209 */ /* 0x000fe40007810000 */
[----:B------:R-:W-:-:S02]  /*a4a0*/  FSEL R191, R4, -INF , !P4 ;  /* 0xff80000004bf7808 */ /* 0x000fc40006000000 */
[----:B------:R-:W-:Y:S02]  /*a4b0*/  IADD3 R13, R32, 0x31, RZ ;  /* 0x00000031200d7810 */ /* 0x000fe40007ffe0ff */
[----:B------:R-:W-:Y:S02]  /*a4c0*/  ISETP.GE.AND P6, PT, R14, R241, PT ;  /* 0x000000f10e00720c */ /* 0x000fe40003fc6270 */
[----:B------:R-:W-:Y:S02]  /*a4d0*/  FMNMX.FTZ R4, R195, R8, !PT ;  /* 0x00000008c3047209 */ /* 0x000fe40007810000 */
[----:B------:R-:W-:Y:S02]  /*a4e0*/  FMNMX.FTZ R5, R188, R5, !PT ;  /* 0x00000005bc057209 */ /* 0x000fe40007810000 */
[----:B------:R-:W-:Y:S02]  /*a4f0*/  IADD3 R12, R32, 0x38, RZ ;  /* 0x00000038200c7810 */ /* 0x000fe40007ffe0ff */
[----:B------:R-:W-:-:S02]  /*a500*/  ISETP.GE.AND P5, PT, R13, R241, PT ;  /* 0x000000f10d00720c */ /* 0x000fc40003fa6270 */
[----:B------:R-:W-:Y:S02]  /*a510*/  ISETP.LT.OR P6, PT, R14, R242, P6 ;  /* 0x000000f20e00720c */ /* 0x000fe400037c1670 */
[----:B------:R-:W-:Y:S02]  /*a520*/  FMNMX.FTZ R4, R191, R4, !PT ;  /* 0x00000004bf047209 */ /* 0x000fe40007810000 */
[----:B------:R-:W-:Y:S02]  /*a530*/  FMNMX.FTZ R5, R22, R5, !PT ;  /* 0x0000000516057209 */ /* 0x000fe40007810000 */
[----:B------:R-:W-:Y:S02]  /*a540*/  IADD3 R32, R32, 0x39, RZ ;  /* 0x0000003920207810 */ /* 0x000fe40007ffe0ff */
[----:B------:R-:W-:Y:S02]  /*a550*/  ISETP.GE.AND P4, PT, R12, R241, PT ;  /* 0x000000f10c00720c */ /* 0x000fe40003f86270 */
[----:B------:R-:W-:-:S02]  /*a560*/  ISETP.LT.OR P5, PT, R13, R242, P5 ;  /* 0x000000f20d00720c */ /* 0x000fc40002fa1670 */
[----:B------:R-:W-:Y:S02]  /*a570*/  FSEL R175, R184, -INF , !P6 ;  /* 0xff800000b8af7808 */ /* 0x000fe40007000000 */
[----:B------:R-:W-:Y:S02]  /*a580*/  FMNMX.FTZ R4, R189, R4, !PT ;  /* 0x00000004bd047209 */ /* 0x000fe40007810000 */
[----:B------:R-:W-:Y:S02]  /*a590*/  FMNMX.FTZ R5, R16, R5, !PT ;  /* 0x0000000510057209 */ /* 0x000fe40007810000 */
[----:B------:R-:W-:Y:S02]  /*a5a0*/  ISETP.GE.AND P3, PT, R32, R241, PT ;  /* 0x000000f12000720c */ /* 0x000fe40003f66270 */
[----:B------:R-:W-:Y:S02]  /*a5b0*/  ISETP.LT.OR P4, PT, R12, R242, P4 ;  /* 0x000000f20c00720c */ /* 0x000fe40002781670 */
[----:B------:R-:W-:-:S02]  /*a5c0*/  FSEL R176, R185, -INF , !P5 ;  /* 0xff800000b9b07808 */ /* 0x000fc40006800000 */
[----:B------:R-:W-:Y:S02]  /*a5d0*/  FMNMX.FTZ R9, R175, R4, !PT ;  /* 0x00000004af097209 */ /* 0x000fe40007810000 */
[----:B------:R-:W-:Y:S02]  /*a5e0*/  FMNMX.FTZ R5, R20, R5, !PT ;  /* 0x0000000514057209 */ /* 0x000fe40007810000 */
[----:B------:R-:W-:Y:S02]  /*a5f0*/  ISETP.LT.OR P3, PT, R32, R242, P3 ;  /* 0x000000f22000720c */ /* 0x000fe40001f61670 */
[----:B------:R-:W-:Y:S02]  /*a600*/  FSEL R177, R180, -INF , !P4 ;  /* 0xff800000b4b17808 */ /* 0x000fe40006000000 */
[----:B------:R-:W-:Y:S02]  /*a610*/  FMNMX.FTZ R4, R176, R9, !PT ;  /* 0x00000009b0047209 */ /* 0x000fe40007810000 */
[----:B------:R-:W-:-:S02]  /*a620*/  FSEL R246, R10, -INF , !P2 ;  /* 0xff8000000af67808 */ /* 0x000fc40005000000 */
[----:B------:R-:W-:Y:S02]  /*a630*/  FMNMX.FTZ R5, R18, R5, !PT ;  /* 0x0000000512057209 */ /* 0x000fe40007810000 */
[----:B------:R-:W-:Y:S02]  /*a640*/  FSEL R179, R181, -INF , !P3 ;  /* 0xff800000b5b37808 */ /* 0x000fe40005800000 */
[----:B------:R-:W-:Y:S02]  /*a650*/  FMNMX.FTZ R4, R177, R4, !PT ;  /* 0x00000004b1047209 */ /* 0x000fe40007810000 */
[----:B------:R-:W-:Y:S02]  /*a660*/  ISETP.GE.AND P2, PT, R15, R235, PT ;  /* 0x000000eb0f00720c */ /* 0x000fe40003f46270 */
[----:B------:R-:W-:Y:S02]  /*a670*/  FSEL R202, R11, -INF , !P1 ;  /* 0xff8000000bca7808 */ /* 0x000fe40004800000 */
[----:B------:R-:W-:-:S02]  /*a680*/  FMNMX.FTZ R5, R246, R5, !PT ;  /* 0x00000005f6057209 */ /* 0x000fc40007810000 */
[----:B------:R-:W-:Y:S02]  /*a690*/  FMNMX.FTZ R4, R179, R4, !PT ;  /* 0x00000004b3047209 */ /* 0x000fe40007810000 */
[-C--:B------:R-:W-:Y:S02]  /*a6a0*/  ISETP.LT.OR P2, PT, R15, R240.reuse, P2 ;  /* 0x000000f00f00720c */ /* 0x080fe40001741670 */
[----:B------:R-:W-:Y:S02]  /*a6b0*/  ISETP.GE.AND P1, PT, R14, R235, PT ;  /* 0x000000eb0e00720c */ /* 0x000fe40003f26270 */
[----:B------:R-:W-:Y:S02]  /*a6c0*/  FSEL R192, R6, -INF , !P0 ;  /* 0xff80000006c07808 */ /* 0x000fe40004000000 */
[----:B------:R-:W-:Y:S02]  /*a6d0*/  FMNMX.FTZ R9, R202, R5, !PT ;  /* 0x00000005ca097209 */ /* 0x000fe40007810000 */
[----:B------:R-:W-:Y:S01]  /*a6e0*/  FSEL R194, R7, -INF , !P2 ;  /* 0xff80000007c27808 */ /* 0x000fe20005000000 */
[----:B------:R-:W1:Y:S01]  /*a6f0*/  SHFL.BFLY PT, R5, R4, 0x2, 0x1f ;  /* 0x0c401f0004057f89 */ /* 0x000e6200000e0000 */
[----:B------:R-:W-:-:S02]  /*a700*/  ISETP.LT.OR P1, PT, R14, R240, P1 ;  /* 0x000000f00e00720c */ /* 0x000fc40000f21670 */
[C---:B------:R-:W-:Y:S02]  /*a710*/  ISETP.GE.AND P0, PT, R13.reuse, R235, PT ;  /* 0x000000eb0d00720c */ /* 0x040fe40003f06270 */
[----:B------:R-:W-:Y:S02]  /*a720*/  FMNMX.FTZ R7, R192, R9, !PT ;  /* 0x00000009c0077209 */ /* 0x000fe40007810000 */
[----:B------:R-:W-:Y:S02]  /*a730*/  ISETP.GE.AND P2, PT, R12, R235, PT ;  /* 0x000000eb0c00720c */ /* 0x000fe40003f46270 */
[----:B------:R-:W-:Y:S02]  /*a740*/  ISETP.LT.OR P0, PT, R13, R240, P0 ;  /* 0x000000f00d00720c */ /* 0x000fe40000701670 */
[----:B------:R-:W-:Y:S02]  /*a750*/  FSEL R178, R186, -INF , !P1 ;  /* 0xff800000bab27808 */ /* 0x000fe40004800000 */
[----:B------:R-:W-:-:S02]  /*a760*/  FMNMX.FTZ R7, R194, R7, !PT ;  /* 0x00000007c2077209 */ /* 0x000fc40007810000 */
[-C--:B------:R-:W-:Y:S02]  /*a770*/  ISETP.LT.OR P2, PT, R12, R240.reuse, P2 ;  /* 0x000000f00c00720c */ /* 0x080fe40001741670 */
[----:B------:R-:W-:Y:S02]  /*a780*/  ISETP.GE.AND P1, PT, R32, R235, PT ;  /* 0x000000eb2000720c */ /* 0x000fe40003f26270 */
[----:B------:R-:W-:Y:S02]  /*a790*/  FSEL R180, R187, -INF , !P0 ;  /* 0xff800000bbb47808 */ /* 0x000fe40004000000 */
[----:B------:R-:W-:Y:S02]  /*a7a0*/  FMNMX.FTZ R7, R178, R7, !PT ;  /* 0x00000007b2077209 */ /* 0x000fe40007810000 */
[----:B------:R-:W-:Y:S02]  /*a7b0*/  ISETP.LT.OR P1, PT, R32, R240, P1 ;  /* 0x000000f02000720c */ /* 0x000fe40000f21670 */
[----:B------:R-:W-:-:S02]  /*a7c0*/  FSEL R172, R182, -INF , !P2 ;  /* 0xff800000b6ac7808 */ /* 0x000fc40005000000 */
[----:B------:R-:W-:Y:S02]  /*a7d0*/  FMNMX.FTZ R7, R180, R7, !PT ;  /* 0x00000007b4077209 */ /* 0x000fe40007810000 */
[----:B------:R-:W-:Y:S02]  /*a7e0*/  FSEL R174, R183, -INF , !P1 ;  /* 0xff800000b7ae7808 */ /* 0x000fe40004800000 */
[----:B------:R-:W-:Y:S02]  /*a7f0*/  FMNMX.FTZ R7, R172, R7, !PT ;  /* 0x00000007ac077209 */ /* 0x000fe40007810000 */
[----:B------:R-:W-:Y:S02]  /*a800*/  LOP3.LUT R6, R169, R197, RZ, 0x3c, !PT ;  /* 0x000000c5a9067212 */ /* 0x000fe400078e3cff */
[----:B------:R-:W-:Y:S02]  /*a810*/  FMNMX.FTZ R9, R174, R7, !PT ;  /* 0x00000007ae097209 */ /* 0x000fe40007810000 */
[----:B-1----:R-:W-:Y:S01]  /*a820*/  FMNMX.FTZ R7, R4, R5, !PT ;  /* 0x0000000504077209 */ /* 0x002fe20007810000 */
[----:B------:R-:W-:Y:S01]  /*a830*/  IMAD.U32 R5, RZ, RZ, UR4 ;  /* 0x00000004ff057e24 */ /* 0x000fe2000f8e00ff */
[----:B------:R-:W-:Y:S01]  /*a840*/  UIADD3 UR4, UR4, 0x1, URZ ;  /* 0x0000000104047890 */ /* 0x000fe2000fffe03f */
[----:B------:R-:W1:Y:S01]  /*a850*/  SHFL.BFLY PT, R4, R9, 0x2, 0x1f ;  /* 0x0c401f0009047f89 */ /* 0x000e6200000e0000 */
[----:B------:R-:W-:-:S02]  /*a860*/  IMAD.WIDE.U32 R34, R6, -0x2daee0ad, RZ ;  /* 0xd2511f5306227825 */ /* 0x000fc400078e00ff */
[----:B------:R-:W-:Y:S01]  /*a870*/  LOP3.LUT R5, R249, UR33, R5, 0x96, !PT ;  /* 0x00000021f9057c12 */ /* 0x000fe2000f8e9605 */
[----:B------:R-:W2:Y:S02]  /*a880*/  SHFL.BFLY PT, R170, R7, 0x1, 0x1f ;  /* 0x0c201f0007aa7f89 */ /* 0x000ea400000e0000 */
[----:B------:R-:W-:Y:S02]  /*a890*/  LOP3.LUT R248, R35, UR35, R248, 0x96, !PT ;  /* 0x0000002323f87c12 */ /* 0x000fe4000f8e96f8 */
[----:B------:R-:W-:-:S04]  /*a8a0*/  IMAD.WIDE.U32 R10, R5, -0x326172a9, RZ ;  /* 0xcd9e8d57050a7825 */ /* 0x000fc800078e00ff */
[----:B------:R-:W-:Y:S01]  /*a8b0*/  IMAD.WIDE.U32 R248, R248, -0x326172a9, RZ ;  /* 0xcd9e8d57f8f87825 */ /* 0x000fe200078e00ff */
[----:B------:R-:W-:-:S04]  /*a8c0*/  LOP3.LUT R5, R11, UR36, R168, 0x96, !PT ;  /* 0x000000240b057c12 */ /* 0x000fc8000f8e96a8 */
[----:B------:R-:W-:Y:S02]  /*a8d0*/  LOP3.LUT R8, R249, UR7, R10, 0x96, !PT ;  /* 0x00000007f9087c12 */ /* 0x000fe4000f8e960a */
[----:B-1----:R-:W-:-:S03]  /*a8e0*/  FMNMX.FTZ R4, R9, R4, !PT ;  /* 0x0000000409047209 */ /* 0x002fc60007810000 */
[----:B------:R-:W-:Y:S01]  /*a8f0*/  IMAD.WIDE.U32 R8, R8, -0x2daee0ad, RZ ;  /* 0xd2511f5308087825 */ /* 0x000fe200078e00ff */
[----:B--2---:R-:W-:Y:S01]  /*a900*/  FMNMX.FTZ R170, R7, R170, !PT ;  /* 0x000000aa07aa7209 */ /* 0x004fe20007810000 */
[----:B------:R-:W1:Y:S02]  /*a910*/  SHFL.BFLY PT, R169, R4, 0x1, 0x1f ;  /* 0x0c201f0004a97f89 */ /* 0x000e6400000e0000 */
[----:B------:R-:W-:Y:S01]  /*a920*/  IMAD.WIDE.U32 R6, R5, -0x2daee0ad, RZ ;  /* 0xd2511f5305067825 */ /* 0x000fe200078e00ff */
[----:B------:R-:W-:-:S03]  /*a930*/  FSETP.NEU.FTZ.AND P1, PT, R170, -INF , PT ;  /* 0xff800000aa00780b */ /* 0x000fc60003f3d000 */
[----:B------:R-:W-:Y:S01]  /*a940*/  FMUL.FTZ R182, R170, c[0x0][0x23c] ;  /* 0x00008f00aab67a20 */ /* 0x000fe20000410000 */
[----:B------:R-:W-:Y:S02]  /*a950*/  LOP3.LUT R5, R7, UR14, R34, 0x96, !PT ;  /* 0x0000000e07057c12 */ /* 0x000fe4000f8e9622 */
[----:B------:R-:W-:Y:S02]  /*a960*/  LOP3.LUT R6, R9, UR12, R6, 0x96, !PT ;  /* 0x0000000c09067c12 */ /* 0x000fe4000f8e9606 */
[----:B------:R-:W-:Y:S01]  /*a970*/  FSEL R182, R182, RZ, P1 ;  /* 0x000000ffb6b67208 */ /* 0x000fe20000800000 */
[----:B------:R-:W-:Y:S01]  /*a980*/  IMAD.WIDE.U32 R26, R5, -0x326172a9, RZ ;  /* 0xcd9e8d57051a7825 */ /* 0x000fe200078e00ff */
[----:B------:R-:W-:-:S03]  /*a990*/  FSEL R15, R170, RZ, P1 ;  /* 0x000000ffaa0f7208 */ /* 0x000fc60000800000 */
[----:B------:R-:W-:Y:S01]  /*a9a0*/  IMAD.WIDE.U32 R6, R6, -0x326172a9, RZ ;  /* 0xcd9e8d5706067825 */ /* 0x000fe200078e00ff */
[----:B------:R-:W-:-:S03]  /*a9b0*/  LOP3.LUT R5, R27, UR13, R248, 0x96, !PT ;  /* 0x0000000d1b057c12 */ /* 0x000fc6000f8e96f8 */
[----:B------:R-:W-:Y:S01]  /*a9c0*/  FFMA.FTZ R164, R33, c[0x0][0x23c], -R182 ;  /* 0x00008f0021a47a23 */ /* 0x000fe200000108b6 */
[----:B------:R-:W-:Y:S01]  /*a9d0*/  LOP3.LUT R26, R7, UR11, R26, 0x96, !PT ;  /* 0x0000000b071a7c12 */ /* 0x000fe2000f8e961a */
[----:B------:R-:W-:Y:S01]  /*a9e0*/  IMAD.WIDE.U32 R10, R5, -0x2daee0ad, RZ ;  /* 0xd2511f53050a7825 */ /* 0x000fe200078e00ff */
[----:B-1----:R-:W-:-:S03]  /*a9f0*/  FMNMX.FTZ R169, R4, R169, !PT ;  /* 0x000000a904a97209 */ /* 0x002fc60007810000 */
[----:B------:R-:W-:Y:S01]  /*aa00*/  IMAD.WIDE.U32 R26, R26, -0x2daee0ad, RZ ;  /* 0xd2511f531a1a7825 */ /* 0x000fe200078e00ff */
[----:B------:R-:W-:Y:S01]  /*aa10*/  LOP3.LUT R5, R11, UR10, R8, 0x96, !PT ;  /* 0x0000000a0b057c12 */ /* 0x000fe2000f8e9608 */
[----:B------:R-:W-:Y:S01]  /*aa20*/  MUFU.EX2 R164, R164 ;  /* 0x000000a400a47308 */ /* 0x000fe20000000800 */
[C---:B------:R-:W-:Y:S01]  /*aa30*/  FSETP.NEU.FTZ.AND P0, PT, R169.reuse, -INF , PT ;  /* 0xff800000a900780b */ /* 0x040fe20003f1d000 */
[----:B------:R-:W-:Y:S01]  /*aa40*/  FMUL.FTZ R173, R169, c[0x0][0x23c] ;  /* 0x00008f00a9ad7a20 */ /* 0x000fe20000410000 */
[----:B------:R-:W-:Y:S01]  /*aa50*/  LOP3.LUT R4, R27, UR8, R10, 0x96, !PT ;  /* 0x000000081b047c12 */ /* 0x000fe2000f8e960a */
[----:B------:R-:W-:Y:S01]  /*aa60*/  IMAD.WIDE.U32 R8, R5, -0x326172a9, RZ ;  /* 0xcd9e8d5705087825 */ /* 0x000fe200078e00ff */
[----:B------:R-:W-:Y:S02]  /*aa70*/  FSEL R11, R169, RZ, P0 ;  /* 0x000000ffa90b7208 */ /* 0x000fe40000000000 */
[----:B------:R-:W-:Y:S01]  /*aa80*/  FSEL R173, R173, RZ, P0 ;  /* 0x000000ffadad7208 */ /* 0x000fe20000000000 */
[----:B------:R-:W-:Y:S01]  /*aa90*/  IMAD.WIDE.U32 R12, R4, -0x326172a9, RZ ;  /* 0xcd9e8d57040c7825 */ /* 0x000fe200078e00ff */
[----:B------:R-:W-:-:S03]  /*aaa0*/  LOP3.LUT R24, R9, UR9, R6, 0x96, !PT ;  /* 0x0000000909187c12 */ /* 0x000fc6000f8e9606 */
[--C-:B------:R-:W-:Y:S01]  /*aab0*/  FFMA.FTZ R33, R3, c[0x0][0x23c], -R173.reuse ;  /* 0x00008f0003217a23 */ /* 0x100fe200000108ad */
[----:B------:R-:W-:Y:S01]  /*aac0*/  LOP3.LUT R4, R13, UR6, R8, 0x96, !PT ;  /* 0x000000060d047c12 */ /* 0x000fe2000f8e9608 */
[--C-:B------:R-:W-:Y:S01]  /*aad0*/  FFMA.FTZ R32, R30, c[0x0][0x23c], -R173.reuse ;  /* 0x00008f001e207a23 */ /* 0x100fe200000108ad */
[--C-:B------:R-:W-:Y:S01]  /*aae0*/  SHF.R.U32.HI R8, RZ, 0x10, R12.reuse ;  /* 0x00000010ff087819 */ /* 0x100fe2000001160c */
[--C-:B------:R-:W-:Y:S01]  /*aaf0*/  FFMA.FTZ R3, R188, c[0x0][0x23c], -R173.reuse ;  /* 0x00008f00bc037a23 */ /* 0x100fe200000108ad */
[----:B------:R-:W-:Y:S01]  /*ab00*/  SHF.R.U32.HI R7, RZ, 0x18, R12 ;  /* 0x00000018ff077819 */ /* 0x000fe2000001160c */
[--C-:B------:R-:W-:Y:S01]  /*ab10*/  FFMA.FTZ R168, R31, c[0x0][0x23c], -R182.reuse ;  /* 0x00008f001fa87a23 */ /* 0x100fe200000108b6 */
[----:B------:R-:W-:Y:S01]  /*ab20*/  MUFU.EX2 R33, R33 ;  /* 0x0000002100217308 */ /* 0x000fe20000000800 */
[--C-:B------:R-:W-:Y:S01]  /*ab30*/  FFMA.FTZ R35, R25, c[0x0][0x23c], -R182.reuse ;  /* 0x00008f0019237a23 */ /* 0x100fe200000108b6 */
[----:B------:R-:W-:Y:S01]  /*ab40*/  LOP3.LUT R8, R8, 0xff, RZ, 0xc0, !PT ;  /* 0x000000ff08087812 */ /* 0x000fe200078ec0ff */
[----:B------:R-:W-:Y:S01]  /*ab50*/  FFMA.FTZ R34, R29, c[0x0][0x23c], -R182 ;  /* 0x00008f001d227a23 */ /* 0x000fe200000108b6 */
[----:B------:R-:W-:Y:S01]  /*ab60*/  SHF.R.U32.HI R5, RZ, 0x10, R4 ;  /* 0x00000010ff057819 */ /* 0x000fe20000011604 */
[----:B------:R-:W-:Y:S01]  /*ab70*/  FFMA.FTZ R28, R28, c[0x0][0x23c], -R173 ;  /* 0x00008f001c1c7a23 */ /* 0x000fe200000108ad */
[----:B------:R-:W-:Y:S01]  /*ab80*/  LOP3.LUT R6, R4, 0xffff, RZ, 0xc0, !PT ;  /* 0x0000ffff04067812 */ /* 0x000fe200078ec0ff */
[----:B------:R-:W-:Y:S01]  /*ab90*/  FADD.FTZ R15, R2, -R15 ;  /* 0x8000000f020f7221 */ /* 0x000fe20000010000 */
[----:B------:R-:W-:Y:S01]  /*aba0*/  MUFU.EX2 R32, R32 ;  /* 0x0000002000207308 */ /* 0x000fe20000000800 */
[----:B------:R-:W-:Y:S01]  /*abb0*/  FADD.FTZ R2, R0, -R11 ;  /* 0x8000000b00027221 */ /* 0x000fe20000010000 */
[----:B------:R-:W-:Y:S01]  /*abc0*/  LOP3.LUT R10, R12, 0xffff, RZ, 0xc0, !PT ;  /* 0x0000ffff0c0a7812 */ /* 0x000fe200078ec0ff */
[----:B------:R-:W-:Y:S01]  /*abd0*/  FMUL.FTZ R171, R15, c[0x0][0x23c] ;  /* 0x00008f000fab7a20 */ /* 0x000fe20000410000 */
[----:B------:R-:W-:Y:S01]  /*abe0*/  LOP3.LUT R13, R4, 0xff, RZ, 0xc0, !PT ;  /* 0x000000ff040d7812 */ /* 0x000fe200078ec0ff */
[----:B------:R-:W-:Y:S01]  /*abf0*/  FMUL.FTZ R2, R2, c[0x0][0x23c] ;  /* 0x00008f0002027a20 */ /* 0x000fe20000410000 */
[----:B------:R-:W-:Y:S01]  /*ac00*/  PRMT R7, R8, 0x5410, R7 ;  /* 0x0000541008077816 */ /* 0x000fe20000000007 */
[----:B------:R-:W-:Y:S01]  /*ac10*/  FFMA.FTZ R181, R17, c[0x0][0x23c], -R182 ;  /* 0x00008f0011b57a23 */ /* 0x000fe200000108b6 */
[----:B------:R-:W1:Y:S01]  /*ac20*/  MUFU.EX2 R3, R3 ;  /* 0x0000000300037308 */ /* 0x000e620000000800 */
[----:B------:R-:W-:Y:S01]  /*ac30*/  SHF.R.U32.HI R4, RZ, 0x18, R4 ;  /* 0x00000018ff047819 */ /* 0x000fe20000011604 */
[----:B------:R-:W-:Y:S01]  /*ac40*/  FFMA.FTZ R186, R19, c[0x0][0x23c], -R182 ;  /* 0x00008f0013ba7a23 */ /* 0x000fe200000108b6 */
[----:B------:R-:W-:Y:S01]  /*ac50*/  LOP3.LUT R5, R5, 0xff, RZ, 0xc0, !PT ;  /* 0x000000ff05057812 */ /* 0x000fe200078ec0ff */
[--C-:B------:R-:W-:Y:S01]  /*ac60*/  HSET2.LE.AND R7, R7, R250.reuse, PT ;  /* 0x000000fa07077233 */ /* 0x100fe20003803000 */
[----:B------:R-:W-:Y:S01]  /*ac70*/  SHF.R.U32.HI R6, RZ, 0x8, R6 ;  /* 0x00000008ff067819 */ /* 0x000fe20000011606 */
[----:B------:R-:W-:Y:S01]  /*ac80*/  IMAD.WIDE.U32 R24, R24, -0x2daee0ad, RZ ;  /* 0xd2511f5318187825 */ /* 0x000fe200078e00ff */
[----:B------:R-:W-:Y:S01]  /*ac90*/  LOP3.LUT R9, R12, 0xff, RZ, 0xc0, !PT ;  /* 0x000000ff0c097812 */ /* 0x000fe200078ec0ff */
[----:B------:R-:W2:Y:S01]  /*aca0*/  MUFU.EX2 R168, R168 ;  /* 0x000000a800a87308 */ /* 0x000ea20000000800 */
[----:B------:R-:W-:Y:S01]  /*acb0*/  SHF.R.U32.HI R10, RZ, 0x8, R10 ;  /* 0x00000008ff0a7819 */ /* 0x000fe2000001160a */
[----:B------:R-:W-:Y:S01]  /*acc0*/  FFMA.FTZ R184, R21, c[0x0][0x23c], -R182 ;  /* 0x00008f0015b87a23 */ /* 0x000fe200000108b6 */
[----:B------:R-:W-:Y:S01]  /*acd0*/  PRMT R5, R5, 0x5410, R4 ;  /* 0x0000541005057816 */ /* 0x000fe20000000004 */
[----:B------:R-:W-:Y:S01]  /*ace0*/  FFMA.FTZ R183, R23, c[0x0][0x23c], -R182 ;  /* 0x00008f0017b77a23 */ /* 0x000fe200000108b6 */
[----:B------:R-:W-:Y:S01]  /*acf0*/  PRMT R13, R13, 0x5410, R6 ;  /* 0x000054100d0d7816 */ /* 0x000fe20000000006 */
[--C-:B------:R-:W-:Y:S01]  /*ad00*/  FFMA.FTZ R185, R22, c[0x0][0x23c], -R173.reuse ;  /* 0x00008f0016b97a23 */ /* 0x100fe200000108ad */
[----:B------:R-:W-:Y:S01]  /*ad10*/  PRMT R9, R9, 0x5410, R10 ;  /* 0x0000541009097816 */ /* 0x000fe2000000000a */
[----:B------:R-:W-:Y:S01]  /*ad20*/  MUFU.EX2 R35, R35 ;  /* 0x0000002300237308 */ /* 0x000fe20000000800 */
[----:B-1----:R-:W-:Y:S01]  /*ad30*/  F2FP.PACK_AB R4, R3, R32 ;  /* 0x000000200304723e */ /* 0x002fe200000000ff */
[--C-:B------:R-:W-:Y:S01]  /*ad40*/  HSET2.LE.AND R5, R5, R250.reuse, PT ;  /* 0x000000fa05057233 */ /* 0x100fe20003803000 */
[--C-:B------:R-:W-:Y:S01]  /*ad50*/  FFMA.FTZ R188, R20, c[0x0][0x23c], -R173.reuse ;  /* 0x00008f0014bc7a23 */ /* 0x100fe200000108ad */
[--C-:B------:R-:W-:Y:S01]  /*ad60*/  HSET2.LE.AND R6, R9, R250.reuse, PT ;  /* 0x000000fa09067233 */ /* 0x100fe20003803000 */
[----:B------:R-:W-:Y:S01]  /*ad70*/  LOP3.LUT R7, R7, R4, RZ, 0xc0, !PT ;  /* 0x0000000407077212 */ /* 0x000fe200078ec0ff */
[----:B------:R-:W-:Y:S01]  /*ad80*/  HSET2.LE.AND R4, R13, R250, PT ;  /* 0x000000fa0d047233 */ /* 0x000fe20003803000 */
[----:B------:R-:W1:Y:S01]  /*ad90*/  LDSM.16.MT88.4 R8, [R224+0x10000] ;  /* 0x01000000e008783b */ /* 0x000e620000004200 */
[----:B------:R-:W3:Y:S01]  /*ada0*/  MUFU.EX2 R34, R34 ;  /* 0x0000002200227308 */ /* 0x000ee20000000800 */
[----:B--2---:R-:W-:Y:S01]  /*adb0*/  F2FP.PACK_AB R13, R164, R168 ;  /* 0x000000a8a40d723e */ /* 0x004fe200000000ff */
[--C-:B------:R-:W-:Y:S01]  /*adc0*/  FFMA.FTZ R187, R18, c[0x0][0x23c], -R173.reuse ;  /* 0x00008f0012bb7a23 */ /* 0x100fe200000108ad */
[----:B------:R-:W-:Y:S01]  /*add0*/  LOP3.LUT R26, R25, UR37, R26, 0x96, !PT ;  /* 0x00000025191a7c12 */ /* 0x000fe2000f8e961a */
[--C-:B------:R-:W-:Y:S01]  /*ade0*/  FFMA.FTZ R190, R16, c[0x0][0x23c], -R173.reuse ;  /* 0x00008f0010be7a23 */ /* 0x100fe200000108ad */
[----:B------:R-:W-:Y:S01]  /*adf0*/  LOP3.LUT R4, R4, R13, RZ, 0xc0, !PT ;  /* 0x0000000d04047212 */ /* 0x000fe200078ec0ff */
[----:B------:R-:W-:Y:S01]  /*ae00*/  LDSM.16.MT88.4 R16, [R220+0x10800] ;  /* 0x01080000dc10783b */ /* 0x000fe20000004200 */
[----:B------:R-:W-:Y:S01]  /*ae10*/  FFMA.FTZ R202, R202, c[0x0][0x23c], -R173 ;  /* 0x00008f00caca7a23 */ /* 0x000fe200000108ad */
[----:B------:R-:W2:Y:S01]  /*ae20*/  MUFU.EX2 R0, R28 ;  /* 0x0000001c00007308 */ /* 0x000ea20000000800 */
[--C-:B------:R-:W-:Y:S01]  /*ae30*/  FFMA.FTZ R189, R189, c[0x0][0x23c], -R182.reuse ;  /* 0x00008f00bdbd7a23 */ /* 0x100fe200000108b6 */
[----:B------:R-:W-:Y:S01]  /*ae40*/  LDSM.16.MT88.4 R20, [R221+0x10800] ;  /* 0x01080000dd14783b */ /* 0x000fe20000004200 */
[----:B------:R-:W-:-:S02]  /*ae50*/  FFMA.FTZ R175, R175, c[0x0][0x23c], -R182 ;  /* 0x00008f00afaf7a23 */ /* 0x000fc400000108b6 */
[--C-:B------:R-:W-:Y:S02]  /*ae60*/  FFMA.FTZ R176, R176, c[0x0][0x23c], -R182.reuse ;  /* 0x00008f00b0b07a23 */ /* 0x100fe400000108b6 */
[----:B------:R-:W-:Y:S01]  /*ae70*/  FFMA.FTZ R177, R177, c[0x0][0x23c], -R182 ;  /* 0x00008f00b1b17a23 */ /* 0x000fe200000108b6 */
[----:B---3--:R-:W-:Y:S01]  /*ae80*/  F2FP.PACK_AB R15, R34, R35 ;  /* 0x00000023220f723e */ /* 0x008fe200000000ff */
[----:B------:R-:W3:Y:S01]  /*ae90*/  MUFU.EX2 R171, R171 ;  /* 0x000000ab00ab7308 */ /* 0x000ee20000000800 */
[----:B------:R-:W-:Y:S02]  /*aea0*/  FFMA.FTZ R178, R178, c[0x0][0x23c], -R173 ;  /* 0x00008f00b2b27a23 */ /* 0x000fe400000108ad */
[----:B------:R-:W-:Y:S02]  /*aeb0*/  LOP3.LUT R6, R6, R15, RZ, 0xc0, !PT ;  /* 0x0000000f06067212 */ /* 0x000fe400078ec0ff */
[----:B--2---:R-:W-:-:S03]  /*aec0*/  F2FP.PACK_AB R12, R0, R33 ;  /* 0x00000021000c723e */ /* 0x004fc600000000ff */
[----:B------:R-:W2:Y:S01]  /*aed0*/  MUFU.EX2 R2, R2 ;  /* 0x0000000200027308 */ /* 0x000ea20000000800 */
[----:B------:R-:W-:Y:S01]  /*aee0*/  LDSM.16.MT88.4 R28, [R224+0x10800] ;  /* 0x01080000e01c783b */ /* 0x000fe20000004200 */
[----:B------:R-:W-:-:S03]  /*aef0*/  LOP3.LUT R5, R5, R12, RZ, 0xc0, !PT ;  /* 0x0000000c05057212 */ /* 0x000fc600078ec0ff */
[----:B------:R-:W4:Y:S01]  /*af00*/  LDSM.16.MT88.4 R12, [R222+0x10000] ;  /* 0x01000000de0c783b */ /* 0x000f220000004200 */
[-C--:B---3--:R-:W-:Y:S02]  /*af10*/  FMUL.FTZ R160, R160, R171.reuse ;  /* 0x000000aba0a07220 */ /* 0x088fe40000410000 */
[----:B------:R-:W-:Y:S01]  /*af20*/  MUFU.EX2 R181, R181 ;  /* 0x000000b500b57308 */ /* 0x000fe20000000800 */
[-C--:B------:R-:W-:Y:S02]  /*af30*/  FMUL.FTZ R161, R161, R171.reuse ;  /* 0x000000aba1a17220 */ /* 0x080fe40000410000 */
[-C--:B------:R-:W-:Y:S02]  /*af40*/  FMUL.FTZ R156, R156, R171.reuse ;  /* 0x000000ab9c9c7220 */ /* 0x080fe40000410000 */
[----:B------:R-:W-:Y:S02]  /*af50*/  FMUL.FTZ R157, R157, R171 ;  /* 0x000000ab9d9d7220 */ /* 0x000fe40000410000 */
[-C--:B--2---:R-:W-:Y:S01]  /*af60*/  FMUL.FTZ R162, R162, R2.reuse ;  /* 0x00000002a2a27220 */ /* 0x084fe20000410000 */
[----:B------:R-:W2:Y:S01]  /*af70*/  MUFU.EX2 R186, R186 ;  /* 0x000000ba00ba7308 */ /* 0x000ea20000000800 */
[----:B------:R-:W-:-:S02]  /*af80*/  FMUL.FTZ R163, R163, R2 ;  /* 0x00000002a3a37220 */ /* 0x000fc40000410000 */
[-C--:B------:R-:W-:Y:S02]  /*af90*/  FMUL.FTZ R158, R158, R2.reuse ;  /* 0x000000029e9e7220 */ /* 0x080fe40000410000 */
[-C--:B------:R-:W-:Y:S02]  /*afa0*/  FMUL.FTZ R159, R159, R2.reuse ;  /* 0x000000029f9f7220 */ /* 0x080fe40000410000 */
[-C--:B------:R-:W-:Y:S01]  /*afb0*/  FMUL.FTZ R152, R152, R171.reuse ;  /* 0x000000ab98987220 */ /* 0x080fe20000410000 */
[----:B-1----:R-:W-:Y:S01]  /*afc0*/  HMMA.16816.F32 R160, R4, R8, R160 ;  /* 0x0000000804a0723c */ /* 0x002fe200000018a0 */
[----:B------:R-:W-:Y:S01]  /*afd0*/  FMUL.FTZ R153, R153, R171 ;  /* 0x000000ab99997220 */ /* 0x000fe20000410000 */
[----:B------:R-:W-:Y:S01]  /*afe0*/  MUFU.EX2 R184, R184 ;  /* 0x000000b800b87308 */ /* 0x000fe20000000800 */
[-C--:B------:R-:W-:Y:S02]  /*aff0*/  FMUL.FTZ R154, R154, R2.reuse ;  /* 0x000000029a9a7220 */ /* 0x080fe40000410000 */
[----:B------:R-:W-:-:S02]  /*b000*/  FMUL.FTZ R155, R155, R2 ;  /* 0x000000029b9b7220 */ /* 0x000fc40000410000 */
[-C--:B------:R-:W-:Y:S01]  /*b010*/  FMUL.FTZ R148, R148, R171.reuse ;  /* 0x000000ab94947220 */ /* 0x080fe20000410000 */
[----:B------:R-:W-:Y:S01]  /*b020*/  HMMA.16816.F32 R156, R4, R10, R156 ;  /* 0x0000000a049c723c */ /* 0x000fe2000000189c */
[-C--:B------:R-:W-:Y:S01]  /*b030*/  FMUL.FTZ R149, R149, R171.reuse ;  /* 0x000000ab95957220 */ /* 0x080fe20000410000 */
[----:B------:R-:W1:Y:S01]  /*b040*/  LDSM.16.MT88.4 R8, [R221+0x10000] ;  /* 0x01000000dd08783b */ /* 0x000e620000004200 */
[-C--:B------:R-:W-:Y:S01]  /*b050*/  FMUL.FTZ R150, R150, R2.reuse ;  /* 0x0000000296967220 */ /* 0x080fe20000410000 */
[----:B------:R-:W-:Y:S01]  /*b060*/  MUFU.EX2 R183, R183 ;  /* 0x000000b700b77308 */ /* 0x000fe20000000800 */
[----:B------:R-:W-:Y:S02]  /*b070*/  FMUL.FTZ R151, R151, R2 ;  /* 0x0000000297977220 */ /* 0x000fe40000410000 */
[-C--:B------:R-:W-:Y:S02]  /*b080*/  FMUL.FTZ R144, R144, R171.reuse ;  /* 0x000000ab90907220 */ /* 0x080fe40000410000 */
[----:B------:R-:W-:-:S02]  /*b090*/  FMUL.FTZ R145, R145, R171 ;  /* 0x000000ab91917220 */ /* 0x000fc40000410000 */
[-C--:B------:R-:W-:Y:S01]  /*b0a0*/  FMUL.FTZ R146, R146, R2.reuse ;  /* 0x0000000292927220 */ /* 0x080fe20000410000 */
[C---:B----4-:R-:W-:Y:S01]  /*b0b0*/  HMMA.16816.F32 R152, R4.reuse, R12, R152 ;  /* 0x0000000c0498723c */ /* 0x050fe20000001898 */
[-C--:B------:R-:W-:Y:S01]  /*b0c0*/  FMUL.FTZ R147, R147, R2.reuse ;  /* 0x0000000293937220 */ /* 0x080fe20000410000 */
[----:B------:R-:W-:Y:S01]  /*b0d0*/  MUFU.EX2 R185, R185 ;  /* 0x000000b900b97308 */ /* 0x000fe20000000800 */
[-C--:B------:R-:W-:Y:S02]  /*b0e0*/  FMUL.FTZ R140, R140, R171.reuse ;  /* 0x000000ab8c8c7220 */ /* 0x080fe40000410000 */
[-C--:B------:R-:W-:Y:S02]  /*b0f0*/  FMUL.FTZ R141, R141, R171.reuse ;  /* 0x000000ab8d8d7220 */ /* 0x080fe40000410000 */
[-C--:B------:R-:W-:Y:S01]  /*b100*/  FMUL.FTZ R142, R142, R2.reuse ;  /* 0x000000028e8e7220 */ /* 0x080fe20000410000 */
[----:B------:R-:W-:Y:S01]  /*b110*/  HMMA.16816.F32 R148, R4, R14, R148 ;  /* 0x0000000e0494723c */ /* 0x000fe20000001894 */
[----:B------:R-:W3:Y:S01]  /*b120*/  LDSM.16.MT88.4 R12, [R220+0x10000] ;  /* 0x01000000dc0c783b */ /* 0x000ee20000004200 */
[----:B------:R-:W-:Y:S01]  /*b130*/  FMUL.FTZ R143, R143, R2 ;  /* 0x000000028f8f7220 */ /* 0x000fe20000410000 */
[----:B------:R-:W-:Y:S01]  /*b140*/  MUFU.EX2 R188, R188 ;  /* 0x000000bc00bc7308 */ /* 0x000fe20000000800 */
[----:B------:R-:W-:-:S02]  /*b150*/  FMUL.FTZ R136, R136, R171 ;  /* 0x000000ab88887220 */ /* 0x000fc40000410000 */
[-C--:B------:R-:W-:Y:S02]  /*b160*/  FMUL.FTZ R137, R137, R171.reuse ;  /* 0x000000ab89897220 */ /* 0x080fe40000410000 */
[-C--:B------:R-:W-:Y:S02]  /*b170*/  FMUL.FTZ R138, R138, R2.reuse ;  /* 0x000000028a8a7220 */ /* 0x080fe40000410000 */
[-C--:B------:R-:W-:Y:S01]  /*b180*/  FMUL.FTZ R139, R139, R2.reuse ;  /* 0x000000028b8b7220 */ /* 0x080fe20000410000 */
[----:B------:R-:W4:Y:S01]  /*b190*/  MUFU.EX2 R187, R187 ;  /* 0x000000bb00bb7308 */ /* 0x000f220000000800 */
[-C--:B------:R-:W-:Y:S02]  /*b1a0*/  FMUL.FTZ R132, R132, R171.reuse ;  /* 0x000000ab84847220 */ /* 0x080fe40000410000 */
[----:B------:R-:W-:Y:S02]  /*b1b0*/  FMUL.FTZ R133, R133, R171 ;  /* 0x000000ab85857220 */ /* 0x000fe40000410000 */
[----:B------:R-:W-:-:S02]  /*b1c0*/  FMUL.FTZ R134, R134, R2 ;  /* 0x0000000286867220 */ /* 0x000fc40000410000 */
[-C--:B------:R-:W-:Y:S01]  /*b1d0*/  FMUL.FTZ R135, R135, R2.reuse ;  /* 0x0000000287877220 */ /* 0x080fe20000410000 */
[----:B------:R-:W5:Y:S01]  /*b1e0*/  MUFU.EX2 R190, R190 ;  /* 0x000000be00be7308 */ /* 0x000f620000000800 */
[-C--:B------:R-:W-:Y:S01]  /*b1f0*/  FMUL.FTZ R36, R36, R171.reuse ;  /* 0x000000ab24247220 */ /* 0x080fe20000410000 */
[C---:B-1----:R-:W-:Y:S01]  /*b200*/  HMMA.16816.F32 R144, R4.reuse, R8, R144 ;  /* 0x000000080490723c */ /* 0x042fe20000001890 */
[-C--:B------:R-:W-:Y:S02]  /*b210*/  FMUL.FTZ R37, R37, R171.reuse ;  /* 0x000000ab25257220 */ /* 0x080fe40000410000 */
[-C--:B------:R-:W-:Y:S02]  /*b220*/  FMUL.FTZ R38, R38, R2.reuse ;  /* 0x0000000226267220 */ /* 0x080fe40000410000 */
[----:B------:R-:W-:Y:S01]  /*b230*/  FMUL.FTZ R39, R39, R2 ;  /* 0x0000000227277220 */ /* 0x000fe20000410000 */
[----:B------:R-:W-:Y:S01]  /*b240*/  MUFU.EX2 R202, R202 ;  /* 0x000000ca00ca7308 */ /* 0x000fe20000000800 */
[-C--:B------:R-:W-:Y:S01]  /*b250*/  FMUL.FTZ R40, R40, R171.reuse ;  /* 0x000000ab28287220 */ /* 0x080fe20000410000 */
[----:B------:R-:W-:Y:S01]  /*b260*/  HMMA.16816.F32 R140, R4, R10, R140 ;  /* 0x0000000a048c723c */ /* 0x000fe2000000188c */
[----:B------:R-:W1:Y:S01]  /*b270*/  LDSM.16.MT88.4 R8, [R224+0x12000] ;  /* 0x01200000e008783b */ /* 0x000e620000004200 */
[----:B------:R-:W-:-:S02]  /*b280*/  FMUL.FTZ R41, R41, R171 ;  /* 0x000000ab29297220 */ /* 0x000fc40000410000 */
[-C--:B------:R-:W-:Y:S02]  /*b290*/  FMUL.FTZ R42, R42, R2.reuse ;  /* 0x000000022a2a7220 */ /* 0x080fe40000410000 */
[-C--:B------:R-:W-:Y:S01]  /*b2a0*/  FMUL.FTZ R43, R43, R2.reuse ;  /* 0x000000022b2b7220 */ /* 0x080fe20000410000 */
[----:B------:R-:W-:Y:S01]  /*b2b0*/  MUFU.EX2 R189, R189 ;  /* 0x000000bd00bd7308 */ /* 0x000fe20000000800 */
[-C--:B------:R-:W-:Y:S02]  /*b2c0*/  FMUL.FTZ R44, R44, R171.reuse ;  /* 0x000000ab2c2c7220 */ /* 0x080fe40000410000 */
[-C--:B------:R-:W-:Y:S01]  /*b2d0*/  FMUL.FTZ R45, R45, R171.reuse ;  /* 0x000000ab2d2d7220 */ /* 0x080fe20000410000 */
[----:B---3--:R-:W-:Y:S01]  /*b2e0*/  HMMA.16816.F32 R136, R4, R12, R136 ;  /* 0x0000000c0488723c */ /* 0x008fe20000001888 */
[-C--:B------:R-:W-:Y:S02]  /*b2f0*/  FMUL.FTZ R46, R46, R2.reuse ;  /* 0x000000022e2e7220 */ /* 0x080fe40000410000 */
[----:B------:R-:W-:Y:S01]  /*b300*/  FMUL.FTZ R47, R47, R2 ;  /* 0x000000022f2f7220 */ /* 0x000fe20000410000 */
[----:B------:R-:W-:Y:S01]  /*b310*/  MUFU.EX2 R175, R175 ;  /* 0x000000af00af7308 */ /* 0x000fe20000000800 */
[----:B------:R-:W-:-:S02]  /*b320*/  FMUL.FTZ R48, R48, R171 ;  /* 0x000000ab30307220 */ /* 0x000fc40000410000 */
[-C--:B------:R-:W-:Y:S01]  /*b330*/  FMUL.FTZ R49, R49, R171.reuse ;  /* 0x000000ab31317220 */ /* 0x080fe20000410000 */
[----:B------:R-:W-:Y:S01]  /*b340*/  HMMA.16816.F32 R132, R4, R14, R132 ;  /* 0x0000000e0484723c */ /* 0x000fe20000001884 */
[----:B------:R-:W3:Y:S01]  /*b350*/  LDSM.16.MT88.4 R12, [R222+0x12000] ;  /* 0x01200000de0c783b */ /* 0x000ee20000004200 */
[-C--:B------:R-:W-:Y:S02]  /*b360*/  FMUL.FTZ R50, R50, R2.reuse ;  /* 0x0000000232327220 */ /* 0x080fe40000410000 */
[-C--:B------:R-:W-:Y:S01]  /*b370*/  FMUL.FTZ R51, R51, R2.reuse ;  /* 0x0000000233337220 */ /* 0x080fe20000410000 */
[----:B------:R-:W-:Y:S01]  /*b380*/  MUFU.EX2 R176, R176 ;  /* 0x000000b000b07308 */ /* 0x000fe20000000800 */
[-C--:B------:R-:W-:Y:S02]  /*b390*/  FMUL.FTZ R52, R52, R171.reuse ;  /* 0x000000ab34347220 */ /* 0x080fe40000410000 */
[----:B------:R-:W-:Y:S02]  /*b3a0*/  FMUL.FTZ R53, R53, R171 ;  /* 0x000000ab35357220 */ /* 0x000fe40000410000 */
[----:B------:R-:W-:-:S02]  /*b3b0*/  FMUL.FTZ R54, R54, R2 ;  /* 0x0000000236367220 */ /* 0x000fc40000410000 */
[-C--:B------:R-:W-:Y:S01]  /*b3c0*/  FMUL.FTZ R55, R55, R2.reuse ;  /* 0x0000000237377220 */ /* 0x080fe20000410000 */
[----:B------:R-:W-:Y:S01]  /*b3d0*/  MUFU.EX2 R177, R177 ;  /* 0x000000b100b17308 */ /* 0x000fe20000000800 */
[-C--:B------:R-:W-:Y:S02]  /*b3e0*/  FMUL.FTZ R56, R56, R171.reuse ;  /* 0x000000ab38387220 */ /* 0x080fe40000410000 */
[-C--:B------:R-:W-:Y:S02]  /*b3f0*/  FMUL.FTZ R57, R57, R171.reuse ;  /* 0x000000ab39397220 */ /* 0x080fe40000410000 */
[-C--:B------:R-:W-:Y:S02]  /*b400*/  FMUL.FTZ R58, R58, R2.reuse ;  /* 0x000000023a3a7220 */ /* 0x080fe40000410000 */
[----:B------:R-:W-:Y:S01]  /*b410*/  FMUL.FTZ R59, R59, R2 ;  /* 0x000000023b3b7220 */ /* 0x000fe20000410000 */
[----:B------:R-:W-:Y:S01]  /*b420*/  MUFU.EX2 R178, R178 ;  /* 0x000000b200b27308 */ /* 0x000fe20000000800 */
[----:B-1----:R-:W-:Y:S01]  /*b430*/  HMMA.16816.F32 R36, R4, R8, R36 ;  /* 0x000000080424723c */ /* 0x002fe20000001824 */
[----:B------:R-:W-:-:S02]  /*b440*/  FMUL.FTZ R60, R60, R171 ;  /* 0x000000ab3c3c7220 */ /* 0x000fc40000410000 */
[-C--:B------:R-:W-:Y:S02]  /*b450*/  FMUL.FTZ R61, R61, R171.reuse ;  /* 0x000000ab3d3d7220 */ /* 0x080fe40000410000 */
[-C--:B------:R-:W-:Y:S02]  /*b460*/  FMUL.FTZ R62, R62, R2.reuse ;  /* 0x000000023e3e7220 */ /* 0x080fe40000410000 */
[-C--:B------:R-:W-:Y:S01]  /*b470*/  FMUL.FTZ R63, R63, R2.reuse ;  /* 0x000000023f3f7220 */ /* 0x080fe20000410000 */
[----:B------:R-:W-:Y:S01]  /*b480*/  HMMA.16816.F32 R40, R4, R10, R40 ;  /* 0x0000000a0428723c */ /* 0x000fe20000001828 */
[----:B------:R-:W1:Y:S01]  /*b490*/  LDSM.16.MT88.4 R8, [R221+0x12000] ;  /* 0x01200000dd08783b */ /* 0x000e620000004200 */
[-C--:B------:R-:W-:Y:S02]  /*b4a0*/  FMUL.FTZ R64, R64, R171.reuse ;  /* 0x000000ab40407220 */ /* 0x080fe40000410000 */
[----:B------:R-:W-:Y:S02]  /*b4b0*/  FMUL.FTZ R65, R65, R171 ;  /* 0x000000ab41417220 */ /* 0x000fe40000410000 */
[----:B------:R-:W-:-:S02]  /*b4c0*/  FMUL.FTZ R66, R66, R2 ;  /* 0x0000000242427220 */ /* 0x000fc40000410000 */
[-C--:B------:R-:W-:Y:S02]  /*b4d0*/  FMUL.FTZ R67, R67, R2.reuse ;  /* 0x0000000243437220 */ /* 0x080fe40000410000 */
[-C--:B------:R-:W-:Y:S01]  /*b4e0*/  FMUL.FTZ R68, R68, R171.reuse ;  /* 0x000000ab44447220 */ /* 0x080fe20000410000 */
[C---:B---3--:R-:W-:Y:S01]  /*b4f0*/  HMMA.16816.F32 R44, R4.reuse, R12, R44 ;  /* 0x0000000c042c723c */ /* 0x048fe2000000182c */
[-C--:B------:R-:W-:Y:S02]  /*b500*/  FMUL.FTZ R69, R69, R171.reuse ;  /* 0x000000ab45457220 */ /* 0x080fe40000410000 */
[-C--:B------:R-:W-:Y:S02]  /*b510*/  FMUL.FTZ R70, R70, R2.reuse ;  /* 0x0000000246467220 */ /* 0x080fe40000410000 */
[----:B------:R-:W-:Y:S02]  /*b520*/  FMUL.FTZ R71, R71, R2 ;  /* 0x0000000247477220 */ /* 0x000fe40000410000 */
        /* <DEDUP_REMOVED lines=12> */
[-C--:B------:R-:W-:Y:S01]  /*b5f0*/  FMUL.FTZ R82, R82, R2.reuse ;  /* 0x0000000252527220 */ /* 0x080fe20000410000 */
[----:B-1----:R-:W-:Y:S01]  /*b600*/  HMMA.16816.F32 R52, R4, R8, R52 ;  /* 0x000000080434723c */ /* 0x002fe20000001834 */
[----:B------:R-:W-:Y:S02]  /*b610*/  FMUL.FTZ R83, R83, R2 ;  /* 0x0000000253537220 */ /* 0x000fe40000410000 */
[-C--:B------:R-:W-:Y:S02]  /*b620*/  FMUL.FTZ R84, R84, R171.reuse ;  /* 0x000000ab54547220 */ /* 0x080fe40000410000 */
[----:B------:R-:W-:-:S02]  /*b630*/  FMUL.FTZ R85, R85, R171 ;  /* 0x000000ab55557220 */ /* 0x000fc40000410000 */
[-C--:B------:R-:W-:Y:S01]  /*b640*/  FMUL.FTZ R86, R86, R2.reuse ;  /* 0x0000000256567220 */ /* 0x080fe20000410000 */
[C---:B------:R-:W-:Y:S01]  /*b650*/  HMMA.16816.F32 R56, R4.reuse, R10, R56 ;  /* 0x0000000a0438723c */ /* 0x040fe20000001838 */
[----:B------:R-:W1:Y:S01]  /*b660*/  LDSM.16.MT88.4 R8, [R224+0x14000] ;  /* 0x01400000e008783b */ /* 0x000e620000004200 */
[-C--:B------:R-:W-:Y:S02]  /*b670*/  FMUL.FTZ R87, R87, R2.reuse ;  /* 0x0000000257577220 */ /* 0x080fe40000410000 */
[-C--:B------:R-:W-:Y:S02]  /*b680*/  FMUL.FTZ R88, R88, R171.reuse ;  /* 0x000000ab58587220 */ /* 0x080fe40000410000 */
[-C--:B------:R-:W-:Y:S02]  /*b690*/  FMUL.FTZ R89, R89, R171.reuse ;  /* 0x000000ab59597220 */ /* 0x080fe40000410000 */
[-C--:B------:R-:W-:Y:S02]  /*b6a0*/  FMUL.FTZ R90, R90, R2.reuse ;  /* 0x000000025a5a7220 */ /* 0x080fe40000410000 */
[----:B------:R-:W-:Y:S01]  /*b6b0*/  FMUL.FTZ R91, R91, R2 ;  /* 0x000000025b5b7220 */ /* 0x000fe20000410000 */
[----:B---3--:R-:W-:Y:S01]  /*b6c0*/  HMMA.16816.F32 R60, R4, R12, R60 ;  /* 0x0000000c043c723c */ /* 0x008fe2000000183c */
[----:B------:R-:W-:-:S02]  /*b6d0*/  FMUL.FTZ R92, R92, R171 ;  /* 0x000000ab5c5c7220 */ /* 0x000fc40000410000 */
[-C--:B------:R-:W-:Y:S02]  /*b6e0*/  FMUL.FTZ R93, R93, R171.reuse ;  /* 0x000000ab5d5d7220 */ /* 0x080fe40000410000 */
[-C--:B------:R-:W-:Y:S02]  /*b6f0*/  FMUL.FTZ R94, R94, R2.reuse ;  /* 0x000000025e5e7220 */ /* 0x080fe40000410000 */
[-C--:B------:R-:W-:Y:S01]  /*b700*/  FMUL.FTZ R95, R95, R2.reuse ;  /* 0x000000025f5f7220 */ /* 0x080fe20000410000 */
[----:B------:R-:W-:Y:S01]  /*b710*/  HMMA.16816.F32 R64, R4, R14, R64 ;  /* 0x0000000e0440723c */ /* 0x000fe20000001840 */
[----:B------:R-:W3:Y:S01]  /*b720*/  LDSM.16.MT88.4 R12, [R222+0x14000] ;  /* 0x01400000de0c783b */ /* 0x000ee20000004200 */
        /* <DEDUP_REMOVED lines=20> */
[-C--:B------:R-:W-:Y:S02]  /*b870*/  FMUL.FTZ R113, R113, R171.reuse ;  /* 0x000000ab71717220 */ /* 0x080fe40000410000 */
[-C--:B------:R-:W-:Y:S01]  /*b880*/  FMUL.FTZ R114, R114, R2.reuse ;  /* 0x0000000272727220 */ /* 0x080fe20000410000 */
[----:B---3--:R-:W-:Y:S01]  /*b890*/  HMMA.16816.F32 R76, R4, R12, R76 ;  /* 0x0000000c044c723c */ /* 0x008fe2000000184c */
[----:B------:R-:W-:Y:S02]  /*b8a0*/  FMUL.FTZ R115, R115, R2 ;  /* 0x0000000273737220 */ /* 0x000fe40000410000 */
[----:B------:R-:W-:-:S02]  /*b8b0*/  FMUL.FTZ R116, R116, R171 ;  /* 0x000000ab74747220 */ /* 0x000fc40000410000 */
[-C--:B------:R-:W-:Y:S02]  /*b8c0*/  FMUL.FTZ R117, R117, R171.reuse ;  /* 0x000000ab75757220 */ /* 0x080fe40000410000 */
[-C--:B------:R-:W-:Y:S01]  /*b8d0*/  FMUL.FTZ R118, R118, R2.reuse ;  /* 0x0000000276767220 */ /* 0x080fe20000410000 */
[----:B------:R-:W-:Y:S01]  /*b8e0*/  HMMA.16816.F32 R80, R4, R14, R80 ;  /* 0x0000000e0450723c */ /* 0x000fe20000001850 */
[----:B------:R-:W3:Y:S01]  /*b8f0*/  LDSM.16.MT88.4 R12, [R220+0x14000] ;  /* 0x01400000dc0c783b */ /* 0x000ee20000004200 */
        /* <DEDUP_REMOVED lines=13> */
[----:B------:R-:W-:Y:S02]  /*b9d0*/  FMUL.FTZ R131, R131, R2 ;  /* 0x0000000283837220 */ /* 0x000fe40000410000 */
[----:B------:R-:W-:Y:S01]  /*b9e0*/  FFMA.FTZ R167, R167, R171, R168 ;  /* 0x000000aba7a77223 */ /* 0x000fe200000100a8 */
[----:B------:R-:W-:Y:S01]  /*b9f0*/  HMMA.16816.F32 R88, R4, R10, R88 ;  /* 0x0000000a0458723c */ /* 0x000fe20000001858 */
[----:B------:R-:W1:Y:S02]  /*ba00*/  LDSM.16.MT88.4 R8, [R224+0x16000] ;  /* 0x01600000e008783b */ /* 0x000e640000004200 */
[----:B------:R-:W-:-:S05]  /*ba10*/  FADD.FTZ R164, R164, R167 ;  /* 0x000000a7a4a47221 */ /* 0x000fca0000010000 */
[C---:B---3--:R-:W-:Y:S08]  /*ba20*/  HMMA.16816.F32 R92, R4.reuse, R12, R92 ;  /* 0x0000000c045c723c */ /* 0x048ff0000000185c */
[C---:B------:R-:W-:Y:S01]  /*ba30*/  HMMA.16816.F32 R96, R4.reuse, R14, R96 ;  /* 0x0000000e0460723c */ /* 0x040fe20000001860 */
[----:B------:R-:W3:Y:S07]  /*ba40*/  LDSM.16.MT88.4 R12, [R222+0x16000] ;  /* 0x01600000de0c783b */ /* 0x000eee0000004200 */
[C---:B-1----:R-:W-:Y:S08]  /*ba50*/  HMMA.16816.F32 R100, R4.reuse, R8, R100 ;  /* 0x000000080464723c */ /* 0x042ff00000001864 */
[C---:B------:R-:W-:Y:S01]  /*ba60*/  HMMA.16816.F32 R104, R4.reuse, R10, R104 ;  /* 0x0000000a0468723c */ /* 0x040fe20000001868 */
[----:B------:R-:W1:Y:S07]  /*ba70*/  LDSM.16.MT88.4 R8, [R221+0x16000] ;  /* 0x01600000dd08783b */ /* 0x000e6e0000004200 */
[C---:B---3--:R-:W-:Y:S08]  /*ba80*/  HMMA.16816.F32 R108, R4.reuse, R12, R108 ;  /* 0x0000000c046c723c */ /* 0x048ff0000000186c */
[C---:B------:R-:W-:Y:S01]  /*ba90*/  HMMA.16816.F32 R112, R4.reuse, R14, R112 ;  /* 0x0000000e0470723c */ /* 0x040fe20000001870 */
[----:B------:R-:W3:Y:S07]  /*baa0*/  LDSM.16.MT88.4 R12, [R220+0x16000] ;  /* 0x01600000dc0c783b */ /* 0x000eee0000004200 */
[C---:B-1----:R-:W-:Y:S07]  /*bab0*/  HMMA.16816.F32 R116, R4.reuse, R8, R116 ;  /* 0x000000080474723c */ /* 0x042fee0000001874 */
[----:B------:R-:W-:Y:S01]  /*bac0*/  SHF.R.U32.HI R9, RZ, 0x18, R26 ;  /* 0x00000018ff097819 */ /* 0x000fe2000001161a */
[----:B------:R-:W-:Y:S01]  /*bad0*/  HMMA.16816.F32 R120, R4, R10, R120 ;  /* 0x0000000a0478723c */ /* 0x000fe20000001878 */
[----:B--2---:R-:W-:-:S06]  /*bae0*/  F2FP.PACK_AB R8, R186, R181 ;  /* 0x000000b5ba08723e */ /* 0x004fcc00000000ff */
[----:B------:R-:W-:Y:S02]  /*baf0*/  LOP3.LUT R11, R26, 0xffff, RZ, 0xc0, !PT ;  /* 0x0000ffff1a0b7812 */ /* 0x000fe400078ec0ff */
[----:B----4-:R-:W-:Y:S01]  /*bb00*/  F2FP.PACK_AB R10, R187, R188 ;  /* 0x000000bcbb0a723e */ /* 0x010fe200000000ff */
[----:B---3--:R-:W-:Y:S01]  /*bb10*/  HMMA.16816.F32 R124, R4, R12, R124 ;  /* 0x0000000c047c723c */ /* 0x008fe2000000187c */
[----:B------:R-:W-:-:S07]  /*bb20*/  SHF.R.U32.HI R11, RZ, 0x8, R11 ;  /* 0x00000008ff0b7819 */ /* 0x000fce000001160b */
[----:B------:R-:W-:Y:S01]  /*bb30*/  HMMA.16816.F32 R128, R4, R14, R128 ;  /* 0x0000000e0480723c */ /* 0x000fe20000001880 */
[----:B------:R-:W1:Y:S06]  /*bb40*/  LDSM.16.MT88.4 R12, [R222+0x12800] ;  /* 0x01280000de0c783b */ /* 0x000e6c0000004200 */
[C---:B------:R-:W-:Y:S02]  /*bb50*/  LOP3.LUT R4, R24.reuse, 0xffff, RZ, 0xc0, !PT ;  /* 0x0000ffff18047812 */ /* 0x040fe400078ec0ff */
[----:B------:R-:W-:Y:S02]  /*bb60*/  LOP3.LUT R7, R24, 0xff, RZ, 0xc0, !PT ;  /* 0x000000ff18077812 */ /* 0x000fe400078ec0ff */
[----:B------:R-:W-:-:S02]  /*bb70*/  SHF.R.U32.HI R4, RZ, 0x8, R4 ;  /* 0x00000008ff047819 */ /* 0x000fc40000011604 */
[----:B------:R-:W-:Y:S02]  /*bb80*/  SHF.R.U32.HI R5, RZ, 0x10, R24 ;  /* 0x00000010ff057819 */ /* 0x000fe40000011618 */
[----:B------:R-:W-:Y:S02]  /*bb90*/  SHF.R.U32.HI R6, RZ, 0x10, R26 ;  /* 0x00000010ff067819 */ /* 0x000fe4000001161a */
[----:B------:R-:W-:Y:S02]  /*bba0*/  PRMT R7, R7, 0x5410, R4 ;  /* 0x0000541007077816 */ /* 0x000fe40000000004 */
[----:B------:R-:W-:Y:S02]  /*bbb0*/  SHF.R.U32.HI R24, RZ, 0x18, R24 ;  /* 0x00000018ff187819 */ /* 0x000fe40000011618 */
[----:B------:R-:W-:Y:S01]  /*bbc0*/  LOP3.LUT R5, R5, 0xff, RZ, 0xc0, !PT ;  /* 0x000000ff05057812 */ /* 0x000fe200078ec0ff */
[----:B------:R-:W-:Y:S01]  /*bbd0*/  HSET2.LE.AND R7, R7, R250, PT ;  /* 0x000000fa07077233 */ /* 0x000fe20003803000 */
[----:B------:R-:W-:-:S02]  /*bbe0*/  LOP3.LUT R4, R26, 0xff, RZ, 0xc0, !PT ;  /* 0x000000ff1a047812 */ /* 0x000fc400078ec0ff */
[----:B------:R-:W-:Y:S02]  /*bbf0*/  LOP3.LUT R6, R6, 0xff, RZ, 0xc0, !PT ;  /* 0x000000ff06067812 */ /* 0x000fe400078ec0ff */
[----:B------:R-:W-:Y:S02]  /*bc00*/  PRMT R5, R5, 0x5410, R24 ;  /* 0x0000541005057816 */ /* 0x000fe40000000018 */
[----:B------:R-:W-:Y:S01]  /*bc10*/  PRMT R11, R4, 0x5410, R11 ;  /* 0x00005410040b7816 */ /* 0x000fe2000000000b */
[----:B------:R-:W-:Y:S01]  /*bc20*/  LDSM.16.MT88.4 R24, [R222+0x10800] ;  /* 0x01080000de18783b */ /* 0x000fe20000004200 */
[----:B------:R-:W-:Y:S01]  /*bc30*/  PRMT R9, R6, 0x5410, R9 ;  /* 0x0000541006097816 */ /* 0x000fe20000000009 */
[--C-:B------:R-:W-:Y:S01]  /*bc40*/  HSET2.LE.AND R5, R5, R250.reuse, PT ;  /* 0x000000fa05057233 */ /* 0x100fe20003803000 */
[----:B------:R-:W-:Y:S01]  /*bc50*/  LOP3.LUT R6, R7, R8, RZ, 0xc0, !PT ;  /* 0x0000000807067212 */ /* 0x000fe200078ec0ff */
[--C-:B------:R-:W-:Y:S01]  /*bc60*/  HSET2.LE.AND R4, R11, R250.reuse, PT ;  /* 0x000000fa0b047233 */ /* 0x100fe20003803000 */
[----:B------:R-:W-:Y:S01]  /*bc70*/  F2FP.PACK_AB R11, R183, R184 ;  /* 0x000000b8b70b723e */ /* 0x000fe200000000ff */
[----:B------:R-:W-:Y:S01]  /*bc80*/  HSET2.LE.AND R9, R9, R250, PT ;  /* 0x000000fa09097233 */ /* 0x000fe20003803000 */
[----:B-----5:R-:W-:-:S02]  /*bc90*/  F2FP.PACK_AB R8, R190, R185 ;  /* 0x000000b9be08723e */ /* 0x020fc400000000ff */
[----:B------:R-:W-:Y:S02]  /*bca0*/  LOP3.LUT R7, R5, R10, RZ, 0xc0, !PT ;  /* 0x0000000a05077212 */ /* 0x000fe400078ec0ff */
[----:B------:R-:W-:Y:S02]  /*bcb0*/  LOP3.LUT R4, R4, R11, RZ, 0xc0, !PT ;  /* 0x0000000b04047212 */ /* 0x000fe400078ec0ff */
[----:B------:R-:W-:Y:S02]  /*bcc0*/  LOP3.LUT R5, R9, R8, RZ, 0xc0, !PT ;  /* 0x0000000809057212 */ /* 0x000fe400078ec0ff */
[----:B------:R-:W2:Y:S05]  /*bcd0*/  LDSM.16.MT88.4 R8, [R224+0x12800] ;  /* 0x01280000e008783b */ /* 0x000eaa0000004200 */
[C---:B------:R-:W-:Y:S08]  /*bce0*/  HMMA.16816.F32 R136, R4.reuse, R16, R136 ;  /* 0x000000100488723c */ /* 0x040ff00000001888 */
[C---:B------:R-:W-:Y:S01]  /*bcf0*/  HMMA.16816.F32 R132, R4.reuse, R18, R132 ;  /* 0x000000120484723c */ /* 0x040fe20000001884 */
[----:B------:R-:W3:Y:S07]  /*bd00*/  LDSM.16.MT88.4 R16, [R222+0x14800] ;  /* 0x01480000de10783b */ /* 0x000eee0000004200 */
[C---:B------:R-:W-:Y:S08]  /*bd10*/  HMMA.16816.F32 R160, R4.reuse, R28, R160 ;  /* 0x0000001c04a0723c */ /* 0x040ff000000018a0 */
[C---:B------:R-:W-:Y:S01]  /*bd20*/  HMMA.16816.F32 R156, R4.reuse, R30, R156 ;  /* 0x0000001e049c723c */ /* 0x040fe2000000189c */
[----:B------:R-:W-:Y:S07]  /*bd30*/  LDSM.16.MT88.4 R28, [R221+0x12800] ;  /* 0x01280000dd1c783b */ /* 0x000fee0000004200 */
[C---:B-1----:R-:W-:Y:S08]  /*bd40*/  HMMA.16816.F32 R44, R4.reuse, R12, R44 ;  /* 0x0000000c042c723c */ /* 0x042ff0000000182c */
[C---:B--2---:R-:W-:Y:S08]  /*bd50*/  HMMA.16816.F32 R36, R4.reuse, R8, R36 ;  /* 0x000000080424723c */ /* 0x044ff00000001824 */
[C---:B------:R-:W-:Y:S01]  /*bd60*/  HMMA.16816.F32 R40, R4.reuse, R10, R40 ;  /* 0x0000000a0428723c */ /* 0x040fe20000001828 */
[----:B------:R-:W1:Y:S07]  /*bd70*/  LDSM.16.MT88.4 R8, [R221+0x14800] ;  /* 0x01480000dd08783b */ /* 0x000e6e0000004200 */
        /* <DEDUP_REMOVED lines=11> */
[C---:B------:R-:W-:Y:S07]  /*be30*/  HMMA.16816.F32 R52, R4.reuse, R28, R52 ;  /* 0x0000001c0434723c */ /* 0x040fee0000001834 */
[----:B------:R-:W-:Y:S01]  /*be40*/  IMAD.WIDE.U32 R28, R165, -0x2daee0ad, RZ ;  /* 0xd2511f53a51c7825 */ /* 0x000fe200078e00ff */
[C---:B--2---:R-:W-:Y:S07]  /*be50*/  HMMA.16816.F32 R100, R4.reuse, R12, R100 ;  /* 0x0000000c0464723c */ /* 0x044fee0000001864 */
[----:B------:R-:W-:Y:S01]  /*be60*/  IMAD.U32 R12, RZ, RZ, UR4 ;  /* 0x00000004ff0c7e24 */ /* 0x000fe2000f8e00ff */
[C---:B---3--:R-:W-:Y:S07]  /*be70*/  HMMA.16816.F32 R92, R4.reuse, R16, R92 ;  /* 0x00000010045c723c */ /* 0x048fee000000185c */
[----:B------:R-:W-:Y:S01]  /*be80*/  LOP3.LUT R16, R29, UR33, R12, 0x96, !PT ;  /* 0x000000211d107c12 */ /* 0x000fe2000f8e960c */
[----:B------:R-:W-:Y:S01]  /*be90*/  HMMA.16816.F32 R104, R4, R14, R104 ;  /* 0x0000000e0468723c */ /* 0x000fe20000001868 */
[----:B------:R-:W-:Y:S01]  /*bea0*/  IMAD.WIDE.U32 R28, R196, -0x326172a9, RZ ;  /* 0xcd9e8d57c41c7825 */ /* 0x000fe200078e00ff */
[----:B------:R-:W2:Y:S03]  /*beb0*/  LDSM.16.MT88.4 R12, [R221+0x16800] ;  /* 0x01680000dd0c783b */ /* 0x000ea60000004200 */
[----:B------:R-:W-:-:S03]  /*bec0*/  IMAD.WIDE.U32 R16, R16, -0x326172a9, RZ ;  /* 0xcd9e8d5710107825 */ /* 0x000fc600078e00ff */
[----:B------:R-:W-:Y:S02]  /*bed0*/  HMMA.16816.F32 R144, R4, R20, R144 ;  /* 0x000000140490723c */ /* 0x000fe40000001890 */
[----:B------:R-:W-:Y:S01]  /*bee0*/  LOP3.LUT R17, R17, UR36, R28, 0x96, !PT ;  /* 0x0000002411117c12 */ /* 0x000fe2000f8e961c */
[----:B------:R-:W-:Y:S01]  /*bef0*/  IMAD.WIDE.U32 R28, R196, -0x326172a9, RZ ;  /* 0xcd9e8d57c41c7825 */ /* 0x000fe200078e00ff */
[----:B------:R-:W-:-:S04]  /*bf00*/  LOP3.LUT R16, R249, UR7, R16, 0x96, !PT ;  /* 0x00000007f9107c12 */ /* 0x000fc8000f8e9610 */
[----:B-1----:R-:W-:Y:S01]  /*bf10*/  HMMA.16816.F32 R108, R4, R8, R108 ;  /* 0x00000008046c723c */ /* 0x002fe2000000186c */
[----:B------:R-:W-:-:S05]  /*bf20*/  LOP3.LUT R28, R29, R197, RZ, 0x3c, !PT ;  /* 0x000000c51d1c7212 */ /* 0x000fca00078e3cff */
[----:B------:R-:W-:Y:S02]  /*bf30*/  IMAD.WIDE.U32 R28, R28, -0x2daee0ad, RZ ;  /* 0xd2511f531c1c7825 */ /* 0x000fe400078e00ff */
[----:B------:R-:W-:Y:S01]  /*bf40*/  HMMA.16816.F32 R112, R4, R10, R112 ;  /* 0x0000000a0470723c */ /* 0x000fe20000001870 */
[----:B------:R-:W1:Y:S01]  /*bf50*/  LDSM.16.MT88.4 R8, [R220+0x16800] ;  /* 0x01680000dc08783b */ /* 0x000e620000004200 */
[----:B------:R-:W-:-:S06]  /*bf60*/  FFMA.FTZ R29, R195, c[0x0][0x23c], -R182 ;  /* 0x00008f00c31d7a23 */ /* 0x000fcc00000108b6 */
[C---:B------:R-:W-:Y:S01]  /*bf70*/  HMMA.16816.F32 R140, R4.reuse, R22, R140 ;  /* 0x00000016048c723c */ /* 0x040fe2000000188c */
[----:B------:R-:W3:Y:S01]  /*bf80*/  LDSM.16.MT88.4 R20, [R224+0x14800] ;  /* 0x01480000e014783b */ /* 0x000ee20000004200 */
[----:B------:R-:W-:Y:S06]  /*bf90*/  MUFU.EX2 R29, R29 ;  /* 0x0000001d001d7308 */ /* 0x000fec0000000800 */
[C---:B------:R-:W-:Y:S07]  /*bfa0*/  HMMA.16816.F32 R60, R4.reuse, R24, R60 ;  /* 0x00000018043c723c */ /* 0x040fee000000183c */
[----:B------:R-:W-:Y:S01]  /*bfb0*/  IMAD.WIDE.U32 R24, R17, -0x2daee0ad, RZ ;  /* 0xd2511f5311187825 */ /* 0x000fe200078e00ff */
[----:B------:R-:W-:Y:S03]  /*bfc0*/  HMMA.16816.F32 R96, R4, R18, R96 ;  /* 0x000000120460723c */ /* 0x000fe60000001860 */
[----:B------:R-:W-:-:S04]  /*bfd0*/  IMAD.WIDE.U32 R16, R16, -0x2daee0ad, RZ ;  /* 0xd2511f5310107825 */ /* 0x000fc800078e00ff */
[----:B------:R-:W-:Y:S01]  /*bfe0*/  LOP3.LUT R18, R25, UR14, R28, 0x96, !PT ;  /* 0x0000000e19127c12 */ /* 0x000fe2000f8e961c */
[----:B------:R-:W-:Y:S01]  /*bff0*/  HMMA.16816.F32 R64, R4, R26, R64 ;  /* 0x0000001a0440723c */ /* 0x000fe20000001840 */
[----:B------:R-:W-:Y:S01]  /*c000*/  LOP3.LUT R24, R17, UR12, R24, 0x96, !PT ;  /* 0x0000000c11187c12 */ /* 0x000fe2000f8e9618 */
[----:B------:R-:W-:-:S04]  /*c010*/  FFMA.FTZ R28, R193, c[0x0][0x23c], -R182 ;  /* 0x00008f00c11c7a23 */ /* 0x000fc800000108b6 */
[----:B------:R-:W-:Y:S02]  /*c020*/  IMAD.WIDE.U32 R24, R24, -0x326172a9, RZ ;  /* 0xcd9e8d5718187825 */ /* 0x000fe400078e00ff */
[----:B--2---:R-:W-:Y:S01]  /*c030*/  HMMA.16816.F32 R116, R4, R12, R116 ;  /* 0x0000000c0474723c */ /* 0x004fe20000001874 */
[----:B------:R-:W2:Y:S01]  /*c040*/  MUFU.EX2 R28, R28 ;  /* 0x0000001c001c7308 */ /* 0x000ea20000000800 */
[----:B------:R-:W-:-:S05]  /*c050*/  IMAD.WIDE.U32 R26, R18, -0x326172a9, RZ ;  /* 0xcd9e8d57121a7825 */ /* 0x000fca00078e00ff */
[----:B------:R-:W-:Y:S01]  /*c060*/  LOP3.LUT R18, R27, UR13, R248, 0x96, !PT ;  /* 0x0000000d1b127c12 */ /* 0x000fe2000f8e96f8 */
[----:B-1----:R-:W-:Y:S01]  /*c070*/  HMMA.16816.F32 R124, R4, R8, R124 ;  /* 0x00000008047c723c */ /* 0x002fe2000000187c */
[----:B------:R-:W-:-:S03]  /*c080*/  LOP3.LUT R26, R25, UR11, R26, 0x96, !PT ;  /* 0x0000000b191a7c12 */ /* 0x000fc6000f8e961a */
[----:B------:R-:W-:-:S04]  /*c090*/  IMAD.WIDE.U32 R18, R18, -0x2daee0ad, RZ ;  /* 0xd2511f5312127825 */ /* 0x000fc800078e00ff */
[----:B------:R-:W-:Y:S01]  /*c0a0*/  IMAD.WIDE.U32 R26, R26, -0x2daee0ad, RZ ;  /* 0xd2511f531a1a7825 */ /* 0x000fe200078e00ff */
[----:B------:R-:W-:Y:S01]  /*c0b0*/  LOP3.LUT R248, R19, UR10, R16, 0x96, !PT ;  /* 0x0000000a13f87c12 */ /* 0x000fe2000f8e9610 */
[----:B------:R-:W-:Y:S01]  /*c0c0*/  HMMA.16816.F32 R128, R4, R10, R128 ;  /* 0x0000000a0480723c */ /* 0x000fe20000001880 */
[----:B------:R-:W1:Y:S02]  /*c0d0*/  LDSM.16.MT88.4 R8, [R224+0x11000] ;  /* 0x01100000e008783b */ /* 0x000e640000004200 */
[----:B------:R-:W-:Y:S01]  /*c0e0*/  LOP3.LUT R12, R27, UR8, R18, 0x96, !PT ;  /* 0x000000081b0c7c12 */ /* 0x000fe2000f8e9612 */
[----:B------:R-:W-:-:S04]  /*c0f0*/  IMAD.WIDE.U32 R248, R248, -0x326172a9, RZ ;  /* 0xcd9e8d57f8f87825 */ /* 0x000fc800078e00ff */
[----:B------:R-:W-:Y:S01]  /*c100*/  HMMA.16816.F32 R120, R4, R14, R120 ;  /* 0x0000000e0478723c */ /* 0x000fe20000001878 */
[----:B------:R-:W-:-:S06]  /*c110*/  LOP3.LUT R24, R249, UR9, R24, 0x96, !PT ;  /* 0x00000009f9187c12 */ /* 0x000fcc000f8e9618 */
[----:B------:R-:W-:Y:S01]  /*c120*/  IMAD.WIDE.U32 R14, R12, -0x326172a9, RZ ;  /* 0xcd9e8d570c0e7825 */ /* 0x000fe200078e00ff */
[C---:B------:R-:W-:Y:S04]  /*c130*/  HMMA.16816.F32 R56, R4.reuse, R30, R56 ;  /* 0x0000001e0438723c */ /* 0x040fe80000001838 */
[----:B------:R-:W-:Y:S02]  /*c140*/  LOP3.LUT R16, R15, UR6, R248, 0x96, !PT ;  /* 0x000000060f107c12 */ /* 0x000fe4000f8e96f8 */
[----:B------:R-:W-:Y:S01]  /*c150*/  LOP3.LUT R13, R14, 0xffff, RZ, 0xc0, !PT ;  /* 0x0000ffff0e0d7812 */ /* 0x000fe200078ec0ff */
[----:B------:R-:W-:Y:S01]  /*c160*/  FFMA.FTZ R30, R191, c[0x0][0x23c], -R182 ;  /* 0x00008f00bf1e7a23 */ /* 0x000fe200000108b6 */
[C---:B---3--:R-:W-:Y:S01]  /*c170*/  HMMA.16816.F32 R68, R4.reuse, R20, R68 ;  /* 0x000000140444723c */ /* 0x048fe20000001844 */
[--C-:B------:R-:W-:Y:S01]  /*c180*/  FFMA.FTZ R31, R246, c[0x0][0x23c], -R173.reuse ;  /* 0x00008f00f61f7a23 */ /* 0x100fe200000108ad */
[--C-:B------:R-:W-:Y:S01]  /*c190*/  SHF.R.U32.HI R15, RZ, 0x10, R14.reuse ;  /* 0x00000010ff0f7819 */ /* 0x100fe2000001160e */
[--C-:B------:R-:W-:Y:S01]  /*c1a0*/  FFMA.FTZ R191, R192, c[0x0][0x23c], -R173.reuse ;  /* 0x00008f00c0bf7a23 */ /* 0x100fe200000108ad */
[----:B------:R-:W-:Y:S01]  /*c1b0*/  LOP3.LUT R12, R14, 0xff, RZ, 0xc0, !PT ;  /* 0x000000ff0e0c7812 */ /* 0x000fe200078ec0ff */
[----:B------:R-:W-:Y:S01]  /*c1c0*/  FFMA.FTZ R192, R194, c[0x0][0x23c], -R173 ;  /* 0x00008f00c2c07a23 */ /* 0x000fe200000108ad */
[----:B------:R-:W-:Y:S01]  /*c1d0*/  MUFU.EX2 R30, R30 ;  /* 0x0000001e001e7308 */ /* 0x000fe20000000800 */
[----:B------:R-:W-:Y:S01]  /*c1e0*/  SHF.R.U32.HI R13, RZ, 0x8, R13 ;  /* 0x00000008ff0d7819 */ /* 0x000fe2000001160d */
[----:B------:R-:W-:Y:S01]  /*c1f0*/  HMMA.16816.F32 R72, R4, R22, R72 ;  /* 0x000000160448723c */ /* 0x000fe20000001848 */
[----:B------:R-:W-:Y:S01]  /*c200*/  SHF.R.U32.HI R14, RZ, 0x18, R14 ;  /* 0x00000018ff0e7819 */ /* 0x000fe2000001160e */
[----:B------:R-:W-:Y:S01]  /*c210*/  FFMA.FTZ R182, R179, c[0x0][0x23c], -R182 ;  /* 0x00008f00b3b67a23 */ /* 0x000fe200000108b6 */
[----:B------:R-:W-:Y:S01]  /*c220*/  PRMT R13, R12, 0x5410, R13 ;  /* 0x000054100c0d7816 */ /* 0x000fe2000000000d */
[----:B------:R-:W-:-:S02]  /*c230*/  FFMA.FTZ R179, R180, c[0x0][0x23c], -R173 ;  /* 0x00008f00b4b37a23 */ /* 0x000fc400000108ad */
[----:B------:R-:W3:Y:S01]  /*c240*/  MUFU.EX2 R31, R31 ;  /* 0x0000001f001f7308 */ /* 0x000ee20000000800 */
[C---:B------:R-:W-:Y:S02]  /*c250*/  LOP3.LUT R5, R16.reuse, 0xffff, RZ, 0xc0, !PT ;  /* 0x0000ffff10057812 */ /* 0x040fe400078ec0ff */
[--C-:B------:R-:W-:Y:S02]  /*c260*/  SHF.R.U32.HI R6, RZ, 0x10, R16.reuse ;  /* 0x00000010ff067819 */ /* 0x100fe40000011610 */
[----:B------:R-:W-:Y:S02]  /*c270*/  LOP3.LUT R7, R15, 0xff, RZ, 0xc0, !PT ;  /* 0x000000ff0f077812 */ /* 0x000fe400078ec0ff */
[----:B------:R-:W-:Y:S01]  /*c280*/  LOP3.LUT R4, R16, 0xff, RZ, 0xc0, !PT ;  /* 0x000000ff10047812 */ /* 0x000fe200078ec0ff */
[----:B------:R-:W-:Y:S01]  /*c290*/  MUFU.EX2 R191, R191 ;  /* 0x000000bf00bf7308 */ /* 0x000fe20000000800 */
[----:B------:R-:W-:Y:S02]  /*c2a0*/  SHF.R.U32.HI R15, RZ, 0x8, R5 ;  /* 0x00000008ff0f7819 */ /* 0x000fe40000011605 */
[----:B------:R-:W-:-:S02]  /*c2b0*/  SHF.R.U32.HI R16, RZ, 0x18, R16 ;  /* 0x00000018ff107819 */ /* 0x000fc40000011610 */
[----:B------:R-:W-:Y:S01]  /*c2c0*/  LOP3.LUT R5, R6, 0xff, RZ, 0xc0, !PT ;  /* 0x000000ff06057812 */ /* 0x000fe200078ec0ff */
[--C-:B------:R-:W-:Y:S01]  /*c2d0*/  HSET2.LE.AND R6, R13, R250.reuse, PT ;  /* 0x000000fa0d067233 */ /* 0x100fe20003803000 */
[----:B------:R-:W-:Y:S01]  /*c2e0*/  PRMT R15, R4, 0x5410, R15 ;  /* 0x00005410040f7816 */ /* 0x000fe2000000000f */
[----:B------:R-:W4:Y:S01]  /*c2f0*/  MUFU.EX2 R192, R192 ;  /* 0x000000c000c07308 */ /* 0x000f220000000800 */
[----:B------:R-:W-:Y:S02]  /*c300*/  PRMT R5, R5, 0x5410, R16 ;  /* 0x0000541005057816 */ /* 0x000fe40000000010 */
[----:B------:R-:W-:Y:S01]  /*c310*/  PRMT R7, R7, 0x5410, R14 ;  /* 0x0000541007077816 */ /* 0x000fe2000000000e */
[--C-:B------:R-:W-:Y:S01]  /*c320*/  HSET2.LE.AND R4, R15, R250.reuse, PT ;  /* 0x000000fa0f047233 */ /* 0x100fe20003803000 */
[----:B--2---:R-:W-:Y:S01]  /*c330*/  F2FP.PACK_AB R15, R29, R28 ;  /* 0x0000001c1d0f723e */ /* 0x004fe200000000ff */
[--C-:B------:R-:W-:Y:S01]  /*c340*/  HSET2.LE.AND R5, R5, R250.reuse, PT ;  /* 0x000000fa05057233 */ /* 0x100fe20003803000 */
[----:B---3--:R-:W-:Y:S01]  /*c350*/  F2FP.PACK_AB R12, R202, R31 ;  /* 0x0000001fca0c723e */ /* 0x008fe200000000ff */
[----:B------:R-:W-:Y:S01]  /*c360*/  HSET2.LE.AND R7, R7, R250, PT ;  /* 0x000000fa07077233 */ /* 0x000fe20003803000 */
[----:B------:R-:W-:Y:S01]  /*c370*/  F2FP.PACK_AB R13, R189, R30 ;  /* 0x0000001ebd0d723e */ /* 0x000fe200000000ff */
[----:B------:R-:W2:Y:S01]  /*c380*/  LDSM.16.MT88.4 R16, [R222+0x11000] ;  /* 0x01100000de10783b */ /* 0x000ea20000004200 */
[----:B------:R-:W-:Y:S01]  /*c390*/  LOP3.LUT R4, R4, R15, RZ, 0xc0, !PT ;  /* 0x0000000f04047212 */ /* 0x000fe200078ec0ff */
[----:B------:R-:W-:Y:S01]  /*c3a0*/  MUFU.EX2 R182, R182 ;  /* 0x000000b600b67308 */ /* 0x000fe20000000800 */
[----:B------:R-:W-:-:S02]  /*c3b0*/  LOP3.LUT R5, R5, R12, RZ, 0xc0, !PT ;  /* 0x0000000c05057212 */ /* 0x000fc400078ec0ff */
[----:B------:R-:W-:Y:S02]  /*c3c0*/  LOP3.LUT R6, R6, R13, RZ, 0xc0, !PT ;  /* 0x0000000d06067212 */ /* 0x000fe400078ec0ff */
[----:B----4-:R-:W-:Y:S01]  /*c3d0*/  F2FP.PACK_AB R20, R192, R191 ;  /* 0x000000bfc014723e */ /* 0x010fe200000000ff */
[----:B------:R-:W3:Y:S02]  /*c3e0*/  LDSM.16.MT88.4 R12, [R221+0x11000] ;  /* 0x01100000dd0c783b */ /* 0x000ee40000004200 */
[----:B------:R-:W4:Y:S01]  /*c3f0*/  MUFU.EX2 R179, R179 ;  /* 0x000000b300b37308 */ /* 0x000f220000000800 */
[----:B------:R-:W-:Y:S02]  /*c400*/  LOP3.LUT R7, R7, R20, RZ, 0xc0, !PT ;  /* 0x0000001407077212 */ /* 0x000fe400078ec0ff */
[----:B------:R-:W-:Y:S05]  /*c410*/  LDSM.16.MT88.4 R20, [R221+0x15000] ;  /* 0x01500000dd14783b */ /* 0x000fea0000004200 */
[C---:B-1----:R-:W-:Y:S08]  /*c420*/  HMMA.16816.F32 R160, R4.reuse, R8, R160 ;  /* 0x0000000804a0723c */ /* 0x042ff000000018a0 */
[C---:B------:R-:W-:Y:S01]  /*c430*/  HMMA.16816.F32 R156, R4.reuse, R10, R156 ;  /* 0x0000000a049c723c */ /* 0x040fe2000000189c */
[----:B------:R-:W1:Y:S07]  /*c440*/  LDSM.16.MT88.4 R8, [R220+0x11000] ;  /* 0x01100000dc08783b */ /* 0x000e6e0000004200 */
[C---:B--2---:R-:W-:Y:S08]  /*c450*/  HMMA.16816.F32 R152, R4.reuse, R16, R152 ;  /* 0x000000100498723c */ /* 0x044ff00000001898 */
[C---:B---3--:R-:W-:Y:S08]  /*c460*/  HMMA.16816.F32 R144, R4.reuse, R12, R144 ;  /* 0x0000000c0490723c */ /* 0x048ff00000001890 */
[C---:B------:R-:W-:Y:S01]  /*c470*/  HMMA.16816.F32 R140, R4.reuse, R14, R140 ;  /* 0x0000000e048c723c */ /* 0x040fe2000000188c */
[----:B------:R-:W2:Y:S07]  /*c480*/  LDSM.16.MT88.4 R12, [R222+0x13000] ;  /* 0x01300000de0c783b */ /* 0x000eae0000004200 */
[C---:B------:R-:W-:Y:S01]  /*c490*/  HMMA.16816.F32 R148, R4.reuse, R18, R148 ;  /* 0x000000120494723c */ /* 0x040fe20000001894 */
[----:B------:R-:W3:Y:S07]  /*c4a0*/  LDSM.16.MT88.4 R16, [R224+0x13000] ;  /* 0x01300000e010783b */ /* 0x000eee0000004200 */
[C---:B-1----:R-:W-:Y:S08]  /*c4b0*/  HMMA.16816.F32 R136, R4.reuse, R8, R136 ;  /* 0x000000080488723c */ /* 0x042ff00000001888 */
[C---:B------:R-:W-:Y:S01]  /*c4c0*/  HMMA.16816.F32 R132, R4.reuse, R10, R132 ;  /* 0x0000000a0484723c */ /* 0x040fe20000001884 */
[----:B------:R-:W1:Y:S07]  /*c4d0*/  LDSM.16.MT88.4 R8, [R221+0x13000] ;  /* 0x01300000dd08783b */ /* 0x000e6e0000004200 */
[C---:B------:R-:W-:Y:S08]  /*c4e0*/  HMMA.16816.F32 R88, R4.reuse, R22, R88 ;  /* 0x000000160458723c */ /* 0x040ff00000001858 */
[C---:B------:R-:W-:Y:S07]  /*c4f0*/  HMMA.16816.F32 R84, R4.reuse, R20, R84 ;  /* 0x000000140454723c */ /* 0x040fee0000001854 */
[--C-:B------:R-:W-:Y:S01]  /*c500*/  FFMA.FTZ R20, R172, c[0x0][0x23c], -R173.reuse ;  /* 0x00008f00ac147a23 */ /* 0x100fe200000108ad */
[----:B--2---:R-:W-:Y:S01]  /*c510*/  HMMA.16816.F32 R44, R4, R12, R44 ;  /* 0x0000000c042c723c */ /* 0x004fe2000000182c */
[----:B------:R-:W-:-:S02]  /*c520*/  FFMA.FTZ R172, R174, c[0x0][0x23c], -R173 ;  /* 0x00008f00aeac7a23 */ /* 0x000fc400000108ad */
[----:B------:R2:W-:Y:S05]  /*c530*/  MUFU.EX2 R173, R20 ;  /* 0x0000001400ad7308 */ /* 0x0005ea0000000800 */
[C---:B------:R-:W-:Y:S01]  /*c540*/  HMMA.16816.F32 R48, R4.reuse, R14, R48 ;  /* 0x0000000e0430723c */ /* 0x040fe20000001830 */
[----:B------:R-:W5:Y:S02]  /*c550*/  LDSM.16.MT88.4 R12, [R224+0x15000] ;  /* 0x01500000e00c783b */ /* 0x000f640000004200 */
[----:B------:R-:W2:Y:S05]  /*c560*/  MUFU.EX2 R172, R172 ;  /* 0x000000ac00ac7308 */ /* 0x000eaa0000000800 */
[C---:B---3--:R-:W-:Y:S08]  /*c570*/  HMMA.16816.F32 R36, R4.reuse, R16, R36 ;  /* 0x000000100424723c */ /* 0x048ff00000001824 */
[C---:B-1----:R-:W-:Y:S08]  /*c580*/  HMMA.16816.F32 R52, R4.reuse, R8, R52 ;  /* 0x000000080434723c */ /* 0x042ff00000001834 */
[C---:B------:R-:W-:Y:S01]  /*c590*/  HMMA.16816.F32 R56, R4.reuse, R10, R56 ;  /* 0x0000000a0438723c */ /* 0x040fe20000001838 */
[----:B------:R-:W1:Y:S07]  /*c5a0*/  LDSM.16.MT88.4 R8, [R222+0x15000] ;  /* 0x01500000de08783b */ /* 0x000e6e0000004200 */
[C---:B------:R-:W-:Y:S01]  /*c5b0*/  HMMA.16816.F32 R40, R4.reuse, R18, R40 ;  /* 0x000000120428723c */ /* 0x040fe20000001828 */
[----:B------:R-:W3:Y:S07]  /*c5c0*/  LDSM.16.MT88.4 R16, [R220+0x13000] ;  /* 0x01300000dc10783b */ /* 0x000eee0000004200 */
[C---:B-----5:R-:W-:Y:S08]  /*c5d0*/  HMMA.16816.F32 R68, R4.reuse, R12, R68 ;  /* 0x0000000c0444723c */ /* 0x060ff00000001844 */
        /* <DEDUP_REMOVED lines=17> */
[C---:B-----5:R-:W-:Y:S07]  /*c6f0*/  HMMA.16816.F32 R116, R4.reuse, R12, R116 ;  /* 0x0000000c0474723c */ /* 0x060fee0000001874 */
[----:B------:R-:W-:Y:S01]  /*c700*/  IMAD.WIDE.U32 R12, R24, -0x2daee0ad, RZ ;  /* 0xd2511f53180c7825 */ /* 0x000fe200078e00ff */
[----:B------:R-:W-:Y:S04]  /*c710*/  HMMA.16816.F32 R120, R4, R14, R120 ;  /* 0x0000000e0478723c */ /* 0x000fe80000001878 */
[----:B------:R-:W-:-:S02]  /*c720*/  LOP3.LUT R26, R13, UR37, R26, 0x96, !PT ;  /* 0x000000250d1a7c12 */ /* 0x000fc4000f8e961a */
[----:B------:R-:W-:Y:S02]  /*c730*/  LOP3.LUT R22, R12, 0xffff, RZ, 0xc0, !PT ;  /* 0x0000ffff0c167812 */ /* 0x000fe400078ec0ff */
[----:B------:R-:W-:Y:S01]  /*c740*/  SHF.R.U32.HI R14, RZ, 0x10, R12 ;  /* 0x00000010ff0e7819 */ /* 0x000fe2000001160c */
[C---:B-1----:R-:W-:Y:S01]  /*c750*/  HMMA.16816.F32 R124, R4.reuse, R8, R124 ;  /* 0x00000008047c723c */ /* 0x042fe2000000187c */
[----:B------:R-:W-:Y:S02]  /*c760*/  SHF.R.U32.HI R22, RZ, 0x8, R22 ;  /* 0x00000008ff167819 */ /* 0x000fe40000011616 */
[----:B------:R-:W-:Y:S02]  /*c770*/  LOP3.LUT R21, R26, 0xffff, RZ, 0xc0, !PT ;  /* 0x0000ffff1a157812 */ /* 0x000fe400078ec0ff */
[----:B------:R-:W-:Y:S02]  /*c780*/  LOP3.LUT R13, R12, 0xff, RZ, 0xc0, !PT ;  /* 0x000000ff0c0d7812 */ /* 0x000fe400078ec0ff */
[--C-:B------:R-:W-:Y:S01]  /*c790*/  SHF.R.U32.HI R8, RZ, 0x10, R26.reuse ;  /* 0x00000010ff087819 */ /* 0x100fe2000001161a */
[----:B------:R-:W-:Y:S01]  /*c7a0*/  HMMA.16816.F32 R128, R4, R10, R128 ;  /* 0x0000000a0480723c */ /* 0x000fe20000001880 */
[----:B------:R-:W-:-:S02]  /*c7b0*/  SHF.R.U32.HI R15, RZ, 0x18, R26 ;  /* 0x00000018ff0f7819 */ /* 0x000fc4000001161a */
[----:B------:R-:W-:Y:S02]  /*c7c0*/  LOP3.LUT R8, R8, 0xff, RZ, 0xc0, !PT ;  /* 0x000000ff08087812 */ /* 0x000fe400078ec0ff */
[----:B------:R-:W-:Y:S02]  /*c7d0*/  LOP3.LUT R9, R14, 0xff, RZ, 0xc0, !PT ;  /* 0x000000ff0e097812 */ /* 0x000fe400078ec0ff */
[----:B------:R-:W-:Y:S02]  /*c7e0*/  PRMT R13, R13, 0x5410, R22 ;  /* 0x000054100d0d7816 */ /* 0x000fe40000000016 */
[----:B------:R-:W-:Y:S02]  /*c7f0*/  SHF.R.U32.HI R14, RZ, 0x8, R21 ;  /* 0x00000008ff0e7819 */ /* 0x000fe40000011615 */
[----:B--2---:R-:W1:Y:S01]  /*c800*/  LDSM.16.MT88.4 R20, [R221+0x11800] ;  /* 0x01180000dd14783b */ /* 0x004e620000004200 */
[----:B------:R-:W-:Y:S01]  /*c810*/  SHF.R.U32.HI R12, RZ, 0x18, R12 ;  /* 0x00000018ff0c7819 */ /* 0x000fe2000001160c */
[----:B------:R-:W-:Y:S01]  /*c820*/  HSET2.LE.AND R6, R13, R250, PT ;  /* 0x000000fa0d067233 */ /* 0x000fe20003803000 */
[----:B------:R-:W-:-:S02]  /*c830*/  PRMT R15, R8, 0x5410, R15 ;  /* 0x00005410080f7816 */ /* 0x000fc4000000000f */
[----:B------:R-:W-:Y:S02]  /*c840*/  LOP3.LUT R193, R26, 0xff, RZ, 0xc0, !PT ;  /* 0x000000ff1ac17812 */ /* 0x000fe400078ec0ff */
[----:B------:R-:W-:Y:S01]  /*c850*/  PRMT R9, R9, 0x5410, R12 ;  /* 0x0000541009097816 */ /* 0x000fe2000000000c */
[--C-:B------:R-:W-:Y:S01]  /*c860*/  HSET2.LE.AND R5, R15, R250.reuse, PT ;  /* 0x000000fa0f057233 */ /* 0x100fe20003803000 */
[----:B------:R-:W-:Y:S01]  /*c870*/  PRMT R193, R193, 0x5410, R14 ;  /* 0x00005410c1c17816 */ /* 0x000fe2000000000e */
[----:B------:R-:W-:Y:S01]  /*c880*/  LDSM.16.MT88.4 R24, [R222+0x11800] ;  /* 0x01180000de18783b */ /* 0x000fe20000004200 */
[----:B------:R-:W-:Y:S01]  /*c890*/  F2FP.PACK_AB R11, R176, R175 ;  /* 0x000000afb00b723e */ /* 0x000fe200000000ff */
[--C-:B------:R-:W-:Y:S01]  /*c8a0*/  HSET2.LE.AND R7, R9, R250.reuse, PT ;  /* 0x000000fa09077233 */ /* 0x100fe20003803000 */
[----:B----4-:R-:W-:Y:S01]  /*c8b0*/  F2FP.PACK_AB R10, R179, R178 ;  /* 0x000000b2b30a723e */ /* 0x010fe200000000ff */
[----:B------:R-:W2:Y:S01]  /*c8c0*/  LDSM.16.MT88.4 R12, [R220+0x11800] ;  /* 0x01180000dc0c783b */ /* 0x000ea20000004200 */
[----:B------:R-:W-:Y:S01]  /*c8d0*/  HSET2.LE.AND R4, R193, R250, PT ;  /* 0x000000fac1047233 */ /* 0x000fe20003803000 */
[----:B------:R-:W-:-:S02]  /*c8e0*/  F2FP.PACK_AB R9, R182, R177 ;  /* 0x000000b1b609723e */ /* 0x000fc400000000ff */
[----:B------:R-:W-:Y:S02]  /*c8f0*/  F2FP.PACK_AB R8, R172, R173 ;  /* 0x000000adac08723e */ /* 0x000fe400000000ff */
[----:B------:R-:W-:Y:S02]  /*c900*/  LOP3.LUT R4, R4, R11, RZ, 0xc0, !PT ;  /* 0x0000000b04047212 */ /* 0x000fe400078ec0ff */
[----:B------:R-:W-:Y:S02]  /*c910*/  LOP3.LUT R5, R5, R10, RZ, 0xc0, !PT ;  /* 0x0000000a05057212 */ /* 0x000fe400078ec0ff */
[----:B------:R-:W-:Y:S02]  /*c920*/  LOP3.LUT R6, R6, R9, RZ, 0xc0, !PT ;  /* 0x0000000906067212 */ /* 0x000fe400078ec0ff */
[----:B------:R-:W-:Y:S02]  /*c930*/  LOP3.LUT R7, R7, R8, RZ, 0xc0, !PT ;  /* 0x0000000807077212 */ /* 0x000fe400078ec0ff */
[----:B------:R-:W-:Y:S05]  /*c940*/  LDSM.16.MT88.4 R8, [R224+0x13800] ;  /* 0x01380000e008783b */ /* 0x000fea0000004200 */
[C---:B---3--:R-:W-:Y:S08]  /*c950*/  HMMA.16816.F32 R160, R4.reuse, R16, R160 ;  /* 0x0000001004a0723c */ /* 0x048ff000000018a0 */
[C---:B-1----:R-:W-:Y:S08]  /*c960*/  HMMA.16816.F32 R144, R4.reuse, R20, R144 ;  /* 0x000000140490723c */ /* 0x042ff00000001890 */
[C---:B------:R-:W-:Y:S01]  /*c970*/  HMMA.16816.F32 R140, R4.reuse, R22, R140 ;  /* 0x00000016048c723c */ /* 0x040fe2000000188c */
[----:B------:R-:W1:Y:S07]  /*c980*/  LDSM.16.MT88.4 R20, [R221+0x13800] ;  /* 0x01380000dd14783b */ /* 0x000e6e0000004200 */
        /* <DEDUP_REMOVED lines=20> */
[C---:B-1----:R-:W-:Y:S07]  /*cad0*/  HMMA.16816.F32 R84, R4.reuse, R20, R84 ;  /* 0x000000140454723c */ /* 0x042fee0000001854 */
[----:B------:R-:W-:Y:S01]  /*cae0*/  FFMA.FTZ R21, R166, R2, R33 ;  /* 0x00000002a6157223 */ /* 0x000fe20000010021 */
[----:B------:R-:W-:Y:S01]  /*caf0*/  HMMA.16816.F32 R60, R4, R24, R60 ;  /* 0x00000018043c723c */ /* 0x000fe2000000183c */
[----:B------:R-:W-:-:S02]  /*cb00*/  IMAD.MOV.U32 R2, RZ, RZ, R170 ;  /* 0x000000ffff027224 */ /* 0x000fc400078e00aa */
[----:B------:R-:W-:-:S04]  /*cb10*/  FADD.FTZ R21, R0, R21 ;  /* 0x0000001500157221 */ /* 0x000fc80000010000 */
[----:B------:R-:W-:Y:S01]  /*cb20*/  FADD.FTZ R0, R32, R21 ;  /* 0x0000001520007221 */ /* 0x000fe20000010000 */
[----:B------:R-:W-:Y:S01]  /*cb30*/  HMMA.16816.F32 R64, R4, R26, R64 ;  /* 0x0000001a0440723c */ /* 0x000fe20000001840 */
[----:B------:R-:W1:Y:S02]  /*cb40*/  LDSM.16.MT88.4 R24, [R220+0x15800] ;  /* 0x01580000dc18783b */ /* 0x000e640000004200 */
[----:B------:R-:W-:-:S04]  /*cb50*/  FADD.FTZ R0, R3, R0 ;  /* 0x0000000003007221 */ /* 0x000fc80000010000 */
[----:B------:R-:W-:Y:S01]  /*cb60*/  FADD.FTZ R3, R185, R0 ;  /* 0x00000000b9037221 */ /* 0x000fe20000010000 */
[----:B----4-:R-:W-:Y:S03]  /*cb70*/  HMMA.16816.F32 R76, R4, R8, R76 ;  /* 0x00000008044c723c */ /* 0x010fe6000000184c */
[----:B------:R-:W-:-:S05]  /*cb80*/  FADD.FTZ R3, R190, R3 ;  /* 0x00000003be037221 */ /* 0x000fca0000010000 */
[C---:B------:R-:W-:Y:S01]  /*cb90*/  HMMA.16816.F32 R80, R4.reuse, R10, R80 ;  /* 0x0000000a0450723c */ /* 0x040fe20000001850 */
[----:B------:R-:W4:Y:S07]  /*cba0*/  LDSM.16.MT88.4 R8, [R221+0x17800] ;  /* 0x01780000dd08783b */ /* 0x000f2e0000004200 */
[C---:B---3--:R-:W-:Y:S08]  /*cbb0*/  HMMA.16816.F32 R100, R4.reuse, R16, R100 ;  /* 0x000000100464723c */ /* 0x048ff00000001864 */
[C---:B------:R-:W-:Y:S01]  /*cbc0*/  HMMA.16816.F32 R104, R4.reuse, R18, R104 ;  /* 0x000000120468723c */ /* 0x040fe20000001868 */
[----:B------:R-:W3:Y:S07]  /*cbd0*/  LDSM.16.MT88.4 R16, [R220+0x17800] ;  /* 0x01780000dc10783b */ /* 0x000eee0000004200 */
[C---:B--2---:R-:W-:Y:S07]  /*cbe0*/  HMMA.16816.F32 R108, R4.reuse, R12, R108 ;  /* 0x0000000c046c723c */ /* 0x044fee000000186c */
[----:B------:R-:W-:Y:S01]  /*cbf0*/  FADD.FTZ R13, R35, R164 ;  /* 0x000000a4230d7221 */ /* 0x000fe20000010000 */
[----:B------:R-:W-:Y:S03]  /*cc00*/  HMMA.16816.F32 R88, R4, R22, R88 ;  /* 0x000000160458723c */ /* 0x000fe60000001858 */
[----:B------:R-:W-:-:S04]  /*cc10*/  FADD.FTZ R13, R34, R13 ;  /* 0x0000000d220d7221 */ /* 0x000fc80000010000 */
[----:B------:R-:W-:Y:S01]  /*cc20*/  FADD.FTZ R184, R184, R13 ;  /* 0x0000000db8b87221 */ /* 0x000fe20000010000 */
[----:B-1----:R-:W-:Y:S03]  /*cc30*/  HMMA.16816.F32 R92, R4, R24, R92 ;  /* 0x00000018045c723c */ /* 0x002fe6000000185c */
[----:B------:R-:W-:-:S04]  /*cc40*/  FADD.FTZ R0, R183, R184 ;  /* 0x000000b8b7007221 */ /* 0x000fc80000010000 */
        /* <DEDUP_REMOVED lines=11> */
[----:B----4-:R-:W-:Y:S01]  /*cd00*/  HMMA.16816.F32 R116, R4, R8, R116 ;  /* 0x000000080474723c */ /* 0x010fe20000001874 */
        /* <DEDUP_REMOVED lines=12> */
[----:B------:R-:W-:Y:S02]  /*cdd0*/  FADD.FTZ R166, R172, R173 ;  /* 0x000000adaca67221 */ /* 0x000fe40000010000 */
[----:B------:R-:W-:Y:S01]  /*cde0*/  IMAD.MOV.U32 R0, RZ, RZ, R169 ;  /* 0x000000ffff007224 */ /* 0x000fe200078e00a9 */
[----:B------:R-:W-:Y:S08]  /*cdf0*/  HMMA.16816.F32 R128, R4, R18, R128 ;  /* 0x000000120480723c */ /* 0x000ff00000001880 */
.L_x_620:
[----:B------:R-:W-:-:S06]  /*ce00*/  UISETP.GT.AND UP0, UPT, UR34, UR15, UPT ;  /* 0x0000000f2200728c */ /* 0x000fcc000bf04270 */
[----:B------:R-:W-:-:S13]  /*ce10*/  PLOP3.LUT P0, PT, PT, PT, UP0, 0x80, 0x0 ;  /* 0x000000000000781c */ /* 0x000fda0003f0f008 */
[----:B------:R-:W-:Y:S05]  /*ce20*/  @!P0 BRA `(.L_x_624) ;  /* 0x0000542000008947 */ /* 0x000fea0003800000 */
[----:B------:R-:W1:Y:S01]  /*ce30*/  S2R R7, SR_TID.X ;  /* 0x0000000000077919 */ /* 0x000e620000002100 */
[----:B------:R-:W-:Y:S01]  /*ce40*/  USHF.R.S32.HI UR35, URZ, 0x1f, UR26 ;  /* 0x0000001f3f237899 */ /* 0x000fe2000801141a */
[--C-:B------:R-:W-:Y:S01]  /*ce50*/  SHF.R.S32.HI R5, RZ, 0x1f, R244.reuse ;  /* 0x0000001fff057819 */ /* 0x100fe200000114f4 */
[----:B------:R-:W-:Y:S01]  /*ce60*/  ULDC.64 UR4, c[0x0][0x1b8] ;  /* 0x00006e0000047ab9 */ /* 0x000fe20000000a00 */
[----:B------:R-:W-:Y:S01]  /*ce70*/  IMAD.U32 R8, RZ, RZ, UR26 ;  /* 0x0000001aff087e24 */ /* 0x000fe2000f8e00ff */
[----:B------:R-:W-:Y:S01]  /*ce80*/  ULDC.64 UR6, c[0x0][0x1b0] ;  /* 0x00006c0000067ab9 */ /* 0x000fe20000000a00 */
[----:B------:R-:W-:Y:S01]  /*ce90*/  IMAD.MOV.U32 R4, RZ, RZ, R244 ;  /* 0x000000ffff047224 */ /* 0x000fe200078e00f4 */
[----:B------:R-:W-:Y:S01]  /*cea0*/  UIMAD UR4, UR35, UR4, URZ ;  /* 0x00000004230472a4 */ /* 0x000fe2000f8e023f */
[----:B------:R-:W-:Y:S01]  /*ceb0*/  IMAD.U32 R10, RZ, RZ, UR26 ;  /* 0x0000001aff0a7e24 */ /* 0x000fe2000f8e00ff */
[----:B------:R-:W-:Y:S01]  /*cec0*/  UIMAD UR6, UR35, UR6, URZ ;  /* 0x00000006230672a4 */ /* 0x000fe2000f8e023f */
[--C-:B------:R-:W-:Y:S01]  /*ced0*/  IMAD.WIDE.U32 R8, R8, c[0x0][0x1b8], R4.reuse ;  /* 0x00006e0008087a25 */ /* 0x100fe200078e0004 */
[----:B------:R-:W-:Y:S01]  /*cee0*/  UIMAD UR4, UR26, UR5, UR4 ;  /* 0x000000051a0472a4 */ /* 0x000fe2000f8e0204 */
[----:B------:R-:W-:Y:S01]  /*cef0*/  ISETP.GE.AND P5, PT, R244, c[0x0][0x220], PT ;  /* 0x00008800f4007a0c */ /* 0x000fe20003fa6270 */
[----:B------:R-:W-:Y:S01]  /*cf00*/  UIMAD UR6, UR26, UR7, UR6 ;  /* 0x000000071a0672a4 */ /* 0x000fe2000f8e0206 */
[----:B------:R-:W-:Y:S01]  /*cf10*/  IMAD.WIDE.U32 R10, R10, c[0x0][0x1b0], R4 ;  /* 0x00006c000a0a7a25 */ /* 0x000fe200078e0004 */
[----:B------:R-:W-:Y:S01]  /*cf20*/  IADD3 R3, P0, R8, UR30, RZ ;  /* 0x0000001e08037c10 */ /* 0x000fe2000ff1e0ff */
[----:B------:R-:W-:Y:S01]  /*cf30*/  UIADD3 UR26, UR34, -0x2, URZ ;  /* 0xfffffffe221a7890 */ /* 0x000fe2000fffe03f */
[----:B------:R-:W-:Y:S01]  /*cf40*/  ISETP.GE.AND P4, PT, R233, c[0x0][0x220], PT ;  /* 0x00008800e9007a0c */ /* 0x000fe20003f86270 */
[----:B------:R-:W-:Y:S01]  /*cf50*/  IMAD.U32 R246, RZ, RZ, UR4 ;  /* 0x00000004fff67e24 */ /* 0x000fe2000f8e00ff */
[----:B------:R-:W-:Y:S01]  /*cf60*/  IADD3 R5, P1, R10, UR28, RZ ;  /* 0x0000001c0a057c10 */ /* 0x000fe2000ff3e0ff */
[----:B------:R-:W-:Y:S01]  /*cf70*/  IMAD.U32 R248, RZ, RZ, UR6 ;  /* 0x00000006fff87e24 */ /* 0x000fe2000f8e00ff */
[----:B------:R-:W-:Y:S01]  /*cf80*/  ISETP.GE.AND P3, PT, R232, c[0x0][0x220], PT ;  /* 0x00008800e8007a0c */ /* 0x000fe20003f66270 */
[----:B------:R-:W-:Y:S01]  /*cf90*/  IMAD.MOV.U32 R164, RZ, RZ, R0 ;  /* 0x000000ffffa47224 */ /* 0x000fe200078e0000 */
[----:B------:R-:W-:Y:S01]  /*cfa0*/  IADD3.X R246, R246, UR29, R9, P0, !PT ;  /* 0x0000001df6f67c10 */ /* 0x000fe200087fe409 */
[----:B------:R-:W-:Y:S01]  /*cfb0*/  IMAD.WIDE.U32 R8, R165, -0x2daee0ad, RZ ;  /* 0xd2511f53a5087825 */ /* 0x000fe200078e00ff */
[----:B-1----:R-:W-:Y:S01]  /*cfc0*/  SHF.R.S32.HI R4, RZ, 0x1f, R7 ;  /* 0x0000001fff047819 */ /* 0x002fe20000011407 */
[----:B------:R-:W-:Y:S01]  /*cfd0*/  UIADD3 UR7, UR34, -0x1, URZ ;  /* 0xffffffff22077890 */ /* 0x000fe2000fffe03f */
[----:B------:R-:W-:Y:S01]  /*cfe0*/  IADD3.X R248, R248, UR27, R11, P1, !PT ;  /* 0x0000001bf8f87c10 */ /* 0x000fe20008ffe40b */
[----:B------:R-:W-:Y:S01]  /*cff0*/  UMOV UR27, URZ ;  /* 0x0000003f001b7c82 */ /* 0x000fe20008000000 */
[----:B------:R-:W-:-:S02]  /*d000*/  LEA.HI R4, R4, R7, RZ, 0x3 ;  /* 0x0000000704047211 */ /* 0x000fc400078f18ff */
[----:B------:R-:W-:Y:S02]  /*d010*/  LEA R247, P0, R3, c[0x0][0x170], 0x1 ;  /* 0x00005c0003f77a11 */ /* 0x000fe400078008ff */
[----:B------:R-:W-:Y:S02]  /*d020*/  SHF.R.S32.HI R14, RZ, 0x3, R4 ;  /* 0x00000003ff0e7819 */ /* 0x000fe40000011404 */
[----:B------:R-:W-:Y:S02]  /*d030*/  LEA R249, P1, R5, c[0x0][0x168], 0x1 ;  /* 0x00005a0005f97a11 */ /* 0x000fe400078208ff */
[----:B------:R-:W-:Y:S01]  /*d040*/  LEA.HI.X R246, R3, c[0x0][0x174], R246, 0x1, P0 ;  /* 0x00005d0003f67a11 */ /* 0x000fe200000f0cf6 */
[----:B------:R-:W-:Y:S01]  /*d050*/  IMAD.MOV.U32 R3, RZ, RZ, R2 ;  /* 0x000000ffff037224 */ /* 0x000fe200078e0002 */
[----:B------:R-:W-:Y:S02]  /*d060*/  SHF.R.S32.HI R15, RZ, 0x1f, R14 ;  /* 0x0000001fff0f7819 */ /* 0x000fe4000001140e */
[----:B------:R-:W-:-:S02]  /*d070*/  IADD3 R18, P2, R14, 0x10, RZ ;  /* 0x000000100e127810 */ /* 0x000fc40007f5e0ff */
[----:B------:R-:W-:Y:S01]  /*d080*/  LEA.HI.X R248, R5, c[0x0][0x16c], R248, 0x1, P1 ;  /* 0x00005b0005f87a11 */ /* 0x000fe200008f0cf8 */
[----:B------:R-:W-:Y:S01]  /*d090*/  IMAD.WIDE.U32 R4, R196, -0x326172a9, RZ ;  /* 0xcd9e8d57c4047825 */ /* 0x000fe200078e00ff */
[C---:B------:R-:W-:Y:S01]  /*d0a0*/  IADD3 R12, P0, R14.reuse, 0x30, RZ ;  /* 0x000000300e0c7810 */ /* 0x040fe20007f1e0ff */
[----:B------:R-:W-:Y:S01]  /*d0b0*/  STL.64 [R1+0x20], R14 ;  /* 0x0000200e01007387 */ /* 0x000fe20000100a00 */
[----:B------:R-:W-:Y:S01]  /*d0c0*/  IADD3 R16, P1, R14, 0x20, RZ ;  /* 0x000000200e107810 */ /* 0x000fe20007f3e0ff */
[--C-:B------:R-:W-:Y:S01]  /*d0d0*/  IMAD.X R19, RZ, RZ, R15.reuse, P2 ;  /* 0x000000ffff137224 */ /* 0x100fe200010e060f */
[----:B------:R-:W-:Y:S01]  /*d0e0*/  LOP3.LUT R197, R5, R197, RZ, 0x3c, !PT ;  /* 0x000000c505c57212 */ /* 0x000fe200078e3cff */
[--C-:B------:R-:W-:Y:S01]  /*d0f0*/  IMAD.X R13, RZ, RZ, R15.reuse, P0 ;  /* 0x000000ffff0d7224 */ /* 0x100fe200000e060f */
[----:B------:R-:W-:Y:S01]  /*d100*/  ISETP.GE.AND P2, PT, R231, c[0x0][0x220], PT ;  /* 0x00008800e7007a0c */ /* 0x000fe20003f46270 */
[----:B------:R-:W-:Y:S01]  /*d110*/  IMAD.X R17, RZ, RZ, R15, P1 ;  /* 0x000000ffff117224 */ /* 0x000fe200008e060f */
[----:B------:R-:W-:Y:S01]  /*d120*/  STL.64 [R1+0x38], R18 ;  /* 0x0000381201007387 */ /* 0x000fe20000100a00 */
[----:B------:R-:W-:-:S03]  /*d130*/  IMAD.WIDE.U32 R6, R197, -0x2daee0ad, RZ ;  /* 0xd2511f53c5067825 */ /* 0x000fc600078e00ff */
[----:B------:R-:W-:Y:S04]  /*d140*/  STL.64 [R1+0x28], R12 ;  /* 0x0000280c01007387 */ /* 0x000fe80000100a00 */
[----:B------:R-:W-:Y:S04]  /*d150*/  STL.64 [R1+0x30], R16 ;  /* 0x0000301001007387 */ /* 0x000fe80000100a00 */
[----:B------:R1:W-:Y:S04]  /*d160*/  STL.64 [R1+0x8], R4 ;  /* 0x0000080401007387 */ /* 0x0003e80000100a00 */
[----:B------:R2:W-:Y:S01]  /*d170*/  STL.64 [R1+0x10], R8 ;  /* 0x0000100801007387 */ /* 0x0005e20000100a00 */
[----:B-1----:R-:W-:-:S02]  /*d180*/  IMAD.MOV.U32 R4, RZ, RZ, R198 ;  /* 0x000000ffff047224 */ /* 0x002fc400078e00c6 */
[----:B------:R-:W-:-:S05]  /*d190*/  IMAD.MOV.U32 R5, RZ, RZ, R201 ;  /* 0x000000ffff057224 */ /* 0x000fca00078e00c9 */
[----:B------:R2:W-:Y:S04]  /*d1a0*/  STL.64 [R1+0x18], R4 ;  /* 0x0000180401007387 */ /* 0x0005e80000100a00 */
[----:B------:R2:W-:Y:S01]  /*d1b0*/  STL.64 [R1], R6 ;  /* 0x0000000601007387 */ /* 0x0005e20000100a00 */
[----:B------:R-:W-:Y:S05]  /*d1c0*/  BRA `(.L_x_625) ;  /* 0x000006c000007947 */ /* 0x000fea0003800000 */
.L_x_627:
        /* <DEDUP_REMOVED lines=12> */
[C---:B------:R-:W-:Y:S02]  /*d290*/  @!P5 LEA R172, P1, R169.reuse, c[0x0][0x168], 0x1 ;  /* 0x00005a00a9acda11 */ /* 0x040fe400078208ff */
[----:B------:R-:W-:Y:S02]  /*d2a0*/  IADD3 R165, P6, R169, UR17, RZ ;  /* 0x00000011a9a57c10 */ /* 0x000fe4000ffde0ff */
[----:B------:R-:W-:Y:S02]  /*d2b0*/  LEA.HI.X R168, R168, R239, R171, 0x6, P0 ;  /* 0x000000efa8a87211 */ /* 0x000fe400000f34ab */
[----:B------:R-:W-:Y:S02]  /*d2c0*/  IADD3 R0, P0, R165, UR17, RZ ;  /* 0x00000011a5007c10 */ /* 0x000fe4000ff1e0ff */
[----:B------:R-:W-:Y:S02]  /*d2d0*/  @!P5 LEA.HI.X R173, R169, c[0x0][0x16c], R168, 0x1, P1 ;  /* 0x00005b00a9adda11 */ /* 0x000fe400008f0ca8 */
[----:B------:R-:W-:Y:S02]  /*d2e0*/  IADD3.X R2, R168, UR16, RZ, P6, !PT ;  /* 0x00000010a8027c10 */ /* 0x000fe4000b7fe4ff */
[C---:B------:R-:W-:Y:S01]  /*d2f0*/  @!P5 LEA R170, P6, R165.reuse, c[0x0][0x168], 0x1 ;  /* 0x00005a00a5aada11 */ /* 0x040fe200078c08ff */
[----:B------:R-:W-:Y:S01]  /*d300*/  @!PT LDS RZ, [RZ] ;  /* 0x00000000fffff984 */ /* 0x000fe20000000800 */
[----:B------:R-:W-:Y:S01]  /*d310*/  @!PT LDS RZ, [RZ] ;  /* 0x00000000fffff984 */ /* 0x000fe20000000800 */
[----:B------:R-:W-:Y:S01]  /*d320*/  @!PT LDS RZ, [RZ] ;  /* 0x00000000fffff984 */ /* 0x000fe20000000800 */
[----:B------:R1:W-:Y:S01]  /*d330*/  @!P5 LDGSTS.E.BYPASS.LTC128B.128 [R234+0x8000], [R172.64] ;  /* 0x08000000aceadfae */ /* 0x0003e2000b901d58 */
[----:B------:R-:W-:Y:S02]  /*d340*/  IADD3.X R169, R2, UR16, RZ, P0, !PT ;  /* 0x0000001002a97c10 */ /* 0x000fe400087fe4ff */
[----:B------:R-:W-:Y:S01]  /*d350*/  @!P5 LEA.HI.X R171, R165, c[0x0][0x16c], R2, 0x1, P6 ;  /* 0x00005b00a5abda11 */ /* 0x000fe200030f0c02 */
[----:B------:R1:W-:Y:S01]  /*d360*/  @P4 STS.128 [R234+0xa000], RZ ;  /* 0x00a000ffea004388 */ /* 0x0003e20000000c00 */
[C---:B------:R-:W-:Y:S02]  /*d370*/  @!P5 LEA R176, P6, R0.reuse, c[0x0][0x168], 0x1 ;  /* 0x00005a0000b0da11 */ /* 0x040fe400078c08ff */
[C---:B------:R-:W-:Y:S01]  /*d380*/  IADD3 R168, P1, R0.reuse, UR17, RZ ;  /* 0x0000001100a87c10 */ /* 0x040fe2000ff3e0ff */
[----:B------:R-:W-:Y:S01]  /*d390*/  @!PT LDS RZ, [RZ] ;  /* 0x00000000fffff984 */ /* 0x000fe20000000800 */
[----:B------:R-:W-:Y:S01]  /*d3a0*/  @!PT LDS RZ, [RZ] ;  /* 0x00000000fffff984 */ /* 0x000fe20000000800 */
[----:B------:R-:W-:Y:S01]  /*d3b0*/  @!PT LDS RZ, [RZ] ;  /* 0x00000000fffff984 */ /* 0x000fe20000000800 */
[----:B------:R1:W-:Y:S01]  /*d3c0*/  @!P4 LDGSTS.E.BYPASS.LTC128B.128 [R234+0xa000], [R202.64+0x80] ;  /* 0x0a000080caeacfae */ /* 0x0003e2000b901d58 */
[----:B------:R-:W-:Y:S02]  /*d3d0*/  @!P5 LEA.HI.X R177, R0, c[0x0][0x16c], R169, 0x1, P6 ;  /* 0x00005b0000b1da11 */ /* 0x000fe400030f0ca9 */
[C---:B------:R-:W-:Y:S01]  /*d3e0*/  @!P5 LEA R174, P0, R168.reuse, c[0x0][0x168], 0x1 ;  /* 0x00005a00a8aeda11 */ /* 0x040fe200078008ff */
        /* <DEDUP_REMOVED lines=74> */
.L_x_625:
[----:B--2---:R-:W2:Y:S01]  /*d890*/  LDL.64 R4, [R1+0x18] ;  /* 0x0000180001047983 */ /* 0x004ea20000100a00 */
[----:B------:R-:W-:Y:S01]  /*d8a0*/  UIADD3 UR6, UR34, -0x1, URZ ;  /* 0xffffffff22067890 */ /* 0x000fe2000fffe03f */
[----:B------:R-:W-:Y:S04]  /*d8b0*/  DEPBAR.LE SB0, 0x0 ;  /* 0x000080000000791a */ /* 0x000fe80000000000 */
[----:B------:R-:W3:Y:S01]  /*d8c0*/  LDL.64 R8, [R1+0x20] ;  /* 0x0000200001087983 */ /* 0x000ee20000100a00 */
[----:B------:R-:W-:Y:S01]  /*d8d0*/  UIADD3 UR28, UR7, -UR27, URZ ;  /* 0x8000001b071c7290 */ /* 0x000fe2000fffe03f */
[----:B------:R-:W-:Y:S01]  /*d8e0*/  IMAD.U32 R2, RZ, RZ, UR6 ;  /* 0x00000006ff027e24 */ /* 0x000fe2000f8e00ff */
[----:B------:R-:W-:Y:S01]  /*d8f0*/  USHF.R.S32.HI UR5, URZ, 0x1f, UR6 ;  /* 0x0000001f3f057899 */ /* 0x000fe20008011406 */
[----:B------:R-:W4:Y:S01]  /*d900*/  LDL.64 R12, [R1+0x38] ;  /* 0x00003800010c7983 */ /* 0x000f220000100a00 */
[----:B------:R-:W-:Y:S02]  /*d910*/  UIMAD UR4, UR18, UR6, URZ ;  /* 0x00000006120472a4 */ /* 0x000fe4000f8e023f */
[----:B------:R-:W-:Y:S01]  /*d920*/  IMAD.U32 R0, RZ, RZ, UR28 ;  /* 0x0000001cff007e24 */ /* 0x000fe2000f8e00ff */
[----:B------:R-:W5:Y:S01]  /*d930*/  LDL.64 R16, [R1+0x30] ;  /* 0x0000300001107983 */ /* 0x000f620000100a00 */
[----:B------:R-:W-:Y:S02]  /*d940*/  UIMAD UR4, UR5, UR19, UR4 ;  /* 0x00000013050472a4 */ /* 0x000fe4000f8e0204 */
[----:B------:R-:W-:Y:S01]  /*d950*/  UISETP.GT.AND UP0, UPT, UR6, UR15, UPT ;  /* 0x0000000f0600728c */ /* 0x000fe2000bf04270 */
[----:B------:R-:W4:Y:S04]  /*d960*/  LDL.64 R20, [R1+0x28] ;  /* 0x0000280001147983 */ /* 0x000f280000100a00 */
[----:B------:R-:W-:Y:S06]  /*d970*/  BAR.SYNC.DEFER_BLOCKING 0x0 ;  /* 0x0000000000007b1d */ /* 0x000fec0000010000 */
[----:B------:R-:W-:Y:S01]  /*d980*/  @P5 STS.128 [R234+0x10000], RZ ;  /* 0x010000ffea005388 */ /* 0x000fe20000000c00 */
[----:B--2---:R-:W-:Y:S05]  /*d990*/  IMAD.WIDE.U32 R34, R2, UR19, R4 ;  /* 0x0000001302227c25 */ /* 0x004fea000f8e0004 */
[----:B------:R-:W-:Y:S01]  /*d9a0*/  IADD3 R252, R35, UR4, RZ ;  /* 0x0000000423fc7c10 */ /* 0x000fe2000fffe0ff */
[----:B------:R-:W-:Y:S01]  /*d9b0*/  UIADD3 UR4, UR26, -UR27, URZ ;  /* 0x8000001b1a047290 */ /* 0x000fe2000fffe03f */
[----:B---3--:R-:W-:Y:S02]  /*d9c0*/  LEA R202, P0, R0, R8, 0x6 ;  /* 0x0000000800ca7211 */ /* 0x008fe400078030ff */
[----:B------:R-:W-:Y:S02]  /*d9d0*/  IADD3 R251, P1, R34, UR20, RZ ;  /* 0x0000001422fb7c10 */ /* 0x000fe4000ff3e0ff */
[----:B------:R-:W-:Y:S01]  /*d9e0*/  LEA.HI.X.SX32 R203, R0, R9, 0x6, P0 ;  /* 0x0000000900cb7211 */ /* 0x000fe200000f36ff */
[----:B------:R-:W-:Y:S01]  /*d9f0*/  IMAD.WIDE.U32 R182, R202, c[0x0][0x1a0], RZ ;  /* 0x00006800cab67a25 */ /* 0x000fe200078e00ff */
[----:B------:R-:W-:Y:S02]  /*da00*/  IADD3.X R2, R252, UR31, RZ, P1, !PT ;  /* 0x0000001ffc027c10 */ /* 0x000fe40008ffe4ff */
[C---:B------:R-:W-:Y:S02]  /*da10*/  @!P5 LEA R26, P1, R251.reuse, c[0x0][0x170], 0x1 ;  /* 0x00005c00fb1ada11 */ /* 0x040fe400078208ff */
[C---:B------:R-:W-:Y:S02]  /*da20*/  IADD3 R165, P0, R251.reuse, UR20, RZ ;  /* 0x00000014fba57c10 */ /* 0x040fe4000ff1e0ff */
[----:B------:R-:W-:Y:S01]  /*da30*/  @!P5 LEA.HI.X R27, R251, c[0x0][0x174], R2, 0x1, P1 ;  /* 0x00005d00fb1bda11 */ /* 0x000fe200008f0c02 */
[----:B------:R-:W-:Y:S01]  /*da40*/  IMAD R251, R203, c[0x0][0x1a0], RZ ;  /* 0x00006800cbfb7a24 */ /* 0x000fe200078e02ff */
[----:B------:R-:W-:Y:S02]  /*da50*/  @!P5 LEA R30, P6, R34, c[0x0][0x170], 0x1 ;  /* 0x00005c00221eda11 */ /* 0x000fe400078c08ff */
[----:B------:R-:W-:Y:S01]  /*da60*/  IADD3.X R2, R2, UR31, RZ, P0, !PT ;  /* 0x0000001f02027c10 */ /* 0x000fe200087fe4ff */
[----:B------:R-:W-:Y:S01]  /*da70*/  IMAD R251, R202, c[0x0][0x1a4], R251 ;  /* 0x00006900cafb7a24 */ /* 0x000fe200078e02fb */
[----:B------:R-:W-:Y:S02]  /*da80*/  @!P5 LEA.HI.X R31, R34, c[0x0][0x174], R252, 0x1, P6 ;  /* 0x00005d00221fda11 */ /* 0x000fe400030f0cfc */
[----:B------:R-:W-:Y:S01]  /*da90*/  @!P5 LEA R34, P0, R165, c[0x0][0x170], 0x1 ;  /* 0x00005c00a522da11 */ /* 0x000fe200078008ff */
[----:B------:R-:W-:Y:S01]  /*daa0*/  IMAD.IADD R251, R183, 0x1, R251 ;  /* 0x00000001b7fb7824 */ /* 0x000fe200078e02fb */
[----:B----4-:R-:W-:Y:S01]  /*dab0*/  LEA R198, P6, R0, R12, 0x6 ;  /* 0x0000000c00c67211 */ /* 0x010fe200078c30ff */
[----:B------:R-:W-:Y:S01]  /*dac0*/  @!PT LDS RZ, [RZ] ;  /* 0x00000000fffff984 */ /* 0x000fe20000000800 */
[----:B------:R-:W-:Y:S01]  /*dad0*/  @!PT LDS RZ, [RZ] ;  /* 0x00000000fffff984 */ /* 0x000fe20000000800 */
[----:B------:R-:W-:Y:S01]  /*dae0*/  @!PT LDS RZ, [RZ] ;  /* 0x00000000fffff984 */ /* 0x000fe20000000800 */
[----:B------:R1:W-:Y:S01]  /*daf0*/  @!P5 LDGSTS.E.BYPASS.LTC128B.128 [R234+0x10000], [R30.64] ;  /* 0x100000001eeadfae */ /* 0x0003e2000b901d58 */
[C---:B------:R-:W-:Y:S02]  /*db00*/  @!P5 LEA.HI.X R35, R165.reuse, c[0x0][0x174], R2, 0x1, P0 ;  /* 0x00005d00a523da11 */ /* 0x040fe400000f0c02 */
[----:B------:R-:W-:Y:S01]  /*db10*/  LEA R178, P0, R182, R247, 0x1 ;  /* 0x000000f7b6b27211 */ /* 0x000fe200078008ff */
[----:B------:R-:W-:Y:S01]  /*db20*/  @P4 STS.128 [R234+0x12000], RZ ;  /* 0x012000ffea004388 */ /* 0x000fe20000000c00 */
[----:B------:R-:W-:Y:S02]  /*db30*/  LEA.HI.X.SX32 R199, R0, R13, 0x6, P6 ;  /* 0x0000000d00c77211 */ /* 0x000fe400030f36ff */
[----:B------:R-:W-:Y:S01]  /*db40*/  LEA.HI.X R179, R182, R246, R251, 0x1, P0 ;  /* 0x000000f6b6b37211 */ /* 0x000fe200000f0cfb */
[----:B------:R-:W-:Y:S01]  /*db50*/  IMAD.WIDE.U32 R182, R198, c[0x0][0x1a0], RZ ;  /* 0x00006800c6b67a25 */ /* 0x000fe200078e00ff */
[----:B------:R-:W-:Y:S02]  /*db60*/  @!P5 IADD3 R25, P1, R165, UR20, RZ ;  /* 0x00000014a519dc10 */ /* 0x000fe4000ff3e0ff */
[----:B------:R-:W-:Y:S01]  /*db70*/  LEA R194, P0, R0, R20, 0x6 ;  /* 0x0000001400c27211 */ /* 0x000fe200078030ff */
[----:B------:R-:W-:Y:S01]  /*db80*/  @!PT LDS RZ, [RZ] ;  /* 0x00000000fffff984 */ /* 0x000fe20000000800 */
[----:B------:R-:W-:Y:S01]  /*db90*/  @!PT LDS RZ, [RZ] ;  /* 0x00000000fffff984 */ /* 0x000fe20000000800 */
[----:B------:R-:W-:Y:S01]  /*dba0*/  @!PT LDS RZ, [RZ] ;  /* 0x00000000fffff984 */ /* 0x000fe20000000800 */
[----:B------:R2:W-:Y:S01]  /*dbb0*/  @!P4 LDGSTS.E.BYPASS.LTC128B.128 [R234+0x12000], [R178.64+0x80] ;  /* 0x12000080b2eacfae */ /* 0x0005e2000b901d58 */
[----:B------:R-:W-:Y:S01]  /*dbc0*/  IMAD R165, R199, c[0x0][0x1a0], RZ ;  /* 0x00006800c7a57a24 */ /* 0x000fe200078e02ff */
[----:B------:R-:W-:Y:S02]  /*dbd0*/  @!P5 IADD3.X R252, R2, UR31, RZ, P1, !PT ;  /* 0x0000001f02fcdc10 */ /* 0x000fe40008ffe4ff */
[----:B------:R-:W-:Y:S01]  /*dbe0*/  @P3 STS.128 [R234+0x14000], RZ ;  /* 0x014000ffea003388 */ /* 0x000fe20000000c00 */
[----:B------:R-:W-:Y:S01]  /*dbf0*/  IMAD R165, R198, c[0x0][0x1a4], R165 ;  /* 0x00006900c6a57a24 */ /* 0x000fe200078e02a5 */
[----:B------:R-:W-:Y:S01]  /*dc00*/  LEA R198, P6, R182, R247, 0x1 ;  /* 0x000000f7b6c67211 */ /* 0x000fe200078c08ff */
[----:B------:R-:W-:Y:S01]  /*dc10*/  IMAD.WIDE.U32 R28, R194, c[0x0][0x1a0], RZ ;  /* 0x00006800c21c7a25 */ /* 0x000fe200078e00ff */
[----:B------:R-:W-:Y:S01]  /*dc20*/  @!PT LDS RZ, [RZ] ;  /* 0x00000000fffff984 */ /* 0x000fe20000000800 */
[----:B------:R-:W-:Y:S01]  /*dc30*/  @!PT LDS RZ, [RZ] ;  /* 0x00000000fffff984 */ /* 0x000fe20000000800 */
[----:B------:R-:W-:Y:S01]  /*dc40*/  @!PT LDS RZ, [RZ] ;  /* 0x00000000fffff984 */ /* 0x000fe20000000800 */
[----:B------:R2:W-:Y:S01]  /*dc50*/  @!P3 LDGSTS.E.BYPASS.LTC128B.128 [R234+0x14000], [R178.64+0x100] ;  /* 0x14000100b2eabfae */ /* 0x0005e2000b901d58 */
[----:B------:R-:W-:Y:S02]  /*dc60*/  @!P5 LEA R202, P1, R25, c[0x0][0x170], 0x1 ;  /* 0x00005c0019cada11 */ /* 0x000fe400078208ff */
[----:B------:R-:W-:Y:S01]  /*dc70*/  IMAD.IADD R165, R183, 0x1, R165 ;  /* 0x00000001b7a57824 */ /* 0x000fe200078e02a5 */
[----:B------:R-:W-:Y:S01]  /*dc80*/  @P2 STS.128 [R234+0x16000], RZ ;  /* 0x016000ffea002388 */ /* 0x000fe20000000c00 */
[----:B------:R-:W-:Y:S02]  /*dc90*/  @!P5 LEA.HI.X R203, R25, c[0x0][0x174], R252, 0x1, P1 ;  /* 0x00005d0019cbda11 */ /* 0x000fe400008f0cfc */
[----:B-----5:R-:W-:Y:S01]  /*dca0*/  LEA R186, P1, R0, R16, 0x6 ;  /* 0x0000001000ba7211 */ /* 0x020fe200078230ff */
[----:B------:R-:W-:Y:S01]  /*dcb0*/  @!PT LDS RZ, [RZ] ;  /* 0x00000000fffff984 */ /* 0x000fe20000000800 */
[----:B------:R-:W-:Y:S01]  /*dcc0*/  @!PT LDS RZ, [RZ] ;  /* 0x00000000fffff984 */ /* 0x000fe20000000800 */
[----:B------:R-:W-:Y:S01]  /*dcd0*/  @!PT LDS RZ, [RZ] ;  /* 0x00000000fffff984 */ /* 0x000fe20000000800 */
[----:B------:R2:W-:Y:S01]  /*dce0*/  @!P2 LDGSTS.E.BYPASS.LTC128B.128 [R234+0x16000], [R178.64+0x180] ;  /* 0x16000180b2eaafae */ /* 0x0005e2000b901d58 */
[-C--:B------:R-:W-:Y:S02]  /*dcf0*/  LEA.HI.X R199, R182, R246.reuse, R165, 0x1, P6 ;  /* 0x000000f6b6c77211 */ /* 0x080fe400030f0ca5 */
[C---:B------:R-:W-:Y:S01]  /*dd00*/  LEA.HI.X.SX32 R187, R0.reuse, R17, 0x6, P1 ;  /* 0x0000001100bb7211 */ /* 0x040fe200008f36ff */
[----:B------:R-:W-:Y:S01]  /*dd10*/  @P5 STS.128 [R234+0x10800], RZ ;  /* 0x010800ffea005388 */ /* 0x000fe20000000c00 */
[----:B------:R-:W-:Y:S02]  /*dd20*/  LEA.HI.X.SX32 R195, R0, R21, 0x6, P0 ;  /* 0x0000001500c37211 */ /* 0x000fe400000f36ff */
[-C--:B------:R-:W-:Y:S01]  /*dd30*/  LEA R24, P0, R28, R247.reuse, 0x1 ;  /* 0x000000f71c187211 */ /* 0x080fe200078008ff */
[----:B------:R-:W-:Y:S01]  /*dd40*/  @!PT LDS RZ, [RZ] ;  /* 0x00000000fffff984 */ /* 0x000fe20000000800 */
[----:B------:R-:W-:Y:S01]  /*dd50*/  @!PT LDS RZ, [RZ] ;  /* 0x00000000fffff984 */ /* 0x000fe20000000800 */
[----:B------:R-:W-:Y:S01]  /*dd60*/  @!PT LDS RZ, [RZ] ;  /* 0x00000000fffff984 */ /* 0x000fe20000000800 */
[----:B------:R3:W-:Y:S01]  /*dd70*/  @!P5 LDGSTS.E.BYPASS.LTC128B.128 [R234+0x10800], [R26.64] ;  /* 0x108000001aeadfae */ /* 0x0007e2000b901d58 */
[----:B------:R-:W-:Y:S02]  /*dd80*/  IMAD R2, R187, c[0x0][0x1a0], RZ ;  /* 0x00006800bb027a24 */ /* 0x000fe400078e02ff */
[----:B------:R-:W-:Y:S01]  /*dd90*/  IMAD R0, R195, c[0x0][0x1a0], RZ ;  /* 0x00006800c3007a24 */ /* 0x000fe200078e02ff */
[----:B------:R-:W-:Y:S01]  /*dda0*/  @P4 STS.128 [R234+0x12800], RZ ;  /* 0x012800ffea004388 */ /* 0x000fe20000000c00 */
[C---:B------:R-:W-:Y:S02]  /*ddb0*/  IMAD R2, R186.reuse, c[0x0][0x1a4], R2 ;  /* 0x00006900ba027a24 */ /* 0x040fe400078e0202 */
[----:B------:R-:W-:Y:S01]  /*ddc0*/  IMAD.WIDE.U32 R186, R186, c[0x0][0x1a0], RZ ;  /* 0x00006800baba7a25 */ /* 0x000fe200078e00ff */
[----:B------:R-:W-:Y:S01]  /*ddd0*/  @!PT LDS RZ, [RZ] ;  /* 0x00000000fffff984 */ /* 0x000fe20000000800 */
[----:B------:R-:W-:Y:S01]  /*dde0*/  @!PT LDS RZ, [RZ] ;  /* 0x00000000fffff984 */ /* 0x000fe20000000800 */
[----:B------:R-:W-:Y:S01]  /*ddf0*/  @!PT LDS RZ, [RZ] ;  /* 0x00000000fffff984 */ /* 0x000fe20000000800 */
[----:B------:R4:W-:Y:S03]  /*de00*/  @!P4 LDGSTS.E.BYPASS.LTC128B.128 [R234+0x12800], [R198.64+0x80] ;  /* 0x12800080c6eacfae */ /* 0x0009e6000b901d58 */
[----:B------:R-:W-:Y:S01]  /*de10*/  IMAD.IADD R251, R187, 0x1, R2 ;  /* 0x00000001bbfb7824 */ /* 0x000fe200078e0202 */
[----:B------:R-:W-:Y:S01]  /*de20*/  @P3 STS.128 [R234+0x14800], RZ ;  /* 0x014800ffea003388 */ /* 0x000fe20000000c00 */
[----:B------:R-:W-:Y:S01]  /*de30*/  IMAD R0, R194, c[0x0][0x1a4], R0 ;  /* 0x00006900c2007a24 */ /* 0x000fe200078e0200 */
[C---:B------:R-:W-:Y:S02]  /*de40*/  LEA R194, P1, R186.reuse, R247, 0x1 ;  /* 0x000000f7bac27211 */ /* 0x040fe400078208ff */
[----:B------:R-:W-:Y:S01]  /*de50*/  @!PT LDS RZ, [RZ] ;  /* 0x00000000fffff984 */ /* 0x000fe20000000800 */
[----:B------:R-:W-:Y:S01]  /*de60*/  @!PT LDS RZ, [RZ] ;  /* 0x00000000fffff984 */ /* 0x000fe20000000800 */
[----:B------:R-:W-:Y:S01]  /*de70*/  @!PT LDS RZ, [RZ] ;  /* 0x00000000fffff984 */ /* 0x000fe20000000800 */
[----:B------:R4:W-:Y:S01]  /*de80*/  @!P3 LDGSTS.E.BYPASS.LTC128B.128 [R234+0x14800], [R198.64+0x100] ;  /* 0x14800100c6eabfae */ /* 0x0009e2000b901d58 */
[----:B------:R-:W-:Y:S01]  /*de90*/  IMAD.IADD R0, R29, 0x1, R0 ;  /* 0x000000011d007824 */ /* 0x000fe200078e0200 */
[-C--:B------:R-:W-:Y:S02]  /*dea0*/  LEA.HI.X R195, R186, R246.reuse, R251, 0x1, P1 ;  /* 0x000000f6bac37211 */ /* 0x080fe400008f0cfb */
[----:B------:R-:W-:Y:S02]  /*deb0*/  @P2 STS.128 [R234+0x16800], RZ ;  /* 0x016800ffea002388 */ /* 0x000fe40000000c00 */
[----:B------:R-:W-:Y:S02]  /*dec0*/  LEA.HI.X R25, R28, R246, R0, 0x1, P0 ;  /* 0x000000f61c197211 */ /* 0x000fe400000f0c00 */
[----:B------:R-:W-:Y:S01]  /*ded0*/  @!PT LDS RZ, [RZ] ;  /* 0x00000000fffff984 */ /* 0x000fe20000000800 */
[----:B------:R-:W-:Y:S01]  /*dee0*/  @!PT LDS RZ, [RZ] ;  /* 0x00000000fffff984 */ /* 0x000fe20000000800 */
[----:B------:R-:W-:Y:S01]  /*def0*/  @!PT LDS RZ, [RZ] ;  /* 0x00000000fffff984 */ /* 0x000fe20000000800 */
[----:B------:R4:W-:Y:S01]  /*df00*/  @!P2 LDGSTS.E.BYPASS.LTC128B.128 [R234+0x16800], [R198.64+0x180] ;  /* 0x16800180c6eaafae */ /* 0x0009e2000b901d58 */
[----:B------:R-:W-:Y:S03]  /*df10*/  MOV R0, UR4 ;  /* 0x0000000400007c02 */ /* 0x000fe60008000f00 */
        /* <DEDUP_REMOVED lines=42> */
[----:B--2---:R-:W2:Y:S04]  /*e1c0*/  LDSM.16.M88.4 R176, [R229+0x8800] ;  /* 0x00880000e5b0783b */ /* 0x004ea80000000200 */
[----:B------:R-:W2:Y:S04]  /*e1d0*/  LDSM.16.M88.4 R180, [R229+0x9000] ;  /* 0x00900000e5b4783b */ /* 0x000ea80000000200 */
[----:B------:R-:W0:Y:S04]  /*e1e0*/  LDGDEPBAR ;  /* 0x00000000000079af */ /* 0x000e280000000000 */
[----:B------:R-:W2:Y:S04]  /*e1f0*/  LDSM.16.M88.4 R184, [R229+0x9800] ;  /* 0x00980000e5b8783b */ /* 0x000ea80000000200 */
[----:B------:R-:W-:Y:S04]  /*e200*/  LDSM.16.M88.4 R188, [R228] ;  /* 0x00000000e4bc783b */ /* 0x000fe80000000200 */
[----:B-1----:R-:W1:Y:S04]  /*e210*/  LDSM.16.M88.4 R192, [R227] ;  /* 0x00000000e3c0783b */ /* 0x002e680000000200 */
[----:B----4-:R-:W4:Y:S04]  /*e220*/  LDSM.16.M88.4 R196, [R219] ;  /* 0x00000000dbc4783b */ /* 0x010f280000000200 */
[----:B------:R-:W1:Y:S01]  /*e230*/  LDSM.16.M88.4 R200, [R218] ;  /* 0x00000000dac8783b */ /* 0x000e620000000200 */
[C---:B---3--:R-:W-:Y:S07]  /*e240*/  HMMA.16816.F32 R4, R168.reuse, R172, RZ ;  /* 0x000000aca804723c */ /* 0x048fee00000018ff */
[----:B------:R-:W-:Y:S02]  /*e250*/  IMAD.MOV.U32 R172, RZ, RZ, R8 ;  /* 0x000000ffffac7224 */ /* 0x000fe400078e0008 */
[----:B------:R-:W-:Y:S02]  /*e260*/  IMAD.MOV.U32 R173, RZ, RZ, R9 ;  /* 0x000000ffffad7224 */ /* 0x000fe400078e0009 */
[C---:B------:R-:W-:Y:S07]  /*e270*/  HMMA.16816.F32 R8, R168.reuse, R174, RZ ;  /* 0x000000aea808723c */ /* 0x040fee00000018ff */
[----:B------:R-:W-:Y:S01]  /*e280*/  MOV R175, R13 ;  /* 0x0000000d00af7202 */ /* 0x000fe20000000f00 */
[----:B------:R-:W-:Y:S02]  /*e290*/  IMAD.MOV.U32 R174, RZ, RZ, R12 ;  /* 0x000000ffffae7224 */ /* 0x000fe400078e000c */
[C---:B--2---:R-:W-:Y:S07]  /*e2a0*/  HMMA.16816.F32 R12, R168.reuse, R176, RZ ;  /* 0x000000b0a80c723c */ /* 0x044fee00000018ff */
[----:B------:R-:W-:Y:S02]  /*e2b0*/  IMAD.MOV.U32 R176, RZ, RZ, R16 ;  /* 0x000000ffffb07224 */ /* 0x000fe400078e0010 */
[----:B------:R-:W-:Y:S02]  /*e2c0*/  IMAD.MOV.U32 R177, RZ, RZ, R17 ;  /* 0x000000ffffb17224 */ /* 0x000fe400078e0011 */
[C---:B------:R-:W-:Y:S07]  /*e2d0*/  HMMA.16816.F32 R16, R168.reuse, R178, RZ ;  /* 0x000000b2a810723c */ /* 0x040fee00000018ff */
[----:B------:R-:W-:Y:S02]  /*e2e0*/  IMAD.MOV.U32 R178, RZ, RZ, R20 ;  /* 0x000000ffffb27224 */ /* 0x000fe400078e0014 */
[----:B------:R-:W-:Y:S02]  /*e2f0*/  IMAD.MOV.U32 R179, RZ, RZ, R21 ;  /* 0x000000ffffb37224 */ /* 0x000fe400078e0015 */
[C---:B------:R-:W-:Y:S08]  /*e300*/  HMMA.16816.F32 R20, R168.reuse, R180, RZ ;  /* 0x000000b4a814723c */ /* 0x040ff000000018ff */
[C---:B------:R-:W-:Y:S01]  /*e310*/  HMMA.16816.F32 R24, R168.reuse, R182, RZ ;  /* 0x000000b6a818723c */ /* 0x040fe200000018ff */
[----:B------:R-:W-:Y:S07]  /*e320*/  LDSM.16.M88.4 R180, [R223+0x8800] ;  /* 0x00880000dfb4783b */ /* 0x000fee0000000200 */
[C---:B------:R-:W-:Y:S08]  /*e330*/  HMMA.16816.F32 R28, R168.reuse, R184, RZ ;  /* 0x000000b8a81c723c */ /* 0x040ff000000018ff */
[----:B-----5:R-:W-:Y:S01]  /*e340*/  HMMA.16816.F32 R32, R168, R186, RZ ;  /* 0x000000baa820723c */ /* 0x020fe200000018ff */
[----:B------:R-:W2:Y:S04]  /*e350*/  LDSM.16.M88.4 R168, [R217] ;  /* 0x00000000d9a8783b */ /* 0x000ea80000000200 */
[----:B------:R-:W-:Y:S03]  /*e360*/  LDSM.16.M88.4 R184, [R223+0x9000] ;  /* 0x00900000dfb8783b */ /* 0x000fe60000000200 */
[C---:B-1----:R-:W-:Y:S07]  /*e370*/  HMMA.16816.F32 R4, R188.reuse, R192, R4 ;  /* 0x000000c0bc04723c */ /* 0x042fee0000001804 */
[----:B------:R-:W-:Y:S01]  /*e380*/  IMAD.MOV.U32 R192, RZ, RZ, R178 ;  /* 0x000000ffffc07224 */ /* 0x000fe200078e00b2 */
[C---:B------:R-:W-:Y:S04]  /*e390*/  HMMA.16816.F32 R8, R188.reuse, R194, R8 ;  /* 0x000000c2bc08723c */ /* 0x040fe80000001808 */
[----:B------:R-:W-:Y:S04]  /*e3a0*/  IMAD.MOV.U32 R193, RZ, RZ, R179 ;  /* 0x000000ffffc17224 */ /* 0x000fe800078e00b3 */
[C---:B----4-:R-:W-:Y:S07]  /*e3b0*/  HMMA.16816.F32 R12, R188.reuse, R196, R12 ;  /* 0x000000c4bc0c723c */ /* 0x050fee000000180c */
[----:B------:R-:W-:Y:S01]  /*e3c0*/  MOV R196, R176 ;  /* 0x000000b000c47202 */ /* 0x000fe20000000f00 */
[C---:B------:R-:W-:Y:S04]  /*e3d0*/  HMMA.16816.F32 R16, R188.reuse, R198, R16 ;  /* 0x000000c6bc10723c */ /* 0x040fe80000001810 */
[----:B------:R-:W-:Y:S02]  /*e3e0*/  IMAD.MOV.U32 R197, RZ, RZ, R177 ;  /* 0x000000ffffc57224 */ /* 0x000fe400078e00b1 */
[----:B------:R-:W-:Y:S01]  /*e3f0*/  LDSM.16.M88.4 R176, [R223+0x8000] ;  /* 0x00800000dfb0783b */ /* 0x000fe20000000200 */
[----:B------:R-:W-:Y:S01]  /*e400*/  IMAD.MOV.U32 R198, RZ, RZ, R174 ;  /* 0x000000ffffc67224 */ /* 0x000fe200078e00ae */
[C---:B------:R-:W-:Y:S04]  /*e410*/  HMMA.16816.F32 R20, R188.reuse, R200, R20 ;  /* 0x000000c8bc14723c */ /* 0x040fe80000001814 */
[----:B------:R-:W-:Y:S01]  /*e420*/  IMAD.MOV.U32 R199, RZ, RZ, R175 ;  /* 0x000000ffffc77224 */ /* 0x000fe200078e00af */
[C---:B------:R-:W-:Y:S02]  /*e430*/  LEA R194, P6, R0.reuse, R198, 0x6 ;  /* 0x000000c600c27211 */ /* 0x040fe400078c30ff */
[----:B------:R-:W-:Y:S01]  /*e440*/  IMAD.MOV.U32 R200, RZ, RZ, R172 ;  /* 0x000000ffffc87224 */ /* 0x000fe200078e00ac */
[C---:B------:R-:W-:Y:S04]  /*e450*/  HMMA.16816.F32 R24, R188.reuse, R202, R24 ;  /* 0x000000cabc18723c */ /* 0x040fe80000001818 */
[----:B------:R-:W-:Y:S01]  /*e460*/  IMAD.MOV.U32 R201, RZ, RZ, R173 ;  /* 0x000000ffffc97224 */ /* 0x000fe200078e00ad */
[C---:B------:R-:W-:Y:S01]  /*e470*/  LEA.HI.X.SX32 R195, R0.reuse, R199, 0x6, P6 ;  /* 0x000000c700c37211 */ /* 0x040fe200030f36ff */
[----:B------:R-:W1:Y:S01]  /*e480*/  LDSM.16.M88.4 R172, [R226] ;  /* 0x00000000e2ac783b */ /* 0x000e620000000200 */
[----:B------:R-:W-:Y:S01]  /*e490*/  LEA R202, P0, R0, R200, 0x6 ;  /* 0x000000c800ca7211 */ /* 0x000fe200078030ff */
[C---:B--2---:R-:W-:Y:S04]  /*e4a0*/  HMMA.16816.F32 R28, R188.reuse, R168, R28 ;  /* 0x000000a8bc1c723c */ /* 0x044fe8000000181c */
[----:B------:R-:W-:Y:S01]  /*e4b0*/  IMAD.WIDE.U32 R198, R202, c[0x0][0x198], RZ ;  /* 0x00006600cac67a25 */ /* 0x000fe200078e00ff */
[----:B------:R-:W-:Y:S03]  /*e4c0*/  LEA.HI.X.SX32 R203, R0, R201, 0x6, P0 ;  /* 0x000000c900cb7211 */ /* 0x000fe600000f36ff */
[----:B------:R-:W-:Y:S01]  /*e4d0*/  HMMA.16816.F32 R32, R188, R170, R32 ;  /* 0x000000aabc20723c */ /* 0x000fe20000001820 */
[----:B------:R-:W2:Y:S03]  /*e4e0*/  LDSM.16.M88.4 R168, [R223+0x9800] ;  /* 0x00980000dfa8783b */ /* 0x000ea60000000200 */
[----:B------:R-:W-:Y:S01]  /*e4f0*/  IMAD R2, R203, c[0x0][0x198], RZ ;  /* 0x00006600cb027a24 */ /* 0x000fe200078e02ff */
[----:B------:R-:W-:Y:S03]  /*e500*/  LDSM.16.M88.4 R188, [R216+0x800] ;  /* 0x00080000d8bc783b */ /* 0x000fe60000000200 */
[----:B------:R-:W-:Y:S04]  /*e510*/  IMAD R2, R202, c[0x0][0x19c], R2 ;  /* 0x00006700ca027a24 */ /* 0x000fe800078e0202 */
[----:B------:R-:W-:Y:S01]  /*e520*/  IMAD.IADD R2, R199, 0x1, R2 ;  /* 0x00000001c7027824 */ /* 0x000fe200078e0202 */
        /* <DEDUP_REMOVED lines=18> */
[----:B------:R-:W4:Y:S07]  /*e650*/  LDSM.16.M88.4 R188, [R229+0xa800] ;  /* 0x00a80000e5bc783b */ /* 0x000f2e0000000200 */
[C---:B---3--:R-:W-:Y:S08]  /*e660*/  HMMA.16816.F32 R20, R176.reuse, R184, R20 ;  /* 0x000000b8b014723c */ /* 0x048ff00000001814 */
        /* <DEDUP_REMOVED lines=8> */
[----:B------:R-:W1:Y:S07]  /*e6f0*/  LDSM.16.M88.4 R180, [R215] ;  /* 0x00000000d7b4783b */ /* 0x000e6e0000000200 */
[C---:B----4-:R-:W-:Y:S08]  /*e700*/  HMMA.16816.F32 R12, R172.reuse, R188, R12 ;  /* 0x000000bcac0c723c */ /* 0x050ff0000000180c */
[C---:B------:R-:W-:Y:S01]  /*e710*/  HMMA.16816.F32 R16, R172.reuse, R190, R16 ;  /* 0x000000beac10723c */ /* 0x040fe20000001810 */
[----:B------:R-:W4:Y:S07]  /*e720*/  LDSM.16.M88.4 R188, [R214] ;  /* 0x00000000d6bc783b */ /* 0x000f2e0000000200 */
[C---:B---3--:R-:W-:Y:S08]  /*e730*/  HMMA.16816.F32 R20, R172.reuse, R184, R20 ;  /* 0x000000b8ac14723c */ /* 0x048ff00000001814 */
[C---:B------:R-:W-:Y:S01]  /*e740*/  HMMA.16816.F32 R24, R172.reuse, R186, R24 ;  /* 0x000000baac18723c */ /* 0x040fe20000001818 */
[----:B------:R-:W3:Y:S07]  /*e750*/  LDSM.16.M88.4 R184, [R213] ;  /* 0x00000000d5b8783b */ /* 0x000eee0000000200 */
[C---:B--2---:R-:W-:Y:S08]  /*e760*/  HMMA.16816.F32 R28, R172.reuse, R168, R28 ;  /* 0x000000a8ac1c723c */ /* 0x044ff0000000181c */
[----:B------:R-:W-:Y:S01]  /*e770*/  HMMA.16816.F32 R32, R172, R170, R32 ;  /* 0x000000aaac20723c */ /* 0x000fe20000001820 */
[----:B------:R-:W2:Y:S04]  /*e780*/  LDSM.16.M88.4 R168, [R212] ;  /* 0x00000000d4a8783b */ /* 0x000ea80000000200 */
[----:B------:R-:W-:Y:S03]  /*e790*/  LDSM.16.M88.4 R172, [R226+0x2000] ;  /* 0x00200000e2ac783b */ /* 0x000fe60000000200 */
[C---:B-1----:R-:W-:Y:S08]  /*e7a0*/  HMMA.16816.F32 R4, R176.reuse, R180, R4 ;  /* 0x000000b4b004723c */ /* 0x042ff00000001804 */
[C---:B------:R-:W-:Y:S01]  /*e7b0*/  HMMA.16816.F32 R8, R176.reuse, R182, R8 ;  /* 0x000000b6b008723c */ /* 0x040fe20000001808 */
[----:B------:R-:W1:Y:S07]  /*e7c0*/  LDSM.16.M88.4 R180, [R223+0xa000] ;  /* 0x00a00000dfb4783b */ /* 0x000e6e0000000200 */
[C---:B----4-:R-:W-:Y:S08]  /*e7d0*/  HMMA.16816.F32 R12, R176.reuse, R188, R12 ;  /* 0x000000bcb00c723c */ /* 0x050ff0000000180c */
        /* <DEDUP_REMOVED lines=124> */
[----:B------:R-:W2:Y:S01]  /*efa0*/  LDSM.16.M88.4 R168, [R216+0x7800] ;  /* 0x00780000d8a8783b */ /* 0x000ea20000000200 */
[----:B------:R-:W-:Y:S04]  /*efb0*/  DEPBAR.LE SB0, 0x0 ;  /* 0x000080000000791a */ /* 0x000fe80000000000 */
[----:B------:R-:W-:Y:S01]  /*efc0*/  BAR.SYNC.DEFER_BLOCKING 0x0 ;  /* 0x0000000000007b1d */ /* 0x000fe20000010000 */
[----:B------:R-:W-:Y:S01]  /*efd0*/  IMAD.WIDE.U32 R174, R194, c[0x0][0x198], RZ ;  /* 0x00006600c2ae7a25 */ /* 0x000fe200078e00ff */
[C---:B-1----:R-:W-:Y:S08]  /*efe0*/  HMMA.16816.F32 R4, R176.reuse, R180, R4 ;  /* 0x000000b4b004723c */ /* 0x042ff00000001804 */
[C---:B------:R-:W-:Y:S07]  /*eff0*/  HMMA.16816.F32 R8, R176.reuse, R182, R8 ;  /* 0x000000b6b008723c */ /* 0x040fee0000001808 */
[C---:B------:R-:W-:Y:S01]  /*f000*/  LEA R182, P0, R0.reuse, R192, 0x6 ;  /* 0x000000c000b67211 */ /* 0x040fe200078030ff */
[C---:B----4-:R-:W-:Y:S04]  /*f010*/  HMMA.16816.F32 R12, R176.reuse, R188, R12 ;  /* 0x000000bcb00c723c */ /* 0x050fe8000000180c */
[----:B------:R-:W-:Y:S01]  /*f020*/  LEA.HI.X.SX32 R183, R0, R193, 0x6, P0 ;  /* 0x000000c100b77211 */ /* 0x000fe200000f36ff */
[C---:B------:R-:W-:Y:S03]  /*f030*/  IMAD.WIDE.U32 R200, R182.reuse, c[0x0][0x198], RZ ;  /* 0x00006600b6c87a25 */ /* 0x040fe600078e00ff */
[C---:B------:R-:W-:Y:S04]  /*f040*/  HMMA.16816.F32 R16, R176.reuse, R190, R16 ;  /* 0x000000beb010723c */ /* 0x040fe80000001810 */
[----:B------:R-:W-:Y:S04]  /*f050*/  IMAD R165, R183, c[0x0][0x198], RZ ;  /* 0x00006600b7a57a24 */ /* 0x000fe800078e02ff */
[C---:B---3--:R-:W-:Y:S04]  /*f060*/  HMMA.16816.F32 R20, R176.reuse, R184, R20 ;  /* 0x000000b8b014723c */ /* 0x048fe80000001814 */
[----:B------:R-:W-:Y:S04]  /*f070*/  IMAD R165, R182, c[0x0][0x19c], R165 ;  /* 0x00006700b6a57a24 */ /* 0x000fe800078e02a5 */
[C---:B------:R-:W-:Y:S04]  /*f080*/  HMMA.16816.F32 R24, R176.reuse, R186, R24 ;  /* 0x000000bab018723c */ /* 0x040fe80000001818 */
[----:B------:R-:W-:Y:S03]  /*f090*/  IMAD.IADD R165, R201, 0x1, R165 ;  /* 0x00000001c9a57824 */ /* 0x000fe600078e02a5 */
[C---:B------:R-:W-:Y:S01]  /*f0a0*/  LEA R186, P1, R0.reuse, R196, 0x6 ;  /* 0x000000c400ba7211 */ /* 0x040fe200078230ff */
[C---:B--2---:R-:W-:Y:S04]  /*f0b0*/  HMMA.16816.F32 R28, R176.reuse, R168, R28 ;  /* 0x000000a8b01c723c */ /* 0x044fe8000000181c */
[----:B------:R-:W-:Y:S01]  /*f0c0*/  LEA.HI.X.SX32 R187, R0, R197, 0x6, P1 ;  /* 0x000000c500bb7211 */ /* 0x000fe200008f36ff */
[----:B------:R-:W-:Y:S01]  /*f0d0*/  IMAD R0, R195, c[0x0][0x198], RZ ;  /* 0x00006600c3007a24 */ /* 0x000fe200078e02ff */
[CC--:B------:R-:W-:Y:S02]  /*f0e0*/  LEA R202, P1, R198.reuse, R249.reuse, 0x1 ;  /* 0x000000f9c6ca7211 */ /* 0x0c0fe400078208ff */
[----:B------:R-:W-:Y:S04]  /*f0f0*/  HMMA.16816.F32 R32, R176, R170, R32 ;  /* 0x000000aab020723c */ /* 0x000fe80000001820 */
[-C--:B------:R-:W-:Y:S01]  /*f100*/  LEA.HI.X R203, R198, R248.reuse, R2, 0x1, P1 ;  /* 0x000000f8c6cb7211 */ /* 0x080fe200008f0c02 */
[----:B------:R-:W-:Y:S01]  /*f110*/  IMAD R0, R194, c[0x0][0x19c], R0 ;  /* 0x00006700c2007a24 */ /* 0x000fe200078e0200 */
[-C--:B------:R-:W-:Y:S01]  /*f120*/  LEA R182, P1, R200, R249.reuse, 0x1 ;  /* 0x000000f9c8b67211 */ /* 0x080fe200078208ff */
[----:B------:R-:W-:Y:S01]  /*f130*/  IMAD R251, R187, c[0x0][0x198], RZ ;  /* 0x00006600bbfb7a24 */ /* 0x000fe200078e02ff */
[-C--:B------:R-:W-:Y:S01]  /*f140*/  LEA R178, P0, R174, R249.reuse, 0x1 ;  /* 0x000000f9aeb27211 */ /* 0x080fe200078008ff */
[----:B------:R-:W-:Y:S03]  /*f150*/  IMAD.IADD R0, R175, 0x1, R0 ;  /* 0x00000001af007824 */ /* 0x000fe600078e0200 */
[-C--:B------:R-:W-:Y:S01]  /*f160*/  LEA.HI.X R183, R200, R248.reuse, R165, 0x1, P1 ;  /* 0x000000f8c8b77211 */ /* 0x080fe200008f0ca5 */
[----:B------:R-:W-:Y:S01]  /*f170*/  IMAD R251, R186, c[0x0][0x19c], R251 ;  /* 0x00006700bafb7a24 */ /* 0x000fe200078e02fb */
[-C--:B------:R-:W-:Y:S01]  /*f180*/  LEA.HI.X R179, R174, R248.reuse, R0, 0x1, P0 ;  /* 0x000000f8aeb37211 */ /* 0x080fe200000f0c00 */
[----:B------:R-:W-:Y:S01]  /*f190*/  IMAD.WIDE.U32 R194, R186, c[0x0][0x198], RZ ;  /* 0x00006600bac27a25 */ /* 0x000fe200078e00ff */
[----:B------:R-:W-:Y:S03]  /*f1a0*/  PLOP3.LUT P0, PT, PT, PT, UP0, 0x80, 0x0 ;  /* 0x000000000000781c */ /* 0x000fe60003f0f008 */
[----:B------:R-:W-:Y:S01]  /*f1b0*/  IMAD.IADD R251, R195, 0x1, R251 ;  /* 0x00000001c3fb7824 */ /* 0x000fe200078e02fb */
[C---:B------:R-:W-:Y:S04]  /*f1c0*/  LEA R186, P6, R194.reuse, R249, 0x1 ;  /* 0x000000f9c2ba7211 */ /* 0x040fe800078c08ff */
[----:B------:R-:W-:Y:S05]  /*f1d0*/  LEA.HI.X R187, R194, R248, R251, 0x1, P6 ;  /* 0x000000f8c2bb7211 */ /* 0x000fea00030f0cfb */
[----:B------:R-:W-:-:S05]  /*f1e0*/  @P0 BRA `(.L_x_627) ;  /* 0xffffdfe000000947 */ /* 0x000fca000383ffff */
.L_x_626:
[----:B------:R-:W-:Y:S01]  /*f1f0*/  IMAD.U32 R0, RZ, RZ, UR6 ;  /* 0x00000006ff007e24 */ /* 0x000fe2000f8e00ff */
[----:B------:R-:W-:Y:S02]  /*f200*/  USHF.L.U32 UR30, UR6, 0x1, URZ ;  /* 0x00000001061e7899 */ /* 0x000fe4000800063f */
[----:B------:R-:W-:Y:S01]  /*f210*/  UIADD3 UR4, UR33, -0x4498517b, URZ ;  /* 0xbb67ae8521047890 */ /* 0x000fe2000fffe03f */
[----:B------:R-:W-:Y:S01]  /*f220*/  IMAD R0, R0, 0x40, R243 ;  /* 0x0000004000007824 */ /* 0x000fe200078e02f3 */
[----:B------:R-:W-:Y:S02]  /*f230*/  UIADD3 UR5, UR32, -0x61c88647, URZ ;  /* 0x9e3779b920057890 */ /* 0x000fe4000fffe03f */
[----:B------:R-:W-:Y:S02]  /*f240*/  UIADD3 UR29, UR32, 0x3c6ef372, URZ ;  /* 0x3c6ef372201d7890 */ /* 0x000fe4000fffe03f */
[C---:B------:R-:W-:Y:S01]  /*f250*/  ISETP.GE.AND P0, PT, R0.reuse, R240, PT ;  /* 0x000000f00000720c */ /* 0x040fe20003f06270 */
[----:B------:R-:W-:Y:S01]  /*f260*/  UIADD3 UR28, UR32, -0x4ab325aa, URZ ;  /* 0xb54cda56201c7890 */ /* 0x000fe2000fffe03f */
[C---:B------:R-:W-:Y:S01]  /*f270*/  IADD3 R2, R0.reuse, 0x1, RZ ;  /* 0x0000000100027810 */ /* 0x040fe20007ffe0ff */
[----:B------:R-:W-:Y:S01]  /*f280*/  UISETP.GT.AND UP0, UPT, UR6, UR15, UPT ;  /* 0x0000000f0600728c */ /* 0x000fe2000bf04270 */
[C---:B------:R-:W-:Y:S01]  /*f290*/  IADD3 R168, R0.reuse, 0x8, RZ ;  /* 0x0000000800a87810 */ /* 0x040fe20007ffe0ff */
[----:B------:R-:W-:Y:S01]  /*f2a0*/  UIADD3 UR27, UR27, 0x1, URZ ;  /* 0x000000011b1b7890 */ /* 0x000fe2000fffe03f */
[C---:B------:R-:W-:Y:S01]  /*f2b0*/  ISETP.GE.OR P0, PT, R0.reuse, R235, !P0 ;  /* 0x000000eb0000720c */ /* 0x040fe20004706670 */
[----:B------:R-:W-:Y:S01]  /*f2c0*/  UMOV UR34, UR6 ;  /* 0x0000000600227c82 */ /* 0x000fe20008000000 */
[-C--:B------:R-:W-:Y:S02]  /*f2d0*/  ISETP.GE.AND P1, PT, R0, R242.reuse, PT ;  /* 0x000000f20000720c */ /* 0x080fe40003f26270 */
[-C--:B------:R-:W-:Y:S02]  /*f2e0*/  ISETP.GE.AND P6, PT, R2, R242.reuse, PT ;  /* 0x000000f20200720c */ /* 0x080fe40003fc6270 */
[----:B-1----:R-:W-:Y:S02]  /*f2f0*/  FSEL R171, R6, -INF , !P0 ;  /* 0xff80000006ab7808 */ /* 0x002fe40004000000 */
[-C--:B------:R-:W-:Y:S02]  /*f300*/  ISETP.GE.AND P0, PT, R168, R242.reuse, PT ;  /* 0x000000f2a800720c */ /* 0x080fe40003f06270 */
[C---:B------:R-:W-:Y:S02]  /*f310*/  IADD3 R165, R0.reuse, 0x9, RZ ;  /* 0x0000000900a57810 */ /* 0x040fe40007ffe0ff */
[-C--:B------:R-:W-:Y:S02]  /*f320*/  ISETP.GE.OR P1, PT, R0, R241.reuse, !P1 ;  /* 0x000000f10000720c */ /* 0x080fe40004f26670 */
[-C--:B------:R-:W-:Y:S02]  /*f330*/  ISETP.GE.OR P6, PT, R2, R241.reuse, !P6 ;  /* 0x000000f10200720c */ /* 0x080fe400077c6670 */
[-C--:B------:R-:W-:Y:S02]  /*f340*/  ISETP.GE.OR P0, PT, R168, R241.reuse, !P0 ;  /* 0x000000f1a800720c */ /* 0x080fe40004706670 */
[----:B------:R-:W-:Y:S02]  /*f350*/  FSEL R4, R4, -INF , !P1 ;  /* 0xff80000004047808 */ /* 0x000fe40004800000 */
[----:B------:R-:W-:Y:S02]  /*f360*/  FSEL R177, R5, -INF , !P6 ;  /* 0xff80000005b17808 */ /* 0x000fe40007000000 */
[C---:B------:R-:W-:Y:S02]  /*f370*/  ISETP.GE.AND P6, PT, R165.reuse, R242, PT ;  /* 0x000000f2a500720c */ /* 0x040fe40003fc6270 */
[----:B------:R-:W-:Y:S02]  /*f380*/  FSEL R175, R8, -INF , !P0 ;  /* 0xff80000008af7808 */ /* 0x000fe40004000000 */
[CC--:B------:R-:W-:Y:S02]  /*f390*/  ISETP.GE.AND P0, PT, R165.reuse, R240.reuse, PT ;  /* 0x000000f0a500720c */ /* 0x0c0fe40003f06270 */
[-C--:B------:R-:W-:Y:S02]  /*f3a0*/  ISETP.GE.AND P1, PT, R2, R240.reuse, PT ;  /* 0x000000f00200720c */ /* 0x080fe40003f26270 */
[C---:B------:R-:W-:Y:S02]  /*f3b0*/  ISETP.GE.OR P6, PT, R165.reuse, R241, !P6 ;  /* 0x000000f1a500720c */ /* 0x040fe400077c6670 */
[-C--:B------:R-:W-:Y:S02]  /*f3c0*/  ISETP.GE.OR P0, PT, R165, R235.reuse, !P0 ;  /* 0x000000eba500720c */ /* 0x080fe40004706670 */
[----:B------:R-:W-:Y:S02]  /*f3d0*/  IADD3 R5, R0, 0x11, RZ ;  /* 0x0000001100057810 */ /* 0x000fe40007ffe0ff */
[-C--:B------:R-:W-:Y:S02]  /*f3e0*/  ISETP.GE.OR P1, PT, R2, R235.reuse, !P1 ;  /* 0x000000eb0200720c */ /* 0x080fe40004f26670 */
[----:B------:R-:W-:Y:S02]  /*f3f0*/  IADD3 R2, R0, 0x10, RZ ;  /* 0x0000001000027810 */ /* 0x000fe40007ffe0ff */
[----:B------:R-:W-:Y:S02]  /*f400*/  FSEL R169, R7, -INF , !P1 ;  /* 0xff80000007a97808 */ /* 0x000fe40004800000 */
[----:B------:R-:W-:Y:S02]  /*f410*/  ISETP.GE.AND P1, PT, R168, R240, PT ;  /* 0x000000f0a800720c */ /* 0x000fe40003f26270 */
[----:B------:R-:W-:Y:S02]  /*f420*/  FSEL R173, R9, -INF , !P6 ;  /* 0xff80000009ad7808 */ /* 0x000fe40007000000 */
[-C--:B------:R-:W-:Y:S02]  /*f430*/  ISETP.GE.AND P6, PT, R2, R242.reuse, PT ;  /* 0x000000f20200720c */ /* 0x080fe40003fc6270 */
[----:B------:R-:W-:Y:S02]  /*f440*/  FSEL R11, R11, -INF , !P0 ;  /* 0xff8000000b0b7808 */ /* 0x000fe40004000000 */
[C---:B------:R-:W-:Y:S02]  /*f450*/  ISETP.GE.AND P0, PT, R5.reuse, R242, PT ;  /* 0x000000f20500720c */ /* 0x040fe40003f06270 */
[----:B------:R-:W-:Y:S02]  /*f460*/  ISETP.GE.OR P1, PT, R168, R235, !P1 ;  /* 0x000000eba800720c */ /* 0x000fe40004f26670 */
[-C--:B------:R-:W-:Y:S02]  /*f470*/  ISETP.GE.OR P6, PT, R2, R241.reuse, !P6 ;  /* 0x000000f10200720c */ /* 0x080fe400077c6670 */
[----:B------:R-:W-:Y:S02]  /*f480*/  IADD3 R6, R0, 0x18, RZ ;  /* 0x0000001800067810 */ /* 0x000fe40007ffe0ff */
[C---:B------:R-:W-:Y:S02]  /*f490*/  ISETP.GE.OR P0, PT, R5.reuse, R241, !P0 ;  /* 0x000000f10500720c */ /* 0x040fe40004706670 */
[----:B------:R-:W-:Y:S02]  /*f4a0*/  FSEL R197, R12, -INF , !P6 ;  /* 0xff8000000cc57808 */ /* 0x000fe40007000000 */
[----:B------:R-:W-:Y:S02]  /*f4b0*/  FSEL R9, R10, -INF , !P1 ;  /* 0xff8000000a097808 */ /* 0x000fe40004800000 */
[-C--:B------:R-:W-:Y:S02]  /*f4c0*/  ISETP.GE.AND P1, PT, R2, R240.reuse, PT ;  /* 0x000000f00200720c */ /* 0x080fe40003f26270 */
[----:B------:R-:W-:Y:S02]  /*f4d0*/  ISETP.GE.AND P6, PT, R5, R240, PT ;  /* 0x000000f00500720c */ /* 0x000fe40003fc6270 */
[----:B------:R-:W-:Y:S02]  /*f4e0*/  FSEL R190, R13, -INF , !P0 ;  /* 0xff8000000dbe7808 */ /* 0x000fe40004000000 */
[-C--:B------:R-:W-:Y:S02]  /*f4f0*/  ISETP.GE.AND P0, PT, R6, R242.reuse, PT ;  /* 0x000000f20600720c */ /* 0x080fe40003f06270 */
[-C--:B------:R-:W-:Y:S02]  /*f500*/  ISETP.GE.OR P1, PT, R2, R235.reuse, !P1 ;  /* 0x000000eb0200720c */ /* 0x080fe40004f26670 */
[----:B------:R-:W-:Y:S02]  /*f510*/  ISETP.GE.OR P6, PT, R5, R235, !P6 ;  /* 0x000000eb0500720c */ /* 0x000fe400077c6670 */
[----:B------:R-:W-:Y:S02]  /*f520*/  IADD3 R5, R0, 0x19, RZ ;  /* 0x0000001900057810 */ /* 0x000fe40007ffe0ff */
[-C--:B------:R-:W-:Y:S02]  /*f530*/  ISETP.GE.OR P0, PT, R6, R241.reuse, !P0 ;  /* 0x000000f10600720c */ /* 0x080fe40004706670 */
[----:B------:R-:W-:Y:S02]  /*f540*/  FSEL R192, R14, -INF , !P1 ;  /* 0xff8000000ec07808 */ /* 0x000fe40004800000 */
[----:B------:R-:W-:Y:S02]  /*f550*/  FSEL R199, R15, -INF , !P6 ;  /* 0xff8000000fc77808 */ /* 0x000fe40007000000 */
[----:B------:R-:W-:Y:S02]  /*f560*/  FSEL R186, R16, -INF , !P0 ;  /* 0xff80000010ba7808 */ /* 0x000fe40004000000 */
[C---:B------:R-:W-:Y:S02]  /*f570*/  ISETP.GE.AND P1, PT, R5.reuse, R242, PT ;  /* 0x000000f20500720c */ /* 0x040fe40003f26270 */
[-C--:B------:R-:W-:Y:S02]  /*f580*/  ISETP.GE.AND P6, PT, R6, R240.reuse, PT ;  /* 0x000000f00600720c */ /* 0x080fe40003fc6270 */
[C---:B------:R-:W-:Y:S02]  /*f590*/  ISETP.GE.AND P0, PT, R5.reuse, R240, PT ;  /* 0x000000f00500720c */ /* 0x040fe40003f06270 */
[----:B------:R-:W-:Y:S02]  /*f5a0*/  IADD3 R2, R0, 0x20, RZ ;  /* 0x0000002000027810 */ /* 0x000fe40007ffe0ff */
[C---:B------:R-:W-:Y:S02]  /*f5b0*/  ISETP.GE.OR P1, PT, R5.reuse, R241, !P1 ;  /* 0x000000f10500720c */ /* 0x040fe40004f26670 */
[-C--:B------:R-:W-:Y:S02]  /*f5c0*/  ISETP.GE.OR P6, PT, R6, R235.reuse, !P6 ;  /* 0x000000eb0600720c */ /* 0x080fe400077c6670 */
[----:B------:R-:W-:Y:S02]  /*f5d0*/  ISETP.GE.OR P0, PT, R5, R235, !P0 ;  /* 0x000000eb0500720c */ /* 0x000fe40004706670 */
[----:B------:R-:W-:Y:S02]  /*f5e0*/  IADD3 R5, R0, 0x21, RZ ;  /* 0x0000002100057810 */ /* 0x000fe40007ffe0ff */
[----:B------:R-:W-:Y:S02]  /*f5f0*/  FSEL R188, R18, -INF , !P6 ;  /* 0xff80000012bc7808 */ /* 0x000fe40007000000 */
[----:B------:R-:W-:Y:S02]  /*f600*/  FSEL R195, R19, -INF , !P0 ;  /* 0xff80000013c37808 */ /* 0x000fe40004000000 */
[C---:B------:R-:W-:Y:S02]  /*f610*/  ISETP.GE.AND P0, PT, R5.reuse, R242, PT ;  /* 0x000000f20500720c */ /* 0x040fe40003f06270 */
[C---:B------:R-:W-:Y:S02]  /*f620*/  ISETP.GE.AND P6, PT, R2.reuse, R240, PT ;  /* 0x000000f00200720c */ /* 0x040fe40003fc6270 */
[----:B------:R-:W-:Y:S02]  /*f630*/  ISETP.GE.OR P0, PT, R5, R241, !P0 ;  /* 0x000000f10500720c */ /* 0x000fe40004706670 */
[----:B------:R-:W-:Y:S02]  /*f640*/  ISETP.GE.OR P6, PT, R2, R235, !P6 ;  /* 0x000000eb0200720c */ /* 0x000fe400077c6670 */
[----:B------:R-:W-:Y:S02]  /*f650*/  IADD3 R6, R0, 0x28, RZ ;  /* 0x0000002800067810 */ /* 0x000fe40007ffe0ff */
[----:B------:R-:W-:Y:S02]  /*f660*/  FSEL R251, R21, -INF , !P0 ;  /* 0xff80000015fb7808 */ /* 0x000fe40004000000 */
[----:B------:R-:W-:Y:S02]  /*f670*/  FSEL R203, R22, -INF , !P6 ;  /* 0xff80000016cb7808 */ /* 0x000fe40007000000 */
[----:B------:R-:W-:Y:S02]  /*f680*/  FMNMX.FTZ R8, R4, R3, !PT ;  /* 0x0000000304087209 */ /* 0x000fe40007810000 */
[----:B------:R-:W-:Y:S02]  /*f690*/  FSEL R193, R17, -INF , !P1 ;  /* 0xff80000011c17808 */ /* 0x000fe40004800000 */
[-C--:B------:R-:W-:Y:S02]  /*f6a0*/  ISETP.GE.AND P1, PT, R2, R242.reuse, PT ;  /* 0x000000f20200720c */ /* 0x080fe40003f26270 */
[C---:B------:R-:W-:Y:S02]  /*f6b0*/  ISETP.GE.AND P0, PT, R6.reuse, R242, PT ;  /* 0x000000f20600720c */ /* 0x040fe40003f06270 */
[----:B------:R-:W-:Y:S02]  /*f6c0*/  ISETP.GE.AND P6, PT, R6, R240, PT ;  /* 0x000000f00600720c */ /* 0x000fe40003fc6270 */
[-C--:B------:R-:W-:Y:S02]  /*f6d0*/  ISETP.GE.OR P1, PT, R2, R241.reuse, !P1 ;  /* 0x000000f10200720c */ /* 0x080fe40004f26670 */
[C---:B------:R-:W-:Y:S02]  /*f6e0*/  ISETP.GE.OR P0, PT, R6.reuse, R241, !P0 ;  /* 0x000000f10600720c */ /* 0x040fe40004706670 */
[-C--:B------:R-:W-:Y:S02]  /*f6f0*/  ISETP.GE.OR P6, PT, R6, R235.reuse, !P6 ;  /* 0x000000eb0600720c */ /* 0x080fe400077c6670 */
[----:B------:R-:W-:Y:S02]  /*f700*/  FMNMX.FTZ R6, R177, R8, !PT ;  /* 0x00000008b1067209 */ /* 0x000fe40007810000 */
[----:B------:R-:W-:Y:S02]  /*f710*/  FSEL R194, R20, -INF , !P1 ;  /* 0xff80000014c27808 */ /* 0x000fe40004800000 */
[----:B------:R-:W-:Y:S02]  /*f720*/  ISETP.GE.AND P1, PT, R5, R240, PT ;  /* 0x000000f00500720c */ /* 0x000fe40003f26270 */
[----:B------:R-:W-:Y:S02]  /*f730*/  FMNMX.FTZ R6, R175, R6, !PT ;  /* 0x00000006af067209 */ /* 0x000fe40007810000 */
[----:B------:R-:W-:Y:S02]  /*f740*/  ISETP.GE.OR P1, PT, R5, R235, !P1 ;  /* 0x000000eb0500720c */ /* 0x000fe40004f26670 */
[----:B------:R-:W-:Y:S02]  /*f750*/  IADD3 R2, R0, 0x29, RZ ;  /* 0x0000002900027810 */ /* 0x000fe40007ffe0ff */
[----:B------:R-:W-:Y:S02]  /*f760*/  FMNMX.FTZ R6, R173, R6, !PT ;  /* 0x00000006ad067209 */ /* 0x000fe40007810000 */
[----:B------:R-:W-:Y:S02]  /*f770*/  FSEL R201, R23, -INF , !P1 ;  /* 0xff80000017c97808 */ /* 0x000fe40004800000 */
[----:B------:R-:W-:Y:S01]  /*f780*/  FMNMX.FTZ R7, R197, R6, !PT ;  /* 0x00000006c5077209 */ /* 0x000fe20007810000 */
[----:B------:R-:W-:Y:S01]  /*f790*/  LDSM.16.MT88.4 R20, [R222+0x10000] ;  /* 0x01000000de14783b */ /* 0x000fe20000004200 */
[----:B------:R-:W-:Y:S02]  /*f7a0*/  ISETP.GE.AND P1, PT, R2, R242, PT ;  /* 0x000000f20200720c */ /* 0x000fe40003f26270 */
[----:B------:R-:W-:Y:S02]  /*f7b0*/  FSEL R202, R24, -INF , !P0 ;  /* 0xff80000018ca7808 */ /* 0x000fe40004000000 */
[----:B------:R-:W-:Y:S02]  /*f7c0*/  IADD3 R5, R0, 0x30, RZ ;  /* 0x0000003000057810 */ /* 0x000fe40007ffe0ff */
[----:B------:R-:W-:Y:S02]  /*f7d0*/  ISETP.GE.OR P1, PT, R2, R241, !P1 ;  /* 0x000000f10200720c */ /* 0x000fe40004f26670 */
[----:B------:R-:W-:Y:S02]  /*f7e0*/  FMNMX.FTZ R7, R190, R7, !PT ;  /* 0x00000007be077209 */ /* 0x000fe40007810000 */
[-C--:B------:R-:W-:Y:S02]  /*f7f0*/  ISETP.GE.AND P0, PT, R2, R240.reuse, PT ;  /* 0x000000f00200720c */ /* 0x080fe40003f06270 */
[----:B------:R-:W-:Y:S02]  /*f800*/  FSEL R200, R25, -INF , !P1 ;  /* 0xff80000019c87808 */ /* 0x000fe40004800000 */
[----:B------:R-:W-:Y:S02]  /*f810*/  FSEL R198, R26, -INF , !P6 ;  /* 0xff8000001ac67808 */ /* 0x000fe40007000000 */
[C---:B------:R-:W-:Y:S02]  /*f820*/  ISETP.GE.AND P6, PT, R5.reuse, R240, PT ;  /* 0x000000f00500720c */ /* 0x040fe40003fc6270 */
[----:B------:R-:W-:Y:S02]  /*f830*/  ISETP.GE.OR P0, PT, R2, R235, !P0 ;  /* 0x000000eb0200720c */ /* 0x000fe40004706670 */
[C---:B------:R-:W-:Y:S02]  /*f840*/  ISETP.GE.AND P1, PT, R5.reuse, R242, PT ;  /* 0x000000f20500720c */ /* 0x040fe40003f26270 */
[----:B------:R-:W-:Y:S02]  /*f850*/  FMNMX.FTZ R2, R186, R7, !PT ;  /* 0x00000007ba027209 */ /* 0x000fe40007810000 */
[C---:B------:R-:W-:Y:S02]  /*f860*/  ISETP.GE.OR P6, PT, R5.reuse, R235, !P6 ;  /* 0x000000eb0500720c */ /* 0x040fe400077c6670 */
[-C--:B------:R-:W-:Y:S02]  /*f870*/  ISETP.GE.OR P1, PT, R5, R241.reuse, !P1 ;  /* 0x000000f10500720c */ /* 0x080fe40004f26670 */
[C---:B------:R-:W-:Y:S02]  /*f880*/  IADD3 R5, R0.reuse, 0x31, RZ ;  /* 0x0000003100057810 */ /* 0x040fe40007ffe0ff */
[----:B------:R-:W-:Y:S02]  /*f890*/  FMNMX.FTZ R13, R193, R2, !PT ;  /* 0x00000002c10d7209 */ /* 0x000fe40007810000 */
[----:B------:R-:W-:Y:S02]  /*f8a0*/  IADD3 R2, R0, 0x38, RZ ;  /* 0x0000003800027810 */ /* 0x000fe40007ffe0ff */
[----:B------:R-:W-:Y:S02]  /*f8b0*/  FSEL R191, R28, -INF , !P1 ;  /* 0xff8000001cbf7808 */ /* 0x000fe40004800000 */
[----:B------:R-:W-:Y:S02]  /*f8c0*/  FSEL R196, R27, -INF , !P0 ;  /* 0xff8000001bc47808 */ /* 0x000fe40004000000 */
[-C--:B------:R-:W-:Y:S02]  /*f8d0*/  ISETP.GE.AND P1, PT, R2, R242.reuse, PT ;  /* 0x000000f20200720c */ /* 0x080fe40003f26270 */
[CC--:B------:R-:W-:Y:S02]  /*f8e0*/  ISETP.GE.AND P0, PT, R5.reuse, R242.reuse, PT ;  /* 0x000000f20500720c */ /* 0x0c0fe40003f06270 */
[----:B------:R-:W-:Y:S02]  /*f8f0*/  IADD3 R0, R0, 0x39, RZ ;  /* 0x0000003900007810 */ /* 0x000fe40007ffe0ff */
[-C--:B------:R-:W-:Y:S02]  /*f900*/  ISETP.GE.OR P1, PT, R2, R241.reuse, !P1 ;  /* 0x000000f10200720c */ /* 0x080fe40004f26670 */
[-C--:B------:R-:W-:Y:S02]  /*f910*/  ISETP.GE.OR P0, PT, R5, R241.reuse, !P0 ;  /* 0x000000f10500720c */ /* 0x080fe40004706670 */
[----:B------:R-:W-:Y:S02]  /*f920*/  FSEL R183, R32, -INF , !P1 ;  /* 0xff80000020b77808 */ /* 0x000fe40004800000 */
[----:B------:R-:W-:Y:S02]  /*f930*/  FSEL R189, R29, -INF , !P0 ;  /* 0xff8000001dbd7808 */ /* 0x000fe40004000000 */
[C---:B------:R-:W-:Y:S02]  /*f940*/  ISETP.GE.AND P0, PT, R0.reuse, R242, PT ;  /* 0x000000f20000720c */ /* 0x040fe40003f06270 */
[CC--:B------:R-:W-:Y:S02]  /*f950*/  ISETP.GE.AND P1, PT, R5.reuse, R240.reuse, PT ;  /* 0x000000f00500720c */ /* 0x0c0fe40003f26270 */
[C---:B------:R-:W-:Y:S02]  /*f960*/  ISETP.GE.OR P0, PT, R0.reuse, R241, !P0 ;  /* 0x000000f10000720c */ /* 0x040fe40004706670 */
[-C--:B------:R-:W-:Y:S02]  /*f970*/  ISETP.GE.OR P1, PT, R5, R235.reuse, !P1 ;  /* 0x000000eb0500720c */ /* 0x080fe40004f26670 */
[----:B------:R-:W-:Y:S02]  /*f980*/  FSEL R181, R33, -INF , !P0 ;  /* 0xff80000021b57808 */ /* 0x000fe40004000000 */
[----:B------:R-:W-:Y:S01]  /*f990*/  FSEL R187, R31, -INF , !P1 ;  /* 0xff8000001fbb7808 */ /* 0x000fe20004800000 */
[----:B------:R-:W2:Y:S01]  /*f9a0*/  LDL.64 R32, [R1] ;  /* 0x0000000001207983 */ /* 0x000ea20000100a00 */
[-C--:B------:R-:W-:Y:S02]  /*f9b0*/  ISETP.GE.AND P1, PT, R0, R240.reuse, PT ;  /* 0x000000f00000720c */ /* 0x080fe40003f26270 */
[----:B------:R-:W-:Y:S02]  /*f9c0*/  ISETP.GE.AND P0, PT, R2, R240, PT ;  /* 0x000000f00200720c */ /* 0x000fe40003f06270 */
[-C--:B------:R-:W-:Y:S02]  /*f9d0*/  ISETP.GE.OR P1, PT, R0, R235.reuse, !P1 ;  /* 0x000000eb0000720c */ /* 0x080fe40004f26670 */
[----:B------:R-:W-:Y:S02]  /*f9e0*/  ISETP.GE.OR P0, PT, R2, R235, !P0 ;  /* 0x000000eb0200720c */ /* 0x000fe40004706670 */
[----:B------:R-:W-:Y:S02]  /*f9f0*/  FSEL R165, R35, -INF , !P1 ;  /* 0xff80000023a57808 */ /* 0x000fe40004800000 */
[----:B------:R-:W-:Y:S02]  /*fa00*/  FSEL R180, R34, -INF , !P0 ;  /* 0xff80000022b47808 */ /* 0x000fe40004000000 */
[----:B------:R-:W3:Y:S01]  /*fa10*/  LDL.64 R34, [R1+0x10] ;  /* 0x0000100001227983 */ /* 0x000ee20000100a00 */
[----:B------:R-:W-:Y:S02]  /*fa20*/  FSEL R185, R30, -INF , !P6 ;  /* 0xff8000001eb97808 */ /* 0x000fe40007000000 */
[----:B------:R-:W-:Y:S02]  /*fa30*/  FMNMX.FTZ R6, R171, R164, !PT ;  /* 0x000000a4ab067209 */ /* 0x000fe40007810000 */
[----:B------:R-:W-:Y:S01]  /*fa40*/  FMNMX.FTZ R8, R194, R13, !PT ;  /* 0x0000000dc2087209 */ /* 0x000fe20007810000 */
[----:B------:R-:W4:Y:S01]  /*fa50*/  LDL.64 R30, [R1+0x8] ;  /* 0x00000800011e7983 */ /* 0x000f220000100a00 */
        /* <DEDUP_REMOVED lines=23> */
[----:B------:R-:W5:Y:S01]  /*fbd0*/  SHFL.BFLY PT, R0, R7, 0x2, 0x1f ;  /* 0x0c401f0007007f89 */ /* 0x000f6200000e0000 */
[----:B-1----:R-:W-:Y:S07]  /*fbe0*/  FMNMX.FTZ R13, R2, R5, !PT ;  /* 0x00000005020d7209 */ /* 0x002fee0007810000 */
[----:B------:R-:W1:Y:S01]  /*fbf0*/  SHFL.BFLY PT, R6, R13, 0x1, 0x1f ;  /* 0x0c201f000d067f89 */ /* 0x000e6200000e0000 */
[----:B-----5:R-:W-:Y:S07]  /*fc00*/  FMNMX.FTZ R5, R7, R0, !PT ;  /* 0x0000000007057209 */ /* 0x020fee0007810000 */
[----:B------:R-:W5:Y:S01]  /*fc10*/  SHFL.BFLY PT, R0, R5, 0x1, 0x1f ;  /* 0x0c201f0005007f89 */ /* 0x000f6200000e0000 */
[----:B-1----:R-:W-:Y:S01]  /*fc20*/  FMNMX.FTZ R2, R13, R6, !PT ;  /* 0x000000060d027209 */ /* 0x002fe20007810000 */
[----:B------:R-:W-:Y:S03]  /*fc30*/  IMAD.U32 R6, RZ, RZ, UR33 ;  /* 0x00000021ff067e24 */ /* 0x000fe6000f8e00ff */
[C---:B------:R-:W-:Y:S01]  /*fc40*/  FSETP.NEU.FTZ.AND P1, PT, R2.reuse, -INF , PT ;  /* 0xff8000000200780b */ /* 0x040fe20003f3d000 */
[----:B------:R-:W-:Y:S05]  /*fc50*/  FMUL.FTZ R184, R2, c[0x0][0x23c] ;  /* 0x00008f0002b87a20 */ /* 0x000fea0000410000 */
[----:B------:R-:W-:Y:S05]  /*fc60*/  FSEL R184, R184, RZ, P1 ;  /* 0x000000ffb8b87208 */ /* 0x000fea0000800000 */
[--C-:B------:R-:W-:Y:S02]  /*fc70*/  FFMA.FTZ R176, R175, c[0x0][0x23c], -R184.reuse ;  /* 0x00008f00afb07a23 */ /* 0x100fe400000108b8 */
[--C-:B------:R-:W-:Y:S01]  /*fc80*/  FFMA.FTZ R175, R173, c[0x0][0x23c], -R184.reuse ;  /* 0x00008f00adaf7a23 */ /* 0x100fe200000108b8 */
[----:B-----5:R-:W-:Y:S01]  /*fc90*/  FMNMX.FTZ R0, R5, R0, !PT ;  /* 0x0000000005007209 */ /* 0x020fe20007810000 */
[--C-:B------:R-:W-:Y:S02]  /*fca0*/  FFMA.FTZ R178, R4, c[0x0][0x23c], -R184.reuse ;  /* 0x00008f0004b27a23 */ /* 0x100fe400000108b8 */
[----:B------:R-:W-:Y:S01]  /*fcb0*/  MUFU.EX2 R176, R176 ;  /* 0x000000b000b07308 */ /* 0x000fe20000000800 */
[--C-:B------:R-:W-:Y:S01]  /*fcc0*/  FFMA.FTZ R177, R177, c[0x0][0x23c], -R184.reuse ;  /* 0x00008f00b1b17a23 */ /* 0x100fe200000108b8 */
[C---:B------:R-:W-:Y:S01]  /*fcd0*/  FSETP.NEU.FTZ.AND P0, PT, R0.reuse, -INF , PT ;  /* 0xff8000000000780b */ /* 0x040fe20003f1d000 */
[----:B------:R-:W-:Y:S02]  /*fce0*/  FMUL.FTZ R182, R0, c[0x0][0x23c] ;  /* 0x00008f0000b67a20 */ /* 0x000fe40000410000 */
[--C-:B------:R-:W-:Y:S02]  /*fcf0*/  FFMA.FTZ R197, R197, c[0x0][0x23c], -R184.reuse ;  /* 0x00008f00c5c57a23 */ /* 0x100fe400000108b8 */
[--C-:B------:R-:W-:Y:S01]  /*fd00*/  FFMA.FTZ R190, R190, c[0x0][0x23c], -R184.reuse ;  /* 0x00008f00bebe7a23 */ /* 0x100fe200000108b8 */
[----:B------:R-:W-:Y:S01]  /*fd10*/  FSEL R182, R182, RZ, P0 ;  /* 0x000000ffb6b67208 */ /* 0x000fe20000000000 */
[--C-:B------:R-:W-:Y:S01]  /*fd20*/  FFMA.FTZ R194, R194, c[0x0][0x23c], -R184.reuse ;  /* 0x00008f00c2c27a23 */ /* 0x100fe200000108b8 */
[----:B------:R-:W-:Y:S01]  /*fd30*/  MUFU.EX2 R175, R175 ;  /* 0x000000af00af7308 */ /* 0x000fe20000000800 */
[----:B------:R-:W-:Y:S02]  /*fd40*/  FFMA.FTZ R251, R251, c[0x0][0x23c], -R184 ;  /* 0x00008f00fbfb7a23 */ /* 0x000fe400000108b8 */
        /* <DEDUP_REMOVED lines=9> */
[----:B------:R-:W-:Y:S01]  /*fde0*/  FFMA.FTZ R201, R201, c[0x0][0x23c], -R182 ;  /* 0x00008f00c9c97a23 */ /* 0x000fe200000108b6 */
[----:B------:R-:W1:Y:S01]  /*fdf0*/  MUFU.EX2 R172, R172 ;  /* 0x000000ac00ac7308 */ /* 0x000e620000000800 */
[--C-:B------:R-:W-:Y:S02]  /*fe00*/  FFMA.FTZ R186, R186, c[0x0][0x23c], -R184.reuse ;  /* 0x00008f00baba7a23 */ /* 0x100fe400000108b8 */
[----:B------:R-:W-:Y:S02]  /*fe10*/  FFMA.FTZ R193, R193, c[0x0][0x23c], -R184 ;  /* 0x00008f00c1c17a23 */ /* 0x000fe400000108b8 */
[--C-:B------:R-:W-:Y:S02]  /*fe20*/  FFMA.FTZ R185, R185, c[0x0][0x23c], -R182.reuse ;  /* 0x00008f00b9b97a23 */ /* 0x100fe400000108b6 */
[----:B------:R-:W-:Y:S02]  /*fe30*/  FFMA.FTZ R180, R180, c[0x0][0x23c], -R182 ;  /* 0x00008f00b4b47a23 */ /* 0x000fe400000108b6 */
[--C-:B------:R-:W-:Y:S01]  /*fe40*/  FFMA.FTZ R191, R191, c[0x0][0x23c], -R184.reuse ;  /* 0x00008f00bfbf7a23 */ /* 0x100fe200000108b8 */
[----:B------:R-:W-:Y:S01]  /*fe50*/  MUFU.EX2 R178, R178 ;  /* 0x000000b200b27308 */ /* 0x000fe20000000800 */
[----:B------:R-:W-:Y:S09]  /*fe60*/  FFMA.FTZ R183, R183, c[0x0][0x23c], -R184 ;  /* 0x00008f00b7b77a23 */ /* 0x000ff200000108b8 */
[----:B------:R-:W5:Y:S10]  /*fe70*/  MUFU.EX2 R177, R177 ;  /* 0x000000b100b17308 */ /* 0x000f740000000800 */
[----:B------:R-:W-:Y:S10]  /*fe80*/  MUFU.EX2 R179, R179 ;  /* 0x000000b300b37308 */ /* 0x000ff40000000800 */
        /* <DEDUP_REMOVED lines=10> */
[----:B------:R-:W-:Y:S01]  /*ff30*/  MUFU.EX2 R186, R186 ;  /* 0x000000ba00ba7308 */ /* 0x000fe20000000800 */
[----:B---3--:R-:W-:Y:S01]  /*ff40*/  LOP3.LUT R6, R35, UR30, R6, 0x96, !PT ;  /* 0x0000001e23067c12 */ /* 0x008fe2000f8e9606 */
[----:B------:R-:W-:Y:S01]  /*ff50*/  UIADD3 UR30, UR30, 0x1, URZ ;  /* 0x000000011e1e7890 */ /* 0x000fe2000fffe03f */
[----:B--2---:R-:W-:Y:S01]  /*ff60*/  LOP3.LUT R5, R33, UR4, R34, 0x96, !PT ;  /* 0x0000000421057c12 */ /* 0x004fe2000f8e9622 */
[----:B------:R-:W-:Y:S06]  /*ff70*/  UIADD3 UR4, UR33, 0x646e171e, URZ ;  /* 0x646e171e21047890 */ /* 0x000fec000fffe03f */
[----:B------:R-:W-:Y:S01]  /*ff80*/  MUFU.EX2 R193, R193 ;  /* 0x000000c100c17308 */ /* 0x000fe20000000800 */
[----:B------:R-:W-:Y:S04]  /*ff90*/  IMAD.WIDE.U32 R6, R6, -0x326172a9, RZ ;  /* 0xcd9e8d5706067825 */ /* 0x000fe800078e00ff */
[----:B------:R-:W-:Y:S01]  /*ffa0*/  IMAD.WIDE.U32 R28, R5, -0x326172a9, RZ ;  /* 0xcd9e8d57051c7825 */ /* 0x000fe200078e00ff */
[----:B----4-:R-:W-:Y:S04]  /*ffb0*/  LOP3.LUT R5, R7, UR5, R30, 0x96, !PT ;  /* 0x0000000507057c12 */ /* 0x010fe8000f8e961e */
[----:B------:R-:W-:Y:S01]  /*ffc0*/  LOP3.LUT R8, R29, UR29, R6, 0x96, !PT ;  /* 0x0000001d1d087c12 */ /* 0x000fe2000f8e9606 */
[----:B------:R-:W-:Y:S01]  /*ffd0*/  IMAD.WIDE.U32 R12, R5, -0x2daee0ad, RZ ;  /* 0xd2511f53050c7825 */ /* 0x000fe200078e00ff */
[----:B------:R-:W-:Y:S03]  /*ffe0*/  MUFU.EX2 R191, R191 ;  /* 0x000000bf00bf7308 */ /* 0x000fe60000000800 */
[----:B------:R-:W-:Y:S01]  /*fff0*/  IMAD.WIDE.U32 R8, R8, -0x2daee0ad, RZ ;  /* 0xd2511f5308087825 */ /* 0x000fe200078e00ff */
[----:B------:R-:W-:Y:S04]  /*10000*/  LOP3.LUT R6, R13, UR14, R32, 0x96, !PT ;  /* 0x0000000e0d067c12 */ /* 0x000fe8000f8e9620 */
[----:B------:R-:W-:Y:S01]  /*10010*/  LOP3.LUT R5, R9, UR12, R12, 0x96, !PT ;  /* 0x0000000c09057c12 */ /* 0x000fe2000f8e960c */
[----:B------:R-:W-:Y:S01]  /*10020*/  IMAD.WIDE.U32 R6, R6, -0x326172a9, RZ ;  /* 0xcd9e8d5706067825 */ /* 0x000fe200078e00ff */
[----:B------:R-:W2:Y:S01]  /*10030*/  LDSM.16.MT88.4 R12, [R224+0x10000] ;  /* 0x01000000e00c783b */ /* 0x000ea20000004200 */
[----:B------:R-:W-:Y:S02]  /*10040*/  MUFU.EX2 R185, R185 ;  /* 0x000000b900b97308 */ /* 0x000fe40000000800 */
[----:B------:R-:W-:Y:S01]  /*10050*/  IMAD.WIDE.U32 R24, R5, -0x326172a9, RZ ;  /* 0xcd9e8d5705187825 */ /* 0x000fe200078e00ff */
[----:B------:R-:W-:Y:S04]  /*10060*/  LOP3.LUT R4, R7, UR13, R28, 0x96, !PT ;  /* 0x0000000d07047c12 */ /* 0x000fe8000f8e961c */
[----:B------:R-:W-:Y:S01]  /*10070*/  LOP3.LUT R5, R25, UR11, R6, 0x96, !PT ;  /* 0x0000000b19057c12 */ /* 0x000fe2000f8e9606 */
[----:B------:R-:W-:Y:S01]  /*10080*/  IMAD.WIDE.U32 R6, R4, -0x2daee0ad, RZ ;  /* 0xd2511f5304067825 */ /* 0x000fe200078e00ff */
[----:B------:R-:W-:Y:S01]  /*10090*/  FSEL R4, R2, RZ, P1 ;  /* 0x000000ff02047208 */ /* 0x000fe20000800000 */
[----:B------:R-:W-:Y:S02]  /*100a0*/  MUFU.EX2 R183, R183 ;  /* 0x000000b700b77308 */ /* 0x000fe40000000800 */
[----:B------:R-:W-:Y:S05]  /*100b0*/  IMAD.WIDE.U32 R26, R5, -0x2daee0ad, RZ ;  /* 0xd2511f53051a7825 */ /* 0x000fea00078e00ff */
[----:B------:R-:W-:Y:S02]  /*100c0*/  LOP3.LUT R5, R27, UR8, R6, 0x96, !PT ;  /* 0x000000081b057c12 */ /* 0x000fe4000f8e9606 */
[----:B------:R-:W-:Y:S01]  /*100d0*/  LOP3.LUT R6, R7, UR10, R8, 0x96, !PT ;  /* 0x0000000a07067c12 */ /* 0x000fe2000f8e9608 */
[----:B------:R-:W-:Y:S02]  /*100e0*/  MUFU.EX2 R180, R180 ;  /* 0x000000b400b47308 */ /* 0x000fe40000000800 */
[----:B------:R-:W-:Y:S04]  /*100f0*/  IMAD.WIDE.U32 R10, R5, -0x326172a9, RZ ;  /* 0xcd9e8d57050a7825 */ /* 0x000fe800078e00ff */
[----:B------:R-:W-:Y:S01]  /*10100*/  FADD.FTZ R5, -R4, R3 ;  /* 0x0000000304057221 */ /* 0x000fe20000010100 */
[----:B------:R-:W-:Y:S01]  /*10110*/  FSEL R3, R0, RZ, P0 ;  /* 0x000000ff00037208 */ /* 0x000fe20000000000 */
[----:B------:R-:W-:Y:S01]  /*10120*/  IMAD.WIDE.U32 R18, R6, -0x326172a9, RZ ;  /* 0xcd9e8d5706127825 */ /* 0x000fe200078e00ff */
[C---:B------:R-:W-:Y:S02]  /*10130*/  LOP3.LUT R8, R10.reuse, 0xffff, RZ, 0xc0, !PT ;  /* 0x0000ffff0a087812 */ /* 0x040fe400078ec0ff */
[----:B------:R-:W-:Y:S01]  /*10140*/  SHF.R.U32.HI R9, RZ, 0x10, R10 ;  /* 0x00000010ff097819 */ /* 0x000fe2000001160a */
[----:B------:R-:W-:Y:S01]  /*10150*/  FMUL.FTZ R4, R5, c[0x0][0x23c] ;  /* 0x00008f0005047a20 */ /* 0x000fe20000410000 */
[----:B------:R-:W-:Y:S01]  /*10160*/  LOP3.LUT R7, R11, UR28, R18, 0x96, !PT ;  /* 0x0000001c0b077c12 */ /* 0x000fe2000f8e9612 */
[----:B------:R-:W-:Y:S01]  /*10170*/  FADD.FTZ R3, -R3, R164 ;  /* 0x000000a403037221 */ /* 0x000fe20000010100 */
[----:B------:R-:W-:Y:S01]  /*10180*/  LOP3.LUT R6, R10, 0xff, RZ, 0xc0, !PT ;  /* 0x000000ff0a067812 */ /* 0x000fe200078ec0ff */
[----:B------:R3:W4:Y:S01]  /*10190*/  MUFU.EX2 R164, R4 ;  /* 0x0000000400a47308 */ /* 0x0007220000000800 */
[----:B------:R-:W-:Y:S01]  /*101a0*/  SHF.R.U32.HI R5, RZ, 0x18, R10 ;  /* 0x00000018ff057819 */ /* 0x000fe2000001160a */
[----:B------:R-:W-:Y:S01]  /*101b0*/  FMUL.FTZ R3, R3, c[0x0][0x23c] ;  /* 0x00008f0003037a20 */ /* 0x000fe20000410000 */
[----:B------:R-:W-:Y:S02]  /*101c0*/  LOP3.LUT R10, R7, 0xffff, RZ, 0xc0, !PT ;  /* 0x0000ffff070a7812 */ /* 0x000fe400078ec0ff */
[----:B------:R-:W-:Y:S02]  /*101d0*/  SHF.R.U32.HI R11, RZ, 0x8, R8 ;  /* 0x00000008ff0b7819 */ /* 0x000fe40000011608 */
[----:B------:R-:W-:Y:S02]  /*101e0*/  LOP3.LUT R8, R9, 0xff, RZ, 0xc0, !PT ;  /* 0x000000ff09087812 */ /* 0x000fe400078ec0ff */
[--C-:B------:R-:W-:Y:S01]  /*101f0*/  SHF.R.U32.HI R9, RZ, 0x10, R7.reuse ;  /* 0x00000010ff097819 */ /* 0x100fe20000011607 */
[----:B------:R-:W2:Y:S01]  /*10200*/  MUFU.EX2 R3, R3 ;  /* 0x0000000300037308 */ /* 0x000ea20000000800 */
[----:B------:R-:W-:Y:S02]  /*10210*/  LOP3.LUT R16, R7, 0xff, RZ, 0xc0, !PT ;  /* 0x000000ff07107812 */ /* 0x000fe400078ec0ff */
[----:B------:R-:W-:Y:S02]  /*10220*/  SHF.R.U32.HI R17, RZ, 0x8, R10 ;  /* 0x00000008ff117819 */ /* 0x000fe4000001160a */
[----:B------:R-:W-:Y:S02]  /*10230*/  SHF.R.U32.HI R7, RZ, 0x18, R7 ;  /* 0x00000018ff077819 */ /* 0x000fe40000011607 */
[----:B------:R-:W-:Y:S02]  /*10240*/  PRMT R17, R16, 0x5410, R17 ;  /* 0x0000541010117816 */ /* 0x000fe40000000011 */
[----:B------:R-:W-:Y:S02]  /*10250*/  PRMT R11, R6, 0x5410, R11 ;  /* 0x00005410060b7816 */ /* 0x000fe4000000000b */
[----:B------:R-:W-:Y:S01]  /*10260*/  PRMT R5, R8, 0x5410, R5 ;  /* 0x0000541008057816 */ /* 0x000fe20000000005 */
[--C-:B------:R-:W-:Y:S01]  /*10270*/  HSET2.LE.AND R168, R17, R250.reuse, PT ;  /* 0x000000fa11a87233 */ /* 0x100fe20003803000 */
[----:B-1----:R-:W-:Y:S01]  /*10280*/  F2FP.PACK_AB R6, R172, R173 ;  /* 0x000000adac06723e */ /* 0x002fe200000000ff */
[--C-:B------:R-:W-:Y:S01]  /*10290*/  HSET2.LE.AND R170, R11, R250.reuse, PT ;  /* 0x000000fa0baa7233 */ /* 0x100fe20003803000 */
[----:B---3--:R-:W-:Y:S01]  /*102a0*/  LOP3.LUT R4, R9, 0xff, RZ, 0xc0, !PT ;  /* 0x000000ff09047812 */ /* 0x008fe200078ec0ff */
[--C-:B------:R-:W-:Y:S01]  /*102b0*/  HSET2.LE.AND R171, R5, R250.reuse, PT ;  /* 0x000000fa05ab7233 */ /* 0x100fe20003803000 */
[----:B-----5:R-:W-:Y:S01]  /*102c0*/  F2FP.PACK_AB R5, R177, R178 ;  /* 0x000000b2b105723e */ /* 0x020fe200000000ff */
[----:B----4-:R-:W-:Y:S01]  /*102d0*/  FMUL.FTZ R8, R164, R156 ;  /* 0x0000009ca4087220 */ /* 0x010fe20000410000 */
[----:B------:R-:W-:Y:S01]  /*102e0*/  PRMT R7, R4, 0x5410, R7 ;  /* 0x0000541004077816 */ /* 0x000fe20000000007 */
[----:B------:R-:W-:Y:S01]  /*102f0*/  FMUL.FTZ R9, R164, R157 ;  /* 0x0000009da4097220 */ /* 0x000fe20000410000 */
[----:B------:R-:W-:Y:S01]  /*10300*/  F2FP.PACK_AB R4, R174, R179 ;  /* 0x000000b3ae04723e */ /* 0x000fe200000000ff */
[----:B------:R-:W-:Y:S01]  /*10310*/  IMAD.MOV.U32 R156, RZ, RZ, R30 ;  /* 0x000000ffff9c7224 */ /* 0x000fe200078e001e */
[----:B------:R-:W-:Y:S01]  /*10320*/  LOP3.LUT R171, R171, R6, RZ, 0xc0, !PT ;  /* 0x00000006abab7212 */ /* 0x000fe200078ec0ff */
[--C-:B------:R-:W-:Y:S01]  /*10330*/  HSET2.LE.AND R169, R7, R250.reuse, PT ;  /* 0x000000fa07a97233 */ /* 0x100fe20003803000 */
[----:B------:R-:W-:Y:S01]  /*10340*/  F2FP.PACK_AB R7, R175, R176 ;  /* 0x000000b0af07723e */ /* 0x000fe200000000ff */
[C---:B--2---:R-:W-:Y:S01]  /*10350*/  FMUL.FTZ R6, R3.reuse, R162 ;  /* 0x000000a203067220 */ /* 0x044fe20000410000 */
[----:B------:R-:W-:Y:S01]  /*10360*/  LOP3.LUT R168, R168, R5, RZ, 0xc0, !PT ;  /* 0x00000005a8a87212 */ /* 0x000fe200078ec0ff */
[----:B------:R-:W-:Y:S01]  /*10370*/  FMUL.FTZ R5, R164, R161 ;  /* 0x000000a1a4057220 */ /* 0x000fe20000410000 */
[----:B------:R-:W-:Y:S01]  /*10380*/  LOP3.LUT R170, R170, R7, RZ, 0xc0, !PT ;  /* 0x00000007aaaa7212 */ /* 0x000fe200078ec0ff */
[----:B------:R-:W-:Y:S01]  /*10390*/  FMUL.FTZ R7, R3, R163 ;  /* 0x000000a303077220 */ /* 0x000fe20000410000 */
[----:B------:R-:W-:Y:S01]  /*103a0*/  LOP3.LUT R169, R169, R4, RZ, 0xc0, !PT ;  /* 0x00000004a9a97212 */ /* 0x000fe200078ec0ff */
[C---:B------:R-:W-:Y:S01]  /*103b0*/  FMUL.FTZ R4, R164.reuse, R160 ;  /* 0x000000a0a4047220 */ /* 0x040fe20000410000 */
[----:B------:R-:W-:Y:S01]  /*103c0*/  PLOP3.LUT P0, PT, PT, PT, UP0, 0x80, 0x0 ;  /* 0x000000000000781c */ /* 0x000fe20003f0f008 */
[----:B------:R-:W-:Y:S02]  /*103d0*/  IMAD.MOV.U32 R157, RZ, RZ, R31 ;  /* 0x000000ffff9d7224 */ /* 0x000fe400078e001f */
[----:B------:R-:W-:Y:S02]  /*103e0*/  IMAD.MOV.U32 R160, RZ, RZ, R28 ;  /* 0x000000ffffa07224 */ /* 0x000fe400078e001c */
[----:B------:R-:W-:Y:S01]  /*103f0*/  IMAD.MOV.U32 R161, RZ, RZ, R29 ;  /* 0x000000ffffa17224 */ /* 0x000fe200078e001d */
[C---:B------:R-:W-:Y:S01]  /*10400*/  HMMA.16816.F32 R4, R168.reuse, R12, R4 ;  /* 0x0000000ca804723c */ /* 0x040fe20000001804 */
[----:B------:R-:W1:Y:S04]  /*10410*/  LDSM.16.MT88.4 R28, [R221+0x10000] ;  /* 0x01000000dd1c783b */ /* 0x000e680000004200 */
[C---:B------:R-:W-:Y:S02]  /*10420*/  FMUL.FTZ R10, R3.reuse, R158 ;  /* 0x0000009e030a7220 */ /* 0x040fe40000410000 */
[C---:B------:R-:W-:Y:S02]  /*10430*/  FMUL.FTZ R11, R3.reuse, R159 ;  /* 0x0000009f030b7220 */ /* 0x040fe40000410000 */
[C---:B------:R-:W-:Y:S03]  /*10440*/  FMUL.FTZ R16, R164.reuse, R148 ;  /* 0x00000094a4107220 */ /* 0x040fe60000410000 */
[C---:B------:R-:W-:Y:S02]  /*10450*/  FMUL.FTZ R17, R164.reuse, R149 ;  /* 0x00000095a4117220 */ /* 0x040fe40000410000 */
[C---:B------:R-:W-:Y:S03]  /*10460*/  HMMA.16816.F32 R8, R168.reuse, R14, R8 ;  /* 0x0000000ea808723c */ /* 0x040fe60000001808 */
[C---:B------:R-:W-:Y:S02]  /*10470*/  FMUL.FTZ R12, R164.reuse, R152 ;  /* 0x00000098a40c7220 */ /* 0x040fe40000410000 */
[C---:B------:R-:W-:Y:S02]  /*10480*/  FMUL.FTZ R13, R164.reuse, R153 ;  /* 0x00000099a40d7220 */ /* 0x040fe40000410000 */
[C---:B------:R-:W-:Y:S02]  /*10490*/  FMUL.FTZ R14, R3.reuse, R154 ;  /* 0x0000009a030e7220 */ /* 0x040fe40000410000 */
[C---:B------:R-:W-:Y:S03]  /*104a0*/  FMUL.FTZ R15, R3.reuse, R155 ;  /* 0x0000009b030f7220 */ /* 0x040fe60000410000 */
[----:B------:R-:W-:Y:S02]  /*104b0*/  IMAD.MOV.U32 R158, RZ, RZ, R34 ;  /* 0x000000ffff9e7224 */ /* 0x000fe400078e0022 */
[----:B------:R-:W-:Y:S02]  /*104c0*/  IMAD.MOV.U32 R159, RZ, RZ, R35 ;  /* 0x000000ffff9f7224 */ /* 0x000fe400078e0023 */
[C---:B------:R-:W-:Y:S03]  /*104d0*/  HMMA.16816.F32 R12, R168.reuse, R20, R12 ;  /* 0x00000014a80c723c */ /* 0x040fe6000000180c */
[----:B------:R-:W-:Y:S02]  /*104e0*/  IMAD.MOV.U32 R154, RZ, RZ, R18 ;  /* 0x000000ffff9a7224 */ /* 0x000fe400078e0012 */
[C---:B------:R-:W-:Y:S02]  /*104f0*/  FMUL.FTZ R18, R3.reuse, R150 ;  /* 0x0000009603127220 */ /* 0x040fe40000410000 */
[----:B------:R-:W-:Y:S02]  /*10500*/  IMAD.MOV.U32 R155, RZ, RZ, R19 ;  /* 0x000000ffff9b7224 */ /* 0x000fe400078e0013 */
[C---:B------:R-:W-:Y:S02]  /*10510*/  FMUL.FTZ R19, R3.reuse, R151 ;  /* 0x0000009703137220 */ /* 0x040fe40000410000 */
[----:B------:R-:W2:Y:S01]  /*10520*/  LDSM.16.MT88.4 R148, [R220+0x10000] ;  /* 0x01000000dc94783b */ /* 0x000ea20000004200 */
[C---:B------:R-:W-:Y:S02]  /*10530*/  FMUL.FTZ R34, R3.reuse, R134 ;  /* 0x0000008603227220 */ /* 0x040fe40000410000 */
[C---:B------:R-:W-:Y:S02]  /*10540*/  FMUL.FTZ R35, R3.reuse, R135 ;  /* 0x0000008703237220 */ /* 0x040fe40000410000 */
[C---:B------:R-:W-:Y:S03]  /*10550*/  HMMA.16816.F32 R16, R168.reuse, R22, R16 ;  /* 0x00000016a810723c */ /* 0x040fe60000001810 */
[C---:B------:R-:W-:Y:S02]  /*10560*/  FMUL.FTZ R20, R164.reuse, R144 ;  /* 0x00000090a4147220 */ /* 0x040fe40000410000 */
[C---:B------:R-:W-:Y:S02]  /*10570*/  FMUL.FTZ R21, R164.reuse, R145 ;  /* 0x00000091a4157220 */ /* 0x040fe40000410000 */
[C---:B------:R-:W-:Y:S02]  /*10580*/  FMUL.FTZ R22, R3.reuse, R146 ;  /* 0x0000009203167220 */ /* 0x040fe40000410000 */
[C---:B------:R-:W-:Y:S03]  /*10590*/  FMUL.FTZ R23, R3.reuse, R147 ;  /* 0x0000009303177220 */ /* 0x040fe60000410000 */
[----:B------:R-:W-:Y:S02]  /*105a0*/  IMAD.MOV.U32 R144, RZ, RZ, R24 ;  /* 0x000000ffff907224 */ /* 0x000fe400078e0018 */
[C---:B------:R-:W-:Y:S02]  /*105b0*/  FMUL.FTZ R24, R164.reuse, R140 ;  /* 0x0000008ca4187220 */ /* 0x040fe40000410000 */
[C---:B-1----:R-:W-:Y:S03]  /*105c0*/  HMMA.16816.F32 R20, R168.reuse, R28, R20 ;  /* 0x0000001ca814723c */ /* 0x042fe60000001814 */
[----:B------:R-:W-:Y:S02]  /*105d0*/  IMAD.MOV.U32 R152, RZ, RZ, R26 ;  /* 0x000000ffff987224 */ /* 0x000fe400078e001a */
[C---:B------:R-:W-:Y:S02]  /*105e0*/  FMUL.FTZ R26, R3.reuse, R142 ;  /* 0x0000008e031a7220 */ /* 0x040fe40000410000 */
[----:B------:R-:W-:Y:S02]  /*105f0*/  IMAD.MOV.U32 R153, RZ, RZ, R27 ;  /* 0x000000ffff997224 */ /* 0x000fe400078e001b */
[C---:B------:R-:W-:Y:S03]  /*10600*/  FMUL.FTZ R27, R3.reuse, R143 ;  /* 0x0000008f031b7220 */ /* 0x040fe60000410000 */
[----:B------:R-:W-:Y:S02]  /*10610*/  IMAD.MOV.U32 R145, RZ, RZ, R25 ;  /* 0x000000ffff917224 */ /* 0x000fe400078e0019 */
[C---:B------:R-:W-:Y:S02]  /*10620*/  FMUL.FTZ R25, R164.reuse, R141 ;  /* 0x0000008da4197220 */ /* 0x040fe40000410000 */
[----:B------:R-:W1:Y:S01]  /*10630*/  LDSM.16.MT88.4 R140, [R224+0x12000] ;  /* 0x01200000e08c783b */ /* 0x000e620000004200 */
[C---:B------:R-:W-:Y:S02]  /*10640*/  FMUL.FTZ R28, R164.reuse, R136 ;  /* 0x00000088a41c7220 */ /* 0x040fe40000410000 */
[C---:B------:R-:W-:Y:S02]  /*10650*/  FMUL.FTZ R29, R164.reuse, R137 ;  /* 0x00000089a41d7220 */ /* 0x040fe40000410000 */
[C---:B------:R-:W-:Y:S03]  /*10660*/  HMMA.16816.F32 R24, R168.reuse, R30, R24 ;  /* 0x0000001ea818723c */ /* 0x040fe60000001818 */
[----:B------:R-:W-:Y:S02]  /*10670*/  IMAD.MOV.U32 R162, RZ, RZ, R32 ;  /* 0x000000ffffa27224 */ /* 0x000fe400078e0020 */
[C---:B------:R-:W-:Y:S02]  /*10680*/  FMUL.FTZ R32, R164.reuse, R132 ;  /* 0x00000084a4207220 */ /* 0x040fe40000410000 */
[----:B------:R-:W-:Y:S02]  /*10690*/  IMAD.MOV.U32 R163, RZ, RZ, R33 ;  /* 0x000000ffffa37224 */ /* 0x000fe400078e0021 */
[C---:B------:R-:W-:Y:S02]  /*106a0*/  FMUL.FTZ R33, R164.reuse, R133 ;  /* 0x00000085a4217220 */ /* 0x040fe40000410000 */
[----:B------:R-:W3:Y:S01]  /*106b0*/  LDSM.16.MT88.4 R132, [R222+0x12000] ;  /* 0x01200000de84783b */ /* 0x000ee20000004200 */
[C---:B------:R-:W-:Y:S02]  /*106c0*/  FMUL.FTZ R30, R3.reuse, R138 ;  /* 0x0000008a031e7220 */ /* 0x040fe40000410000 */
[C---:B------:R-:W-:Y:S02]  /*106d0*/  FMUL.FTZ R31, R3.reuse, R139 ;  /* 0x0000008b031f7220 */ /* 0x040fe40000410000 */
[C---:B------:R-:W-:Y:S02]  /*106e0*/  FMUL.FTZ R40, R164.reuse, R40 ;  /* 0x00000028a4287220 */ /* 0x040fe40000410000 */
[C---:B------:R-:W-:Y:S01]  /*106f0*/  FMUL.FTZ R41, R164.reuse, R41 ;  /* 0x00000029a4297220 */ /* 0x040fe20000410000 */
[----:B------:R-:W4:Y:S01]  /*10700*/  LDSM.16.MT88.4 R136, [R221+0x12000] ;  /* 0x01200000dd88783b */ /* 0x000f220000004200 */
[C---:B------:R-:W-:Y:S01]  /*10710*/  FMUL.FTZ R42, R3.reuse, R42 ;  /* 0x0000002a032a7220 */ /* 0x040fe20000410000 */
[C---:B--2---:R-:W-:Y:S03]  /*10720*/  HMMA.16816.F32 R28, R168.reuse, R148, R28 ;  /* 0x00000094a81c723c */ /* 0x044fe6000000181c */
[----:B------:R-:W-:Y:S02]  /*10730*/  FMUL.FTZ R43, R3, R43 ;  /* 0x0000002b032b7220 */ /* 0x000fe40000410000 */
[C---:B------:R-:W-:Y:S02]  /*10740*/  FMUL.FTZ R44, R164.reuse, R44 ;  /* 0x0000002ca42c7220 */ /* 0x040fe40000410000 */
[----:B------:R-:W-:Y:S01]  /*10750*/  F2FP.PACK_AB R148, R199, R192 ;  /* 0x000000c0c794723e */ /* 0x000fe200000000ff */
[C---:B------:R-:W-:Y:S04]  /*10760*/  HMMA.16816.F32 R32, R168.reuse, R150, R32 ;  /* 0x00000096a820723c */ /* 0x040fe80000001820 */
[C---:B------:R-:W-:Y:S02]  /*10770*/  FMUL.FTZ R36, R164.reuse, R36 ;  /* 0x00000024a4247220 */ /* 0x040fe40000410000 */
[C---:B------:R-:W-:Y:S02]  /*10780*/  FMUL.FTZ R37, R164.reuse, R37 ;  /* 0x00000025a4257220 */ /* 0x040fe40000410000 */
[C---:B------:R-:W-:Y:S04]  /*10790*/  FMUL.FTZ R38, R3.reuse, R38 ;  /* 0x0000002603267220 */ /* 0x040fe80000410000 */
[C---:B------:R-:W-:Y:S02]  /*107a0*/  FMUL.FTZ R39, R3.reuse, R39 ;  /* 0x0000002703277220 */ /* 0x040fe40000410000 */
[C---:B------:R-:W-:Y:S02]  /*107b0*/  FMUL.FTZ R45, R164.reuse, R45 ;  /* 0x0000002da42d7220 */ /* 0x040fe40000410000 */
[C---:B------:R-:W-:Y:S02]  /*107c0*/  FMUL.FTZ R46, R3.reuse, R46 ;  /* 0x0000002e032e7220 */ /* 0x040fe40000410000 */
[----:B------:R-:W-:Y:S01]  /*107d0*/  FMUL.FTZ R47, R3, R47 ;  /* 0x0000002f032f7220 */ /* 0x000fe20000410000 */
[C---:B-1----:R-:W-:Y:S03]  /*107e0*/  HMMA.16816.F32 R36, R168.reuse, R140, R36 ;  /* 0x0000008ca824723c */ /* 0x042fe60000001824 */
[C---:B------:R-:W-:Y:S02]  /*107f0*/  FMUL.FTZ R48, R164.reuse, R48 ;  /* 0x00000030a4307220 */ /* 0x040fe40000410000 */
[----:B------:R-:W-:Y:S02]  /*10800*/  FMUL.FTZ R49, R164, R49 ;  /* 0x00000031a4317220 */ /* 0x000fe40000410000 */
[----:B------:R-:W-:Y:S01]  /*10810*/  LOP3.LUT R140, R155, UR9, R144, 0x96, !PT ;  /* 0x000000099b8c7c12 */ /* 0x000fe2000f8e9690 */
[C---:B------:R-:W-:Y:S04]  /*10820*/  HMMA.16816.F32 R40, R168.reuse, R142, R40 ;  /* 0x0000008ea828723c */ /* 0x040fe80000001828 */
[----:B------:R-:W-:Y:S04]  /*10830*/  IMAD.WIDE.U32 R140, R140, -0x2daee0ad, RZ ;  /* 0xd2511f538c8c7825 */ /* 0x000fe800078e00ff */
[C---:B---3--:R-:W-:Y:S04]  /*10840*/  HMMA.16816.F32 R44, R168.reuse, R132, R44 ;  /* 0x00000084a82c723c */ /* 0x048fe8000000182c */
[----:B------:R-:W-:Y:S01]  /*10850*/  FMUL.FTZ R50, R3, R50 ;  /* 0x0000003203327220 */ /* 0x000fe20000410000 */
[----:B------:R-:W-:Y:S01]  /*10860*/  LOP3.LUT R145, R141, UR4, R152, 0x96, !PT ;  /* 0x000000048d917c12 */ /* 0x000fe2000f8e9698 */
[----:B------:R-:W-:Y:S02]  /*10870*/  FMUL.FTZ R51, R3, R51 ;  /* 0x0000003303337220 */ /* 0x000fe40000410000 */
[C---:B------:R-:W-:Y:S01]  /*10880*/  FMUL.FTZ R52, R164.reuse, R52 ;  /* 0x00000034a4347220 */ /* 0x040fe20000410000 */
[----:B------:R-:W-:Y:S03]  /*10890*/  LOP3.LUT R149, R145, 0xff, RZ, 0xc0, !PT ;  /* 0x000000ff91957812 */ /* 0x000fe600078ec0ff */
[C---:B------:R-:W-:Y:S01]  /*108a0*/  FMUL.FTZ R53, R164.reuse, R53 ;  /* 0x00000035a4357220 */ /* 0x040fe20000410000 */
[C---:B------:R-:W-:Y:S01]  /*108b0*/  HMMA.16816.F32 R48, R168.reuse, R134, R48 ;  /* 0x00000086a830723c */ /* 0x040fe20000001830 */
[----:B------:R-:W1:Y:S02]  /*108c0*/  LDSM.16.MT88.4 R132, [R220+0x12000] ;  /* 0x01200000dc84783b */ /* 0x000e640000004200 */
[C---:B------:R-:W-:Y:S02]  /*108d0*/  FMUL.FTZ R54, R3.reuse, R54 ;  /* 0x0000003603367220 */ /* 0x040fe40000410000 */
[C---:B------:R-:W-:Y:S02]  /*108e0*/  FMUL.FTZ R55, R3.reuse, R55 ;  /* 0x0000003703377220 */ /* 0x040fe40000410000 */
[C---:B------:R-:W-:Y:S02]  /*108f0*/  FMUL.FTZ R56, R164.reuse, R56 ;  /* 0x00000038a4387220 */ /* 0x040fe40000410000 */
[C---:B------:R-:W-:Y:S03]  /*10900*/  FMUL.FTZ R57, R164.reuse, R57 ;  /* 0x00000039a4397220 */ /* 0x040fe60000410000 */
[C---:B----4-:R-:W-:Y:S03]  /*10910*/  HMMA.16816.F32 R52, R168.reuse, R136, R52 ;  /* 0x00000088a834723c */ /* 0x050fe60000001834 */
[C---:B------:R-:W-:Y:S02]  /*10920*/  FMUL.FTZ R58, R3.reuse, R58 ;  /* 0x0000003a033a7220 */ /* 0x040fe40000410000 */
[C---:B------:R-:W-:Y:S02]  /*10930*/  FMUL.FTZ R59, R3.reuse, R59 ;  /* 0x0000003b033b7220 */ /* 0x040fe40000410000 */
[C---:B------:R-:W-:Y:S02]  /*10940*/  FMUL.FTZ R60, R164.reuse, R60 ;  /* 0x0000003ca43c7220 */ /* 0x040fe40000410000 */
[C---:B------:R-:W-:Y:S03]  /*10950*/  FMUL.FTZ R61, R164.reuse, R61 ;  /* 0x0000003da43d7220 */ /* 0x040fe60000410000 */
[C---:B------:R-:W-:Y:S01]  /*10960*/  HMMA.16816.F32 R56, R168.reuse, R138, R56 ;  /* 0x0000008aa838723c */ /* 0x040fe20000001838 */
[----:B------:R-:W2:Y:S02]  /*10970*/  LDSM.16.MT88.4 R136, [R224+0x14000] ;  /* 0x01400000e088783b */ /* 0x000ea40000004200 */
[C---:B------:R-:W-:Y:S02]  /*10980*/  FMUL.FTZ R62, R3.reuse, R62 ;  /* 0x0000003e033e7220 */ /* 0x040fe40000410000 */
[C---:B------:R-:W-:Y:S02]  /*10990*/  FMUL.FTZ R63, R3.reuse, R63 ;  /* 0x0000003f033f7220 */ /* 0x040fe40000410000 */
[C---:B------:R-:W-:Y:S02]  /*109a0*/  FMUL.FTZ R64, R164.reuse, R64 ;  /* 0x00000040a4407220 */ /* 0x040fe40000410000 */
[C---:B------:R-:W-:Y:S03]  /*109b0*/  FMUL.FTZ R65, R164.reuse, R65 ;  /* 0x00000041a4417220 */ /* 0x040fe60000410000 */
[C---:B------:R-:W-:Y:S02]  /*109c0*/  FMUL.FTZ R66, R3.reuse, R66 ;  /* 0x0000004203427220 */ /* 0x040fe40000410000 */
[C---:B------:R-:W-:Y:S02]  /*109d0*/  FMUL.FTZ R67, R3.reuse, R67 ;  /* 0x0000004303437220 */ /* 0x040fe40000410000 */
[C---:B------:R-:W-:Y:S01]  /*109e0*/  FMUL.FTZ R68, R164.reuse, R68 ;  /* 0x00000044a4447220 */ /* 0x040fe20000410000 */
[C---:B-1----:R-:W-:Y:S03]  /*109f0*/  HMMA.16816.F32 R60, R168.reuse, R132, R60 ;  /* 0x00000084a83c723c */ /* 0x042fe6000000183c */
[C---:B------:R-:W-:Y:S02]  /*10a00*/  FMUL.FTZ R69, R164.reuse, R69 ;  /* 0x00000045a4457220 */ /* 0x040fe40000410000 */
[C---:B------:R-:W-:Y:S02]  /*10a10*/  FMUL.FTZ R70, R3.reuse, R70 ;  /* 0x0000004603467220 */ /* 0x040fe40000410000 */
[C---:B------:R-:W-:Y:S01]  /*10a20*/  FMUL.FTZ R71, R3.reuse, R71 ;  /* 0x0000004703477220 */ /* 0x040fe20000410000 */
[C---:B------:R-:W-:Y:S01]  /*10a30*/  HMMA.16816.F32 R64, R168.reuse, R134, R64 ;  /* 0x00000086a840723c */ /* 0x040fe20000001840 */
[----:B------:R-:W1:Y:S03]  /*10a40*/  LDSM.16.MT88.4 R132, [R222+0x14000] ;  /* 0x01400000de84783b */ /* 0x000e660000004200 */
[C---:B------:R-:W-:Y:S02]  /*10a50*/  FMUL.FTZ R72, R164.reuse, R72 ;  /* 0x00000048a4487220 */ /* 0x040fe40000410000 */
[C---:B------:R-:W-:Y:S02]  /*10a60*/  FMUL.FTZ R73, R164.reuse, R73 ;  /* 0x00000049a4497220 */ /* 0x040fe40000410000 */
[C---:B------:R-:W-:Y:S04]  /*10a70*/  FMUL.FTZ R74, R3.reuse, R74 ;  /* 0x0000004a034a7220 */ /* 0x040fe80000410000 */
        /* <DEDUP_REMOVED lines=10> */
[C---:B------:R-:W-:Y:S04]  /*10b20*/  FMUL.FTZ R82, R3.reuse, R82 ;  /* 0x0000005203527220 */ /* 0x040fe80000410000 */
        /* <DEDUP_REMOVED lines=62> */
[----:B------:R-:W-:Y:S02]  /*10f10*/  FMUL.FTZ R125, R164, R125 ;  /* 0x0000007da47d7220 */ /* 0x000fe40000410000 */
[----:B------:R-:W-:Y:S01]  /*10f20*/  SHF.R.U32.HI R136, RZ, 0x10, R140 ;  /* 0x00000010ff887819 */ /* 0x000fe2000001168c */
[C---:B------:R-:W-:Y:S04]  /*10f30*/  HMMA.16816.F32 R120, R168.reuse, R138, R120 ;  /* 0x0000008aa878723c */ /* 0x040fe80000001878 */
[C---:B------:R-:W-:Y:S01]  /*10f40*/  FMUL.FTZ R126, R3.reuse, R126 ;  /* 0x0000007e037e7220 */ /* 0x040fe20000410000 */
[C---:B------:R-:W-:Y:S01]  /*10f50*/  LOP3.LUT R137, R140.reuse, 0xff, RZ, 0xc0, !PT ;  /* 0x000000ff8c897812 */ /* 0x040fe200078ec0ff */
[C---:B------:R-:W-:Y:S01]  /*10f60*/  FMUL.FTZ R127, R3.reuse, R127 ;  /* 0x0000007f037f7220 */ /* 0x040fe20000410000 */
[----:B------:R-:W-:Y:S01]  /*10f70*/  LOP3.LUT R138, R140, 0xffff, RZ, 0xc0, !PT ;  /* 0x0000ffff8c8a7812 */ /* 0x000fe200078ec0ff */
[----:B------:R-:W-:Y:S01]  /*10f80*/  FFMA.FTZ R178, R164, R167, R178 ;  /* 0x000000a7a4b27223 */ /* 0x000fe200000100b2 */
[----:B------:R-:W-:Y:S02]  /*10f90*/  SHF.R.U32.HI R139, RZ, 0x18, R140 ;  /* 0x00000018ff8b7819 */ /* 0x000fe4000001168c */
[----:B------:R-:W2:Y:S01]  /*10fa0*/  LDSM.16.MT88.4 R140, [R224+0x10800] ;  /* 0x01080000e08c783b */ /* 0x000ea20000004200 */
[----:B------:R-:W-:Y:S01]  /*10fb0*/  SHF.R.U32.HI R138, RZ, 0x8, R138 ;  /* 0x00000008ff8a7819 */ /* 0x000fe2000001168a */
[----:B------:R-:W-:Y:S01]  /*10fc0*/  FFMA.FTZ R179, R3, R166, R179 ;  /* 0x000000a603b37223 */ /* 0x000fe200000100b3 */
[----:B------:R-:W-:Y:S01]  /*10fd0*/  LOP3.LUT R136, R136, 0xff, RZ, 0xc0, !PT ;  /* 0x000000ff88887812 */ /* 0x000fe200078ec0ff */
[----:B------:R-:W-:Y:S01]  /*10fe0*/  FADD.FTZ R177, R177, R178 ;  /* 0x000000b2b1b17221 */ /* 0x000fe20000010000 */
[----:B------:R-:W-:Y:S01]  /*10ff0*/  PRMT R137, R137, 0x5410, R138 ;  /* 0x0000541089897816 */ /* 0x000fe2000000008a */
[C---:B-1----:R-:W-:Y:S03]  /*11000*/  HMMA.16816.F32 R124, R168.reuse, R132, R124 ;  /* 0x00000084a87c723c */ /* 0x042fe6000000187c */
[----:B------:R-:W-:Y:S01]  /*11010*/  PRMT R139, R136, 0x5410, R139 ;  /* 0x00005410888b7816 */ /* 0x000fe2000000008b */
[--C-:B------:R-:W-:Y:S01]  /*11020*/  HSET2.LE.AND R138, R137, R250.reuse, PT ;  /* 0x000000fa898a7233 */ /* 0x100fe20003803000 */
[----:B------:R-:W-:Y:S01]  /*11030*/  LOP3.LUT R136, R145, 0xffff, RZ, 0xc0, !PT ;  /* 0x0000ffff91887812 */ /* 0x000fe200078ec0ff */
[----:B------:R-:W-:Y:S01]  /*11040*/  FADD.FTZ R174, R174, R179 ;  /* 0x000000b3aeae7221 */ /* 0x000fe20000010000 */
[--C-:B------:R-:W-:Y:S01]  /*11050*/  SHF.R.U32.HI R132, RZ, 0x10, R145.reuse ;  /* 0x00000010ff847819 */ /* 0x100fe20000011691 */
[----:B------:R-:W-:Y:S04]  /*11060*/  HMMA.16816.F32 R128, R168, R134, R128 ;  /* 0x00000086a880723c */ /* 0x000fe80000001880 */
[----:B------:R-:W-:Y:S01]  /*11070*/  SHF.R.U32.HI R145, RZ, 0x18, R145 ;  /* 0x00000018ff917819 */ /* 0x000fe20000011691 */
[--C-:B------:R-:W-:Y:S01]  /*11080*/  HSET2.LE.AND R139, R139, R250.reuse, PT ;  /* 0x000000fa8b8b7233 */ /* 0x100fe20003803000 */
[----:B------:R-:W-:Y:S01]  /*11090*/  LOP3.LUT R132, R132, 0xff, RZ, 0xc0, !PT ;  /* 0x000000ff84847812 */ /* 0x000fe200078ec0ff */
[----:B------:R-:W-:Y:S01]  /*110a0*/  FFMA.FTZ R168, R202, c[0x0][0x23c], -R184 ;  /* 0x00008f00caa87a23 */ /* 0x000fe200000108b8 */
[----:B------:R-:W-:Y:S01]  /*110b0*/  SHF.R.U32.HI R136, RZ, 0x8, R136 ;  /* 0x00000008ff887819 */ /* 0x000fe20000011688 */
[----:B------:R-:W-:Y:S03]  /*110c0*/  FFMA.FTZ R169, R200, c[0x0][0x23c], -R184 ;  /* 0x00008f00c8a97a23 */ /* 0x000fe600000108b8 */
[----:B------:R-:W-:Y:S01]  /*110d0*/  PRMT R137, R132, 0x5410, R145 ;  /* 0x0000541084897816 */ /* 0x000fe20000000091 */
[----:B------:R-:W-:Y:S01]  /*110e0*/  MUFU.EX2 R168, R168 ;  /* 0x000000a800a87308 */ /* 0x000fe20000000800 */
[----:B------:R-:W1:Y:S01]  /*110f0*/  LDSM.16.MT88.4 R144, [R222+0x10800] ;  /* 0x01080000de90783b */ /* 0x000e620000004200 */
[----:B------:R-:W-:Y:S01]  /*11100*/  PRMT R149, R149, 0x5410, R136 ;  /* 0x0000541095957816 */ /* 0x000fe20000000088 */
[--C-:B------:R-:W-:Y:S01]  /*11110*/  FFMA.FTZ R170, R198, c[0x0][0x23c], -R182.reuse ;  /* 0x00008f00c6aa7a23 */ /* 0x100fe200000108b6 */
[----:B------:R-:W-:Y:S01]  /*11120*/  F2FP.PACK_AB R133, R193, R186 ;  /* 0x000000bac185723e */ /* 0x000fe200000000ff */
[--C-:B------:R-:W-:Y:S01]  /*11130*/  HSET2.LE.AND R137, R137, R250.reuse, PT ;  /* 0x000000fa89897233 */ /* 0x100fe20003803000 */
[----:B------:R-:W-:Y:S01]  /*11140*/  F2FP.PACK_AB R132, R195, R188 ;  /* 0x000000bcc384723e */ /* 0x000fe200000000ff */
[--C-:B------:R-:W-:Y:S01]  /*11150*/  HSET2.LE.AND R136, R149, R250.reuse, PT ;  /* 0x000000fa95887233 */ /* 0x100fe20003803000 */
[----:B------:R-:W-:Y:S01]  /*11160*/  LOP3.LUT R138, R138, R133, RZ, 0xc0, !PT ;  /* 0x000000858a8a7212 */ /* 0x000fe200078ec0ff */
[--C-:B------:R-:W-:Y:S01]  /*11170*/  FFMA.FTZ R171, R196, c[0x0][0x23c], -R182.reuse ;  /* 0x00008f00c4ab7a23 */ /* 0x100fe200000108b6 */
[----:B------:R-:W-:Y:S01]  /*11180*/  F2FP.PACK_AB R133, R190, R197 ;  /* 0x000000c5be85723e */ /* 0x000fe200000000ff */
[--C-:B------:R-:W-:Y:S01]  /*11190*/  FFMA.FTZ R196, R203, c[0x0][0x23c], -R182.reuse ;  /* 0x00008f00cbc47a23 */ /* 0x100fe200000108b6 */
[----:B------:R-:W-:Y:S01]  /*111a0*/  LOP3.LUT R139, R139, R132, RZ, 0xc0, !PT ;  /* 0x000000848b8b7212 */ /* 0x000fe200078ec0ff */
[----:B------:R-:W-:Y:S01]  /*111b0*/  MUFU.EX2 R169, R169 ;  /* 0x000000a900a97308 */ /* 0x000fe20000000800 */
[----:B------:R-:W-:Y:S01]  /*111c0*/  LOP3.LUT R136, R136, R133, RZ, 0xc0, !PT ;  /* 0x0000008588887212 */ /* 0x000fe200078ec0ff */
[--C-:B------:R-:W-:Y:S01]  /*111d0*/  FFMA.FTZ R200, R187, c[0x0][0x23c], -R182.reuse ;  /* 0x00008f00bbc87a23 */ /* 0x100fe200000108b6 */
[----:B------:R-:W3:Y:S01]  /*111e0*/  LDSM.16.MT88.4 R132, [R221+0x10800] ;  /* 0x01080000dd84783b */ /* 0x000ee20000004200 */
[----:B------:R-:W-:Y:S01]  /*111f0*/  LOP3.LUT R137, R137, R148, RZ, 0xc0, !PT ;  /* 0x0000009489897212 */ /* 0x000fe200078ec0ff */
[----:B------:R-:W-:Y:S02]  /*11200*/  FFMA.FTZ R182, R165, c[0x0][0x23c], -R182 ;  /* 0x00008f00a5b67a23 */ /* 0x000fe400000108b6 */
[--C-:B------:R-:W-:Y:S02]  /*11210*/  FFMA.FTZ R198, R189, c[0x0][0x23c], -R184.reuse ;  /* 0x00008f00bdc67a23 */ /* 0x100fe400000108b8 */
[----:B------:R-:W-:Y:S01]  /*11220*/  FFMA.FTZ R184, R181, c[0x0][0x23c], -R184 ;  /* 0x00008f00b5b87a23 */ /* 0x000fe200000108b8 */
[----:B------:R-:W-:Y:S01]  /*11230*/  MUFU.EX2 R196, R196 ;  /* 0x000000c400c47308 */ /* 0x000fe20000000800 */
[C---:B--2---:R-:W-:Y:S01]  /*11240*/  HMMA.16816.F32 R4, R136.reuse, R140, R4 ;  /* 0x0000008c8804723c */ /* 0x044fe20000001804 */
[----:B------:R-:W2:Y:S04]  /*11250*/  LDSM.16.MT88.4 R148, [R220+0x10800] ;  /* 0x01080000dc94783b */ /* 0x000ea80000004200 */
[----:B------:R-:W-:Y:S03]  /*11260*/  FADD.FTZ R176, R176, R177 ;  /* 0x000000b1b0b07221 */ /* 0x000fe60000010000 */
[C---:B------:R-:W-:Y:S01]  /*11270*/  HMMA.16816.F32 R8, R136.reuse, R142, R8 ;  /* 0x0000008e8808723c */ /* 0x040fe20000001808 */
[----:B------:R-:W4:Y:S01]  /*11280*/  LDSM.16.MT88.4 R140, [R224+0x12800] ;  /* 0x01280000e08c783b */ /* 0x000f220000004200 */
[----:B------:R-:W-:Y:S02]  /*11290*/  MUFU.EX2 R170, R170 ;  /* 0x000000aa00aa7308 */ /* 0x000fe40000000800 */
[----:B------:R-:W-:Y:S04]  /*112a0*/  FADD.FTZ R176, R175, R176 ;  /* 0x000000b0afb07221 */ /* 0x000fe80000010000 */
[----:B------:R-:W-:Y:S01]  /*112b0*/  FADD.FTZ R197, R197, R176 ;  /* 0x000000b0c5c57221 */ /* 0x000fe20000010000 */
[C---:B-1----:R-:W-:Y:S03]  /*112c0*/  HMMA.16816.F32 R12, R136.reuse, R144, R12 ;  /* 0x00000090880c723c */ /* 0x042fe6000000180c */
[----:B------:R-:W-:Y:S01]  /*112d0*/  MUFU.EX2 R171, R171 ;  /* 0x000000ab00ab7308 */ /* 0x000fe20000000800 */
[----:B------:R-:W-:Y:S04]  /*112e0*/  FADD.FTZ R197, R190, R197 ;  /* 0x000000c5bec57221 */ /* 0x000fe80000010000 */
[C---:B------:R-:W-:Y:S01]  /*112f0*/  HMMA.16816.F32 R16, R136.reuse, R146, R16 ;  /* 0x000000928810723c */ /* 0x040fe20000001810 */
[----:B------:R-:W-:Y:S03]  /*11300*/  LDSM.16.MT88.4 R144, [R221+0x12800] ;  /* 0x01280000dd90783b */ /* 0x000fe60000004200 */
[----:B------:R-:W-:Y:S01]  /*11310*/  FADD.FTZ R186, R186, R197 ;  /* 0x000000c5baba7221 */ /* 0x000fe20000010000 */
[----:B------:R-:W-:Y:S03]  /*11320*/  MUFU.EX2 R198, R198 ;  /* 0x000000c600c67308 */ /* 0x000fe60000000800 */
[C---:B---3--:R-:W-:Y:S04]  /*11330*/  HMMA.16816.F32 R20, R136.reuse, R132, R20 ;  /* 0x000000848814723c */ /* 0x048fe80000001814 */
[----:B------:R-:W-:Y:S03]  /*11340*/  FADD.FTZ R193, R193, R186 ;  /* 0x000000bac1c17221 */ /* 0x000fe60000010000 */
[----:B------:R-:W-:Y:S01]  /*11350*/  MUFU.EX2 R200, R200 ;  /* 0x000000c800c87308 */ /* 0x000fe20000000800 */
[C---:B------:R-:W-:Y:S01]  /*11360*/  HMMA.16816.F32 R24, R136.reuse, R134, R24 ;  /* 0x000000868818723c */ /* 0x040fe20000001818 */
[----:B------:R-:W1:Y:S07]  /*11370*/  LDSM.16.MT88.4 R132, [R222+0x12800] ;  /* 0x01280000de84783b */ /* 0x000e6e0000004200 */
[C---:B--2---:R-:W-:Y:S01]  /*11380*/  HMMA.16816.F32 R28, R136.reuse, R148, R28 ;  /* 0x00000094881c723c */ /* 0x044fe2000000181c */
[----:B------:R-:W2:Y:S07]  /*11390*/  MUFU.EX2 R184, R184 ;  /* 0x000000b800b87308 */ /* 0x000eae0000000800 */
[C---:B------:R-:W-:Y:S01]  /*113a0*/  HMMA.16816.F32 R32, R136.reuse, R150, R32 ;  /* 0x000000968820723c */ /* 0x040fe20000001820 */
[----:B------:R-:W3:Y:S02]  /*113b0*/  LDSM.16.MT88.4 R148, [R220+0x12800] ;  /* 0x01280000dc94783b */ /* 0x000ee40000004200 */
[----:B------:R-:W5:Y:S05]  /*113c0*/  MUFU.EX2 R181, R182 ;  /* 0x000000b600b57308 */ /* 0x000f6a0000000800 */
[C---:B----4-:R-:W-:Y:S08]  /*113d0*/  HMMA.16816.F32 R36, R136.reuse, R140, R36 ;  /* 0x0000008c8824723c */ /* 0x050ff00000001824 */
[C---:B------:R-:W-:Y:S01]  /*113e0*/  HMMA.16816.F32 R40, R136.reuse, R142, R40 ;  /* 0x0000008e8828723c */ /* 0x040fe20000001828 */
[----:B------:R-:W-:Y:S03]  /*113f0*/  LDSM.16.MT88.4 R140, [R222+0x14800] ;  /* 0x01480000de8c783b */ /* 0x000fe60000004200 */
[----:B--2---:R-:W-:Y:S04]  /*11400*/  F2FP.PACK_AB R3, R184, R183 ;  /* 0x000000b7b803723e */ /* 0x004fe800000000ff */
[C---:B-1----:R-:W-:Y:S08]  /*11410*/  HMMA.16816.F32 R44, R136.reuse, R132, R44 ;  /* 0x00000084882c723c */ /* 0x042ff0000000182c */
[C---:B------:R-:W-:Y:S01]  /*11420*/  HMMA.16816.F32 R48, R136.reuse, R134, R48 ;  /* 0x000000868830723c */ /* 0x040fe20000001830 */
[----:B------:R-:W1:Y:S07]  /*11430*/  LDSM.16.MT88.4 R132, [R224+0x14800] ;  /* 0x01480000e084783b */ /* 0x000e6e0000004200 */
[C---:B------:R-:W-:Y:S08]  /*11440*/  HMMA.16816.F32 R52, R136.reuse, R144, R52 ;  /* 0x000000908834723c */ /* 0x040ff00000001834 */
[C---:B------:R-:W-:Y:S01]  /*11450*/  HMMA.16816.F32 R56, R136.reuse, R146, R56 ;  /* 0x000000928838723c */ /* 0x040fe20000001838 */
[----:B------:R-:W2:Y:S07]  /*11460*/  LDSM.16.MT88.4 R144, [R221+0x14800] ;  /* 0x01480000dd90783b */ /* 0x000eae0000004200 */
[C---:B---3--:R-:W-:Y:S08]  /*11470*/  HMMA.16816.F32 R60, R136.reuse, R148, R60 ;  /* 0x00000094883c723c */ /* 0x048ff0000000183c */
        /* <DEDUP_REMOVED lines=8> */
[C---:B--2---:R-:W-:Y:S07]  /*11500*/  HMMA.16816.F32 R84, R136.reuse, R144, R84 ;  /* 0x000000908854723c */ /* 0x044fee0000001854 */
[----:B------:R-:W-:Y:S01]  /*11510*/  IMAD.U32 R144, RZ, RZ, UR30 ;  /* 0x0000001eff907e24 */ /* 0x000fe2000f8e00ff */
[C---:B------:R-:W-:Y:S08]  /*11520*/  HMMA.16816.F32 R88, R136.reuse, R146, R88 ;  /* 0x000000928858723c */ /* 0x040ff00000001858 */
[C---:B-1----:R-:W-:Y:S08]  /*11530*/  HMMA.16816.F32 R92, R136.reuse, R132, R92 ;  /* 0x00000084885c723c */ /* 0x042ff0000000185c */
[C---:B------:R-:W-:Y:S01]  /*11540*/  HMMA.16816.F32 R96, R136.reuse, R134, R96 ;  /* 0x000000868860723c */ /* 0x040fe20000001860 */
[----:B------:R-:W1:Y:S07]  /*11550*/  LDSM.16.MT88.4 R132, [R221+0x16800] ;  /* 0x01680000dd84783b */ /* 0x000e6e0000004200 */
[C---:B------:R-:W-:Y:S07]  /*11560*/  HMMA.16816.F32 R100, R136.reuse, R148, R100 ;  /* 0x000000948864723c */ /* 0x040fee0000001864 */
[----:B------:R-:W-:Y:S01]  /*11570*/  LOP3.LUT R148, R159, UR33, R144, 0x96, !PT ;  /* 0x000000219f947c12 */ /* 0x000fe2000f8e9690 */
[C---:B------:R-:W-:Y:S01]  /*11580*/  HMMA.16816.F32 R104, R136.reuse, R150, R104 ;  /* 0x000000968868723c */ /* 0x040fe20000001868 */
[----:B------:R-:W2:Y:S03]  /*11590*/  LDSM.16.MT88.4 R144, [R220+0x16800] ;  /* 0x01680000dc90783b */ /* 0x000ea60000004200 */
[----:B------:R-:W-:Y:S04]  /*115a0*/  IMAD.WIDE.U32 R148, R148, -0x326172a9, RZ ;  /* 0xcd9e8d5794947825 */ /* 0x000fe800078e00ff */
[C---:B---3--:R-:W-:Y:S07]  /*115b0*/  HMMA.16816.F32 R108, R136.reuse, R140, R108 ;  /* 0x0000008c886c723c */ /* 0x048fee000000186c */
[----:B------:R-:W-:Y:S01]  /*115c0*/  LOP3.LUT R141, R149, UR5, R156, 0x96, !PT ;  /* 0x00000005958d7c12 */ /* 0x000fe2000f8e969c */
[C---:B------:R-:W-:Y:S01]  /*115d0*/  HMMA.16816.F32 R112, R136.reuse, R142, R112 ;  /* 0x0000008e8870723c */ /* 0x040fe20000001870 */
[----:B------:R-:W-:Y:S03]  /*115e0*/  LDSM.16.MT88.4 R156, [R224+0x11800] ;  /* 0x01180000e09c783b */ /* 0x000fe60000004200 */
[----:B------:R-:W-:Y:S01]  /*115f0*/  LOP3.LUT R140, R161, UR29, R148, 0x96, !PT ;  /* 0x0000001da18c7c12 */ /* 0x000fe2000f8e9694 */
[----:B------:R-:W-:Y:S03]  /*11600*/  IMAD.WIDE.U32 R148, R141, -0x2daee0ad, RZ ;  /* 0xd2511f538d947825 */ /* 0x000fe600078e00ff */
[C---:B-1----:R-:W-:Y:S04]  /*11610*/  HMMA.16816.F32 R116, R136.reuse, R132, R116 ;  /* 0x000000848874723c */ /* 0x042fe80000001874 */
[----:B------:R-:W-:Y:S01]  /*11620*/  IMAD.WIDE.U32 R140, R140, -0x2daee0ad, RZ ;  /* 0xd2511f538c8c7825 */ /* 0x000fe200078e00ff */
[----:B------:R-:W-:Y:S03]  /*11630*/  LOP3.LUT R142, R149, UR14, R162, 0x96, !PT ;  /* 0x0000000e958e7c12 */ /* 0x000fe6000f8e96a2 */
[C---:B------:R-:W-:Y:S04]  /*11640*/  HMMA.16816.F32 R120, R136.reuse, R134, R120 ;  /* 0x000000868878723c */ /* 0x040fe80000001878 */
[----:B------:R-:W-:Y:S01]  /*11650*/  LOP3.LUT R148, R141, UR12, R148, 0x96, !PT ;  /* 0x0000000c8d947c12 */ /* 0x000fe2000f8e9694 */
[----:B------:R-:W-:Y:S03]  /*11660*/  IMAD.WIDE.U32 R142, R142, -0x326172a9, RZ ;  /* 0xcd9e8d578e8e7825 */ /* 0x000fe600078e00ff */
[C---:B--2---:R-:W-:Y:S04]  /*11670*/  HMMA.16816.F32 R124, R136.reuse, R144, R124 ;  /* 0x00000090887c723c */ /* 0x044fe8000000187c */
[----:B------:R-:W-:Y:S01]  /*11680*/  IMAD.WIDE.U32 R148, R148, -0x326172a9, RZ ;  /* 0xcd9e8d5794947825 */ /* 0x000fe200078e00ff */
[----:B------:R-:W-:Y:S02]  /*11690*/  LOP3.LUT R132, R143, UR13, R160, 0x96, !PT ;  /* 0x0000000d8f847c12 */ /* 0x000fe4000f8e96a0 */
[----:B------:R-:W-:Y:S01]  /*116a0*/  F2FP.PACK_AB R144, R201, R196 ;  /* 0x000000c4c990723e */ /* 0x000fe200000000ff */
[----:B------:R-:W-:Y:S01]  /*116b0*/  HMMA.16816.F32 R128, R136, R146, R128 ;  /* 0x000000928880723c */ /* 0x000fe20000001880 */
[----:B------:R-:W1:Y:S03]  /*116c0*/  LDSM.16.MT88.4 R136, [R224+0x11000] ;  /* 0x01100000e088783b */ /* 0x000e660000004200 */
[----:B------:R-:W-:Y:S01]  /*116d0*/  LOP3.LUT R150, R149, UR11, R142, 0x96, !PT ;  /* 0x0000000b95967c12 */ /* 0x000fe2000f8e968e */
[----:B------:R-:W-:Y:S04]  /*116e0*/  IMAD.WIDE.U32 R132, R132, -0x2daee0ad, RZ ;  /* 0xd2511f5384847825 */ /* 0x000fe800078e00ff */
[----:B------:R-:W-:Y:S03]  /*116f0*/  IMAD.WIDE.U32 R150, R150, -0x2daee0ad, RZ ;  /* 0xd2511f5396967825 */ /* 0x000fe600078e00ff */
[----:B------:R-:W-:Y:S02]  /*11700*/  LOP3.LUT R152, R133, UR10, R140, 0x96, !PT ;  /* 0x0000000a85987c12 */ /* 0x000fe4000f8e968c */
[----:B------:R-:W-:Y:S03]  /*11710*/  LOP3.LUT R132, R151, UR8, R132, 0x96, !PT ;  /* 0x0000000897847c12 */ /* 0x000fe6000f8e9684 */
[----:B------:R-:W-:Y:S04]  /*11720*/  IMAD.WIDE.U32 R152, R152, -0x326172a9, RZ ;  /* 0xcd9e8d5798987825 */ /* 0x000fe800078e00ff */
[----:B------:R-:W-:Y:S01]  /*11730*/  IMAD.WIDE.U32 R140, R132, -0x326172a9, RZ ;  /* 0xcd9e8d57848c7825 */ /* 0x000fe200078e00ff */
[----:B------:R-:W-:Y:S04]  /*11740*/  LOP3.LUT R148, R153, UR9, R148, 0x96, !PT ;  /* 0x0000000999947c12 */ /* 0x000fe8000f8e9694 */
[----:B------:R-:W-:Y:S01]  /*11750*/  LOP3.LUT R142, R140, 0xffff, RZ, 0xc0, !PT ;  /* 0x0000ffff8c8e7812 */ /* 0x000fe200078ec0ff */
[----:B------:R-:W-:Y:S01]  /*11760*/  IMAD.WIDE.U32 R148, R148, -0x2daee0ad, RZ ;  /* 0xd2511f5394947825 */ /* 0x000fe200078e00ff */
[----:B------:R-:W-:Y:S02]  /*11770*/  SHF.R.U32.HI R135, RZ, 0x10, R140 ;  /* 0x00000010ff877819 */ /* 0x000fe4000001168c */
[----:B------:R-:W-:Y:S02]  /*11780*/  LOP3.LUT R132, R141, UR28, R152, 0x96, !PT ;  /* 0x0000001c8d847c12 */ /* 0x000fe4000f8e9698 */
[----:B------:R-:W-:Y:S02]  /*11790*/  SHF.R.U32.HI R142, RZ, 0x8, R142 ;  /* 0x00000008ff8e7819 */ /* 0x000fe4000001168e */
[----:B------:R-:W-:Y:S02]  /*117a0*/  LOP3.LUT R133, R140, 0xff, RZ, 0xc0, !PT ;  /* 0x000000ff8c857812 */ /* 0x000fe400078ec0ff */
[----:B------:R-:W-:Y:S02]  /*117b0*/  SHF.R.U32.HI R140, RZ, 0x18, R140 ;  /* 0x00000018ff8c7819 */ /* 0x000fe4000001168c */
[----:B------:R-:W-:Y:S02]  /*117c0*/  LOP3.LUT R135, R135, 0xff, RZ, 0xc0, !PT ;  /* 0x000000ff87877812 */ /* 0x000fe400078ec0ff */
[C---:B------:R-:W-:Y:S02]  /*117d0*/  LOP3.LUT R134, R132.reuse, 0xffff, RZ, 0xc0, !PT ;  /* 0x0000ffff84867812 */ /* 0x040fe400078ec0ff */
[----:B------:R-:W-:Y:S02]  /*117e0*/  SHF.R.U32.HI R145, RZ, 0x10, R132 ;  /* 0x00000010ff917819 */ /* 0x000fe40000011684 */
[----:B------:R-:W-:Y:S02]  /*117f0*/  PRMT R133, R133, 0x5410, R142 ;  /* 0x0000541085857816 */ /* 0x000fe4000000008e */
[----:B------:R-:W-:Y:S02]  /*11800*/  PRMT R135, R135, 0x5410, R140 ;  /* 0x0000541087877816 */ /* 0x000fe4000000008c */
[----:B------:R-:W2:Y:S01]  /*11810*/  LDSM.16.MT88.4 R140, [R222+0x11000] ;  /* 0x01100000de8c783b */ /* 0x000ea20000004200 */
[----:B------:R-:W-:Y:S02]  /*11820*/  LOP3.LUT R147, R132, 0xff, RZ, 0xc0, !PT ;  /* 0x000000ff84937812 */ /* 0x000fe400078ec0ff */
[----:B------:R-:W-:Y:S01]  /*11830*/  SHF.R.U32.HI R134, RZ, 0x8, R134 ;  /* 0x00000008ff867819 */ /* 0x000fe20000011686 */
[--C-:B------:R-:W-:Y:S01]  /*11840*/  HSET2.LE.AND R135, R135, R250.reuse, PT ;  /* 0x000000fa87877233 */ /* 0x100fe20003803000 */
[----:B------:R-:W-:Y:S02]  /*11850*/  SHF.R.U32.HI R132, RZ, 0x18, R132 ;  /* 0x00000018ff847819 */ /* 0x000fe40000011684 */
[----:B------:R-:W-:Y:S02]  /*11860*/  LOP3.LUT R145, R145, 0xff, RZ, 0xc0, !PT ;  /* 0x000000ff91917812 */ /* 0x000fe400078ec0ff */
[----:B------:R-:W-:Y:S01]  /*11870*/  PRMT R147, R147, 0x5410, R134 ;  /* 0x0000541093937816 */ /* 0x000fe20000000086 */
[--C-:B------:R-:W-:Y:S01]  /*11880*/  HSET2.LE.AND R134, R133, R250.reuse, PT ;  /* 0x000000fa85867233 */ /* 0x100fe20003803000 */
[----:B------:R-:W-:Y:S02]  /*11890*/  PRMT R145, R145, 0x5410, R132 ;  /* 0x0000541091917816 */ /* 0x000fe40000000084 */
[----:B------:R-:W-:Y:S02]  /*118a0*/  F2FP.PACK_AB R133, R169, R168 ;  /* 0x000000a8a985723e */ /* 0x000fe400000000ff */
[----:B------:R-:W-:Y:S02]  /*118b0*/  F2FP.PACK_AB R132, R171, R170 ;  /* 0x000000aaab84723e */ /* 0x000fe400000000ff */
[----:B------:R-:W-:Y:S01]  /*118c0*/  LOP3.LUT R134, R134, R133, RZ, 0xc0, !PT ;  /* 0x0000008586867212 */ /* 0x000fe200078ec0ff */
[--C-:B------:R-:W-:Y:S01]  /*118d0*/  HSET2.LE.AND R133, R145, R250.reuse, PT ;  /* 0x000000fa91857233 */ /* 0x100fe20003803000 */
[----:B------:R-:W-:Y:S01]  /*118e0*/  LOP3.LUT R135, R135, R132, RZ, 0xc0, !PT ;  /* 0x0000008487877212 */ /* 0x000fe200078ec0ff */
[--C-:B------:R-:W-:Y:S01]  /*118f0*/  HSET2.LE.AND R132, R147, R250.reuse, PT ;  /* 0x000000fa93847233 */ /* 0x100fe20003803000 */
[----:B------:R-:W-:Y:S01]  /*11900*/  F2FP.PACK_AB R145, R251, R194 ;  /* 0x000000c2fb91723e */ /* 0x000fe200000000ff */
[----:B------:R-:W-:Y:S01]  /*11910*/  FADD.FTZ R194, R194, R193 ;  /* 0x000000c1c2c27221 */ /* 0x000fe20000010000 */
[----:B------:R-:W-:Y:S02]  /*11920*/  LOP3.LUT R133, R133, R144, RZ, 0xc0, !PT ;  /* 0x0000009085857212 */ /* 0x000fe400078ec0ff */
[----:B------:R-:W-:Y:S01]  /*11930*/  LOP3.LUT R132, R132, R145, RZ, 0xc0, !PT ;  /* 0x0000009184847212 */ /* 0x000fe200078ec0ff */
[----:B------:R-:W-:Y:S01]  /*11940*/  FADD.FTZ R251, R251, R194 ;  /* 0x000000c2fbfb7221 */ /* 0x000fe20000010000 */
[----:B------:R-:W3:Y:S03]  /*11950*/  LDSM.16.MT88.4 R144, [R221+0x11000] ;  /* 0x01100000dd90783b */ /* 0x000ee60000004200 */
[----:B------:R-:W-:Y:S02]  /*11960*/  FADD.FTZ R168, R168, R251 ;  /* 0x000000fba8a87221 */ /* 0x000fe40000010000 */
[C---:B-1----:R-:W-:Y:S05]  /*11970*/  HMMA.16816.F32 R4, R132.reuse, R136, R4 ;  /* 0x000000888404723c */ /* 0x042fea0000001804 */
[----:B------:R-:W-:Y:S03]  /*11980*/  FADD.FTZ R168, R169, R168 ;  /* 0x000000a8a9a87221 */ /* 0x000fe60000010000 */
        /* <DEDUP_REMOVED lines=38> */
[C---:B--2---:R-:W-:Y:S07]  /*11bf0*/  HMMA.16816.F32 R108, R132.reuse, R140, R108 ;  /* 0x0000008c846c723c */ /* 0x044fee000000186c */
[----:B------:R-:W-:Y:S01]  /*11c00*/  LOP3.LUT R140, R149, UR4, R150, 0x96, !PT ;  /* 0x00000004958c7c12 */ /* 0x000fe2000f8e9696 */
[C---:B------:R-:W-:Y:S04]  /*11c10*/  HMMA.16816.F32 R112, R132.reuse, R142, R112 ;  /* 0x0000008e8470723c */ /* 0x040fe80000001870 */
[----:B------:R-:W-:Y:S02]  /*11c20*/  LOP3.LUT R141, R148, 0xffff, RZ, 0xc0, !PT ;  /* 0x0000ffff948d7812 */ /* 0x000fe400078ec0ff */
[----:B------:R-:W-:Y:S02]  /*11c30*/  SHF.R.U32.HI R165, RZ, 0x10, R140 ;  /* 0x00000010ffa57819 */ /* 0x000fe4000001168c */
[--C-:B------:R-:W-:Y:S01]  /*11c40*/  SHF.R.U32.HI R142, RZ, 0x10, R148.reuse ;  /* 0x00000010ff8e7819 */ /* 0x100fe20000011694 */
[C---:B---3--:R-:W-:Y:S03]  /*11c50*/  HMMA.16816.F32 R116, R132.reuse, R144, R116 ;  /* 0x000000908474723c */ /* 0x048fe60000001874 */
[----:B------:R-:W-:Y:S02]  /*11c60*/  LOP3.LUT R142, R142, 0xff, RZ, 0xc0, !PT ;  /* 0x000000ff8e8e7812 */ /* 0x000fe400078ec0ff */
[----:B------:R-:W-:Y:S02]  /*11c70*/  LOP3.LUT R165, R165, 0xff, RZ, 0xc0, !PT ;  /* 0x000000ffa5a57812 */ /* 0x000fe400078ec0ff */
[----:B------:R-:W-:Y:S01]  /*11c80*/  SHF.R.U32.HI R145, RZ, 0x18, R148 ;  /* 0x00000018ff917819 */ /* 0x000fe20000011694 */
[C---:B------:R-:W-:Y:S04]  /*11c90*/  HMMA.16816.F32 R120, R132.reuse, R146, R120 ;  /* 0x000000928478723c */ /* 0x040fe80000001878 */
[----:B------:R-:W-:Y:S02]  /*11ca0*/  PRMT R145, R142, 0x5410, R145 ;  /* 0x000054108e917816 */ /* 0x000fe40000000091 */
[----:B------:R-:W-:Y:S02]  /*11cb0*/  LOP3.LUT R144, R140, 0xffff, RZ, 0xc0, !PT ;  /* 0x0000ffff8c907812 */ /* 0x000fe400078ec0ff */
[C---:B-1----:R-:W-:Y:S04]  /*11cc0*/  HMMA.16816.F32 R124, R132.reuse, R136, R124 ;  /* 0x00000088847c723c */ /* 0x042fe8000000187c */
[----:B------:R-:W-:Y:S01]  /*11cd0*/  LOP3.LUT R147, R148, 0xff, RZ, 0xc0, !PT ;  /* 0x000000ff94937812 */ /* 0x000fe200078ec0ff */
[--C-:B------:R-:W-:Y:S01]  /*11ce0*/  HSET2.LE.AND R167, R145, R250.reuse, PT ;  /* 0x000000fa91a77233 */ /* 0x100fe20003803000 */
[----:B------:R-:W1:Y:S01]  /*11cf0*/  LDSM.16.MT88.4 R148, [R222+0x11800] ;  /* 0x01180000de94783b */ /* 0x000e620000004200 */
[----:B------:R-:W-:Y:S01]  /*11d00*/  SHF.R.U32.HI R136, RZ, 0x8, R141 ;  /* 0x00000008ff887819 */ /* 0x000fe2000001168d */
[----:B------:R-:W-:Y:S04]  /*11d10*/  HMMA.16816.F32 R128, R132, R138, R128 ;  /* 0x0000008a8480723c */ /* 0x000fe80000001880 */
[----:B------:R-:W-:Y:S02]  /*11d20*/  LOP3.LUT R137, R140, 0xff, RZ, 0xc0, !PT ;  /* 0x000000ff8c897812 */ /* 0x000fe400078ec0ff */
[----:B------:R-:W-:Y:S01]  /*11d30*/  SHF.R.U32.HI R140, RZ, 0x18, R140 ;  /* 0x00000018ff8c7819 */ /* 0x000fe2000001168c */
[----:B------:R-:W-:Y:S01]  /*11d40*/  LDSM.16.MT88.4 R132, [R220+0x11800] ;  /* 0x01180000dc84783b */ /* 0x000fe20000004200 */
[----:B------:R-:W-:Y:S04]  /*11d50*/  SHF.R.U32.HI R144, RZ, 0x8, R144 ;  /* 0x00000008ff907819 */ /* 0x000fe80000011690 */
[----:B------:R-:W-:Y:S02]  /*11d60*/  PRMT R165, R165, 0x5410, R140 ;  /* 0x00005410a5a57816 */ /* 0x000fe4000000008c */
[----:B------:R-:W-:Y:S01]  /*11d70*/  PRMT R147, R147, 0x5410, R136 ;  /* 0x0000541093937816 */ /* 0x000fe20000000088 */
[----:B------:R-:W2:Y:S01]  /*11d80*/  LDSM.16.MT88.4 R140, [R221+0x11800] ;  /* 0x01180000dd8c783b */ /* 0x000ea20000004200 */
[----:B------:R-:W-:Y:S01]  /*11d90*/  PRMT R137, R137, 0x5410, R144 ;  /* 0x0000541089897816 */ /* 0x000fe20000000090 */
[--C-:B------:R-:W-:Y:S01]  /*11da0*/  HSET2.LE.AND R165, R165, R250.reuse, PT ;  /* 0x000000faa5a57233 */ /* 0x100fe20003803000 */
[----:B------:R-:W-:Y:S01]  /*11db0*/  F2FP.PACK_AB R138, R200, R185 ;  /* 0x000000b9c88a723e */ /* 0x000fe200000000ff */
[--C-:B------:R-:W-:Y:S01]  /*11dc0*/  HSET2.LE.AND R166, R147, R250.reuse, PT ;  /* 0x000000fa93a67233 */ /* 0x100fe20003803000 */
[----:B-----5:R-:W-:Y:S01]  /*11dd0*/  F2FP.PACK_AB R136, R181, R180 ;  /* 0x000000b4b588723e */ /* 0x020fe200000000ff */
[----:B------:R-:W-:Y:S01]  /*11de0*/  HSET2.LE.AND R164, R137, R250, PT ;  /* 0x000000fa89a47233 */ /* 0x000fe20003803000 */
[----:B------:R-:W-:Y:S01]  /*11df0*/  F2FP.PACK_AB R137, R198, R191 ;  /* 0x000000bfc689723e */ /* 0x000fe200000000ff */
[----:B------:R-:W-:Y:S01]  /*11e00*/  FADD.FTZ R191, R191, R168 ;  /* 0x000000a8bfbf7221 */ /* 0x000fe20000010000 */
[----:B------:R-:W-:Y:S02]  /*11e10*/  LOP3.LUT R165, R165, R138, RZ, 0xc0, !PT ;  /* 0x0000008aa5a57212 */ /* 0x000fe400078ec0ff */
[----:B------:R-:W-:Y:S01]  /*11e20*/  LOP3.LUT R164, R164, R137, RZ, 0xc0, !PT ;  /* 0x00000089a4a47212 */ /* 0x000fe200078ec0ff */
[----:B------:R-:W-:Y:S01]  /*11e30*/  FADD.FTZ R198, R198, R191 ;  /* 0x000000bfc6c67221 */ /* 0x000fe20000010000 */
[----:B------:R-:W-:Y:S01]  /*11e40*/  LOP3.LUT R166, R166, R3, RZ, 0xc0, !PT ;  /* 0x00000003a6a67212 */ /* 0x000fe200078ec0ff */
[----:B------:R-:W-:Y:S01]  /*11e50*/  FADD.FTZ R3, R173, R174 ;  /* 0x000000aead037221 */ /* 0x000fe20000010000 */
[----:B------:R-:W-:Y:S03]  /*11e60*/  LOP3.LUT R167, R167, R136, RZ, 0xc0, !PT ;  /* 0x00000088a7a77212 */ /* 0x000fe600078ec0ff */
[----:B------:R-:W-:Y:S04]  /*11e70*/  FADD.FTZ R3, R172, R3 ;  /* 0x00000003ac037221 */ /* 0x000fe80000010000 */
[C---:B------:R-:W-:Y:S01]  /*11e80*/  HMMA.16816.F32 R160, R164.reuse, R156, R4 ;  /* 0x0000009ca4a0723c */ /* 0x040fe20000001804 */
[----:B------:R-:W3:Y:S04]  /*11e90*/  LDSM.16.MT88.4 R4, [R224+0x13800] ;  /* 0x01380000e004783b */ /* 0x000ee80000004200 */
[----:B------:R-:W-:Y:S02]  /*11ea0*/  FADD.FTZ R192, R192, R3 ;  /* 0x00000003c0c07221 */ /* 0x000fe40000010000 */
[----:B------:R-:W-:Y:S01]  /*11eb0*/  IMAD.MOV.U32 R3, RZ, RZ, R2 ;  /* 0x000000ffff037224 */ /* 0x000fe200078e0002 */
[C---:B------:R-:W-:Y:S01]  /*11ec0*/  HMMA.16816.F32 R156, R164.reuse, R158, R8 ;  /* 0x0000009ea49c723c */ /* 0x040fe20000001808 */
[----:B------:R-:W4:Y:S03]  /*11ed0*/  LDSM.16.MT88.4 R8, [R222+0x13800] ;  /* 0x01380000de08783b */ /* 0x000f260000004200 */
[----:B------:R-:W-:Y:S04]  /*11ee0*/  FADD.FTZ R199, R199, R192 ;  /* 0x000000c0c7c77221 */ /* 0x000fe80000010000 */
[C---:B-1----:R-:W-:Y:S01]  /*11ef0*/  HMMA.16816.F32 R152, R164.reuse, R148, R12 ;  /* 0x00000094a498723c */ /* 0x042fe2000000180c */
[----:B------:R-:W1:Y:S03]  /*11f00*/  LDSM.16.MT88.4 R12, [R221+0x13800] ;  /* 0x01380000dd0c783b */ /* 0x000e660000004200 */
[----:B------:R-:W-:Y:S04]  /*11f10*/  FADD.FTZ R188, R188, R199 ;  /* 0x000000c7bcbc7221 */ /* 0x000fe80000010000 */
[C---:B------:R-:W-:Y:S01]  /*11f20*/  HMMA.16816.F32 R148, R164.reuse, R150, R16 ;  /* 0x00000096a494723c */ /* 0x040fe20000001810 */
[----:B------:R-:W5:Y:S03]  /*11f30*/  LDSM.16.MT88.4 R16, [R220+0x13800] ;  /* 0x01380000dc10783b */ /* 0x000f660000004200 */
[----:B------:R-:W-:Y:S04]  /*11f40*/  FADD.FTZ R195, R195, R188 ;  /* 0x000000bcc3c37221 */ /* 0x000fe80000010000 */
[C---:B--2---:R-:W-:Y:S01]  /*11f50*/  HMMA.16816.F32 R144, R164.reuse, R140, R20 ;  /* 0x0000008ca490723c */ /* 0x044fe20000001814 */
[----:B------:R-:W2:Y:S03]  /*11f60*/  LDSM.16.MT88.4 R20, [R224+0x15800] ;  /* 0x01580000e014783b */ /* 0x000ea60000004200 */
[----:B------:R-:W-:Y:S04]  /*11f70*/  FADD.FTZ R196, R196, R195 ;  /* 0x000000c3c4c47221 */ /* 0x000fe80000010000 */
[C---:B------:R-:W-:Y:S01]  /*11f80*/  HMMA.16816.F32 R140, R164.reuse, R142, R24 ;  /* 0x0000008ea48c723c */ /* 0x040fe20000001818 */
[----:B------:R-:W-:Y:S03]  /*11f90*/  LDSM.16.MT88.4 R24, [R224+0x17800] ;  /* 0x01780000e018783b */ /* 0x000fe60000004200 */
[----:B------:R-:W-:Y:S04]  /*11fa0*/  FADD.FTZ R201, R201, R196 ;  /* 0x000000c4c9c97221 */ /* 0x000fe80000010000 */
[C---:B------:R-:W-:Y:S08]  /*11fb0*/  HMMA.16816.F32 R136, R164.reuse, R132, R28 ;  /* 0x00000084a488723c */ /* 0x040ff0000000181c */
        /* <DEDUP_REMOVED lines=27> */
[C---:B--2---:R-:W-:Y:S08]  /*12170*/  HMMA.16816.F32 R116, R164.reuse, R20, R116 ;  /* 0x00000014a474723c */ /* 0x044ff00000001874 */
[C---:B------:R-:W-:Y:S08]  /*12180*/  HMMA.16816.F32 R120, R164.reuse, R22, R120 ;  /* 0x00000016a478723c */ /* 0x040ff00000001878 */
[C---:B---3--:R-:W-:Y:S07]  /*12190*/  HMMA.16816.F32 R124, R164.reuse, R4, R124 ;  /* 0x00000004a47c723c */ /* 0x048fee000000187c */
[----:B------:R-:W-:Y:S01]  /*121a0*/  FADD.FTZ R4, R170, R201 ;  /* 0x000000c9aa047221 */ /* 0x000fe20000010000 */
[----:B------:R-:W-:Y:S04]  /*121b0*/  HMMA.16816.F32 R128, R164, R6, R128 ;  /* 0x00000006a480723c */ /* 0x000fe80000001880 */
[----:B------:R-:W-:Y:S03]  /*121c0*/  FADD.FTZ R4, R171, R4 ;  /* 0x00000004ab047221 */ /* 0x000fe60000010000 */
[----:B------:R-:W-:Y:S02]  /*121d0*/  FADD.FTZ R167, R183, R198 ;  /* 0x000000c6b7a77221 */ /* 0x000fe40000010000 */
[----:B------:R-:W-:Y:S03]  /*121e0*/  FADD.FTZ R185, R185, R4 ;  /* 0x00000004b9b97221 */ /* 0x000fe60000010000 */
[----:B------:R-:W-:Y:S02]  /*121f0*/  FADD.FTZ R167, R184, R167 ;  /* 0x000000a7b8a77221 */ /* 0x000fe40000010000 */
[----:B------:R-:W-:Y:S02]  /*12200*/  FADD.FTZ R185, R200, R185 ;  /* 0x000000b9c8b97221 */ /* 0x000fe40000010000 */
[----:B------:R-:W-:Y:S02]  /*12210*/  IMAD.MOV.U32 R164, RZ, RZ, R0 ;  /* 0x000000ffffa47224 */ /* 0x000fe400078e0000 */
[----:B------:R-:W-:Y:S04]  /*12220*/  FADD.FTZ R166, R180, R185 ;  /* 0x000000b9b4a67221 */ /* 0x000fe80000010000 */
[----:B------:R-:W-:Y:S01]  /*12230*/  FADD.FTZ R166, R181, R166 ;  /* 0x000000a6b5a67221 */ /* 0x000fe20000010000 */
[----:B------:R-:W-:-:S05]  /*12240*/  @P0 BRA `(.L_x_625) ;  /* 0xffffb64000000947 */ /* 0x000fca000383ffff */
.L_x_624:
[----:B------:R-:W1:Y:S01]  /*12250*/  SHFL.BFLY PT, R4, R167, 0x2, 0x1f ;  /* 0x0c401f00a7047f89 */ /* 0x000e6200000e0000 */
[----:B------:R-:W-:Y:S01]  /*12260*/  MOV R10, 0x3f800000 ;  /* 0x3f800000000a7802 */ /* 0x000fe20000000f00 */
[----:B------:R-:W2:Y:S01]  /*12270*/  S2UR UR6, SR_CTAID.Y ;  /* 0x00000000000679c3 */ /* 0x000ea20000002600 */
[----:B------:R-:W-:Y:S01]  /*12280*/  MOV R11, 0x3f800000 ;  /* 0x3f800000000b7802 */ /* 0x000fe20000000f00 */
[----:B------:R-:W3:Y:S01]  /*12290*/  SHFL.BFLY PT, R3, R166, 0x2, 0x1f ;  /* 0x0c401f00a6037f89 */ /* 0x000ee200000e0000 */
[----:B------:R-:W-:Y:S01]  /*122a0*/  ULDC.U8 UR10, c[0x0][0x329] ;  /* 0x0000ca40000a7ab9 */ /* 0x000fe20000000000 */
[----:B------:R-:W-:Y:S01]  /*122b0*/  BSSY B0, `(.L_x_628) ;  /* 0x0000193000007945 */ /* 0x000fe20003800000 */
[----:B------:R-:W-:-:S02]  /*122c0*/  UISETP.NE.AND UP4, UPT, UR21, -0x1, UPT ;  /* 0xffffffff1500788c */ /* 0x000fc4000bf85270 */
[----:B------:R-:W-:Y:S02]  /*122d0*/  UISETP.NE.AND UP3, UPT, UR10, URZ, UPT ;  /* 0x0000003f0a00728c */ /* 0x000fe4000bf65270 */
[----:B------:R-:W-:Y:S02]  /*122e0*/  ULDC.U8 UR9, c[0x0][0x328] ;  /* 0x0000ca0000097ab9 */ /* 0x000fe40000000000 */
[----:B------:R-:W-:Y:S02]  /*122f0*/  ULDC.64 UR4, c[0x0][0x1e8] ;  /* 0x00007a0000047ab9 */ /* 0x000fe40000000a00 */
[----:B------:R-:W-:Y:S02]  /*12300*/  UISETP.NE.AND UP2, UPT, UR9, URZ, UPT ;  /* 0x0000003f0900728c */ /* 0x000fe4000bf45270 */
[----:B------:R-:W-:Y:S02]  /*12310*/  ULDC UR8, c[0x0][0x214] ;  /* 0x0000850000087ab9 */ /* 0x000fe40000000800 */
[----:B------:R-:W-:-:S02]  /*12320*/  @UP4 UIMAD.WIDE.U32 UR14, UR21, UR4, URZ ;  /* 0x00000004150e42a5 */ /* 0x000fc4000f8e003f */
[----:B------:R-:W-:Y:S01]  /*12330*/  @!UP3 UISETP.NE.AND UP1, UPT, UR9, URZ, UPT ;  /* 0x0000003f0900b28c */ /* 0x000fe2000bf25270 */
[----:B------:R-:W4:Y:S01]  /*12340*/  S2UR UR9, SR_CTAID.X ;  /* 0x00000000000979c3 */ /* 0x000f220000002500 */
[----:B------:R-:W-:Y:S01]  /*12350*/  @UP4 UIMAD UR7, UR21, UR5, UR15 ;  /* 0x00000005150742a4 */ /* 0x000fe2000f8e020f */
[----:B-1----:R-:W-:Y:S01]  /*12360*/  FADD.FTZ R7, R4, R167 ;  /* 0x000000a704077221 */ /* 0x002fe20000010000 */
[----:B------:R-:W-:Y:S01]  /*12370*/  UISETP.EQ.AND UP2, UPT, UR10, URZ, UP2 ;  /* 0x0000003f0a00728c */ /* 0x000fe20009742270 */
[----:B------:R-:W1:Y:S01]  /*12380*/  S2R R4, SR_TID.X ;  /* 0x0000000000047919 */ /* 0x000e620000002100 */
[----:B--2---:R-:W-:Y:S01]  /*12390*/  @!UP4 USHF.R.S32.HI UR12, URZ, 0x1f, UR6 ;  /* 0x0000001f3f0cc899 */ /* 0x004fe20008011406 */
[----:B---3--:R-:W-:Y:S01]  /*123a0*/  FADD.FTZ R8, R3, R166 ;  /* 0x000000a603087221 */ /* 0x008fe20000010000 */
[----:B------:R-:W-:Y:S01]  /*123b0*/  ULDC.64 UR4, c[0x0][0x1e0] ;  /* 0x0000780000047ab9 */ /* 0x000fe20000000a00 */
[----:B------:R-:W2:Y:S01]  /*123c0*/  SHFL.BFLY PT, R6, R7, 0x1, 0x1f ;  /* 0x0c201f0007067f89 */ /* 0x000ea200000e0000 */
[----:B------:R-:W3:Y:S01]  /*123d0*/  S2UR UR10, SR_CTAID.Z ;  /* 0x00000000000a79c3 */ /* 0x000ee20000002700 */
[----:B------:R-:W-:-:S02]  /*123e0*/  @!UP4 UIMAD UR12, UR12, UR4, URZ ;  /* 0x000000040c0cc2a4 */ /* 0x000fc4000f8e023f */
[----:B------:R-:W5:Y:S01]  /*123f0*/  SHFL.BFLY PT, R5, R8, 0x1, 0x1f ;  /* 0x0c201f0008057f89 */ /* 0x000f6200000e0000 */
[----:B------:R-:W-:Y:S02]  /*12400*/  @UP3 ULDC UR11, c[0x0][0x210] ;  /* 0x00008400000b3ab9 */ /* 0x000fe40000000800 */
[----:B------:R-:W-:Y:S02]  /*12410*/  @!UP4 UIMAD UR12, UR6, UR5, UR12 ;  /* 0x00000005060cc2a4 */ /* 0x000fe4000f8e020c */
[----:B------:R-:W-:Y:S02]  /*12420*/  @UP3 UIMAD UR11, UR11, UR8, URZ ;  /* 0x000000080b0b32a4 */ /* 0x000fe4000f8e023f */
[----:B------:R-:W-:Y:S02]  /*12430*/  ULDC UR5, c[0x0][0x234] ;  /* 0x00008d0000057ab9 */ /* 0x000fe40000000800 */
[----:B------:R-:W-:Y:S02]  /*12440*/  UISETP.NE.OR UP0, UPT, UR21, -0x1, !UP2 ;  /* 0xffffffff1500788c */ /* 0x000fe4000d705670 */
[----:B------:R-:W-:-:S02]  /*12450*/  @!UP3 USEL UR11, UR8, UR5, !UP1 ;  /* 0x00000005080bb287 */ /* 0x000fc4000c800000 */
[----:B------:R-:W-:Y:S02]  /*12460*/  @!UP4 UIMAD.WIDE.U32 UR16, UR6, UR4, URZ ;  /* 0x000000040610c2a5 */ /* 0x000fe4000f8e003f */
[----:B------:R-:W-:Y:S01]  /*12470*/  @UP3 UMOV UR13, 0x1 ;  /* 0x00000001000d3882 */ /* 0x000fe20000000000 */
[----:B-1----:R-:W-:Y:S01]  /*12480*/  SHF.R.S32.HI R3, RZ, 0x1f, R4 ;  /* 0x0000001fff037819 */ /* 0x002fe20000011404 */
[----:B------:R-:W-:Y:S02]  /*12490*/  ULDC UR4, c[0x0][0x1c0] ;  /* 0x0000700000047ab9 */ /* 0x000fe40000000800 */
[----:B------:R-:W-:Y:S01]  /*124a0*/  @!UP3 UIMAD UR13, UR11, UR4, URZ ;  /* 0x000000040b0db2a4 */ /* 0x000fe2000f8e023f */
[----:B--2---:R-:W-:Y:S01]  /*124b0*/  FADD.FTZ R6, R7, R6 ;  /* 0x0000000607067221 */ /* 0x004fe20000010000 */
[----:B------:R-:W-:Y:S01]  /*124c0*/  LEA.HI R9, R3, R4, RZ, 0x2 ;  /* 0x0000000403097211 */ /* 0x000fe200078f10ff */
[----:B------:R-:W-:Y:S01]  /*124d0*/  @UP3 ULDC UR15, c[0x0][0x210] ;  /* 0x00008400000f3ab9 */ /* 0x000fe20000000800 */
[----:B-----5:R-:W-:-:S02]  /*124e0*/  FADD.FTZ R5, R8, R5 ;  /* 0x0000000508057221 */ /* 0x020fc40000010000 */
[----:B------:R-:W-:Y:S01]  /*124f0*/  FSETP.NE.FTZ.AND P4, PT, R6, RZ, PT ;  /* 0x000000ff0600720b */ /* 0x000fe20003f95000 */
[----:B------:R-:W-:Y:S01]  /*12500*/  UIMAD UR4, UR6, UR13, URZ ;  /* 0x0000000d060472a4 */ /* 0x000fe2000f8e023f */
[--C-:B------:R-:W-:Y:S01]  /*12510*/  SHF.R.S32.HI R8, RZ, 0x2, R9.reuse ;  /* 0x00000002ff087819 */ /* 0x100fe20000011409 */
[----:B------:R-:W-:Y:S01]  /*12520*/  @!UP3 UMOV UR15, 0x1 ;  /* 0x00000001000fb882 */ /* 0x000fe20000000000 */
[----:B------:R-:W-:Y:S01]  /*12530*/  FSETP.NE.FTZ.AND P3, PT, R5, RZ, PT ;  /* 0x000000ff0500720b */ /* 0x000fe20003f75000 */
[----:B------:R-:W-:Y:S01]  /*12540*/  @!UP0 UIMAD UR21, UR6, UR8, URZ ;  /* 0x00000008061582a4 */ /* 0x000fe2000f8e023f */
[----:B------:R-:W-:Y:S01]  /*12550*/  SHF.R.S32.HI R7, RZ, 0x1f, R9 ;  /* 0x0000001fff077819 */ /* 0x000fe20000011409 */
[----:B----4-:R-:W-:Y:S01]  /*12560*/  UIMAD UR5, UR9, UR15, URZ ;  /* 0x0000000f090572a4 */ /* 0x010fe2000f8e023f */
[----:B------:R-:W-:Y:S01]  /*12570*/  LOP3.LUT R9, R9, 0x3ffffffc, RZ, 0xc0, !PT ;  /* 0x3ffffffc09097812 */ /* 0x000fe200078ec0ff */
[----:B------:R-:W-:Y:S01]  /*12580*/  USEL UR4, UR4, URZ, !UP2 ;  /* 0x0000003f04047287 */ /* 0x000fe2000d000000 */
[----:B------:R-:W-:Y:S01]  /*12590*/  LEA.HI R7, R7, R8, RZ, 0x3 ;  /* 0x0000000807077211 */ /* 0x000fe200078f18ff */
[----:B------:R-:W-:Y:S01]  /*125a0*/  USHF.L.U32 UR5, UR5, 0x6, URZ ;  /* 0x0000000605057899 */ /* 0x000fe2000800063f */
[----:B------:R-:W-:Y:S01]  /*125b0*/  IADD3 R9, -R9, R4, RZ ;  /* 0x0000000409097210 */ /* 0x000fe20007ffe1ff */
[----:B------:R-:W1:Y:S01]  /*125c0*/  @P4 MUFU.RCP R10, R6 ;  /* 0x00000006000a4308 */ /* 0x000e620000001000 */
[----:B------:R-:W-:Y:S01]  /*125d0*/  LOP3.LUT R7, R7, 0xfffffff8, RZ, 0xc0, !PT ;  /* 0xfffffff807077812 */ /* 0x000fe200078ec0ff */
[----:B---3--:R-:W-:-:S02]  /*125e0*/  UIMAD UR11, UR10, UR11, UR4 ;  /* 0x0000000b0a0b72a4 */ /* 0x008fc4000f8e0204 */
[----:B------:R-:W-:Y:S01]  /*125f0*/  @!UP2 UMOV UR18, URZ ;  /* 0x0000003f0012ac82 */ /* 0x000fe20008000000 */
[----:B------:R-:W-:Y:S01]  /*12600*/  IADD3 R7, R8, -R7, RZ ;  /* 0x8000000708077210 */ /* 0x000fe20007ffe0ff */
[----:B------:R-:W-:Y:S01]  /*12610*/  @UP2 UMOV UR18, UR21 ;  /* 0x0000001500122c82 */ /* 0x000fe20008000000 */
[----:B------:R-:W-:Y:S01]  /*12620*/  LEA.HI R8, R3, R4, RZ, 0x5 ;  /* 0x0000000403087211 */ /* 0x000fe200078f28ff */
[----:B------:R-:W2:Y:S01]  /*12630*/  @P3 MUFU.RCP R11, R5 ;  /* 0x00000005000b3308 */ /* 0x000ea20000001000 */
[C---:B------:R-:W-:Y:S01]  /*12640*/  SHF.L.U32 R12, R7.reuse, 0x6, RZ ;  /* 0x00000006070c7819 */ /* 0x040fe200000006ff */
[----:B------:R-:W-:Y:S01]  /*12650*/  @!UP2 UMOV UR19, URZ ;  /* 0x0000003f0013ac82 */ /* 0x000fe20008000000 */
[C---:B------:R-:W-:Y:S01]  /*12660*/  R2P PR, R7.reuse, 0x6 ;  /* 0x0000000607007804 */ /* 0x040fe20000000000 */
[----:B------:R-:W-:Y:S01]  /*12670*/  USHF.R.S32.HI UR4, URZ, 0x1f, UR5 ;  /* 0x0000001f3f047899 */ /* 0x000fe20008011405 */
[----:B------:R-:W-:Y:S01]  /*12680*/  LOP3.LUT R12, R12, 0x1c0, RZ, 0xc0, !PT ;  /* 0x000001c00c0c7812 */ /* 0x000fe200078ec0ff */
[----:B------:R-:W-:Y:S01]  /*12690*/  @UP2 USHF.R.S32.HI UR19, URZ, 0x1f, UR21 ;  /* 0x0000001f3f132899 */ /* 0x000fe20008011415 */
[----:B------:R-:W-:Y:S01]  /*126a0*/  LOP3.LUT R7, R7, 0x1, RZ, 0xc0, !PT ;  /* 0x0000000107077812 */ /* 0x000fe200078ec0ff */
[----:B-1----:R-:W-:Y:S01]  /*126b0*/  FMUL.FTZ R10, R10, c[0x0][0x2dc] ;  /* 0x0000b7000a0a7a20 */ /* 0x002fe20000410000 */
[----:B------:R-:W-:Y:S01]  /*126c0*/  LEA.HI R12, R12, R12, RZ, 0x1d ;  /* 0x0000000c0c0c7211 */ /* 0x000fe200078fe8ff */
[----:B------:R-:W1:Y:S01]  /*126d0*/  @P4 MUFU.LG2 R6, R6 ;  /* 0x0000000600064308 */ /* 0x000e620000000c00 */
[----:B------:R-:W-:Y:S01]  /*126e0*/  ISETP.NE.U32.AND P0, PT, R7, 0x1, PT ;  /* 0x000000010700780c */ /* 0x000fe20003f05070 */
[C---:B------:R-:W-:Y:S01]  /*126f0*/  FMUL.FTZ R160, R10.reuse, R160 ;  /* 0x000000a00aa07220 */ /* 0x040fe20000410000 */
[----:B------:R-:W-:Y:S01]  /*12700*/  MOV R7, 0x20 ;  /* 0x0000002000077802 */ /* 0x000fe20000000f00 */
        /* <DEDUP_REMOVED lines=11> */
[----:B------:R-:W-:Y:S01]  /*127c0*/  @!UP4 UIADD3 UR7, UR17, UR12, URZ ;  /* 0x0000000c1107c290 */ /* 0x000fe2000fffe03f */
        /* <DEDUP_REMOVED lines=87> */
[----:B------:R-:W-:Y:S01]  /*12d40*/  SHF.R.S32.HI R10, RZ, 0x5, R8 ;  /* 0x00000005ff0a7819 */ /* 0x000fe20000011408 */
[----:B--2---:R-:W-:Y:S01]  /*12d50*/  FMUL.FTZ R11, R11, c[0x0][0x2dc] ;  /* 0x0000b7000b0b7a20 */ /* 0x004fe20000410000 */
[----:B------:R-:W-:Y:S01]  /*12d60*/  F2FP.PACK_AB R124, R125, R124 ;  /* 0x0000007c7d7c723e */ /* 0x000fe200000000ff */
[----:B-1----:R-:W-:Y:S01]  /*12d70*/  @P4 FMUL.FTZ R77, R6, 0.69314718246459960938 ;  /* 0x3f317218064d4820 */ /* 0x002fe20000410000 */
[----:B------:R-:W-:Y:S01]  /*12d80*/  LEA R9, R10, R9, 0x9 ;  /* 0x000000090a097211 */ /* 0x000fe200078e48ff */
[----:B------:R-:W-:Y:S01]  /*12d90*/  FMUL.FTZ R162, R11, R162 ;  /* 0x000000a20ba27220 */ /* 0x000fe20000410000 */
[----:B------:R-:W-:Y:S01]  /*12da0*/  F2FP.PACK_AB R128, R129, R128 ;  /* 0x000000808180723e */ /* 0x000fe200000000ff */
[----:B------:R-:W-:Y:S01]  /*12db0*/  FMUL.FTZ R163, R11, R163 ;  /* 0x000000a30ba37220 */ /* 0x000fe20000410000 */
[----:B------:R-:W-:Y:S01]  /*12dc0*/  LEA R9, R9, R12, 0x1 ;  /* 0x0000000c09097211 */ /* 0x000fe200078e08ff */
[----:B------:R-:W-:Y:S01]  /*12dd0*/  FMUL.FTZ R158, R11, R158 ;  /* 0x0000009e0b9e7220 */ /* 0x000fe20000410000 */
[----:B------:R-:W-:Y:S01]  /*12de0*/  SEL R12, R7, 0xffffffe0, !P1 ;  /* 0xffffffe0070c7807 */ /* 0x000fe20004800000 */
[----:B------:R-:W-:Y:S01]  /*12df0*/  FMUL.FTZ R159, R11, R159 ;  /* 0x0000009f0b9f7220 */ /* 0x000fe20000410000 */
[----:B------:R-:W-:Y:S01]  /*12e00*/  SHF.L.U32 R9, R9, 0x1, RZ ;  /* 0x0000000109097819 */ /* 0x000fe200000006ff */
[C---:B------:R-:W-:Y:S01]  /*12e10*/  FMUL.FTZ R154, R11.reuse, R154 ;  /* 0x0000009a0b9a7220 */ /* 0x040fe20000410000 */
[----:B------:R-:W-:Y:S01]  /*12e20*/  MOV R7, 0x40 ;  /* 0x0000004000077802 */ /* 0x000fe20000000f00 */
[----:B------:R-:W-:Y:S01]  /*12e30*/  FMUL.FTZ R155, R11, R155 ;  /* 0x0000009b0b9b7220 */ /* 0x000fe20000410000 */
[----:B------:R-:W-:Y:S01]  /*12e40*/  IADD3 R13, R9, -0x10, RZ ;  /* 0xfffffff0090d7810 */ /* 0x000fe20007ffe0ff */
[----:B------:R-:W-:Y:S01]  /*12e50*/  FMUL.FTZ R150, R11, R150 ;  /* 0x000000960b967220 */ /* 0x000fe20000410000 */
[----:B------:R-:W-:Y:S01]  /*12e60*/  @P0 IADD3 R13, R9, 0x10, RZ ;  /* 0x00000010090d0810 */ /* 0x000fe20007ffe0ff */
[----:B------:R-:W-:Y:S01]  /*12e70*/  FMUL.FTZ R151, R11, R151 ;  /* 0x000000970b977220 */ /* 0x000fe20000410000 */
[----:B------:R-:W-:Y:S01]  /*12e80*/  F2FP.PACK_AB R162, R163, R162 ;  /* 0x000000a2a3a2723e */ /* 0x000fe200000000ff */
[----:B------:R-:W-:Y:S01]  /*12e90*/  FMUL.FTZ R146, R11, R146 ;  /* 0x000000920b927220 */ /* 0x000fe20000410000 */
[----:B------:R-:W-:Y:S01]  /*12ea0*/  SEL R14, R7, 0xffffffc0, !P2 ;  /* 0xffffffc0070e7807 */ /* 0x000fe20005000000 */
[----:B------:R-:W-:Y:S01]  /*12eb0*/  FMUL.FTZ R147, R11, R147 ;  /* 0x000000930b937220 */ /* 0x000fe20000410000 */
[----:B------:R-:W-:Y:S01]  /*12ec0*/  F2FP.PACK_AB R158, R159, R158 ;  /* 0x0000009e9f9e723e */ /* 0x000fe200000000ff */
[----:B------:R-:W-:Y:S01]  /*12ed0*/  FMUL.FTZ R142, R11, R142 ;  /* 0x0000008e0b8e7220 */ /* 0x000fe20000410000 */
[----:B------:R-:W-:Y:S01]  /*12ee0*/  F2FP.PACK_AB R154, R155, R154 ;  /* 0x0000009a9b9a723e */ /* 0x000fe200000000ff */
[----:B------:R-:W-:Y:S01]  /*12ef0*/  FMUL.FTZ R143, R11, R143 ;  /* 0x0000008f0b8f7220 */ /* 0x000fe20000410000 */
[----:B------:R-:W-:Y:S01]  /*12f00*/  IADD3 R15, R9, R12, RZ ;  /* 0x0000000c090f7210 */ /* 0x000fe20007ffe0ff */
[----:B------:R-:W-:Y:S01]  /*12f10*/  FMUL.FTZ R138, R11, R138 ;  /* 0x0000008a0b8a7220 */ /* 0x000fe20000410000 */
[----:B------:R-:W-:Y:S01]  /*12f20*/  F2FP.PACK_AB R150, R151, R150 ;  /* 0x000000969796723e */ /* 0x000fe200000000ff */
[C---:B------:R-:W-:Y:S01]  /*12f30*/  FMUL.FTZ R139, R11.reuse, R139 ;  /* 0x0000008b0b8b7220 */ /* 0x040fe20000410000 */
[----:B------:R-:W-:Y:S01]  /*12f40*/  IADD3 R17, R12, R13, RZ ;  /* 0x0000000d0c117210 */ /* 0x000fe20007ffe0ff */
[----:B------:R-:W-:Y:S01]  /*12f50*/  FMUL.FTZ R134, R11, R134 ;  /* 0x000000860b867220 */ /* 0x000fe20000410000 */
        /* <DEDUP_REMOVED lines=8> */
[----:B------:R-:W-:Y:S01]  /*12fe0*/  IADD3 R21, R14, R13, RZ ;  /* 0x0000000d0e157210 */ /* 0x000fe20007ffe0ff */
[C---:B------:R-:W-:Y:S01]  /*12ff0*/  FMUL.FTZ R43, R11.reuse, R43 ;  /* 0x0000002b0b2b7220 */ /* 0x040fe20000410000 */
[----:B------:R-:W-:Y:S01]  /*13000*/  STS [R9+0x400], R162 ;  /* 0x000400a209007388 */ /* 0x000fe20000000800 */
[----:B------:R-:W-:Y:S01]  /*13010*/  FMUL.FTZ R46, R11, R46 ;  /* 0x0000002e0b2e7220 */ /* 0x000fe20000410000 */
[----:B------:R-:W-:Y:S01]  /*13020*/  F2FP.PACK_AB R138, R139, R138 ;  /* 0x0000008a8b8a723e */ /* 0x000fe200000000ff */
[C---:B------:R-:W-:Y:S01]  /*13030*/  FMUL.FTZ R47, R11.reuse, R47 ;  /* 0x0000002f0b2f7220 */ /* 0x040fe20000410000 */
[----:B------:R-:W-:Y:S01]  /*13040*/  STS [R13], R156 ;  /* 0x0000009c0d007388 */ /* 0x000fe20000000800 */
[----:B------:R-:W-:Y:S01]  /*13050*/  FMUL.FTZ R50, R11, R50 ;  /* 0x000000320b327220 */ /* 0x000fe20000410000 */
[----:B------:R-:W-:Y:S01]  /*13060*/  IADD3 R23, R15, R14, RZ ;  /* 0x0000000e0f177210 */ /* 0x000fe20007ffe0ff */
[C---:B------:R-:W-:Y:S01]  /*13070*/  FMUL.FTZ R51, R11.reuse, R51 ;  /* 0x000000330b337220 */ /* 0x040fe20000410000 */
[----:B------:R-:W-:Y:S01]  /*13080*/  STS [R13+0x400], R158 ;  /* 0x0004009e0d007388 */ /* 0x000fe20000000800 */
[----:B------:R-:W-:Y:S01]  /*13090*/  FMUL.FTZ R54, R11, R54 ;  /* 0x000000360b367220 */ /* 0x000fe20000410000 */
[----:B------:R-:W-:Y:S01]  /*130a0*/  F2FP.PACK_AB R134, R135, R134 ;  /* 0x000000868786723e */ /* 0x000fe200000000ff */
[----:B------:R-:W-:Y:S01]  /*130b0*/  FMUL.FTZ R55, R11, R55 ;  /* 0x000000370b377220 */ /* 0x000fe20000410000 */
[----:B------:R-:W-:Y:S01]  /*130c0*/  STS [R15], R152 ;  /* 0x000000980f007388 */ /* 0x000fe20000000800 */
[----:B------:R-:W-:Y:S01]  /*130d0*/  IADD3 R25, R17, R14, RZ ;  /* 0x0000000e11197210 */ /* 0x000fe20007ffe0ff */
[----:B------:R-:W-:Y:S01]  /*130e0*/  FMUL.FTZ R58, R11, R58 ;  /* 0x0000003a0b3a7220 */ /* 0x000fe20000410000 */
[----:B------:R-:W-:Y:S01]  /*130f0*/  F2FP.PACK_AB R38, R39, R38 ;  /* 0x000000262726723e */ /* 0x000fe200000000ff */
[----:B------:R-:W-:Y:S01]  /*13100*/  STS [R15+0x400], R154 ;  /* 0x0004009a0f007388 */ /* 0x000fe20000000800 */
[----:B------:R-:W-:Y:S01]  /*13110*/  FMUL.FTZ R59, R11, R59 ;  /* 0x0000003b0b3b7220 */ /* 0x000fe20000410000 */
[----:B------:R-:W-:Y:S01]  /*13120*/  F2FP.PACK_AB R42, R43, R42 ;  /* 0x0000002a2b2a723e */ /* 0x000fe200000000ff */
[C---:B------:R-:W-:Y:S01]  /*13130*/  FMUL.FTZ R62, R11.reuse, R62 ;  /* 0x0000003e0b3e7220 */ /* 0x040fe20000410000 */
[----:B------:R-:W-:Y:S01]  /*13140*/  STS [R17], R148 ;  /* 0x0000009411007388 */ /* 0x000fe20000000800 */
[----:B------:R-:W-:Y:S01]  /*13150*/  FMUL.FTZ R63, R11, R63 ;  /* 0x0000003f0b3f7220 */ /* 0x000fe20000410000 */
[----:B------:R-:W-:Y:S01]  /*13160*/  F2FP.PACK_AB R46, R47, R46 ;  /* 0x0000002e2f2e723e */ /* 0x000fe200000000ff */
[C---:B------:R-:W-:Y:S01]  /*13170*/  FMUL.FTZ R66, R11.reuse, R66 ;  /* 0x000000420b427220 */ /* 0x040fe20000410000 */
        /* <DEDUP_REMOVED lines=67> */
[----:B---3--:R-:W-:Y:S01]  /*135b0*/  @P3 FMUL.FTZ R5, R5, 0.69314718246459960938 ;  /* 0x3f31721805053820 */ /* 0x008fe20000410000 */
[----:B------:R-:W-:Y:S01]  /*135c0*/  STS [R19+0x2000], R52 ;  /* 0x0020003413007388 */ /* 0x000fe20000000800 */
[----:B------:R-:W-:-:S02]  /*135d0*/  F2FP.PACK_AB R118, R119, R118 ;  /* 0x000000767776723e */ /* 0x000fc400000000ff */
[----:B------:R-:W-:Y:S01]  /*135e0*/  F2FP.PACK_AB R122, R123, R122 ;  /* 0x0000007a7b7a723e */ /* 0x000fe200000000ff */
[----:B------:R-:W-:Y:S01]  /*135f0*/  STS [R19+0x2400], R54 ;  /* 0x0024003613007388 */ /* 0x000fe20000000800 */
[----:B------:R-:W-:Y:S02]  /*13600*/  F2FP.PACK_AB R126, R127, R126 ;  /* 0x0000007e7f7e723e */ /* 0x000fe400000000ff */
[----:B------:R-:W-:Y:S01]  /*13610*/  F2FP.PACK_AB R11, R11, R130 ;  /* 0x000000820b0b723e */ /* 0x000fe200000000ff */
        /* <DEDUP_REMOVED lines=27> */
[----:B------:R-:W-:Y:S04]  /*137d0*/  STS [R15+0x6400], R110 ;  /* 0x0064006e0f007388 */ /* 0x000fe80000000800 */
[----:B------:R-:W-:Y:S04]  /*137e0*/  STS [R17+0x6000], R112 ;  /* 0x0060007011007388 */ /* 0x000fe80000000800 */
[----:B------:R-:W-:Y:S01]  /*137f0*/  STS [R17+0x6400], R114 ;  /* 0x0064007211007388 */ /* 0x000fe20000000800 */
[----:B-1----:R-:W-:-:S03]  /*13800*/  LOP3.LUT R9, R8, 0xffffffe0, RZ, 0xc0, !PT ;  /* 0xffffffe008097812 */ /* 0x002fc600078ec0ff */
[----:B------:R-:W-:Y:S01]  /*13810*/  STS [R19+0x6000], R116 ;  /* 0x0060007413007388 */ /* 0x000fe20000000800 */
[----:B------:R-:W-:-:S03]  /*13820*/  IADD3 R9, -R9, R4, RZ ;  /* 0x0000000409097210 */ /* 0x000fc60007ffe1ff */
[----:B------:R-:W-:Y:S01]  /*13830*/  STS [R19+0x6400], R118 ;  /* 0x0064007613007388 */ /* 0x000fe20000000800 */
[----:B------:R-:W-:Y:S02]  /*13840*/  LOP3.LUT P0, RZ, R9, 0x3, RZ, 0xc0, !PT ;  /* 0x0000000309ff7812 */ /* 0x000fe4000780c0ff */
[----:B------:R-:W-:Y:S01]  /*13850*/  SHF.R.S32.HI R9, RZ, 0x1f, R10 ;  /* 0x0000001fff097819 */ /* 0x000fe2000001140a */
[----:B------:R-:W-:Y:S03]  /*13860*/  STS [R21+0x6000], R120 ;  /* 0x0060007815007388 */ /* 0x000fe60000000800 */
[----:B------:R-:W-:Y:S01]  /*13870*/  LEA.HI R9, R9, R10, RZ, 0x2 ;  /* 0x0000000a09097211 */ /* 0x000fe200078f10ff */
[----:B------:R-:W-:Y:S03]  /*13880*/  STS [R21+0x6400], R122 ;  /* 0x0064007a15007388 */ /* 0x000fe60000000800 */
[----:B------:R-:W-:Y:S01]  /*13890*/  LOP3.LUT R9, R9, 0xffffffc, RZ, 0xc0, !PT ;  /* 0x0ffffffc09097812 */ /* 0x000fe200078ec0ff */
[----:B------:R-:W-:Y:S03]  /*138a0*/  STS [R23+0x6000], R124 ;  /* 0x0060007c17007388 */ /* 0x000fe60000000800 */
[----:B------:R-:W-:Y:S01]  /*138b0*/  IADD3 R10, R10, -R9, RZ ;  /* 0x800000090a0a7210 */ /* 0x000fe20007ffe0ff */
[----:B------:R-:W-:Y:S01]  /*138c0*/  STS [R23+0x6400], R126 ;  /* 0x0064007e17007388 */ /* 0x000fe20000000800 */
[----:B------:R-:W-:Y:S01]  /*138d0*/  MOV R9, 0x7f800000 ;  /* 0x7f80000000097802 */ /* 0x000fe20000000f00 */
[----:B------:R-:W-:-:S02]  /*138e0*/  @P4 FFMA.FTZ R9, R2, c[0x0][0x238], R77 ;  /* 0x00008e0002094a23 */ /* 0x000fc4000001004d */
[----:B------:R-:W-:Y:S04]  /*138f0*/  STS [R25+0x6000], R128 ;  /* 0x0060008019007388 */ /* 0x000fe80000000800 */
[----:B------:R1:W-:Y:S04]  /*13900*/  STS [R25+0x6400], R11 ;  /* 0x0064000b19007388 */ /* 0x0003e80000000800 */
[----:B------:R-:W-:Y:S06]  /*13910*/  BAR.SYNC.DEFER_BLOCKING 0x0 ;  /* 0x0000000000007b1d */ /* 0x000fec0000010000 */
[----:B------:R-:W2:Y:S04]  /*13920*/  S2R R7, SR_TID.X ;  /* 0x0000000000077919 */ /* 0x000ea80000002100 */
[----:B------:R3:W4:Y:S04]  /*13930*/  LDS.128 R68, [R234] ;  /* 0x00000000ea447984 */ /* 0x0007280000000c00 */
[----:B------:R3:W3:Y:S01]  /*13940*/  LDS.128 R64, [R234+0x800] ;  /* 0x00080000ea407984 */ /* 0x0006e20000000c00 */
[----:B--2---:R-:W-:-:S03]  /*13950*/  SHF.R.S32.HI R76, RZ, 0x1f, R7 ;  /* 0x0000001fff4c7819 */ /* 0x004fc60000011407 */
[----:B------:R2:W2:Y:S01]  /*13960*/  LDS.128 R60, [R234+0x1000] ;  /* 0x00100000ea3c7984 */ /* 0x0004a20000000c00 */
[----:B------:R-:W-:-:S03]  /*13970*/  LEA.HI R8, R76, R7, RZ, 0x5 ;  /* 0x000000074c087211 */ /* 0x000fc600078f28ff */
[----:B------:R2:W2:Y:S01]  /*13980*/  LDS.128 R56, [R234+0x1800] ;  /* 0x00180000ea387984 */ /* 0x0004a20000000c00 */
[----:B------:R-:W-:-:S03]  /*13990*/  LOP3.LUT R8, R8, 0xffffffe0, RZ, 0xc0, !PT ;  /* 0xffffffe008087812 */ /* 0x000fc600078ec0ff */
[----:B------:R2:W2:Y:S01]  /*139a0*/  LDS.128 R52, [R234+0x2000] ;  /* 0x00200000ea347984 */ /* 0x0004a20000000c00 */
[----:B------:R-:W-:-:S03]  /*139b0*/  IADD3 R8, -R8, R7, RZ ;  /* 0x0000000708087210 */ /* 0x000fc60007ffe1ff */
[----:B------:R2:W2:Y:S01]  /*139c0*/  LDS.128 R48, [R234+0x2800] ;  /* 0x00280000ea307984 */ /* 0x0004a20000000c00 */
[----:B-1----:R-:W-:-:S03]  /*139d0*/  SHF.R.S32.HI R11, RZ, 0x1f, R8 ;  /* 0x0000001fff0b7819 */ /* 0x002fc60000011408 */
        /* <DEDUP_REMOVED lines=32> */
.L_x_629:
[----:B--234-:R-:W-:Y:S05]  /*13be0*/  BSYNC B0 ;  /* 0x0000000000007941 */ /* 0x01cfea0003800000 */
.L_x_628:
[----:B------:R-:W2:Y:S01]  /*13bf0*/  S2R R0, SR_CTAID.Z ;  /* 0x0000000000007919 */ /* 0x000ea20000002700 */
[----:B------:R-:W-:Y:S01]  /*13c00*/  LEA.HI R4, R3, R4, RZ, 0x3 ;  /* 0x0000000403047211 */ /* 0x000fe200078f18ff */
[----:B------:R-:W-:Y:S01]  /*13c10*/  UIMAD UR9, UR9, -0x40, UR23 ;  /* 0xffffffc0090978a4 */ /* 0x000fe2000f8e0217 */
[----:B------:R-:W-:Y:S01]  /*13c20*/  LEA.HI R7, R76, R7, RZ, 0x3 ;  /* 0x000000074c077211 */ /* 0x000fe200078f18ff */
[----:B------:R-:W-:Y:S01]  /*13c30*/  USHF.R.S32.HI UR6, URZ, 0x1f, UR10 ;  /* 0x0000001f3f067899 */ /* 0x000fe2000801140a */
[----:B------:R-:W-:Y:S01]  /*13c40*/  SHF.R.S32.HI R2, RZ, 0x1f, R244 ;  /* 0x0000001fff027819 */ /* 0x000fe200000114f4 */
[----:B------:R-:W-:Y:S01]  /*13c50*/  ULDC.64 UR4, c[0x0][0x1f0] ;  /* 0x00007c0000047ab9 */ /* 0x000fe20000000a00 */
[----:B------:R-:W-:Y:S01]  /*13c60*/  IADD3 R6, P0, R244, UR14, RZ ;  /* 0x0000000ef4067c10 */ /* 0x000fe2000ff1e0ff */
[----:B------:R-:W-:Y:S01]  /*13c70*/  UIMAD UR4, UR6, UR4, URZ ;  /* 0x00000004060472a4 */ /* 0x000fe2000f8e023f */
[----:B------:R-:W-:Y:S01]  /*13c80*/  SHF.R.S32.HI R3, RZ, 0x3, R4 ;  /* 0x00000003ff037819 */ /* 0x000fe20000011404 */
[----:B------:R-:W-:Y:S01]  /*13c90*/  BSSY B0, `(.L_x_630) ;  /* 0x000001a000007945 */ /* 0x000fe20003800000 */
[----:B------:R-:W-:Y:S01]  /*13ca0*/  SHF.R.S32.HI R8, RZ, 0x3, R7 ;  /* 0x00000003ff087819 */ /* 0x000fe20000011407 */
[----:B------:R-:W-:Y:S01]  /*13cb0*/  UIMAD UR4, UR10, UR5, UR4 ;  /* 0x000000050a0472a4 */ /* 0x000fe2000f8e0204 */
[----:B------:R-:W-:Y:S01]  /*13cc0*/  IADD3.X R7, R2, UR7, RZ, P0, !PT ;  /* 0x0000000702077c10 */ /* 0x000fe200087fe4ff */
[----:B------:R-:W-:Y:S01]  /*13cd0*/  IMAD.U32 R2, RZ, RZ, UR22 ;  /* 0x00000016ff027e24 */ /* 0x000fe2000f8e00ff */
[----:B------:R-:W-:-:S02]  /*13ce0*/  ISETP.GE.AND P0, PT, R3, UR9, PT ;  /* 0x0000000903007c0c */ /* 0x000fc4000bf06270 */
[----:B------:R-:W-:-:S05]  /*13cf0*/  SHF.R.S32.HI R9, RZ, 0x1f, R8 ;  /* 0x0000001fff097819 */ /* 0x000fca0000011408 */
[----:B------:R-:W-:-:S04]  /*13d00*/  IMAD.WIDE R8, R2, 0x40, R8 ;  /* 0x0000004002087825 */ /* 0x000fc800078e0208 */
[----:B--2---:R-:W-:-:S05]  /*13d10*/  IMAD.WIDE.U32 R6, R0, c[0x0][0x1f0], R6 ;  /* 0x00007c0000067a25 */ /* 0x004fca00078e0006 */
        /* <DEDUP_REMOVED lines=15> */
[----:B-1----:R2:W-:Y:S04]  /*13e10*/  @!P1 STG.E.128 [R76.64+0x100], R36 ;  /* 0x000100244c009986 */ /* 0x0025e8000c101d18 */
[----:B------:R2:W-:Y:S02]  /*13e20*/  @!P0 STG.E.128 [R76.64+0x180], R20 ;  /* 0x000180144c008986 */ /* 0x0005e4000c101d18 */
.L_x_631:
[----:B------:R-:W-:Y:S05]  /*13e30*/  BSYNC B0 ;  /* 0x0000000000007941 */ /* 0x000fea0003800000 */
.L_x_630:
[----:B------:R-:W-:Y:S01]  /*13e40*/  LEA.HI.SX32 R0, R4, 0x10, 0x1d ;  /* 0x0000001004007811 */ /* 0x000fe200078feaff */
        /* <DEDUP_REMOVED lines=21> */
.L_x_633:
[----:B------:R-:W-:Y:S05]  /*13fa0*/  BSYNC B0 ;  /* 0x0000000000007941 */ /* 0x000fea0003800000 */
.L_x_632:
[----:B------:R-:W-:Y:S01]  /*13fb0*/  LEA.HI.SX32 R0, R4, 0x20, 0x1d ;  /* 0x0000002004007811 */ /* 0x000fe200078feaff */
        /* <DEDUP_REMOVED lines=21> */
.L_x_635:
[----:B------:R-:W-:Y:S05]  /*14110*/  BSYNC B0 ;  /* 0x0000000000007941 */ /* 0x000fea0003800000 */
.L_x_634:
        /* <DEDUP_REMOVED lines=23> */
.L_x_636:
        /* <DEDUP_REMOVED lines=15> */
.L_x_2035:


//--------------------- .text._ZN5flash16flash_fwd_kernelI23Flash_fwd_kernel_traitsILi256ELi64ELi64ELi4ELb0ELb0EN7cutlass6half_tE19Flash_kernel_traitsILi256ELi64ELi64ELi4ES3_EELb1ELb0ELb0ELb0ELb0ELb1ELb0ELb0EEEvNS_16Flash_fwd_paramsE --------------------------
	.section	.text._ZN5flash16flash_fwd_kernelI23Flash_fwd_kernel_traitsILi256ELi64ELi64ELi4ELb0ELb0EN7cutlass6half_tE19Flash_kernel_traitsILi256ELi64ELi64ELi4ES3_EELb1ELb0ELb0ELb0ELb0ELb1ELb0ELb0EEEvNS_16Flash_fwd_paramsE,"ax",@progbits
	.sectioninfo	@"SHI_REGISTERS=255"
	.align	128
        .global         _ZN5flash16flash_fwd_kernelI23Flash_fwd_kernel_traitsILi256ELi64ELi64ELi4ELb0ELb0EN7cutlass6half_tE19Flash_kernel_traitsILi256ELi64ELi64ELi4ES3_EELb1ELb0ELb0ELb0ELb0ELb1ELb0ELb0EEEvNS_16Flash_fwd_paramsE
        .type           _ZN5flash16flash_fwd_kernelI23Flash_fwd_kernel_traitsILi256ELi64ELi64ELi4ELb0ELb0EN7cutlass6half_tE19Flash_kernel_traitsILi256ELi64ELi64ELi4ES3_EELb1ELb0ELb0ELb0ELb0ELb1ELb0ELb0EEEvNS_16Flash_fwd_paramsE,@function
        .size           _ZN5flash16flash_fwd_kernelI23Flash_fwd_kernel_traitsILi256ELi64ELi64ELi4ELb0ELb0EN7cutlass6half_tE19Flash_kernel_traitsILi256ELi64ELi64ELi4ES3_EELb1ELb0ELb0ELb0ELb0ELb1ELb0ELb0EEEvNS_16Flash_fwd_paramsE,(.L_x_2036 - _ZN5flash16flash_fwd_kernelI23Flash_fwd_kernel_traitsILi256ELi64ELi64ELi4ELb0ELb0EN7cutlass6half_tE19Flash_kernel_traitsILi256ELi64ELi64ELi4ES3_EELb1ELb0ELb0ELb0ELb0ELb1ELb0ELb0EEEvNS_16Flash_fwd_paramsE)
        .other          _ZN5flash16flash_fwd_kernelI23Flash_fwd_kernel_traitsILi256ELi64ELi64ELi4ELb0ELb0EN7cutlass6half_tE19Flash_kernel_traitsILi256ELi64ELi64ELi4ES3_EELb1ELb0ELb0ELb0ELb0ELb1ELb0ELb0EEEvNS_16Flash_fwd_paramsE,@"STO_CUDA_ENTRY STV_DEFAULT"
_ZN5flash16flash_fwd_kernelI23Flash_fwd_kernel_traitsILi256ELi64ELi64ELi4ELb0ELb0EN7cutlass6half_tE19Flash_kernel_traitsILi256ELi64ELi64ELi4ES3_EELb1ELb0ELb0ELb0ELb0ELb1ELb0ELb0EEEvNS_16Flash_fwd_paramsE:
.text._ZN5flash16flash_fwd_kernelI23Flash_fwd_kernel_traitsILi256ELi64ELi64ELi4ELb0ELb0EN7cutlass6half_tE19Flash_kernel_traitsILi256ELi64ELi64ELi4ES3_EELb1ELb0ELb0ELb0ELb0ELb1ELb0ELb0EEEvNS_16Flash_fwd_paramsE:
        /* <DEDUP_REMOVED lines=49> */
[----:B------:R-:W-:Y:S01]  /*0310*/  ULDC.64 UR12, c[0x0][0x250] ;  /* 0x00009400000c7ab9 */ /* 0x000fe20000000a00 */
[----:B------:R-:W-:Y:S01]  /*0320*/  PLOP3.LUT P1, PT, PT, PT, UP1, 0x80, 0x0 ;  /* 0x000000000000781c */ /* 0x000fe20003f2f018 */
[----:B------:R-:W-:Y:S01]  /*0330*/  @UP1 UIMAD.WIDE UR12, UR10, UR7, UR12 ;  /* 0x000000070a0c12a5 */ /* 0x000fe2000f8e020c */
        /* <DEDUP_REMOVED lines=42> */
.L_x_637:
[----:B------:R-:W-:Y:S02]  /*05e0*/  ULDC UR6, c[0x0][0x218] ;  /* 0x0000860000067ab9 */ /* 0x000fe40000000800 */
.L_x_638:
        /* <DEDUP_REMOVED lines=27> */
[----:B------:R-:W-:Y:S01]  /*07a0*/  UISETP.NE.AND UP1, UPT, UR21, -0x1, UPT ;  /* 0xffffffff1500788c */ /* 0x000fe2000bf25270 */
[----:B------:R-:W1:Y:S01]  /*07b0*/  LDC.U8 R110, c[0x0][0x2d8] ;  /* 0x0000b600ff6e7b82 */ /* 0x000e620000000000 */
[----:B------:R-:W-:Y:S02]  /*07c0*/  UISETP.NE.AND UP0, UPT, UR13, -0x1, UPT ;  /* 0xffffffff0d00788c */ /* 0x000fe4000bf05270 */
[----:B------:R-:W-:Y:S02]  /*07d0*/  ULDC.64 UR4, c[0x0][0x190] ;  /* 0x0000640000047ab9 */ /* 0x000fe40000000a00 */
[----:B------:R-:W-:Y:S02]  /*07e0*/  ULDC.64 UR6, c[0x0][0x178] ;  /* 0x00005e0000067ab9 */ /* 0x000fe40000000a00 */
[----:B------:R-:W-:-:S03]  /*07f0*/  PLOP3.LUT P0, PT, PT, PT, UP0, 0x80, 0x0 ;  /* 0x000000000000781c */ /* 0x000fc60003f0f008 */
[----:B------:R-:W-:Y:S02]  /*0800*/  @!UP1 USHF.R.S32.HI UR14, URZ, 0x1f, UR10 ;  /* 0x0000001f3f0e9899 */ /* 0x000fe4000801140a */
[----:B------:R-:W-:Y:S02]  /*0810*/  @UP1 UIMAD.WIDE.U32 UR18, UR21, UR4, URZ ;  /* 0x00000004151212a5 */ /* 0x000fe4000f8e003f */
[----:B------:R-:W-:Y:S02]  /*0820*/  @UP0 UIADD3 UR15, UR12, UR13, URZ ;  /* 0x0000000d0c0f0290 */ /* 0x000fe4000fffe03f */
[----:B------:R-:W-:Y:S02]  /*0830*/  @!UP1 UIMAD UR14, UR14, UR6, URZ ;  /* 0x000000060e0e92a4 */ /* 0x000fe4000f8e023f */
[----:B------:R-:W-:Y:S02]  /*0840*/  @UP1 UIMAD UR11, UR21, UR5, UR19 ;  /* 0x00000005150b12a4 */ /* 0x000fe4000f8e0213 */
[----:B------:R-:W-:-:S02]  /*0850*/  @!UP1 UIMAD.WIDE.U32 UR16, UR10, UR6, URZ ;  /* 0x000000060a1092a5 */ /* 0x000fc4000f8e003f */
[----:B------:R-:W-:Y:S02]  /*0860*/  ULDC.64 UR4, c[0x0][0x198] ;  /* 0x0000660000047ab9 */ /* 0x000fe40000000a00 */
[----:B------:R-:W-:Y:S02]  /*0870*/  @UP0 UIMAD.WIDE.U32 UR26, UR15, UR4, URZ ;  /* 0x000000040f1a02a5 */ /* 0x000fe4000f8e003f */
[----:B------:R-:W-:Y:S02]  /*0880*/  @!UP1 UIMAD UR14, UR10, UR7, UR14 ;  /* 0x000000070a0e92a4 */ /* 0x000fe4000f8e020e */
[----:B------:R-:W-:Y:S02]  /*0890*/  @UP1 UMOV UR6, UR18 ;  /* 0x0000001200061c82 */ /* 0x000fe40008000000 */
[----:B------:R-:W-:Y:S02]  /*08a0*/  @!UP1 UIADD3 UR11, UR17, UR14, URZ ;  /* 0x0000000e110b9290 */ /* 0x000fe4000fffe03f */
[----:B------:R-:W-:-:S02]  /*08b0*/  @UP0 UIMAD UR7, UR15, UR5, UR27 ;  /* 0x000000050f0702a4 */ /* 0x000fc4000f8e021b */
[----:B------:R-:W-:Y:S02]  /*08c0*/  @!UP1 UMOV UR6, UR16 ;  /* 0x0000001000069c82 */ /* 0x000fe40008000000 */
[----:B------:R-:W-:Y:S01]  /*08d0*/  @UP0 UMOV UR14, UR26 ;  /* 0x0000001a000e0c82 */ /* 0x000fe20008000000 */
[----:B------:R-:W-:Y:S05]  /*08e0*/  @P0 BRA `(.L_x_640) ;  /* 0x000000d000000947 */ /* 0x000fea0003800000 */
[----:B-1----:R-:W-:Y:S02]  /*08f0*/  USHF.R.S32.HI UR14, URZ, 0x1f, UR12 ;  /* 0x0000001f3f0e7899 */ /* 0x002fe4000801140c */
        /* <DEDUP_REMOVED lines=12> */
.L_x_640:
[----:B-1----:R-:W-:Y:S01]  /*09c0*/  IABS R0, c[0x0][0x1c8] ;  /* 0x0000720000007a13 */ /* 0x002fe20000000000 */
        /* <DEDUP_REMOVED lines=45> */
.L_x_641:
[CC--:B------:R-:W-:Y:S01]  /*0ca0*/  LEA.HI R3, R27.reuse, R104.reuse, RZ, 0x3 ;  /* 0x000000681b037211 */ /* 0x0c0fe200078f18ff */
[----:B------:R-:W1:Y:S01]  /*0cb0*/  S2R R108, SR_CTAID.X ;  /* 0x00000000006c7919 */ /* 0x000e620000002500 */
[----:B------:R-:W-:Y:S01]  /*0cc0*/  LEA.HI R4, R27, R104, RZ, 0x6 ;  /* 0x000000681b047211 */ /* 0x000fe200078f30ff */
[----:B------:R-:W-:Y:S01]  /*0cd0*/  UIADD3 UR20, -UR20, UR22, URZ ;  /* 0x0000001614147290 */ /* 0x000fe2000fffe13f */
[----:B------:R-:W-:Y:S01]  /*0ce0*/  SHF.R.S32.HI R2, RZ, 0x3, R3 ;  /* 0x00000003ff027819 */ /* 0x000fe20000011403 */
[----:B------:R-:W2:Y:S01]  /*0cf0*/  S2R R9, SR_CTAID.Z ;  /* 0x0000000000097919 */ /* 0x000ea20000002700 */
[----:B------:R-:W-:Y:S01]  /*0d00*/  LOP3.LUT R3, R3, 0xfffffff8, RZ, 0xc0, !PT ;  /* 0xfffffff803037812 */ /* 0x000fe200078ec0ff */
[----:B------:R-:W-:Y:S01]  /*0d10*/  ULDC.64 UR4, c[0x0][0x1a8] ;  /* 0x00006a0000047ab9 */ /* 0x000fe20000000a00 */
[C---:B------:R-:W-:Y:S01]  /*0d20*/  IADD3 R22, R2.reuse, 0x10, RZ ;  /* 0x0000001002167810 */ /* 0x040fe20007ffe0ff */
[C---:B------:R-:W-:Y:S01]  /*0d30*/  IMAD.SHL.U32 R0, R2.reuse, 0x40, RZ ;  /* 0x0000004002007824 */ /* 0x040fe200078e00ff */
[----:B------:R-:W-:Y:S01]  /*0d40*/  IADD3 R21, R2, 0x20, RZ ;  /* 0x0000002002157810 */ /* 0x000fe20007ffe0ff */
[----:B------:R-:W-:Y:S01]  /*0d50*/  IMAD.IADD R25, R104, 0x1, -R3 ;  /* 0x0000000168197824 */ /* 0x000fe200078e0a03 */
[----:B------:R-:W-:Y:S01]  /*0d60*/  ISETP.GE.AND P1, PT, R22, UR20, PT ;  /* 0x0000001416007c0c */ /* 0x000fe2000bf26270 */
[----:B------:R-:W-:Y:S01]  /*0d70*/  UIMAD UR4, UR13, UR4, URZ ;  /* 0x000000040d0472a4 */ /* 0x000fe2000f8e023f */
[----:B------:R-:W-:Y:S01]  /*0d80*/  LOP3.LUT R0, R0, 0x1c0, RZ, 0xc0, !PT ;  /* 0x000001c000007812 */ /* 0x000fe200078ec0ff */
[----:B------:R-:W-:Y:S01]  /*0d90*/  IMAD.SHL.U32 R30, R25, 0x8, RZ ;  /* 0x00000008191e7824 */ /* 0x000fe200078e00ff */
[----:B------:R-:W-:Y:S01]  /*0da0*/  ISETP.GE.AND P2, PT, R21, UR20, PT ;  /* 0x0000001415007c0c */ /* 0x000fe2000bf46270 */
[----:B------:R-:W-:Y:S01]  /*0db0*/  UIMAD UR4, UR9, UR5, UR4 ;  /* 0x00000005090472a4 */ /* 0x000fe2000f8e0204 */
[----:B------:R-:W-:Y:S01]  /*0dc0*/  SHF.R.U32.HI R5, RZ, 0x3, R0 ;  /* 0x00000003ff057819 */ /* 0x000fe20000011600 */
[----:B------:R-:W-:Y:S01]  /*0dd0*/  ULEA.HI.SX32 UR9, UR29, 0xffffffff, 0x1a ;  /* 0xffffffff1d097891 */ /* 0x000fe2000f8fd23f */
[--C-:B------:R-:W-:Y:S01]  /*0de0*/  LOP3.LUT R3, R0, 0x38, R30.reuse, 0xf8, !PT ;  /* 0x0000003800037812 */ /* 0x100fe200078ef81e */
[----:B------:R-:W-:Y:S01]  /*0df0*/  IMAD.SHL.U32 R0, R4, 0x8, RZ ;  /* 0x0000000804007824 */ /* 0x000fe200078e00ff */
[--C-:B------:R-:W-:Y:S01]  /*0e00*/  SHF.R.S32.HI R31, RZ, 0x1f, R30.reuse ;  /* 0x0000001fff1f7819 */ /* 0x100fe2000001141e */
[----:B------:R-:W-:Y:S01]  /*0e10*/  IMAD.MOV.U32 R106, RZ, RZ, c[0x0][0x198] ;  /* 0x00006600ff6a7624 */ /* 0x000fe200078e00ff */
[----:B------:R-:W-:Y:S01]  /*0e20*/  LOP3.LUT R3, R3, R5, RZ, 0x3c, !PT ;  /* 0x0000000503037212 */ /* 0x000fe200078e3cff */
[----:B------:R-:W-:Y:S01]  /*0e30*/  IMAD.MOV.U32 R105, RZ, RZ, 0x6 ;  /* 0x00000006ff697424 */ /* 0x000fe200078e00ff */
[----:B------:R-:W-:Y:S01]  /*0e40*/  IADD3 R4, P4, R30, UR6, RZ ;  /* 0x000000061e047c10 */ /* 0x000fe2000ff9e0ff */
[C---:B------:R-:W-:Y:S01]  /*0e50*/  IMAD.WIDE.U32 R6, R2.reuse, c[0x0][0x198], R30 ;  /* 0x0000660002067a25 */ /* 0x040fe200078e001e */
[----:B------:R-:W-:Y:S01]  /*0e60*/  LOP3.LUT R235, R3, 0xfffffe00, R0, 0xf8, !PT ;  /* 0xfffffe0003eb7812 */ /* 0x000fe200078ef800 */
[----:B------:R-:W-:Y:S01]  /*0e70*/  STL.64 [R1+0x20], R30 ;  /* 0x0000201e01007387 */ /* 0x000fe20000100a00 */
[--C-:B------:R-:W-:Y:S01]  /*0e80*/  SHF.R.S32.HI R3, RZ, 0x1f, R2.reuse ;  /* 0x0000001fff037819 */ /* 0x100fe20000011402 */
[----:B------:R-:W-:Y:S01]  /*0e90*/  UIMAD UR6, UR9, -0x40, UR8 ;  /* 0xffffffc0090678a4 */ /* 0x000fe2000f8e0208 */
[C---:B------:R-:W-:Y:S01]  /*0ea0*/  IADD3 R26, R2.reuse, 0x30, RZ ;  /* 0x00000030021a7810 */ /* 0x040fe20007ffe0ff */
[----:B------:R-:W-:Y:S01]  /*0eb0*/  IMAD.SHL.U32 R235, R235, 0x2, RZ ;  /* 0x00000002ebeb7824 */ /* 0x000fe200078e00ff */
[----:B------:R-:W-:Y:S01]  /*0ec0*/  ISETP.GE.AND P3, PT, R2, UR20, PT ;  /* 0x0000001402007c0c */ /* 0x000fe2000bf66270 */
[----:B-1----:R-:W-:Y:S01]  /*0ed0*/  IMAD.WIDE R12, R108, 0x40, R2 ;  /* 0x000000406c0c7825 */ /* 0x002fe200078e0202 */
[----:B------:R-:W-:-:S02]  /*0ee0*/  IADD3.X R5, R31, UR11, RZ, P4, !PT ;  /* 0x0000000b1f057c10 */ /* 0x000fc4000a7fe4ff */
[----:B------:R-:W-:Y:S01]  /*0ef0*/  ISETP.GE.AND P0, PT, R26, UR20, PT ;  /* 0x000000141a007c0c */ /* 0x000fe2000bf06270 */
[----:B------:R-:W-:Y:S01]  /*0f00*/  IMAD R0, R3, c[0x0][0x198], RZ ;  /* 0x0000660003007a24 */ /* 0x000fe200078e02ff */
[C---:B------:R-:W-:Y:S01]  /*0f10*/  @!P1 IADD3 R16, P6, R12.reuse, 0x10, RZ ;  /* 0x000000100c109810 */ /* 0x040fe20007fde0ff */
[----:B--2---:R-:W-:Y:S01]  /*0f20*/  IMAD.WIDE.U32 R4, R9, c[0x0][0x1a8], R4 ;  /* 0x00006a0009047a25 */ /* 0x004fe200078e0004 */
[----:B------:R-:W-:Y:S01]  /*0f30*/  @!P2 IADD3 R14, P5, R12, 0x20, RZ ;  /* 0x000000200c0ea810 */ /* 0x000fe20007fbe0ff */
[----:B------:R1:W-:Y:S01]  /*0f40*/  STL.64 [R1+0x8], R12 ;  /* 0x0000080c01007387 */ /* 0x0003e20000100a00 */
[----:B------:R-:W-:Y:S01]  /*0f50*/  IADD3 R18, P4, R6, UR14, RZ ;  /* 0x0000000e06127c10 */ /* 0x000fe2000ff9e0ff */
[----:B------:R-:W-:Y:S01]  /*0f60*/  IMAD R0, R2, c[0x0][0x19c], R0 ;  /* 0x0000670002007a24 */ /* 0x000fe200078e0200 */
[----:B------:R-:W-:Y:S01]  /*0f70*/  IADD3 R5, R5, UR4, RZ ;  /* 0x0000000405057c10 */ /* 0x000fe2000fffe0ff */
[--C-:B------:R-:W-:Y:S01]  /*0f80*/  @!P1 IMAD.X R8, RZ, RZ, R13.reuse, P6 ;  /* 0x000000ffff089224 */ /* 0x100fe200030e060d */
[----:B------:R-:W-:Y:S01]  /*0f90*/  SHF.L.U64.HI R105, R106, R105, c[0x0][0x19c] ;  /* 0x000067006a697619 */ /* 0x000fe20000010269 */
[----:B------:R-:W-:Y:S01]  /*0fa0*/  @!P2 IMAD.X R6, RZ, RZ, R13, P5 ;  /* 0x000000ffff06a224 */ /* 0x000fe200028e060d */
[----:B------:R-:W-:Y:S01]  /*0fb0*/  IADD3.X R19, R7, UR7, R0, P4, !PT ;  /* 0x0000000707137c10 */ /* 0x000fe2000a7fe400 */
[----:B------:R-:W-:Y:S01]  /*0fc0*/  @!P3 IMAD R0, R13, c[0x0][0x190], RZ ;  /* 0x000064000d00ba24 */ /* 0x000fe200078e02ff */
[----:B------:R-:W-:Y:S01]  /*0fd0*/  @!P0 IADD3 R9, P4, R12, 0x30, RZ ;  /* 0x000000300c098810 */ /* 0x000fe20007f9e0ff */
[----:B------:R-:W-:Y:S01]  /*0fe0*/  @!P1 IMAD R8, R8, c[0x0][0x190], RZ ;  /* 0x0000640008089a24 */ /* 0x000fe200078e02ff */
[----:B------:R-:W-:Y:S01]  /*0ff0*/  ISETP.GE.AND P6, PT, R22, UR6, PT ;  /* 0x0000000616007c0c */ /* 0x000fe2000bfc6270 */
[----:B------:R-:W-:Y:S01]  /*1000*/  @!P2 IMAD R10, R6, c[0x0][0x190], RZ ;  /* 0x00006400060aaa24 */ /* 0x000fe200078e02ff */
[----:B------:R-:W-:Y:S01]  /*1010*/  USHF.R.S32.HI UR7, URZ, 0x1f, UR9 ;  /* 0x0000001f3f077899 */ /* 0x000fe20008011409 */
[C---:B------:R-:W-:Y:S01]  /*1020*/  @!P3 IMAD R0, R12.reuse, c[0x0][0x194], R0 ;  /* 0x000065000c00ba24 */ /* 0x040fe200078e0200 */
[----:B------:R-:W-:Y:S01]  /*1030*/  ULDC.64 UR4, c[0x0][0x1a0] ;  /* 0x0000680000047ab9 */ /* 0x000fe20000000a00 */
[----:B------:R-:W-:Y:S01]  /*1040*/  @!P3 IMAD.WIDE.U32 R6, R12, c[0x0][0x190], R4 ;  /* 0x000064000c06ba25 */ /* 0x000fe200078e0004 */
[----:B------:R-:W-:Y:S01]  /*1050*/  UIMAD.WIDE.U32 UR10, UR9, UR4, URZ ;  /* 0x00000004090a72a5 */ /* 0x000fe2000f8e003f */
[----:B------:R-:W-:-:S02]  /*1060*/  SHF.R.S32.HI R102, RZ, 0x5, R28 ;  /* 0x00000005ff667819 */ /* 0x000fc4000001141c */
[----:B------:R-:W-:Y:S02]  /*1070*/  @!P1 IMAD R24, R16, c[0x0][0x194], R8 ;  /* 0x0000650010189a24 */ /* 0x000fe400078e0208 */
[----:B------:R-:W-:Y:S02]  /*1080*/  @!P0 IMAD.X R8, RZ, RZ, R13, P4 ;  /* 0x000000ffff088224 */ /* 0x000fe400020e060d */
[----:B------:R-:W-:Y:S01]  /*1090*/  @!P2 IMAD R23, R14, c[0x0][0x194], R10 ;  /* 0x000065000e17aa24 */ /* 0x000fe200078e020a */
[----:B------:R-:W-:Y:S01]  /*10a0*/  @!P3 LEA R10, P4, R6, c[0x0][0x160], 0x1 ;  /* 0x00005800060aba11 */ /* 0x000fe200078808ff */
[----:B------:R-:W-:Y:S02]  /*10b0*/  @!P3 IMAD.IADD R0, R7, 0x1, R0 ;  /* 0x000000010700b824 */ /* 0x000fe400078e0200 */
[----:B------:R-:W-:-:S03]  /*10c0*/  @!P1 IMAD.WIDE.U32 R16, R16, c[0x0][0x190], R4 ;  /* 0x0000640010109a25 */ /* 0x000fc600078e0004 */
[----:B------:R-:W-:Y:S01]  /*10d0*/  @!P3 LEA.HI.X R11, R6, c[0x0][0x164], R0, 0x1, P4 ;  /* 0x00005900060bba11 */ /* 0x000fe200020f0c00 */
[----:B------:R-:W-:-:S04]  /*10e0*/  @!P2 IMAD.WIDE.U32 R14, R14, c[0x0][0x190], R4 ;  /* 0x000064000e0eaa25 */ /* 0x000fc800078e0004 */
[----:B-1----:R-:W-:Y:S01]  /*10f0*/  @!P0 IMAD.MOV.U32 R12, RZ, RZ, R4 ;  /* 0x000000ffff0c8224 */ /* 0x002fe200078e0004 */
[----:B------:R-:W-:Y:S01]  /*1100*/  @!P1 LEA R4, P5, R16, c[0x0][0x160], 0x1 ;  /* 0x0000580010049a11 */ /* 0x000fe200078a08ff */
[----:B------:R-:W-:Y:S01]  /*1110*/  @!P1 IMAD.IADD R0, R17, 0x1, R24 ;  /* 0x0000000111009824 */ /* 0x000fe200078e0218 */
[----:B------:R-:W-:Y:S01]  /*1120*/  @!PT LDS RZ, [RZ] ;  /* 0x00000000fffff984 */ /* 0x000fe20000000800 */
[----:B------:R-:W-:Y:S01]  /*1130*/  @!PT LDS RZ, [RZ] ;  /* 0x00000000fffff984 */ /* 0x000fe20000000800 */
[----:B------:R-:W-:Y:S01]  /*1140*/  @!PT LDS RZ, [RZ] ;  /* 0x00000000fffff984 */ /* 0x000fe20000000800 */
[----:B------:R1:W-:Y:S01]  /*1150*/  @!P3 LDGSTS.E.BYPASS.LTC128B.128 [R235], [R10.64] ;  /* 0x000000000aebbfae */ /* 0x0003e2000b901d58 */
[----:B------:R-:W-:Y:S02]  /*1160*/  @!P0 IMAD.MOV.U32 R13, RZ, RZ, R5 ;  /* 0x000000ffff0d8224 */ /* 0x000fe400078e0005 */
[----:B------:R-:W-:Y:S01]  /*1170*/  @!P0 IMAD R7, R8, c[0x0][0x190], RZ ;  /* 0x0000640008078a24 */ /* 0x000fe200078e02ff */
[----:B------:R-:W-:Y:S01]  /*1180*/  @!P2 LEA R8, P4, R14, c[0x0][0x160], 0x1 ;  /* 0x000058000e08aa11 */ /* 0x000fe200078808ff */
[----:B------:R-:W-:Y:S01]  /*1190*/  @!P2 IMAD.IADD R6, R15, 0x1, R23 ;  /* 0x000000010f06a824 */ /* 0x000fe200078e0217 */
[----:B------:R-:W-:Y:S01]  /*11a0*/  @!P1 LEA.HI.X R5, R16, c[0x0][0x164], R0, 0x1, P5 ;  /* 0x0000590010059a11 */ /* 0x000fe200028f0c00 */
[C---:B------:R-:W-:Y:S01]  /*11b0*/  @!P0 IMAD R7, R9.reuse, c[0x0][0x194], R7 ;  /* 0x0000650009078a24 */ /* 0x040fe200078e0207 */
[----:B------:R-:W-:Y:S01]  /*11c0*/  SHF.R.S32.HI R16, RZ, 0x1f, R20 ;  /* 0x0000001fff107819 */ /* 0x000fe20000011414 */
[----:B------:R-:W-:Y:S01]  /*11d0*/  @!P0 IMAD.WIDE.U32 R12, R9, c[0x0][0x190], R12 ;  /* 0x00006400090c8a25 */ /* 0x000fe200078e000c */
[----:B------:R-:W-:Y:S01]  /*11e0*/  @!P2 LEA.HI.X R9, R14, c[0x0][0x164], R6, 0x1, P4 ;  /* 0x000059000e09aa11 */ /* 0x000fe200020f0c06 */
[----:B------:R1:W-:Y:S01]  /*11f0*/  @!P3 LDGSTS.E.BYPASS.LTC128B.128 [R235+0x2000], [R10.64+0x80] ;  /* 0x020000800aebbfae */ /* 0x0003e2000b901d58 */
[----:B------:R-:W-:Y:S01]  /*1200*/  ISETP.GE.AND P5, PT, R21, UR6, PT ;  /* 0x0000000615007c0c */ /* 0x000fe2000bfa6270 */
[----:B------:R-:W-:Y:S01]  /*1210*/  @!P0 IMAD.IADD R7, R13, 0x1, R7 ;  /* 0x000000010d078824 */ /* 0x000fe200078e0207 */
[----:B------:R-:W-:Y:S01]  /*1220*/  @!P0 LEA R6, P4, R12, c[0x0][0x160], 0x1 ;  /* 0x000058000c068a11 */ /* 0x000fe200078808ff */
[----:B------:R-:W-:Y:S01]  /*1230*/  IMAD R0, R16, c[0x0][0x1b0], RZ ;  /* 0x00006c0010007a24 */ /* 0x000fe200078e02ff */
[----:B------:R1:W-:Y:S01]  /*1240*/  @!P3 LDGSTS.E.BYPASS.LTC128B.128 [R235+0x4000], [R10.64+0x100] ;  /* 0x040001000aebbfae */ /* 0x0003e2000b901d58 */
[----:B------:R-:W-:Y:S01]  /*1250*/  IMAD.WIDE.U32 R18, R20, c[0x0][0x1b0], R18 ;  /* 0x00006c0014127a25 */ /* 0x000fe200078e0012 */
[----:B------:R-:W-:-:S02]  /*1260*/  @!P0 LEA.HI.X R7, R12, c[0x0][0x164], R7, 0x1, P4 ;  /* 0x000059000c078a11 */ /* 0x000fc400020f0c07 */
[----:B------:R1:W-:Y:S01]  /*1270*/  @!P3 LDGSTS.E.BYPASS.LTC128B.128 [R235+0x6000], [R10.64+0x180] ;  /* 0x060001800aebbfae */ /* 0x0003e2000b901d58 */
[----:B------:R-:W-:Y:S02]  /*1280*/  IMAD R12, R20, c[0x0][0x1b4], R0 ;  /* 0x00006d00140c7a24 */ /* 0x000fe400078e0200 */
[C---:B------:R-:W-:Y:S01]  /*1290*/  IMAD.SHL.U32 R109, R106.reuse, 0x40, RZ ;  /* 0x000000406a6d7824 */ /* 0x040fe200078e00ff */
[----:B------:R2:W-:Y:S01]  /*12a0*/  @!P1 LDGSTS.E.BYPASS.LTC128B.128 [R235+0x800], [R4.64] ;  /* 0x0080000004eb9fae */ /* 0x0005e2000b901d58 */
[----:B------:R-:W-:Y:S02]  /*12b0*/  IMAD R0, R105, UR9, RZ ;  /* 0x0000000969007c24 */ /* 0x000fe4000f8e02ff */
[----:B------:R-:W-:Y:S01]  /*12c0*/  IMAD.IADD R249, R19, 0x1, R12 ;  /* 0x0000000113f97824 */ /* 0x000fe200078e020c */
[----:B------:R2:W-:Y:S01]  /*12d0*/  @!P1 LDGSTS.E.BYPASS.LTC128B.128 [R235+0x2800], [R4.64+0x80] ;  /* 0x0280008004eb9fae */ /* 0x0005e2000b901d58 */
[----:B------:R-:W-:Y:S02]  /*12e0*/  IMAD.MOV.U32 R248, RZ, RZ, R18 ;  /* 0x000000fffff87224 */ /* 0x000fe400078e0012 */
[----:B------:R-:W-:Y:S01]  /*12f0*/  IMAD R0, R109, UR7, R0 ;  /* 0x000000076d007c24 */ /* 0x000fe2000f8e0200 */
[----:B------:R2:W-:Y:S01]  /*1300*/  @!P1 LDGSTS.E.BYPASS.LTC128B.128 [R235+0x4800], [R4.64+0x100] ;  /* 0x0480010004eb9fae */ /* 0x0005e2000b901d58 */
[----:B------:R-:W-:Y:S01]  /*1310*/  IMAD.MOV.U32 R107, RZ, RZ, c[0x0][0x19c] ;  /* 0x00006700ff6b7624 */ /* 0x000fe200078e00ff */
[----:B------:R-:W-:Y:S01]  /*1320*/  UIMAD UR7, UR7, UR4, URZ ;  /* 0x00000004070772a4 */ /* 0x000fe2000f8e023f */
[----:B------:R-:W-:Y:S01]  /*1330*/  IMAD.WIDE.U32 R12, R106, 0x20, RZ ;  /* 0x000000206a0c7825 */ /* 0x000fe200078e00ff */
[----:B------:R2:W-:Y:S01]  /*1340*/  @!P1 LDGSTS.E.BYPASS.LTC128B.128 [R235+0x6800], [R4.64+0x180] ;  /* 0x0680018004eb9fae */ /* 0x0005e2000b901d58 */
[----:B------:R-:W-:Y:S01]  /*1350*/  ISETP.GE.AND P1, PT, R2, UR6, PT ;  /* 0x0000000602007c0c */ /* 0x000fe2000bf26270 */
[----:B------:R-:W-:Y:S01]  /*1360*/  UIMAD UR7, UR9, UR5, UR7 ;  /* 0x00000005090772a4 */ /* 0x000fe2000f8e0207 */
[----:B------:R-:W-:Y:S01]  /*1370*/  IMAD R3, R3, c[0x0][0x1a0], RZ ;  /* 0x0000680003037a24 */ /* 0x000fe200078e02ff */
[----:B------:R3:W-:Y:S01]  /*1380*/  @!P2 LDGSTS.E.BYPASS.LTC128B.128 [R235+0x1000], [R8.64] ;  /* 0x0100000008ebafae */ /* 0x0007e2000b901d58 */
[----:B------:R-:W-:Y:S01]  /*1390*/  IMAD.U32 R17, RZ, RZ, UR4 ;  /* 0x00000004ff117e24 */ /* 0x000fe2000f8e00ff */
[----:B------:R-:W-:-:S02]  /*13a0*/  UIADD3 UR7, UR11, UR7, URZ ;  /* 0x000000070b077290 */ /* 0x000fc4000fffe03f */
[----:B------:R3:W-:Y:S01]  /*13b0*/  @!P2 LDGSTS.E.BYPASS.LTC128B.128 [R235+0x3000], [R8.64+0x80] ;  /* 0x0300008008ebafae */ /* 0x0007e2000b901d58 */
[----:B-1----:R-:W-:-:S03]  /*13c0*/  IMAD.WIDE.U32 R10, R109, UR9, R248 ;  /* 0x000000096d0a7c25 */ /* 0x002fc6000f8e00f8 */
[----:B------:R3:W-:Y:S04]  /*13d0*/  @!P2 LDGSTS.E.BYPASS.LTC128B.128 [R235+0x5000], [R8.64+0x100] ;  /* 0x0500010008ebafae */ /* 0x0007e8000b901d58 */
[----:B------:R3:W-:Y:S01]  /*13e0*/  @!P2 LDGSTS.E.BYPASS.LTC128B.128 [R235+0x7000], [R8.64+0x180] ;  /* 0x0700018008ebafae */ /* 0x0007e2000b901d58 */
[----:B------:R-:W-:-:S03]  /*13f0*/  ISETP.GE.AND P2, PT, R21, UR6, PT ;  /* 0x0000000615007c0c */ /* 0x000fc6000bf46270 */
[----:B------:R1:W-:Y:S04]  /*1400*/  @!P0 LDGSTS.E.BYPASS.LTC128B.128 [R235+0x1800], [R6.64] ;  /* 0x0180000006eb8fae */ /* 0x0003e8000b901d58 */
[----:B------:R1:W-:Y:S01]  /*1410*/  @!P0 LDGSTS.E.BYPASS.LTC128B.128 [R235+0x3800], [R6.64+0x80] ;  /* 0x0380008006eb8fae */ /* 0x0003e2000b901d58 */
[----:B--2---:R-:W-:Y:S01]  /*1420*/  IMAD.IADD R5, R11, 0x1, R0 ;  /* 0x000000010b057824 */ /* 0x004fe200078e0200 */
[C---:B------:R-:W-:Y:S02]  /*1430*/  @!P6 LEA R0, P3, R106.reuse, R10, 0x4 ;  /* 0x0000000a6a00e211 */ /* 0x040fe400078620ff */
[----:B------:R1:W-:Y:S01]  /*1440*/  @!P0 LDGSTS.E.BYPASS.LTC128B.128 [R235+0x5800], [R6.64+0x100] ;  /* 0x0580010006eb8fae */ /* 0x0003e2000b901d58 */
[----:B------:R-:W-:Y:S01]  /*1450*/  IMAD.SHL.U32 R11, R107, 0x20, RZ ;  /* 0x000000206b0b7824 */ /* 0x000fe200078e00ff */
[----:B------:R-:W-:-:S02]  /*1460*/  @!P6 LEA.HI.X R4, R106, R5, R107, 0x4, P3 ;  /* 0x000000056a04e211 */ /* 0x000fc400018f246b */
[----:B------:R1:W-:Y:S01]  /*1470*/  @!P0 LDGSTS.E.BYPASS.LTC128B.128 [R235+0x7800], [R6.64+0x180] ;  /* 0x0780018006eb8fae */ /* 0x0003e2000b901d58 */
[----:B------:R-:W-:Y:S02]  /*1480*/  @!P6 LEA R14, P4, R0, c[0x0][0x168], 0x1 ;  /* 0x00005a00000eea11 */ /* 0x000fe400078808ff */
[----:B------:R-:W-:Y:S01]  /*1490*/  ISETP.GE.AND P3, PT, R22, UR6, PT ;  /* 0x0000000616007c0c */ /* 0x000fe2000bf66270 */
[----:B------:R-:W-:Y:S01]  /*14a0*/  STL.64 [R1], R18 ;  /* 0x0000001201007387 */ /* 0x000fe20000100a00 */
[----:B------:R-:W-:Y:S01]  /*14b0*/  @!P6 LEA.HI.X R15, R0, c[0x0][0x16c], R4, 0x1, P4 ;  /* 0x00005b00000fea11 */ /* 0x000fe200020f0c04 */
[----:B------:R-:W-:Y:S01]  /*14c0*/  IMAD R4, R2, c[0x0][0x1a4], R3 ;  /* 0x0000690002047a24 */ /* 0x000fe200078e0203 */
[----:B------:R-:W-:Y:S01]  /*14d0*/  @!P5 IADD3 R0, P0, R10, R12, RZ ;  /* 0x0000000c0a00d210 */ /* 0x000fe20007f1e0ff */
[----:B------:R-:W-:Y:S02]  /*14e0*/  IMAD R3, R16, c[0x0][0x1b8], RZ ;  /* 0x00006e0010037a24 */ /* 0x000fe400078e02ff */
[----:B---3--:R-:W-:Y:S01]  /*14f0*/  IMAD.WIDE.U32 R8, R2, c[0x0][0x1a0], R30 ;  /* 0x0000680002087a25 */ /* 0x008fe200078e001e */
[----:B------:R-:W-:-:S03]  /*1500*/  @!P5 IADD3.X R11, R5, R13, R11, P0, !PT ;  /* 0x0000000d050bd210 */ /* 0x000fc600007fe40b */
[----:B------:R-:W-:Y:S01]  /*1510*/  IMAD R16, R20, c[0x0][0x1bc], R3 ;  /* 0x00006f0014107a24 */ /* 0x000fe200078e0203 */
[----:B------:R-:W-:Y:S01]  /*1520*/  IADD3 R12, P0, R8, UR16, RZ ;  /* 0x00000010080c7c10 */ /* 0x000fe2000ff1e0ff */
[----:B------:R-:W-:-:S03]  /*1530*/  IMAD.U32 R3, RZ, RZ, UR7 ;  /* 0x00000007ff037e24 */ /* 0x000fc6000f8e00ff */
[----:B------:R-:W-:Y:S02]  /*1540*/  IADD3.X R13, R9, UR15, R4, P0, !PT ;  /* 0x0000000f090d7c10 */ /* 0x000fe400087fe404 */
[----:B------:R-:W-:-:S03]  /*1550*/  @!P5 LEA R8, P0, R0, c[0x0][0x168], 0x1 ;  /* 0x00005a000008da11 */ /* 0x000fc600078008ff */
[----:B------:R-:W-:Y:S01]  /*1560*/  IMAD.WIDE.U32 R250, R20, c[0x0][0x1b8], R12 ;  /* 0x00006e0014fa7a25 */ /* 0x000fe200078e000c */
[----:B------:R-:W-:Y:S02]  /*1570*/  @!P5 LEA.HI.X R9, R0, c[0x0][0x16c], R11, 0x1, P0 ;  /* 0x00005b000009da11 */ /* 0x000fe400000f0c0b */
[C---:B-1----:R-:W-:Y:S01]  /*1580*/  @!P1 LEA R6, P4, R10.reuse, c[0x0][0x168], 0x1 ;  /* 0x00005a000a069a11 */ /* 0x042fe200078808ff */
[----:B------:R-:W-:Y:S02]  /*1590*/  IMAD.U32 R12, RZ, RZ, UR10 ;  /* 0x0000000aff0c7e24 */ /* 0x000fe4000f8e00ff */
[----:B------:R-:W-:Y:S01]  /*15a0*/  IMAD.IADD R252, R251, 0x1, R16 ;  /* 0x00000001fbfc7824 */ /* 0x000fe200078e0210 */
[----:B------:R-:W-:Y:S01]  /*15b0*/  @!P1 LEA.HI.X R7, R10, c[0x0][0x16c], R5, 0x1, P4 ;  /* 0x00005b000a079a11 */ /* 0x000fe200020f0c05 */
[----:B------:R-:W-:Y:S01]  /*15c0*/  IMAD.U32 R13, RZ, RZ, UR11 ;  /* 0x0000000bff0d7e24 */ /* 0x000fe2000f8e00ff */
[----:B------:R-:W-:Y:S01]  /*15d0*/  ISETP.GE.AND P4, PT, R26, UR6, PT ;  /* 0x000000061a007c0c */ /* 0x000fe2000bf86270 */
[----:B------:R-:W-:-:S02]  /*15e0*/  UIMAD.WIDE.U32 UR10, UR4, 0x20, URZ ;  /* 0x00000020040a78a5 */ /* 0x000fc4000f8e003f */
[----:B------:R1:W-:Y:S04]  /*15f0*/  @!P1 LDGSTS.E.BYPASS.LTC128B.128 [R235+0x8000], [R6.64] ;  /* 0x0800000006eb9fae */ /* 0x0003e8000b901d58 */
[----:B------:R1:W-:Y:S04]  /*1600*/  @!P1 LDGSTS.E.BYPASS.LTC128B.128 [R235+0xa000], [R6.64+0x80] ;  /* 0x0a00008006eb9fae */ /* 0x0003e8000b901d58 */
[----:B------:R1:W-:Y:S02]  /*1610*/  @!P1 LDGSTS.E.BYPASS.LTC128B.128 [R235+0xc000], [R6.64+0x100] ;  /* 0x0c00010006eb9fae */ /* 0x0003e4000b901d58 */
[----:B------:R-:W-:-:S02]  /*1620*/  @!P4 IMAD.MOV.U32 R4, RZ, RZ, R10 ;  /* 0x000000ffff04c224 */ /* 0x000fc400078e000a */
[----:B------:R-:W-:Y:S01]  /*1630*/  @!P4 IMAD R0, R107, 0x30, RZ ;  /* 0x000000306b00c824 */ /* 0x000fe200078e02ff */
[----:B------:R1:W-:Y:S01]  /*1640*/  @!P1 LDGSTS.E.BYPASS.LTC128B.128 [R235+0xe000], [R6.64+0x180] ;  /* 0x0e00018006eb9fae */ /* 0x0003e2000b901d58 */
[----:B------:R-:W-:Y:S01]  /*1650*/  @!P4 IMAD.WIDE.U32 R10, R106, 0x30, R4 ;  /* 0x000000306a0ac825 */ /* 0x000fe200078e0004 */
[C---:B------:R-:W-:Y:S02]  /*1660*/  LEA R4, P0, R12.reuse, R250, 0x6 ;  /* 0x000000fa0c047211 */ /* 0x040fe400078030ff */
[----:B------:R2:W-:Y:S01]  /*1670*/  @!P6 LDGSTS.E.BYPASS.LTC128B.128 [R235+0x8800], [R14.64] ;  /* 0x088000000eebefae */ /* 0x0005e2000b901d58 */
[----:B------:R-:W-:Y:S01]  /*1680*/  @!P4 IMAD.IADD R0, R11, 0x1, R0 ;  /* 0x000000010b00c824 */ /* 0x000fe200078e0200 */
[----:B------:R-:W-:Y:S02]  /*1690*/  LEA.HI R11, R27, R104, RZ, 0x4 ;  /* 0x000000681b0b7211 */ /* 0x000fe400078f20ff */
[----:B------:R2:W-:Y:S01]  /*16a0*/  @!P6 LDGSTS.E.BYPASS.LTC128B.128 [R235+0xa800], [R14.64+0x80] ;  /* 0x0a8000800eebefae */ /* 0x0005e2000b901d58 */
[----:B------:R-:W-:Y:S01]  /*16b0*/  LEA.HI.X R5, R12, R252, R3, 0x6, P0 ;  /* 0x000000fc0c057211 */ /* 0x000fe200000f3403 */
[----:B------:R-:W-:Y:S01]  /*16c0*/  IMAD.SHL.U32 R12, R25, 0x40, RZ ;  /* 0x00000040190c7824 */ /* 0x000fe200078e00ff */
[----:B------:R-:W-:Y:S01]  /*16d0*/  SHF.R.S32.HI R3, RZ, 0x4, R11 ;  /* 0x00000004ff037819 */ /* 0x000fe2000001140b */
[----:B------:R2:W-:Y:S04]  /*16e0*/  @!P6 LDGSTS.E.BYPASS.LTC128B.128 [R235+0xc800], [R14.64+0x100] ;  /* 0x0c8001000eebefae */ /* 0x0005e8000b901d58 */
[----:B------:R2:W-:Y:S01]  /*16f0*/  @!P6 LDGSTS.E.BYPASS.LTC128B.128 [R235+0xe800], [R14.64+0x180] ;  /* 0x0e8001800eebefae */ /* 0x0005e2000b901d58 */
[----:B------:R-:W-:-:S03]  /*1700*/  ISETP.GE.AND P6, PT, R2, UR6, PT ;  /* 0x0000000602007c0c */ /* 0x000fc6000bfc6270 */
[----:B------:R3:W-:Y:S04]  /*1710*/  @!P5 LDGSTS.E.BYPASS.LTC128B.128 [R235+0x9000], [R8.64] ;  /* 0x0900000008ebdfae */ /* 0x0007e8000b901d58 */
[----:B------:R3:W-:Y:S01]  /*1720*/  @!P5 LDGSTS.E.BYPASS.LTC128B.128 [R235+0xb000], [R8.64+0x80] ;  /* 0x0b00008008ebdfae */ /* 0x0007e2000b901d58 */
[----:B-1----:R-:W-:-:S03]  /*1730*/  @!P4 LEA R6, P1, R10, c[0x0][0x168], 0x1 ;  /* 0x00005a000a06ca11 */ /* 0x002fc600078208ff */
[----:B------:R3:W-:Y:S01]  /*1740*/  @!P5 LDGSTS.E.BYPASS.LTC128B.128 [R235+0xd000], [R8.64+0x100] ;  /* 0x0d00010008ebdfae */ /* 0x0007e2000b901d58 */
[----:B------:R-:W-:-:S03]  /*1750*/  @!P4 LEA.HI.X R7, R10, c[0x0][0x16c], R0, 0x1, P1 ;  /* 0x00005b000a07ca11 */ /* 0x000fc600008f0c00 */
[----:B------:R3:W-:Y:S01]  /*1760*/  @!P5 LDGSTS.E.BYPASS.LTC128B.128 [R235+0xf000], [R8.64+0x180] ;  /* 0x0f00018008ebdfae */ /* 0x0007e2000b901d58 */
[C---:B------:R-:W-:Y:S01]  /*1770*/  LOP3.LUT R0, R11.reuse, 0xfffffff0, RZ, 0xc0, !PT ;  /* 0xfffffff00b007812 */ /* 0x040fe200078ec0ff */
[----:B------:R-:W-:Y:S01]  /*1780*/  IMAD.SHL.U32 R10, R2, 0x8, RZ ;  /* 0x00000008020a7824 */ /* 0x000fe200078e00ff */
[----:B------:R-:W-:Y:S01]  /*1790*/  LOP3.LUT R2, R12, 0x1c0, RZ, 0xc0, !PT ;  /* 0x000001c00c027812 */ /* 0x000fe200078ec0ff */
[----:B------:R1:W-:Y:S01]  /*17a0*/  @!P4 LDGSTS.E.BYPASS.LTC128B.128 [R235+0x9800], [R6.64] ;  /* 0x0980000006ebcfae */ /* 0x0003e2000b901d58 */
[----:B------:R-:W-:Y:S01]  /*17b0*/  LEA.HI R11, R11, R3, RZ, 0x1 ;  /* 0x000000030b0b7211 */ /* 0x000fe200078f08ff */
[----:B------:R-:W-:Y:S01]  /*17c0*/  IMAD.IADD R0, R104, 0x1, -R0 ;  /* 0x0000000168007824 */ /* 0x000fe200078e0a00 */
[----:B------:R-:W-:Y:S01]  /*17d0*/  ISETP.GE.AND P1, PT, R26, UR6, PT ;  /* 0x000000061a007c0c */ /* 0x000fe2000bf26270 */
[----:B------:R1:W-:Y:S01]  /*17e0*/  @!P4 LDGSTS.E.BYPASS.LTC128B.128 [R235+0xb800], [R6.64+0x80] ;  /* 0x0b80008006ebcfae */ /* 0x0003e2000b901d58 */
[----:B------:R-:W-:Y:S01]  /*17f0*/  LOP3.LUT R13, R2, 0x8, R10, 0xf8, !PT ;  /* 0x00000008020d7812 */ /* 0x000fe200078ef80a */
[----:B------:R-:W-:Y:S01]  /*1800*/  USHF.L.U32 UR6, UR5, 0x5, URZ ;  /* 0x0000000505067899 */ /* 0x000fe2000800063f */
[----:B------:R-:W-:Y:S01]  /*1810*/  SHF.R.S32.HI R16, RZ, 0x1f, R0 ;  /* 0x0000001fff107819 */ /* 0x000fe20000011400 */
[----:B------:R1:W-:Y:S01]  /*1820*/  @!P4 LDGSTS.E.BYPASS.LTC128B.128 [R235+0xd800], [R6.64+0x100] ;  /* 0x0d80010006ebcfae */ /* 0x0003e2000b901d58 */
[----:B------:R-:W-:Y:S01]  /*1830*/  LOP3.LUT R11, R11, 0xfffffffe, RZ, 0xc0, !PT ;  /* 0xfffffffe0b0b7812 */ /* 0x000fe200078ec0ff */
[----:B--2---:R-:W-:Y:S01]  /*1840*/  IMAD.U32 R14, RZ, RZ, UR4 ;  /* 0x00000004ff0e7e24 */ /* 0x004fe2000f8e00ff */
[----:B------:R-:W-:Y:S01]  /*1850*/  LEA.HI R16, R16, R0, RZ, 0x3 ;  /* 0x0000000010107211 */ /* 0x000fe200078f18ff */
[----:B------:R1:W-:Y:S01]  /*1860*/  @!P4 LDGSTS.E.BYPASS.LTC128B.128 [R235+0xf800], [R6.64+0x180] ;  /* 0x0f80018006ebcfae */ /* 0x0003e2000b901d58 */
[----:B------:R-:W-:Y:S01]  /*1870*/  SHF.R.U32.HI R10, RZ, 0x3, R2 ;  /* 0x00000003ff0a7819 */ /* 0x000fe20000011602 */
[----:B------:R-:W-:Y:S01]  /*1880*/  IMAD.U32 R15, RZ, RZ, UR5 ;  /* 0x00000005ff0f7e24 */ /* 0x000fe2000f8e00ff */
[----:B------:R-:W-:Y:S01]  /*1890*/  LOP3.LUT R12, R16, 0xfffffff8, RZ, 0xc0, !PT ;  /* 0xfffffff8100c7812 */ /* 0x000fe200078ec0ff */
[----:B------:R-:W0:Y:S01]  /*18a0*/  LDGDEPBAR ;  /* 0x00000000000079af */ /* 0x000e220000000000 */
[----:B------:R-:W-:Y:S01]  /*18b0*/  IMAD.IADD R2, R3, 0x1, -R11 ;  /* 0x0000000103027824 */ /* 0x000fe200078e0a0b */
[----:B------:R-:W-:Y:S01]  /*18c0*/  @!P3 LEA R14, P0, R14, R4, 0x4 ;  /* 0x000000040e0eb211 */ /* 0x000fe200078020ff */
[----:B------:R-:W-:Y:S01]  /*18d0*/  IMAD.U32 R3, RZ, RZ, UR6 ;  /* 0x00000006ff037e24 */ /* 0x000fe2000f8e00ff */
[----:B------:R-:W-:Y:S01]  /*18e0*/  VOTEU.ALL UP0, P1 ;  /* 0x00000000003f7886 */ /* 0x000fe20000800000 */
[----:B------:R-:W-:Y:S01]  /*18f0*/  IMAD.IADD R20, R0, 0x1, -R12 ;  /* 0x0000000100147824 */ /* 0x000fe200078e0a0c */
[----:B------:R-:W-:Y:S01]  /*1900*/  LOP3.LUT R0, R13, R10, RZ, 0x3c, !PT ;  /* 0x0000000a0d007212 */ /* 0x000fe200078e3cff */
[----:B------:R-:W-:Y:S01]  /*1910*/  IMAD.SHL.U32 R12, R2, 0x8, RZ ;  /* 0x00000008020c7824 */ /* 0x000fe200078e00ff */
[----:B------:R-:W-:Y:S01]  /*1920*/  @!P3 LEA.HI.X R13, R17, R5, R15, 0x4, P0 ;  /* 0x00000005110db211 */ /* 0x000fe200000f240f */
[----:B---3--:R-:W-:Y:S01]  /*1930*/  IMAD.U32 R8, RZ, RZ, UR4 ;  /* 0x00000004ff087e24 */ /* 0x008fe2000f8e00ff */
[----:B------:R-:W-:Y:S01]  /*1940*/  @!P2 IADD3 R11, P0, R4, UR10, RZ ;  /* 0x0000000a040bac10 */ /* 0x000fe2000ff1e0ff */
[----:B------:R-:W-:Y:S01]  /*1950*/  IMAD R0, R2, 0x200, R0 ;  /* 0x0000020002007824 */ /* 0x000fe200078e0200 */
[----:B------:R-:W-:Y:S01]  /*1960*/  @!UP0 UIMAD UR6, UR5, 0x30, URZ ;  /* 0x00000030050688a4 */ /* 0x000fe2000f8e023f */
[----:B------:R-:W-:Y:S01]  /*1970*/  IMAD.SHL.U32 R2, R20, 0x40, RZ ;  /* 0x0000004014027824 */ /* 0x000fe200078e00ff */
[----:B------:R-:W-:Y:S01]  /*1980*/  @!P2 IADD3.X R15, R5, UR11, R3, P0, !PT ;  /* 0x0000000b050fac10 */ /* 0x000fe200087fe403 */
[----:B------:R-:W-:Y:S01]  /*1990*/  @!P1 IMAD.WIDE.U32 R8, R8, 0x30, R4 ;  /* 0x0000003008089825 */ /* 0x000fe200078e0004 */
[----:B------:R-:W-:-:S02]  /*19a0*/  UISETP.GE.AND UP0, UPT, UR8, 0x41, UPT ;  /* 0x000000410800788c */ /* 0x000fc4000bf06270 */
[----:B------:R-:W-:Y:S01]  /*19b0*/  LOP3.LUT R10, R2, 0x1c0, RZ, 0xc0, !PT ;  /* 0x000001c0020a7812 */ /* 0x000fe200078ec0ff */
[----:B------:R-:W-:Y:S01]  /*19c0*/  IMAD.SHL.U32 R208, R0, 0x2, RZ ;  /* 0x0000000200d07824 */ /* 0x000fe200078e00ff */
[----:B------:R-:W-:Y:S01]  /*19d0*/  @!P3 LEA R2, P0, R14, c[0x0][0x170], 0x1 ;  /* 0x00005c000e02ba11 */ /* 0x000fe200078008ff */
[----:B------:R-:W-:Y:S01]  /*19e0*/  IMAD.MOV.U32 R0, RZ, RZ, 0x20 ;  /* 0x00000020ff007424 */ /* 0x000fe200078e00ff */
[----:B-1----:R-:W-:Y:S01]  /*19f0*/  @!P6 LEA R6, P4, R4, c[0x0][0x170], 0x1 ;  /* 0x00005c000406ea11 */ /* 0x002fe200078808ff */
[----:B------:R-:W-:-:S04]  /*1a00*/  DEPBAR.LE SB0, 0x0 ;  /* 0x000080000000791a */ /* 0x000fc80000000000 */
[----:B------:R-:W-:Y:S01]  /*1a10*/  BAR.SYNC.DEFER_BLOCKING 0x0 ;  /* 0x0000000000007b1d */ /* 0x000fe20000010000 */
[----:B------:R-:W-:Y:S02]  /*1a20*/  @!P3 LEA.HI.X R3, R14, c[0x0][0x174], R13, 0x1, P0 ;  /* 0x00005d000e03ba11 */ /* 0x000fe400000f0c0d */
[----:B------:R-:W-:Y:S02]  /*1a30*/  LOP3.LUT R13, R10, 0x8, R12, 0xf8, !PT ;  /* 0x000000080a0d7812 */ /* 0x000fe400078ef80c */
[----:B------:R-:W-:Y:S02]  /*1a40*/  @!P6 LEA.HI.X R7, R4, c[0x0][0x174], R5, 0x1, P4 ;  /* 0x00005d000407ea11 */ /* 0x000fe400020f0c05 */
[----:B------:R-:W-:Y:S01]  /*1a50*/  @!P1 IADD3 R12, R9, UR6, RZ ;  /* 0x00000006090c9c10 */ /* 0x000fe2000fffe0ff */
[----:B------:R-:W-:Y:S01]  /*1a60*/  IMAD.SHL.U32 R9, R16, 0x40, RZ ;  /* 0x0000004010097824 */ /* 0x000fe200078e00ff */
[----:B------:R-:W-:Y:S02]  /*1a70*/  SHF.R.U32.HI R5, RZ, 0x3, R10 ;  /* 0x00000003ff057819 */ /* 0x000fe4000001160a */
[----:B------:R-:W-:-:S02]  /*1a80*/  @!P2 LEA R4, P4, R11, c[0x0][0x170], 0x1 ;  /* 0x00005c000b04aa11 */ /* 0x000fc400078808ff */
[----:B------:R-:W-:Y:S02]  /*1a90*/  LOP3.LUT R100, R9, 0xfffffe00, RZ, 0xc0, !PT ;  /* 0xfffffe0009647812 */ /* 0x000fe400078ec0ff */
[----:B------:R-:W-:Y:S02]  /*1aa0*/  LOP3.LUT R101, R13, R5, RZ, 0x3c, !PT ;  /* 0x000000050d657212 */ /* 0x000fe400078e3cff */
[----:B------:R-:W-:Y:S02]  /*1ab0*/  @!P2 LEA.HI.X R5, R11, c[0x0][0x174], R15, 0x1, P4 ;  /* 0x00005d000b05aa11 */ /* 0x000fe400020f0c0f */
[----:B------:R-:W-:Y:S02]  /*1ac0*/  @!P1 LEA R10, P0, R8, c[0x0][0x170], 0x1 ;  /* 0x00005c00080a9a11 */ /* 0x000fe400078008ff */
[----:B------:R-:W-:Y:S02]  /*1ad0*/  IADD3 R219, R208, 0x8020, RZ ;  /* 0x00008020d0db7810 */ /* 0x000fe40007ffe0ff */
[----:B------:R-:W-:Y:S01]  /*1ae0*/  @!P1 LEA.HI.X R11, R8, c[0x0][0x174], R12, 0x1, P0 ;  /* 0x00005d00080b9a11 */ /* 0x000fe200000f0c0c */
        /* <DEDUP_REMOVED lines=19> */
[----:B------:R2:W-:Y:S01]  /*1c20*/  @!P3 LDGSTS.E.BYPASS.LTC128B.128 [R235+0x12800], [R2.64+0x80] ;  /* 0x1280008002ebbfae */ /* 0x0005e2000b901d58 */
[----:B-1----:R-:W-:-:S03]  /*1c30*/  IMAD R6, R102, 0x400, R100 ;  /* 0x0000040066067824 */ /* 0x002fc600078e0264 */
        /* <DEDUP_REMOVED lines=11> */
[----:B--2---:R-:W-:-:S03]  /*1cf0*/  IMAD.IADD R2, R101, 0x1, R6 ;  /* 0x0000000165027824 */ /* 0x004fc600078e0206 */
[----:B------:R1:W-:Y:S01]  /*1d00*/  @!P2 LDGSTS.E.BYPASS.LTC128B.128 [R235+0x15000], [R4.64+0x100] ;  /* 0x1500010004ebafae */ /* 0x0003e2000b901d58 */
[----:B------:R-:W-:Y:S02]  /*1d10*/  IMAD.SHL.U32 R3, R104, 0x2, RZ ;  /* 0x0000000268037824 */ /* 0x000fe400078e00ff */
[----:B------:R-:W-:Y:S01]  /*1d20*/  IMAD.SHL.U32 R215, R2, 0x2, RZ ;  /* 0x0000000202d77824 */ /* 0x000fe200078e00ff */
[----:B------:R1:W-:Y:S01]  /*1d30*/  @!P2 LDGSTS.E.BYPASS.LTC128B.128 [R235+0x17000], [R4.64+0x180] ;  /* 0x1700018004ebafae */ /* 0x0003e2000b901d58 */
[----:B------:R-:W-:Y:S02]  /*1d40*/  IADD3 R2, R208, 0x8000, RZ ;  /* 0x00008000d0027810 */ /* 0x000fe40007ffe0ff */
[----:B------:R-:W-:Y:S01]  /*1d50*/  LOP3.LUT R3, R3, 0x6, RZ, 0xc0, !PT ;  /* 0x0000000603037812 */ /* 0x000fe200078ec0ff */
        /* <DEDUP_REMOVED lines=9> */
[----:B-1----:R-:W-:-:S03]  /*1df0*/  IMAD.MOV.U32 R4, RZ, RZ, 0x10 ;  /* 0x00000010ff047424 */ /* 0x002fc600078e00ff */
[----:B------:R2:W-:Y:S04]  /*1e00*/  @!P1 LDGSTS.E.BYPASS.LTC128B.128 [R235+0x15800], [R10.64+0x100] ;  /* 0x158001000aeb9fae */ /* 0x0005e8000b901d58 */
[----:B------:R2:W-:Y:S01]  /*1e10*/  @!P1 LDGSTS.E.BYPASS.LTC128B.128 [R235+0x17800], [R10.64+0x180] ;  /* 0x178001800aeb9fae */ /* 0x0005e2000b901d58 */
[----:B------:R-:W-:-:S03]  /*1e20*/  R2P PR, R20, 0x6 ;  /* 0x0000000614007804 */ /* 0x000fc60000000000 */
[----:B------:R-:W-:Y:S02]  /*1e30*/  LDSM.16.M88.4 R16, [R208+0x8000] ;  /* 0x00800000d010783b */ /* 0x000fe40000000200 */
[----:B------:R-:W-:Y:S02]  /*1e40*/  SEL R4, R4, 0xfffffff0, !P1 ;  /* 0xfffffff004047807 */ /* 0x000fe40004800000 */
[----:B------:R-:W-:Y:S01]  /*1e50*/  SEL R0, R0, 0xffffffe0, !P2 ;  /* 0xffffffe000007807 */ /* 0x000fe20005000000 */
[----:B------:R-:W-:Y:S01]  /*1e60*/  LDSM.16.M88.4 R28, [R208+0x8800] ;  /* 0x00880000d01c783b */ /* 0x000fe20000000200 */
[----:B------:R-:W-:Y:S01]  /*1e70*/  R2P PR, R25, 0x6 ;  /* 0x0000000619007804 */ /* 0x000fe20000000000 */
[--C-:B------:R-:W-:Y:S02]  /*1e80*/  IMAD R216, R4, 0x2, R215.reuse ;  /* 0x0000000204d87824 */ /* 0x100fe400078e02d7 */
[----:B------:R-:W-:Y:S01]  /*1e90*/  LDSM.16.M88.4 R20, [R208+0x9800] ;  /* 0x00980000d014783b */ /* 0x000fe20000000200 */
[----:B------:R-:W-:-:S02]  /*1ea0*/  IMAD R218, R0, 0x2, R215 ;  /* 0x0000000200da7824 */ /* 0x000fc400078e02d7 */
[----:B------:R-:W-:Y:S01]  /*1eb0*/  IMAD R217, R0, 0x2, R216 ;  /* 0x0000000200d97824 */ /* 0x000fe200078e02d8 */
[----:B------:R-:W-:Y:S04]  /*1ec0*/  LDSM.16.M88.4 R24, [R208+0x9000] ;  /* 0x00900000d018783b */ /* 0x000fe80000000200 */
[----:B------:R-:W-:Y:S02]  /*1ed0*/  LDSM.16.M88.4 R12, [R216] ;  /* 0x00000000d80c783b */ /* 0x000fe40000000200 */
[----:B------:R-:W-:Y:S01]  /*1ee0*/  @P1 IADD3 R219, R2, -0x20, RZ ;  /* 0xffffffe002db1810 */ /* 0x000fe20007ffe0ff */
[----:B------:R-:W-:Y:S01]  /*1ef0*/  IMAD.MOV.U32 R2, RZ, RZ, 0x40 ;  /* 0x00000040ff027424 */ /* 0x000fe200078e00ff */
[----:B------:R-:W0:Y:S02]  /*1f00*/  LDGDEPBAR ;  /* 0x00000000000079af */ /* 0x000e240000000000 */
[----:B------:R-:W-:-:S02]  /*1f10*/  IADD3 R234, R219, 0x800, RZ ;  /* 0x00000800dbea7810 */ /* 0x000fc40007ffe0ff */
[----:B--2---:R-:W1:Y:S01]  /*1f20*/  LDSM.16.M88.4 R8, [R215] ;  /* 0x00000000d708783b */ /* 0x004e620000000200 */
[----:B------:R-:W-:Y:S02]  /*1f30*/  SEL R2, R2, 0xffffffc0, !P2 ;  /* 0xffffffc002027807 */ /* 0x000fe40005000000 */
[C---:B------:R-:W-:Y:S01]  /*1f40*/  IADD3 R233, R219.reuse, 0x1000, RZ ;  /* 0x00001000dbe97810 */ /* 0x040fe20007ffe0ff */
[----:B------:R-:W2:Y:S01]  /*1f50*/  LDSM.16.M88.4 R40, [R219] ;  /* 0x00000000db28783b */ /* 0x000ea20000000200 */
[C---:B------:R-:W-:Y:S01]  /*1f60*/  IADD3 R232, R219.reuse, 0x1800, RZ ;  /* 0x00001800dbe87810 */ /* 0x040fe20007ffe0ff */
[----:B------:R-:W-:Y:S01]  /*1f70*/  IMAD.IADD R214, R208, 0x1, R2 ;  /* 0x00000001d0d67824 */ /* 0x000fe200078e0202 */
[C---:B------:R-:W-:Y:S01]  /*1f80*/  IADD3 R231, R219.reuse, 0x2000, RZ ;  /* 0x00002000dbe77810 */ /* 0x040fe20007ffe0ff */
[----:B------:R-:W3:Y:S01]  /*1f90*/  LDSM.16.M88.4 R56, [R219+0x800] ;  /* 0x00080000db38783b */ /* 0x000ee20000000200 */
[----:B------:R-:W-:Y:S01]  /*1fa0*/  IMAD.IADD R213, R2, 0x1, R219 ;  /* 0x0000000102d57824 */ /* 0x000fe200078e02db */
[C---:B------:R-:W-:Y:S01]  /*1fb0*/  IADD3 R230, R219.reuse, 0x2800, RZ ;  /* 0x00002800dbe67810 */ /* 0x040fe20007ffe0ff */
[----:B------:R-:W-:Y:S01]  /*1fc0*/  IMAD.U32 R2, RZ, RZ, UR9 ;  /* 0x00000009ff027e24 */ /* 0x000fe2000f8e00ff */
[----:B------:R-:W4:Y:S01]  /*1fd0*/  LDSM.16.M88.4 R72, [R219+0x1800] ;  /* 0x00180000db48783b */ /* 0x000f220000000200 */
[----:B------:R-:W-:-:S02]  /*1fe0*/  IADD3 R229, R219, 0x3000, RZ ;  /* 0x00003000dbe57810 */ /* 0x000fc40007ffe0ff */
[----:B------:R-:W-:Y:S01]  /*1ff0*/  IMAD R2, R2, 0x40, R3 ;  /* 0x0000004002027824 */ /* 0x000fe200078e0203 */
[----:B------:R-:W5:Y:S01]  /*2000*/  LDSM.16.M88.4 R68, [R219+0x1000] ;  /* 0x00100000db44783b */ /* 0x000f620000000200 */
[C---:B------:R-:W-:Y:S02]  /*2010*/  IADD3 R228, R219.reuse, 0x3800, RZ ;  /* 0x00003800dbe47810 */ /* 0x040fe40007ffe0ff */
[----:B------:R-:W-:Y:S01]  /*2020*/  IADD3 R227, R219, 0x4000, RZ ;  /* 0x00004000dbe37810 */ /* 0x000fe20007ffe0ff */
[----:B------:R-:W-:Y:S01]  /*2030*/  LDSM.16.M88.4 R80, [R214+0x8000] ;  /* 0x00800000d650783b */ /* 0x000fe20000000200 */
[C---:B------:R-:W-:Y:S02]  /*2040*/  IADD3 R3, R2.reuse, 0x10, RZ ;  /* 0x0000001002037810 */ /* 0x040fe40007ffe0ff */
[C---:B------:R-:W-:Y:S01]  /*2050*/  IADD3 R7, R2.reuse, 0x1, RZ ;  /* 0x0000000102077810 */ /* 0x040fe20007ffe0ff */
[----:B------:R-:W-:Y:S01]  /*2060*/  LDSM.16.M88.4 R76, [R214+0x8800] ;  /* 0x00880000d64c783b */ /* 0x000fe20000000200 */
[----:B------:R-:W-:-:S02]  /*2070*/  IADD3 R6, R2, 0x8, RZ ;  /* 0x0000000802067810 */ /* 0x000fc40007ffe0ff */
[C---:B------:R-:W-:Y:S01]  /*2080*/  IADD3 R5, R2.reuse, 0x9, RZ ;  /* 0x0000000902057810 */ /* 0x040fe20007ffe0ff */
[----:B------:R-:W-:Y:S01]  /*2090*/  LDSM.16.M88.4 R88, [R214+0x9800] ;  /* 0x00980000d658783b */ /* 0x000fe20000000200 */
[----:B------:R-:W-:Y:S02]  /*20a0*/  ISETP.GE.AND P4, PT, R3, UR8, PT ;  /* 0x0000000803007c0c */ /* 0x000fe4000bf86270 */
[C---:B------:R-:W-:Y:S01]  /*20b0*/  IADD3 R3, R2.reuse, 0x11, RZ ;  /* 0x0000001102037810 */ /* 0x040fe20007ffe0ff */
[----:B------:R-:W-:Y:S01]  /*20c0*/  LDSM.16.M88.4 R84, [R214+0x9000] ;  /* 0x00900000d654783b */ /* 0x000fe20000000200 */
[----:B------:R-:W-:Y:S02]  /*20d0*/  ISETP.GE.AND P0, PT, R7, UR8, PT ;  /* 0x0000000807007c0c */ /* 0x000fe4000bf06270 */
[----:B------:R-:W-:Y:S01]  /*20e0*/  ISETP.GE.AND P1, PT, R2, UR8, PT ;  /* 0x0000000802007c0c */ /* 0x000fe2000bf26270 */
[----:B------:R-:W-:Y:S01]  /*20f0*/  LDSM.16.M88.4 R92, [R213] ;  /* 0x00000000d55c783b */ /* 0x000fe20000000200 */
[----:B------:R-:W-:-:S02]  /*2100*/  ISETP.GE.AND P6, PT, R6, UR8, PT ;  /* 0x0000000806007c0c */ /* 0x000fc4000bfc6270 */
[----:B------:R-:W-:Y:S01]  /*2110*/  ISETP.GE.AND P5, PT, R5, UR8, PT ;  /* 0x0000000805007c0c */ /* 0x000fe2000bfa6270 */
[C---:B-1----:R-:W-:Y:S01]  /*2120*/  HMMA.16816.F32 R32, R8.reuse, R16, RZ ;  /* 0x000000100820723c */ /* 0x042fe200000018ff */
[----:B------:R-:W-:Y:S01]  /*2130*/  LDSM.16.M88.4 R96, [R219+0x4000] ;  /* 0x00400000db60783b */ /* 0x000fe20000000200 */
[----:B------:R-:W-:Y:S02]  /*2140*/  ISETP.GE.AND P3, PT, R3, UR8, PT ;  /* 0x0000000803007c0c */ /* 0x000fe4000bf66270 */
[C---:B------:R-:W-:Y:S02]  /*2150*/  IADD3 R3, R2.reuse, 0x19, RZ ;  /* 0x0000001902037810 */ /* 0x040fe40007ffe0ff */
[----:B------:R-:W-:Y:S02]  /*2160*/  IADD3 R5, R2, 0x18, RZ ;  /* 0x0000001802057810 */ /* 0x000fe40007ffe0ff */
[----:B------:R-:W-:Y:S01]  /*2170*/  HMMA.16816.F32 R36, R8, R18, RZ ;  /* 0x000000120824723c */ /* 0x000fe200000018ff */
[----:B------:R-:W1:Y:S01]  /*2180*/  LDSM.16.M88.4 R16, [R218] ;  /* 0x00000000da10783b */ /* 0x000e620000000200 */
[----:B------:R-:W-:-:S02]  /*2190*/  ISETP.GE.AND P2, PT, R5, UR8, PT ;  /* 0x0000000805007c0c */ /* 0x000fc4000bf46270 */
[----:B------:R-:W-:Y:S02]  /*21a0*/  IADD3 R5, R2, 0x20, RZ ;  /* 0x0000002002057810 */ /* 0x000fe40007ffe0ff */
[C---:B------:R-:W-:Y:S02]  /*21b0*/  IADD3 R226, R219.reuse, 0x4800, RZ ;  /* 0x00004800dbe27810 */ /* 0x040fe40007ffe0ff */
[C---:B------:R-:W-:Y:S01]  /*21c0*/  HMMA.16816.F32 R48, R8.reuse, R30, RZ ;  /* 0x0000001e0830723c */ /* 0x040fe200000018ff */
[C---:B------:R-:W-:Y:S02]  /*21d0*/  IADD3 R225, R219.reuse, 0x5000, RZ ;  /* 0x00005000dbe17810 */ /* 0x040fe40007ffe0ff */
[C---:B------:R-:W-:Y:S02]  /*21e0*/  IADD3 R224, R219.reuse, 0x5800, RZ ;  /* 0x00005800dbe07810 */ /* 0x040fe40007ffe0ff */
[C---:B------:R-:W-:Y:S02]  /*21f0*/  IADD3 R223, R219.reuse, 0x6000, RZ ;  /* 0x00006000dbdf7810 */ /* 0x040fe40007ffe0ff */
[C---:B------:R-:W-:Y:S01]  /*2200*/  IADD3 R222, R219.reuse, 0x6800, RZ ;  /* 0x00006800dbde7810 */ /* 0x040fe20007ffe0ff */
[----:B------:R-:W-:Y:S01]  /*2210*/  HMMA.16816.F32 R64, R8, R20, RZ ;  /* 0x000000140840723c */ /* 0x000fe200000018ff */
[----:B------:R-:W-:-:S02]  /*2220*/  IADD3 R221, R219, 0x7000, RZ ;  /* 0x00007000dbdd7810 */ /* 0x000fc40007ffe0ff */
[----:B------:R-:W-:-:S05]  /*2230*/  IADD3 R220, R219, 0x7800, RZ ;  /* 0x00007800dbdc7810 */ /* 0x000fca0007ffe0ff */
[C---:B------:R-:W-:Y:S08]  /*2240*/  HMMA.16816.F32 R44, R8.reuse, R28, RZ ;  /* 0x0000001c082c723c */ /* 0x040ff000000018ff */
[C---:B------:R-:W-:Y:S08]  /*2250*/  HMMA.16816.F32 R20, R8.reuse, R22, RZ ;  /* 0x000000160814723c */ /* 0x040ff000000018ff */
[C---:B------:R-:W-:Y:S08]  /*2260*/  HMMA.16816.F32 R52, R8.reuse, R24, RZ ;  /* 0x000000180834723c */ /* 0x040ff000000018ff */
[----:B------:R-:W-:Y:S01]  /*2270*/  HMMA.16816.F32 R60, R8, R26, RZ ;  /* 0x0000001a083c723c */ /* 0x000fe200000018ff */
[----:B------:R-:W1:Y:S04]  /*2280*/  LDSM.16.M88.4 R8, [R217] ;  /* 0x00000000d908783b */ /* 0x000e680000000200 */
[----:B------:R-:W1:Y:S03]  /*2290*/  LDSM.16.M88.4 R24, [R213+0x800] ;  /* 0x00080000d518783b */ /* 0x000e660000000200 */
[C---:B--2---:R-:W-:Y:S08]  /*22a0*/  HMMA.16816.F32 R28, R12.reuse, R40, R32 ;  /* 0x000000280c1c723c */ /* 0x044ff00000001820 */
[C---:B------:R-:W-:Y:S08]  /*22b0*/  HMMA.16816.F32 R32, R12.reuse, R42, R36 ;  /* 0x0000002a0c20723c */ /* 0x040ff00000001824 */
[C---:B---3--:R-:W-:Y:S08]  /*22c0*/  HMMA.16816.F32 R40, R12.reuse, R58, R48 ;  /* 0x0000003a0c28723c */ /* 0x048ff00000001830 */
[C---:B----4-:R-:W-:Y:S08]  /*22d0*/  HMMA.16816.F32 R64, R12.reuse, R72, R64 ;  /* 0x000000480c40723c */ /* 0x050ff00000001840 */
[C---:B------:R-:W-:Y:S01]  /*22e0*/  HMMA.16816.F32 R36, R12.reuse, R56, R44 ;  /* 0x000000380c24723c */ /* 0x040fe2000000182c */
[----:B------:R-:W2:Y:S04]  /*22f0*/  LDSM.16.M88.4 R56, [R213+0x1800] ;  /* 0x00180000d538783b */ /* 0x000ea80000000200 */
[----:B------:R-:W3:Y:S03]  /*2300*/  LDSM.16.M88.4 R44, [R213+0x1000] ;  /* 0x00100000d52c783b */ /* 0x000ee60000000200 */
[C---:B------:R-:W-:Y:S01]  /*2310*/  HMMA.16816.F32 R20, R12.reuse, R74, R20 ;  /* 0x0000004a0c14723c */ /* 0x040fe20000001814 */
[----:B------:R-:W-:Y:S07]  /*2320*/  LDSM.16.M88.4 R72, [R208+0xa000] ;  /* 0x00a00000d048783b */ /* 0x000fee0000000200 */
[C---:B-----5:R-:W-:Y:S01]  /*2330*/  HMMA.16816.F32 R48, R12.reuse, R68, R52 ;  /* 0x000000440c30723c */ /* 0x060fe20000001834 */
[----:B------:R-:W-:Y:S07]  /*2340*/  LDSM.16.M88.4 R52, [R208+0xa800] ;  /* 0x00a80000d034783b */ /* 0x000fee0000000200 */
[----:B------:R-:W-:Y:S01]  /*2350*/  HMMA.16816.F32 R60, R12, R70, R60 ;  /* 0x000000460c3c723c */ /* 0x000fe2000000183c */
[----:B------:R-:W4:Y:S04]  /*2360*/  LDSM.16.M88.4 R12, [R215+0x2000] ;  /* 0x00200000d70c783b */ /* 0x000f280000000200 */
[----:B------:R-:W-:Y:S03]  /*2370*/  LDSM.16.M88.4 R68, [R219+0x3000] ;  /* 0x00300000db44783b */ /* 0x000fe60000000200 */
[C---:B-1----:R-:W-:Y:S08]  /*2380*/  HMMA.16816.F32 R28, R16.reuse, R80, R28 ;  /* 0x00000050101c723c */ /* 0x042ff0000000181c */
[C---:B------:R-:W-:Y:S01]  /*2390*/  HMMA.16816.F32 R32, R16.reuse, R82, R32 ;  /* 0x000000521020723c */ /* 0x040fe20000001820 */
[----:B------:R-:W1:Y:S07]  /*23a0*/  LDSM.16.M88.4 R80, [R208+0xb800] ;  /* 0x00b80000d050783b */ /* 0x000e6e0000000200 */
[C---:B------:R-:W-:Y:S08]  /*23b0*/  HMMA.16816.F32 R40, R16.reuse, R78, R40 ;  /* 0x0000004e1028723c */ /* 0x040ff00000001828 */
[C---:B------:R-:W-:Y:S08]  /*23c0*/  HMMA.16816.F32 R64, R16.reuse, R88, R64 ;  /* 0x000000581040723c */ /* 0x040ff00000001840 */
[C---:B------:R-:W-:Y:S01]  /*23d0*/  HMMA.16816.F32 R36, R16.reuse, R76, R36 ;  /* 0x0000004c1024723c */ /* 0x040fe20000001824 */
[----:B------:R-:W5:Y:S07]  /*23e0*/  LDSM.16.M88.4 R76, [R208+0xb000] ;  /* 0x00b00000d04c783b */ /* 0x000f6e0000000200 */
[C---:B------:R-:W-:Y:S01]  /*23f0*/  HMMA.16816.F32 R20, R16.reuse, R90, R20 ;  /* 0x0000005a1014723c */ /* 0x040fe20000001814 */
[----:B------:R-:W-:Y:S07]  /*2400*/  LDSM.16.M88.4 R88, [R219+0x2000] ;  /* 0x00200000db58783b */ /* 0x000fee0000000200 */
[C---:B------:R-:W-:Y:S08]  /*2410*/  HMMA.16816.F32 R48, R16.reuse, R84, R48 ;  /* 0x000000541030723c */ /* 0x040ff00000001830 */
[----:B------:R-:W-:Y:S01]  /*2420*/  HMMA.16816.F32 R60, R16, R86, R60 ;  /* 0x00000056103c723c */ /* 0x000fe2000000183c */
[----:B------:R-:W1:Y:S04]  /*2430*/  LDSM.16.M88.4 R16, [R216+0x2000] ;  /* 0x00200000d810783b */ /* 0x000e680000000200 */
[----:B------:R-:W-:Y:S03]  /*2440*/  LDSM.16.M88.4 R84, [R214+0xa000] ;  /* 0x00a00000d654783b */ /* 0x000fe60000000200 */
[C---:B------:R-:W-:Y:S08]  /*2450*/  HMMA.16816.F32 R28, R8.reuse, R92, R28 ;  /* 0x0000005c081c723c */ /* 0x040ff0000000181c */
[C---:B------:R-:W-:Y:S01]  /*2460*/  HMMA.16816.F32 R32, R8.reuse, R94, R32 ;  /* 0x0000005e0820723c */ /* 0x040fe20000001820 */
[----:B------:R-:W-:Y:S07]  /*2470*/  LDSM.16.M88.4 R92, [R208+0xc000] ;  /* 0x00c00000d05c783b */ /* 0x000fee0000000200 */
[C---:B------:R-:W-:Y:S08]  /*2480*/  HMMA.16816.F32 R40, R8.reuse, R26, R40 ;  /* 0x0000001a0828723c */ /* 0x040ff00000001828 */
[C---:B--2---:R-:W-:Y:S08]  /*2490*/  HMMA.16816.F32 R64, R8.reuse, R56, R64 ;  /* 0x000000380840723c */ /* 0x044ff00000001840 */
[C---:B------:R-:W-:Y:S08]  /*24a0*/  HMMA.16816.F32 R36, R8.reuse, R24, R36 ;  /* 0x000000180824723c */ /* 0x040ff00000001824 */
        /* <DEDUP_REMOVED lines=9> */
[C---:B------:R-:W-:Y:S08]  /*2540*/  HMMA.16816.F32 R40, R12.reuse, R54, R40 ;  /* 0x000000360c28723c */ /* 0x040ff00000001828 */
[C---:B-1----:R-:W-:Y:S08]  /*2550*/  HMMA.16816.F32 R64, R12.reuse, R80, R64 ;  /* 0x000000500c40723c */ /* 0x042ff00000001840 */
[C---:B------:R-:W-:Y:S01]  /*2560*/  HMMA.16816.F32 R36, R12.reuse, R52, R36 ;  /* 0x000000340c24723c */ /* 0x040fe20000001824 */
[----:B------:R-:W-:Y:S07]  /*2570*/  LDSM.16.M88.4 R52, [R213+0x2800] ;  /* 0x00280000d534783b */ /* 0x000fee0000000200 */
[C---:B------:R-:W-:Y:S01]  /*2580*/  HMMA.16816.F32 R24, R12.reuse, R82, R20 ;  /* 0x000000520c18723c */ /* 0x040fe20000001814 */
[----:B------:R-:W1:Y:S07]  /*2590*/  LDSM.16.M88.4 R80, [R214+0xb800] ;  /* 0x00b80000d650783b */ /* 0x000e6e0000000200 */
[C---:B-----5:R-:W-:Y:S08]  /*25a0*/  HMMA.16816.F32 R48, R12.reuse, R76, R48 ;  /* 0x0000004c0c30723c */ /* 0x060ff00000001830 */
[----:B------:R-:W-:Y:S01]  /*25b0*/  HMMA.16816.F32 R60, R12, R78, R60 ;  /* 0x0000004e0c3c723c */ /* 0x000fe2000000183c */
[----:B------:R-:W4:Y:S04]  /*25c0*/  LDSM.16.M88.4 R76, [R214+0xb000] ;  /* 0x00b00000d64c783b */ /* 0x000f280000000200 */
[----:B------:R-:W-:Y:S03]  /*25d0*/  LDSM.16.M88.4 R12, [R217+0x2000] ;  /* 0x00200000d90c783b */ /* 0x000fe60000000200 */
[C---:B------:R-:W-:Y:S08]  /*25e0*/  HMMA.16816.F32 R20, R16.reuse, R88, R28 ;  /* 0x000000581014723c */ /* 0x040ff0000000181c */
[C---:B------:R-:W-:Y:S01]  /*25f0*/  HMMA.16816.F32 R32, R16.reuse, R90, R32 ;  /* 0x0000005a1020723c */ /* 0x040fe20000001820 */
[----:B------:R-:W5:Y:S07]  /*2600*/  LDSM.16.M88.4 R88, [R213+0x2000] ;  /* 0x00200000d558783b */ /* 0x000f6e0000000200 */
[C---:B--2---:R-:W-:Y:S08]  /*2610*/  HMMA.16816.F32 R40, R16.reuse, R46, R40 ;  /* 0x0000002e1028723c */ /* 0x044ff00000001828 */
[C---:B---3--:R-:W-:Y:S08]  /*2620*/  HMMA.16816.F32 R64, R16.reuse, R72, R64 ;  /* 0x000000481040723c */ /* 0x048ff00000001840 */
[C---:B------:R-:W-:Y:S08]  /*2630*/  HMMA.16816.F32 R36, R16.reuse, R44, R36 ;  /* 0x0000002c1024723c */ /* 0x040ff00000001824 */
[C---:B------:R-:W-:Y:S01]  /*2640*/  HMMA.16816.F32 R28, R16.reuse, R74, R24 ;  /* 0x0000004a101c723c */ /* 0x040fe20000001818 */
[----:B------:R-:W2:Y:S07]  /*2650*/  LDSM.16.M88.4 R72, [R213+0x3800] ;  /* 0x00380000d548783b */ /* 0x000eae0000000200 */
[C---:B------:R-:W-:Y:S08]  /*2660*/  HMMA.16816.F32 R48, R16.reuse, R68, R48 ;  /* 0x000000441030723c */ /* 0x040ff00000001830 */
[----:B------:R-:W-:Y:S01]  /*2670*/  HMMA.16816.F32 R60, R16, R70, R60 ;  /* 0x00000046103c723c */ /* 0x000fe2000000183c */
[----:B------:R-:W3:Y:S04]  /*2680*/  LDSM.16.M88.4 R68, [R213+0x3000] ;  /* 0x00300000d544783b */ /* 0x000ee80000000200 */
[----:B------:R-:W-:Y:S03]  /*2690*/  LDSM.16.M88.4 R16, [R215+0x4000] ;  /* 0x00400000d710783b */ /* 0x000fe60000000200 */
[C---:B------:R-:W-:Y:S08]  /*26a0*/  HMMA.16816.F32 R24, R8.reuse, R84, R20 ;  /* 0x000000540818723c */ /* 0x040ff00000001814 */
[C---:B------:R-:W-:Y:S01]  /*26b0*/  HMMA.16816.F32 R20, R8.reuse, R86, R32 ;  /* 0x000000560814723c */ /* 0x040fe20000001820 */
[----:B------:R-:W-:Y:S07]  /*26c0*/  LDSM.16.M88.4 R84, [R208+0xd000] ;  /* 0x00d00000d054783b */ /* 0x000fee0000000200 */
[C---:B------:R-:W-:Y:S08]  /*26d0*/  HMMA.16816.F32 R40, R8.reuse, R58, R40 ;  /* 0x0000003a0828723c */ /* 0x040ff00000001828 */
[C---:B-1----:R-:W-:Y:S08]  /*26e0*/  HMMA.16816.F32 R64, R8.reuse, R80, R64 ;  /* 0x000000500840723c */ /* 0x042ff00000001840 */
[C---:B------:R-:W-:Y:S08]  /*26f0*/  HMMA.16816.F32 R36, R8.reuse, R56, R36 ;  /* 0x000000380824723c */ /* 0x040ff00000001824 */
[C---:B----4-:R-:W-:Y:S08]  /*2700*/  HMMA.16816.F32 R48, R8.reuse, R76, R48 ;  /* 0x0000004c0830723c */ /* 0x050ff00000001830 */
[----:B------:R-:W-:Y:S01]  /*2710*/  HMMA.16816.F32 R60, R8, R78, R60 ;  /* 0x0000004e083c723c */ /* 0x000fe2000000183c */
[----:B------:R-:W1:Y:S07]  /*2720*/  LDSM.16.M88.4 R76, [R208+0xc800] ;  /* 0x00c80000d04c783b */ /* 0x000e6e0000000200 */
[C---:B-----5:R-:W-:Y:S08]  /*2730*/  HMMA.16816.F32 R32, R12.reuse, R88, R24 ;  /* 0x000000580c20723c */ /* 0x060ff00000001818 */
[----:B------:R-:W-:Y:S01]  /*2740*/  HMMA.16816.F32 R20, R12, R90, R20 ;  /* 0x0000005a0c14723c */ /* 0x000fe20000001814 */
[----:B------:R-:W4:Y:S07]  /*2750*/  LDSM.16.M88.4 R88, [R208+0xd800] ;  /* 0x00d80000d058783b */ /* 0x000f2e0000000200 */
[----:B------:R-:W-:Y:S01]  /*2760*/  HMMA.16816.F32 R44, R8, R82, R28 ;  /* 0x00000052082c723c */ /* 0x000fe2000000181c */
[----:B------:R-:W5:Y:S04]  /*2770*/  LDSM.16.M88.4 R8, [R216+0x4000] ;  /* 0x00400000d808783b */ /* 0x000f680000000200 */
[----:B------:R-:W1:Y:S03]  /*2780*/  LDSM.16.M88.4 R80, [R219+0x5800] ;  /* 0x00580000db50783b */ /* 0x000e660000000200 */
[C---:B------:R-:W-:Y:S08]  /*2790*/  HMMA.16816.F32 R24, R12.reuse, R54, R40 ;  /* 0x000000360c18723c */ /* 0x040ff00000001828 */
[C---:B--2---:R-:W-:Y:S08]  /*27a0*/  HMMA.16816.F32 R64, R12.reuse, R72, R64 ;  /* 0x000000480c40723c */ /* 0x044ff00000001840 */
[C---:B------:R-:W-:Y:S08]  /*27b0*/  HMMA.16816.F32 R28, R12.reuse, R52, R36 ;  /* 0x000000340c1c723c */ /* 0x040ff00000001824 */
[C---:B---3--:R-:W-:Y:S08]  /*27c0*/  HMMA.16816.F32 R40, R12.reuse, R68, R48 ;  /* 0x000000440c28723c */ /* 0x048ff00000001830 */
[C---:B------:R-:W-:Y:S01]  /*27d0*/  HMMA.16816.F32 R60, R12.reuse, R70, R60 ;  /* 0x000000460c3c723c */ /* 0x040fe2000000183c */
[----:B------:R-:W2:Y:S07]  /*27e0*/  LDSM.16.M88.4 R68, [R219+0x4800] ;  /* 0x00480000db44783b */ /* 0x000eae0000000200 */
[----:B------:R-:W-:Y:S01]  /*27f0*/  HMMA.16816.F32 R56, R12, R74, R44 ;  /* 0x0000004a0c38723c */ /* 0x000fe2000000182c */
[----:B------:R-:W3:Y:S04]  /*2800*/  LDSM.16.M88.4 R72, [R219+0x5000] ;  /* 0x00500000db48783b */ /* 0x000ee80000000200 */
[----:B------:R-:W-:Y:S03]  /*2810*/  LDSM.16.M88.4 R12, [R218+0x4000] ;  /* 0x00400000da0c783b */ /* 0x000fe60000000200 */
[C---:B-1----:R-:W-:Y:S08]  /*2820*/  HMMA.16816.F32 R36, R16.reuse, R78, R24 ;  /* 0x0000004e1024723c */ /* 0x042ff00000001818 */
[C---:B------:R-:W-:Y:S08]  /*2830*/  HMMA.16816.F32 R48, R16.reuse, R94, R20 ;  /* 0x0000005e1030723c */ /* 0x040ff00000001814 */
[C---:B----4-:R-:W-:Y:S08]  /*2840*/  HMMA.16816.F32 R24, R16.reuse, R88, R64 ;  /* 0x000000581018723c */ /* 0x050ff00000001840 */
[C---:B------:R-:W-:Y:S01]  /*2850*/  HMMA.16816.F32 R44, R16.reuse, R76, R28 ;  /* 0x0000004c102c723c */ /* 0x040fe2000000181c */
[----:B------:R-:W-:Y:S07]  /*2860*/  LDSM.16.M88.4 R76, [R214+0xc800] ;  /* 0x00c80000d64c783b */ /* 0x000fee0000000200 */
[C---:B------:R-:W-:Y:S01]  /*2870*/  HMMA.16816.F32 R52, R16.reuse, R92, R32 ;  /* 0x0000005c1034723c */ /* 0x040fe20000001820 */
[----:B------:R-:W1:Y:S07]  /*2880*/  LDSM.16.M88.4 R92, [R214+0xc000] ;  /* 0x00c00000d65c783b */ /* 0x000e6e0000000200 */
[C---:B------:R-:W-:Y:S08]  /*2890*/  HMMA.16816.F32 R32, R16.reuse, R84, R40 ;  /* 0x000000541020723c */ /* 0x040ff00000001828 */
[C---:B------:R-:W-:Y:S01]  /*28a0*/  HMMA.16816.F32 R28, R16.reuse, R86, R60 ;  /* 0x00000056101c723c */ /* 0x040fe2000000183c */
[----:B------:R-:W4:Y:S04]  /*28b0*/  LDSM.16.M88.4 R84, [R214+0xd000] ;  /* 0x00d00000d654783b */ /* 0x000f280000000200 */
[----:B------:R-:W-:Y:S03]  /*28c0*/  LDSM.16.M88.4 R60, [R213+0x4800] ;  /* 0x00480000d53c783b */ /* 0x000fe60000000200 */
[----:B------:R-:W-:Y:S01]  /*28d0*/  HMMA.16816.F32 R20, R16, R90, R56 ;  /* 0x0000005a1014723c */ /* 0x000fe20000001838 */
[----:B------:R-:W-:Y:S07]  /*28e0*/  LDSM.16.M88.4 R88, [R208+0xe000] ;  /* 0x00e00000d058783b */ /* 0x000fee0000000200 */
[C---:B-----5:R-:W-:Y:S08]  /*28f0*/  HMMA.16816.F32 R40, R8.reuse, R98, R48 ;  /* 0x000000620828723c */ /* 0x060ff00000001830 */
[C---:B------:R-:W-:Y:S01]  /*2900*/  HMMA.16816.F32 R64, R8.reuse, R80, R24 ;  /* 0x000000500840723c */ /* 0x040fe20000001818 */
[----:B------:R-:W5:Y:S07]  /*2910*/  LDSM.16.M88.4 R24, [R214+0xd800] ;  /* 0x00d80000d618783b */ /* 0x000f6e0000000200 */
[C---:B--2---:R-:W-:Y:S08]  /*2920*/  HMMA.16816.F32 R56, R8.reuse, R68, R44 ;  /* 0x000000440838723c */ /* 0x044ff0000000182c */
[C---:B------:R-:W-:Y:S08]  /*2930*/  HMMA.16816.F32 R16, R8.reuse, R96, R52 ;  /* 0x000000600810723c */ /* 0x040ff00000001834 */
[C---:B------:R-:W-:Y:S01]  /*2940*/  HMMA.16816.F32 R52, R8.reuse, R70, R36 ;  /* 0x000000460834723c */ /* 0x040fe20000001824 */
[----:B------:R-:W-:Y:S07]  /*2950*/  LDSM.16.M88.4 R68, [R208+0xf800] ;  /* 0x00f80000d044783b */ /* 0x000fee0000000200 */
[C---:B---3--:R-:W-:Y:S01]  /*2960*/  HMMA.16816.F32 R48, R8.reuse, R72, R32 ;  /* 0x000000480830723c */ /* 0x048fe20000001820 */
[----:B------:R-:W-:Y:S07]  /*2970*/  LDSM.16.M88.4 R32, [R213+0x4000] ;  /* 0x00400000d520783b */ /* 0x000fee0000000200 */
[C---:B------:R-:W-:Y:S01]  /*2980*/  HMMA.16816.F32 R44, R8.reuse, R74, R28 ;  /* 0x0000004a082c723c */ /* 0x040fe2000000181c */
[----:B------:R-:W-:Y:S07]  /*2990*/  LDSM.16.M88.4 R72, [R213+0x5800] ;  /* 0x00580000d548783b */ /* 0x000fee0000000200 */
[----:B------:R-:W-:Y:S01]  /*29a0*/  HMMA.16816.F32 R28, R8, R82, R20 ;  /* 0x00000052081c723c */ /* 0x000fe20000001814 */
[----:B------:R-:W2:Y:S04]  /*29b0*/  LDSM.16.M88.4 R8, [R217+0x4000] ;  /* 0x00400000d908783b */ /* 0x000ea80000000200 */
[----:B------:R-:W-:Y:S03]  /*29c0*/  LDSM.16.M88.4 R80, [R219+0x7000] ;  /* 0x00700000db50783b */ /* 0x000fe60000000200 */
[C---:B-1----:R-:W-:Y:S08]  /*29d0*/  HMMA.16816.F32 R36, R12.reuse, R94, R40 ;  /* 0x0000005e0c24723c */ /* 0x042ff00000001828 */
[C---:B------:R-:W-:Y:S01]  /*29e0*/  HMMA.16816.F32 R40, R12.reuse, R76, R56 ;  /* 0x0000004c0c28723c */ /* 0x040fe20000001838 */
[----:B------:R-:W1:Y:S07]  /*29f0*/  LDSM.16.M88.4 R56, [R213+0x5000] ;  /* 0x00500000d538783b */ /* 0x000e6e0000000200 */
[C---:B------:R-:W-:Y:S01]  /*2a00*/  HMMA.16816.F32 R20, R12.reuse, R92, R16 ;  /* 0x0000005c0c14723c */ /* 0x040fe20000001810 */
[----:B------:R-:W3:Y:S04]  /*2a10*/  LDSM.16.M88.4 R16, [R215+0x6000] ;  /* 0x00600000d710783b */ /* 0x000ee80000000200 */
[----:B------:R-:W-:Y:S03]  /*2a20*/  LDSM.16.M88.4 R92, [R208+0xf000] ;  /* 0x00f00000d05c783b */ /* 0x000fe60000000200 */
[C---:B------:R-:W-:Y:S01]  /*2a30*/  HMMA.16816.F32 R52, R12.reuse, R78, R52 ;  /* 0x0000004e0c34723c */ /* 0x040fe20000001834 */
[----:B------:R-:W-:Y:S07]  /*2a40*/  LDSM.16.M88.4 R76, [R219+0x6800] ;  /* 0x00680000db4c783b */ /* 0x000fee0000000200 */
[C---:B----4-:R-:W-:Y:S08]  /*2a50*/  HMMA.16816.F32 R48, R12.reuse, R84, R48 ;  /* 0x000000540c30723c */ /* 0x050ff00000001830 */
[C---:B------:R-:W-:Y:S01]  /*2a60*/  HMMA.16816.F32 R44, R12.reuse, R86, R44 ;  /* 0x000000560c2c723c */ /* 0x040fe2000000182c */
[----:B------:R-:W4:Y:S07]  /*2a70*/  LDSM.16.M88.4 R84, [R208+0xe800] ;  /* 0x00e80000d054783b */ /* 0x000f2e0000000200 */
[C---:B-----5:R-:W-:Y:S08]  /*2a80*/  HMMA.16816.F32 R64, R12.reuse, R24, R64 ;  /* 0x000000180c40723c */ /* 0x060ff00000001840 */
[----:B------:R-:W-:Y:S08]  /*2a90*/  HMMA.16816.F32 R12, R12, R26, R28 ;  /* 0x0000001a0c0c723c */ /* 0x000ff0000000181c */
[C---:B--2---:R-:W-:Y:S08]  /*2aa0*/  HMMA.16816.F32 R28, R8.reuse, R32, R20 ;  /* 0x00000020081c723c */ /* 0x044ff00000001814 */
[C---:B------:R-:W-:Y:S08]  /*2ab0*/  HMMA.16816.F32 R24, R8.reuse, R34, R36 ;  /* 0x000000220818723c */ /* 0x040ff00000001824 */
[C---:B------:R-:W-:Y:S08]  /*2ac0*/  HMMA.16816.F32 R20, R8.reuse, R60, R40 ;  /* 0x0000003c0814723c */ /* 0x040ff00000001828 */
[C---:B------:R-:W-:Y:S08]  /*2ad0*/  HMMA.16816.F32 R40, R8.reuse, R62, R52 ;  /* 0x0000003e0828723c */ /* 0x040ff00000001834 */
[C---:B-1----:R-:W-:Y:S01]  /*2ae0*/  HMMA.16816.F32 R60, R8.reuse, R56, R48 ;  /* 0x00000038083c723c */ /* 0x042fe20000001830 */
[----:B------:R-:W-:Y:S07]  /*2af0*/  LDSM.16.M88.4 R48, [R219+0x6000] ;  /* 0x00600000db30783b */ /* 0x000fee0000000200 */
[C---:B------:R-:W-:Y:S01]  /*2b00*/  HMMA.16816.F32 R52, R8.reuse, R74, R12 ;  /* 0x0000004a0834723c */ /* 0x040fe2000000180c */
[----:B------:R-:W1:Y:S07]  /*2b10*/  LDSM.16.M88.4 R12, [R216+0x6000] ;  /* 0x00600000d80c783b */ /* 0x000e6e0000000200 */
[C---:B------:R-:W-:Y:S08]  /*2b20*/  HMMA.16816.F32 R56, R8.reuse, R58, R44 ;  /* 0x0000003a0838723c */ /* 0x040ff0000000182c */
[----:B------:R-:W-:Y:S01]  /*2b30*/  HMMA.16816.F32 R64, R8, R72, R64 ;  /* 0x000000480840723c */ /* 0x000fe20000001840 */
[----:B------:R-:W-:Y:S07]  /*2b40*/  LDSM.16.M88.4 R8, [R218+0x6000] ;  /* 0x00600000da08783b */ /* 0x000fee0000000200 */
[C---:B---3--:R-:W-:Y:S08]  /*2b50*/  HMMA.16816.F32 R44, R16.reuse, R88, R28 ;  /* 0x00000058102c723c */ /* 0x048ff0000000181c */
[C---:B------:R-:W-:Y:S01]  /*2b60*/  HMMA.16816.F32 R36, R16.reuse, R90, R24 ;  /* 0x0000005a1024723c */ /* 0x040fe20000001818 */
[----:B------:R-:W-:Y:S07]  /*2b70*/  LDSM.16.M88.4 R88, [R214+0xe000] ;  /* 0x00e00000d658783b */ /* 0x000fee0000000200 */
[C---:B----4-:R-:W-:Y:S08]  /*2b80*/  HMMA.16816.F32 R32, R16.reuse, R84, R20 ;  /* 0x000000541020723c */ /* 0x050ff00000001814 */
[C---:B------:R-:W-:Y:S01]  /*2b90*/  HMMA.16816.F32 R28, R16.reuse, R86, R40 ;  /* 0x00000056101c723c */ /* 0x040fe20000001828 */
[----:B------:R-:W2:Y:S07]  /*2ba0*/  LDSM.16.M88.4 R84, [R219+0x7800] ;  /* 0x00780000db54783b */ /* 0x000eae0000000200 */
[C---:B------:R-:W-:Y:S08]  /*2bb0*/  HMMA.16816.F32 R24, R16.reuse, R92, R60 ;  /* 0x0000005c1018723c */ /* 0x040ff0000000183c */
[C---:B------:R-:W-:Y:S08]  /*2bc0*/  HMMA.16816.F32 R20, R16.reuse, R94, R56 ;  /* 0x0000005e1014723c */ /* 0x040ff00000001838 */
[C---:B------:R-:W-:Y:S08]  /*2bd0*/  HMMA.16816.F32 R72, R16.reuse, R68, R64 ;  /* 0x000000441048723c */ /* 0x040ff00000001840 */
[----:B------:R-:W-:Y:S01]  /*2be0*/  HMMA.16816.F32 R64, R16, R70, R52 ;  /* 0x000000461040723c */ /* 0x000fe20000001834 */
[----:B------:R-:W-:Y:S04]  /*2bf0*/  LDSM.16.M88.4 R16, [R217+0x6000] ;  /* 0x00600000d910783b */ /* 0x000fe80000000200 */
[----:B------:R-:W-:Y:S03]  /*2c00*/  LDSM.16.M88.4 R68, [R213+0x6000] ;  /* 0x00600000d544783b */ /* 0x000fe60000000200 */
[C---:B-1----:R-:W-:Y:S01]  /*2c10*/  HMMA.16816.F32 R60, R12.reuse, R48, R44 ;  /* 0x000000300c3c723c */ /* 0x042fe2000000182c */
[----:B------:R-:W-:Y:S07]  /*2c20*/  LDSM.16.M88.4 R44, [R214+0xf000] ;  /* 0x00f00000d62c783b */ /* 0x000fee0000000200 */
[C---:B------:R-:W-:Y:S01]  /*2c30*/  HMMA.16816.F32 R36, R12.reuse, R50, R36 ;  /* 0x000000320c24723c */ /* 0x040fe20000001824 */
[----:B------:R-:W1:Y:S07]  /*2c40*/  LDSM.16.M88.4 R48, [R214+0xe800] ;  /* 0x00e80000d630783b */ /* 0x000e6e0000000200 */
[C---:B------:R-:W-:Y:S01]  /*2c50*/  HMMA.16816.F32 R56, R12.reuse, R76, R32 ;  /* 0x0000004c0c38723c */ /* 0x040fe20000001820 */
[----:B------:R-:W3:Y:S07]  /*2c60*/  LDSM.16.M88.4 R32, [R214+0xf800] ;  /* 0x00f80000d620783b */ /* 0x000eee0000000200 */
[C---:B------:R-:W-:Y:S08]  /*2c70*/  HMMA.16816.F32 R52, R12.reuse, R78, R28 ;  /* 0x0000004e0c34723c */ /* 0x040ff0000000181c */
[C---:B------:R-:W-:Y:S08]  /*2c80*/  HMMA.16816.F32 R40, R12.reuse, R80, R24 ;  /* 0x000000500c28723c */ /* 0x040ff00000001818 */
[C---:B------:R-:W-:Y:S08]  /*2c90*/  HMMA.16816.F32 R28, R12.reuse, R82, R20 ;  /* 0x000000520c1c723c */ /* 0x040ff00000001814 */
[C---:B--2---:R-:W-:Y:S01]  /*2ca0*/  HMMA.16816.F32 R20, R12.reuse, R86, R64 ;  /* 0x000000560c14723c */ /* 0x044fe20000001840 */
[----:B------:R-:W2:Y:S07]  /*2cb0*/  LDSM.16.M88.4 R64, [R213+0x6800] ;  /* 0x00680000d540783b */ /* 0x000eae0000000200 */
[----:B------:R-:W-:Y:S08]  /*2cc0*/  HMMA.16816.F32 R24, R12, R84, R72 ;  /* 0x000000540c18723c */ /* 0x000ff00000001848 */
[C---:B------:R-:W-:Y:S08]  /*2cd0*/  HMMA.16816.F32 R12, R8.reuse, R88, R60 ;  /* 0x00000058080c723c */ /* 0x040ff0000000183c */
[C---:B------:R-:W-:Y:S08]  /*2ce0*/  HMMA.16816.F32 R36, R8.reuse, R90, R36 ;  /* 0x0000005a0824723c */ /* 0x040ff00000001824 */
[C---:B-1----:R-:W-:Y:S08]  /*2cf0*/  HMMA.16816.F32 R60, R8.reuse, R50, R52 ;  /* 0x00000032083c723c */ /* 0x042ff00000001834 */
[C---:B------:R-:W-:Y:S08]  /*2d00*/  HMMA.16816.F32 R52, R8.reuse, R44, R40 ;  /* 0x0000002c0834723c */ /* 0x040ff00000001828 */
[C---:B---3--:R-:W-:Y:S01]  /*2d10*/  HMMA.16816.F32 R40, R8.reuse, R34, R20 ;  /* 0x000000220828723c */ /* 0x048fe20000001814 */
[----:B------:R-:W1:Y:S07]  /*2d20*/  LDSM.16.M88.4 R20, [R213+0x7000] ;  /* 0x00700000d514783b */ /* 0x000e6e0000000200 */
[C---:B------:R-:W-:Y:S08]  /*2d30*/  HMMA.16816.F32 R56, R8.reuse, R48, R56 ;  /* 0x000000300838723c */ /* 0x040ff00000001838 */
[C---:B------:R-:W-:Y:S08]  /*2d40*/  HMMA.16816.F32 R48, R8.reuse, R46, R28 ;  /* 0x0000002e0830723c */ /* 0x040ff0000000181c */
[----:B------:R-:W-:Y:S01]  /*2d50*/  HMMA.16816.F32 R44, R8, R32, R24 ;  /* 0x00000020082c723c */ /* 0x000fe20000001818 */
[----:B------:R-:W3:Y:S01]  /*2d60*/  LDSM.16.M88.4 R32, [R213+0x7800] ;  /* 0x00780000d520783b */ /* 0x000ee20000000200 */
[----:B------:R-:W-:-:S06]  /*2d70*/  DEPBAR.LE SB0, 0x0 ;  /* 0x000080000000791a */ /* 0x000fcc0000000000 */
[C---:B------:R-:W-:Y:S08]  /*2d80*/  HMMA.16816.F32 R12, R16.reuse, R68, R12 ;  /* 0x00000044100c723c */ /* 0x040ff0000000180c */
[C---:B------:R-:W-:Y:S08]  /*2d90*/  HMMA.16816.F32 R8, R16.reuse, R70, R36 ;  /* 0x000000461008723c */ /* 0x040ff00000001824 */
[C---:B--2---:R-:W-:Y:S08]  /*2da0*/  HMMA.16816.F32 R28, R16.reuse, R64, R56 ;  /* 0x00000040101c723c */ /* 0x044ff00000001838 */
[----:B------:R-:W-:Y:S01]  /*2db0*/  HMMA.16816.F32 R36, R16, R66, R60 ;  /* 0x000000421024723c */ /* 0x000fe2000000183c */
[----:B------:R-:W-:-:S02]  /*2dc0*/  FSEL R57, R14, -INF , !P1 ;  /* 0xff8000000e397808 */ /* 0x000fc40004800000 */
[----:B------:R-:W-:Y:S02]  /*2dd0*/  FSEL R56, R12, -INF , !P1 ;  /* 0xff8000000c387808 */ /* 0x000fe40004800000 */
[----:B------:R-:W-:Y:S02]  /*2de0*/  ISETP.GE.AND P1, PT, R3, UR8, PT ;  /* 0x0000000803007c0c */ /* 0x000fe4000bf26270 */
[----:B------:R-:W-:Y:S01]  /*2df0*/  FSEL R66, R15, -INF , !P0 ;  /* 0xff8000000f427808 */ /* 0x000fe20004000000 */
[----:B-1----:R-:W-:Y:S01]  /*2e00*/  HMMA.16816.F32 R24, R16, R20, R52 ;  /* 0x000000141018723c */ /* 0x002fe20000001834 */
[----:B------:R-:W-:-:S06]  /*2e10*/  IADD3 R3, R2, 0x21, RZ ;  /* 0x0000002102037810 */ /* 0x000fcc0007ffe0ff */
[----:B------:R-:W-:Y:S02]  /*2e20*/  FSEL R20, R13, -INF , !P0 ;  /* 0xff8000000d147808 */ /* 0x000fe40004000000 */
[C---:B------:R-:W-:Y:S01]  /*2e30*/  HMMA.16816.F32 R12, R16.reuse, R22, R48 ;  /* 0x00000016100c723c */ /* 0x040fe20000001830 */
[----:B------:R-:W-:Y:S02]  /*2e40*/  FSEL R53, R10, -INF , !P6 ;  /* 0xff8000000a357808 */ /* 0x000fe40007000000 */
[----:B------:R-:W-:Y:S02]  /*2e50*/  FSEL R52, R8, -INF , !P6 ;  /* 0xff80000008347808 */ /* 0x000fe40007000000 */
[----:B------:R-:W-:Y:S02]  /*2e60*/  FSEL R21, R9, -INF , !P5 ;  /* 0xff80000009157808 */ /* 0x000fe40006800000 */
[----:B------:R-:W-:Y:S02]  /*2e70*/  FSEL R22, R11, -INF , !P5 ;  /* 0xff8000000b167808 */ /* 0x000fe40006800000 */
[----:B---3--:R-:W-:Y:S01]  /*2e80*/  HMMA.16816.F32 R8, R16, R32, R44 ;  /* 0x000000201008723c */ /* 0x008fe2000000182c */
[----:B------:R-:W-:-:S02]  /*2e90*/  ISETP.GE.AND P6, PT, R3, UR8, PT ;  /* 0x0000000803007c0c */ /* 0x000fc4000bfc6270 */
[----:B------:R-:W-:Y:S02]  /*2ea0*/  IADD3 R3, R2, 0x29, RZ ;  /* 0x0000002902037810 */ /* 0x000fe40007ffe0ff */
[----:B------:R-:W-:Y:S02]  /*2eb0*/  FSEL R99, R30, -INF , !P4 ;  /* 0xff8000001e637808 */ /* 0x000fe40006000000 */
[----:B------:R-:W-:Y:S01]  /*2ec0*/  FSEL R96, R28, -INF , !P4 ;  /* 0xff8000001c607808 */ /* 0x000fe20006000000 */
[----:B------:R-:W-:Y:S01]  /*2ed0*/  HMMA.16816.F32 R16, R16, R34, R40 ;  /* 0x000000221010723c */ /* 0x000fe20000001828 */
[----:B------:R-:W-:Y:S02]  /*2ee0*/  ISETP.GE.AND P4, PT, R3, UR8, PT ;  /* 0x0000000803007c0c */ /* 0x000fe4000bf86270 */
[----:B------:R-:W-:Y:S02]  /*2ef0*/  IADD3 R3, R2, 0x31, RZ ;  /* 0x0000003102037810 */ /* 0x000fe40007ffe0ff */
[----:B------:R-:W-:-:S02]  /*2f00*/  FSEL R98, R38, -INF , !P2 ;  /* 0xff80000026627808 */ /* 0x000fc40005000000 */
[----:B------:R-:W-:Y:S02]  /*2f10*/  FSEL R84, R36, -INF , !P2 ;  /* 0xff80000024547808 */ /* 0x000fe40005000000 */
[----:B------:R-:W-:Y:S02]  /*2f20*/  ISETP.GE.AND P2, PT, R3, UR8, PT ;  /* 0x0000000803007c0c */ /* 0x000fe4000bf46270 */
[C---:B------:R-:W-:Y:S02]  /*2f30*/  IADD3 R3, R2.reuse, 0x38, RZ ;  /* 0x0000003802037810 */ /* 0x040fe40007ffe0ff */
[----:B------:R-:W-:Y:S02]  /*2f40*/  ISETP.GE.AND P0, PT, R5, UR8, PT ;  /* 0x0000000805007c0c */ /* 0x000fe4000bf06270 */
[----:B------:R-:W-:Y:S02]  /*2f50*/  IADD3 R5, R2, 0x28, RZ ;  /* 0x0000002802057810 */ /* 0x000fe40007ffe0ff */
[----:B------:R-:W-:-:S02]  /*2f60*/  FSEL R97, R39, -INF , !P1 ;  /* 0xff80000027617808 */ /* 0x000fc40004800000 */
[----:B------:R-:W-:Y:S02]  /*2f70*/  FSEL R67, R37, -INF , !P1 ;  /* 0xff80000025437808 */ /* 0x000fe40004800000 */
[----:B------:R-:W-:Y:S02]  /*2f80*/  ISETP.GE.AND P1, PT, R3, UR8, PT ;  /* 0x0000000803007c0c */ /* 0x000fe4000bf26270 */
[----:B------:R-:W-:Y:S02]  /*2f90*/  ISETP.GE.AND P5, PT, R5, UR8, PT ;  /* 0x0000000805007c0c */ /* 0x000fe4000bfa6270 */
[----:B------:R-:W-:Y:S02]  /*2fa0*/  IADD3 R5, R2, 0x30, RZ ;  /* 0x0000003002057810 */ /* 0x000fe40007ffe0ff */
[----:B------:R-:W-:Y:S02]  /*2fb0*/  FSEL R3, R16, -INF , !P1 ;  /* 0xff80000010037808 */ /* 0x000fe40004800000 */
[----:B------:R-:W-:-:S02]  /*2fc0*/  IADD3 R2, R2, 0x39, RZ ;  /* 0x0000003902027810 */ /* 0x000fc40007ffe0ff */
[----:B------:R-:W-:Y:S01]  /*2fd0*/  FSEL R192, R26, -INF , !P0 ;  /* 0xff8000001ac07808 */ /* 0x000fe20004000000 */
[----:B------:R1:W-:Y:S01]  /*2fe0*/  STL [R1+0x10], R3 ;  /* 0x0000100301007387 */ /* 0x0003e20000100800 */
[----:B------:R-:W-:Y:S02]  /*2ff0*/  FSEL R180, R24, -INF , !P0 ;  /* 0xff80000018b47808 */ /* 0x000fe40004000000 */
[----:B------:R-:W-:Y:S01]  /*3000*/  ISETP.GE.AND P0, PT, R2, UR8, PT ;  /* 0x0000000802007c0c */ /* 0x000fe2000bf06270 */
[----:B------:R-:W-:Y:S01]  /*3010*/  IMAD.IADD R2, R100, 0x1, R101 ;  /* 0x0000000164027824 */ /* 0x000fe200078e0265 */
[----:B------:R-:W-:Y:S02]  /*3020*/  FSEL R149, R31, -INF , !P3 ;  /* 0xff8000001f957808 */ /* 0x000fe40005800000 */
[----:B------:R-:W-:Y:S02]  /*3030*/  FSEL R204, R19, -INF , !P0 ;  /* 0xff80000013cc7808 */ /* 0x000fe40004000000 */
[----:B------:R-:W-:-:S02]  /*3040*/  FSEL R240, R17, -INF , !P0 ;  /* 0xff80000011f07808 */ /* 0x000fc40004000000 */
[----:B------:R-:W-:Y:S02]  /*3050*/  PLOP3.LUT P0, PT, PT, PT, UP0, 0x80, 0x0 ;  /* 0x000000000000781c */ /* 0x000fe40003f0f008 */
        /* <DEDUP_REMOVED lines=13> */
[----:B------:R-:W-:Y:S06]  /*3130*/  BAR.SYNC.DEFER_BLOCKING 0x0 ;  /* 0x0000000000007b1d */ /* 0x000fec0000010000 */
[----:B------:R-:W-:Y:S05]  /*3140*/  @!P0 BRA `(.L_x_642) ;  /* 0x0000024000008947 */ /* 0x000fea0003800000 */
[----:B-1----:R-:W-:Y:S01]  /*3150*/  ULEA.HI.SX32 UR7, UR29, 0xfffffffe, 0x1a ;  /* 0xfffffffe1d077891 */ /* 0x002fe2000f8fd23f */
[C---:B------:R-:W-:Y:S01]  /*3160*/  IMAD.SHL.U32 R12, R106.reuse, 0x20, RZ ;  /* 0x000000206a0c7824 */ /* 0x040fe200078e00ff */
[----:B------:R-:W-:-:S02]  /*3170*/  SHF.L.U64.HI R5, R106, 0x5, R107 ;  /* 0x000000056a057819 */ /* 0x000fc4000001026b */
        /* <DEDUP_REMOVED lines=8> */
[C---:B------:R-:W-:Y:S02]  /*3200*/  IADD3 R6, P2, R12.reuse, R8, RZ ;  /* 0x000000080c067210 */ /* 0x040fe40007f5e0ff */
        /* <DEDUP_REMOVED lines=24> */
.L_x_642:
[----:B-1----:R-:W-:Y:S04]  /*3390*/  STL [R1+0x34], R214 ;  /* 0x000034d601007387 */ /* 0x002fe80000100800 */
[----:B------:R-:W-:Y:S04]  /*33a0*/  STL [R1+0x30], R213 ;  /* 0x000030d501007387 */ /* 0x000fe80000100800 */
[----:B------:R1:W-:Y:S04]  /*33b0*/  STL [R1+0x2c], R208 ;  /* 0x00002cd001007387 */ /* 0x0003e80000100800 */
[----:B-1----:R-:W2:Y:S01]  /*33c0*/  LDL.LU R208, [R1+0x10] ;  /* 0x0000100001d07983 */ /* 0x002ea20000300800 */
[----:B------:R-:W-:Y:S01]  /*33d0*/  FMNMX.FTZ R3, R56, R20, !PT ;  /* 0x0000001438037209 */ /* 0x000fe20007810000 */
[----:B------:R-:W-:Y:S01]  /*33e0*/  IMAD R6, R108, 0x4, R102 ;  /* 0x000000046c067824 */ /* 0x000fe200078e0266 */
[----:B------:R-:W-:Y:S01]  /*33f0*/  USHF.L.U32 UR6, UR9, 0x1, URZ ;  /* 0x0000000109067899 */ /* 0x000fe2000800063f */
[----:B------:R-:W-:Y:S01]  /*3400*/  IMAD.WIDE.U32 R150, R111, -0x2daee0ad, RZ ;  /* 0xd2511f536f967825 */ /* 0x000fe200078e00ff */
[----:B------:R-:W-:Y:S01]  /*3410*/  FMNMX.FTZ R3, R52, R3, !PT ;  /* 0x0000000334037209 */ /* 0x000fe20007810000 */
[----:B------:R-:W-:Y:S01]  /*3420*/  UIADD3 UR16, UR31, -0x4498517b, URZ ;  /* 0xbb67ae851f107890 */ /* 0x000fe2000fffe03f */
[----:B------:R-:W-:Y:S01]  /*3430*/  STL [R1+0x18], R6 ;  /* 0x0000180601007387 */ /* 0x000fe20000100800 */
[----:B------:R-:W-:Y:S01]  /*3440*/  IMAD.WIDE.U32 R64, R6, -0x326172a9, RZ ;  /* 0xcd9e8d5706407825 */ /* 0x000fe200078e00ff */
[----:B------:R-:W-:Y:S01]  /*3450*/  FMNMX.FTZ R3, R21, R3, !PT ;  /* 0x0000000315037209 */ /* 0x000fe20007810000 */
[----:B------:R-:W-:Y:S01]  /*3460*/  UIADD3 UR17, UR30, -0x61c88647, URZ ;  /* 0x9e3779b91e117890 */ /* 0x000fe2000fffe03f */
[----:B------:R-:W-:Y:S01]  /*3470*/  SHF.L.U32 R209, R2, 0x1, RZ ;  /* 0x0000000102d17819 */ /* 0x000fe200000006ff */
[----:B------:R-:W-:Y:S01]  /*3480*/  UIADD3 UR15, UR30, 0x3c6ef372, URZ ;  /* 0x3c6ef3721e0f7890 */ /* 0x000fe2000fffe03f */
[----:B------:R-:W-:Y:S01]  /*3490*/  FMNMX.FTZ R3, R96, R3, !PT ;  /* 0x0000000360037209 */ /* 0x000fe20007810000 */
[----:B------:R-:W-:Y:S01]  /*34a0*/  UIADD3 UR14, UR31, 0x76cf5d0a, URZ ;  /* 0x76cf5d0a1f0e7890 */ /* 0x000fe2000fffe03f */
[----:B------:R-:W-:Y:S01]  /*34b0*/  IMAD R196, R110, 0x10000, R110 ;  /* 0x000100006ec47824 */ /* 0x000fe200078e026e */
[----:B------:R-:W-:Y:S01]  /*34c0*/  UIADD3 UR12, UR31, 0x32370b8f, URZ ;  /* 0x32370b8f1f0c7890 */ /* 0x000fe2000fffe03f */
[----:B------:R-:W-:Y:S01]  /*34d0*/  FMNMX.FTZ R3, R85, R3, !PT ;  /* 0x0000000355037209 */ /* 0x000fe20007810000 */
[----:B------:R-:W-:Y:S01]  /*34e0*/  UIADD3 UR13, UR30, -0x255992d5, URZ ;  /* 0xdaa66d2b1e0d7890 */ /* 0x000fe2000fffe03f */
[----:B------:R-:W-:Y:S01]  /*34f0*/  IMAD R210, R4, 0x2, R209 ;  /* 0x0000000204d27824 */ /* 0x000fe200078e02d1 */
[----:B------:R-:W-:Y:S01]  /*3500*/  UIADD3 UR11, UR30, 0x78dde6e4, URZ ;  /* 0x78dde6e41e0b7890 */ /* 0x000fe2000fffe03f */
[----:B------:R-:W-:Y:S01]  /*3510*/  FMNMX.FTZ R3, R84, R3, !PT ;  /* 0x0000000354037209 */ /* 0x000fe20007810000 */
[----:B------:R-:W-:Y:S01]  /*3520*/  UIADD3 UR8, UR31, -0x56f99767, URZ ;  /* 0xa90668991f087890 */ /* 0x000fe2000fffe03f */
[C---:B------:R-:W-:Y:S01]  /*3530*/  LEA R212, R0.reuse, R209, 0x1 ;  /* 0x000000d100d47211 */ /* 0x040fe200078e08ff */
[----:B------:R-:W-:Y:S01]  /*3540*/  UIADD3 UR10, UR31, -0x126145ec, URZ ;  /* 0xed9eba141f0a7890 */ /* 0x000fe2000fffe03f */
[----:B------:R-:W-:Y:S01]  /*3550*/  FMNMX.FTZ R5, R67, R3, !PT ;  /* 0x0000000343057209 */ /* 0x000fe20007810000 */
[----:B------:R-:W-:Y:S01]  /*3560*/  UIADD3 UR19, UR30, -0x4ab325aa, URZ ;  /* 0xb54cda561e137890 */ /* 0x000fe2000fffe03f */
[----:B------:R-:W-:Y:S01]  /*3570*/  FMNMX.FTZ R3, R57, R66, !PT ;  /* 0x0000004239037209 */ /* 0x000fe20007810000 */
[----:B------:R-:W-:Y:S01]  /*3580*/  IMAD R211, R0, 0x2, R210 ;  /* 0x0000000200d37824 */ /* 0x000fe200078e02d2 */
        /* <DEDUP_REMOVED lines=19> */
[----:B------:R-:W-:-:S03]  /*36c0*/  FMNMX.FTZ R3, R97, R3, !PT ;  /* 0x0000000361037209 */ /* 0x000fc60007810000 */
[----:B------:R-:W-:Y:S01]  /*36d0*/  LDSM.16.MT88.4 R28, [R211+0x12000] ;  /* 0x01200000d31c783b */ /* 0x000fe20000004200 */
[----:B------:R-:W-:-:S03]  /*36e0*/  FMNMX.FTZ R3, R192, R3, !PT ;  /* 0x00000003c0037209 */ /* 0x000fc60007810000 */
[----:B------:R-:W-:Y:S01]  /*36f0*/  LDSM.16.MT88.4 R32, [R212+0x12000] ;  /* 0x01200000d420783b */ /* 0x000fe20000004200 */
[----:B------:R-:W-:-:S04]  /*3700*/  FMNMX.FTZ R3, R193, R3, !PT ;  /* 0x00000003c1037209 */ /* 0x000fc80007810000 */
[----:B------:R-:W-:-:S04]  /*3710*/  FMNMX.FTZ R3, R194, R3, !PT ;  /* 0x00000003c2037209 */ /* 0x000fc80007810000 */
[----:B------:R-:W-:-:S04]  /*3720*/  FMNMX.FTZ R3, R195, R3, !PT ;  /* 0x00000003c3037209 */ /* 0x000fc80007810000 */
[----:B------:R-:W-:-:S04]  /*3730*/  FMNMX.FTZ R3, R189, R3, !PT ;  /* 0x00000003bd037209 */ /* 0x000fc80007810000 */
[----:B------:R-:W-:-:S04]  /*3740*/  FMNMX.FTZ R3, R241, R3, !PT ;  /* 0x00000003f1037209 */ /* 0x000fc80007810000 */
[----:B------:R-:W-:-:S04]  /*3750*/  FMNMX.FTZ R3, R190, R3, !PT ;  /* 0x00000003be037209 */ /* 0x000fc80007810000 */
[----:B------:R-:W-:-:S05]  /*3760*/  FMNMX.FTZ R3, R204, R3, !PT ;  /* 0x00000003cc037209 */ /* 0x000fca0007810000 */
[----:B------:R-:W1:Y:S02]  /*3770*/  SHFL.BFLY PT, R9, R3, 0x2, 0x1f ;  /* 0x0c401f0003097f89 */ /* 0x000e6400000e0000 */
[----:B-1----:R-:W-:Y:S02]  /*3780*/  FMNMX.FTZ R3, R3, R9, !PT ;  /* 0x0000000903037209 */ /* 0x002fe40007810000 */
[----:B--2---:R-:W-:-:S04]  /*3790*/  FMNMX.FTZ R148, R208, R148, !PT ;  /* 0x00000094d0947209 */ /* 0x004fc80007810000 */
[----:B------:R-:W-:-:S05]  /*37a0*/  FMNMX.FTZ R148, R240, R148, !PT ;  /* 0x00000094f0947209 */ /* 0x000fca0007810000 */
[----:B------:R-:W1:Y:S02]  /*37b0*/  SHFL.BFLY PT, R5, R148, 0x2, 0x1f ;  /* 0x0c401f0094057f89 */ /* 0x000e6400000e0000 */
[----:B-1----:R-:W-:Y:S02]  /*37c0*/  FMNMX.FTZ R148, R148, R5, !PT ;  /* 0x0000000594947209 */ /* 0x002fe40007810000 */
[----:B------:R-:W-:-:S03]  /*37d0*/  LOP3.LUT R5, R103, UR30, RZ, 0x3c, !PT ;  /* 0x0000001e67057c12 */ /* 0x000fc6000f8e3cff */
[----:B------:R-:W1:Y:S01]  /*37e0*/  SHFL.BFLY PT, R10, R148, 0x1, 0x1f ;  /* 0x0c201f00940a7f89 */ /* 0x000e6200000e0000 */
[----:B------:R-:W-:-:S03]  /*37f0*/  LOP3.LUT R6, R65, R5, RZ, 0x3c, !PT ;  /* 0x0000000541067212 */ /* 0x000fc600078e3cff */
[----:B------:R2:W-:Y:S02]  /*3800*/  STL [R1+0x14], R5 ;  /* 0x0000140501007387 */ /* 0x0005e40000100800 */
[----:B------:R-:W-:-:S05]  /*3810*/  IMAD.WIDE.U32 R86, R6, -0x2daee0ad, RZ ;  /* 0xd2511f5306567825 */ /* 0x000fca00078e00ff */
[----:B------:R-:W-:-:S05]  /*3820*/  LOP3.LUT R8, R87, UR16, R150, 0x96, !PT ;  /* 0x0000001057087c12 */ /* 0x000fca000f8e9696 */
[----:B------:R-:W-:Y:S01]  /*3830*/  IMAD.WIDE.U32 R58, R8, -0x326172a9, RZ ;  /* 0xcd9e8d57083a7825 */ /* 0x000fe200078e00ff */
[----:B-1----:R-:W-:Y:S02]  /*3840*/  FMNMX.FTZ R148, R148, R10, !PT ;  /* 0x0000000a94947209 */ /* 0x002fe40007810000 */
[----:B------:R-:W1:Y:S02]  /*3850*/  SHFL.BFLY PT, R10, R3, 0x1, 0x1f ;  /* 0x0c201f00030a7f89 */ /* 0x000e6400000e0000 */
[C---:B------:R-:W-:Y:S01]  /*3860*/  FSETP.NEU.FTZ.AND P1, PT, R148.reuse, -INF , PT ;  /* 0xff8000009400780b */ /* 0x040fe20003f3d000 */
[----:B--2---:R-:W-:Y:S01]  /*3870*/  IMAD.U32 R5, RZ, RZ, UR6 ;  /* 0x00000006ff057e24 */ /* 0x004fe2000f8e00ff */
[----:B------:R-:W-:Y:S01]  /*3880*/  UIADD3 UR6, UR6, 0x1, URZ ;  /* 0x0000000106067890 */ /* 0x000fe2000fffe03f */
[----:B------:R-:W-:-:S03]  /*3890*/  FMUL.FTZ R13, R148, c[0x0][0x23c] ;  /* 0x00008f00940d7a20 */ /* 0x000fc60000410000 */
[----:B------:R-:W-:Y:S02]  /*38a0*/  LOP3.LUT R5, R151, UR31, R5, 0x96, !PT ;  /* 0x0000001f97057c12 */ /* 0x000fe4000f8e9605 */
[----:B------:R-:W-:-:S03]  /*38b0*/  FSEL R13, R13, RZ, P1 ;  /* 0x000000ff0d0d7208 */ /* 0x000fc60000800000 */
[----:B------:R-:W-:-:S05]  /*38c0*/  IMAD.WIDE.U32 R6, R5, -0x326172a9, RZ ;  /* 0xcd9e8d5705067825 */ /* 0x000fca00078e00ff */
[----:B------:R-:W-:Y:S02]  /*38d0*/  LOP3.LUT R7, R7, UR17, R64, 0x96, !PT ;  /* 0x0000001107077c12 */ /* 0x000fe4000f8e9640 */
[----:B------:R-:W-:-:S03]  /*38e0*/  LOP3.LUT R8, R59, UR15, R6, 0x96, !PT ;  /* 0x0000000f3b087c12 */ /* 0x000fc6000f8e9606 */
[----:B------:R-:W-:Y:S01]  /*38f0*/  IMAD.WIDE.U32 R6, R7, -0x2daee0ad, RZ ;  /* 0xd2511f5307067825 */ /* 0x000fe200078e00ff */
[----:B-1----:R-:W-:-:S03]  /*3900*/  FMNMX.FTZ R3, R3, R10, !PT ;  /* 0x0000000a03037209 */ /* 0x002fc60007810000 */
[----:B------:R-:W-:Y:S01]  /*3910*/  IMAD.WIDE.U32 R8, R8, -0x2daee0ad, RZ ;  /* 0xd2511f5308087825 */ /* 0x000fe200078e00ff */
[----:B------:R-:W-:Y:S02]  /*3920*/  LOP3.LUT R7, R7, UR14, R86, 0x96, !PT ;  /* 0x0000000e07077c12 */ /* 0x000fe4000f8e9656 */
[C---:B------:R-:W-:Y:S01]  /*3930*/  FSETP.NEU.FTZ.AND P1, PT, R3.reuse, -INF , PT ;  /* 0xff8000000300780b */ /* 0x040fe20003f3d000 */
[----:B------:R-:W-:Y:S01]  /*3940*/  FMUL.FTZ R12, R3, c[0x0][0x23c] ;  /* 0x00008f00030c7a20 */ /* 0x000fe20000410000 */
[----:B------:R-:W-:Y:S01]  /*3950*/  LOP3.LUT R5, R9, UR12, R6, 0x96, !PT ;  /* 0x0000000c09057c12 */ /* 0x000fe2000f8e9606 */
[----:B------:R-:W-:-:S03]  /*3960*/  IMAD.WIDE.U32 R6, R7, -0x326172a9, RZ ;  /* 0xcd9e8d5707067825 */ /* 0x000fc600078e00ff */
[----:B------:R-:W-:Y:S01]  /*3970*/  FSEL R12, R12, RZ, P1 ;  /* 0x000000ff0c0c7208 */ /* 0x000fe20000800000 */
[----:B------:R-:W-:Y:S01]  /*3980*/  IMAD.WIDE.U32 R44, R5, -0x326172a9, RZ ;  /* 0xcd9e8d57052c7825 */ /* 0x000fe200078e00ff */
[----:B------:R-:W-:-:S03]  /*3990*/  LOP3.LUT R7, R7, UR13, R58, 0x96, !PT ;  /* 0x0000000d07077c12 */ /* 0x000fc6000f8e963a */
[----:B------:R-:W-:Y:S01]  /*39a0*/  FFMA.FTZ R9, R56, c[0x0][0x23c], -R13 ;  /* 0x00008f0038097a23 */ /* 0x000fe2000001080d */
[----:B------:R-:W-:Y:S01]  /*39b0*/  LOP3.LUT R5, R45, UR11, R6, 0x96, !PT ;  /* 0x0000000b2d057c12 */ /* 0x000fe2000f8e9606 */
[----:B------:R-:W-:Y:S02]  /*39c0*/  IMAD.WIDE.U32 R6, R7, -0x2daee0ad, RZ ;  /* 0xd2511f5307067825 */ /* 0x000fe400078e00ff */
[----:B------:R1:W-:Y:S02]  /*39d0*/  MUFU.EX2 R201, R9 ;  /* 0x0000000900c97308 */ /* 0x0003e40000000800 */
[----:B------:R-:W-:Y:S01]  /*39e0*/  IMAD.WIDE.U32 R46, R5, -0x2daee0ad, RZ ;  /* 0xd2511f53052e7825 */ /* 0x000fe200078e00ff */
[----:B------:R-:W-:-:S03]  /*39f0*/  LOP3.LUT R8, R7, UR10, R8, 0x96, !PT ;  /* 0x0000000a07087c12 */ /* 0x000fc6000f8e9608 */
[----:B------:R-:W-:Y:S01]  /*3a00*/  FFMA.FTZ R5, R52, c[0x0][0x23c], -R13 ;  /* 0x00008f0034057a23 */ /* 0x000fe2000001080d */
[----:B------:R-:W-:Y:S01]  /*3a10*/  LOP3.LUT R6, R47, UR8, R6, 0x96, !PT ;  /* 0x000000082f067c12 */ /* 0x000fe2000f8e9606 */
[----:B------:R-:W-:Y:S02]  /*3a20*/  IMAD.WIDE.U32 R14, R8, -0x326172a9, RZ ;  /* 0xcd9e8d57080e7825 */ /* 0x000fe400078e00ff */
[----:B------:R2:W-:Y:S02]  /*3a30*/  MUFU.EX2 R202, R5 ;  /* 0x0000000500ca7308 */ /* 0x0005e40000000800 */
[----:B------:R-:W-:-:S04]  /*3a40*/  IMAD.WIDE.U32 R6, R6, -0x326172a9, RZ ;  /* 0xcd9e8d5706067825 */ /* 0x000fc800078e00ff */
[----:B-1----:R-:W-:Y:S01]  /*3a50*/  FFMA.FTZ R9, R20, c[0x0][0x23c], -R13 ;  /* 0x00008f0014097a23 */ /* 0x002fe2000001080d */
[----:B------:R-:W-:Y:S01]  /*3a60*/  LOP3.LUT R10, R6, 0xff, RZ, 0xc0, !PT ;  /* 0x000000ff060a7812 */ /* 0x000fe200078ec0ff */
[----:B------:R-:W-:Y:S01]  /*3a70*/  FFMA.FTZ R2, R57, c[0x0][0x23c], -R12 ;  /* 0x00008f0039027a23 */ /* 0x000fe2000001080c */
[----:B------:R-:W-:Y:S01]  /*3a80*/  SHF.R.U32.HI R8, RZ, 0x10, R6 ;  /* 0x00000010ff087819 */ /* 0x000fe20000011606 */
[----:B------:R1:W-:Y:S01]  /*3a90*/  MUFU.EX2 R239, R9 ;  /* 0x0000000900ef7308 */ /* 0x0003e20000000800 */
[----:B------:R-:W-:Y:S01]  /*3aa0*/  FFMA.FTZ R4, R66, c[0x0][0x23c], -R12 ;  /* 0x00008f0042047a23 */ /* 0x000fe2000001080c */
[----:B------:R-:W-:Y:S01]  /*3ab0*/  SHF.R.U32.HI R11, RZ, 0x18, R6 ;  /* 0x00000018ff0b7819 */ /* 0x000fe20000011606 */
[----:B------:R-:W-:Y:S01]  /*3ac0*/  IMAD.MOV.U32 R66, RZ, RZ, R241 ;  /* 0x000000ffff427224 */ /* 0x000fe200078e00f1 */
[----:B------:R-:W-:Y:S01]  /*3ad0*/  LOP3.LUT R8, R8, 0xff, RZ, 0xc0, !PT ;  /* 0x000000ff08087812 */ /* 0x000fe200078ec0ff */
[----:B--2---:R-:W-:-:S03]  /*3ae0*/  FFMA.FTZ R5, R21, c[0x0][0x23c], -R13 ;  /* 0x00008f0015057a23 */ /* 0x004fc6000001080d */
[----:B------:R-:W-:Y:S01]  /*3af0*/  MUFU.EX2 R207, R2 ;  /* 0x0000000200cf7308 */ /* 0x000fe20000000800 */
[----:B------:R-:W-:-:S07]  /*3b00*/  PRMT R11, R8, 0x5410, R11 ;  /* 0x00005410080b7816 */ /* 0x000fce000000000b */
[----:B------:R2:W3:Y:S01]  /*3b10*/  MUFU.EX2 R213, R5 ;  /* 0x0000000500d57308 */ /* 0x0004e20000000800 */
[----:B-1----:R-:W-:Y:S02]  /*3b20*/  FFMA.FTZ R9, R53, c[0x0][0x23c], -R12 ;  /* 0x00008f0035097a23 */ /* 0x002fe4000001080c */
[----:B------:R-:W-:Y:S05]  /*3b30*/  LDSM.16.MT88.4 R52, [R210+0x12000] ;  /* 0x01200000d234783b */ /* 0x000fea0000004200 */
[----:B------:R1:W-:Y:S01]  /*3b40*/  MUFU.EX2 R203, R9 ;  /* 0x0000000900cb7308 */ /* 0x0003e20000000800 */
[----:B--2---:R-:W-:-:S07]  /*3b50*/  LOP3.LUT R5, R6, 0xffff, RZ, 0xc0, !PT ;  /* 0x0000ffff06057812 */ /* 0x004fce00078ec0ff */
[----:B------:R2:W-:Y:S01]  /*3b60*/  MUFU.EX2 R205, R4 ;  /* 0x0000000400cd7308 */ /* 0x0005e20000000800 */
[----:B------:R-:W-:Y:S02]  /*3b70*/  LOP3.LUT R6, R7, UR19, R14, 0x96, !PT ;  /* 0x0000001307067c12 */ /* 0x000fe4000f8e960e */
[----:B------:R-:W-:Y:S02]  /*3b80*/  SHF.R.U32.HI R5, RZ, 0x8, R5 ;  /* 0x00000008ff057819 */ /* 0x000fe40000011605 */
[----:B------:R-:W-:Y:S02]  /*3b90*/  SHF.R.U32.HI R2, RZ, 0x10, R6 ;  /* 0x00000010ff027819 */ /* 0x000fe40000011606 */
[----:B------:R-:W-:Y:S01]  /*3ba0*/  PRMT R10, R10, 0x5410, R5 ;  /* 0x000054100a0a7816 */ /* 0x000fe20000000005 */
[----:B------:R-:W-:Y:S01]  /*3bb0*/  FFMA.FTZ R5, R22, c[0x0][0x23c], -R12 ;  /* 0x00008f0016057a23 */ /* 0x000fe2000001080c */
[C---:B------:R-:W-:Y:S01]  /*3bc0*/  LOP3.LUT R0, R6.reuse, 0xffff, RZ, 0xc0, !PT ;  /* 0x0000ffff06007812 */ /* 0x040fe200078ec0ff */
[----:B------:R-:W4:Y:S01]  /*3bd0*/  LDSM.16.MT88.4 R20, [R209+0x10000] ;  /* 0x01000000d114783b */ /* 0x000f220000004200 */
[----:B-1----:R-:W-:Y:S01]  /*3be0*/  LOP3.LUT R9, R6, 0xff, RZ, 0xc0, !PT ;  /* 0x000000ff06097812 */ /* 0x002fe200078ec0ff */
[----:B------:R-:W1:Y:S01]  /*3bf0*/  MUFU.EX2 R214, R5 ;  /* 0x0000000500d67308 */ /* 0x000e620000000800 */
[----:B------:R-:W-:-:S02]  /*3c00*/  SHF.R.U32.HI R8, RZ, 0x18, R6 ;  /* 0x00000018ff087819 */ /* 0x000fc40000011606 */
[----:B------:R-:W-:Y:S01]  /*3c10*/  LOP3.LUT R6, R2, 0xff, RZ, 0xc0, !PT ;  /* 0x000000ff02067812 */ /* 0x000fe200078ec0ff */
[--C-:B--2---:R-:W-:Y:S01]  /*3c20*/  HSET2.LE.AND R4, R11, R196.reuse, PT ;  /* 0x000000c40b047233 */ /* 0x104fe20003803000 */
[----:B------:R-:W-:Y:S01]  /*3c30*/  SHF.R.U32.HI R7, RZ, 0x8, R0 ;  /* 0x00000008ff077819 */ /* 0x000fe20000011600 */
[----:B------:R-:W-:Y:S01]  /*3c40*/  HSET2.LE.AND R0, R10, R196, PT ;  /* 0x000000c40a007233 */ /* 0x000fe20003803000 */
[----:B------:R-:W-:Y:S02]  /*3c50*/  PRMT R6, R6, 0x5410, R8 ;  /* 0x0000541006067816 */ /* 0x000fe40000000008 */
[----:B---3--:R-:W-:Y:S02]  /*3c60*/  F2FP.PACK_AB R2, R213, R202 ;  /* 0x000000cad502723e */ /* 0x008fe400000000ff */
[----:B------:R-:W-:Y:S02]  /*3c70*/  PRMT R7, R9, 0x5410, R7 ;  /* 0x0000541009077816 */ /* 0x000fe40000000007 */
[----:B------:R-:W-:-:S02]  /*3c80*/  LOP3.LUT R10, R0, R2, RZ, 0xc0, !PT ;  /* 0x00000002000a7212 */ /* 0x000fc400078ec0ff */
[----:B------:R-:W-:Y:S01]  /*3c90*/  F2FP.PACK_AB R2, R239, R201 ;  /* 0x000000c9ef02723e */ /* 0x000fe200000000ff */
[----:B------:R-:W-:Y:S01]  /*3ca0*/  HSET2.LE.AND R0, R7, R196, PT ;  /* 0x000000c407007233 */ /* 0x000fe20003803000 */
[----:B-1----:R-:W-:-:S04]  /*3cb0*/  F2FP.PACK_AB R5, R214, R203 ;  /* 0x000000cbd605723e */ /* 0x002fc800000000ff */
[----:B------:R-:W-:Y:S01]  /*3cc0*/  LOP3.LUT R11, R4, R5, RZ, 0xc0, !PT ;  /* 0x00000005040b7212 */ /* 0x000fe200078ec0ff */
[----:B------:R-:W-:Y:S01]  /*3cd0*/  HSET2.LE.AND R4, R6, R196, PT ;  /* 0x000000c406047233 */ /* 0x000fe20003803000 */
[----:B------:R-:W-:Y:S02]  /*3ce0*/  F2FP.PACK_AB R5, R205, R207 ;  /* 0x000000cfcd05723e */ /* 0x000fe400000000ff */
[----:B------:R-:W-:Y:S01]  /*3cf0*/  LOP3.LUT R8, R0, R2, RZ, 0xc0, !PT ;  /* 0x0000000200087212 */ /* 0x000fe200078ec0ff */
[--C-:B------:R-:W-:Y:S01]  /*3d00*/  FFMA.FTZ R0, R96, c[0x0][0x23c], -R13.reuse ;  /* 0x00008f0060007a23 */ /* 0x100fe2000001080d */
[----:B------:R-:W-:Y:S01]  /*3d10*/  LOP3.LUT R9, R4, R5, RZ, 0xc0, !PT ;  /* 0x0000000504097212 */ /* 0x000fe200078ec0ff */
[--C-:B------:R-:W-:Y:S01]  /*3d20*/  FFMA.FTZ R2, R84, c[0x0][0x23c], -R13.reuse ;  /* 0x00008f0054027a23 */ /* 0x100fe2000001080d */
[----:B------:R-:W1:Y:S01]  /*3d30*/  LDSM.16.MT88.4 R4, [R212+0x14000] ;  /* 0x01400000d404783b */ /* 0x000e620000004200 */
[----:B------:R2:W3:Y:S04]  /*3d40*/  MUFU.EX2 R56, R0 ;  /* 0x0000000000387308 */ /* 0x0004e80000000800 */
[C---:B------:R-:W-:Y:S08]  /*3d50*/  HMMA.16816.F32 R128, R8.reuse, R24, RZ ;  /* 0x000000180880723c */ /* 0x040ff000000018ff */
[----:B----4-:R-:W-:Y:S01]  /*3d60*/  HMMA.16816.F32 R152, R8, R20, RZ ;  /* 0x000000140898723c */ /* 0x010fe200000018ff */
[----:B--2---:R-:W-:-:S02]  /*3d70*/  FFMA.FTZ R0, R85, c[0x0][0x23c], -R13 ;  /* 0x00008f0055007a23 */ /* 0x004fc4000001080d */
[----:B---3--:R-:W-:-:S05]  /*3d80*/  IMAD.MOV.U32 R85, RZ, RZ, R56 ;  /* 0x000000ffff557224 */ /* 0x008fca00078e0038 */
[C---:B------:R-:W-:Y:S01]  /*3d90*/  HMMA.16816.F32 R120, R8.reuse, R22, RZ ;  /* 0x000000160878723c */ /* 0x040fe200000018ff */
[----:B------:R-:W2:Y:S01]  /*3da0*/  LDSM.16.MT88.4 R20, [R211+0x14000] ;  /* 0x01400000d314783b */ /* 0x000ea20000004200 */
[----:B------:R3:W-:Y:S06]  /*3db0*/  MUFU.EX2 R238, R0 ;  /* 0x0000000000ee7308 */ /* 0x0007ec0000000800 */
[C---:B------:R-:W-:Y:S01]  /*3dc0*/  HMMA.16816.F32 R88, R8.reuse, R26, RZ ;  /* 0x0000001a0858723c */ /* 0x040fe200000018ff */
[----:B------:R-:W4:Y:S07]  /*3dd0*/  LDSM.16.MT88.4 R24, [R210+0x16000] ;  /* 0x01600000d218783b */ /* 0x000f2e0000004200 */
[----:B------:R-:W-:Y:S01]  /*3de0*/  HMMA.16816.F32 R136, R8, R60, RZ ;  /* 0x0000003c0888723c */ /* 0x000fe200000018ff */
[----:B---3--:R-:W-:-:S07]  /*3df0*/  LOP3.LUT R0, R15, UR9, R44, 0x96, !PT ;  /* 0x000000090f007c12 */ /* 0x008fce000f8e962c */
[C---:B------:R-:W-:Y:S08]  /*3e00*/  HMMA.16816.F32 R104, R8.reuse, R62, RZ ;  /* 0x0000003e0868723c */ /* 0x040ff000000018ff */
[C---:B------:R-:W-:Y:S01]  /*3e10*/  HMMA.16816.F32 R124, R8.reuse, R16, RZ ;  /* 0x00000010087c723c */ /* 0x040fe200000018ff */
[----:B------:R3:W2:Y:S07]  /*3e20*/  MUFU.EX2 R17, R2 ;  /* 0x0000000200117308 */ /* 0x0006ae0000000800 */
[C---:B-1----:R-:W-:Y:S07]  /*3e30*/  HMMA.16816.F32 R60, R8.reuse, R4, RZ ;  /* 0x00000004083c723c */ /* 0x042fee00000018ff */
[----:B------:R-:W-:Y:S01]  /*3e40*/  IMAD.WIDE.U32 R4, R0, -0x2daee0ad, RZ ;  /* 0xd2511f5300047825 */ /* 0x000fe200078e00ff */
[----:B------:R-:W-:Y:S03]  /*3e50*/  HMMA.16816.F32 R144, R8, R48, RZ ;  /* 0x000000300890723c */ /* 0x000fe600000018ff */
[----:B---3--:R-:W-:Y:S01]  /*3e60*/  FFMA.FTZ R2, R67, c[0x0][0x23c], -R13 ;  /* 0x00008f0043027a23 */ /* 0x008fe2000001080d */
[----:B------:R-:W-:-:S02]  /*3e70*/  LOP3.LUT R0, R4, 0xffff, RZ, 0xc0, !PT ;  /* 0x0000ffff04007812 */ /* 0x000fc400078ec0ff */
[----:B------:R-:W-:Y:S01]  /*3e80*/  LOP3.LUT R14, R4, 0xff, RZ, 0xc0, !PT ;  /* 0x000000ff040e7812 */ /* 0x000fe200078ec0ff */
[----:B------:R1:W3:Y:S01]  /*3e90*/  MUFU.EX2 R191, R2 ;  /* 0x0000000200bf7308 */ /* 0x0002e20000000800 */
[----:B------:R-:W-:Y:S01]  /*3ea0*/  HMMA.16816.F32 R112, R8, R50, RZ ;  /* 0x000000320870723c */ /* 0x000fe200000018ff */
[----:B------:R-:W-:-:S07]  /*3eb0*/  MOV R67, R240 ;  /* 0x000000f000437202 */ /* 0x000fce0000000f00 */
[C---:B------:R-:W-:Y:S07]  /*3ec0*/  HMMA.16816.F32 R48, R8.reuse, R6, RZ ;  /* 0x000000060830723c */ /* 0x040fee00000018ff */
[----:B------:R-:W-:Y:S01]  /*3ed0*/  FFMA.FTZ R6, R99, c[0x0][0x23c], -R12 ;  /* 0x00008f0063067a23 */ /* 0x000fe2000001080c */
[----:B-1----:R-:W-:Y:S01]  /*3ee0*/  SHF.R.U32.HI R2, RZ, 0x10, R4 ;  /* 0x00000010ff027819 */ /* 0x002fe20000011604 */
[----:B------:R-:W-:Y:S01]  /*3ef0*/  HMMA.16816.F32 R76, R8, R36, RZ ;  /* 0x00000024084c723c */ /* 0x000fe200000018ff */
[----:B------:R-:W-:Y:S01]  /*3f00*/  SHF.R.U32.HI R7, RZ, 0x8, R0 ;  /* 0x00000008ff077819 */ /* 0x000fe20000011600 */
[----:B------:R1:W-:Y:S01]  /*3f10*/  MUFU.EX2 R236, R6 ;  /* 0x0000000600ec7308 */ /* 0x0003e20000000800 */
[----:B------:R-:W-:Y:S01]  /*3f20*/  LOP3.LUT R0, R5, UR18, R46, 0x96, !PT ;  /* 0x0000001205007c12 */ /* 0x000fe2000f8e962e */
[----:B------:R-:W-:Y:S01]  /*3f30*/  FFMA.FTZ R5, R97, c[0x0][0x23c], -R12 ;  /* 0x00008f0061057a23 */ /* 0x000fe2000001080c */
[----:B------:R-:W-:-:S02]  /*3f40*/  PRMT R15, R14, 0x5410, R7 ;  /* 0x000054100e0f7816 */ /* 0x000fc40000000007 */
[----:B------:R-:W-:Y:S01]  /*3f50*/  LOP3.LUT R14, R0, 0xff, RZ, 0xc0, !PT ;  /* 0x000000ff000e7812 */ /* 0x000fe200078ec0ff */
[----:B------:R-:W-:Y:S01]  /*3f60*/  HMMA.16816.F32 R116, R8, R38, RZ ;  /* 0x000000260874723c */ /* 0x000fe200000018ff */
[----:B------:R-:W3:Y:S01]  /*3f70*/  LDSM.16.MT88.4 R36, [R209+0x16000] ;  /* 0x01600000d124783b */ /* 0x000ee20000004200 */
[----:B------:R2:W-:Y:S01]  /*3f80*/  MUFU.EX2 R200, R5 ;  /* 0x0000000500c87308 */ /* 0x0005e20000000800 */
[----:B------:R-:W-:-:S05]  /*3f90*/  SHF.R.U32.HI R7, RZ, 0x18, R0 ;  /* 0x00000018ff077819 */ /* 0x000fca0000011600 */
[----:B------:R-:W-:Y:S01]  /*3fa0*/  HMMA.16816.F32 R72, R8, R52, RZ ;  /* 0x000000340848723c */ /* 0x000fe200000018ff */
[----:B-1----:R-:W-:Y:S02]  /*3fb0*/  SHF.R.U32.HI R6, RZ, 0x18, R4 ;  /* 0x00000018ff067819 */ /* 0x002fe40000011604 */
[----:B------:R-:W-:Y:S01]  /*3fc0*/  LOP3.LUT R4, R2, 0xff, RZ, 0xc0, !PT ;  /* 0x000000ff02047812 */ /* 0x000fe200078ec0ff */
[----:B------:R-:W-:-:S04]  /*3fd0*/  FFMA.FTZ R2, R98, c[0x0][0x23c], -R12 ;  /* 0x00008f0062027a23 */ /* 0x000fc8000001080c */
[C---:B------:R-:W-:Y:S01]  /*3fe0*/  HMMA.16816.F32 R100, R8.reuse, R54, RZ ;  /* 0x000000360864723c */ /* 0x040fe200000018ff */
[----:B------:R1:W1:Y:S01]  /*3ff0*/  MUFU.EX2 R84, R2 ;  /* 0x0000000200547308 */ /* 0x0002620000000800 */
[----:B--2---:R-:W-:Y:S01]  /*4000*/  FFMA.FTZ R5, R149, c[0x0][0x23c], -R12 ;  /* 0x00008f0095057a23 */ /* 0x004fe2000001080c */
[----:B------:R-:W-:Y:S02]  /*4010*/  MOV R149, R17 ;  /* 0x0000001100957202 */ /* 0x000fe40000000f00 */
[----:B------:R-:W-:Y:S02]  /*4020*/  PRMT R16, R4, 0x5410, R6 ;  /* 0x0000541004107816 */ /* 0x000fe40000000006 */
[----:B------:R-:W-:Y:S01]  /*4030*/  SHF.R.U32.HI R4, RZ, 0x10, R0 ;  /* 0x00000010ff047819 */ /* 0x000fe20000011600 */
[----:B------:R-:W-:Y:S01]  /*4040*/  HMMA.16816.F32 R140, R8, R40, RZ ;  /* 0x00000028088c723c */ /* 0x000fe200000018ff */
[----:B------:R2:W2:Y:S02]  /*4050*/  MUFU.EX2 R188, R5 ;  /* 0x0000000500bc7308 */ /* 0x0004a40000000800 */
[----:B------:R-:W-:-:S05]  /*4060*/  LOP3.LUT R4, R4, 0xff, RZ, 0xc0, !PT ;  /* 0x000000ff04047812 */ /* 0x000fca00078ec0ff */
[C---:B------:R-:W-:Y:S01]  /*4070*/  HMMA.16816.F32 R108, R8.reuse, R42, RZ ;  /* 0x0000002a086c723c */ /* 0x040fe200000018ff */
[----:B------:R-:W4:Y:S01]  /*4080*/  LDSM.16.MT88.4 R40, [R212+0x16000] ;  /* 0x01600000d428783b */ /* 0x000f220000004200 */
[----:B-1----:R-:W-:Y:S01]  /*4090*/  LOP3.LUT R2, R0, 0xffff, RZ, 0xc0, !PT ;  /* 0x0000ffff00027812 */ /* 0x002fe200078ec0ff */
[----:B------:R-:W-:Y:S01]  /*40a0*/  HSET2.LE.AND R0, R15, R196, PT ;  /* 0x000000c40f007233 */ /* 0x000fe20003803000 */
[----:B------:R-:W-:Y:S02]  /*40b0*/  MOV R15, R207 ;  /* 0x000000cf000f7202 */ /* 0x000fe40000000f00 */
[----:B------:R-:W-:Y:S02]  /*40c0*/  SHF.R.U32.HI R6, RZ, 0x8, R2 ;  /* 0x00000008ff067819 */ /* 0x000fe40000011602 */
[----:B------:R-:W-:Y:S01]  /*40d0*/  HMMA.16816.F32 R52, R8, R20, RZ ;  /* 0x000000140834723c */ /* 0x000fe200000018ff */
[----:B---3--:R-:W-:Y:S02]  /*40e0*/  F2FP.PACK_AB R2, R191, R149 ;  /* 0x00000095bf02723e */ /* 0x008fe400000000ff */
[----:B--2---:R-:W-:-:S02]  /*40f0*/  PRMT R5, R14, 0x5410, R6 ;  /* 0x000054100e057816 */ /* 0x004fc40000000006 */
[----:B------:R-:W-:Y:S01]  /*4100*/  LOP3.LUT R6, R0, R2, RZ, 0xc0, !PT ;  /* 0x0000000200067212 */ /* 0x000fe200078ec0ff */
[--C-:B------:R-:W-:Y:S01]  /*4110*/  HSET2.LE.AND R0, R16, R196.reuse, PT ;  /* 0x000000c410007233 */ /* 0x100fe20003803000 */
[----:B------:R-:W-:Y:S01]  /*4120*/  PRMT R14, R4, 0x5410, R7 ;  /* 0x00005410040e7816 */ /* 0x000fe20000000007 */
[C---:B------:R-:W-:Y:S01]  /*4130*/  HMMA.16816.F32 R156, R8.reuse, R22, RZ ;  /* 0x00000016089c723c */ /* 0x040fe200000018ff */
[----:B------:R-:W1:Y:S01]  /*4140*/  LDSM.16.MT88.4 R20, [R211+0x16000] ;  /* 0x01600000d314783b */ /* 0x000e620000004200 */
[----:B------:R-:W-:Y:S01]  /*4150*/  F2FP.PACK_AB R2, R200, R84 ;  /* 0x00000054c802723e */ /* 0x000fe200000000ff */
[--C-:B------:R-:W-:Y:S01]  /*4160*/  HSET2.LE.AND R4, R5, R196.reuse, PT ;  /* 0x000000c405047233 */ /* 0x100fe20003803000 */
[----:B------:R-:W-:Y:S02]  /*4170*/  F2FP.PACK_AB R5, R238, R85 ;  /* 0x00000055ee05723e */ /* 0x000fe400000000ff */
[----:B------:R-:W-:Y:S01]  /*4180*/  LOP3.LUT R7, R0, R2, RZ, 0xc0, !PT ;  /* 0x0000000200077212 */ /* 0x000fe200078ec0ff */
[----:B------:R-:W-:Y:S01]  /*4190*/  HSET2.LE.AND R0, R14, R196, PT ;  /* 0x000000c40e007233 */ /* 0x000fe20003803000 */
[----:B------:R-:W-:Y:S01]  /*41a0*/  HMMA.16816.F32 R80, R8, R18, RZ ;  /* 0x000000120850723c */ /* 0x000fe200000018ff */
[----:B------:R-:W2:Y:S01]  /*41b0*/  LDSM.16.MT88.4 R16, [R209+0x12800] ;  /* 0x01280000d110783b */ /* 0x000ea20000004200 */
[----:B------:R-:W-:Y:S01]  /*41c0*/  F2FP.PACK_AB R2, R188, R236 ;  /* 0x000000ecbc02723e */ /* 0x000fe200000000ff */
[----:B------:R-:W-:Y:S01]  /*41d0*/  IMAD.MOV.U32 R14, RZ, RZ, R239 ;  /* 0x000000ffff0e7224 */ /* 0x000fe200078e00ef */
[----:B------:R-:W-:-:S02]  /*41e0*/  LOP3.LUT R4, R4, R5, RZ, 0xc0, !PT ;  /* 0x0000000504047212 */ /* 0x000fc400078ec0ff */
[----:B------:R-:W-:Y:S01]  /*41f0*/  LOP3.LUT R5, R0, R2, RZ, 0xc0, !PT ;  /* 0x0000000200057212 */ /* 0x000fe200078ec0ff */
[----:B------:R-:W-:Y:S01]  /*4200*/  IMAD.MOV.U32 R2, RZ, RZ, R238 ;  /* 0x000000ffff027224 */ /* 0x000fe200078e00ee */
[----:B----4-:R-:W-:Y:S01]  /*4210*/  HMMA.16816.F32 R168, R8, R24, RZ ;  /* 0x0000001808a8723c */ /* 0x010fe200000018ff */
[----:B------:R-:W-:-:S07]  /*4220*/  MOV R0, R237 ;  /* 0x000000ed00007202 */ /* 0x000fce0000000f00 */
[C---:B------:R-:W-:Y:S01]  /*4230*/  HMMA.16816.F32 R44, R8.reuse, R26, RZ ;  /* 0x0000001a082c723c */ /* 0x040fe200000018ff */
[----:B------:R-:W3:Y:S07]  /*4240*/  LDSM.16.MT88.4 R24, [R212+0x10800] ;  /* 0x01080000d418783b */ /* 0x000eee0000004200 */
[C---:B------:R-:W-:Y:S08]  /*4250*/  HMMA.16816.F32 R132, R8.reuse, R28, RZ ;  /* 0x0000001c0884723c */ /* 0x040ff000000018ff */
[C---:B------:R-:W-:Y:S01]  /*4260*/  HMMA.16816.F32 R160, R8.reuse, R30, RZ ;  /* 0x0000001e08a0723c */ /* 0x040fe200000018ff */
[----:B------:R-:W4:Y:S07]  /*4270*/  LDSM.16.MT88.4 R28, [R209+0x10800] ;  /* 0x01080000d11c783b */ /* 0x000f2e0000004200 */
[C---:B------:R-:W-:Y:S08]  /*4280*/  HMMA.16816.F32 R164, R8.reuse, R36, RZ ;  /* 0x0000002408a4723c */ /* 0x040ff000000018ff */
[C---:B------:R-:W-:Y:S08]  /*4290*/  HMMA.16816.F32 R68, R8.reuse, R32, RZ ;  /* 0x000000200844723c */ /* 0x040ff000000018ff */
[C---:B------:R-:W-:Y:S01]  /*42a0*/  HMMA.16816.F32 R92, R8.reuse, R34, RZ ;  /* 0x00000022085c723c */ /* 0x040fe200000018ff */
[----:B------:R-:W2:Y:S07]  /*42b0*/  LDSM.16.MT88.4 R32, [R210+0x10800] ;  /* 0x01080000d220783b */ /* 0x000eae0000004200 */
[C---:B------:R-:W-:Y:S08]  /*42c0*/  HMMA.16816.F32 R36, R8.reuse, R38, RZ ;  /* 0x000000260824723c */ /* 0x040ff000000018ff */
[C---:B------:R-:W-:Y:S08]  /*42d0*/  HMMA.16816.F32 R96, R8.reuse, R40, RZ ;  /* 0x000000280860723c */ /* 0x040ff000000018ff */
[C---:B------:R-:W-:Y:S07]  /*42e0*/  HMMA.16816.F32 R172, R8.reuse, R42, RZ ;  /* 0x0000002a08ac723c */ /* 0x040fee00000018ff */
[----:B------:R-:W-:Y:S01]  /*42f0*/  IMAD.MOV.U32 R42, RZ, RZ, R205 ;  /* 0x000000ffff2a7224 */ /* 0x000fe200078e00cd */
[----:B-1----:R-:W-:Y:S01]  /*4300*/  HMMA.16816.F32 R176, R8, R20, RZ ;  /* 0x0000001408b0723c */ /* 0x002fe200000018ff */
[----:B------:R-:W-:-:S07]  /*4310*/  IMAD.MOV.U32 R43, RZ, RZ, R202 ;  /* 0x000000ffff2b7224 */ /* 0x000fce00078e00ca */
[----:B------:R-:W-:Y:S01]  /*4320*/  HMMA.16816.F32 R184, R8, R22, RZ ;  /* 0x0000001608b8723c */ /* 0x000fe200000018ff */
[----:B------:R-:W1:Y:S04]  /*4330*/  LDSM.16.MT88.4 R8, [R210+0x12800] ;  /* 0x01280000d208783b */ /* 0x000e680000004200 */
[----:B------:R-:W1:Y:S03]  /*4340*/  LDSM.16.MT88.4 R20, [R211+0x10800] ;  /* 0x01080000d314783b */ /* 0x000e660000004200 */
[C---:B--2---:R-:W-:Y:S08]  /*4350*/  HMMA.16816.F32 R104, R4.reuse, R18, R104 ;  /* 0x000000120468723c */ /* 0x044ff00000001868 */
[C---:B---3--:R-:W-:Y:S08]  /*4360*/  HMMA.16816.F32 R144, R4.reuse, R24, R144 ;  /* 0x000000180490723c */ /* 0x048ff00000001890 */
[C---:B------:R-:W-:Y:S01]  /*4370*/  HMMA.16816.F32 R112, R4.reuse, R26, R112 ;  /* 0x0000001a0470723c */ /* 0x040fe20000001870 */
[----:B------:R-:W2:Y:S07]  /*4380*/  LDSM.16.MT88.4 R24, [R209+0x14800] ;  /* 0x01480000d118783b */ /* 0x000eae0000004200 */
[----:B----4-:R-:W-:Y:S01]  /*4390*/  HMMA.16816.F32 R152, R4, R28, R152 ;  /* 0x0000001c0498723c */ /* 0x010fe20000001898 */
[----:B------:R-:W-:-:S02]  /*43a0*/  IMAD.MOV.U32 R19, RZ, RZ, R106 ;  /* 0x000000ffff137224 */ /* 0x000fc400078e006a */
[----:B------:R-:W-:Y:S02]  /*43b0*/  IMAD.MOV.U32 R18, RZ, RZ, R107 ;  /* 0x000000ffff127224 */ /* 0x000fe400078e006b */
[----:B------:R-:W-:Y:S02]  /*43c0*/  IMAD.MOV.U32 R107, RZ, RZ, R236 ;  /* 0x000000ffff6b7224 */ /* 0x000fe400078e00ec */
[----:B------:R-:W-:Y:S01]  /*43d0*/  IMAD.MOV.U32 R106, RZ, RZ, R206 ;  /* 0x000000ffff6a7224 */ /* 0x000fe200078e00ce */
[----:B------:R-:W-:Y:S01]  /*43e0*/  HMMA.16816.F32 R196, R4, R30, R120 ;  /* 0x0000001e04c4723c */ /* 0x000fe20000001878 */
[----:B------:R-:W3:Y:S01]  /*43f0*/  LDSM.16.MT88.4 R28, [R212+0x12800] ;  /* 0x01280000d41c783b */ /* 0x000ee20000004200 */
[----:B------:R-:W-:Y:S01]  /*4400*/  IMAD.MOV.U32 R57, RZ, RZ, R145 ;  /* 0x000000ffff397224 */ /* 0x000fe200078e0091 */
[----:B------:R-:W-:Y:S01]  /*4410*/  MOV R41, R147 ;  /* 0x0000009300297202 */ /* 0x000fe20000000f00 */
[----:B------:R-:W-:Y:S02]  /*4420*/  IMAD.MOV.U32 R56, RZ, RZ, R146 ;  /* 0x000000ffff387224 */ /* 0x000fe400078e0092 */
[----:B------:R-:W-:-:S02]  /*4430*/  IMAD.MOV.U32 R40, RZ, RZ, R144 ;  /* 0x000000ffff287224 */ /* 0x000fc400078e0090 */
[C---:B------:R-:W-:Y:S07]  /*4440*/  HMMA.16816.F32 R240, R4.reuse, R16, R136 ;  /* 0x0000001004f0723c */ /* 0x040fee0000001888 */
[----:B------:R-:W-:Y:S01]  /*4450*/  MOV R17, R104 ;  /* 0x0000006800117202 */ /* 0x000fe20000000f00 */
[----:B------:R-:W-:Y:S01]  /*4460*/  IMAD.MOV.U32 R16, RZ, RZ, R105 ;  /* 0x000000ffff107224 */ /* 0x000fe200078e0069 */
[----:B------:R-:W-:Y:S01]  /*4470*/  HMMA.16816.F32 R76, R4, R32, R76 ;  /* 0x00000020044c723c */ /* 0x000fe2000000184c */
[----:B------:R-:W-:Y:S01]  /*4480*/  MOV R105, R204 ;  /* 0x000000cc00697202 */ /* 0x000fe20000000f00 */
[----:B------:R-:W-:-:S06]  /*4490*/  IMAD.MOV.U32 R104, RZ, RZ, R203 ;  /* 0x000000ffff687224 */ /* 0x000fcc00078e00cb */
[C---:B------:R-:W-:Y:S01]  /*44a0*/  HMMA.16816.F32 R116, R4.reuse, R34, R116 ;  /* 0x000000220474723c */ /* 0x040fe20000001874 */
[----:B------:R-:W4:Y:S07]  /*44b0*/  LDSM.16.MT88.4 R32, [R211+0x12800] ;  /* 0x01280000d320783b */ /* 0x000f2e0000004200 */
[C---:B-1----:R-:W-:Y:S07]  /*44c0*/  HMMA.16816.F32 R236, R4.reuse, R8, R72 ;  /* 0x0000000804ec723c */ /* 0x042fee0000001848 */
[----:B------:R-:W-:Y:S01]  /*44d0*/  IMAD.MOV.U32 R74, RZ, RZ, R191 ;  /* 0x000000ffff4a7224 */ /* 0x000fe200078e00bf */
[----:B------:R-:W-:Y:S01]  /*44e0*/  HMMA.16816.F32 R120, R4, R10, R100 ;  /* 0x0000000a0478723c */ /* 0x000fe20000001864 */
[----:B------:R-:W1:Y:S01]  /*44f0*/  LDSM.16.MT88.4 R8, [R212+0x14800] ;  /* 0x01480000d408783b */ /* 0x000e620000004200 */
[----:B------:R-:W-:Y:S01]  /*4500*/  MOV R75, R190 ;  /* 0x000000be004b7202 */ /* 0x000fe20000000f00 */
[----:B------:R-:W-:Y:S01]  /*4510*/  IMAD.MOV.U32 R73, RZ, RZ, R200 ;  /* 0x000000ffff497224 */ /* 0x000fe200078e00c8 */
[----:B------:R-:W-:-:S03]  /*4520*/  MOV R72, R201 ;  /* 0x000000c900487202 */ /* 0x000fc60000000f00 */
[----:B------:R-:W-:Y:S01]  /*4530*/  IMAD.MOV.U32 R100, RZ, RZ, R19 ;  /* 0x000000ffff647224 */ /* 0x000fe200078e0013 */
[----:B------:R-:W-:Y:S01]  /*4540*/  MOV R102, R17 ;  /* 0x0000001100667202 */ /* 0x000fe20000000f00 */
[----:B------:R-:W-:Y:S01]  /*4550*/  IMAD.MOV.U32 R101, RZ, RZ, R18 ;  /* 0x000000ffff657224 */ /* 0x000fe200078e0012 */
[C---:B------:R-:W-:Y:S01]  /*4560*/  HMMA.16816.F32 R244, R4.reuse, R20, R140 ;  /* 0x0000001404f4723c */ /* 0x040fe2000000188c */
[----:B------:R-:W-:Y:S02]  /*4570*/  IMAD.MOV.U32 R103, RZ, RZ, R16 ;  /* 0x000000ffff677224 */ /* 0x000fe400078e0010 */
[----:B------:R-:W1:Y:S05]  /*4580*/  LDSM.16.MT88.4 R16, [R210+0x14800] ;  /* 0x01480000d210783b */ /* 0x000e6a0000004200 */
[C---:B--2---:R-:W-:Y:S08]  /*4590*/  HMMA.16816.F32 R144, R4.reuse, R24, R128 ;  /* 0x000000180490723c */ /* 0x044ff00000001880 */
[C---:B------:R-:W-:Y:S01]  /*45a0*/  HMMA.16816.F32 R140, R4.reuse, R26, R88 ;  /* 0x0000001a048c723c */ /* 0x040fe20000001858 */
[----:B------:R-:W2:Y:S06]  /*45b0*/  LDSM.16.MT88.4 R24, [R209+0x16800] ;  /* 0x01680000d118783b */ /* 0x000eac0000004200 */
[----:B------:R-:W-:Y:S01]  /*45c0*/  IMAD.MOV.U32 R88, RZ, RZ, R101 ;  /* 0x000000ffff587224 */ /* 0x000fe200078e0065 */
[----:B------:R-:W-:Y:S01]  /*45d0*/  HMMA.16816.F32 R108, R4, R22, R108 ;  /* 0x00000016046c723c */ /* 0x000fe2000000186c */
[----:B------:R-:W2:Y:S01]  /*45e0*/  LDSM.16.MT88.4 R20, [R211+0x14800] ;  /* 0x01480000d314783b */ /* 0x000ea20000004200 */
[----:B------:R-:W-:-:S06]  /*45f0*/  MOV R89, R102 ;  /* 0x0000006600597202 */ /* 0x000fcc0000000f00 */
[C---:B---3--:R-:W-:Y:S07]  /*4600*/  HMMA.16816.F32 R204, R4.reuse, R28, R68 ;  /* 0x0000001c04cc723c */ /* 0x048fee0000001844 */
[----:B------:R-:W-:Y:S01]  /*4610*/  IMAD.MOV.U32 R70, RZ, RZ, R189 ;  /* 0x000000ffff467224 */ /* 0x000fe200078e00bd */
[----:B------:R-:W-:Y:S01]  /*4620*/  MOV R71, R188 ;  /* 0x000000bc00477202 */ /* 0x000fe20000000f00 */
[----:B----4-:R-:W-:Y:S02]  /*4630*/  HMMA.16816.F32 R200, R4, R32, R132 ;  /* 0x0000002004c8723c */ /* 0x010fe40000001884 */
[----:B------:R-:W-:Y:S01]  /*4640*/  IMAD.MOV.U32 R91, RZ, RZ, R70 ;  /* 0x000000ffff5b7224 */ /* 0x000fe200078e0046 */
[----:B------:R-:W-:-:S05]  /*4650*/  MOV R90, R71 ;  /* 0x00000047005a7202 */ /* 0x000fca0000000f00 */
[C---:B------:R-:W-:Y:S01]  /*4660*/  HMMA.16816.F32 R188, R4.reuse, R30, R92 ;  /* 0x0000001e04bc723c */ /* 0x040fe2000000185c */
[----:B------:R-:W-:Y:S06]  /*4670*/  LDSM.16.MT88.4 R28, [R212+0x16800] ;  /* 0x01680000d41c783b */ /* 0x000fec0000004200 */
[----:B------:R-:W-:Y:S01]  /*4680*/  IMAD.MOV.U32 R93, RZ, RZ, R106 ;  /* 0x000000ffff5d7224 */ /* 0x000fe200078e006a */
[----:B------:R-:W-:Y:S01]  /*4690*/  MOV R106, R0 ;  /* 0x00000000006a7202 */ /* 0x000fe20000000f00 */
[----:B------:R-:W-:Y:S01]  /*46a0*/  IMAD.U32 R0, RZ, RZ, UR6 ;  /* 0x00000006ff007e24 */ /* 0x000fe2000f8e00ff */
[----:B-1----:R-:W-:Y:S01]  /*46b0*/  HMMA.16816.F32 R128, R4, R8, R60 ;  /* 0x000000080480723c */ /* 0x002fe2000000183c */
[----:B------:R-:W-:Y:S01]  /*46c0*/  IMAD.MOV.U32 R92, RZ, RZ, R105 ;  /* 0x000000ffff5c7224 */ /* 0x000fe200078e0069 */
[----:B------:R-:W-:Y:S01]  /*46d0*/  MOV R95, R67 ;  /* 0x00000043005f7202 */ /* 0x000fe20000000f00 */
[----:B------:R-:W-:Y:S01]  /*46e0*/  IMAD.MOV.U32 R105, RZ, RZ, R2 ;  /* 0x000000ffff697224 */ /* 0x000fe200078e0002 */
[----:B------:R-:W-:Y:S01]  /*46f0*/  LOP3.LUT R0, R151, UR31, R0, 0x96, !PT ;  /* 0x0000001f97007c12 */ /* 0x000fe2000f8e9600 */
[----:B------:R-:W-:-:S02]  /*4700*/  IMAD.MOV.U32 R94, RZ, RZ, R66 ;  /* 0x000000ffff5e7224 */ /* 0x000fc400078e0042 */
[----:B------:R-:W-:Y:S01]  /*4710*/  IMAD.MOV.U32 R63, RZ, RZ, R72 ;  /* 0x000000ffff3f7224 */ /* 0x000fe200078e0048 */
[C---:B------:R-:W-:Y:S01]  /*4720*/  HMMA.16816.F32 R48, R4.reuse, R10, R48 ;  /* 0x0000000a0430723c */ /* 0x040fe20000001830 */
[----:B------:R-:W-:Y:S01]  /*4730*/  IMAD.WIDE.U32 R8, R0, -0x326172a9, RZ ;  /* 0xcd9e8d5700087825 */ /* 0x000fe200078e00ff */
[----:B------:R-:W-:Y:S02]  /*4740*/  MOV R62, R73 ;  /* 0x00000049003e7202 */ /* 0x000fe40000000f00 */
[----:B------:R-:W-:Y:S01]  /*4750*/  MOV R151, R63 ;  /* 0x0000003f00977202 */ /* 0x000fe20000000f00 */
[----:B------:R-:W-:Y:S01]  /*4760*/  IMAD.MOV.U32 R61, RZ, RZ, R74 ;  /* 0x000000ffff3d7224 */ /* 0x000fe200078e004a */
[----:B------:R-:W-:Y:S01]  /*4770*/  LOP3.LUT R2, R9, UR17, R64, 0x96, !PT ;  /* 0x0000001109027c12 */ /* 0x000fe2000f8e9640 */
[----:B------:R-:W-:Y:S01]  /*4780*/  IMAD.MOV.U32 R150, RZ, RZ, R62 ;  /* 0x000000ffff967224 */ /* 0x000fe200078e003e */
[----:B------:R-:W-:Y:S01]  /*4790*/  HMMA.16816.F32 R136, R4, R16, R124 ;  /* 0x000000100488723c */ /* 0x000fe2000000187c */
[----:B------:R-:W-:Y:S01]  /*47a0*/  LOP3.LUT R0, R59, UR15, R8, 0x96, !PT ;  /* 0x0000000f3b007c12 */ /* 0x000fe2000f8e9608 */
[----:B------:R-:W-:-:S02]  /*47b0*/  IMAD.MOV.U32 R87, RZ, RZ, R151 ;  /* 0x000000ffff577224 */ /* 0x000fc400078e0097 */
[----:B------:R-:W-:-:S04]  /*47c0*/  IMAD.WIDE.U32 R8, R2, -0x2daee0ad, RZ ;  /* 0xd2511f5302087825 */ /* 0x000fc800078e00ff */
[----:B------:R-:W-:Y:S01]  /*47d0*/  HMMA.16816.F32 R132, R4, R18, R80 ;  /* 0x000000120484723c */ /* 0x000fe20000001850 */
[----:B------:R-:W1:Y:S01]  /*47e0*/  LDSM.16.MT88.4 R16, [R210+0x16800] ;  /* 0x01680000d210783b */ /* 0x000e620000004200 */
[----:B------:R-:W-:Y:S01]  /*47f0*/  IMAD.WIDE.U32 R10, R0, -0x2daee0ad, RZ ;  /* 0xd2511f53000a7825 */ /* 0x000fe200078e00ff */
[----:B------:R-:W-:-:S03]  /*4800*/  LOP3.LUT R2, R9, UR14, R86, 0x96, !PT ;  /* 0x0000000e09027c12 */ /* 0x000fc6000f8e9656 */
[----:B------:R-:W-:Y:S01]  /*4810*/  IMAD.MOV.U32 R126, RZ, RZ, R100 ;  /* 0x000000ffff7e7224 */ /* 0x000fe200078e0064 */
[----:B------:R-:W-:Y:S01]  /*4820*/  LOP3.LUT R0, R11, UR12, R8, 0x96, !PT ;  /* 0x0000000c0b007c12 */ /* 0x000fe2000f8e9608 */
[----:B--2---:R-:W-:Y:S01]  /*4830*/  HMMA.16816.F32 R68, R4, R26, R36 ;  /* 0x0000001a0444723c */ /* 0x004fe20000001824 */
[----:B------:R-:W-:Y:S01]  /*4840*/  FFMA.FTZ R11, R181, c[0x0][0x23c], -R13 ;  /* 0x00008f00b50b7a23 */ /* 0x000fe2000001080d */
[----:B------:R-:W-:Y:S01]  /*4850*/  MOV R32, R49 ;  /* 0x0000003100207202 */ /* 0x000fe20000000f00 */
[----:B------:R-:W-:-:S04]  /*4860*/  IMAD.WIDE.U32 R8, R2, -0x326172a9, RZ ;  /* 0xcd9e8d5702087825 */ /* 0x000fc800078e00ff */
[----:B------:R-:W-:Y:S01]  /*4870*/  IMAD.WIDE.U32 R38, R0, -0x326172a9, RZ ;  /* 0xcd9e8d5700267825 */ /* 0x000fe200078e00ff */
[C---:B------:R-:W-:Y:S01]  /*4880*/  HMMA.16816.F32 R160, R4.reuse, R34, R160 ;  /* 0x0000002204a0723c */ /* 0x040fe200000018a0 */
[----:B------:R-:W-:Y:S02]  /*4890*/  LOP3.LUT R0, R9, UR13, R58, 0x96, !PT ;  /* 0x0000000d09007c12 */ /* 0x000fe4000f8e963a */
[----:B------:R-:W-:Y:S02]  /*48a0*/  IMAD.MOV.U32 R33, RZ, RZ, R48 ;  /* 0x000000ffff217224 */ /* 0x000fe400078e0030 */
[----:B------:R2:W3:Y:S01]  /*48b0*/  MUFU.EX2 R48, R11 ;  /* 0x0000000b00307308 */ /* 0x0004e20000000800 */
[----:B------:R-:W-:Y:S01]  /*48c0*/  IMAD.MOV.U32 R125, RZ, RZ, R103 ;  /* 0x000000ffff7d7224 */ /* 0x000fe200078e0067 */
[----:B------:R-:W-:Y:S01]  /*48d0*/  MOV R35, R104 ;  /* 0x0000006800237202 */ /* 0x000fe20000000f00 */
[----:B------:R-:W-:Y:S01]  /*48e0*/  IMAD.MOV.U32 R104, RZ, RZ, R14 ;  /* 0x000000ffff687224 */ /* 0x000fe200078e000e */
[----:B------:R-:W-:Y:S01]  /*48f0*/  HMMA.16816.F32 R100, R4, R20, R52 ;  /* 0x000000140464723c */ /* 0x000fe20000001834 */
[----:B------:R-:W-:-:S02]  /*4900*/  FFMA.FTZ R14, R180, c[0x0][0x23c], -R13 ;  /* 0x00008f00b40e7a23 */ /* 0x000fc4000001080d */
[----:B------:R-:W-:Y:S02]  /*4910*/  FFMA.FTZ R2, R182, c[0x0][0x23c], -R13 ;  /* 0x00008f00b6027a23 */ /* 0x000fe4000001080d */
[----:B------:R-:W-:Y:S02]  /*4920*/  IMAD.MOV.U32 R127, RZ, RZ, R75 ;  /* 0x000000ffff7f7224 */ /* 0x000fe400078e004b */
[----:B------:R-:W-:Y:S01]  /*4930*/  IMAD.MOV.U32 R53, RZ, RZ, R126 ;  /* 0x000000ffff357224 */ /* 0x000fe200078e007e */
[C---:B------:R-:W-:Y:S01]  /*4940*/  HMMA.16816.F32 R80, R4.reuse, R22, R156 ;  /* 0x000000160450723c */ /* 0x040fe2000000189c */
[----:B------:R-:W4:Y:S01]  /*4950*/  LDSM.16.MT88.4 R20, [R211+0x16800] ;  /* 0x01680000d314783b */ /* 0x000f220000004200 */
[----:B------:R-:W3:Y:S01]  /*4960*/  MUFU.EX2 R158, R14 ;  /* 0x0000000e009e7308 */ /* 0x000ee20000000800 */
[----:B------:R-:W-:Y:S01]  /*4970*/  MOV R54, R88 ;  /* 0x0000005800367202 */ /* 0x000fe20000000f00 */
[----:B------:R-:W-:Y:S01]  /*4980*/  IMAD.MOV.U32 R88, RZ, RZ, R40 ;  /* 0x000000ffff587224 */ /* 0x000fe200078e0028 */
[----:B--2---:R-:W-:Y:S01]  /*4990*/  LOP3.LUT R11, R39, UR11, R8, 0x96, !PT ;  /* 0x0000000b270b7c12 */ /* 0x004fe2000f8e9608 */
[----:B------:R-:W-:Y:S01]  /*49a0*/  IMAD.WIDE.U32 R8, R0, -0x2daee0ad, RZ ;  /* 0xd2511f5300087825 */ /* 0x000fe200078e00ff */
[----:B------:R-:W-:Y:S01]  /*49b0*/  MOV R126, R91 ;  /* 0x0000005b007e7202 */ /* 0x000fe20000000f00 */
[----:B------:R-:W-:Y:S01]  /*49c0*/  HMMA.16816.F32 R72, R4, R24, R164 ;  /* 0x000000180448723c */ /* 0x000fe200000018a4 */
[----:B------:R-:W-:Y:S01]  /*49d0*/  MOV R91, R41 ;  /* 0x00000029005b7202 */ /* 0x000fe20000000f00 */
[----:B------:R-:W-:Y:S01]  /*49e0*/  IMAD.WIDE.U32 R40, R11, -0x2daee0ad, RZ ;  /* 0xd2511f530b287825 */ /* 0x000fe200078e00ff */
[----:B------:R2:W-:Y:S01]  /*49f0*/  MUFU.EX2 R156, R2 ;  /* 0x00000002009c7308 */ /* 0x0005e20000000800 */
[----:B------:R-:W-:Y:S02]  /*4a00*/  LDSM.16.MT88.4 R24, [R210+0x11000] ;  /* 0x01100000d218783b */ /* 0x000fe40000004200 */
[----:B------:R-:W-:-:S02]  /*4a10*/  IMAD.MOV.U32 R55, RZ, RZ, R89 ;  /* 0x000000ffff377224 */ /* 0x000fc400078e0059 */
[----:B------:R-:W-:Y:S01]  /*4a20*/  FFMA.FTZ R0, R183, c[0x0][0x23c], -R13 ;  /* 0x00008f00b7007a23 */ /* 0x000fe2000001080d */
[C---:B-1----:R-:W-:Y:S01]  /*4a30*/  HMMA.16816.F32 R64, R4.reuse, R16, R168 ;  /* 0x000000100440723c */ /* 0x042fe200000018a8 */
[----:B------:R-:W-:Y:S01]  /*4a40*/  IMAD.MOV.U32 R34, RZ, RZ, R50 ;  /* 0x000000ffff227224 */ /* 0x000fe200078e0032 */
[----:B------:R-:W-:Y:S01]  /*4a50*/  MOV R182, R55 ;  /* 0x0000003700b67202 */ /* 0x000fe20000000f00 */
[----:B------:R1:W-:Y:S01]  /*4a60*/  MUFU.EX2 R166, R0 ;  /* 0x0000000000a67308 */ /* 0x0003e20000000800 */
[----:B------:R-:W4:Y:S01]  /*4a70*/  LDC.U8 R55, c[0x0][0x2d8] ;  /* 0x0000b600ff377b82 */ /* 0x000f220000000000 */
[----:B------:R-:W-:Y:S01]  /*4a80*/  IMAD.MOV.U32 R124, RZ, RZ, R51 ;  /* 0x000000ffff7c7224 */ /* 0x000fe200078e0033 */
[----:B------:R-:W-:Y:S01]  /*4a90*/  MOV R151, R34 ;  /* 0x0000002200977202 */ /* 0x000fe20000000f00 */
[----:B------:R-:W-:Y:S01]  /*4aa0*/  FFMA.FTZ R11, R192, c[0x0][0x23c], -R12 ;  /* 0x00008f00c00b7a23 */ /* 0x000fe2000001080c */
[----:B---3--:R-:W-:Y:S01]  /*4ab0*/  MOV R169, R48 ;  /* 0x0000003000a97202 */ /* 0x008fe20000000f00 */
[----:B------:R-:W-:Y:S01]  /*4ac0*/  IMAD.MOV.U32 R159, RZ, RZ, R61 ;  /* 0x000000ffff9f7224 */ /* 0x000fe200078e003d */
[----:B--2---:R-:W-:Y:S01]  /*4ad0*/  LOP3.LUT R2, R41, UR8, R8, 0x96, !PT ;  /* 0x0000000829027c12 */ /* 0x004fe2000f8e9608 */
[----:B------:R-:W-:Y:S01]  /*4ae0*/  HMMA.16816.F32 R48, R4, R30, R172 ;  /* 0x0000001e0430723c */ /* 0x000fe200000018ac */
[----:B------:R-:W-:Y:S01]  /*4af0*/  MUFU.EX2 R168, R11 ;  /* 0x0000000b00a87308 */ /* 0x000fe20000000800 */
[----:B------:R-:W-:Y:S01]  /*4b00*/  IMAD.MOV.U32 R52, RZ, RZ, R125 ;  /* 0x000000ffff347224 */ /* 0x000fe200078e007d */
[----:B------:R-:W-:Y:S01]  /*4b10*/  MOV R164, R159 ;  /* 0x0000009f00a47202 */ /* 0x000fe20000000f00 */
[----:B------:R-:W-:-:S02]  /*4b20*/  IMAD.MOV.U32 R125, RZ, RZ, R90 ;  /* 0x000000ffff7d7224 */ /* 0x000fc400078e005a */
[----:B------:R-:W-:Y:S01]  /*4b30*/  IMAD.MOV.U32 R89, RZ, RZ, R57 ;  /* 0x000000ffff597224 */ /* 0x000fe200078e0039 */
[----:B------:R-:W-:Y:S01]  /*4b40*/  MOV R171, R52 ;  /* 0x0000003400ab7202 */ /* 0x000fe20000000f00 */
[----:B------:R-:W-:Y:S01]  /*4b50*/  IMAD.MOV.U32 R175, RZ, RZ, R158 ;  /* 0x000000ffffaf7224 */ /* 0x000fe200078e009e */
[----:B-1----:R-:W-:Y:S01]  /*4b60*/  LOP3.LUT R0, R9, UR10, R10, 0x96, !PT ;  /* 0x0000000a09007c12 */ /* 0x002fe2000f8e960a */
[----:B------:R-:W-:Y:S01]  /*4b70*/  IMAD.WIDE.U32 R8, R2, -0x326172a9, RZ ;  /* 0xcd9e8d5702087825 */ /* 0x000fe200078e00ff */
[C---:B------:R-:W-:Y:S03]  /*4b80*/  HMMA.16816.F32 R60, R4.reuse, R18, R44 ;  /* 0x00000012043c723c */ /* 0x040fe6000000182c */
[----:B------:R-:W-:Y:S01]  /*4b90*/  IMAD.WIDE.U32 R36, R0, -0x326172a9, RZ ;  /* 0xcd9e8d5700247825 */ /* 0x000fe200078e00ff */
[C---:B------:R-:W-:Y:S02]  /*4ba0*/  LOP3.LUT R0, R8.reuse, 0xffff, RZ, 0xc0, !PT ;  /* 0x0000ffff08007812 */ /* 0x040fe400078ec0ff */
[----:B------:R-:W-:Y:S01]  /*4bb0*/  LOP3.LUT R10, R8, 0xff, RZ, 0xc0, !PT ;  /* 0x000000ff080a7812 */ /* 0x000fe200078ec0ff */
[----:B------:R-:W-:Y:S01]  /*4bc0*/  FFMA.FTZ R2, R193, c[0x0][0x23c], -R12 ;  /* 0x00008f00c1027a23 */ /* 0x000fe2000001080c */
[----:B------:R-:W-:Y:S01]  /*4bd0*/  SHF.R.U32.HI R16, RZ, 0x18, R8 ;  /* 0x00000018ff107819 */ /* 0x000fe20000011608 */
[----:B------:R-:W-:Y:S01]  /*4be0*/  IMAD.MOV.U32 R158, RZ, RZ, R92 ;  /* 0x000000ffff9e7224 */ /* 0x000fe200078e005c */
[----:B------:R-:W-:Y:S01]  /*4bf0*/  MOV R92, R93 ;  /* 0x0000005d005c7202 */ /* 0x000fe20000000f00 */
[----:B------:R-:W-:Y:S01]  /*4c00*/  IMAD.MOV.U32 R93, RZ, RZ, R94 ;  /* 0x000000ffff5d7224 */ /* 0x000fe200078e005e */
[----:B------:R1:W2:Y:S01]  /*4c10*/  MUFU.EX2 R170, R2 ;  /* 0x0000000200aa7308 */ /* 0x0002a20000000800 */
[----:B------:R-:W-:Y:S01]  /*4c20*/  IMAD.MOV.U32 R94, RZ, RZ, R95 ;  /* 0x000000ffff5e7224 */ /* 0x000fe200078e005f */
[----:B------:R-:W-:Y:S01]  /*4c30*/  MOV R95, R104 ;  /* 0x00000068005f7202 */ /* 0x000fe20000000f00 */
[----:B------:R-:W-:Y:S01]  /*4c40*/  IMAD.MOV.U32 R104, RZ, RZ, R105 ;  /* 0x000000ffff687224 */ /* 0x000fe200078e0069 */
[----:B----4-:R-:W-:Y:S01]  /*4c50*/  HMMA.16816.F32 R44, R4, R20, R176 ;  /* 0x00000014042c723c */ /* 0x010fe200000018b0 */
[----:B------:R-:W-:Y:S01]  /*4c60*/  IMAD.MOV.U32 R105, RZ, RZ, R106 ;  /* 0x000000ffff697224 */ /* 0x000fe200078e006a */
[----:B------:R-:W-:Y:S01]  /*4c70*/  MOV R106, R107 ;  /* 0x0000006b006a7202 */ /* 0x000fe20000000f00 */
[----:B------:R-:W-:Y:S01]  /*4c80*/  IMAD.MOV.U32 R107, RZ, RZ, R15 ;  /* 0x000000ffff6b7224 */ /* 0x000fe200078e000f */
[----:B------:R-:W-:Y:S01]  /*4c90*/  SHF.R.U32.HI R15, RZ, 0x10, R8 ;  /* 0x00000010ff0f7819 */ /* 0x000fe20000011608 */
[----:B------:R-:W-:-:S02]  /*4ca0*/  IMAD.MOV.U32 R90, RZ, RZ, R56 ;  /* 0x000000ffff5a7224 */ /* 0x000fc400078e0038 */
[----:B------:R-:W-:Y:S01]  /*4cb0*/  IMAD R19, R55, 0x10000, R55 ;  /* 0x0001000037137824 */ /* 0x000fe200078e0237 */
[C---:B------:R-:W-:Y:S01]  /*4cc0*/  HMMA.16816.F32 R56, R4.reuse, R28, R96 ;  /* 0x0000001c0438723c */ /* 0x040fe20000001860 */
[----:B------:R-:W-:Y:S01]  /*4cd0*/  IMAD.MOV.U32 R180, RZ, RZ, R150 ;  /* 0x000000ffffb47224 */ /* 0x000fe200078e0096 */
[----:B------:R-:W3:Y:S01]  /*4ce0*/  LDSM.16.MT88.4 R28, [R212+0x11000] ;  /* 0x01100000d41c783b */ /* 0x000ee20000004200 */
[----:B------:R-:W-:Y:S01]  /*4cf0*/  IMAD.MOV.U32 R181, RZ, RZ, R53 ;  /* 0x000000ffffb57224 */ /* 0x000fe200078e0035 */
[----:B-1----:R-:W-:Y:S01]  /*4d00*/  SHF.R.U32.HI R2, RZ, 0x8, R0 ;  /* 0x00000008ff027819 */ /* 0x002fe20000011600 */
[----:B------:R-:W-:Y:S01]  /*4d10*/  IMAD.MOV.U32 R86, RZ, RZ, R54 ;  /* 0x000000ffff567224 */ /* 0x000fe200078e0036 */
[----:B------:R-:W-:Y:S01]  /*4d20*/  LOP3.LUT R0, R9, UR19, R36, 0x96, !PT ;  /* 0x0000001309007c12 */ /* 0x000fe2000f8e9624 */
[----:B------:R-:W-:Y:S01]  /*4d30*/  FFMA.FTZ R9, R194, c[0x0][0x23c], -R12 ;  /* 0x00008f00c2097a23 */ /* 0x000fe2000001080c */
[----:B------:R-:W-:Y:S01]  /*4d40*/  PRMT R17, R10, 0x5410, R2 ;  /* 0x000054100a117816 */ /* 0x000fe20000000002 */
[----:B------:R-:W-:Y:S01]  /*4d50*/  FFMA.FTZ R10, R195, c[0x0][0x23c], -R12 ;  /* 0x00008f00c30a7a23 */ /* 0x000fe2000001080c */
[C---:B------:R-:W-:Y:S01]  /*4d60*/  LOP3.LUT R2, R0.reuse, 0xffff, RZ, 0xc0, !PT ;  /* 0x0000ffff00027812 */ /* 0x040fe200078ec0ff */
[----:B------:R1:W-:Y:S01]  /*4d70*/  MUFU.EX2 R167, R9 ;  /* 0x0000000900a77308 */ /* 0x0003e20000000800 */
[----:B------:R-:W-:Y:S01]  /*4d80*/  SHF.R.U32.HI R8, RZ, 0x10, R0 ;  /* 0x00000010ff087819 */ /* 0x000fe20000011600 */
[----:B------:R-:W-:Y:S01]  /*4d90*/  HMMA.16816.F32 R52, R4, R22, R184 ;  /* 0x000000160434723c */ /* 0x000fe200000018b8 */
[----:B------:R-:W-:Y:S01]  /*4da0*/  LOP3.LUT R14, R0, 0xff, RZ, 0xc0, !PT ;  /* 0x000000ff000e7812 */ /* 0x000fe200078ec0ff */
[----:B------:R-:W-:Y:S01]  /*4db0*/  IMAD.MOV.U32 R18, RZ, RZ, R180 ;  /* 0x000000ffff127224 */ /* 0x000fe200078e00b4 */
[----:B------:R-:W-:Y:S01]  /*4dc0*/  SHF.R.U32.HI R11, RZ, 0x18, R0 ;  /* 0x00000018ff0b7819 */ /* 0x000fe20000011600 */
[----:B------:R-:W-:Y:S01]  /*4dd0*/  IMAD.MOV.U32 R99, RZ, RZ, R181 ;  /* 0x000000ffff637224 */ /* 0x000fe200078e00b5 */
[----:B------:R-:W-:Y:S01]  /*4de0*/  LOP3.LUT R0, R15, 0xff, RZ, 0xc0, !PT ;  /* 0x000000ff0f007812 */ /* 0x000fe200078ec0ff */
[----:B------:R-:W4:Y:S01]  /*4df0*/  MUFU.EX2 R165, R10 ;  /* 0x0000000a00a57308 */ /* 0x000f220000000800 */
[----:B------:R-:W-:Y:S01]  /*4e00*/  MOV R97, R182 ;  /* 0x000000b600617202 */ /* 0x000fe20000000f00 */
[----:B------:R-:W-:Y:S01]  /*4e10*/  IMAD.MOV.U32 R182, RZ, RZ, R84 ;  /* 0x000000ffffb67224 */ /* 0x000fe200078e0054 */
[----:B------:R-:W-:Y:S01]  /*4e20*/  PRMT R0, R0, 0x5410, R16 ;  /* 0x0000541000007816 */ /* 0x000fe20000000010 */
[--C-:B------:R-:W-:Y:S01]  /*4e30*/  HSET2.LE.AND R7, R17, R19.reuse, PT ;  /* 0x0000001311077233 */ /* 0x100fe20003803000 */
[----:B------:R-:W-:Y:S01]  /*4e40*/  MOV R180, R214 ;  /* 0x000000d600b47202 */ /* 0x000fe20000000f00 */
[----:B------:R-:W-:Y:S01]  /*4e50*/  IMAD.MOV.U32 R150, RZ, RZ, R32 ;  /* 0x000000ffff967224 */ /* 0x000fe200078e0020 */
[----:B------:R3:W5:Y:S01]  /*4e60*/  LDL.LU R214, [R1+0x34] ;  /* 0x0000340001d67983 */ /* 0x0007620000300800 */
[----:B-1----:R-:W-:Y:S01]  /*4e70*/  SHF.R.U32.HI R9, RZ, 0x8, R2 ;  /* 0x00000008ff097819 */ /* 0x002fe20000011602 */
[----:B------:R-:W-:Y:S01]  /*4e80*/  IMAD.MOV.U32 R181, RZ, RZ, R85 ;  /* 0x000000ffffb57224 */ /* 0x000fe200078e0055 */
[----:B------:R-:W-:Y:S01]  /*4e90*/  LOP3.LUT R2, R8, 0xff, RZ, 0xc0, !PT ;  /* 0x000000ff08027812 */ /* 0x000fe200078ec0ff */
[----:B------:R-:W-:Y:S01]  /*4ea0*/  LDSM.16.MT88.4 R20, [R209+0x13000] ;  /* 0x01300000d114783b */ /* 0x000fe20000004200 */
[----:B------:R-:W-:Y:S01]  /*4eb0*/  PRMT R8, R14, 0x5410, R9 ;  /* 0x000054100e087816 */ /* 0x000fe20000000009 */
[--C-:B------:R-:W-:Y:S01]  /*4ec0*/  HSET2.LE.AND R9, R0, R19.reuse, PT ;  /* 0x0000001300097233 */ /* 0x100fe20003803000 */
[----:B------:R-:W-:Y:S01]  /*4ed0*/  PRMT R2, R2, 0x5410, R11 ;  /* 0x0000541002027816 */ /* 0x000fe2000000000b */
[----:B------:R-:W-:Y:S01]  /*4ee0*/  IMAD.MOV.U32 R172, RZ, RZ, R182 ;  /* 0x000000ffffac7224 */ /* 0x000fe200078e00b6 */
[----:B------:R-:W-:Y:S01]  /*4ef0*/  MOV R183, R86 ;  /* 0x0000005600b77202 */ /* 0x000fe20000000f00 */
[--C-:B------:R-:W-:Y:S01]  /*4f00*/  HSET2.LE.AND R0, R8, R19.reuse, PT ;  /* 0x0000001308007233 */ /* 0x100fe20003803000 */
[----:B------:R-:W-:Y:S01]  /*4f10*/  IMAD.MOV.U32 R157, RZ, RZ, R35 ;  /* 0x000000ffff9d7224 */ /* 0x000fe200078e0023 */
[----:B------:R-:W-:Y:S01]  /*4f20*/  HSET2.LE.AND R5, R2, R19, PT ;  /* 0x0000001302057233 */ /* 0x000fe20003803000 */
[----:B------:R-:W-:Y:S01]  /*4f30*/  MOV R19, R164 ;  /* 0x000000a400137202 */ /* 0x000fe20000000f00 */
[----:B------:R-:W-:-:S02]  /*4f40*/  IMAD.MOV.U32 R164, RZ, RZ, R213 ;  /* 0x000000ffffa47224 */ /* 0x000fc400078e00d5 */
[----:B------:R-:W-:Y:S01]  /*4f50*/  IMAD.MOV.U32 R182, RZ, RZ, R124 ;  /* 0x000000ffffb67224 */ /* 0x000fe200078e007c */
[----:B------:R1:W5:Y:S01]  /*4f60*/  LDL.LU R213, [R1+0x30] ;  /* 0x0000300001d57983 */ /* 0x0003620000300800 */
[----:B------:R-:W-:Y:S02]  /*4f70*/  IMAD.MOV.U32 R124, RZ, RZ, R208 ;  /* 0x000000ffff7c7224 */ /* 0x000fe400078e00d0 */
[----:B------:R-:W-:Y:S01]  /*4f80*/  IMAD.MOV.U32 R159, RZ, RZ, R33 ;  /* 0x000000ffff9f7224 */ /* 0x000fe200078e0021 */
[----:B------:R1:W5:Y:S01]  /*4f90*/  LDL.LU R208, [R1+0x2c] ;  /* 0x00002c0001d07983 */ /* 0x0003620000300800 */
[----:B--2---:R-:W-:Y:S01]  /*4fa0*/  F2FP.PACK_AB R6, R170, R168 ;  /* 0x000000a8aa06723e */ /* 0x004fe200000000ff */
[----:B------:R-:W-:Y:S01]  /*4fb0*/  IMAD.MOV.U32 R98, RZ, RZ, R171 ;  /* 0x000000ffff627224 */ /* 0x000fe200078e00ab */
[----:B------:R-:W-:Y:S02]  /*4fc0*/  F2FP.PACK_AB R8, R166, R156 ;  /* 0x0000009ca608723e */ /* 0x000fe400000000ff */
[----:B----4-:R-:W-:Y:S01]  /*4fd0*/  F2FP.PACK_AB R10, R165, R167 ;  /* 0x000000a7a50a723e */ /* 0x010fe200000000ff */
[----:B------:R-:W-:Y:S01]  /*4fe0*/  IMAD.MOV.U32 R187, RZ, RZ, R183 ;  /* 0x000000ffffbb7224 */ /* 0x000fe200078e00b7 */
[----:B------:R-:W-:Y:S01]  /*4ff0*/  LOP3.LUT R5, R5, R6, RZ, 0xc0, !PT ;  /* 0x0000000605057212 */ /* 0x000fe200078ec0ff */
[----:B------:R-:W-:Y:S01]  /*5000*/  IMAD.MOV.U32 R178, RZ, RZ, R180 ;  /* 0x000000ffffb27224 */ /* 0x000fe200078e00b4 */
[----:B------:R-:W-:Y:S01]  /*5010*/  LOP3.LUT R6, R7, R8, RZ, 0xc0, !PT ;  /* 0x0000000807067212 */ /* 0x000fe200078ec0ff */
[----:B------:R-:W-:Y:S01]  /*5020*/  IMAD.MOV.U32 R171, RZ, RZ, R87 ;  /* 0x000000ffffab7224 */ /* 0x000fe200078e0057 */
[----:B------:R-:W-:-:S02]  /*5030*/  LOP3.LUT R7, R9, R10, RZ, 0xc0, !PT ;  /* 0x0000000a09077212 */ /* 0x000fc400078ec0ff */
[----:B------:R-:W-:Y:S01]  /*5040*/  F2FP.PACK_AB R2, R169, R175 ;  /* 0x000000afa902723e */ /* 0x000fe200000000ff */
[----:B------:R-:W2:Y:S03]  /*5050*/  LDSM.16.MT88.4 R8, [R211+0x11000] ;  /* 0x01100000d308783b */ /* 0x000ea60000004200 */
[----:B------:R-:W-:Y:S01]  /*5060*/  LOP3.LUT R4, R0, R2, RZ, 0xc0, !PT ;  /* 0x0000000200047212 */ /* 0x000fe200078ec0ff */
[----:B------:R-:W-:Y:S01]  /*5070*/  IMAD.MOV.U32 R183, RZ, RZ, R151 ;  /* 0x000000ffffb77224 */ /* 0x000fe200078e0097 */
[----:B------:R-:W-:Y:S01]  /*5080*/  MOV R179, R181 ;  /* 0x000000b500b37202 */ /* 0x000fe20000000f00 */
[----:B------:R-:W-:Y:S01]  /*5090*/  IMAD.MOV.U32 R180, RZ, RZ, R94 ;  /* 0x000000ffffb47224 */ /* 0x000fe200078e005e */
[----:B------:R-:W-:Y:S01]  /*50a0*/  MOV R192, R150 ;  /* 0x0000009600c07202 */ /* 0x000fe20000000f00 */
[----:B------:R-:W-:Y:S01]  /*50b0*/  IMAD.MOV.U32 R150, RZ, RZ, R93 ;  /* 0x000000ffff967224 */ /* 0x000fe200078e005d */
[----:B------:R-:W-:Y:S01]  /*50c0*/  MOV R181, R92 ;  /* 0x0000005c00b57202 */ /* 0x000fe20000000f00 */
[C---:B---3--:R-:W-:Y:S01]  /*50d0*/  HMMA.16816.F32 R88, R4.reuse, R28, R88 ;  /* 0x0000001c0458723c */ /* 0x048fe20000001858 */
[----:B------:R-:W-:Y:S01]  /*50e0*/  MOV R151, R95 ;  /* 0x0000005f00977202 */ /* 0x000fe20000000f00 */
[----:B------:R-:W-:Y:S01]  /*50f0*/  IMAD.MOV.U32 R177, RZ, RZ, R164 ;  /* 0x000000ffffb17224 */ /* 0x000fe200078e00a4 */
[----:B------:R-:W-:Y:S01]  /*5100*/  MOV R176, R157 ;  /* 0x0000009d00b07202 */ /* 0x000fe20000000f00 */
[----:B------:R-:W-:Y:S01]  /*5110*/  IMAD.MOV.U32 R194, RZ, RZ, R158 ;  /* 0x000000ffffc27224 */ /* 0x000fe200078e009e */
[----:B------:R-:W-:Y:S03]  /*5120*/  LDSM.16.MT88.4 R32, [R209+0x11000] ;  /* 0x01100000d120783b */ /* 0x000fe60000004200 */
        /* <DEDUP_REMOVED lines=8> */
[----:B------:R-:W-:Y:S02]  /*51b0*/  IMAD.MOV.U32 R159, RZ, RZ, R104 ;  /* 0x000000ffff9f7224 */ /* 0x000fe400078e0068 */
[----:B------:R-:W-:Y:S02]  /*51c0*/  IMAD.MOV.U32 R164, RZ, RZ, R105 ;  /* 0x000000ffffa47224 */ /* 0x000fe400078e0069 */
[----:B------:R-:W-:-:S03]  /*51d0*/  IMAD.MOV.U32 R158, RZ, RZ, R107 ;  /* 0x000000ffff9e7224 */ /* 0x000fc600078e006b */
[C---:B------:R-:W-:Y:S01]  /*51e0*/  HMMA.16816.F32 R84, R4.reuse, R26, R116 ;  /* 0x0000001a0454723c */ /* 0x040fe20000001874 */
[----:B------:R-:W4:Y:S07]  /*51f0*/  LDSM.16.MT88.4 R24, [R210+0x13000] ;  /* 0x01300000d218783b */ /* 0x000f2e0000004200 */
[C---:B--2---:R-:W-:Y:S08]  /*5200*/  HMMA.16816.F32 R96, R4.reuse, R8, R244 ;  /* 0x000000080460723c */ /* 0x044ff000000018f4 */
[C---:B------:R-:W-:Y:S01]  /*5210*/  HMMA.16816.F32 R104, R4.reuse, R10, R108 ;  /* 0x0000000a0468723c */ /* 0x040fe2000000186c */
[----:B------:R-:W2:Y:S01]  /*5220*/  LDSM.16.MT88.4 R8, [R211+0x13000] ;  /* 0x01300000d308783b */ /* 0x000ea20000004200 */
        /* <DEDUP_REMOVED lines=9> */
[----:B------:R-:W-:-:S02]  /*52c0*/  IMAD.MOV.U32 R173, RZ, RZ, R19 ;  /* 0x000000ffffad7224 */ /* 0x000fc400078e0013 */
[----:B------:R-:W1:Y:S02]  /*52d0*/  LDSM.16.MT88.4 R16, [R209+0x15000] ;  /* 0x01500000d110783b */ /* 0x000e640000004200 */
[----:B------:R-:W-:Y:S01]  /*52e0*/  IMAD.MOV.U32 R184, RZ, RZ, R193 ;  /* 0x000000ffffb87224 */ /* 0x000fe200078e00c1 */
[C---:B------:R-:W-:Y:S01]  /*52f0*/  HMMA.16816.F32 R108, R4.reuse, R20, R240 ;  /* 0x00000014046c723c */ /* 0x040fe200000018f0 */
[----:B------:R-:W-:Y:S01]  /*5300*/  IMAD.MOV.U32 R185, RZ, RZ, R192 ;  /* 0x000000ffffb97224 */ /* 0x000fe200078e00c0 */
[----:B------:R-:W1:Y:S06]  /*5310*/  LDSM.16.MT88.4 R20, [R210+0x15000] ;  /* 0x01500000d214783b */ /* 0x000e6c0000004200 */
[C---:B---3--:R-:W-:Y:S08]  /*5320*/  HMMA.16816.F32 R124, R4.reuse, R28, R204 ;  /* 0x0000001c047c723c */ /* 0x048ff000000018cc */
[C---:B------:R-:W-:Y:S01]  /*5330*/  HMMA.16816.F32 R192, R4.reuse, R30, R188 ;  /* 0x0000001e04c0723c */ /* 0x040fe200000018bc */
[----:B------:R-:W3:Y:S07]  /*5340*/  LDSM.16.MT88.4 R28, [R212+0x15000] ;  /* 0x01500000d41c783b */ /* 0x000eee0000004200 */
[C---:B----4-:R-:W-:Y:S08]  /*5350*/  HMMA.16816.F32 R116, R4.reuse, R24, R236 ;  /* 0x000000180474723c */ /* 0x050ff000000018ec */
[C---:B--2---:R-:W-:Y:S08]  /*5360*/  HMMA.16816.F32 R236, R4.reuse, R8, R200 ;  /* 0x0000000804ec723c */ /* 0x044ff000000018c8 */
[C---:B------:R-:W-:Y:S01]  /*5370*/  HMMA.16816.F32 R204, R4.reuse, R10, R160 ;  /* 0x0000000a04cc723c */ /* 0x040fe200000018a0 */
[----:B------:R-:W2:Y:S07]  /*5380*/  LDSM.16.MT88.4 R8, [R211+0x15000] ;  /* 0x01500000d308783b */ /* 0x000eae0000004200 */
[----:B------:R-:W-:Y:S01]  /*5390*/  HMMA.16816.F32 R120, R4, R26, R120 ;  /* 0x0000001a0478723c */ /* 0x000fe20000001878 */
[----:B------:R-:W4:Y:S01]  /*53a0*/  LDSM.16.MT88.4 R24, [R212+0x17000] ;  /* 0x01700000d418783b */ /* 0x000f220000004200 */
[----:B------:R-:W-:Y:S01]  /*53b0*/  MOV R186, R183 ;  /* 0x000000b700ba7202 */ /* 0x000fe20000000f00 */
[----:B------:R-:W-:-:S02]  /*53c0*/  IMAD.MOV.U32 R187, RZ, RZ, R182 ;  /* 0x000000ffffbb7224 */ /* 0x000fc400078e00b6 */
[----:B------:R-:W-:Y:S01]  /*53d0*/  IMAD.MOV.U32 R0, RZ, RZ, R181 ;  /* 0x000000ffff007224 */ /* 0x000fe200078e00b5 */
[----:B------:R-:W-:Y:S01]  /*53e0*/  MOV R14, R180 ;  /* 0x000000b4000e7202 */ /* 0x000fe20000000f00 */
[----:B------:R-:W-:Y:S01]  /*53f0*/  IMAD.MOV.U32 R242, RZ, RZ, R174 ;  /* 0x000000fffff27224 */ /* 0x000fe200078e00ae */
[----:B------:R-:W-:Y:S01]  /*5400*/  HMMA.16816.F32 R152, R4, R32, R152 ;  /* 0x000000200498723c */ /* 0x000fe20000001898 */
[----:B------:R-:W-:Y:S01]  /*5410*/  FFMA.FTZ R0, R0, c[0x0][0x23c], -R13 ;  /* 0x00008f0000007a23 */ /* 0x000fe2000001080d */
[----:B------:R-:W-:Y:S01]  /*5420*/  MOV R244, R168 ;  /* 0x000000a800f47202 */ /* 0x000fe20000000f00 */
[----:B------:R-:W-:Y:S02]  /*5430*/  IMAD.MOV.U32 R240, RZ, RZ, R245 ;  /* 0x000000fffff07224 */ /* 0x000fe400078e00f5 */
[----:B------:R-:W-:-:S03]  /*5440*/  IMAD.MOV.U32 R243, RZ, RZ, R175 ;  /* 0x000000fffff37224 */ /* 0x000fc600078e00af */
[C---:B------:R-:W-:Y:S01]  /*5450*/  HMMA.16816.F32 R32, R4.reuse, R34, R196 ;  /* 0x000000220420723c */ /* 0x040fe200000018c4 */
[----:B------:R-:W-:Y:S01]  /*5460*/  IMAD.MOV.U32 R245, RZ, RZ, R169 ;  /* 0x000000fffff57224 */ /* 0x000fe200078e00a9 */
[----:B------:R2:W-:Y:S06]  /*5470*/  MUFU.EX2 R241, R0 ;  /* 0x0000000000f17308 */ /* 0x0005ec0000000800 */
[C---:B-1----:R-:W-:Y:S08]  /*5480*/  HMMA.16816.F32 R200, R4.reuse, R16, R144 ;  /* 0x0000001004c8723c */ /* 0x042ff00000001890 */
[----:B------:R-:W-:Y:S01]  /*5490*/  HMMA.16816.F32 R140, R4, R18, R140 ;  /* 0x00000012048c723c */ /* 0x000fe2000000188c */
[----:B------:R-:W1:Y:S01]  /*54a0*/  LDSM.16.MT88.4 R16, [R209+0x17000] ;  /* 0x01700000d110783b */ /* 0x000e620000004200 */
[----:B------:R-:W-:Y:S01]  /*54b0*/  IMAD.MOV.U32 R144, RZ, RZ, R246 ;  /* 0x000000ffff907224 */ /* 0x000fe200078e00f6 */
[----:B------:R-:W-:Y:S01]  /*54c0*/  MOV R145, R247 ;  /* 0x000000f700917202 */ /* 0x000fe20000000f00 */
[----:B------:R-:W-:-:S04]  /*54d0*/  IMAD.MOV.U32 R246, RZ, RZ, R170 ;  /* 0x000000fffff67224 */ /* 0x000fc800078e00aa */
[----:B------:R-:W-:Y:S01]  /*54e0*/  HMMA.16816.F32 R196, R4, R20, R136 ;  /* 0x0000001404c4723c */ /* 0x000fe20000001888 */
[----:B------:R-:W-:Y:S01]  /*54f0*/  MOV R247, R171 ;  /* 0x000000ab00f77202 */ /* 0x000fe20000000f00 */
[----:B--2---:R-:W-:-:S06]  /*5500*/  FFMA.FTZ R0, R240, c[0x0][0x23c], -R13 ;  /* 0x00008f00f0007a23 */ /* 0x004fcc000001080d */
[----:B------:R-:W-:Y:S01]  /*5510*/  HMMA.16816.F32 R188, R4, R22, R132 ;  /* 0x0000001604bc723c */ /* 0x000fe20000001884 */
[----:B------:R-:W2:Y:S01]  /*5520*/  LDSM.16.MT88.4 R20, [R210+0x17000] ;  /* 0x01700000d214783b */ /* 0x000ea20000004200 */
[----:B------:R-:W-:Y:S02]  /*5530*/  IMAD.MOV.U32 R137, RZ, RZ, R242 ;  /* 0x000000ffff897224 */ /* 0x000fe400078e00f2 */
[----:B------:R-:W-:-:S04]  /*5540*/  IMAD.MOV.U32 R242, RZ, RZ, R243 ;  /* 0x000000fffff27224 */ /* 0x000fc800078e00f3 */
[----:B---3--:R-:W-:Y:S01]  /*5550*/  HMMA.16816.F32 R180, R4, R28, R128 ;  /* 0x0000001c04b4723c */ /* 0x008fe20000001880 */
[----:B------:R-:W-:Y:S01]  /*5560*/  MOV R243, R244 ;  /* 0x000000f400f37202 */ /* 0x000fe20000000f00 */
[----:B------:R-:W-:-:S06]  /*5570*/  IMAD.MOV.U32 R244, RZ, RZ, R245 ;  /* 0x000000fffff47224 */ /* 0x000fcc00078e00f5 */
[C---:B------:R-:W-:Y:S01]  /*5580*/  HMMA.16816.F32 R184, R4.reuse, R30, R184 ;  /* 0x0000001e04b8723c */ /* 0x040fe200000018b8 */
[----:B------:R-:W3:Y:S01]  /*5590*/  LDSM.16.MT88.4 R28, [R211+0x17000] ;  /* 0x01700000d31c783b */ /* 0x000ee20000004200 */
[----:B------:R-:W-:Y:S01]  /*55a0*/  IMAD.MOV.U32 R245, RZ, RZ, R246 ;  /* 0x000000fffff57224 */ /* 0x000fe200078e00f6 */
[----:B------:R1:W1:Y:S01]  /*55b0*/  MUFU.EX2 R240, R0 ;  /* 0x0000000000f07308 */ /* 0x0002620000000800 */
[----:B------:R-:W-:Y:S01]  /*55c0*/  MOV R246, R247 ;  /* 0x000000f700f67202 */ /* 0x000fe20000000f00 */
[----:B------:R-:W-:Y:S02]  /*55d0*/  FFMA.FTZ R2, R2, c[0x0][0x23c], -R13 ;  /* 0x00008f0002027a23 */ /* 0x000fe4000001080d */
[----:B------:R-:W-:Y:S02]  /*55e0*/  IMAD.MOV.U32 R247, RZ, RZ, R164 ;  /* 0x000000fffff77224 */ /* 0x000fe400078e00a4 */
[----:B------:R-:W-:Y:S01]  /*55f0*/  IMAD.MOV.U32 R164, RZ, RZ, R157 ;  /* 0x000000ffffa47224 */ /* 0x000fe200078e009d */
[----:B------:R-:W-:Y:S01]  /*5600*/  MOV R157, R159 ;  /* 0x0000009f009d7202 */ /* 0x000fe20000000f00 */
[----:B------:R-:W-:Y:S01]  /*5610*/  IMAD.MOV.U32 R147, RZ, RZ, R176 ;  /* 0x000000ffff937224 */ /* 0x000fe200078e00b0 */
[----:B------:R-:W-:Y:S01]  /*5620*/  MOV R160, R178 ;  /* 0x000000b200a07202 */ /* 0x000fe20000000f00 */
[----:B------:R-:W-:Y:S01]  /*5630*/  IMAD.MOV.U32 R146, RZ, RZ, R177 ;  /* 0x000000ffff927224 */ /* 0x000fe200078e00b1 */
[----:B------:R-:W-:Y:S01]  /*5640*/  MOV R163, R173 ;  /* 0x000000ad00a37202 */ /* 0x000fe20000000f00 */
[----:B------:R-:W-:Y:S01]  /*5650*/  IMAD.MOV.U32 R161, RZ, RZ, R179 ;  /* 0x000000ffffa17224 */ /* 0x000fe200078e00b3 */
[----:B-1----:R-:W-:Y:S01]  /*5660*/  LOP3.LUT R0, R37, UR9, R38, 0x96, !PT ;  /* 0x0000000925007c12 */ /* 0x002fe2000f8e9626 */
[----:B------:R-:W-:Y:S01]  /*5670*/  IMAD.MOV.U32 R162, RZ, RZ, R172 ;  /* 0x000000ffffa27224 */ /* 0x000fe200078e00ac */
[----:B------:R-:W-:Y:S01]  /*5680*/  HMMA.16816.F32 R176, R4, R8, R100 ;  /* 0x0000000804b0723c */ /* 0x000fe20000001864 */
[----:B------:R-:W-:-:S02]  /*5690*/  IMAD.MOV.U32 R159, RZ, RZ, R151 ;  /* 0x000000ffff9f7224 */ /* 0x000fc400078e0097 */
[----:B------:R1:W-:Y:S01]  /*56a0*/  MUFU.EX2 R151, R2 ;  /* 0x0000000200977308 */ /* 0x0003e20000000800 */
[----:B------:R-:W-:-:S03]  /*56b0*/  IMAD.MOV.U32 R131, RZ, RZ, R144 ;  /* 0x000000ffff837224 */ /* 0x000fc600078e0090 */
[----:B------:R-:W-:Y:S01]  /*56c0*/  IMAD.WIDE.U32 R8, R0, -0x2daee0ad, RZ ;  /* 0xd2511f5300087825 */ /* 0x000fe200078e00ff */
[----:B------:R-:W-:Y:S01]  /*56d0*/  HMMA.16816.F32 R172, R4, R10, R80 ;  /* 0x0000000a04ac723c */ /* 0x000fe20000001850 */
[----:B------:R-:W2:Y:S02]  /*56e0*/  LDC.U8 R81, c[0x0][0x2d8] ;  /* 0x0000b600ff517b82 */ /* 0x000ea40000000000 */
[----:B------:R-:W-:Y:S02]  /*56f0*/  IMAD.MOV.U32 R136, RZ, RZ, R145 ;  /* 0x000000ffff887224 */ /* 0x000fe400078e0091 */
[----:B------:R-:W-:Y:S02]  /*5700*/  IMAD.MOV.U32 R130, RZ, RZ, R150 ;  /* 0x000000ffff827224 */ /* 0x000fe400078e0096 */
[----:B-1----:R-:W-:Y:S01]  /*5710*/  FFMA.FTZ R2, R14, c[0x0][0x23c], -R13 ;  /* 0x00008f000e027a23 */ /* 0x002fe2000001080d */
[----:B------:R-:W-:-:S03]  /*5720*/  LOP3.LUT R0, R8, 0xffff, RZ, 0xc0, !PT ;  /* 0x0000ffff08007812 */ /* 0x000fc600078ec0ff */
[----:B------:R1:W-:Y:S01]  /*5730*/  MUFU.EX2 R150, R2 ;  /* 0x0000000200967308 */ /* 0x0003e20000000800 */
[----:B------:R-:W-:Y:S01]  /*5740*/  FFMA.FTZ R10, R131, c[0x0][0x23c], -R12 ;  /* 0x00008f00830a7a23 */ /* 0x000fe2000001080c */
[----:B------:R-:W-:Y:S01]  /*5750*/  MOV R145, R160 ;  /* 0x000000a000917202 */ /* 0x000fe20000000f00 */
[----:B------:R-:W-:Y:S01]  /*5760*/  IMAD.MOV.U32 R144, RZ, RZ, R161 ;  /* 0x000000ffff907224 */ /* 0x000fe200078e00a1 */
[----:B------:R-:W-:Y:S01]  /*5770*/  MOV R138, R163 ;  /* 0x000000a3008a7202 */ /* 0x000fe20000000f00 */
[----:B------:R-:W-:Y:S01]  /*5780*/  IMAD.MOV.U32 R139, RZ, RZ, R162 ;  /* 0x000000ffff8b7224 */ /* 0x000fe200078e00a2 */
[----:B------:R-:W-:Y:S01]  /*5790*/  LOP3.LUT R14, R8, 0xff, RZ, 0xc0, !PT ;  /* 0x000000ff080e7812 */ /* 0x000fe200078ec0ff */
[----:B----4-:R-:W-:Y:S01]  /*57a0*/  HMMA.16816.F32 R160, R4, R24, R56 ;  /* 0x0000001804a0723c */ /* 0x010fe20000001838 */
[----:B------:R-:W-:Y:S01]  /*57b0*/  MOV R131, R136 ;  /* 0x0000008800837202 */ /* 0x000fe20000000f00 */
[----:B------:R-:W-:Y:S01]  /*57c0*/  IMAD.MOV.U32 R136, RZ, RZ, R242 ;  /* 0x000000ffff887224 */ /* 0x000fe200078e00f2 */
[--C-:B------:R-:W-:Y:S01]  /*57d0*/  SHF.R.U32.HI R13, RZ, 0x18, R8.reuse ;  /* 0x00000018ff0d7819 */ /* 0x100fe20000011608 */
[----:B------:R-:W-:Y:S01]  /*57e0*/  IMAD.MOV.U32 R242, RZ, RZ, R243 ;  /* 0x000000fffff27224 */ /* 0x000fe200078e00f3 */
[----:B-1----:R-:W-:-:S03]  /*57f0*/  SHF.R.U32.HI R2, RZ, 0x10, R8 ;  /* 0x00000010ff027819 */ /* 0x002fc60000011608 */
[----:B------:R-:W-:Y:S01]  /*5800*/  HMMA.16816.F32 R24, R4, R26, R48 ;  /* 0x0000001a0418723c */ /* 0x000fe20000001830 */
[----:B------:R-:W-:Y:S01]  /*5810*/  MOV R243, R244 ;  /* 0x000000f400f37202 */ /* 0x000fe20000000f00 */
[----:B------:R-:W1:Y:S01]  /*5820*/  LDSM.16.MT88.4 R48, [R212+0x11800] ;  /* 0x01180000d430783b */ /* 0x000e620000004200 */
[----:B------:R-:W-:Y:S01]  /*5830*/  LOP3.LUT R8, R2, 0xff, RZ, 0xc0, !PT ;  /* 0x000000ff02087812 */ /* 0x000fe200078ec0ff */
[----:B------:R-:W-:Y:S01]  /*5840*/  FFMA.FTZ R2, R130, c[0x0][0x23c], -R12 ;  /* 0x00008f0082027a23 */ /* 0x000fe2000001080c */
[----:B------:R-:W-:Y:S01]  /*5850*/  SHF.R.U32.HI R11, RZ, 0x8, R0 ;  /* 0x00000008ff0b7819 */ /* 0x000fe20000011600 */
[----:B------:R-:W-:Y:S01]  /*5860*/  IMAD.MOV.U32 R244, RZ, RZ, R245 ;  /* 0x000000fffff47224 */ /* 0x000fe200078e00f5 */
[----:B------:R-:W-:Y:S01]  /*5870*/  LOP3.LUT R0, R9, UR18, R40, 0x96, !PT ;  /* 0x0000001209007c12 */ /* 0x000fe2000f8e9628 */
[----:B------:R-:W-:Y:S01]  /*5880*/  IMAD.MOV.U32 R245, RZ, RZ, R246 ;  /* 0x000000fffff57224 */ /* 0x000fe200078e00f6 */
[----:B------:R-:W-:Y:S01]  /*5890*/  PRMT R13, R8, 0x5410, R13 ;  /* 0x00005410080d7816 */ /* 0x000fe2000000000d */
[----:B------:R-:W-:Y:S01]  /*58a0*/  FFMA.FTZ R8, R15, c[0x0][0x23c], -R12 ;  /* 0x00008f000f087a23 */ /* 0x000fe2000001080c */
[----:B------:R-:W-:Y:S01]  /*58b0*/  MOV R246, R247 ;  /* 0x000000f700f67202 */ /* 0x000fe20000000f00 */
[----:B------:R-:W-:Y:S01]  /*58c0*/  IMAD.MOV.U32 R247, RZ, RZ, R164 ;  /* 0x000000fffff77224 */ /* 0x000fe200078e00a4 */
[----:B------:R4:W-:Y:S01]  /*58d0*/  MUFU.EX2 R15, R2 ;  /* 0x00000002000f7308 */ /* 0x0009e20000000800 */
[----:B------:R-:W-:Y:S01]  /*58e0*/  IMAD.MOV.U32 R164, RZ, RZ, R157 ;  /* 0x000000ffffa47224 */ /* 0x000fe200078e009d */
[----:B------:R-:W-:Y:S01]  /*58f0*/  PRMT R14, R14, 0x5410, R11 ;  /* 0x000054100e0e7816 */ /* 0x000fe2000000000b */
[----:B------:R-:W-:Y:S01]  /*5900*/  FFMA.FTZ R11, R131, c[0x0][0x23c], -R12 ;  /* 0x00008f00830b7a23 */ /* 0x000fe2000001080c */
[----:B------:R-:W-:Y:S01]  /*5910*/  MOV R157, R149 ;  /* 0x00000095009d7202 */ /* 0x000fe20000000f00 */
[----:B--2---:R-:W-:Y:S01]  /*5920*/  IMAD R81, R81, 0x10000, R81 ;  /* 0x0001000051517824 */ /* 0x004fe200078e0251 */
[----:B------:R-:W-:Y:S01]  /*5930*/  SHF.R.U32.HI R9, RZ, 0x18, R0 ;  /* 0x00000018ff097819 */ /* 0x000fe20000011600 */
[----:B------:R-:W2:Y:S01]  /*5940*/  LDSM.16.MT88.4 R56, [R211+0x11800] ;  /* 0x01180000d338783b */ /* 0x000ea20000004200 */
[----:B------:R3:W1:Y:S01]  /*5950*/  MUFU.EX2 R149, R10 ;  /* 0x0000000a00957308 */ /* 0x0006620000000800 */
[----:B----4-:R-:W-:-:S07]  /*5960*/  LOP3.LUT R2, R0, 0xffff, RZ, 0xc0, !PT ;  /* 0x0000ffff00027812 */ /* 0x010fce00078ec0ff */
[----:B------:R4:W-:Y:S01]  /*5970*/  MUFU.EX2 R12, R8 ;  /* 0x00000008000c7308 */ /* 0x0009e20000000800 */
[----:B------:R-:W-:Y:S01]  /*5980*/  IMAD.MOV.U32 R131, RZ, RZ, R245 ;  /* 0x000000ffff837224 */ /* 0x000fe200078e00f5 */
[----:B---3--:R-:W-:-:S06]  /*5990*/  LOP3.LUT R10, R0, 0xff, RZ, 0xc0, !PT ;  /* 0x000000ff000a7812 */ /* 0x008fcc00078ec0ff */
[----:B------:R-:W3:Y:S01]  /*59a0*/  MUFU.EX2 R11, R11 ;  /* 0x0000000b000b7308 */ /* 0x000ee20000000800 */
[----:B------:R-:W-:Y:S01]  /*59b0*/  IMAD.MOV.U32 R130, RZ, RZ, R246 ;  /* 0x000000ffff827224 */ /* 0x000fe200078e00f6 */
[----:B------:R-:W-:Y:S02]  /*59c0*/  MOV R129, R247 ;  /* 0x000000f700817202 */ /* 0x000fe40000000f00 */
[----:B----4-:R-:W-:Y:S02]  /*59d0*/  SHF.R.U32.HI R8, RZ, 0x10, R0 ;  /* 0x00000010ff087819 */ /* 0x010fe40000011600 */
[----:B------:R-:W-:Y:S01]  /*59e0*/  SHF.R.U32.HI R0, RZ, 0x8, R2 ;  /* 0x00000008ff007819 */ /* 0x000fe20000011602 */
[----:B------:R-:W-:Y:S01]  /*59f0*/  IMAD.MOV.U32 R128, RZ, RZ, R164 ;  /* 0x000000ffff807224 */ /* 0x000fe200078e00a4 */
[----:B------:R-:W-:Y:S02]  /*5a00*/  LOP3.LUT R2, R8, 0xff, RZ, 0xc0, !PT ;  /* 0x000000ff08027812 */ /* 0x000fe400078ec0ff */
[----:B------:R-:W-:Y:S01]  /*5a10*/  PRMT R0, R10, 0x5410, R0 ;  /* 0x000054100a007816 */ /* 0x000fe20000000000 */
[----:B------:R-:W-:Y:S01]  /*5a20*/  IMAD.MOV.U32 R247, RZ, RZ, R165 ;  /* 0x000000fffff77224 */ /* 0x000fe200078e00a5 */
[----:B------:R-:W-:Y:S01]  /*5a30*/  MOV R246, R166 ;  /* 0x000000a600f67202 */ /* 0x000fe20000000f00 */
[----:B------:R-:W-:Y:S01]  /*5a40*/  IMAD.MOV.U32 R245, RZ, RZ, R167 ;  /* 0x000000fffff57224 */ /* 0x000fe200078e00a7 */
[----:B------:R-:W-:Y:S01]  /*5a50*/  HMMA.16816.F32 R168, R4, R16, R72 ;  /* 0x0000001004a8723c */ /* 0x000fe20000001848 */
[----:B------:R-:W-:-:S07]  /*5a60*/  HSET2.LE.AND R0, R0, R81, PT ;  /* 0x0000005100007233 */ /* 0x000fce0003803000 */
[C---:B------:R-:W-:Y:S01]  /*5a70*/  HMMA.16816.F32 R132, R4.reuse, R20, R64 ;  /* 0x000000140484723c */ /* 0x040fe20000001840 */
[----:B------:R-:W-:Y:S01]  /*5a80*/  IMAD.MOV.U32 R10, RZ, RZ, R136 ;  /* 0x000000ffff0a7224 */ /* 0x000fe200078e0088 */
[----:B------:R-:W-:Y:S01]  /*5a90*/  MOV R82, R157 ;  /* 0x0000009d00527202 */ /* 0x000fe20000000f00 */
[----:B------:R-:W-:Y:S01]  /*5aa0*/  IMAD.MOV.U32 R83, RZ, RZ, R242 ;  /* 0x000000ffff537224 */ /* 0x000fe200078e00f2 */
[----:B------:R-:W-:Y:S01]  /*5ab0*/  MOV R102, R42 ;  /* 0x0000002a00667202 */ /* 0x000fe20000000f00 */
[----:B------:R-:W-:Y:S01]  /*5ac0*/  IMAD.MOV.U32 R103, RZ, RZ, R43 ;  /* 0x000000ffff677224 */ /* 0x000fe200078e002b */
[----:B------:R-:W-:Y:S02]  /*5ad0*/  LDSM.16.MT88.4 R64, [R209+0x13800] ;  /* 0x01380000d140783b */ /* 0x000fe40000004200 */
[----:B------:R-:W-:Y:S01]  /*5ae0*/  HMMA.16816.F32 R164, R4, R28, R44 ;  /* 0x0000001c04a4723c */ /* 0x000fe2000000182c */
[----:B------:R-:W-:Y:S01]  /*5af0*/  IMAD.MOV.U32 R100, RZ, RZ, R158 ;  /* 0x000000ffff647224 */ /* 0x000fe200078e009e */
[----:B------:R-:W4:Y:S01]  /*5b00*/  LDSM.16.MT88.4 R40, [R210+0x11800] ;  /* 0x01180000d228783b */ /* 0x000f220000004200 */
[----:B------:R-:W-:-:S03]  /*5b10*/  IMAD.MOV.U32 R101, RZ, RZ, R159 ;  /* 0x000000ffff657224 */ /* 0x000fc600078e009f */
[----:B------:R-:W-:Y:S02]  /*5b20*/  LDSM.16.MT88.4 R72, [R210+0x13800] ;  /* 0x01380000d248783b */ /* 0x000fe40000004200 */
[C---:B------:R-:W-:Y:S08]  /*5b30*/  HMMA.16816.F32 R16, R4.reuse, R18, R68 ;  /* 0x000000120410723c */ /* 0x040ff00000001844 */
[C---:B------:R-:W-:Y:S08]  /*5b40*/  HMMA.16816.F32 R20, R4.reuse, R22, R60 ;  /* 0x000000160414723c */ /* 0x040ff0000000183c */
[----:B------:R-:W-:Y:S07]  /*5b50*/  HMMA.16816.F32 R28, R4, R30, R52 ;  /* 0x0000001e041c723c */ /* 0x000fee0000001834 */
[----:B------:R-:W-:Y:S01]  /*5b60*/  PRMT R4, R2, 0x5410, R9 ;  /* 0x0000541002047816 */ /* 0x000fe20000000009 */
[--C-:B------:R-:W-:Y:S01]  /*5b70*/  HSET2.LE.AND R6, R13, R81.reuse, PT ;  /* 0x000000510d067233 */ /* 0x100fe20003803000 */
[----:B------:R-:W-:Y:S01]  /*5b80*/  F2FP.PACK_AB R2, R240, R241 ;  /* 0x000000f1f002723e */ /* 0x000fe200000000ff */
[----:B------:R-:W-:Y:S01]  /*5b90*/  IMAD.MOV.U32 R13, RZ, RZ, R139 ;  /* 0x000000ffff0d7224 */ /* 0x000fe200078e008b */
[----:B------:R-:W-:Y:S01]  /*5ba0*/  MOV R139, R144 ;  /* 0x00000090008b7202 */ /* 0x000fe20000000f00 */
[--C-:B------:R-:W-:Y:S01]  /*5bb0*/  HSET2.LE.AND R4, R4, R81.reuse, PT ;  /* 0x0000005104047233 */ /* 0x100fe20003803000 */
[----:B------:R-:W-:Y:S01]  /*5bc0*/  LOP3.LUT R144, R0, R2, RZ, 0xc0, !PT ;  /* 0x0000000200907212 */ /* 0x000fe200078ec0ff */
[----:B------:R-:W-:Y:S01]  /*5bd0*/  HSET2.LE.AND R5, R14, R81, PT ;  /* 0x000000510e057233 */ /* 0x000fe20003803000 */
[----:B-1----:R-:W-:Y:S01]  /*5be0*/  F2FP.PACK_AB R0, R15, R149 ;  /* 0x000000950f00723e */ /* 0x002fe200000000ff */
[----:B------:R-:W-:-:S02]  /*5bf0*/  IMAD.MOV.U32 R14, RZ, RZ, R138 ;  /* 0x000000ffff0e7224 */ /* 0x000fc400078e008a */
[----:B------:R-:W-:Y:S01]  /*5c00*/  IMAD.MOV.U32 R138, RZ, RZ, R145 ;  /* 0x000000ffff8a7224 */ /* 0x000fe200078e0091 */
[----:B------:R-:W-:Y:S02]  /*5c10*/  LOP3.LUT R145, R4, R0, RZ, 0xc0, !PT ;  /* 0x0000000004917212 */ /* 0x000fe400078ec0ff */
[----:B------:R-:W-:Y:S02]  /*5c20*/  F2FP.PACK_AB R2, R150, R151 ;  /* 0x000000979602723e */ /* 0x000fe400000000ff */
[----:B---3--:R-:W-:Y:S01]  /*5c30*/  F2FP.PACK_AB R0, R11, R12 ;  /* 0x0000000c0b00723e */ /* 0x008fe200000000ff */
[----:B------:R-:W-:Y:S01]  /*5c40*/  IMAD.MOV.U32 R136, RZ, RZ, R147 ;  /* 0x000000ffff887224 */ /* 0x000fe200078e0093 */
[----:B------:R-:W-:Y:S02]  /*5c50*/  MOV R9, R137 ;  /* 0x0000008900097202 */ /* 0x000fe40000000f00 */
[----:B------:R-:W-:Y:S02]  /*5c60*/  MOV R137, R146 ;  /* 0x0000009200897202 */ /* 0x000fe40000000f00 */
[----:B------:R-:W-:-:S02]  /*5c70*/  LOP3.LUT R146, R5, R2, RZ, 0xc0, !PT ;  /* 0x0000000205927212 */ /* 0x000fc400078ec0ff */
[----:B------:R-:W-:Y:S01]  /*5c80*/  LOP3.LUT R147, R6, R0, RZ, 0xc0, !PT ;  /* 0x0000000006937212 */ /* 0x000fe200078ec0ff */
[----:B------:R-:W-:Y:S01]  /*5c90*/  IMAD.MOV.U32 R8, RZ, RZ, R83 ;  /* 0x000000ffff087224 */ /* 0x000fe200078e0053 */
[----:B------:R-:W-:Y:S01]  /*5ca0*/  MOV R71, R82 ;  /* 0x0000005200477202 */ /* 0x000fe20000000f00 */
[----:B------:R-:W-:Y:S01]  /*5cb0*/  IMAD.MOV.U32 R242, RZ, RZ, R243 ;  /* 0x000000fffff27224 */ /* 0x000fe200078e00f3 */
[----:B------:R-:W1:Y:S03]  /*5cc0*/  LDSM.16.MT88.4 R80, [R212+0x13800] ;  /* 0x01380000d450783b */ /* 0x000e660000004200 */
[----:B------:R-:W-:Y:S01]  /*5cd0*/  HMMA.16816.F32 R44, R144, R48, R88 ;  /* 0x00000030902c723c */ /* 0x000fe20000001858 */
[----:B------:R-:W3:Y:S01]  /*5ce0*/  LDSM.16.MT88.4 R88, [R211+0x13800] ;  /* 0x01380000d358783b */ /* 0x000ee20000004200 */
[----:B------:R-:W-:Y:S01]  /*5cf0*/  MOV R243, R244 ;  /* 0x000000f400f37202 */ /* 0x000fe20000000f00 */
[----:B------:R-:W-:-:S02]  /*5d00*/  IMAD.MOV.U32 R244, RZ, RZ, R156 ;  /* 0x000000fffff47224 */ /* 0x000fc400078e009c */
[----:B------:R-:W3:Y:S03]  /*5d10*/  LDSM.16.MT88.4 R156, [R209+0x11800] ;  /* 0x01180000d19c783b */ /* 0x000ee60000004200 */
[C---:B--2---:R-:W-:Y:S01]  /*5d20*/  HMMA.16816.F32 R52, R144.reuse, R56, R96 ;  /* 0x000000389034723c */ /* 0x044fe20000001860 */
[----:B------:R-:W2:Y:S01]  /*5d30*/  LDSM.16.MT88.4 R96, [R209+0x15800] ;  /* 0x01580000d160783b */ /* 0x000ea20000004200 */
[----:B------:R-:W-:Y:S01]  /*5d40*/  MOV R0, R130 ;  /* 0x0000008200007202 */ /* 0x000fe20000000f00 */
[----:B------:R-:W-:Y:S02]  /*5d50*/  IMAD.MOV.U32 R2, RZ, RZ, R131 ;  /* 0x000000ffff027224 */ /* 0x000fe400078e0083 */
[----:B------:R-:W-:Y:S03]  /*5d60*/  LDSM.16.MT88.4 R4, [R211+0x17800] ;  /* 0x01780000d304783b */ /* 0x000fe60000004200 */
[C---:B----4-:R-:W-:Y:S08]  /*5d70*/  HMMA.16816.F32 R36, R144.reuse, R40, R76 ;  /* 0x000000289024723c */ /* 0x050ff0000000184c */
[C---:B------:R-:W-:Y:S08]  /*5d80*/  HMMA.16816.F32 R40, R144.reuse, R42, R84 ;  /* 0x0000002a9028723c */ /* 0x040ff00000001854 */
[C---:B-1----:R-:W-:Y:S08]  /*5d90*/  HMMA.16816.F32 R76, R144.reuse, R80, R124 ;  /* 0x00000050904c723c */ /* 0x042ff0000000187c */
[C---:B---3--:R-:W-:Y:S07]  /*5da0*/  HMMA.16816.F32 R84, R144.reuse, R88, R236 ;  /* 0x000000589054723c */ /* 0x048fee00000018ec */
[----:B------:R-:W-:Y:S01]  /*5db0*/  MOV R237, R101 ;  /* 0x0000006500ed7202 */ /* 0x000fe20000000f00 */
[----:B------:R-:W-:Y:S01]  /*5dc0*/  IMAD.MOV.U32 R238, RZ, RZ, R102 ;  /* 0x000000ffffee7224 */ /* 0x000fe200078e0066 */
[----:B------:R-:W-:Y:S01]  /*5dd0*/  HMMA.16816.F32 R80, R144, R82, R192 ;  /* 0x000000529050723c */ /* 0x000fe200000018c0 */
[----:B------:R-:W-:-:S02]  /*5de0*/  MOV R239, R103 ;  /* 0x0000006700ef7202 */ /* 0x000fc40000000f00 */
[----:B------:R-:W-:Y:S02]  /*5df0*/  FADD.FTZ R2, R2, R237 ;  /* 0x000000ed02027221 */ /* 0x000fe40000010000 */
[----:B------:R-:W-:Y:S02]  /*5e00*/  FADD.FTZ R0, R0, R238 ;  /* 0x000000ee00007221 */ /* 0x000fe40000010000 */
[----:B------:R-:W-:Y:S01]  /*5e10*/  MOV R192, R136 ;  /* 0x0000008800c07202 */ /* 0x000fe20000000f00 */
[----:B------:R-:W-:Y:S01]  /*5e20*/  IMAD.MOV.U32 R193, RZ, RZ, R137 ;  /* 0x000000ffffc17224 */ /* 0x000fe200078e0089 */
[----:B------:R-:W-:Y:S01]  /*5e30*/  MOV R194, R138 ;  /* 0x0000008a00c27202 */ /* 0x000fe20000000f00 */
[----:B------:R-:W-:Y:S02]  /*5e40*/  FADD.FTZ R2, R239, R2 ;  /* 0x00000002ef027221 */ /* 0x000fe40000010000 */
[----:B------:R-:W-:Y:S01]  /*5e50*/  FADD.FTZ R0, R192, R0 ;  /* 0x00000000c0007221 */ /* 0x000fe20000010000 */
[----:B------:R-:W-:Y:S01]  /*5e60*/  HMMA.16816.F32 R152, R144, R156, R152 ;  /* 0x0000009c9098723c */ /* 0x000fe20000001898 */
[----:B------:R-:W-:-:S02]  /*5e70*/  IMAD.MOV.U32 R195, RZ, RZ, R139 ;  /* 0x000000ffffc37224 */ /* 0x000fc400078e008b */
[----:B------:R-:W-:Y:S01]  /*5e80*/  FADD.FTZ R2, R193, R2 ;  /* 0x00000002c1027221 */ /* 0x000fe20000010000 */
[----:B------:R-:W-:Y:S01]  /*5e90*/  LDSM.16.MT88.4 R136, [R210+0x17800] ;  /* 0x01780000d288783b */ /* 0x000fe20000004200 */
[----:B------:R-:W-:-:S03]  /*5ea0*/  FADD.FTZ R0, R194, R0 ;  /* 0x00000000c2007221 */ /* 0x000fc60000010000 */
[----:B------:R-:W-:Y:S01]  /*5eb0*/  HMMA.16816.F32 R156, R144, R158, R32 ;  /* 0x0000009e909c723c */ /* 0x000fe20000001820 */
[----:B------:R-:W-:-:S06]  /*5ec0*/  FADD.FTZ R2, R195, R2 ;  /* 0x00000002c3027221 */ /* 0x000fcc0000010000 */
[----:B------:R-:W-:Y:S01]  /*5ed0*/  MOV R35, R71 ;  /* 0x0000004700237202 */ /* 0x000fe20000000f00 */
[----:B------:R-:W-:Y:S01]  /*5ee0*/  IMAD.MOV.U32 R32, RZ, RZ, R129 ;  /* 0x000000ffff207224 */ /* 0x000fe200078e0081 */
[----:B------:R-:W-:Y:S01]  /*5ef0*/  HMMA.16816.F32 R48, R144, R50, R92 ;  /* 0x000000329030723c */ /* 0x000fe2000000185c */
[----:B------:R-:W-:Y:S01]  /*5f00*/  MOV R33, R128 ;  /* 0x0000008000217202 */ /* 0x000fe20000000f00 */
[----:B------:R-:W-:Y:S01]  /*5f10*/  IMAD.MOV.U32 R34, RZ, RZ, R100 ;  /* 0x000000ffff227224 */ /* 0x000fe200078e0064 */
[----:B------:R-:W-:Y:S01]  /*5f20*/  LDSM.16.MT88.4 R128, [R209+0x17800] ;  /* 0x01780000d180783b */ /* 0x000fe20000004200 */
[----:B------:R-:W-:-:S04]  /*5f30*/  FADD.FTZ R0, R32, R0 ;  /* 0x0000000020007221 */ /* 0x000fc80000010000 */
[----:B------:R-:W-:Y:S01]  /*5f40*/  HMMA.16816.F32 R60, R144, R64, R108 ;  /* 0x00000040903c723c */ /* 0x000fe2000000186c */
[----:B------:R-:W-:-:S07]  /*5f50*/  FADD.FTZ R2, R33, R2 ;  /* 0x0000000221027221 */ /* 0x000fce0000010000 */
[----:B------:R-:W-:Y:S01]  /*5f60*/  HMMA.16816.F32 R68, R144, R72, R116 ;  /* 0x000000489044723c */ /* 0x000fe20000001874 */
[----:B------:R-:W-:-:S07]  /*5f70*/  FADD.FTZ R0, R34, R0 ;  /* 0x0000000022007221 */ /* 0x000fce0000010000 */
[C---:B--2---:R-:W-:Y:S08]  /*5f80*/  HMMA.16816.F32 R92, R144.reuse, R96, R200 ;  /* 0x00000060905c723c */ /* 0x044ff000000018c8 */
[C---:B------:R-:W-:Y:S01]  /*5f90*/  HMMA.16816.F32 R56, R144.reuse, R58, R104 ;  /* 0x0000003a9038723c */ /* 0x040fe20000001868 */
[----:B------:R-:W1:Y:S07]  /*5fa0*/  LDSM.16.MT88.4 R104, [R210+0x15800] ;  /* 0x01580000d268783b */ /* 0x000e6e0000004200 */
[C---:B------:R-:W-:Y:S01]  /*5fb0*/  HMMA.16816.F32 R64, R144.reuse, R66, R112 ;  /* 0x000000429040723c */ /* 0x040fe20000001870 */
[----:B------:R-:W2:Y:S07]  /*5fc0*/  LDSM.16.MT88.4 R112, [R212+0x15800] ;  /* 0x01580000d470783b */ /* 0x000eae0000004200 */
[C---:B------:R-:W-:Y:S01]  /*5fd0*/  HMMA.16816.F32 R72, R144.reuse, R74, R120 ;  /* 0x0000004a9048723c */ /* 0x040fe20000001878 */
[----:B------:R-:W3:Y:S07]  /*5fe0*/  LDSM.16.MT88.4 R120, [R211+0x15800] ;  /* 0x01580000d378783b */ /* 0x000eee0000004200 */
[----:B------:R-:W-:Y:S01]  /*5ff0*/  HMMA.16816.F32 R96, R144, R98, R140 ;  /* 0x000000629060723c */ /* 0x000fe2000000188c */
[----:B------:R-:W4:Y:S01]  /*6000*/  LDSM.16.MT88.4 R140, [R212+0x17800] ;  /* 0x01780000d48c783b */ /* 0x000f220000004200 */
        /* <DEDUP_REMOVED lines=37> */
[----:B------:R-:W-:Y:S01]  /*6260*/  MOV R150, R3 ;  /* 0x0000000300967202 */ /* 0x000fe20000000f00 */
[----:B------:R-:W-:Y:S01]  /*6270*/  USHF.L.U64.HI UR23, UR4, 0x5, UR5 ;  /* 0x0000000504177899 */ /* 0x000fe20008010205 */
[----:B------:R-:W-:Y:S01]  /*6280*/  MOV R149, R148 ;  /* 0x0000009400957202 */ /* 0x000fe20000000f00 */
[----:B------:R-:W3:Y:S01]  /*6290*/  LDL.LU R245, [R1+0x18] ;  /* 0x0000180001f57983 */ /* 0x000ee20000300800 */
[----:B------:R-:W-:-:S02]  /*62a0*/  USHF.L.U32 UR27, UR4, 0x5, URZ ;  /* 0x00000005041b7899 */ /* 0x000fc4000800063f */
[----:B------:R-:W-:Y:S01]  /*62b0*/  ULEA.HI.SX32 UR29, UR29, 0xfffffffe, 0x1a ;  /* 0xfffffffe1d1d7891 */ /* 0x000fe2000f8fd23f */
[----:B------:R-:W4:Y:S01]  /*62c0*/  LDL.LU R243, [R1+0x14] ;  /* 0x0000140001f37983 */ /* 0x000f220000300800 */
[----:B------:R-:W1:Y:S01]  /*62d0*/  LDC.U8 R246, c[0x0][0x2d8] ;  /* 0x0000b600fff67b82 */ /* 0x000e620000000000 */
[----:B------:R-:W-:Y:S01]  /*62e0*/  ULDC.64 UR6, c[0x0][0x1a0] ;  /* 0x0000680000067ab9 */ /* 0x000fe20000000a00 */
[----:B-1----:R-:W-:Y:S01]  /*62f0*/  PRMT R246, R246, 0x7054, R246 ;  /* 0x00007054f6f67816 */ /* 0x002fe200000000f6 */
[----:B---3--:R-:W-:-:S05]  /*6300*/  IMAD.WIDE.U32 R244, R245, -0x326172a9, RZ ;  /* 0xcd9e8d57f5f47825 */ /* 0x008fca00078e00ff */
[----:B----4-:R-:W-:Y:S01]  /*6310*/  LOP3.LUT R236, R245, R243, RZ, 0x3c, !PT ;  /* 0x000000f3f5ec7212 */ /* 0x010fe200078e3cff */
[----:B--2---:R-:W-:-:S04]  /*6320*/  IMAD.WIDE.U32 R238, R247, -0x2daee0ad, RZ ;  /* 0xd2511f53f7ee7825 */ /* 0x004fc800078e00ff */
[----:B------:R-:W-:Y:S01]  /*6330*/  IMAD.WIDE.U32 R236, R236, -0x2daee0ad, RZ ;  /* 0xd2511f53ecec7825 */ /* 0x000fe200078e00ff */
[----:B------:R-:W-:Y:S05]  /*6340*/  BRA `(.L_x_644) ;  /* 0x000002c000007947 */ /* 0x000fea0003800000 */
.L_x_646:
[----:B------:R-:W2:Y:S01]  /*6350*/  LDL.64 R242, [R1] ;  /* 0x0000000001f27983 */ /* 0x000ea20000100a00 */
        /* <DEDUP_REMOVED lines=10> */
[----:B------:R-:W-:Y:S02]  /*6400*/  USHF.L.U32 UR26, UR4, 0x5, URZ ;  /* 0x00000005041a7899 */ /* 0x000fe4000800063f */
[----:B------:R-:W-:Y:S01]  /*6410*/  USHF.L.U64.HI UR4, UR4, 0x5, UR5 ;  /* 0x0000000504047899 */ /* 0x000fe20008010205 */
[----:B--2---:R-:W-:Y:S04]  /*6420*/  LEA R0, P1, R2, R242, 0x6 ;  /* 0x000000f202007211 */ /* 0x004fe800078230ff */
[----:B------:R-:W-:Y:S02]  /*6430*/  LEA R170, P2, R0, c[0x0][0x168], 0x1 ;  /* 0x00005a0000aa7a11 */ /* 0x000fe400078408ff */
        /* <DEDUP_REMOVED lines=29> */
.L_x_644:
        /* <DEDUP_REMOVED lines=10> */
[----:B------:R-:W-:Y:S04]  /*66b0*/  LEA R0, P0, R2, R250, 0x6 ;  /* 0x000000fa02007211 */ /* 0x000fe800078030ff */
        /* <DEDUP_REMOVED lines=30> */
[----:B-----5:R-:W-:Y:S04]  /*68a0*/  LDSM.16.M88.4 R16, [R208+0x8800] ;  /* 0x00880000d010783b */ /* 0x020fe80000000200 */
[----:B------:R-:W-:Y:S04]  /*68b0*/  LDSM.16.M88.4 R24, [R208+0x9000] ;  /* 0x00900000d018783b */ /* 0x000fe80000000200 */
[----:B------:R-:W-:Y:S04]  /*68c0*/  LDSM.16.M88.4 R168, [R208+0x9800] ;  /* 0x00980000d0a8783b */ /* 0x000fe80000000200 */
[----:B------:R-:W0:Y:S04]  /*68d0*/  LDGDEPBAR ;  /* 0x00000000000079af */ /* 0x000e280000000000 */
[----:B------:R-:W-:Y:S04]  /*68e0*/  LDSM.16.M88.4 R172, [R216] ;  /* 0x00000000d8ac783b */ /* 0x000fe80000000200 */
[----:B---3--:R-:W1:Y:S04]  /*68f0*/  LDSM.16.M88.4 R8, [R208+0x8000] ;  /* 0x00800000d008783b */ /* 0x008e680000000200 */
[----:B------:R-:W3:Y:S04]  /*6900*/  LDSM.16.M88.4 R176, [R219] ;  /* 0x00000000dbb0783b */ /* 0x000ee80000000200 */
[----:B------:R-:W4:Y:S04]  /*6910*/  LDSM.16.M88.4 R180, [R234] ;  /* 0x00000000eab4783b */ /* 0x000f280000000200 */
[----:B------:R-:W2:Y:S04]  /*6920*/  LDSM.16.M88.4 R184, [R233] ;  /* 0x00000000e9b8783b */ /* 0x000ea80000000200 */
[----:B------:R-:W2:Y:S04]  /*6930*/  LDSM.16.M88.4 R188, [R232] ;  /* 0x00000000e8bc783b */ /* 0x000ea80000000200 */
[----:B------:R-:W-:Y:S04]  /*6940*/  LDSM.16.M88.4 R192, [R218] ;  /* 0x00000000dac0783b */ /* 0x000fe80000000200 */
[----:B------:R-:W2:Y:S04]  /*6950*/  LDSM.16.M88.4 R196, [R214+0x8000] ;  /* 0x00800000d6c4783b */ /* 0x000ea80000000200 */
[----:B------:R-:W2:Y:S04]  /*6960*/  LDSM.16.M88.4 R200, [R214+0x8800] ;  /* 0x00880000d6c8783b */ /* 0x000ea80000000200 */
[----:B------:R-:W-:Y:S01]  /*6970*/  LDSM.16.M88.4 R204, [R214+0x9800] ;  /* 0x00980000d6cc783b */ /* 0x000fe20000000200 */
[C---:B-1----:R-:W-:Y:S08]  /*6980*/  HMMA.16816.F32 R4, R32.reuse, R8, RZ ;  /* 0x000000082004723c */ /* 0x042ff000000018ff */
[C---:B------:R-:W-:Y:S08]  /*6990*/  HMMA.16816.F32 R8, R32.reuse, R10, RZ ;  /* 0x0000000a2008723c */ /* 0x040ff000000018ff */
[C---:B------:R-:W-:Y:S08]  /*69a0*/  HMMA.16816.F32 R12, R32.reuse, R16, RZ ;  /* 0x00000010200c723c */ /* 0x040ff000000018ff */
[C---:B------:R-:W-:Y:S08]  /*69b0*/  HMMA.16816.F32 R16, R32.reuse, R18, RZ ;  /* 0x000000122010723c */ /* 0x040ff000000018ff */
[C---:B------:R-:W-:Y:S08]  /*69c0*/  HMMA.16816.F32 R20, R32.reuse, R24, RZ ;  /* 0x000000182014723c */ /* 0x040ff000000018ff */
[C---:B------:R-:W-:Y:S08]  /*69d0*/  HMMA.16816.F32 R24, R32.reuse, R26, RZ ;  /* 0x0000001a2018723c */ /* 0x040ff000000018ff */
[C---:B------:R-:W-:Y:S08]  /*69e0*/  HMMA.16816.F32 R28, R32.reuse, R168, RZ ;  /* 0x000000a8201c723c */ /* 0x040ff000000018ff */
[----:B------:R-:W-:Y:S01]  /*69f0*/  HMMA.16816.F32 R32, R32, R170, RZ ;  /* 0x000000aa2020723c */ /* 0x000fe200000018ff */
[----:B------:R-:W1:Y:S07]  /*6a00*/  LDSM.16.M88.4 R168, [R214+0x9000] ;  /* 0x00900000d6a8783b */ /* 0x000e6e0000000200 */
[C---:B---3--:R-:W-:Y:S08]  /*6a10*/  HMMA.16816.F32 R4, R172.reuse, R176, R4 ;  /* 0x000000b0ac04723c */ /* 0x048ff00000001804 */
[C---:B------:R-:W-:Y:S01]  /*6a20*/  HMMA.16816.F32 R8, R172.reuse, R178, R8 ;  /* 0x000000b2ac08723c */ /* 0x040fe20000001808 */
[----:B------:R-:W-:Y:S07]  /*6a30*/  LDSM.16.M88.4 R176, [R217] ;  /* 0x00000000d9b0783b */ /* 0x000fee0000000200 */
[C---:B----4-:R-:W-:Y:S08]  /*6a40*/  HMMA.16816.F32 R12, R172.reuse, R180, R12 ;  /* 0x000000b4ac0c723c */ /* 0x050ff0000000180c */
[C---:B------:R-:W-:Y:S01]  /*6a50*/  HMMA.16816.F32 R16, R172.reuse, R182, R16 ;  /* 0x000000b6ac10723c */ /* 0x040fe20000001810 */
[----:B------:R-:W3:Y:S07]  /*6a60*/  LDSM.16.M88.4 R180, [R213] ;  /* 0x00000000d5b4783b */ /* 0x000eee0000000200 */
[C---:B--2---:R-:W-:Y:S08]  /*6a70*/  HMMA.16816.F32 R20, R172.reuse, R184, R20 ;  /* 0x000000b8ac14723c */ /* 0x044ff00000001814 */
[C---:B------:R-:W-:Y:S01]  /*6a80*/  HMMA.16816.F32 R24, R172.reuse, R186, R24 ;  /* 0x000000baac18723c */ /* 0x040fe20000001818 */
[----:B------:R-:W2:Y:S07]  /*6a90*/  LDSM.16.M88.4 R184, [R213+0x800] ;  /* 0x00080000d5b8783b */ /* 0x000eae0000000200 */
[C---:B------:R-:W-:Y:S08]  /*6aa0*/  HMMA.16816.F32 R28, R172.reuse, R188, R28 ;  /* 0x000000bcac1c723c */ /* 0x040ff0000000181c */
[----:B------:R-:W-:Y:S01]  /*6ab0*/  HMMA.16816.F32 R32, R172, R190, R32 ;  /* 0x000000beac20723c */ /* 0x000fe20000001820 */
[----:B------:R-:W4:Y:S04]  /*6ac0*/  LDSM.16.M88.4 R172, [R213+0x1000] ;  /* 0x00100000d5ac783b */ /* 0x000f280000000200 */
        /* <DEDUP_REMOVED lines=16> */
[----:B------:R-:W-:Y:S07]  /*6bd0*/  LDSM.16.M88.4 R180, [R231] ;  /* 0x00000000e7b4783b */ /* 0x000fee0000000200 */
[C---:B--2---:R-:W-:Y:S08]  /*6be0*/  HMMA.16816.F32 R12, R176.reuse, R184, R12 ;  /* 0x000000b8b00c723c */ /* 0x044ff0000000180c */
[C---:B------:R-:W-:Y:S01]  /*6bf0*/  HMMA.16816.F32 R16, R176.reuse, R186, R16 ;  /* 0x000000bab010723c */ /* 0x040fe20000001810 */
[----:B------:R-:W-:Y:S07]  /*6c00*/  LDSM.16.M88.4 R184, [R230] ;  /* 0x00000000e6b8783b */ /* 0x000fee0000000200 */
[C---:B----4-:R-:W-:Y:S08]  /*6c10*/  HMMA.16816.F32 R20, R176.reuse, R172, R20 ;  /* 0x000000acb014723c */ /* 0x050ff00000001814 */
[C---:B------:R-:W-:Y:S01]  /*6c20*/  HMMA.16816.F32 R24, R176.reuse, R174, R24 ;  /* 0x000000aeb018723c */ /* 0x040fe20000001818 */
[----:B------:R-:W2:Y:S07]  /*6c30*/  LDSM.16.M88.4 R172, [R216+0x2000] ;  /* 0x00200000d8ac783b */ /* 0x000eae0000000200 */
[C---:B------:R-:W-:Y:S08]  /*6c40*/  HMMA.16816.F32 R28, R176.reuse, R188, R28 ;  /* 0x000000bcb01c723c */ /* 0x040ff0000000181c */
[----:B------:R-:W-:Y:S01]  /*6c50*/  HMMA.16816.F32 R32, R176, R190, R32 ;  /* 0x000000beb020723c */ /* 0x000fe20000001820 */
[----:B------:R-:W3:Y:S04]  /*6c60*/  LDSM.16.M88.4 R176, [R229] ;  /* 0x00000000e5b0783b */ /* 0x000ee80000000200 */
[----:B------:R-:W4:Y:S03]  /*6c70*/  LDSM.16.M88.4 R188, [R228] ;  /* 0x00000000e4bc783b */ /* 0x000f260000000200 */
[C---:B-1----:R-:W-:Y:S08]  /*6c80*/  HMMA.16816.F32 R4, R168.reuse, R196, R4 ;  /* 0x000000c4a804723c */ /* 0x042ff00000001804 */
[C---:B------:R-:W-:Y:S01]  /*6c90*/  HMMA.16816.F32 R8, R168.reuse, R198, R8 ;  /* 0x000000c6a808723c */ /* 0x040fe20000001808 */
[----:B------:R-:W-:Y:S07]  /*6ca0*/  LDSM.16.M88.4 R196, [R214+0xa000] ;  /* 0x00a00000d6c4783b */ /* 0x000fee0000000200 */
        /* <DEDUP_REMOVED lines=38> */
[----:B------:R-:W-:Y:S07]  /*6f10*/  LDSM.16.M88.4 R180, [R227] ;  /* 0x00000000e3b4783b */ /* 0x000fee0000000200 */
[C---:B------:R-:W-:Y:S08]  /*6f20*/  HMMA.16816.F32 R12, R176.reuse, R184, R12 ;  /* 0x000000b8b00c723c */ /* 0x040ff0000000180c */
[C---:B------:R-:W-:Y:S01]  /*6f30*/  HMMA.16816.F32 R16, R176.reuse, R186, R16 ;  /* 0x000000bab010723c */ /* 0x040fe20000001810 */
[----:B------:R-:W-:Y:S07]  /*6f40*/  LDSM.16.M88.4 R184, [R226] ;  /* 0x00000000e2b8783b */ /* 0x000fee0000000200 */
[C---:B---3--:R-:W-:Y:S08]  /*6f50*/  HMMA.16816.F32 R20, R176.reuse, R172, R20 ;  /* 0x000000acb014723c */ /* 0x048ff00000001814 */
[C---:B------:R-:W-:Y:S01]  /*6f60*/  HMMA.16816.F32 R24, R176.reuse, R174, R24 ;  /* 0x000000aeb018723c */ /* 0x040fe20000001818 */
[----:B------:R-:W2:Y:S07]  /*6f70*/  LDSM.16.M88.4 R172, [R216+0x4000] ;  /* 0x00400000d8ac783b */ /* 0x000eae0000000200 */
[C---:B----4-:R-:W-:Y:S08]  /*6f80*/  HMMA.16816.F32 R28, R176.reuse, R188, R28 ;  /* 0x000000bcb01c723c */ /* 0x050ff0000000181c */
        /* <DEDUP_REMOVED lines=81> */
[C---:B-1----:R-:W-:Y:S01]  /*74a0*/  HMMA.16816.F32 R4, R192.reuse, R196, R4 ;  /* 0x000000c4c004723c */ /* 0x042fe20000001804 */
[----:B------:R-:W-:Y:S04]  /*74b0*/  DEPBAR.LE SB0, 0x0 ;  /* 0x000080000000791a */ /* 0x000fe80000000000 */
[----:B------:R-:W-:Y:S03]  /*74c0*/  BAR.SYNC.DEFER_BLOCKING 0x0 ;  /* 0x0000000000007b1d */ /* 0x000fe60000010000 */
[C---:B------:R-:W-:Y:S08]  /*74d0*/  HMMA.16816.F32 R8, R192.reuse, R198, R8 ;  /* 0x000000c6c008723c */ /* 0x040ff00000001808 */
[C---:B------:R-:W-:Y:S08]  /*74e0*/  HMMA.16816.F32 R12, R192.reuse, R200, R12 ;  /* 0x000000c8c00c723c */ /* 0x040ff0000000180c */
[C---:B------:R-:W-:Y:S08]  /*74f0*/  HMMA.16816.F32 R16, R192.reuse, R202, R16 ;  /* 0x000000cac010723c */ /* 0x040ff00000001810 */
[C---:B------:R-:W-:Y:S08]  /*7500*/  HMMA.16816.F32 R20, R192.reuse, R168, R20 ;  /* 0x000000a8c014723c */ /* 0x040ff00000001814 */
[C---:B------:R-:W-:Y:S08]  /*7510*/  HMMA.16816.F32 R24, R192.reuse, R170, R24 ;  /* 0x000000aac018723c */ /* 0x040ff00000001818 */
[C---:B------:R-:W-:Y:S08]  /*7520*/  HMMA.16816.F32 R28, R192.reuse, R204, R28 ;  /* 0x000000ccc01c723c */ /* 0x040ff0000000181c */
[----:B------:R-:W-:Y:S08]  /*7530*/  HMMA.16816.F32 R32, R192, R206, R32 ;  /* 0x000000cec020723c */ /* 0x000ff00000001820 */
[C---:B--2---:R-:W-:Y:S08]  /*7540*/  HMMA.16816.F32 R4, R176.reuse, R180, R4 ;  /* 0x000000b4b004723c */ /* 0x044ff00000001804 */
[C---:B------:R-:W-:Y:S08]  /*7550*/  HMMA.16816.F32 R8, R176.reuse, R182, R8 ;  /* 0x000000b6b008723c */ /* 0x040ff00000001808 */
[C---:B------:R-:W-:Y:S08]  /*7560*/  HMMA.16816.F32 R12, R176.reuse, R184, R12 ;  /* 0x000000b8b00c723c */ /* 0x040ff0000000180c */
[C---:B------:R-:W-:Y:S08]  /*7570*/  HMMA.16816.F32 R16, R176.reuse, R186, R16 ;  /* 0x000000bab010723c */ /* 0x040ff00000001810 */
[C---:B---3--:R-:W-:Y:S08]  /*7580*/  HMMA.16816.F32 R20, R176.reuse, R172, R20 ;  /* 0x000000acb014723c */ /* 0x048ff00000001814 */
[C---:B------:R-:W-:Y:S08]  /*7590*/  HMMA.16816.F32 R24, R176.reuse, R174, R24 ;  /* 0x000000aeb018723c */ /* 0x040ff00000001818 */
[C---:B----4-:R-:W-:Y:S08]  /*75a0*/  HMMA.16816.F32 R28, R176.reuse, R188, R28 ;  /* 0x000000bcb01c723c */ /* 0x050ff0000000181c */
[----:B------:R-:W-:Y:S01]  /*75b0*/  HMMA.16816.F32 R32, R176, R190, R32 ;  /* 0x000000beb020723c */ /* 0x000fe20000001820 */
[----:B------:R-:W-:-:S07]  /*75c0*/  @P0 BRA `(.L_x_646) ;  /* 0xffffed8000000947 */ /* 0x000fce000383ffff */
.L_x_645:
[----:B------:R-:W-:Y:S01]  /*75d0*/  FMNMX.FTZ R0, R4, R149, !PT ;  /* 0x0000009504007209 */ /* 0x000fe20007810000 */
[----:B------:R-:W-:Y:S01]  /*75e0*/  USHF.L.U32 UR4, UR29, 0x1, URZ ;  /* 0x000000011d047899 */ /* 0x000fe2000800063f */
[----:B-1----:R-:W-:Y:S01]  /*75f0*/  LDSM.16.MT88.4 R172, [R209+0x10000] ;  /* 0x01000000d1ac783b */ /* 0x002fe20000004200 */
[----:B------:R-:W-:Y:S01]  /*7600*/  UIADD3 UR29, UR29, -0x1, URZ ;  /* 0xffffffff1d1d7890 */ /* 0x000fe2000fffe03f */
[----:B------:R-:W-:Y:S04]  /*7610*/  FMNMX.FTZ R0, R5, R0, !PT ;  /* 0x0000000005007209 */ /* 0x000fe80007810000 */
[----:B------:R-:W-:Y:S02]  /*7620*/  FMNMX.FTZ R0, R8, R0, !PT ;  /* 0x0000000008007209 */ /* 0x000fe40007810000 */
[----:B------:R-:W-:Y:S02]  /*7630*/  LDSM.16.MT88.4 R176, [R210+0x10000] ;  /* 0x01000000d2b0783b */ /* 0x000fe40000004200 */
        /* <DEDUP_REMOVED lines=38> */
[----:B------:R-:W-:Y:S02]  /*78a0*/  LOP3.LUT R151, R237, UR16, R238, 0x96, !PT ;  /* 0x00000010ed977c12 */ /* 0x000fe4000f8e96ee */
[C---:B------:R-:W-:Y:S01]  /*78b0*/  FSETP.NEU.FTZ.AND P1, PT, R148.reuse, -INF , PT ;  /* 0xff8000009400780b */ /* 0x040fe20003f3d000 */
[C---:B------:R-:W-:Y:S02]  /*78c0*/  FMUL.FTZ R188, R148.reuse, c[0x0][0x23c] ;  /* 0x00008f0094bc7a20 */ /* 0x040fe40000410000 */
[----:B------:R-:W-:Y:S01]  /*78d0*/  FADD.FTZ R2, -R148, R149 ;  /* 0x0000009594027221 */ /* 0x000fe20000010100 */
[----:B------:R-:W-:Y:S01]  /*78e0*/  MOV R149, UR4 ;  /* 0x0000000400957c02 */ /* 0x000fe20008000f00 */
[----:B------:R-:W-:Y:S01]  /*78f0*/  IMAD.WIDE.U32 R190, R151, -0x326172a9, RZ ;  /* 0xcd9e8d5797be7825 */ /* 0x000fe200078e00ff */
[----:B------:R-:W-:Y:S01]  /*7900*/  FSEL R188, R188, RZ, P1 ;  /* 0x000000ffbcbc7208 */ /* 0x000fe20000800000 */
[----:B------:R-:W-:Y:S01]  /*7910*/  UIADD3 UR4, UR4, 0x1, URZ ;  /* 0x0000000104047890 */ /* 0x000fe2000fffe03f */
[----:B------:R-:W-:Y:S01]  /*7920*/  FSETP.NEU.FTZ.AND P1, PT, R3, -INF , PT ;  /* 0xff8000000300780b */ /* 0x000fe20003f3d000 */
[----:B------:R-:W-:Y:S01]  /*7930*/  FMUL.FTZ R2, R2, c[0x0][0x23c] ;  /* 0x00008f0002027a20 */ /* 0x000fe20000410000 */
[----:B------:R-:W-:Y:S01]  /*7940*/  LOP3.LUT R149, R239, UR31, R149, 0x96, !PT ;  /* 0x0000001fef957c12 */ /* 0x000fe2000f8e9695 */
[--C-:B------:R-:W-:Y:S01]  /*7950*/  FFMA.FTZ R8, R8, c[0x0][0x23c], -R188.reuse ;  /* 0x00008f0008087a23 */ /* 0x100fe200000108bc */
[----:B------:R-:W-:Y:S01]  /*7960*/  FSEL R189, R189, RZ, P1 ;  /* 0x000000ffbdbd7208 */ /* 0x000fe20000800000 */
[----:B------:R-:W-:Y:S02]  /*7970*/  FFMA.FTZ R9, R9, c[0x0][0x23c], -R188 ;  /* 0x00008f0009097a23 */ /* 0x000fe400000108bc */
[----:B------:R1:W-:Y:S01]  /*7980*/  MUFU.EX2 R243, R8 ;  /* 0x0000000800f37308 */ /* 0x0003e20000000800 */
[----:B------:R-:W-:Y:S04]  /*7990*/  IMAD.WIDE.U32 R168, R149, -0x326172a9, RZ ;  /* 0xcd9e8d5795a87825 */ /* 0x000fe800078e00ff */
[--C-:B------:R-:W-:Y:S01]  /*79a0*/  FFMA.FTZ R10, R10, c[0x0][0x23c], -R189.reuse ;  /* 0x00008f000a0a7a23 */ /* 0x100fe200000108bd */
[----:B------:R-:W-:Y:S01]  /*79b0*/  LOP3.LUT R0, R169, UR17, R244, 0x96, !PT ;  /* 0x00000011a9007c12 */ /* 0x000fe2000f8e96f4 */
[--C-:B------:R-:W-:Y:S02]  /*79c0*/  FFMA.FTZ R11, R11, c[0x0][0x23c], -R189.reuse ;  /* 0x00008f000b0b7a23 */ /* 0x100fe400000108bd */
[--C-:B------:R-:W-:Y:S01]  /*79d0*/  FFMA.FTZ R4, R4, c[0x0][0x23c], -R188.reuse ;  /* 0x00008f0004047a23 */ /* 0x100fe200000108bc */
[----:B------:R2:W-:Y:S01]  /*79e0*/  MUFU.EX2 R242, R9 ;  /* 0x0000000900f27308 */ /* 0x0005e20000000800 */
[--C-:B------:R-:W-:Y:S02]  /*79f0*/  FFMA.FTZ R5, R5, c[0x0][0x23c], -R188.reuse ;  /* 0x00008f0005057a23 */ /* 0x100fe400000108bc */
[--C-:B------:R-:W-:Y:S02]  /*7a00*/  FFMA.FTZ R6, R6, c[0x0][0x23c], -R189.reuse ;  /* 0x00008f0006067a23 */ /* 0x100fe400000108bd */
[--C-:B------:R-:W-:Y:S02]  /*7a10*/  FFMA.FTZ R7, R7, c[0x0][0x23c], -R189.reuse ;  /* 0x00008f0007077a23 */ /* 0x100fe400000108bd */
[--C-:B------:R-:W-:Y:S02]  /*7a20*/  FFMA.FTZ R28, R28, c[0x0][0x23c], -R188.reuse ;  /* 0x00008f001c1c7a23 */ /* 0x100fe400000108bc */
[----:B------:R-:W-:Y:S01]  /*7a30*/  FFMA.FTZ R29, R29, c[0x0][0x23c], -R188 ;  /* 0x00008f001d1d7a23 */ /* 0x000fe200000108bc */
[----:B------:R3:W-:Y:S01]  /*7a40*/  MUFU.EX2 R207, R10 ;  /* 0x0000000a00cf7308 */ /* 0x0007e20000000800 */
[--C-:B------:R-:W-:Y:S02]  /*7a50*/  FFMA.FTZ R30, R30, c[0x0][0x23c], -R189.reuse ;  /* 0x00008f001e1e7a23 */ /* 0x100fe400000108bd */
[--C-:B------:R-:W-:Y:S01]  /*7a60*/  FFMA.FTZ R31, R31, c[0x0][0x23c], -R189.reuse ;  /* 0x00008f001f1f7a23 */ /* 0x100fe200000108bd */
[----:B-1----:R-:W-:Y:S01]  /*7a70*/  LOP3.LUT R8, R191, UR15, R168, 0x96, !PT ;  /* 0x0000000fbf087c12 */ /* 0x002fe2000f8e96a8 */
[----:B------:R-:W-:Y:S04]  /*7a80*/  IMAD.WIDE.U32 R168, R0, -0x2daee0ad, RZ ;  /* 0xd2511f5300a87825 */ /* 0x000fe800078e00ff */
[--C-:B------:R-:W-:Y:S01]  /*7a90*/  FFMA.FTZ R34, R34, c[0x0][0x23c], -R189.reuse ;  /* 0x00008f0022227a23 */ /* 0x100fe200000108bd */
[----:B------:R1:W-:Y:S01]  /*7aa0*/  MUFU.EX2 R206, R11 ;  /* 0x0000000b00ce7308 */ /* 0x0003e20000000800 */
[--C-:B------:R-:W-:Y:S02]  /*7ab0*/  FFMA.FTZ R16, R16, c[0x0][0x23c], -R188.reuse ;  /* 0x00008f0010107a23 */ /* 0x100fe400000108bc */
[----:B------:R-:W-:Y:S02]  /*7ac0*/  FFMA.FTZ R17, R17, c[0x0][0x23c], -R188 ;  /* 0x00008f0011117a23 */ /* 0x000fe400000108bc */
[----:B--2---:R-:W-:Y:S04]  /*7ad0*/  IMAD.WIDE.U32 R8, R8, -0x2daee0ad, RZ ;  /* 0xd2511f5308087825 */ /* 0x004fe800078e00ff */
[--C-:B------:R-:W-:Y:S01]  /*7ae0*/  FFMA.FTZ R18, R18, c[0x0][0x23c], -R189.reuse ;  /* 0x00008f0012127a23 */ /* 0x100fe200000108bd */
[----:B------:R2:W-:Y:S01]  /*7af0*/  MUFU.EX2 R205, R4 ;  /* 0x0000000400cd7308 */ /* 0x0005e20000000800 */
[----:B------:R-:W-:Y:S01]  /*7b00*/  LOP3.LUT R0, R9, UR12, R168, 0x96, !PT ;  /* 0x0000000c09007c12 */ /* 0x000fe2000f8e96a8 */
[--C-:B------:R-:W-:Y:S01]  /*7b10*/  FFMA.FTZ R19, R19, c[0x0][0x23c], -R189.reuse ;  /* 0x00008f0013137a23 */ /* 0x100fe200000108bd */
[----:B---3--:R-:W-:Y:S01]  /*7b20*/  LOP3.LUT R10, R169, UR14, R236, 0x96, !PT ;  /* 0x0000000ea90a7c12 */ /* 0x008fe2000f8e96ec */
[----:B------:R-:W-:Y:S02]  /*7b30*/  FFMA.FTZ R12, R12, c[0x0][0x23c], -R188 ;  /* 0x00008f000c0c7a23 */ /* 0x000fe400000108bc */
[----:B------:R-:W-:Y:S04]  /*7b40*/  IMAD.WIDE.U32 R180, R0, -0x326172a9, RZ ;  /* 0xcd9e8d5700b47825 */ /* 0x000fe800078e00ff */
[----:B------:R3:W-:Y:S01]  /*7b50*/  MUFU.EX2 R204, R5 ;  /* 0x0000000500cc7308 */ /* 0x0007e20000000800 */
[----:B------:R-:W-:Y:S04]  /*7b60*/  IMAD.WIDE.U32 R168, R10, -0x326172a9, RZ ;  /* 0xcd9e8d570aa87825 */ /* 0x000fe800078e00ff */
[--C-:B------:R-:W-:Y:S01]  /*7b70*/  FFMA.FTZ R14, R14, c[0x0][0x23c], -R189.reuse ;  /* 0x00008f000e0e7a23 */ /* 0x100fe200000108bd */
[----:B------:R-:W-:Y:S01]  /*7b80*/  LOP3.LUT R0, R181, UR11, R168, 0x96, !PT ;  /* 0x0000000bb5007c12 */ /* 0x000fe2000f8e96a8 */
[--C-:B------:R-:W-:Y:S01]  /*7b90*/  FFMA.FTZ R15, R15, c[0x0][0x23c], -R189.reuse ;  /* 0x00008f000f0f7a23 */ /* 0x100fe200000108bd */
[----:B------:R-:W-:Y:S01]  /*7ba0*/  LOP3.LUT R10, R169, UR13, R190, 0x96, !PT ;  /* 0x0000000da90a7c12 */ /* 0x000fe2000f8e96be */
[----:B------:R-:W-:Y:S01]  /*7bb0*/  FFMA.FTZ R25, R25, c[0x0][0x23c], -R188 ;  /* 0x00008f0019197a23 */ /* 0x000fe200000108bc */
[----:B------:R4:W-:Y:S01]  /*7bc0*/  MUFU.EX2 R203, R6 ;  /* 0x0000000600cb7308 */ /* 0x0009e20000000800 */
[----:B------:R-:W-:Y:S04]  /*7bd0*/  IMAD.WIDE.U32 R182, R0, -0x2daee0ad, RZ ;  /* 0xd2511f5300b67825 */ /* 0x000fe800078e00ff */
[----:B-1----:R-:W-:Y:S04]  /*7be0*/  IMAD.WIDE.U32 R10, R10, -0x2daee0ad, RZ ;  /* 0xd2511f530a0a7825 */ /* 0x002fe800078e00ff */
[----:B------:R-:W-:Y:S01]  /*7bf0*/  FADD.FTZ R0, -R3, R150 ;  /* 0x0000009603007221 */ /* 0x000fe20000010100 */
[----:B------:R1:W-:Y:S01]  /*7c00*/  MUFU.EX2 R202, R7 ;  /* 0x0000000700ca7308 */ /* 0x0003e20000000800 */
[----:B--2---:R-:W-:Y:S01]  /*7c10*/  LOP3.LUT R4, R183, UR8, R10, 0x96, !PT ;  /* 0x00000008b7047c12 */ /* 0x004fe2000f8e960a */
[--C-:B------:R-:W-:Y:S01]  /*7c20*/  FFMA.FTZ R27, R27, c[0x0][0x23c], -R189.reuse ;  /* 0x00008f001b1b7a23 */ /* 0x100fe200000108bd */
[----:B------:R-:W-:Y:S01]  /*7c30*/  LOP3.LUT R8, R11, UR10, R8, 0x96, !PT ;  /* 0x0000000a0b087c12 */ /* 0x000fe2000f8e9608 */
[----:B------:R-:W-:Y:S02]  /*7c40*/  FMUL.FTZ R0, R0, c[0x0][0x23c] ;  /* 0x00008f0000007a20 */ /* 0x000fe40000410000 */
[----:B---3--:R-:W-:Y:S04]  /*7c50*/  IMAD.WIDE.U32 R4, R4, -0x326172a9, RZ ;  /* 0xcd9e8d5704047825 */ /* 0x008fe800078e00ff */
[----:B------:R-:W-:Y:S01]  /*7c60*/  IMAD.WIDE.U32 R184, R8, -0x326172a9, RZ ;  /* 0xcd9e8d5708b87825 */ /* 0x000fe200078e00ff */
[----:B------:R-:W2:Y:S01]  /*7c70*/  MUFU.EX2 R2, R2 ;  /* 0x0000000200027308 */ /* 0x000ea20000000800 */
[----:B------:R-:W-:Y:S02]  /*7c80*/  SHF.R.U32.HI R11, RZ, 0x18, R4 ;  /* 0x00000018ff0b7819 */ /* 0x000fe40000011604 */
[----:B----4-:R-:W-:Y:S01]  /*7c90*/  LOP3.LUT R6, R4, 0xffff, RZ, 0xc0, !PT ;  /* 0x0000ffff04067812 */ /* 0x010fe200078ec0ff */
[----:B------:R-:W-:Y:S01]  /*7ca0*/  FFMA.FTZ R20, R20, c[0x0][0x23c], -R188 ;  /* 0x00008f0014147a23 */ /* 0x000fe200000108bc */
[----:B------:R-:W-:Y:S01]  /*7cb0*/  LOP3.LUT R5, R5, UR19, R184, 0x96, !PT ;  /* 0x0000001305057c12 */ /* 0x000fe2000f8e96b8 */
[----:B------:R-:W-:Y:S01]  /*7cc0*/  FFMA.FTZ R22, R22, c[0x0][0x23c], -R189 ;  /* 0x00008f0016167a23 */ /* 0x000fe200000108bd */
[----:B------:R-:W-:Y:S01]  /*7cd0*/  SHF.R.U32.HI R8, RZ, 0x10, R4 ;  /* 0x00000010ff087819 */ /* 0x000fe20000011604 */
[--C-:B------:R-:W-:Y:S01]  /*7ce0*/  FFMA.FTZ R13, R13, c[0x0][0x23c], -R188.reuse ;  /* 0x00008f000d0d7a23 */ /* 0x100fe200000108bc */
[----:B------:R-:W-:Y:S01]  /*7cf0*/  LOP3.LUT R149, R4, 0xff, RZ, 0xc0, !PT ;  /* 0x000000ff04957812 */ /* 0x000fe200078ec0ff */
[----:B------:R-:W3:Y:S01]  /*7d00*/  MUFU.EX2 R0, R0 ;  /* 0x0000000000007308 */ /* 0x000ee20000000800 */
[----:B------:R-:W-:Y:S01]  /*7d10*/  LOP3.LUT R4, R5, 0xffff, RZ, 0xc0, !PT ;  /* 0x0000ffff05047812 */ /* 0x000fe200078ec0ff */
[--C-:B------:R-:W-:Y:S01]  /*7d20*/  FFMA.FTZ R24, R24, c[0x0][0x23c], -R188.reuse ;  /* 0x00008f0018187a23 */ /* 0x100fe200000108bc */
[--C-:B-1----:R-:W-:Y:S01]  /*7d30*/  SHF.R.U32.HI R7, RZ, 0x10, R5.reuse ;  /* 0x00000010ff077819 */ /* 0x102fe20000011605 */
[----:B------:R-:W-:Y:S01]  /*7d40*/  FFMA.FTZ R21, R21, c[0x0][0x23c], -R188 ;  /* 0x00008f0015157a23 */ /* 0x000fe200000108bc */
[----:B------:R-:W-:Y:S01]  /*7d50*/  SHF.R.U32.HI R10, RZ, 0x8, R6 ;  /* 0x00000008ff0a7819 */ /* 0x000fe20000011606 */
[--C-:B------:R-:W-:Y:S01]  /*7d60*/  FFMA.FTZ R32, R32, c[0x0][0x23c], -R188.reuse ;  /* 0x00008f0020207a23 */ /* 0x100fe200000108bc */
[----:B------:R-:W-:Y:S01]  /*7d70*/  LOP3.LUT R9, R8, 0xff, RZ, 0xc0, !PT ;  /* 0x000000ff08097812 */ /* 0x000fe200078ec0ff */
[----:B------:R-:W-:Y:S01]  /*7d80*/  FFMA.FTZ R188, R33, c[0x0][0x23c], -R188 ;  /* 0x00008f0021bc7a23 */ /* 0x000fe200000108bc */
[----:B------:R-:W-:Y:S01]  /*7d90*/  LOP3.LUT R8, R5, 0xff, RZ, 0xc0, !PT ;  /* 0x000000ff05087812 */ /* 0x000fe200078ec0ff */
[----:B------:R1:W-:Y:S01]  /*7da0*/  MUFU.EX2 R201, R16 ;  /* 0x0000001000c97308 */ /* 0x0003e20000000800 */
[----:B------:R-:W-:Y:S02]  /*7db0*/  SHF.R.U32.HI R6, RZ, 0x18, R5 ;  /* 0x00000018ff067819 */ /* 0x000fe40000011605 */
[----:B------:R-:W-:Y:S01]  /*7dc0*/  SHF.R.U32.HI R5, RZ, 0x8, R4 ;  /* 0x00000008ff057819 */ /* 0x000fe20000011604 */
[C---:B--2---:R-:W-:Y:S01]  /*7dd0*/  FMUL.FTZ R36, R2.reuse, R36 ;  /* 0x0000002402247220 */ /* 0x044fe20000410000 */
[----:B------:R-:W-:Y:S01]  /*7de0*/  LOP3.LUT R4, R7, 0xff, RZ, 0xc0, !PT ;  /* 0x000000ff07047812 */ /* 0x000fe200078ec0ff */
[C---:B------:R-:W-:Y:S01]  /*7df0*/  FMUL.FTZ R37, R2.reuse, R37 ;  /* 0x0000002502257220 */ /* 0x040fe20000410000 */
[----:B------:R-:W-:Y:S01]  /*7e00*/  PRMT R10, R149, 0x5410, R10 ;  /* 0x00005410950a7816 */ /* 0x000fe2000000000a */
[C---:B------:R-:W-:Y:S01]  /*7e10*/  FMUL.FTZ R40, R2.reuse, R40 ;  /* 0x0000002802287220 */ /* 0x040fe20000410000 */
[----:B------:R-:W-:Y:S01]  /*7e20*/  PRMT R9, R9, 0x5410, R11 ;  /* 0x0000541009097816 */ /* 0x000fe2000000000b */
[----:B------:R-:W-:Y:S01]  /*7e30*/  FMUL.FTZ R41, R2, R41 ;  /* 0x0000002902297220 */ /* 0x000fe20000410000 */
[----:B------:R-:W-:Y:S01]  /*7e40*/  PRMT R5, R8, 0x5410, R5 ;  /* 0x0000541008057816 */ /* 0x000fe20000000005 */
[--C-:B------:R-:W-:Y:S01]  /*7e50*/  HSET2.LE.AND R170, R10, R246.reuse, PT ;  /* 0x000000f60aaa7233 */ /* 0x100fe20003803000 */
        /* <DEDUP_REMOVED lines=9> */
[----:B------:R-:W-:Y:S01]  /*7ef0*/  FMUL.FTZ R9, R2, R157 ;  /* 0x0000009d02097220 */ /* 0x000fe20000410000 */
[----:B------:R-:W-:Y:S01]  /*7f00*/  LOP3.LUT R170, R170, R4, RZ, 0xc0, !PT ;  /* 0x00000004aaaa7212 */ /* 0x000fe200078ec0ff */
[C---:B------:R-:W-:Y:S01]  /*7f10*/  FMUL.FTZ R4, R2.reuse, R152 ;  /* 0x0000009802047220 */ /* 0x040fe20000410000 */
[----:B------:R-:W-:Y:S01]  /*7f20*/  LOP3.LUT R171, R171, R5, RZ, 0xc0, !PT ;  /* 0x00000005abab7212 */ /* 0x000fe200078ec0ff */
[----:B------:R-:W-:Y:S01]  /*7f30*/  FMUL.FTZ R5, R2, R153 ;  /* 0x0000009902057220 */ /* 0x000fe20000410000 */
[----:B------:R-:W-:Y:S01]  /*7f40*/  LOP3.LUT R168, R168, R6, RZ, 0xc0, !PT ;  /* 0x00000006a8a87212 */ /* 0x000fe200078ec0ff */
[C---:B---3--:R-:W-:Y:S01]  /*7f50*/  FMUL.FTZ R6, R0.reuse, R154 ;  /* 0x0000009a00067220 */ /* 0x048fe20000410000 */
[----:B------:R-:W-:Y:S01]  /*7f60*/  LOP3.LUT R169, R169, R7, RZ, 0xc0, !PT ;  /* 0x00000007a9a97212 */ /* 0x000fe200078ec0ff */
[C---:B------:R-:W-:Y:S01]  /*7f70*/  FMUL.FTZ R7, R0.reuse, R155 ;  /* 0x0000009b00077220 */ /* 0x040fe20000410000 */
[----:B------:R-:W-:Y:S01]  /*7f80*/  LOP3.LUT R150, R185, UR9, R180, 0x96, !PT ;  /* 0x00000009b9967c12 */ /* 0x000fe2000f8e96b4 */
[----:B------:R-:W2:Y:S01]  /*7f90*/  LDSM.16.MT88.4 R152, [R212+0x10000] ;  /* 0x01000000d498783b */ /* 0x000ea20000004200 */
[C---:B------:R-:W-:Y:S01]  /*7fa0*/  FMUL.FTZ R10, R0.reuse, R158 ;  /* 0x0000009e000a7220 */ /* 0x040fe20000410000 */
[----:B------:R3:W4:Y:S01]  /*7fb0*/  MUFU.EX2 R200, R17 ;  /* 0x0000001100c87308 */ /* 0x0007220000000800 */
[----:B------:R-:W-:Y:S02]  /*7fc0*/  FMUL.FTZ R11, R0, R159 ;  /* 0x0000009f000b7220 */ /* 0x000fe40000410000 */
[C---:B------:R-:W-:Y:S03]  /*7fd0*/  HMMA.16816.F32 R4, R168.reuse, R172, R4 ;  /* 0x000000aca804723c */ /* 0x040fe60000001804 */
[----:B------:R-:W5:Y:S02]  /*7fe0*/  LDSM.16.MT88.4 R156, [R211+0x10000] ;  /* 0x01000000d39c783b */ /* 0x000f640000004200 */
[----:B-1----:R-:W-:Y:S02]  /*7ff0*/  FMUL.FTZ R16, R2, R160 ;  /* 0x000000a002107220 */ /* 0x002fe40000410000 */
[C---:B------:R-:W-:Y:S01]  /*8000*/  FMUL.FTZ R38, R0.reuse, R38 ;  /* 0x0000002600267220 */ /* 0x040fe20000410000 */
[C---:B------:R-:W-:Y:S01]  /*8010*/  HMMA.16816.F32 R8, R168.reuse, R174, R8 ;  /* 0x000000aea808723c */ /* 0x040fe20000001808 */
[----:B------:R1:W-:Y:S02]  /*8020*/  MUFU.EX2 R199, R18 ;  /* 0x0000001200c77308 */ /* 0x0003e40000000800 */
[----:B------:R-:W4:Y:S01]  /*8030*/  LDSM.16.MT88.4 R172, [R209+0x12000] ;  /* 0x01200000d1ac783b */ /* 0x000f220000004200 */
[C---:B------:R-:W-:Y:S02]  /*8040*/  FMUL.FTZ R39, R0.reuse, R39 ;  /* 0x0000002700277220 */ /* 0x040fe40000410000 */
[C---:B------:R-:W-:Y:S02]  /*8050*/  FMUL.FTZ R42, R0.reuse, R42 ;  /* 0x0000002a002a7220 */ /* 0x040fe40000410000 */
[----:B------:R-:W-:Y:S03]  /*8060*/  FMUL.FTZ R43, R0, R43 ;  /* 0x0000002b002b7220 */ /* 0x000fe60000410000 */
[C---:B------:R-:W-:Y:S01]  /*8070*/  HMMA.16816.F32 R36, R168.reuse, R176, R36 ;  /* 0x000000b0a824723c */ /* 0x040fe20000001824 */
[----:B------:R-:W-:Y:S01]  /*8080*/  LDSM.16.MT88.4 R184, [R210+0x14800] ;  /* 0x01480000d2b8783b */ /* 0x000fe20000004200 */
[----:B------:R5:W-:Y:S01]  /*8090*/  MUFU.EX2 R198, R19 ;  /* 0x0000001300c67308 */ /* 0x000be20000000800 */
[C---:B---3--:R-:W-:Y:S02]  /*80a0*/  FMUL.FTZ R17, R2.reuse, R161 ;  /* 0x000000a102117220 */ /* 0x048fe40000410000 */
[C---:B------:R-:W-:Y:S02]  /*80b0*/  FMUL.FTZ R44, R2.reuse, R44 ;  /* 0x0000002c022c7220 */ /* 0x040fe40000410000 */
[----:B------:R-:W-:Y:S01]  /*80c0*/  FMUL.FTZ R45, R2, R45 ;  /* 0x0000002d022d7220 */ /* 0x000fe20000410000 */
[C---:B------:R-:W-:Y:S04]  /*80d0*/  HMMA.16816.F32 R40, R168.reuse, R178, R40 ;  /* 0x000000b2a828723c */ /* 0x040fe80000001828 */
[C---:B------:R-:W-:Y:S01]  /*80e0*/  FMUL.FTZ R46, R0.reuse, R46 ;  /* 0x0000002e002e7220 */ /* 0x040fe20000410000 */
[----:B------:R-:W-:Y:S01]  /*80f0*/  MUFU.EX2 R197, R12 ;  /* 0x0000000c00c57308 */ /* 0x000fe20000000800 */
[C---:B------:R-:W-:Y:S02]  /*8100*/  FMUL.FTZ R47, R0.reuse, R47 ;  /* 0x0000002f002f7220 */ /* 0x040fe40000410000 */
[----:B-1----:R-:W-:Y:S04]  /*8110*/  FMUL.FTZ R18, R0, R162 ;  /* 0x000000a200127220 */ /* 0x002fe80000410000 */
[C---:B------:R-:W-:Y:S01]  /*8120*/  FMUL.FTZ R48, R2.reuse, R48 ;  /* 0x0000003002307220 */ /* 0x040fe20000410000 */
[C---:B--2---:R-:W-:Y:S02]  /*8130*/  HMMA.16816.F32 R44, R168.reuse, R152, R44 ;  /* 0x00000098a82c723c */ /* 0x044fe4000000182c */
[----:B------:R1:W-:Y:S01]  /*8140*/  MUFU.EX2 R194, R15 ;  /* 0x0000000f00c27308 */ /* 0x0003e20000000800 */
[----:B------:R-:W-:Y:S02]  /*8150*/  FMUL.FTZ R49, R2, R49 ;  /* 0x0000003102317220 */ /* 0x000fe40000410000 */
[C---:B------:R-:W-:Y:S02]  /*8160*/  FMUL.FTZ R50, R0.reuse, R50 ;  /* 0x0000003200327220 */ /* 0x040fe40000410000 */
[C---:B------:R-:W-:Y:S02]  /*8170*/  FMUL.FTZ R51, R0.reuse, R51 ;  /* 0x0000003300337220 */ /* 0x040fe40000410000 */
[----:B-----5:R-:W-:Y:S02]  /*8180*/  FMUL.FTZ R19, R0, R163 ;  /* 0x000000a300137220 */ /* 0x020fe40000410000 */
[----:B------:R-:W-:Y:S01]  /*8190*/  LDSM.16.MT88.4 R160, [R209+0x10800] ;  /* 0x01080000d1a0783b */ /* 0x000fe20000004200 */
[C---:B------:R-:W-:Y:S01]  /*81a0*/  FMUL.FTZ R52, R2.reuse, R52 ;  /* 0x0000003402347220 */ /* 0x040fe20000410000 */
[----:B------:R-:W-:Y:S01]  /*81b0*/  MUFU.EX2 R192, R25 ;  /* 0x0000001900c07308 */ /* 0x000fe20000000800 */
[C---:B------:R-:W-:Y:S03]  /*81c0*/  HMMA.16816.F32 R48, R168.reuse, R154, R48 ;  /* 0x0000009aa830723c */ /* 0x040fe60000001830 */
[----:B------:R-:W-:Y:S02]  /*81d0*/  FMUL.FTZ R53, R2, R53 ;  /* 0x0000003502357220 */ /* 0x000fe40000410000 */
[----:B------:R-:W2:Y:S01]  /*81e0*/  LDSM.16.MT88.4 R152, [R210+0x12000] ;  /* 0x01200000d298783b */ /* 0x000ea20000004200 */
[C---:B------:R-:W-:Y:S02]  /*81f0*/  FMUL.FTZ R54, R0.reuse, R54 ;  /* 0x0000003600367220 */ /* 0x040fe40000410000 */
[C---:B------:R-:W-:Y:S01]  /*8200*/  FMUL.FTZ R55, R0.reuse, R55 ;  /* 0x0000003700377220 */ /* 0x040fe20000410000 */
[----:B------:R-:W-:Y:S03]  /*8210*/  MUFU.EX2 R188, R188 ;  /* 0x000000bc00bc7308 */ /* 0x000fe60000000800 */
[----:B-1----:R-:W-:Y:S02]  /*8220*/  FMUL.FTZ R15, R0, R167 ;  /* 0x000000a7000f7220 */ /* 0x002fe40000410000 */
[C---:B------:R-:W-:Y:S01]  /*8230*/  FMUL.FTZ R56, R2.reuse, R56 ;  /* 0x0000003802387220 */ /* 0x040fe20000410000 */
[C---:B------:R-:W-:Y:S03]  /*8240*/  HMMA.16816.F32 R52, R168.reuse, R156, R52 ;  /* 0x0000009ca834723c */ /* 0x040fe60000001834 */
[----:B------:R-:W-:Y:S01]  /*8250*/  FMUL.FTZ R57, R2, R57 ;  /* 0x0000003902397220 */ /* 0x000fe20000410000 */
[----:B------:R1:W3:Y:S01]  /*8260*/  MUFU.EX2 R196, R13 ;  /* 0x0000000d00c47308 */ /* 0x0002e20000000800 */
[C---:B------:R-:W-:Y:S02]  /*8270*/  FMUL.FTZ R58, R0.reuse, R58 ;  /* 0x0000003a003a7220 */ /* 0x040fe40000410000 */
[----:B------:R-:W-:Y:S02]  /*8280*/  FMUL.FTZ R59, R0, R59 ;  /* 0x0000003b003b7220 */ /* 0x000fe40000410000 */
[C---:B------:R-:W-:Y:S03]  /*8290*/  FMUL.FTZ R60, R2.reuse, R60 ;  /* 0x0000003c023c7220 */ /* 0x040fe60000410000 */
[----:B------:R-:W-:Y:S02]  /*82a0*/  FMUL.FTZ R61, R2, R61 ;  /* 0x0000003d023d7220 */ /* 0x000fe40000410000 */
[C---:B------:R-:W-:Y:S01]  /*82b0*/  HMMA.16816.F32 R56, R168.reuse, R158, R56 ;  /* 0x0000009ea838723c */ /* 0x040fe20000001838 */
[----:B------:R-:W5:Y:S01]  /*82c0*/  LDSM.16.MT88.4 R156, [R212+0x12000] ;  /* 0x01200000d49c783b */ /* 0x000f620000004200 */
[----:B------:R1:W1:Y:S01]  /*82d0*/  MUFU.EX2 R195, R14 ;  /* 0x0000000e00c37308 */ /* 0x0002620000000800 */
[C---:B------:R-:W-:Y:S02]  /*82e0*/  FMUL.FTZ R62, R0.reuse, R62 ;  /* 0x0000003e003e7220 */ /* 0x040fe40000410000 */
[----:B------:R-:W-:Y:S02]  /*82f0*/  FMUL.FTZ R63, R0, R63 ;  /* 0x0000003f003f7220 */ /* 0x000fe40000410000 */
[C---:B------:R-:W-:Y:S02]  /*8300*/  FMUL.FTZ R64, R2.reuse, R64 ;  /* 0x0000004002407220 */ /* 0x040fe40000410000 */
[----:B------:R-:W-:Y:S03]  /*8310*/  FMUL.FTZ R65, R2, R65 ;  /* 0x0000004102417220 */ /* 0x000fe60000410000 */
[C---:B----4-:R-:W-:Y:S01]  /*8320*/  HMMA.16816.F32 R60, R168.reuse, R172, R60 ;  /* 0x000000aca83c723c */ /* 0x050fe2000000183c */
[----:B------:R4:W-:Y:S02]  /*8330*/  MUFU.EX2 R193, R24 ;  /* 0x0000001800c17308 */ /* 0x0009e40000000800 */
        /* <DEDUP_REMOVED lines=27> */
[----:B------:R-:W5:Y:S02]  /*84f0*/  LDSM.16.MT88.4 R156, [R210+0x14000] ;  /* 0x01400000d29c783b */ /* 0x000f640000004200 */
        /* <DEDUP_REMOVED lines=79> */
[----:B------:R-:W-:Y:S01]  /*89f0*/  IMAD.WIDE.U32 R150, R150, -0x2daee0ad, RZ ;  /* 0xd2511f5396967825 */ /* 0x000fe200078e00ff */
[C---:B--2---:R-:W-:Y:S04]  /*8a00*/  HMMA.16816.F32 R16, R168.reuse, R152, R16 ;  /* 0x00000098a810723c */ /* 0x044fe80000001810 */
[----:B------:R-:W-:Y:S01]  /*8a10*/  LOP3.LUT R12, R151, UR18, R182, 0x96, !PT ;  /* 0x00000012970c7c12 */ /* 0x000fe2000f8e96b6 */
[----:B------:R-:W-:Y:S01]  /*8a20*/  FMUL.FTZ R144, R2, R144 ;  /* 0x0000009002907220 */ /* 0x000fe20000410000 */
[----:B------:R-:W-:Y:S01]  /*8a30*/  LDSM.16.MT88.4 R180, [R209+0x14800] ;  /* 0x01480000d1b4783b */ /* 0x000fe20000004200 */
[--C-:B------:R-:W-:Y:S01]  /*8a40*/  SHF.R.U32.HI R176, RZ, 0x18, R150.reuse ;  /* 0x00000018ffb07819 */ /* 0x100fe20000011696 */
[C---:B------:R-:W-:Y:S04]  /*8a50*/  HMMA.16816.F32 R140, R168.reuse, R154, R140 ;  /* 0x0000009aa88c723c */ /* 0x040fe8000000188c */
[----:B------:R-:W-:Y:S01]  /*8a60*/  LOP3.LUT R149, R150, 0xffff, RZ, 0xc0, !PT ;  /* 0x0000ffff96957812 */ /* 0x000fe200078ec0ff */
[----:B------:R-:W-:Y:S01]  /*8a70*/  FMUL.FTZ R145, R2, R145 ;  /* 0x0000009102917220 */ /* 0x000fe20000410000 */
[----:B------:R-:W-:Y:S01]  /*8a80*/  SHF.R.U32.HI R13, RZ, 0x10, R150 ;  /* 0x00000010ff0d7819 */ /* 0x000fe20000011696 */
[C---:B------:R-:W-:Y:S01]  /*8a90*/  FMUL.FTZ R146, R0.reuse, R146 ;  /* 0x0000009200927220 */ /* 0x040fe20000410000 */
[--C-:B------:R-:W-:Y:S01]  /*8aa0*/  SHF.R.U32.HI R14, RZ, 0x10, R12.reuse ;  /* 0x00000010ff0e7819 */ /* 0x100fe2000001160c */
[----:B------:R-:W-:Y:S03]  /*8ab0*/  FMUL.FTZ R147, R0, R147 ;  /* 0x0000009300937220 */ /* 0x000fe60000410000 */
[----:B------:R-:W-:Y:S02]  /*8ac0*/  LOP3.LUT R155, R13, 0xff, RZ, 0xc0, !PT ;  /* 0x000000ff0d9b7812 */ /* 0x000fe400078ec0ff */
[----:B------:R-:W-:Y:S02]  /*8ad0*/  LOP3.LUT R13, R12, 0xffff, RZ, 0xc0, !PT ;  /* 0x0000ffff0c0d7812 */ /* 0x000fe400078ec0ff */
[----:B------:R-:W-:Y:S02]  /*8ae0*/  LOP3.LUT R151, R150, 0xff, RZ, 0xc0, !PT ;  /* 0x000000ff96977812 */ /* 0x000fe400078ec0ff */
[----:B------:R-:W-:Y:S02]  /*8af0*/  SHF.R.U32.HI R149, RZ, 0x8, R149 ;  /* 0x00000008ff957819 */ /* 0x000fe40000011695 */
[----:B------:R-:W-:Y:S02]  /*8b00*/  LOP3.LUT R153, R12, 0xff, RZ, 0xc0, !PT ;  /* 0x000000ff0c997812 */ /* 0x000fe400078ec0ff */
[----:B------:R-:W-:Y:S01]  /*8b10*/  SHF.R.U32.HI R152, RZ, 0x18, R12 ;  /* 0x00000018ff987819 */ /* 0x000fe2000001160c */
[----:B------:R-:W-:Y:S01]  /*8b20*/  FMUL.FTZ R12, R2, R164 ;  /* 0x000000a4020c7220 */ /* 0x000fe20000410000 */
[----:B------:R-:W-:Y:S01]  /*8b30*/  LOP3.LUT R150, R14, 0xff, RZ, 0xc0, !PT ;  /* 0x000000ff0e967812 */ /* 0x000fe200078ec0ff */
[C---:B------:R-:W-:Y:S01]  /*8b40*/  FMUL.FTZ R14, R0.reuse, R166 ;  /* 0x000000a6000e7220 */ /* 0x040fe20000410000 */
[----:B------:R-:W-:Y:S01]  /*8b50*/  PRMT R149, R151, 0x5410, R149 ;  /* 0x0000541097957816 */ /* 0x000fe20000000095 */
[----:B------:R-:W-:Y:S01]  /*8b60*/  FFMA.FTZ R0, R0, R241, R203 ;  /* 0x000000f100007223 */ /* 0x000fe200000100cb */
[----:B------:R-:W-:Y:S01]  /*8b70*/  SHF.R.U32.HI R151, RZ, 0x8, R13 ;  /* 0x00000008ff977819 */ /* 0x000fe2000001160d */
[----:B------:R-:W-:Y:S01]  /*8b80*/  FMUL.FTZ R13, R2, R165 ;  /* 0x000000a5020d7220 */ /* 0x000fe20000410000 */
[----:B------:R-:W-:Y:S01]  /*8b90*/  PRMT R155, R155, 0x5410, R176 ;  /* 0x000054109b9b7816 */ /* 0x000fe200000000b0 */
[--C-:B------:R-:W-:Y:S01]  /*8ba0*/  HSET2.LE.AND R154, R149, R246.reuse, PT ;  /* 0x000000f6959a7233 */ /* 0x100fe20003803000 */
[----:B------:R-:W-:Y:S01]  /*8bb0*/  PRMT R151, R153, 0x5410, R151 ;  /* 0x0000541099977816 */ /* 0x000fe20000000097 */
[----:B------:R-:W2:Y:S01]  /*8bc0*/  LDSM.16.MT88.4 R164, [R212+0x10800] ;  /* 0x01080000d4a4783b */ /* 0x000ea20000004200 */
[----:B------:R-:W-:Y:S01]  /*8bd0*/  PRMT R153, R150, 0x5410, R152 ;  /* 0x0000541096997816 */ /* 0x000fe20000000098 */
[----:B------:R-:W-:Y:S01]  /*8be0*/  FFMA.FTZ R2, R2, R240, R205 ;  /* 0x000000f002027223 */ /* 0x000fe200000100cd */
[C---:B-----5:R-:W-:Y:S03]  /*8bf0*/  HMMA.16816.F32 R12, R168.reuse, R156, R12 ;  /* 0x0000009ca80c723c */ /* 0x060fe6000000180c */
[----:B------:R-:W-:Y:S01]  /*8c00*/  F2FP.PACK_AB R149, R200, R201 ;  /* 0x000000c9c895723e */ /* 0x000fe200000000ff */
[--C-:B------:R-:W-:Y:S01]  /*8c10*/  HSET2.LE.AND R150, R151, R246.reuse, PT ;  /* 0x000000f697967233 */ /* 0x100fe20003803000 */
[----:B---3--:R-:W-:Y:S01]  /*8c20*/  F2FP.PACK_AB R152, R196, R197 ;  /* 0x000000c5c498723e */ /* 0x008fe200000000ff */
[--C-:B------:R-:W-:Y:S01]  /*8c30*/  HSET2.LE.AND R153, R153, R246.reuse, PT ;  /* 0x000000f699997233 */ /* 0x100fe20003803000 */
[----:B------:R-:W-:Y:S01]  /*8c40*/  LOP3.LUT R154, R154, R149, RZ, 0xc0, !PT ;  /* 0x000000959a9a7212 */ /* 0x000fe200078ec0ff */
[----:B------:R-:W-:Y:S01]  /*8c50*/  HMMA.16816.F32 R144, R168, R158, R144 ;  /* 0x0000009ea890723c */ /* 0x000fe20000001890 */
[----:B------:R-:W3:Y:S03]  /*8c60*/  LDSM.16.MT88.4 R176, [R211+0x10800] ;  /* 0x01080000d3b0783b */ /* 0x000ee60000004200 */
[--C-:B------:R-:W-:Y:S01]  /*8c70*/  HSET2.LE.AND R149, R155, R246.reuse, PT ;  /* 0x000000f69b957233 */ /* 0x100fe20003803000 */
[----:B------:R-:W-:Y:S01]  /*8c80*/  F2FP.PACK_AB R155, R198, R199 ;  /* 0x000000c7c69b723e */ /* 0x000fe200000000ff */
[----:B------:R-:W-:Y:S01]  /*8c90*/  FADD.FTZ R2, R204, R2 ;  /* 0x00000002cc027221 */ /* 0x000fe20000010000 */
[----:B------:R-:W-:Y:S01]  /*8ca0*/  F2FP.PACK_AB R151, R194, R195 ;  /* 0x000000c3c297723e */ /* 0x000fe200000000ff */
[----:B------:R-:W-:Y:S01]  /*8cb0*/  FADD.FTZ R0, R202, R0 ;  /* 0x00000000ca007221 */ /* 0x000fe20000010000 */
[----:B------:R-:W-:Y:S01]  /*8cc0*/  LOP3.LUT R155, R149, R155, RZ, 0xc0, !PT ;  /* 0x0000009b959b7212 */ /* 0x000fe200078ec0ff */
[----:B------:R-:W5:Y:S02]  /*8cd0*/  LDSM.16.MT88.4 R156, [R209+0x12800] ;  /* 0x01280000d19c783b */ /* 0x000f640000004200 */
[----:B------:R-:W-:Y:S01]  /*8ce0*/  LOP3.LUT R152, R150, R152, RZ, 0xc0, !PT ;  /* 0x0000009896987212 */ /* 0x000fe200078ec0ff */
[----:B------:R-:W-:Y:S01]  /*8cf0*/  FADD.FTZ R2, R243, R2 ;  /* 0x00000002f3027221 */ /* 0x000fe20000010000 */
[----:B------:R-:W-:Y:S01]  /*8d00*/  LOP3.LUT R153, R153, R151, RZ, 0xc0, !PT ;  /* 0x0000009799997212 */ /* 0x000fe200078ec0ff */
[----:B------:R-:W-:Y:S01]  /*8d10*/  FADD.FTZ R0, R207, R0 ;  /* 0x00000000cf007221 */ /* 0x000fe20000010000 */
[----:B------:R-:W-:Y:S01]  /*8d20*/  MOV R149, UR4 ;  /* 0x0000000400957c02 */ /* 0x000fe20008000f00 */
[----:B------:R-:W-:Y:S01]  /*8d30*/  FADD.FTZ R2, R242, R2 ;  /* 0x00000002f2027221 */ /* 0x000fe20000010000 */
[----:B------:R-:W-:Y:S01]  /*8d40*/  LDSM.16.MT88.4 R168, [R212+0x12800] ;  /* 0x01280000d4a8783b */ /* 0x000fe20000004200 */
[----:B------:R-:W-:Y:S01]  /*8d50*/  FADD.FTZ R0, R206, R0 ;  /* 0x00000000ce007221 */ /* 0x000fe20000010000 */
[----:B------:R-:W-:Y:S01]  /*8d60*/  LOP3.LUT R149, R239, UR31, R149, 0x96, !PT ;  /* 0x0000001fef957c12 */ /* 0x000fe2000f8e9695 */
[C---:B------:R-:W-:Y:S05]  /*8d70*/  HMMA.16816.F32 R4, R152.reuse, R160, R4 ;  /* 0x000000a09804723c */ /* 0x040fea0000001804 */
[----:B------:R-:W-:Y:S03]  /*8d80*/  IMAD.WIDE.U32 R150, R149, -0x326172a9, RZ ;  /* 0xcd9e8d5795967825 */ /* 0x000fe600078e00ff */
[C---:B------:R-:W-:Y:S01]  /*8d90*/  HMMA.16816.F32 R8, R152.reuse, R162, R8 ;  /* 0x000000a29808723c */ /* 0x040fe20000001808 */
[----:B------:R-:W5:Y:S03]  /*8da0*/  LDSM.16.MT88.4 R160, [R210+0x12800] ;  /* 0x01280000d2a0783b */ /* 0x000f660000004200 */
[----:B----4-:R-:W-:Y:S01]  /*8db0*/  LOP3.LUT R24, R191, UR15, R150, 0x96, !PT ;  /* 0x0000000fbf187c12 */ /* 0x010fe2000f8e9696 */
[----:B------:R-:W-:Y:S01]  /*8dc0*/  FADD.FTZ R2, R197, R2 ;  /* 0x00000002c5027221 */ /* 0x000fe20000010000 */
[----:B------:R-:W-:Y:S01]  /*8dd0*/  LOP3.LUT R149, R151, UR17, R244, 0x96, !PT ;  /* 0x0000001197957c12 */ /* 0x000fe2000f8e96f4 */
[----:B------:R-:W-:Y:S01]  /*8de0*/  FADD.FTZ R0, R195, R0 ;  /* 0x00000000c3007221 */ /* 0x000fe20000010000 */
[C---:B-1----:R-:W-:Y:S04]  /*8df0*/  HMMA.16816.F32 R36, R152.reuse, R172, R36 ;  /* 0x000000ac9824723c */ /* 0x042fe80000001824 */
[----:B------:R-:W-:Y:S04]  /*8e00*/  IMAD.WIDE.U32 R24, R24, -0x2daee0ad, RZ ;  /* 0xd2511f5318187825 */ /* 0x000fe800078e00ff */
[C---:B------:R-:W-:Y:S01]  /*8e10*/  HMMA.16816.F32 R40, R152.reuse, R174, R40 ;  /* 0x000000ae9828723c */ /* 0x040fe20000001828 */
[----:B------:R-:W1:Y:S03]  /*8e20*/  LDSM.16.MT88.4 R172, [R211+0x12800] ;  /* 0x01280000d3ac783b */ /* 0x000e660000004200 */
[----:B------:R-:W-:Y:S04]  /*8e30*/  IMAD.WIDE.U32 R150, R149, -0x2daee0ad, RZ ;  /* 0xd2511f5395967825 */ /* 0x000fe800078e00ff */
[C---:B--2---:R-:W-:Y:S04]  /*8e40*/  HMMA.16816.F32 R44, R152.reuse, R164, R44 ;  /* 0x000000a4982c723c */ /* 0x044fe8000000182c */
[--C-:B------:R-:W-:Y:S01]  /*8e50*/  FFMA.FTZ R149, R26, c[0x0][0x23c], -R189.reuse ;  /* 0x00008f001a957a23 */ /* 0x100fe200000108bd */
[----:B------:R-:W-:Y:S01]  /*8e60*/  LOP3.LUT R25, R25, UR12, R150, 0x96, !PT ;  /* 0x0000000c19197c12 */ /* 0x000fe2000f8e9696 */
[----:B------:R-:W-:Y:S01]  /*8e70*/  FADD.FTZ R2, R196, R2 ;  /* 0x00000002c4027221 */ /* 0x000fe20000010000 */
[----:B------:R-:W-:Y:S01]  /*8e80*/  LOP3.LUT R26, R151, UR14, R236, 0x96, !PT ;  /* 0x0000000e971a7c12 */ /* 0x000fe2000f8e96ec */
[C---:B------:R-:W-:Y:S01]  /*8e90*/  HMMA.16816.F32 R48, R152.reuse, R166, R48 ;  /* 0x000000a69830723c */ /* 0x040fe20000001830 */
[----:B------:R-:W2:Y:S01]  /*8ea0*/  LDSM.16.MT88.4 R164, [R212+0x14800] ;  /* 0x01480000d4a4783b */ /* 0x000ea20000004200 */
[----:B------:R-:W-:Y:S02]  /*8eb0*/  MUFU.EX2 R191, R149 ;  /* 0x0000009500bf7308 */ /* 0x000fe40000000800 */
[----:B------:R-:W-:Y:S04]  /*8ec0*/  IMAD.WIDE.U32 R150, R26, -0x326172a9, RZ ;  /* 0xcd9e8d571a967825 */ /* 0x000fe800078e00ff */
[C---:B---3--:R-:W-:Y:S04]  /*8ed0*/  HMMA.16816.F32 R52, R152.reuse, R176, R52 ;  /* 0x000000b09834723c */ /* 0x048fe80000001834 */
[----:B------:R-:W-:Y:S01]  /*8ee0*/  LOP3.LUT R26, R151, UR13, R190, 0x96, !PT ;  /* 0x0000000d971a7c12 */ /* 0x000fe2000f8e96be */
[----:B------:R-:W-:Y:S01]  /*8ef0*/  FADD.FTZ R0, R194, R0 ;  /* 0x00000000c2007221 */ /* 0x000fe20000010000 */
[----:B------:R3:W-:Y:S01]  /*8f00*/  MUFU.EX2 R190, R27 ;  /* 0x0000001b00be7308 */ /* 0x0007e20000000800 */
[----:B------:R-:W-:Y:S01]  /*8f10*/  FADD.FTZ R2, R201, R2 ;  /* 0x00000002c9027221 */ /* 0x000fe20000010000 */
[C---:B------:R-:W-:Y:S04]  /*8f20*/  HMMA.16816.F32 R56, R152.reuse, R178, R56 ;  /* 0x000000b29838723c */ /* 0x040fe80000001838 */
[----:B------:R-:W-:Y:S02]  /*8f30*/  FADD.FTZ R0, R199, R0 ;  /* 0x00000000c7007221 */ /* 0x000fe40000010000 */
[----:B------:R-:W-:Y:S02]  /*8f40*/  FADD.FTZ R2, R200, R2 ;  /* 0x00000002c8027221 */ /* 0x000fe40000010000 */
[C---:B-----5:R-:W-:Y:S04]  /*8f50*/  HMMA.16816.F32 R60, R152.reuse, R156, R60 ;  /* 0x0000009c983c723c */ /* 0x060fe8000000183c */
[----:B------:R-:W-:Y:S04]  /*8f60*/  IMAD.WIDE.U32 R178, R25, -0x326172a9, RZ ;  /* 0xcd9e8d5719b27825 */ /* 0x000fe800078e00ff */
[C---:B------:R-:W-:Y:S01]  /*8f70*/  HMMA.16816.F32 R64, R152.reuse, R158, R64 ;  /* 0x0000009e9840723c */ /* 0x040fe20000001840 */
[----:B------:R-:W4:Y:S03]  /*8f80*/  LDSM.16.MT88.4 R156, [R211+0x14800] ;  /* 0x01480000d39c783b */ /* 0x000f260000004200 */
[----:B------:R-:W-:Y:S01]  /*8f90*/  LOP3.LUT R25, R179, UR11, R150, 0x96, !PT ;  /* 0x0000000bb3197c12 */ /* 0x000fe2000f8e9696 */
[--C-:B------:R-:W-:Y:S01]  /*8fa0*/  FFMA.FTZ R150, R23, c[0x0][0x23c], -R189.reuse ;  /* 0x00008f0017967a23 */ /* 0x100fe200000108bd */
[----:B------:R-:W-:Y:S01]  /*8fb0*/  MUFU.EX2 R179, R31 ;  /* 0x0000001f00b37308 */ /* 0x000fe20000000800 */
[----:B---3--:R-:W-:Y:S01]  /*8fc0*/  IMAD.WIDE.U32 R26, R26, -0x2daee0ad, RZ ;  /* 0xd2511f531a1a7825 */ /* 0x008fe200078e00ff */
[C---:B------:R-:W-:Y:S04]  /*8fd0*/  HMMA.16816.F32 R68, R152.reuse, R160, R68 ;  /* 0x000000a09844723c */ /* 0x040fe80000001844 */
[----:B------:R-:W-:Y:S01]  /*8fe0*/  IMAD.WIDE.U32 R176, R25, -0x2daee0ad, RZ ;  /* 0xd2511f5319b07825 */ /* 0x000fe200078e00ff */
[----:B------:R-:W-:Y:S03]  /*8ff0*/  LOP3.LUT R149, R27, UR10, R24, 0x96, !PT ;  /* 0x0000000a1b957c12 */ /* 0x000fe6000f8e9618 */
[C---:B------:R-:W-:Y:S01]  /*9000*/  HMMA.16816.F32 R72, R152.reuse, R162, R72 ;  /* 0x000000a29848723c */ /* 0x040fe20000001848 */
[----:B------:R-:W3:Y:S03]  /*9010*/  LDSM.16.MT88.4 R160, [R209+0x16800] ;  /* 0x01680000d1a0783b */ /* 0x000ee60000004200 */
[----:B------:R-:W-:Y:S02]  /*9020*/  FFMA.FTZ R189, R35, c[0x0][0x23c], -R189 ;  /* 0x00008f0023bd7a23 */ /* 0x000fe400000108bd */
[----:B------:R-:W-:Y:S02]  /*9030*/  FADD.FTZ R0, R198, R0 ;  /* 0x00000000c6007221 */ /* 0x000fe40000010000 */
[C---:B------:R-:W-:Y:S02]  /*9040*/  HMMA.16816.F32 R76, R152.reuse, R168, R76 ;  /* 0x000000a8984c723c */ /* 0x040fe4000000184c */
[----:B------:R-:W-:Y:S06]  /*9050*/  MUFU.EX2 R189, R189 ;  /* 0x000000bd00bd7308 */ /* 0x000fec0000000800 */
[C---:B------:R-:W-:Y:S08]  /*9060*/  HMMA.16816.F32 R80, R152.reuse, R170, R80 ;  /* 0x000000aa9850723c */ /* 0x040ff00000001850 */
[C---:B-1----:R-:W-:Y:S08]  /*9070*/  HMMA.16816.F32 R84, R152.reuse, R172, R84 ;  /* 0x000000ac9854723c */ /* 0x042ff00000001854 */
[C---:B------:R-:W-:Y:S01]  /*9080*/  HMMA.16816.F32 R88, R152.reuse, R174, R88 ;  /* 0x000000ae9858723c */ /* 0x040fe20000001858 */
[----:B------:R-:W-:Y:S07]  /*9090*/  LDSM.16.MT88.4 R172, [R211+0x15000] ;  /* 0x01500000d3ac783b */ /* 0x000fee0000004200 */
[C---:B------:R-:W-:Y:S07]  /*90a0*/  HMMA.16816.F32 R92, R152.reuse, R180, R92 ;  /* 0x000000b4985c723c */ /* 0x040fee000000185c */
[----:B------:R-:W-:Y:S01]  /*90b0*/  IMAD.WIDE.U32 R180, R149, -0x326172a9, RZ ;  /* 0xcd9e8d5795b47825 */ /* 0x000fe200078e00ff */
[C---:B------:R-:W-:Y:S01]  /*90c0*/  HMMA.16816.F32 R96, R152.reuse, R182, R96 ;  /* 0x000000b69860723c */ /* 0x040fe20000001860 */
[----:B------:R-:W-:Y:S07]  /*90d0*/  MUFU.EX2 R183, R28 ;  /* 0x0000001c00b77308 */ /* 0x000fee0000000800 */
[C---:B------:R-:W-:Y:S03]  /*90e0*/  HMMA.16816.F32 R100, R152.reuse, R184, R100 ;  /* 0x000000b89864723c */ /* 0x040fe60000001864 */
[----:B------:R-:W-:Y:S05]  /*90f0*/  MUFU.EX2 R182, R29 ;  /* 0x0000001d00b67308 */ /* 0x000fea0000000800 */
[C---:B------:R-:W-:Y:S05]  /*9100*/  HMMA.16816.F32 R104, R152.reuse, R186, R104 ;  /* 0x000000ba9868723c */ /* 0x040fea0000001868 */
[----:B------:R1:W5:Y:S03]  /*9110*/  MUFU.EX2 R187, R20 ;  /* 0x0000001400bb7308 */ /* 0x0003660000000800 */
[C---:B--2---:R-:W-:Y:S07]  /*9120*/  HMMA.16816.F32 R108, R152.reuse, R164, R108 ;  /* 0x000000a4986c723c */ /* 0x044fee000000186c */
[----:B------:R-:W2:Y:S01]  /*9130*/  MUFU.EX2 R185, R22 ;  /* 0x0000001600b97308 */ /* 0x000ea20000000800 */
[C---:B------:R-:W-:Y:S01]  /*9140*/  HMMA.16816.F32 R112, R152.reuse, R166, R112 ;  /* 0x000000a69870723c */ /* 0x040fe20000001870 */
[----:B------:R-:W2:Y:S07]  /*9150*/  LDSM.16.MT88.4 R164, [R210+0x16800] ;  /* 0x01680000d2a4783b */ /* 0x000eae0000004200 */
[C---:B----4-:R-:W-:Y:S01]  /*9160*/  HMMA.16816.F32 R116, R152.reuse, R156, R116 ;  /* 0x0000009c9874723c */ /* 0x050fe20000001874 */
[----:B------:R-:W4:Y:S03]  /*9170*/  MUFU.EX2 R184, R150 ;  /* 0x0000009600b87308 */ /* 0x000f260000000800 */
[----:B-1----:R-:W-:Y:S01]  /*9180*/  LOP3.LUT R20, R177, UR8, R26, 0x96, !PT ;  /* 0x00000008b1147c12 */ /* 0x002fe2000f8e961a */
[----:B-----5:R-:W-:Y:S01]  /*9190*/  FADD.FTZ R2, R187, R2 ;  /* 0x00000002bb027221 */ /* 0x020fe20000010000 */
[----:B------:R-:W-:Y:S02]  /*91a0*/  LDSM.16.MT88.4 R24, [R211+0x16800] ;  /* 0x01680000d318783b */ /* 0x000fe40000004200 */
[C---:B------:R-:W-:Y:S03]  /*91b0*/  HMMA.16816.F32 R120, R152.reuse, R158, R120 ;  /* 0x0000009e9878723c */ /* 0x040fe60000001878 */
[----:B------:R1:W-:Y:S03]  /*91c0*/  MUFU.EX2 R177, R32 ;  /* 0x0000002000b17308 */ /* 0x0003e60000000800 */
[----:B------:R-:W5:Y:S02]  /*91d0*/  LDSM.16.MT88.4 R156, [R212+0x16800] ;  /* 0x01680000d49c783b */ /* 0x000f640000004200 */
[C---:B---3--:R-:W-:Y:S04]  /*91e0*/  HMMA.16816.F32 R124, R152.reuse, R160, R124 ;  /* 0x000000a0987c723c */ /* 0x048fe8000000187c */
[----:B--2---:R-:W-:Y:S01]  /*91f0*/  FADD.FTZ R0, R185, R0 ;  /* 0x00000000b9007221 */ /* 0x004fe20000010000 */
[----:B------:R2:W3:Y:S03]  /*9200*/  MUFU.EX2 R186, R21 ;  /* 0x0000001500ba7308 */ /* 0x0004e60000000800 */
[C---:B------:R-:W-:Y:S01]  /*9210*/  HMMA.16816.F32 R128, R152.reuse, R162, R128 ;  /* 0x000000a29880723c */ /* 0x040fe20000001880 */
[----:B------:R-:W5:Y:S03]  /*9220*/  LDSM.16.MT88.4 R160, [R209+0x11000] ;  /* 0x01100000d1a0783b */ /* 0x000f660000004200 */
[----:B----4-:R-:W-:Y:S04]  /*9230*/  FADD.FTZ R0, R184, R0 ;  /* 0x00000000b8007221 */ /* 0x010fe80000010000 */
[----:B------:R-:W-:Y:S01]  /*9240*/  FADD.FTZ R0, R191, R0 ;  /* 0x00000000bf007221 */ /* 0x000fe20000010000 */
[C---:B------:R-:W-:Y:S03]  /*9250*/  HMMA.16816.F32 R132, R152.reuse, R164, R132 ;  /* 0x000000a49884723c */ /* 0x040fe60000001884 */
[----:B-1----:R-:W-:Y:S01]  /*9260*/  LOP3.LUT R32, R181, UR9, R178, 0x96, !PT ;  /* 0x00000009b5207c12 */ /* 0x002fe2000f8e96b2 */
[----:B------:R-:W-:Y:S04]  /*9270*/  FADD.FTZ R0, R190, R0 ;  /* 0x00000000be007221 */ /* 0x000fe80000010000 */
[C---:B------:R-:W-:Y:S04]  /*9280*/  HMMA.16816.F32 R136, R152.reuse, R166, R136 ;  /* 0x000000a69888723c */ /* 0x040fe80000001888 */
[----:B--2---:R-:W-:Y:S04]  /*9290*/  IMAD.WIDE.U32 R20, R20, -0x326172a9, RZ ;  /* 0xcd9e8d5714147825 */ /* 0x004fe800078e00ff */
[----:B------:R-:W-:Y:S01]  /*92a0*/  IMAD.WIDE.U32 R32, R32, -0x2daee0ad, RZ ;  /* 0xd2511f5320207825 */ /* 0x000fe200078e00ff */
[----:B------:R-:W-:Y:S03]  /*92b0*/  LOP3.LUT R149, R20, 0xffff, RZ, 0xc0, !PT ;  /* 0x0000ffff14957812 */ /* 0x000fe600078ec0ff */
[----:B------:R-:W-:Y:S01]  /*92c0*/  LOP3.LUT R21, R21, UR19, R180, 0x96, !PT ;  /* 0x0000001315157c12 */ /* 0x000fe2000f8e96b4 */
[----:B---3--:R-:W-:Y:S01]  /*92d0*/  FADD.FTZ R2, R186, R2 ;  /* 0x00000002ba027221 */ /* 0x008fe20000010000 */
[C---:B-----5:R-:W-:Y:S01]  /*92e0*/  HMMA.16816.F32 R16, R152.reuse, R156, R16 ;  /* 0x0000009c9810723c */ /* 0x060fe20000001810 */
[----:B------:R-:W1:Y:S02]  /*92f0*/  MUFU.EX2 R180, R30 ;  /* 0x0000001e00b47308 */ /* 0x000e640000000800 */
[----:B------:R-:W-:Y:S01]  /*9300*/  SHF.R.U32.HI R164, RZ, 0x10, R20 ;  /* 0x00000010ffa47819 */ /* 0x000fe20000011614 */
[----:B------:R-:W-:Y:S01]  /*9310*/  FADD.FTZ R2, R193, R2 ;  /* 0x00000002c1027221 */ /* 0x000fe20000010000 */
[----:B------:R-:W-:Y:S02]  /*9320*/  LOP3.LUT R165, R20, 0xff, RZ, 0xc0, !PT ;  /* 0x000000ff14a57812 */ /* 0x000fe400078ec0ff */
[----:B------:R-:W-:Y:S01]  /*9330*/  SHF.R.U32.HI R151, RZ, 0x18, R20 ;  /* 0x00000018ff977819 */ /* 0x000fe20000011614 */
[C---:B------:R-:W-:Y:S01]  /*9340*/  HMMA.16816.F32 R140, R152.reuse, R158, R140 ;  /* 0x0000009e988c723c */ /* 0x040fe2000000188c */
[----:B------:R-:W2:Y:S03]  /*9350*/  LDSM.16.MT88.4 R156, [R210+0x11000] ;  /* 0x01100000d29c783b */ /* 0x000ea60000004200 */
[----:B------:R-:W-:Y:S01]  /*9360*/  LOP3.LUT R20, R21, 0xffff, RZ, 0xc0, !PT ;  /* 0x0000ffff15147812 */ /* 0x000fe200078ec0ff */
[----:B------:R-:W-:Y:S01]  /*9370*/  FADD.FTZ R2, R192, R2 ;  /* 0x00000002c0027221 */ /* 0x000fe20000010000 */
[----:B------:R-:W-:Y:S02]  /*9380*/  LOP3.LUT R22, R164, 0xff, RZ, 0xc0, !PT ;  /* 0x000000ffa4167812 */ /* 0x000fe400078ec0ff */
[C---:B------:R-:W-:Y:S04]  /*9390*/  HMMA.16816.F32 R12, R152.reuse, R24, R12 ;  /* 0x00000018980c723c */ /* 0x040fe8000000180c */
[----:B------:R-:W-:Y:S01]  /*93a0*/  SHF.R.U32.HI R23, RZ, 0x8, R149 ;  /* 0x00000008ff177819 */ /* 0x000fe20000011695 */
[----:B------:R-:W-:Y:S01]  /*93b0*/  FADD.FTZ R2, R183, R2 ;  /* 0x00000002b7027221 */ /* 0x000fe20000010000 */
[----:B------:R-:W-:Y:S02]  /*93c0*/  LOP3.LUT R149, R21, 0xff, RZ, 0xc0, !PT ;  /* 0x000000ff15957812 */ /* 0x000fe400078ec0ff */
[----:B------:R-:W-:Y:S01]  /*93d0*/  HMMA.16816.F32 R144, R152, R26, R144 ;  /* 0x0000001a9890723c */ /* 0x000fe20000001890 */
[----:B------:R-:W-:Y:S03]  /*93e0*/  LDSM.16.MT88.4 R152, [R210+0x13000] ;  /* 0x01300000d298783b */ /* 0x000fe60000004200 */
[----:B------:R-:W-:Y:S01]  /*93f0*/  SHF.R.U32.HI R20, RZ, 0x8, R20 ;  /* 0x00000008ff147819 */ /* 0x000fe20000011614 */
[----:B-1----:R-:W-:Y:S01]  /*9400*/  FADD.FTZ R0, R180, R0 ;  /* 0x00000000b4007221 */ /* 0x002fe20000010000 */
[----:B------:R-:W-:Y:S01]  /*9410*/  PRMT R168, R165, 0x5410, R23 ;  /* 0x00005410a5a87816 */ /* 0x000fe20000000017 */
[----:B------:R-:W-:Y:S01]  /*9420*/  FADD.FTZ R2, R182, R2 ;  /* 0x00000002b6027221 */ /* 0x000fe20000010000 */
[----:B------:R-:W-:Y:S01]  /*9430*/  PRMT R23, R22, 0x5410, R151 ;  /* 0x0000541016177816 */ /* 0x000fe20000000097 */
[----:B------:R-:W1:Y:S03]  /*9440*/  LDSM.16.MT88.4 R164, [R212+0x11000] ;  /* 0x01100000d4a4783b */ /* 0x000e660000004200 */
[----:B------:R-:W-:Y:S01]  /*9450*/  PRMT R151, R149, 0x5410, R20 ;  /* 0x0000541095977816 */ /* 0x000fe20000000014 */
[--C-:B------:R-:W-:Y:S01]  /*9460*/  HSET2.LE.AND R22, R168, R246.reuse, PT ;  /* 0x000000f6a8167233 */ /* 0x100fe20003803000 */
[--C-:B------:R-:W-:Y:S01]  /*9470*/  SHF.R.U32.HI R20, RZ, 0x10, R21.reuse ;  /* 0x00000010ff147819 */ /* 0x100fe20000011615 */
[--C-:B------:R-:W-:Y:S01]  /*9480*/  HSET2.LE.AND R23, R23, R246.reuse, PT ;  /* 0x000000f617177233 */ /* 0x100fe20003803000 */
[----:B------:R-:W-:Y:S01]  /*9490*/  SHF.R.U32.HI R150, RZ, 0x18, R21 ;  /* 0x00000018ff967819 */ /* 0x000fe20000011615 */
[----:B------:R-:W3:Y:S01]  /*94a0*/  LDSM.16.MT88.4 R168, [R211+0x11000] ;  /* 0x01100000d3a8783b */ /* 0x000ee20000004200 */
[----:B------:R-:W-:Y:S01]  /*94b0*/  LOP3.LUT R149, R20, 0xff, RZ, 0xc0, !PT ;  /* 0x000000ff14957812 */ /* 0x000fe200078ec0ff */
[----:B------:R-:W-:Y:S01]  /*94c0*/  FADD.FTZ R0, R179, R0 ;  /* 0x00000000b3007221 */ /* 0x000fe20000010000 */
[----:B------:R-:W-:Y:S01]  /*94d0*/  F2FP.PACK_AB R20, R192, R193 ;  /* 0x000000c1c014723e */ /* 0x000fe200000000ff */
[----:B------:R-:W-:Y:S01]  /*94e0*/  FADD.FTZ R2, R177, R2 ;  /* 0x00000002b1027221 */ /* 0x000fe20000010000 */
[----:B------:R-:W-:Y:S02]  /*94f0*/  PRMT R149, R149, 0x5410, R150 ;  /* 0x0000541095957816 */ /* 0x000fe40000000096 */
[----:B------:R-:W-:Y:S01]  /*9500*/  F2FP.PACK_AB R21, R190, R191 ;  /* 0x000000bfbe15723e */ /* 0x000fe200000000ff */
[----:B------:R-:W-:Y:S01]  /*9510*/  LDSM.16.MT88.4 R28, [R211+0x17000] ;  /* 0x01700000d31c783b */ /* 0x000fe20000004200 */
[----:B------:R-:W-:Y:S01]  /*9520*/  LOP3.LUT R22, R22, R20, RZ, 0xc0, !PT ;  /* 0x0000001416167212 */ /* 0x000fe200078ec0ff */
[--C-:B------:R-:W-:Y:S01]  /*9530*/  HSET2.LE.AND R24, R149, R246.reuse, PT ;  /* 0x000000f695187233 */ /* 0x100fe20003803000 */
[----:B------:R-:W-:Y:S01]  /*9540*/  LOP3.LUT R23, R23, R21, RZ, 0xc0, !PT ;  /* 0x0000001517177212 */ /* 0x000fe200078ec0ff */
[--C-:B------:R-:W-:Y:S01]  /*9550*/  HSET2.LE.AND R20, R151, R246.reuse, PT ;  /* 0x000000f697147233 */ /* 0x100fe20003803000 */
[----:B------:R-:W-:Y:S01]  /*9560*/  F2FP.PACK_AB R25, R184, R185 ;  /* 0x000000b9b819723e */ /* 0x000fe200000000ff */
[----:B------:R-:W-:Y:S01]  /*9570*/  FADD.FTZ R240, R188, R2 ;  /* 0x00000002bcf07221 */ /* 0x000fe20000010000 */
[----:B------:R-:W-:Y:S02]  /*9580*/  F2FP.PACK_AB R21, R186, R187 ;  /* 0x000000bbba15723e */ /* 0x000fe400000000ff */
[----:B------:R-:W-:Y:S02]  /*9590*/  LOP3.LUT R149, R33, UR18, R176, 0x96, !PT ;  /* 0x0000001221957c12 */ /* 0x000fe4000f8e96b0 */
[----:B------:R-:W-:Y:S01]  /*95a0*/  LOP3.LUT R20, R20, R21, RZ, 0xc0, !PT ;  /* 0x0000001514147212 */ /* 0x000fe200078ec0ff */
[----:B------:R-:W4:Y:S01]  /*95b0*/  MUFU.EX2 R176, R34 ;  /* 0x0000002200b07308 */ /* 0x000f220000000800 */
[----:B------:R-:W-:Y:S02]  /*95c0*/  LOP3.LUT R21, R24, R25, RZ, 0xc0, !PT ;  /* 0x0000001918157212 */ /* 0x000fe400078ec0ff */
[----:B------:R-:W5:Y:S01]  /*95d0*/  LDSM.16.MT88.4 R24, [R209+0x13000] ;  /* 0x01300000d118783b */ /* 0x000f620000004200 */
[----:B------:R-:W-:Y:S02]  /*95e0*/  LOP3.LUT R150, R32, 0xffff, RZ, 0xc0, !PT ;  /* 0x0000ffff20967812 */ /* 0x000fe400078ec0ff */
[----:B------:R-:W-:Y:S02]  /*95f0*/  SHF.R.U32.HI R151, RZ, 0x10, R32 ;  /* 0x00000010ff977819 */ /* 0x000fe40000011620 */
[C---:B------:R-:W-:Y:S05]  /*9600*/  HMMA.16816.F32 R4, R20.reuse, R160, R4 ;  /* 0x000000a01404723c */ /* 0x040fea0000001804 */
[----:B------:R-:W-:Y:S03]  /*9610*/  SHF.R.U32.HI R150, RZ, 0x8, R150 ;  /* 0x00000008ff967819 */ /* 0x000fe60000011696 */
[C---:B------:R-:W-:Y:S01]  /*9620*/  HMMA.16816.F32 R8, R20.reuse, R162, R8 ;  /* 0x000000a21408723c */ /* 0x040fe20000001808 */
[----:B------:R-:W-:Y:S07]  /*9630*/  LDSM.16.MT88.4 R160, [R211+0x13000] ;  /* 0x01300000d3a0783b */ /* 0x000fee0000004200 */
[C---:B--2---:R-:W-:Y:S04]  /*9640*/  HMMA.16816.F32 R36, R20.reuse, R156, R36 ;  /* 0x0000009c1424723c */ /* 0x044fe80000001824 */
[----:B----4-:R-:W-:Y:S04]  /*9650*/  FADD.FTZ R0, R176, R0 ;  /* 0x00000000b0007221 */ /* 0x010fe80000010000 */
[C---:B------:R-:W-:Y:S01]  /*9660*/  HMMA.16816.F32 R40, R20.reuse, R158, R40 ;  /* 0x0000009e1428723c */ /* 0x040fe20000001828 */
[----:B------:R-:W2:Y:S03]  /*9670*/  LDSM.16.MT88.4 R156, [R212+0x13000] ;  /* 0x01300000d49c783b */ /* 0x000ea60000004200 */
[----:B------:R-:W-:Y:S04]  /*9680*/  FADD.FTZ R241, R189, R0 ;  /* 0x00000000bdf17221 */ /* 0x000fe80000010000 */
        /* <DEDUP_REMOVED lines=20> */
[----:B------:R-:W-:Y:S07]  /*97d0*/  LDSM.16.MT88.4 R164, [R211+0x11800] ;  /* 0x01180000d3a4783b */ /* 0x000fee0000004200 */
[C---:B---3--:R-:W-:Y:S08]  /*97e0*/  HMMA.16816.F32 R100, R20.reuse, R168, R100 ;  /* 0x000000a81464723c */ /* 0x048ff00000001864 */
[C---:B------:R-:W-:Y:S01]  /*97f0*/  HMMA.16816.F32 R104, R20.reuse, R170, R104 ;  /* 0x000000aa1468723c */ /* 0x040fe20000001868 */
[----:B------:R-:W-:Y:S07]  /*9800*/  LDSM.16.MT88.4 R168, [R211+0x15800] ;  /* 0x01580000d3a8783b */ /* 0x000fee0000004200 */
[C---:B----4-:R-:W-:Y:S08]  /*9810*/  HMMA.16816.F32 R108, R20.reuse, R24, R108 ;  /* 0x00000018146c723c */ /* 0x050ff0000000186c */
[C---:B------:R-:W-:Y:S01]  /*9820*/  HMMA.16816.F32 R112, R20.reuse, R26, R112 ;  /* 0x0000001a1470723c */ /* 0x040fe20000001870 */
[----:B------:R-:W1:Y:S07]  /*9830*/  LDSM.16.MT88.4 R24, [R212+0x17000] ;  /* 0x01700000d418783b */ /* 0x000e6e0000004200 */
[C---:B------:R-:W-:Y:S08]  /*9840*/  HMMA.16816.F32 R116, R20.reuse, R172, R116 ;  /* 0x000000ac1474723c */ /* 0x040ff00000001874 */
[C---:B------:R-:W-:Y:S01]  /*9850*/  HMMA.16816.F32 R120, R20.reuse, R174, R120 ;  /* 0x000000ae1478723c */ /* 0x040fe20000001878 */
[----:B------:R-:W-:Y:S07]  /*9860*/  LDSM.16.MT88.4 R172, [R209+0x17800] ;  /* 0x01780000d1ac783b */ /* 0x000fee0000004200 */
[C---:B-----5:R-:W-:Y:S07]  /*9870*/  HMMA.16816.F32 R124, R20.reuse, R152, R124 ;  /* 0x00000098147c723c */ /* 0x060fee000000187c */
[----:B------:R-:W-:Y:S01]  /*9880*/  LOP3.LUT R153, R32, 0xff, RZ, 0xc0, !PT ;  /* 0x000000ff20997812 */ /* 0x000fe200078ec0ff */
[C---:B------:R-:W-:Y:S04]  /*9890*/  HMMA.16816.F32 R128, R20.reuse, R154, R128 ;  /* 0x0000009a1480723c */ /* 0x040fe80000001880 */
[----:B------:R-:W-:Y:S02]  /*98a0*/  SHF.R.U32.HI R152, RZ, 0x18, R32 ;  /* 0x00000018ff987819 */ /* 0x000fe40000011620 */
[----:B------:R-:W-:Y:S01]  /*98b0*/  LDSM.16.MT88.4 R32, [R210+0x11800] ;  /* 0x01180000d220783b */ /* 0x000fe20000004200 */
[----:B------:R-:W-:Y:S01]  /*98c0*/  PRMT R150, R153, 0x5410, R150 ;  /* 0x0000541099967816 */ /* 0x000fe20000000096 */
[C---:B--2---:R-:W-:Y:S08]  /*98d0*/  HMMA.16816.F32 R132, R20.reuse, R156, R132 ;  /* 0x0000009c1484723c */ /* 0x044ff00000001884 */
[C---:B------:R-:W-:Y:S01]  /*98e0*/  HMMA.16816.F32 R136, R20.reuse, R158, R136 ;  /* 0x0000009e1488723c */ /* 0x040fe20000001888 */
[----:B------:R-:W2:Y:S07]  /*98f0*/  LDSM.16.MT88.4 R156, [R209+0x11800] ;  /* 0x01180000d19c783b */ /* 0x000eae0000004200 */
[C---:B-1----:R-:W-:Y:S07]  /*9900*/  HMMA.16816.F32 R16, R20.reuse, R24, R16 ;  /* 0x000000181410723c */ /* 0x042fee0000001810 */
[C---:B------:R-:W-:Y:S01]  /*9910*/  LOP3.LUT R24, R149.reuse, 0xffff, RZ, 0xc0, !PT ;  /* 0x0000ffff95187812 */ /* 0x040fe200078ec0ff */
[C---:B------:R-:W-:Y:S04]  /*9920*/  HMMA.16816.F32 R140, R20.reuse, R26, R140 ;  /* 0x0000001a148c723c */ /* 0x040fe8000000188c */
[----:B------:R-:W-:Y:S02]  /*9930*/  LOP3.LUT R25, R149, 0xff, RZ, 0xc0, !PT ;  /* 0x000000ff95197812 */ /* 0x000fe400078ec0ff */
[----:B------:R-:W-:Y:S02]  /*9940*/  SHF.R.U32.HI R24, RZ, 0x8, R24 ;  /* 0x00000008ff187819 */ /* 0x000fe40000011618 */
[C---:B------:R-:W-:Y:S04]  /*9950*/  HMMA.16816.F32 R12, R20.reuse, R28, R12 ;  /* 0x0000001c140c723c */ /* 0x040fe8000000180c */
[----:B------:R-:W-:Y:S02]  /*9960*/  PRMT R25, R25, 0x5410, R24 ;  /* 0x0000541019197816 */ /* 0x000fe40000000018 */
[--C-:B------:R-:W-:Y:S02]  /*9970*/  SHF.R.U32.HI R24, RZ, 0x10, R149.reuse ;  /* 0x00000010ff187819 */ /* 0x100fe40000011695 */
[----:B------:R-:W-:Y:S01]  /*9980*/  HMMA.16816.F32 R144, R20, R30, R144 ;  /* 0x0000001e1490723c */ /* 0x000fe20000001890 */
[----:B------:R-:W1:Y:S03]  /*9990*/  LDSM.16.MT88.4 R20, [R209+0x13800] ;  /* 0x01380000d114783b */ /* 0x000e660000004200 */
[----:B------:R-:W-:Y:S02]  /*99a0*/  LOP3.LUT R27, R151, 0xff, RZ, 0xc0, !PT ;  /* 0x000000ff971b7812 */ /* 0x000fe400078ec0ff */
[----:B------:R-:W-:Y:S02]  /*99b0*/  SHF.R.U32.HI R149, RZ, 0x18, R149 ;  /* 0x00000018ff957819 */ /* 0x000fe40000011695 */
[----:B------:R-:W-:Y:S01]  /*99c0*/  LOP3.LUT R26, R24, 0xff, RZ, 0xc0, !PT ;  /* 0x000000ff181a7812 */ /* 0x000fe200078ec0ff */
[--C-:B------:R-:W-:Y:S03]  /*99d0*/  HSET2.LE.AND R24, R25, R246.reuse, PT ;  /* 0x000000f619187233 */ /* 0x100fe60003803000 */
[----:B------:R-:W-:Y:S01]  /*99e0*/  PRMT R151, R27, 0x5410, R152 ;  /* 0x000054101b977816 */ /* 0x000fe20000000098 */
[--C-:B------:R-:W-:Y:S01]  /*99f0*/  HSET2.LE.AND R27, R150, R246.reuse, PT ;  /* 0x000000f6961b7233 */ /* 0x100fe20003803000 */
[----:B------:R-:W-:Y:S02]  /*9a00*/  PRMT R26, R26, 0x5410, R149 ;  /* 0x000054101a1a7816 */ /* 0x000fe40000000095 */
[----:B------:R-:W-:Y:S01]  /*9a10*/  F2FP.PACK_AB R25, R182, R183 ;  /* 0x000000b7b619723e */ /* 0x000fe200000000ff */
[--C-:B------:R-:W-:Y:S01]  /*9a20*/  HSET2.LE.AND R29, R151, R246.reuse, PT ;  /* 0x000000f6971d7233 */ /* 0x100fe20003803000 */
[----:B------:R-:W-:Y:S02]  /*9a30*/  F2FP.PACK_AB R28, R188, R177 ;  /* 0x000000b1bc1c723e */ /* 0x000fe400000000ff */
[----:B------:R-:W-:Y:S01]  /*9a40*/  LOP3.LUT R24, R24, R25, RZ, 0xc0, !PT ;  /* 0x0000001918187212 */ /* 0x000fe200078ec0ff */
[----:B------:R-:W-:Y:S01]  /*9a50*/  HSET2.LE.AND R25, R26, R246, PT ;  /* 0x000000f61a197233 */ /* 0x000fe20003803000 */
[----:B------:R-:W-:Y:S02]  /*9a60*/  F2FP.PACK_AB R26, R179, R180 ;  /* 0x000000b4b31a723e */ /* 0x000fe400000000ff */
[----:B------:R-:W-:Y:S02]  /*9a70*/  F2FP.PACK_AB R149, R189, R176 ;  /* 0x000000b0bd95723e */ /* 0x000fe400000000ff */
[----:B------:R-:W-:Y:S02]  /*9a80*/  LOP3.LUT R25, R25, R26, RZ, 0xc0, !PT ;  /* 0x0000001a19197212 */ /* 0x000fe400078ec0ff */
[----:B------:R-:W-:Y:S02]  /*9a90*/  LOP3.LUT R26, R27, R28, RZ, 0xc0, !PT ;  /* 0x0000001c1b1a7212 */ /* 0x000fe400078ec0ff */
[----:B------:R-:W-:Y:S02]  /*9aa0*/  LOP3.LUT R27, R29, R149, RZ, 0xc0, !PT ;  /* 0x000000951d1b7212 */ /* 0x000fe400078ec0ff */
[----:B------:R-:W-:Y:S01]  /*9ab0*/  LDSM.16.MT88.4 R28, [R211+0x13800] ;  /* 0x01380000d31c783b */ /* 0x000fe20000004200 */
[----:B------:R-:W-:Y:S02]  /*9ac0*/  MOV R150, R3 ;  /* 0x0000000300967202 */ /* 0x000fe40000000f00 */
[----:B------:R-:W-:Y:S02]  /*9ad0*/  MOV R149, R148 ;  /* 0x0000009400957202 */ /* 0x000fe40000000f00 */
[C---:B--2---:R-:W-:Y:S03]  /*9ae0*/  HMMA.16816.F32 R152, R24.reuse, R156, R4 ;  /* 0x0000009c1898723c */ /* 0x044fe60000001804 */
[----:B------:R-:W2:Y:S05]  /*9af0*/  LDSM.16.MT88.4 R4, [R210+0x13800] ;  /* 0x01380000d204783b */ /* 0x000eaa0000004200 */
[C---:B------:R-:W-:Y:S03]  /*9b00*/  HMMA.16816.F32 R156, R24.reuse, R158, R8 ;  /* 0x0000009e189c723c */ /* 0x040fe60000001808 */
[----:B------:R-:W3:Y:S05]  /*9b10*/  LDSM.16.MT88.4 R8, [R212+0x13800] ;  /* 0x01380000d408783b */ /* 0x000eea0000004200 */
[C---:B------:R-:W-:Y:S08]  /*9b20*/  HMMA.16816.F32 R36, R24.reuse, R32, R36 ;  /* 0x000000201824723c */ /* 0x040ff00000001824 */
        /* <DEDUP_REMOVED lines=36> */
.L_x_643:
        /* <DEDUP_REMOVED lines=9> */
[----:B------:R-:W4:Y:S01]  /*9e00*/  S2UR UR10, SR_CTAID.Z ;  /* 0x00000000000a79c3 */ /* 0x000f220000002700 */
        /* <DEDUP_REMOVED lines=49> */
[----:B------:R-:W-:Y:S01]  /*a120*/  UIMAD UR14, UR10, UR14, UR4 ;  /* 0x0000000e0a0e72a4 */ /* 0x000fe2000f8e0204 */
        /* <DEDUP_REMOVED lines=344> */
.L_x_648:
[----:B--234-:R-:W-:Y:S05]  /*b6b0*/  BSYNC B0 ;  /* 0x0000000000007941 */ /* 0x01cfea0003800000 */
.L_x_647:
[----:B------:R-:W2:Y:S04]  /*b6c0*/  LDL.LU.64 R4, [R1+0x20] ;  /* 0x0000200001047983 */ /* 0x000ea80000300a00 */
[----:B------:R-:W3:Y:S04]  /*b6d0*/  S2R R3, SR_TID.X ;  /* 0x0000000000037919 */ /* 0x000ee80000002100 */
[----:B------:R-:W4:Y:S01]  /*b6e0*/  S2R R8, SR_CTAID.Z ;  /* 0x0000000000087919 */ /* 0x000f220000002700 */
[----:B------:R-:W-:-:S02]  /*b6f0*/  USHF.R.S32.HI UR6, URZ, 0x1f, UR10 ;  /* 0x0000001f3f067899 */ /* 0x000fc4000801140a */
[----:B------:R-:W-:Y:S01]  /*b700*/  ULDC.64 UR4, c[0x0][0x1f0] ;  /* 0x00007c0000047ab9 */ /* 0x000fe20000000a00 */
[----:B------:R1:W5:Y:S01]  /*b710*/  LDL.64 R12, [R1+0x8] ;  /* 0x00000800010c7983 */ /* 0x0003620000100a00 */
[----:B------:R-:W-:Y:S01]  /*b720*/  UIMAD UR4, UR6, UR4, URZ ;  /* 0x00000004060472a4 */ /* 0x000fe2000f8e023f */
[----:B------:R-:W-:Y:S03]  /*b730*/  BSSY B0, `(.L_x_649) ;  /* 0x0000016000007945 */ /* 0x000fe60003800000 */
[----:B------:R-:W-:Y:S01]  /*b740*/  UIMAD UR4, UR10, UR5, UR4 ;  /* 0x000000050a0472a4 */ /* 0x000fe2000f8e0204 */
[----:B---3--:R-:W-:-:S04]  /*b750*/  SHF.R.S32.HI R0, RZ, 0x1f, R3 ;  /* 0x0000001fff007819 */ /* 0x008fc80000011403 */
[----:B------:R-:W-:-:S04]  /*b760*/  LEA.HI R0, R0, R3, RZ, 0x3 ;  /* 0x0000000300007211 */ /* 0x000fc800078f18ff */
[----:B------:R-:W-:Y:S02]  /*b770*/  SHF.R.S32.HI R11, RZ, 0x3, R0 ;  /* 0x00000003ff0b7819 */ /* 0x000fe40000011400 */
[----:B--2---:R-:W-:-:S04]  /*b780*/  IADD3 R2, P0, R4, UR12, RZ ;  /* 0x0000000c04027c10 */ /* 0x004fc8000ff1e0ff */
[----:B------:R-:W-:Y:S02]  /*b790*/  IADD3.X R3, R5, UR7, RZ, P0, !PT ;  /* 0x0000000705037c10 */ /* 0x000fe400087fe4ff */
[----:B------:R-:W-:-:S03]  /*b7a0*/  ISETP.GE.AND P0, PT, R11, UR20, PT ;  /* 0x000000140b007c0c */ /* 0x000fc6000bf06270 */
[----:B----4-:R-:W-:-:S05]  /*b7b0*/  IMAD.WIDE.U32 R8, R8, c[0x0][0x1f0], R2 ;  /* 0x00007c0008087a25 */ /* 0x010fca00078e0002 */
[----:B------:R-:W-:-:S05]  /*b7c0*/  IADD3 R7, R9, UR4, RZ ;  /* 0x0000000409077c10 */ /* 0x000fca000fffe0ff */
[----:B------:R-:W-:Y:S05]  /*b7d0*/  @P0 BRA `(.L_x_650) ;  /* 0x000000b000000947 */ /* 0x000fea0003800000 */
[----:B-1----:R-:W-:Y:S01]  /*b7e0*/  MOV R6, R8 ;  /* 0x0000000800067202 */ /* 0x002fe20000000f00 */
        /* <DEDUP_REMOVED lines=10> */
.L_x_650:
[----:B-1----:R-:W-:Y:S05]  /*b890*/  BSYNC B0 ;  /* 0x0000000000007941 */ /* 0x002fea0003800000 */
.L_x_649:
[----:B------:R-:W-:Y:S01]  /*b8a0*/  IADD3 R0, R11, 0x10, RZ ;  /* 0x000000100b007810 */ /* 0x000fe20007ffe0ff */
[----:B------:R-:W-:Y:S03]  /*b8b0*/  BSSY B0, `(.L_x_651) ;  /* 0x0000011000007945 */ /* 0x000fe60003800000 */
[----:B------:R-:W-:-:S13]  /*b8c0*/  ISETP.GE.AND P0, PT, R0, UR20, PT ;  /* 0x0000001400007c0c */ /* 0x000fda000bf06270 */
[----:B------:R-:W-:Y:S05]  /*b8d0*/  @P0 BRA `(.L_x_652) ;  /* 0x000000e000000947 */ /* 0x000fea0003800000 */
[----:B-----5:R-:W-:Y:S01]  /*b8e0*/  IADD3 R10, P0, R12, 0x10, RZ ;  /* 0x000000100c0a7810 */ /* 0x020fe20007f1e0ff */
        /* <DEDUP_REMOVED lines=13> */
.L_x_652:
[----:B------:R-:W-:Y:S05]  /*b9c0*/  BSYNC B0 ;  /* 0x0000000000007941 */ /* 0x000fea0003800000 */
.L_x_651:
        /* <DEDUP_REMOVED lines=18> */
.L_x_654:
[----:B------:R-:W-:Y:S05]  /*baf0*/  BSYNC B0 ;  /* 0x0000000000007941 */ /* 0x000fea0003800000 */
.L_x_653:
[----:B------:R-:W-:-:S04]  /*bb00*/  IADD3 R0, R11, 0x30, RZ ;  /* 0x000000300b007810 */ /* 0x000fc80007ffe0ff */
[----:B------:R-:W-:-:S13]  /*bb10*/  ISETP.GE.AND P0, PT, R0, UR20, PT ;  /* 0x0000001400007c0c */ /* 0x000fda000bf06270 */
        /* <DEDUP_REMOVED lines=16> */
.L_x_639:
[----:B------:R-:W-:Y:S01]  /*bc20*/  UISETP.NE.AND UP4, UPT, UR21, -0x1, UPT ;  /* 0xffffffff1500788c */ /* 0x000fe2000bf85270 */
[----:B------:R-:W-:Y:S01]  /*bc30*/  LEA.HI R6, R27, R104, RZ, 0x3 ;  /* 0x000000681b067211 */ /* 0x000fe200078f18ff */
[----:B------:R-:W-:Y:S01]  /*bc40*/  ULDC.U8 UR14, c[0x0][0x329] ;  /* 0x0000ca40000e7ab9 */ /* 0x000fe20000000000 */
[----:B------:R-:W1:Y:S01]  /*bc50*/  S2R R12, SR_CTAID.Z ;  /* 0x00000000000c7919 */ /* 0x000e620000002700 */
[----:B------:R-:W-:Y:S01]  /*bc60*/  UISETP.NE.AND UP3, UPT, UR14, URZ, UPT ;  /* 0x0000003f0e00728c */ /* 0x000fe2000bf65270 */
[----:B------:R-:W-:Y:S01]  /*bc70*/  LOP3.LUT R0, R6, 0x1ffffff8, RZ, 0xc0, !PT ;  /* 0x1ffffff806007812 */ /* 0x000fe200078ec0ff */
[----:B------:R-:W-:Y:S01]  /*bc80*/  ULDC.64 UR6, c[0x0][0x1e8] ;  /* 0x00007a0000067ab9 */ /* 0x000fe20000000a00 */
[----:B------:R-:W2:Y:S01]  /*bc90*/  S2R R4, SR_CTAID.X ;  /* 0x0000000000047919 */ /* 0x000ea20000002500 */
[----:B------:R-:W-:Y:S01]  /*bca0*/  ULDC.U8 UR15, c[0x0][0x328] ;  /* 0x0000ca00000f7ab9 */ /* 0x000fe20000000000 */
[----:B------:R-:W-:Y:S01]  /*bcb0*/  SHF.R.S32.HI R6, RZ, 0x3, R6 ;  /* 0x00000003ff067819 */ /* 0x000fe20000011406 */
[----:B------:R-:W-:Y:S01]  /*bcc0*/  ULDC.64 UR4, c[0x0][0x1e0] ;  /* 0x0000780000047ab9 */ /* 0x000fe20000000a00 */
[----:B------:R-:W-:Y:S01]  /*bcd0*/  IMAD.IADD R0, R104, 0x1, -R0 ;  /* 0x0000000168007824 */ /* 0x000fe200078e0a00 */
[----:B------:R-:W-:Y:S01]  /*bce0*/  @UP4 UIMAD.WIDE.U32 UR12, UR21, UR6, URZ ;  /* 0x00000006150c42a5 */ /* 0x000fe2000f8e003f */
[----:B------:R-:W-:Y:S01]  /*bcf0*/  SHF.R.S32.HI R7, RZ, 0x1f, R6 ;  /* 0x0000001fff077819 */ /* 0x000fe20000011406 */
[----:B------:R-:W-:Y:S01]  /*bd00*/  @!UP4 USHF.R.S32.HI UR16, URZ, 0x1f, UR10 ;  /* 0x0000001f3f10c899 */ /* 0x000fe2000801140a */
[----:B------:R-:W-:Y:S01]  /*bd10*/  IMAD.SHL.U32 R0, R0, 0x8, RZ ;  /* 0x0000000800007824 */ /* 0x000fe200078e00ff */
[----:B------:R-:W-:Y:S01]  /*bd20*/  UISETP.NE.AND UP2, UPT, UR15, URZ, UPT ;  /* 0x0000003f0f00728c */ /* 0x000fe2000bf45270 */
[----:B------:R-:W-:Y:S01]  /*bd30*/  BSSY B0, `(.L_x_655) ;  /* 0x0000039000007945 */ /* 0x000fe20003800000 */
[----:B------:R-:W-:-:S02]  /*bd40*/  @!UP4 UIMAD UR16, UR16, UR4, URZ ;  /* 0x000000041010c2a4 */ /* 0x000fc4000f8e023f */
[----:B------:R-:W-:Y:S02]  /*bd50*/  @UP4 UIMAD UR7, UR21, UR7, UR13 ;  /* 0x00000007150742a4 */ /* 0x000fe4000f8e020d */
[----:B------:R-:W-:Y:S02]  /*bd60*/  USHF.R.S32.HI UR13, URZ, 0x1f, UR9 ;  /* 0x0000001f3f0d7899 */ /* 0x000fe40008011409 */
[----:B------:R-:W-:Y:S02]  /*bd70*/  @UP4 UMOV UR17, UR12 ;  /* 0x0000000c00114c82 */ /* 0x000fe40008000000 */
[----:B------:R-:W-:Y:S02]  /*bd80*/  @!UP3 UISETP.NE.AND UP1, UPT, UR15, URZ, UPT ;  /* 0x0000003f0f00b28c */ /* 0x000fe4000bf25270 */
[----:B------:R-:W-:Y:S02]  /*bd90*/  ULDC UR11, c[0x0][0x214] ;  /* 0x00008500000b7ab9 */ /* 0x000fe40000000800 */
[----:B------:R-:W-:Y:S01]  /*bda0*/  @UP3 ULDC UR12, c[0x0][0x210] ;  /* 0x00008400000c3ab9 */ /* 0x000fe20000000800 */
[----:B--2---:R-:W-:Y:S01]  /*bdb0*/  IMAD.WIDE R4, R4, 0x40, R6 ;  /* 0x0000004004047825 */ /* 0x004fe200078e0206 */
[----:B------:R-:W-:-:S02]  /*bdc0*/  UISETP.EQ.AND UP2, UPT, UR14, URZ, UP2 ;  /* 0x0000003f0e00728c */ /* 0x000fc40009742270 */
[----:B------:R-:W-:Y:S02]  /*bdd0*/  ULDC UR8, c[0x0][0x234] ;  /* 0x00008d0000087ab9 */ /* 0x000fe40000000800 */
[----:B------:R-:W-:Y:S02]  /*bde0*/  @!UP4 UIMAD.WIDE.U32 UR18, UR10, UR4, URZ ;  /* 0x000000040a12c2a5 */ /* 0x000fe4000f8e003f */
[----:B------:R-:W-:Y:S02]  /*bdf0*/  @!UP4 UIMAD UR16, UR10, UR5, UR16 ;  /* 0x000000050a10c2a4 */ /* 0x000fe4000f8e0210 */
[----:B------:R-:W-:Y:S02]  /*be00*/  @UP3 UIMAD UR12, UR12, UR11, URZ ;  /* 0x0000000b0c0c32a4 */ /* 0x000fe4000f8e023f */
[----:B------:R-:W-:Y:S02]  /*be10*/  ULDC.64 UR4, c[0x0][0x1f0] ;  /* 0x00007c0000047ab9 */ /* 0x000fe40000000a00 */
[----:B------:R-:W-:-:S02]  /*be20*/  @!UP3 USEL UR12, UR11, UR8, !UP1 ;  /* 0x000000080b0cb287 */ /* 0x000fc4000c800000 */
[----:B------:R-:W-:Y:S02]  /*be30*/  UISETP.NE.OR UP0, UPT, UR21, -0x1, !UP2 ;  /* 0xffffffff1500788c */ /* 0x000fe4000d705670 */
        /* <DEDUP_REMOVED lines=8> */
[----:B------:R-:W-:Y:S02]  /*bec0*/  UIMAD UR13, UR10, UR13, URZ ;  /* 0x0000000d0a0d72a4 */ /* 0x000fe4000f8e023f */
[----:B------:R-:W-:Y:S01]  /*bed0*/  @!UP0 UIMAD UR21, UR10, UR11, URZ ;  /* 0x0000000b0a1582a4 */ /* 0x000fe2000f8e023f */
[----:B------:R-:W-:Y:S01]  /*bee0*/  LEA.HI.X.SX32 R3, R0, UR7, 0x1, P0 ;  /* 0x0000000700037c11 */ /* 0x000fe200080f0eff */
[----:B------:R-:W-:Y:S01]  /*bef0*/  USEL UR13, UR13, URZ, !UP2 ;  /* 0x0000003f0d0d7287 */ /* 0x000fe2000d000000 */
[----:B------:R-:W-:Y:S01]  /*bf00*/  ISETP.GE.AND P0, PT, R6, UR22, PT ;  /* 0x0000001606007c0c */ /* 0x000fe2000bf06270 */
[----:B------:R-:W-:-:S02]  /*bf10*/  @UP3 ULDC UR14, c[0x0][0x210] ;  /* 0x00008400000e3ab9 */ /* 0x000fc40000000800 */
[----:B------:R-:W-:Y:S01]  /*bf20*/  @!UP3 UMOV UR14, 0x1 ;  /* 0x00000001000eb882 */ /* 0x000fe20000000000 */
[----:B-1----:R-:W-:Y:S01]  /*bf30*/  IMAD.WIDE.U32 R12, R12, c[0x0][0x1f0], R2 ;  /* 0x00007c000c0c7a25 */ /* 0x002fe200078e0002 */
[----:B------:R-:W-:Y:S02]  /*bf40*/  UIMAD UR13, UR9, UR12, UR13 ;  /* 0x0000000c090d72a4 */ /* 0x000fe4000f8e020d */
[----:B------:R-:W-:Y:S02]  /*bf50*/  UIMAD UR20, UR20, UR14, URZ ;  /* 0x0000000e141472a4 */ /* 0x000fe4000f8e023f */
[----:B------:R-:W-:Y:S02]  /*bf60*/  @!UP2 UMOV UR26, URZ ;  /* 0x0000003f001aac82 */ /* 0x000fe40008000000 */
[----:B------:R-:W-:Y:S02]  /*bf70*/  @UP2 UMOV UR26, UR21 ;  /* 0x00000015001a2c82 */ /* 0x000fe40008000000 */
[----:B------:R-:W-:-:S02]  /*bf80*/  UIMAD UR4, UR9, UR5, UR4 ;  /* 0x00000005090472a4 */ /* 0x000fc4000f8e0204 */
        /* <DEDUP_REMOVED lines=19> */
.L_x_656:
[----:B------:R-:W-:Y:S05]  /*c0c0*/  BSYNC B0 ;  /* 0x0000000000007941 */ /* 0x000fea0003800000 */
.L_x_655:
        /* <DEDUP_REMOVED lines=18> */
.L_x_658:
[----:B------:R-:W-:Y:S05]  /*c1f0*/  BSYNC B0 ;  /* 0x0000000000007941 */ /* 0x000fea0003800000 */
.L_x_657:
        /* <DEDUP_REMOVED lines=18> */
.L_x_660:
[----:B------:R-:W-:Y:S05]  /*c320*/  BSYNC B0 ;  /* 0x0000000000007941 */ /* 0x000fea0003800000 */
.L_x_659:
        /* <DEDUP_REMOVED lines=17> */
.L_x_662:
[----:B------:R-:W-:Y:S05]  /*c440*/  BSYNC B0 ;  /* 0x0000000000007941 */ /* 0x000fea0003800000 */
.L_x_661:
        /* <DEDUP_REMOVED lines=35> */
.L_x_663:
        /* <DEDUP_REMOVED lines=16> */
.L_x_2036:


//--------------------- .text._ZN5flash16flash_fwd_kernelI23Flash_fwd_kernel_traitsILi256ELi64ELi64ELi4ELb0ELb0EN7cutlass6half_tE19Flash_kernel_traitsILi256ELi64ELi64ELi4ES3_EELb0ELb0ELb0ELb0ELb0ELb1ELb1ELb0EEEvNS_16Flash_fwd_paramsE --------------------------
	.section	.text._ZN5flash16flash_fwd_kernelI23Flash_fwd_kernel_traitsILi256ELi64ELi64ELi4ELb0ELb0EN7cutlass6half_tE19Flash_kernel_traitsILi256ELi64ELi64ELi4ES3_EELb0ELb0ELb0ELb0ELb0ELb1ELb1ELb0EEEvNS_16Flash_fwd_paramsE,"ax",@progbits
	.sectioninfo	@"SHI_REGISTERS=255"
	.align	128
        .global         _ZN5flash16flash_fwd_kernelI23Flash_fwd_kernel_traitsILi256ELi64ELi64ELi4ELb0ELb0EN7cutlass6half_tE19Flash_kernel_traitsILi256ELi64ELi64ELi4ES3_EELb0ELb0ELb0ELb0ELb0ELb1ELb1ELb0EEEvNS_16Flash_fwd_paramsE
        .type           _ZN5flash16flash_fwd_kernelI23Flash_fwd_kernel_traitsILi256ELi64ELi64ELi4ELb0ELb0EN7cutlass6half_tE19Flash_kernel_traitsILi256ELi64ELi64ELi4ES3_EELb0ELb0ELb0ELb0ELb0ELb1ELb1ELb0EEEvNS_16Flash_fwd_paramsE,@function
        .size           _ZN5flash16flash_fwd_kernelI23Flash_fwd_kernel_traitsILi256ELi64ELi64ELi4ELb0ELb0EN7cutlass6half_tE19Flash_kernel_traitsILi256ELi64ELi64ELi4ES3_EELb0ELb0ELb0ELb0ELb0ELb1ELb1ELb0EEEvNS_16Flash_fwd_paramsE,(.L_x_2037 - _ZN5flash16flash_fwd_kernelI23Flash_fwd_kernel_traitsILi256ELi64ELi64ELi4ELb0ELb0EN7cutlass6half_tE19Flash_kernel_traitsILi256ELi64ELi64ELi4ES3_EELb0ELb0ELb0ELb0ELb0ELb1ELb1ELb0EEEvNS_16Flash_fwd_paramsE)
        .other          _ZN5flash16flash_fwd_kernelI23Flash_fwd_kernel_traitsILi256ELi64ELi64ELi4ELb0ELb0EN7cutlass6half_tE19Flash_kernel_traitsILi256ELi64ELi64ELi4ES3_EELb0ELb0ELb0ELb0ELb0ELb1ELb1ELb0EEEvNS_16Flash_fwd_paramsE,@"STO_CUDA_ENTRY STV_DEFAULT"
_ZN5flash16flash_fwd_kernelI23Flash_fwd_kernel_traitsILi256ELi64ELi64ELi4ELb0ELb0EN7cutlass6half_tE19Flash_kernel_traitsILi256ELi64ELi64ELi4ES3_EELb0ELb0ELb0ELb0ELb0ELb1ELb1ELb0EEEvNS_16Flash_fwd_paramsE:
.text._ZN5flash16flash_fwd_kernelI23Flash_fwd_kernel_traitsILi256ELi64ELi64ELi4ELb0ELb0EN7cutlass6half_tE19Flash_kernel_traitsILi256ELi64ELi64ELi4ES3_EELb0ELb0ELb0ELb0ELb0ELb1ELb1ELb0EEEvNS_16Flash_fwd_paramsE:
        /* <DEDUP_REMOVED lines=43> */
[----:B-----5:R3:W1:Y:S01]  /*02b0*/  @P0 R2UR UR14, R4 ;  /* 0x00000000040e03c2 */ /* 0x02066200000e0000 */
[----:B------:R-:W-:-:S04]  /*02c0*/  ISETP.NE.U32.AND P0, PT, RZ, c[0x0][0x248], PT ;  /* 0x00009200ff007a0c */ /* 0x000fc80003f05070 */
[----:B------:R-:W-:Y:S01]  /*02d0*/  ISETP.NE.AND.EX P0, PT, RZ, c[0x0][0x24c], PT, P0 ;  /* 0x00009300ff007a0c */ /* 0x000fe20003f05300 */
[----:B--2---:R-:W-:Y:S02]  /*02e0*/  @UP2 UIADD3 UR15, UR15, -UR9, URZ ;  /* 0x800000090f0f2290 */ /* 0x004fe4000fffe03f */
[----:B----4-:R3:W2:Y:S05]  /*02f0*/  @!P1 R2UR UR19, R5 ;  /* 0x00000000051393c2 */ /* 0x0106aa00000e0000 */
[----:B------:R-:W-:-:S05]  /*0300*/  @!UP2 ULDC UR15, c[0x0][0x214] ;  /* 0x00008500000faab9 */ /* 0x000fca0000000800 */
        /* <DEDUP_REMOVED lines=8> */
.L_x_664:
[----:B------:R-:W-:Y:S02]  /*0390*/  ULDC UR6, c[0x0][0x218] ;  /* 0x0000860000067ab9 */ /* 0x000fe40000000800 */
.L_x_665:
        /* <DEDUP_REMOVED lines=60> */
.L_x_667:
        /* <DEDUP_REMOVED lines=44> */
.L_x_668:
[----:B------:R-:W-:Y:S01]  /*0a20*/  SHF.R.S32.HI R5, RZ, 0x1f, R98 ;  /* 0x0000001fff057819 */ /* 0x000fe20000011462 */
[----:B------:R-:W1:Y:S01]  /*0a30*/  S2R R250, SR_CTAID.X ;  /* 0x0000000000fa7919 */ /* 0x000e620000002500 */
[----:B------:R-:W-:Y:S01]  /*0a40*/  UIADD3 UR12, -UR12, UR15, URZ ;  /* 0x0000000f0c0c7290 */ /* 0x000fe2000fffe13f */
[----:B------:R-:W-:Y:S01]  /*0a50*/  IMAD.MOV.U32 R93, RZ, RZ, c[0x0][0x198] ;  /* 0x00006600ff5d7624 */ /* 0x000fe200078e00ff */
[CC--:B------:R-:W-:Y:S01]  /*0a60*/  LEA.HI R3, R5.reuse, R98.reuse, RZ, 0x3 ;  /* 0x0000006205037211 */ /* 0x0c0fe200078f18ff */
[----:B------:R-:W2:Y:S01]  /*0a70*/  S2R R24, SR_CTAID.Z ;  /* 0x0000000000187919 */ /* 0x000ea20000002700 */
[----:B------:R-:W-:Y:S01]  /*0a80*/  ULDC.64 UR4, c[0x0][0x1a8] ;  /* 0x00006a0000047ab9 */ /* 0x000fe20000000a00 */
[----:B------:R-:W-:Y:S01]  /*0a90*/  LEA.HI R2, R5, R98, RZ, 0x6 ;  /* 0x0000006205027211 */ /* 0x000fe200078f30ff */
[----:B------:R-:W-:Y:S01]  /*0aa0*/  UIMAD UR4, UR19, UR4, URZ ;  /* 0x00000004130472a4 */ /* 0x000fe2000f8e023f */
[----:B------:R-:W-:Y:S01]  /*0ab0*/  SHF.R.S32.HI R10, RZ, 0x3, R3 ;  /* 0x00000003ff0a7819 */ /* 0x000fe20000011403 */
[----:B------:R-:W-:Y:S01]  /*0ac0*/  ULEA.HI.SX32 UR10, UR8, 0xffffffff, 0x1a ;  /* 0xffffffff080a7891 */ /* 0x000fe2000f8fd23f */
        /* <DEDUP_REMOVED lines=11> */
[----:B------:R-:W-:Y:S01]  /*0b80*/  IMAD.MOV.U32 R94, RZ, RZ, 0x6 ;  /* 0x00000006ff5e7424 */ /* 0x000fe200078e00ff */
[----:B------:R-:W-:Y:S01]  /*0b90*/  SHF.R.U32.HI R241, RZ, 0x3, R0 ;  /* 0x00000003fff17819 */ /* 0x000fe20000011600 */
[----:B------:R-:W-:Y:S01]  /*0ba0*/  IMAD.SHL.U32 R95, R93, 0x40, RZ ;  /* 0x000000405d5f7824 */ /* 0x000fe200078e00ff */
[----:B------:R-:W-:Y:S01]  /*0bb0*/  LOP3.LUT R0, R0, 0x38, R248, 0xf8, !PT ;  /* 0x0000003800007812 */ /* 0x000fe200078ef8f8 */
[----:B-1----:R-:W-:Y:S01]  /*0bc0*/  IMAD.WIDE R250, R250, 0x40, R10 ;  /* 0x00000040fafa7825 */ /* 0x002fe200078e020a */
[----:B------:R-:W-:-:S02]  /*0bd0*/  SHF.R.S32.HI R249, RZ, 0x1f, R248 ;  /* 0x0000001ffff97819 */ /* 0x000fc400000114f8 */
[----:B------:R-:W-:Y:S01]  /*0be0*/  LOP3.LUT R241, R0, R241, RZ, 0x3c, !PT ;  /* 0x000000f100f17212 */ /* 0x000fe200078e3cff */
[----:B------:R-:W-:Y:S01]  /*0bf0*/  IMAD R0, R11, c[0x0][0x198], RZ ;  /* 0x000066000b007a24 */ /* 0x000fe200078e02ff */
[----:B------:R-:W-:Y:S01]  /*0c00*/  IADD3 R12, P0, R248, UR6, RZ ;  /* 0x00000006f80c7c10 */ /* 0x000fe2000ff1e0ff */
[C---:B------:R-:W-:Y:S01]  /*0c10*/  IMAD.WIDE.U32 R8, R10.reuse, c[0x0][0x198], R248 ;  /* 0x000066000a087a25 */ /* 0x040fe200078e00f8 */
[C---:B------:R-:W-:Y:S01]  /*0c20*/  IADD3 R240, R10.reuse, 0x30, RZ ;  /* 0x000000300af07810 */ /* 0x040fe20007ffe0ff */
[----:B------:R-:W-:Y:S01]  /*0c30*/  UIMAD UR6, UR10, -0x40, UR13 ;  /* 0xffffffc00a0678a4 */ /* 0x000fe2000f8e020d */
[C---:B------:R-:W-:Y:S01]  /*0c40*/  ISETP.GE.AND P2, PT, R10.reuse, UR12, PT ;  /* 0x0000000c0a007c0c */ /* 0x040fe2000bf46270 */
[----:B------:R-:W-:Y:S01]  /*0c50*/  IMAD R0, R10, c[0x0][0x19c], R0 ;  /* 0x000067000a007a24 */ /* 0x000fe200078e0200 */
[----:B------:R-:W-:Y:S01]  /*0c60*/  IADD3.X R13, R249, UR18, RZ, P0, !PT ;  /* 0x00000012f90d7c10 */ /* 0x000fe200087fe4ff */
[----:B------:R-:W-:Y:S01]  /*0c70*/  IMAD.MOV.U32 R92, RZ, RZ, c[0x0][0x19c] ;  /* 0x00006700ff5c7624 */ /* 0x000fe200078e00ff */
[----:B------:R-:W-:-:S02]  /*0c80*/  ISETP.GE.AND P1, PT, R4, UR12, PT ;  /* 0x0000000c04007c0c */ /* 0x000fc4000bf26270 */
[----:B------:R-:W-:Y:S01]  /*0c90*/  IADD3 R244, P4, R8, UR20, RZ ;  /* 0x0000001408f47c10 */ /* 0x000fe2000ff9e0ff */
[----:B--2---:R-:W-:Y:S01]  /*0ca0*/  IMAD.WIDE.U32 R24, R24, c[0x0][0x1a8], R12 ;  /* 0x00006a0018187a25 */ /* 0x004fe200078e000c */
[----:B------:R-:W-:Y:S02]  /*0cb0*/  ISETP.GE.AND P0, PT, R240, UR12, PT ;  /* 0x0000000cf0007c0c */ /* 0x000fe4000bf06270 */
[----:B------:R-:W-:Y:S01]  /*0cc0*/  IADD3.X R245, R9, UR7, R0, P4, !PT ;  /* 0x0000000709f57c10 */ /* 0x000fe2000a7fe400 */
[--C-:B------:R-:W-:Y:S01]  /*0cd0*/  @!P3 IMAD.MOV.U32 R18, RZ, RZ, R24.reuse ;  /* 0x000000ffff12b224 */ /* 0x100fe200078e0018 */
[C---:B------:R-:W-:Y:S01]  /*0ce0*/  @!P3 IADD3 R14, P4, R250.reuse, 0x10, RZ ;  /* 0x00000010fa0eb810 */ /* 0x040fe20007f9e0ff */
[----:B------:R-:W-:Y:S01]  /*0cf0*/  @!P2 IMAD R6, R251, c[0x0][0x190], RZ ;  /* 0x00006400fb06aa24 */ /* 0x000fe200078e02ff */
[----:B------:R-:W-:Y:S01]  /*0d00*/  IADD3 R23, R25, UR4, RZ ;  /* 0x0000000419177c10 */ /* 0x000fe2000fffe0ff */
[----:B------:R-:W-:Y:S01]  /*0d10*/  @!P2 IMAD.MOV.U32 R22, RZ, RZ, R24 ;  /* 0x000000ffff16a224 */ /* 0x000fe200078e0018 */
[----:B------:R-:W-:Y:S01]  /*0d20*/  LOP3.LUT R241, R241, 0xfffffe00, R2, 0xf8, !PT ;  /* 0xfffffe00f1f17812 */ /* 0x000fe200078ef802 */
[----:B------:R-:W-:Y:S01]  /*0d30*/  @!P3 IMAD.X R12, RZ, RZ, R251, P4 ;  /* 0x000000ffff0cb224 */ /* 0x000fe200020e06fb */
[C---:B------:R-:W-:Y:S01]  /*0d40*/  @!P1 IADD3 R20, P5, R250.reuse, 0x20, RZ ;  /* 0x00000020fa149810 */ /* 0x040fe20007fbe0ff */
[--C-:B------:R-:W-:Y:S01]  /*0d50*/  @!P3 IMAD.MOV.U32 R19, RZ, RZ, R23.reuse ;  /* 0x000000ffff13b224 */ /* 0x100fe200078e0017 */
[----:B------:R-:W-:Y:S01]  /*0d60*/  SHF.L.U64.HI R94, R93, R94, c[0x0][0x19c] ;  /* 0x000067005d5e7619 */ /* 0x000fe2000001025e */
[--C-:B------:R-:W-:Y:S01]  /*0d70*/  @!P1 IMAD.MOV.U32 R17, RZ, RZ, R23.reuse ;  /* 0x000000ffff119224 */ /* 0x100fe200078e0017 */
[----:B------:R-:W-:Y:S01]  /*0d80*/  @!P0 IADD3 R8, P4, R250, 0x30, RZ ;  /* 0x00000030fa088810 */ /* 0x000fe20007f9e0ff */
[--C-:B------:R-:W-:Y:S01]  /*0d90*/  @!P0 IMAD.MOV.U32 R25, RZ, RZ, R23.reuse ;  /* 0x000000ffff198224 */ /* 0x100fe200078e0017 */
[----:B------:R-:W-:Y:S01]  /*0da0*/  USHF.R.S32.HI UR7, URZ, 0x1f, UR10 ;  /* 0x0000001f3f077899 */ /* 0x000fe2000801140a */
[----:B------:R-:W-:Y:S01]  /*0db0*/  @!P3 IMAD R12, R12, c[0x0][0x190], RZ ;  /* 0x000064000c0cba24 */ /* 0x000fe200078e02ff */
[----:B------:R-:W-:Y:S01]  /*0dc0*/  ISETP.GE.AND P6, PT, R10, UR6, PT ;  /* 0x000000060a007c0c */ /* 0x000fe2000bfc6270 */
[C---:B------:R-:W-:Y:S01]  /*0dd0*/  @!P2 IMAD R6, R250.reuse, c[0x0][0x194], R6 ;  /* 0x00006500fa06aa24 */ /* 0x040fe200078e0206 */
[----:B------:R-:W-:Y:S01]  /*0de0*/  ULDC.64 UR4, c[0x0][0x1a0] ;  /* 0x0000680000047ab9 */ /* 0x000fe20000000a00 */
[----:B------:R-:W-:Y:S01]  /*0df0*/  @!P2 IMAD.WIDE.U32 R22, R250, c[0x0][0x190], R22 ;  /* 0x00006400fa16aa25 */ /* 0x000fe200078e0016 */
[----:B------:R-:W-:-:S03]  /*0e00*/  UIMAD.WIDE.U32 UR18, UR10, UR4, URZ ;  /* 0x000000040a1272a5 */ /* 0x000fc6000f8e003f */
[----:B------:R-:W-:Y:S02]  /*0e10*/  @!P1 IMAD.X R0, RZ, RZ, R251, P5 ;  /* 0x000000ffff009224 */ /* 0x000fe400028e06fb */
[C---:B------:R-:W-:Y:S02]  /*0e20*/  @!P3 IMAD R12, R14.reuse, c[0x0][0x194], R12 ;  /* 0x000065000e0cba24 */ /* 0x040fe400078e020c */
[----:B------:R-:W-:Y:S01]  /*0e30*/  @!P3 IMAD.WIDE.U32 R14, R14, c[0x0][0x190], R18 ;  /* 0x000064000e0eba25 */ /* 0x000fe200078e0012 */
[----:B------:R-:W-:-:S03]  /*0e40*/  @!P2 LEA R18, P5, R22, c[0x0][0x160], 0x1 ;  /* 0x000058001612aa11 */ /* 0x000fc600078a08ff */
[----:B------:R-:W-:Y:S02]  /*0e50*/  @!P2 IMAD.IADD R6, R23, 0x1, R6 ;  /* 0x000000011706a824 */ /* 0x000fe400078e0206 */
[----:B------:R-:W-:Y:S02]  /*0e60*/  @!P1 IMAD R0, R0, c[0x0][0x190], RZ ;  /* 0x0000640000009a24 */ /* 0x000fe400078e02ff */
[----:B------:R-:W-:Y:S01]  /*0e70*/  @!P1 IMAD.MOV.U32 R16, RZ, RZ, R24 ;  /* 0x000000ffff109224 */ /* 0x000fe200078e0018 */
[----:B------:R-:W-:Y:S01]  /*0e80*/  @!P2 LEA.HI.X R19, R22, c[0x0][0x164], R6, 0x1, P5 ;  /* 0x000059001613aa11 */ /* 0x000fe200028f0c06 */
[----:B------:R-:W-:Y:S01]  /*0e90*/  @!P0 IMAD.X R2, RZ, RZ, R251, P4 ;  /* 0x000000ffff028224 */ /* 0x000fe200020e06fb */
[----:B------:R-:W-:Y:S01]  /*0ea0*/  SHF.R.S32.HI R6, RZ, 0x1f, R242 ;  /* 0x0000001fff067819 */ /* 0x000fe200000114f2 */
[C---:B------:R-:W-:Y:S01]  /*0eb0*/  @!P1 IMAD R0, R20.reuse, c[0x0][0x194], R0 ;  /* 0x0000650014009a24 */ /* 0x040fe200078e0200 */
[----:B------:R-:W-:Y:S01]  /*0ec0*/  ISETP.GE.AND P5, PT, R7, UR6, PT ;  /* 0x0000000607007c0c */ /* 0x000fe2000bfa6270 */
[----:B------:R-:W-:Y:S01]  /*0ed0*/  @!P1 IMAD.WIDE.U32 R20, R20, c[0x0][0x190], R16 ;  /* 0x0000640014149a25 */ /* 0x000fe200078e0010 */
[----:B------:R-:W-:-:S03]  /*0ee0*/  @!P3 LEA R16, P4, R14, c[0x0][0x160], 0x1 ;  /* 0x000058000e10ba11 */ /* 0x000fc600078808ff */
[----:B------:R-:W-:Y:S02]  /*0ef0*/  @!P3 IMAD.IADD R12, R15, 0x1, R12 ;  /* 0x000000010f0cb824 */ /* 0x000fe400078e020c */
[----:B------:R-:W-:Y:S02]  /*0f00*/  @!P0 IMAD R2, R2, c[0x0][0x190], RZ ;  /* 0x0000640002028a24 */ /* 0x000fe400078e02ff */
[----:B------:R-:W-:Y:S01]  /*0f10*/  IMAD R246, R6, c[0x0][0x1b0], RZ ;  /* 0x00006c0006f67a24 */ /* 0x000fe200078e02ff */
[----:B------:R-:W-:Y:S01]  /*0f20*/  @!P3 LEA.HI.X R17, R14, c[0x0][0x164], R12, 0x1, P4 ;  /* 0x000059000e11ba11 */ /* 0x000fe200020f0c0c */
[----:B------:R-:W-:Y:S01]  /*0f30*/  @!P0 IMAD R2, R8, c[0x0][0x194], R2 ;  /* 0x0000650008028a24 */ /* 0x000fe200078e0202 */
[----:B------:R-:W-:Y:S01]  /*0f40*/  @!P1 LEA R14, P4, R20, c[0x0][0x160], 0x1 ;  /* 0x00005800140e9a11 */ /* 0x000fe200078808ff */
[----:B------:R-:W-:Y:S02]  /*0f50*/  @!P1 IMAD.IADD R0, R21, 0x1, R0 ;  /* 0x0000000115009824 */ /* 0x000fe400078e0200 */
[----:B------:R-:W-:-:S03]  /*0f60*/  @!P0 IMAD.WIDE.U32 R8, R8, c[0x0][0x190], R24 ;  /* 0x0000640008088a25 */ /* 0x000fc600078e0018 */
[----:B------:R-:W-:Y:S01]  /*0f70*/  @!P1 LEA.HI.X R15, R20, c[0x0][0x164], R0, 0x1, P4 ;  /* 0x00005900140f9a11 */ /* 0x000fe200020f0c00 */
[----:B------:R-:W-:Y:S01]  /*0f80*/  IMAD R246, R242, c[0x0][0x1b4], R246 ;  /* 0x00006d00f2f67a24 */ /* 0x000fe200078e02f6 */
[----:B------:R-:W-:Y:S01]  /*0f90*/  @!P0 LEA R12, P4, R8, c[0x0][0x160], 0x1 ;  /* 0x00005800080c8a11 */ /* 0x000fe200078808ff */
[----:B------:R-:W-:-:S04]  /*0fa0*/  IMAD.WIDE.U32 R244, R242, c[0x0][0x1b0], R244 ;  /* 0x00006c00f2f47a25 */ /* 0x000fc800078e00f4 */
[----:B------:R-:W-:Y:S02]  /*0fb0*/  @!P0 IMAD.IADD R2, R9, 0x1, R2 ;  /* 0x0000000109028824 */ /* 0x000fe400078e0202 */
[----:B------:R-:W-:Y:S02]  /*0fc0*/  IMAD.IADD R247, R245, 0x1, R246 ;  /* 0x00000001f5f77824 */ /* 0x000fe400078e02f6 */
[----:B------:R-:W-:Y:S01]  /*0fd0*/  IMAD R0, R94, UR10, RZ ;  /* 0x0000000a5e007c24 */ /* 0x000fe2000f8e02ff */
[----:B------:R-:W-:Y:S01]  /*0fe0*/  @!P0 LEA.HI.X R13, R8, c[0x0][0x164], R2, 0x1, P4 ;  /* 0x00005900080d8a11 */ /* 0x000fe200020f0c02 */
[----:B------:R-:W-:Y:S01]  /*0ff0*/  IMAD.SHL.U32 R241, R241, 0x2, RZ ;  /* 0x00000002f1f17824 */ /* 0x000fe200078e00ff */
[----:B------:R-:W-:Y:S01]  /*1000*/  ISETP.GE.AND P4, PT, R4, UR6, PT ;  /* 0x0000000604007c0c */ /* 0x000fe2000bf86270 */
[----:B------:R-:W-:Y:S02]  /*1010*/  IMAD.MOV.U32 R246, RZ, RZ, R244 ;  /* 0x000000fffff67224 */ /* 0x000fe400078e00f4 */
[C---:B------:R-:W-:Y:S01]  /*1020*/  IMAD R0, R95.reuse, UR7, R0 ;  /* 0x000000075f007c24 */ /* 0x040fe2000f8e0200 */
[----:B------:R-:W-:Y:S01]  /*1030*/  @!PT LDS RZ, [RZ] ;  /* 0x00000000fffff984 */ /* 0x000fe20000000800 */
[----:B------:R-:W-:Y:S01]  /*1040*/  @!PT LDS RZ, [RZ] ;  /* 0x00000000fffff984 */ /* 0x000fe20000000800 */
[----:B------:R-:W-:Y:S01]  /*1050*/  @!PT LDS RZ, [RZ] ;  /* 0x00000000fffff984 */ /* 0x000fe20000000800 */
[----:B------:R1:W-:Y:S01]  /*1060*/  @!P2 LDGSTS.E.BYPASS.LTC128B.128 [R241], [R18.64] ;  /* 0x0000000012f1afae */ /* 0x0003e2000b901d50 */
[----:B------:R-:W-:Y:S01]  /*1070*/  IMAD.WIDE.U32 R8, R95, UR10, R246 ;  /* 0x0000000a5f087c25 */ /* 0x000fe2000f8e00f6 */
[----:B------:R-:W-:-:S02]  /*1080*/  UIMAD UR7, UR7, UR4, URZ ;  /* 0x00000004070772a4 */ /* 0x000fc4000f8e023f */
[----:B------:R1:W-:Y:S01]  /*1090*/  @!P2 LDGSTS.E.BYPASS.LTC128B.128 [R241+0x2000], [R18.64+0x80] ;  /* 0x0200008012f1afae */ /* 0x0003e2000b901d50 */
[----:B------:R-:W-:Y:S01]  /*10a0*/  IMAD.IADD R9, R9, 0x1, R0 ;  /* 0x0000000109097824 */ /* 0x000fe200078e0200 */
[----:B------:R-:W-:Y:S01]  /*10b0*/  UIMAD UR7, UR10, UR5, UR7 ;  /* 0x000000050a0772a4 */ /* 0x000fe2000f8e0207 */
[----:B------:R-:W-:Y:S01]  /*10c0*/  IMAD R239, R6, c[0x0][0x1b8], RZ ;  /* 0x00006e0006ef7a24 */ /* 0x000fe200078e02ff */
[----:B------:R1:W-:Y:S01]  /*10d0*/  @!P2 LDGSTS.E.BYPASS.LTC128B.128 [R241+0x4000], [R18.64+0x100] ;  /* 0x0400010012f1afae */ /* 0x0003e2000b901d50 */
[----:B------:R-:W-:Y:S01]  /*10e0*/  LEA.HI R6, R5, R98, RZ, 0x4 ;  /* 0x0000006205067211 */ /* 0x000fe200078f20ff */
[----:B------:R-:W-:Y:S01]  /*10f0*/  UIADD3 UR7, UR19, UR7, URZ ;  /* 0x0000000713077290 */ /* 0x000fe2000fffe03f */
[----:B------:R-:W-:Y:S01]  /*1100*/  IMAD R239, R242, c[0x0][0x1bc], R239 ;  /* 0x00006f00f2ef7a24 */ /* 0x000fe200078e02ef */
[----:B------:R1:W-:Y:S01]  /*1110*/  @!P2 LDGSTS.E.BYPASS.LTC128B.128 [R241+0x6000], [R18.64+0x180] ;  /* 0x0600018012f1afae */ /* 0x0003e2000b901d50 */
[----:B------:R-:W-:Y:S02]  /*1120*/  @!P5 LEA R2, P2, R93, R8, 0x4 ;  /* 0x000000085d02d211 */ /* 0x000fe400078420ff */
[----:B------:R-:W-:Y:S01]  /*1130*/  LEA.HI R5, R5, R98, RZ, 0x5 ;  /* 0x0000006205057211 */ /* 0x000fe200078f28ff */
[----:B------:R2:W-:Y:S01]  /*1140*/  @!P3 LDGSTS.E.BYPASS.LTC128B.128 [R241+0x800], [R16.64] ;  /* 0x0080000010f1bfae */ /* 0x0005e2000b901d50 */
[----:B------:R-:W-:-:S02]  /*1150*/  @!P5 LEA.HI.X R0, R93, R9, R92, 0x4, P2 ;  /* 0x000000095d00d211 */ /* 0x000fc400010f245c */
[----:B------:R-:W-:Y:S01]  /*1160*/  ISETP.GE.AND P2, PT, R7, UR6, PT ;  /* 0x0000000607007c0c */ /* 0x000fe2000bf46270 */
[----:B------:R2:W-:Y:S01]  /*1170*/  @!P3 LDGSTS.E.BYPASS.LTC128B.128 [R241+0x2800], [R16.64+0x80] ;  /* 0x0280008010f1bfae */ /* 0x0005e2000b901d50 */
[----:B------:R-:W-:Y:S01]  /*1180*/  IMAD R7, R11, c[0x0][0x1a0], RZ ;  /* 0x000068000b077a24 */ /* 0x000fe200078e02ff */
[----:B------:R-:W-:Y:S02]  /*1190*/  LOP3.LUT R11, R6, 0xfffffff0, RZ, 0xc0, !PT ;  /* 0xfffffff0060b7812 */ /* 0x000fe400078ec0ff */
[----:B------:R2:W-:Y:S01]  /*11a0*/  @!P3 LDGSTS.E.BYPASS.LTC128B.128 [R241+0x4800], [R16.64+0x100] ;  /* 0x0480010010f1bfae */ /* 0x0005e2000b901d50 */
[----:B------:R-:W-:Y:S01]  /*11b0*/  IMAD R7, R10, c[0x0][0x1a4], R7 ;  /* 0x000069000a077a24 */ /* 0x000fe200078e0207 */
[----:B------:R-:W-:Y:S01]  /*11c0*/  SHF.R.S32.HI R5, RZ, 0x5, R5 ;  /* 0x00000005ff057819 */ /* 0x000fe20000011405 */
[----:B------:R-:W-:Y:S01]  /*11d0*/  IMAD.IADD R11, R98, 0x1, -R11 ;  /* 0x00000001620b7824 */ /* 0x000fe200078e0a0b */
[----:B------:R2:W-:Y:S01]  /*11e0*/  @!P3 LDGSTS.E.BYPASS.LTC128B.128 [R241+0x6800], [R16.64+0x180] ;  /* 0x0680018010f1bfae */ /* 0x0005e2000b901d50 */
[----:B------:R-:W-:-:S03]  /*11f0*/  @!P5 LEA R20, P3, R2, c[0x0][0x168], 0x1 ;  /* 0x00005a000214da11 */ /* 0x000fc600078608ff */
[----:B------:R3:W-:Y:S01]  /*1200*/  @!P1 LDGSTS.E.BYPASS.LTC128B.128 [R241+0x1000], [R14.64] ;  /* 0x010000000ef19fae */ /* 0x0007e2000b901d50 */
[----:B------:R-:W-:Y:S01]  /*1210*/  @!P5 LEA.HI.X R21, R2, c[0x0][0x16c], R0, 0x1, P3 ;  /* 0x00005b000215da11 */ /* 0x000fe200018f0c00 */
[----:B------:R-:W-:Y:S01]  /*1220*/  IMAD.SHL.U32 R0, R92, 0x20, RZ ;  /* 0x000000205c007824 */ /* 0x000fe200078e00ff */
[C---:B------:R-:W-:Y:S01]  /*1230*/  @!P6 LEA R22, P3, R8.reuse, c[0x0][0x168], 0x1 ;  /* 0x00005a000816ea11 */ /* 0x040fe200078608ff */
[----:B------:R3:W-:Y:S03]  /*1240*/  @!P1 LDGSTS.E.BYPASS.LTC128B.128 [R241+0x3000], [R14.64+0x80] ;  /* 0x030000800ef19fae */ /* 0x0007e6000b901d50 */
[----:B------:R-:W-:Y:S01]  /*1250*/  @!P6 LEA.HI.X R23, R8, c[0x0][0x16c], R9, 0x1, P3 ;  /* 0x00005b000817ea11 */ /* 0x000fe200018f0c09 */
[----:B------:R3:W-:Y:S01]  /*1260*/  @!P1 LDGSTS.E.BYPASS.LTC128B.128 [R241+0x5000], [R14.64+0x100] ;  /* 0x050001000ef19fae */ /* 0x0007e2000b901d50 */
[----:B------:R-:W-:-:S03]  /*1270*/  ISETP.GE.AND P3, PT, R240, UR6, PT ;  /* 0x00000006f0007c0c */ /* 0x000fc6000bf66270 */
[----:B------:R3:W-:Y:S04]  /*1280*/  @!P1 LDGSTS.E.BYPASS.LTC128B.128 [R241+0x7000], [R14.64+0x180] ;  /* 0x070001800ef19fae */ /* 0x0007e8000b901d50 */
[----:B------:R4:W-:Y:S04]  /*1290*/  @!P0 LDGSTS.E.BYPASS.LTC128B.128 [R241+0x1800], [R12.64] ;  /* 0x018000000cf18fae */ /* 0x0009e8000b901d50 */
[----:B------:R4:W-:Y:S01]  /*12a0*/  @!P0 LDGSTS.E.BYPASS.LTC128B.128 [R241+0x3800], [R12.64+0x80] ;  /* 0x038000800cf18fae */ /* 0x0009e2000b901d50 */
[----:B--2---:R-:W-:-:S03]  /*12b0*/  IMAD.WIDE.U32 R16, R93, 0x20, RZ ;  /* 0x000000205d107825 */ /* 0x004fc600078e00ff */
[----:B------:R4:W-:Y:S02]  /*12c0*/  @!P0 LDGSTS.E.BYPASS.LTC128B.128 [R241+0x5800], [R12.64+0x100] ;  /* 0x058001000cf18fae */ /* 0x0009e4000b901d50 */
[----:B------:R-:W-:Y:S02]  /*12d0*/  @!P4 IADD3 R2, P1, R8, R16, RZ ;  /* 0x000000100802c210 */ /* 0x000fe40007f3e0ff */
[----:B------:R4:W-:Y:S02]  /*12e0*/  @!P0 LDGSTS.E.BYPASS.LTC128B.128 [R241+0x7800], [R12.64+0x180] ;  /* 0x078001800cf18fae */ /* 0x0009e4000b901d50 */
[----:B------:R-:W-:Y:S01]  /*12f0*/  @!P4 IADD3.X R0, R9, R17, R0, P1, !PT ;  /* 0x000000110900c210 */ /* 0x000fe20000ffe400 */
[----:B------:R-:W-:Y:S01]  /*1300*/  @!P3 IMAD.WIDE.U32 R8, R93, 0x30, R8 ;  /* 0x000000305d08b825 */ /* 0x000fe200078e0008 */
[----:B------:R2:W-:Y:S04]  /*1310*/  @!P6 LDGSTS.E.BYPASS.LTC128B.128 [R241+0x8000], [R22.64] ;  /* 0x0800000016f1efae */ /* 0x0005e8000b901d50 */
[----:B------:R2:W-:Y:S01]  /*1320*/  @!P6 LDGSTS.E.BYPASS.LTC128B.128 [R241+0xa000], [R22.64+0x80] ;  /* 0x0a00008016f1efae */ /* 0x0005e2000b901d50 */
[----:B---3--:R-:W-:-:S03]  /*1330*/  IMAD.WIDE.U32 R14, R10, c[0x0][0x1a0], R248 ;  /* 0x000068000a0e7a25 */ /* 0x008fc600078e00f8 */
[----:B------:R2:W-:Y:S02]  /*1340*/  @!P6 LDGSTS.E.BYPASS.LTC128B.128 [R241+0xc000], [R22.64+0x100] ;  /* 0x0c00010016f1efae */ /* 0x0005e4000b901d50 */
[----:B------:R-:W-:Y:S02]  /*1350*/  IADD3 R14, P1, R14, UR22, RZ ;  /* 0x000000160e0e7c10 */ /* 0x000fe4000ff3e0ff */
[----:B------:R2:W-:Y:S01]  /*1360*/  @!P6 LDGSTS.E.BYPASS.LTC128B.128 [R241+0xe000], [R22.64+0x180] ;  /* 0x0e00018016f1efae */ /* 0x0005e2000b901d50 */
[C---:B------:R-:W-:Y:S01]  /*1370*/  ISETP.GE.AND P6, PT, R10.reuse, UR6, PT ;  /* 0x000000060a007c0c */ /* 0x040fe2000bfc6270 */
[----:B------:R-:W-:Y:S01]  /*1380*/  IMAD.SHL.U32 R10, R10, 0x8, RZ ;  /* 0x000000080a0a7824 */ /* 0x000fe200078e00ff */
[----:B------:R-:W-:Y:S01]  /*1390*/  IADD3.X R15, R15, UR21, R7, P1, !PT ;  /* 0x000000150f0f7c10 */ /* 0x000fe20008ffe407 */
[----:B------:R2:W-:Y:S01]  /*13a0*/  @!P5 LDGSTS.E.BYPASS.LTC128B.128 [R241+0x8800], [R20.64] ;  /* 0x0880000014f1dfae */ /* 0x0005e2000b901d50 */
[----:B-1----:R-:W-:Y:S01]  /*13b0*/  @!P4 LEA R18, P1, R2, c[0x0][0x168], 0x1 ;  /* 0x00005a000212ca11 */ /* 0x002fe200078208ff */
[----:B------:R-:W-:-:S02]  /*13c0*/  IMAD.U32 R7, RZ, RZ, UR5 ;  /* 0x00000005ff077e24 */ /* 0x000fc4000f8e00ff */
[----:B------:R2:W-:Y:S01]  /*13d0*/  @!P5 LDGSTS.E.BYPASS.LTC128B.128 [R241+0xa800], [R20.64+0x80] ;  /* 0x0a80008014f1dfae */ /* 0x0005e2000b901d50 */
[----:B------:R-:W-:Y:S01]  /*13e0*/  @!P4 LEA.HI.X R19, R2, c[0x0][0x16c], R0, 0x1, P1 ;  /* 0x00005b000213ca11 */ /* 0x000fe200008f0c00 */
[----:B------:R-:W-:Y:S01]  /*13f0*/  @!P3 IMAD R2, R92, 0x30, RZ ;  /* 0x000000305c02b824 */ /* 0x000fe200078e02ff */
[----:B------:R-:W-:Y:S01]  /*1400*/  @!P3 LEA R16, P1, R8, c[0x0][0x168], 0x1 ;  /* 0x00005a000810ba11 */ /* 0x000fe200078208ff */
[----:B------:R2:W-:Y:S01]  /*1410*/  @!P5 LDGSTS.E.BYPASS.LTC128B.128 [R241+0xc800], [R20.64+0x100] ;  /* 0x0c80010014f1dfae */ /* 0x0005e2000b901d50 */
[----:B------:R-:W-:-:S03]  /*1420*/  IMAD.WIDE.U32 R242, R242, c[0x0][0x1b8], R14 ;  /* 0x00006e00f2f27a25 */ /* 0x000fc600078e000e */
[----:B------:R2:W-:Y:S01]  /*1430*/  @!P5 LDGSTS.E.BYPASS.LTC128B.128 [R241+0xe800], [R20.64+0x180] ;  /* 0x0e80018014f1dfae */ /* 0x0005e2000b901d50 */
[----:B------:R-:W-:Y:S02]  /*1440*/  @!P3 IMAD.IADD R2, R9, 0x1, R2 ;  /* 0x000000010902b824 */ /* 0x000fe400078e0202 */
[----:B----4-:R-:W-:Y:S01]  /*1450*/  IMAD.U32 R12, RZ, RZ, UR18 ;  /* 0x00000012ff0c7e24 */ /* 0x010fe2000f8e00ff */
[----:B------:R1:W-:Y:S01]  /*1460*/  @!P4 LDGSTS.E.BYPASS.LTC128B.128 [R241+0x9000], [R18.64] ;  /* 0x0900000012f1cfae */ /* 0x0003e2000b901d50 */
[----:B------:R-:W-:Y:S01]  /*1470*/  IMAD.U32 R0, RZ, RZ, UR7 ;  /* 0x00000007ff007e24 */ /* 0x000fe2000f8e00ff */
[----:B------:R-:W-:Y:S01]  /*1480*/  @!P3 LEA.HI.X R17, R8, c[0x0][0x16c], R2, 0x1, P1 ;  /* 0x00005b000811ba11 */ /* 0x000fe200008f0c02 */
[----:B------:R-:W-:Y:S01]  /*1490*/  IMAD.IADD R239, R243, 0x1, R239 ;  /* 0x00000001f3ef7824 */ /* 0x000fe200078e02ef */
[----:B------:R1:W-:Y:S01]  /*14a0*/  @!P4 LDGSTS.E.BYPASS.LTC128B.128 [R241+0xb000], [R18.64+0x80] ;  /* 0x0b00008012f1cfae */ /* 0x0003e2000b901d50 */
[----:B------:R-:W-:Y:S01]  /*14b0*/  LEA R14, P0, R12, R242, 0x6 ;  /* 0x000000f20c0e7211 */ /* 0x000fe200078030ff */
[----:B------:R-:W-:Y:S01]  /*14c0*/  IMAD.U32 R2, RZ, RZ, UR4 ;  /* 0x00000004ff027e24 */ /* 0x000fe2000f8e00ff */
[----:B------:R-:W-:Y:S01]  /*14d0*/  ISETP.GE.AND P1, PT, R4, UR6, PT ;  /* 0x0000000604007c0c */ /* 0x000fe2000bf26270 */
[----:B------:R1:W-:Y:S01]  /*14e0*/  @!P4 LDGSTS.E.BYPASS.LTC128B.128 [R241+0xd000], [R18.64+0x100] ;  /* 0x0d00010012f1cfae */ /* 0x0003e2000b901d50 */
[----:B------:R-:W-:Y:S01]  /*14f0*/  SHF.R.S32.HI R4, RZ, 0x1f, R11 ;  /* 0x0000001fff047819 */ /* 0x000fe2000001140b */
[----:B------:R-:W-:Y:S01]  /*1500*/  IMAD.SHL.U32 R9, R3, 0x40, RZ ;  /* 0x0000004003097824 */ /* 0x000fe200078e00ff */
[----:B------:R-:W-:Y:S01]  /*1510*/  LEA.HI.X R15, R12, R239, R0, 0x6, P0 ;  /* 0x000000ef0c0f7211 */ /* 0x000fe200000f3400 */
[----:B------:R1:W-:Y:S01]  /*1520*/  @!P4 LDGSTS.E.BYPASS.LTC128B.128 [R241+0xf000], [R18.64+0x180] ;  /* 0x0f00018012f1cfae */ /* 0x0003e2000b901d50 */
[----:B------:R-:W-:Y:S01]  /*1530*/  IMAD.U32 R8, RZ, RZ, UR4 ;  /* 0x00000004ff087e24 */ /* 0x000fe2000f8e00ff */
[----:B------:R-:W-:Y:S01]  /*1540*/  SHF.R.S32.HI R12, RZ, 0x4, R6 ;  /* 0x00000004ff0c7819 */ /* 0x000fe20000011406 */
[----:B------:R-:W-:Y:S01]  /*1550*/  IMAD.U32 R13, RZ, RZ, UR19 ;  /* 0x00000013ff0d7e24 */ /* 0x000fe2000f8e00ff */
[----:B------:R3:W-:Y:S01]  /*1560*/  @!P3 LDGSTS.E.BYPASS.LTC128B.128 [R241+0x9800], [R16.64] ;  /* 0x0980000010f1bfae */ /* 0x0007e2000b901d50 */
[----:B------:R-:W-:Y:S01]  /*1570*/  LEA.HI R4, R4, R11, RZ, 0x3 ;  /* 0x0000000b04047211 */ /* 0x000fe200078f18ff */
[----:B------:R-:W-:Y:S01]  /*1580*/  UIMAD.WIDE.U32 UR18, UR4, 0x20, URZ ;  /* 0x00000020041278a5 */ /* 0x000fe2000f8e003f */
[----:B------:R-:W-:Y:S01]  /*1590*/  @!P2 LEA R2, P0, R2, R14, 0x4 ;  /* 0x0000000e0202a211 */ /* 0x000fe200078020ff */
[----:B------:R3:W-:Y:S01]  /*15a0*/  @!P3 LDGSTS.E.BYPASS.LTC128B.128 [R241+0xb800], [R16.64+0x80] ;  /* 0x0b80008010f1bfae */ /* 0x0007e2000b901d50 */
[----:B------:R-:W-:Y:S01]  /*15b0*/  LOP3.LUT R9, R9, 0x1c0, RZ, 0xc0, !PT ;  /* 0x000001c009097812 */ /* 0x000fe200078ec0ff */
[----:B------:R-:W-:Y:S01]  /*15c0*/  IMAD.SHL.U32 R97, R4, 0x40, RZ ;  /* 0x0000004004617824 */ /* 0x000fe200078e00ff */
[----:B------:R-:W-:Y:S01]  /*15d0*/  LEA.HI R6, R6, R12, RZ, 0x1 ;  /* 0x0000000c06067211 */ /* 0x000fe200078f08ff */
[----:B------:R3:W-:Y:S01]  /*15e0*/  @!P3 LDGSTS.E.BYPASS.LTC128B.128 [R241+0xd800], [R16.64+0x100] ;  /* 0x0d80010010f1bfae */ /* 0x0007e2000b901d50 */
[----:B------:R-:W-:-:S02]  /*15f0*/  LOP3.LUT R0, R4, 0xfffffff8, RZ, 0xc0, !PT ;  /* 0xfffffff804007812 */ /* 0x000fc400078ec0ff */
[----:B------:R-:W-:Y:S01]  /*1600*/  @!P2 LEA.HI.X R7, R8, R15, R7, 0x4, P0 ;  /* 0x0000000f0807a211 */ /* 0x000fe200000f2407 */
[----:B------:R3:W-:Y:S01]  /*1610*/  @!P3 LDGSTS.E.BYPASS.LTC128B.128 [R241+0xf800], [R16.64+0x180] ;  /* 0x0f80018010f1bfae */ /* 0x0007e2000b901d50 */
[----:B------:R-:W-:Y:S01]  /*1620*/  ISETP.GE.AND P0, PT, R240, UR6, PT ;  /* 0x00000006f0007c0c */ /* 0x000fe2000bf06270 */
[----:B------:R-:W-:Y:S01]  /*1630*/  IMAD.IADD R0, R11, 0x1, -R0 ;  /* 0x000000010b007824 */ /* 0x000fe200078e0a00 */
[----:B------:R-:W-:Y:S01]  /*1640*/  LOP3.LUT R10, R9, 0x8, R10, 0xf8, !PT ;  /* 0x00000008090a7812 */ /* 0x000fe200078ef80a */
[----:B------:R-:W0:Y:S01]  /*1650*/  LDGDEPBAR ;  /* 0x00000000000079af */ /* 0x000e220000000000 */
[----:B------:R-:W-:Y:S01]  /*1660*/  LOP3.LUT R6, R6, 0xfffffffe, RZ, 0xc0, !PT ;  /* 0xfffffffe06067812 */ /* 0x000fe200078ec0ff */
[----:B------:R-:W-:Y:S01]  /*1670*/  USHF.L.U32 UR6, UR5, 0x5, URZ ;  /* 0x0000000505067899 */ /* 0x000fe2000800063f */
[----:B------:R-:W-:Y:S01]  /*1680*/  SHF.R.U32.HI R9, RZ, 0x3, R9 ;  /* 0x00000003ff097819 */ /* 0x000fe20000011609 */
[----:B------:R-:W-:Y:S01]  /*1690*/  IMAD.SHL.U32 R11, R0, 0x40, RZ ;  /* 0x00000040000b7824 */ /* 0x000fe200078e00ff */
[----:B------:R-:W-:Y:S01]  /*16a0*/  LOP3.LUT R97, R97, 0xfffffe00, RZ, 0xc0, !PT ;  /* 0xfffffe0061617812 */ /* 0x000fe200078ec0ff */
[----:B------:R-:W-:Y:S01]  /*16b0*/  IMAD.IADD R6, R12, 0x1, -R6 ;  /* 0x000000010c067824 */ /* 0x000fe200078e0a06 */
[----:B------:R-:W-:Y:S01]  /*16c0*/  LOP3.LUT R9, R10, R9, RZ, 0x3c, !PT ;  /* 0x000000090a097212 */ /* 0x000fe200078e3cff */
[----:B------:R-:W-:Y:S01]  /*16d0*/  IMAD.U32 R10, RZ, RZ, UR4 ;  /* 0x00000004ff0a7e24 */ /* 0x000fe2000f8e00ff */
[----:B------:R-:W-:Y:S01]  /*16e0*/  @!P6 LEA R12, P4, R14, c[0x0][0x170], 0x1 ;  /* 0x00005c000e0cea11 */ /* 0x000fe200078808ff */
[----:B------:R-:W-:Y:S01]  /*16f0*/  VOTEU.ALL UP0, P0 ;  /* 0x00000000003f7886 */ /* 0x000fe20000000000 */
[----:B------:R-:W-:Y:S01]  /*1700*/  LOP3.LUT R11, R11, 0x1c0, RZ, 0xc0, !PT ;  /* 0x000001c00b0b7812 */ /* 0x000fe200078ec0ff */
[----:B------:R-:W-:Y:S01]  /*1710*/  IMAD R237, R6, 0x200, R9 ;  /* 0x0000020006ed7824 */ /* 0x000fe200078e0209 */
[----:B------:R-:W-:Y:S01]  /*1720*/  @!P6 LEA.HI.X R13, R14, c[0x0][0x174], R15, 0x1, P4 ;  /* 0x00005d000e0dea11 */ /* 0x000fe200020f0c0f */
[----:B------:R-:W-:Y:S01]  /*1730*/  IMAD.SHL.U32 R9, R6, 0x8, RZ ;  /* 0x0000000806097824 */ /* 0x000fe200078e00ff */
[----:B------:R-:W-:Y:S01]  /*1740*/  @!P1 IADD3 R6, P3, R14, UR18, RZ ;  /* 0x000000120e069c10 */ /* 0x000fe2000ff7e0ff */
[----:B------:R-:W-:Y:S01]  /*1750*/  IMAD.U32 R8, RZ, RZ, UR6 ;  /* 0x00000006ff087e24 */ /* 0x000fe2000f8e00ff */
[----:B------:R-:W-:Y:S01]  /*1760*/  SHF.R.U32.HI R96, RZ, 0x3, R11 ;  /* 0x00000003ff607819 */ /* 0x000fe2000001160b */
[----:B------:R-:W-:Y:S01]  /*1770*/  @!UP0 UIMAD UR6, UR5, 0x30, URZ ;  /* 0x00000030050688a4 */ /* 0x000fe2000f8e023f */
[----:B------:R-:W-:Y:S01]  /*1780*/  LOP3.LUT R9, R11, 0x8, R9, 0xf8, !PT ;  /* 0x000000080b097812 */ /* 0x000fe200078ef809 */
[----:B------:R-:W-:Y:S01]  /*1790*/  @!P0 IMAD.WIDE.U32 R10, R10, 0x30, R14 ;  /* 0x000000300a0a8825 */ /* 0x000fe200078e000e */
[----:B------:R-:W-:Y:S01]  /*17a0*/  @!P1 IADD3.X R8, R15, UR19, R8, P3, !PT ;  /* 0x000000130f089c10 */ /* 0x000fe20009ffe408 */
[----:B------:R-:W-:Y:S01]  /*17b0*/  UISETP.GE.AND UP0, UPT, UR13, 0x41, UPT ;  /* 0x000000410d00788c */ /* 0x000fe2000bf06270 */
[----:B---3--:R-:W-:Y:S01]  /*17c0*/  @!P2 LEA R16, P4, R2, c[0x0][0x170], 0x1 ;  /* 0x00005c000210aa11 */ /* 0x008fe200078808ff */
[----:B------:R-:W-:-:S04]  /*17d0*/  DEPBAR.LE SB0, 0x0 ;  /* 0x000080000000791a */ /* 0x000fc80000000000 */
[----:B------:R-:W-:Y:S01]  /*17e0*/  BAR.SYNC.DEFER_BLOCKING 0x0 ;  /* 0x0000000000007b1d */ /* 0x000fe20000010000 */
[----:B------:R-:W-:Y:S01]  /*17f0*/  @!P2 LEA.HI.X R17, R2, c[0x0][0x174], R7, 0x1, P4 ;  /* 0x00005d000211aa11 */ /* 0x000fe200020f0c07 */
[----:B------:R-:W-:Y:S01]  /*1800*/  IMAD R5, R5, 0x400, R97 ;  /* 0x0000040005057824 */ /* 0x000fe200078e0261 */
[----:B-1----:R-:W-:Y:S01]  /*1810*/  @!P1 LEA R18, P4, R6, c[0x0][0x170], 0x1 ;  /* 0x00005c0006129a11 */ /* 0x002fe200078808ff */
[----:B------:R-:W-:Y:S01]  /*1820*/  IMAD.SHL.U32 R237, R237, 0x2, RZ ;  /* 0x00000002eded7824 */ /* 0x000fe200078e00ff */
[----:B------:R-:W-:Y:S02]  /*1830*/  LOP3.LUT R96, R9, R96, RZ, 0x3c, !PT ;  /* 0x0000006009607212 */ /* 0x000fe400078e3cff */
[----:B------:R-:W-:Y:S02]  /*1840*/  @!P0 LEA R14, P3, R10, c[0x0][0x170], 0x1 ;  /* 0x00005c000a0e8a11 */ /* 0x000fe400078608ff */
[----:B------:R-:W-:Y:S01]  /*1850*/  @!P1 LEA.HI.X R19, R6, c[0x0][0x174], R8, 0x1, P4 ;  /* 0x00005d0006139a11 */ /* 0x000fe200020f0c08 */
[----:B------:R-:W-:Y:S01]  /*1860*/  IMAD.IADD R238, R96, 0x1, R5 ;  /* 0x0000000160ee7824 */ /* 0x000fe200078e0205 */
[----:B------:R-:W-:-:S02]  /*1870*/  @!P0 IADD3 R2, R11, UR6, RZ ;  /* 0x000000060b028c10 */ /* 0x000fc4000fffe0ff */
[----:B------:R-:W-:Y:S01]  /*1880*/  IADD3 R235, R237, 0x8020, RZ ;  /* 0x00008020edeb7810 */ /* 0x000fe20007ffe0ff */
[----:B------:R-:W-:Y:S01]  /*1890*/  IMAD.SHL.U32 R238, R238, 0x2, RZ ;  /* 0x00000002eeee7824 */ /* 0x000fe200078e00ff */
[----:B------:R-:W-:Y:S01]  /*18a0*/  @!P0 LEA.HI.X R15, R10, c[0x0][0x174], R2, 0x1, P3 ;  /* 0x00005d000a0f8a11 */ /* 0x000fe200018f0c02 */
[----:B------:R-:W-:Y:S01]  /*18b0*/  IMAD.MOV.U32 R2, RZ, RZ, 0x10 ;  /* 0x00000010ff027424 */ /* 0x000fe200078e00ff */
        /* <DEDUP_REMOVED lines=54> */
[----:B------:R-:W-:Y:S02]  /*1c20*/  IADD3 R227, R235, 0x800, RZ ;  /* 0x00000800ebe37810 */ /* 0x000fe40007ffe0ff */
[----:B------:R-:W-:Y:S01]  /*1c30*/  SEL R3, R3, 0xffffffc0, !P2 ;  /* 0xffffffc003037807 */ /* 0x000fe20005000000 */
[----:B------:R1:W-:Y:S01]  /*1c40*/  @!P0 LDGSTS.E.BYPASS.LTC128B.128 [R241+0x17800], [R14.64+0x180] ;  /* 0x178001800ef18fae */ /* 0x0003e2000b901d50 */
[C---:B------:R-:W-:Y:S02]  /*1c50*/  IADD3 R226, R235.reuse, 0x1000, RZ ;  /* 0x00001000ebe27810 */ /* 0x040fe40007ffe0ff */
[----:B------:R-:W-:Y:S01]  /*1c60*/  IADD3 R225, R235, 0x1800, RZ ;  /* 0x00001800ebe17810 */ /* 0x000fe20007ffe0ff */
[----:B------:R-:W-:Y:S01]  /*1c70*/  LDSM.16.M88.4 R32, [R238] ;  /* 0x00000000ee20783b */ /* 0x000fe20000000200 */
[----:B------:R-:W-:Y:S01]  /*1c80*/  IMAD.IADD R231, R237, 0x1, R3 ;  /* 0x00000001ede77824 */ /* 0x000fe200078e0203 */
[----:B------:R-:W-:Y:S01]  /*1c90*/  IADD3 R223, R235, 0x2000, RZ ;  /* 0x00002000ebdf7810 */ /* 0x000fe20007ffe0ff */
[----:B------:R-:W-:Y:S01]  /*1ca0*/  IMAD.IADD R224, R3, 0x1, R235 ;  /* 0x0000000103e07824 */ /* 0x000fe200078e02eb */
[----:B---3--:R-:W3:Y:S01]  /*1cb0*/  LDSM.16.M88.4 R16, [R237+0x8000] ;  /* 0x00800000ed10783b */ /* 0x008ee20000000200 */
[----:B------:R-:W-:-:S02]  /*1cc0*/  IADD3 R222, R235, 0x2800, RZ ;  /* 0x00002800ebde7810 */ /* 0x000fc40007ffe0ff */
[C---:B------:R-:W-:Y:S01]  /*1cd0*/  IADD3 R221, R235.reuse, 0x3000, RZ ;  /* 0x00003000ebdd7810 */ /* 0x040fe20007ffe0ff */
[----:B------:R-:W-:Y:S01]  /*1ce0*/  LDSM.16.M88.4 R24, [R236] ;  /* 0x00000000ec18783b */ /* 0x000fe20000000200 */
[C---:B------:R-:W-:Y:S02]  /*1cf0*/  IADD3 R220, R235.reuse, 0x3800, RZ ;  /* 0x00003800ebdc7810 */ /* 0x040fe40007ffe0ff */
[C---:B------:R-:W-:Y:S01]  /*1d00*/  IADD3 R219, R235.reuse, 0x4000, RZ ;  /* 0x00004000ebdb7810 */ /* 0x040fe20007ffe0ff */
[----:B------:R-:W4:Y:S01]  /*1d10*/  LDSM.16.M88.4 R40, [R237+0x8800] ;  /* 0x00880000ed28783b */ /* 0x000f220000000200 */
[C---:B------:R-:W-:Y:S02]  /*1d20*/  IADD3 R218, R235.reuse, 0x4800, RZ ;  /* 0x00004800ebda7810 */ /* 0x040fe40007ffe0ff */
[C---:B------:R-:W-:Y:S01]  /*1d30*/  IADD3 R217, R235.reuse, 0x5000, RZ ;  /* 0x00005000ebd97810 */ /* 0x040fe20007ffe0ff */
[----:B------:R-:W-:Y:S01]  /*1d40*/  LDSM.16.M88.4 R52, [R237+0x9000] ;  /* 0x00900000ed34783b */ /* 0x000fe20000000200 */
[----:B------:R-:W-:-:S02]  /*1d50*/  IADD3 R216, R235, 0x5800, RZ ;  /* 0x00005800ebd87810 */ /* 0x000fc40007ffe0ff */
[C---:B------:R-:W-:Y:S01]  /*1d60*/  IADD3 R215, R235.reuse, 0x6000, RZ ;  /* 0x00006000ebd77810 */ /* 0x040fe20007ffe0ff */
[----:B--2---:R-:W-:Y:S01]  /*1d70*/  LDSM.16.M88.4 R20, [R237+0x9800] ;  /* 0x00980000ed14783b */ /* 0x004fe20000000200 */
[C---:B------:R-:W-:Y:S02]  /*1d80*/  IADD3 R214, R235.reuse, 0x6800, RZ ;  /* 0x00006800ebd67810 */ /* 0x040fe40007ffe0ff */
[C---:B------:R-:W-:Y:S01]  /*1d90*/  IADD3 R213, R235.reuse, 0x7000, RZ ;  /* 0x00007000ebd57810 */ /* 0x040fe20007ffe0ff */
[----:B-1----:R-:W1:Y:S01]  /*1da0*/  LDSM.16.M88.4 R12, [R235] ;  /* 0x00000000eb0c783b */ /* 0x002e620000000200 */
[----:B------:R-:W-:-:S03]  /*1db0*/  IADD3 R212, R235, 0x7800, RZ ;  /* 0x00007800ebd47810 */ /* 0x000fc60007ffe0ff */
[----:B------:R-:W-:Y:S04]  /*1dc0*/  LDSM.16.M88.4 R68, [R234] ;  /* 0x00000000ea44783b */ /* 0x000fe80000000200 */
[----:B------:R-:W2:Y:S04]  /*1dd0*/  LDSM.16.M88.4 R8, [R231+0x8000] ;  /* 0x00800000e708783b */ /* 0x000ea80000000200 */
[----:B------:R-:W5:Y:S04]  /*1de0*/  LDSM.16.M88.4 R48, [R235+0x800] ;  /* 0x00080000eb30783b */ /* 0x000f680000000200 */
[----:B------:R-:W2:Y:S01]  /*1df0*/  LDSM.16.M88.4 R44, [R235+0x1000] ;  /* 0x00100000eb2c783b */ /* 0x000ea20000000200 */
[C---:B---3--:R-:W-:Y:S03]  /*1e00*/  HMMA.16816.F32 R4, R32.reuse, R16, RZ ;  /* 0x000000102004723c */ /* 0x048fe600000018ff */
[----:B------:R-:W3:Y:S04]  /*1e10*/  LDSM.16.M88.4 R36, [R235+0x1800] ;  /* 0x00180000eb24783b */ /* 0x000ee80000000200 */
[----:B------:R-:W-:Y:S01]  /*1e20*/  LDSM.16.M88.4 R76, [R231+0x8800] ;  /* 0x00880000e74c783b */ /* 0x000fe20000000200 */
[C---:B------:R-:W-:Y:S03]  /*1e30*/  HMMA.16816.F32 R16, R32.reuse, R18, RZ ;  /* 0x000000122010723c */ /* 0x040fe600000018ff */
[----:B------:R-:W-:Y:S04]  /*1e40*/  LDSM.16.M88.4 R64, [R231+0x9000] ;  /* 0x00900000e740783b */ /* 0x000fe80000000200 */
[----:B------:R-:W-:Y:S01]  /*1e50*/  LDSM.16.M88.4 R60, [R231+0x9800] ;  /* 0x00980000e73c783b */ /* 0x000fe20000000200 */
[----:B----4-:R-:W-:Y:S03]  /*1e60*/  HMMA.16816.F32 R28, R32, R40, RZ ;  /* 0x00000028201c723c */ /* 0x010fe600000018ff */
[----:B------:R-:W-:Y:S04]  /*1e70*/  LDSM.16.M88.4 R80, [R234+0x4000] ;  /* 0x00400000ea50783b */ /* 0x000fe80000000200 */
[----:B------:R-:W-:Y:S01]  /*1e80*/  LDSM.16.M88.4 R88, [R237+0xe800] ;  /* 0x00e80000ed58783b */ /* 0x000fe20000000200 */
[----:B-1----:R-:W-:Y:S03]  /*1e90*/  HMMA.16816.F32 R4, R24, R12, R4 ;  /* 0x0000000c1804723c */ /* 0x002fe60000001804 */
[----:B------:R-:W-:Y:S04]  /*1ea0*/  LDSM.16.M88.4 R84, [R231+0xe000] ;  /* 0x00e00000e754783b */ /* 0x000fe80000000200 */
[----:B------:R-:W0:Y:S01]  /*1eb0*/  LDGDEPBAR ;  /* 0x00000000000079af */ /* 0x000e220000000000 */
[C---:B------:R-:W-:Y:S08]  /*1ec0*/  HMMA.16816.F32 R56, R32.reuse, R52, RZ ;  /* 0x000000342038723c */ /* 0x040ff000000018ff */
[C---:B------:R-:W-:Y:S08]  /*1ed0*/  HMMA.16816.F32 R40, R32.reuse, R42, RZ ;  /* 0x0000002a2028723c */ /* 0x040ff000000018ff */
[C---:B------:R-:W-:Y:S08]  /*1ee0*/  HMMA.16816.F32 R52, R32.reuse, R54, RZ ;  /* 0x000000362034723c */ /* 0x040ff000000018ff */
[C---:B------:R-:W-:Y:S08]  /*1ef0*/  HMMA.16816.F32 R72, R32.reuse, R20, RZ ;  /* 0x000000142048723c */ /* 0x040ff000000018ff */
[----:B------:R-:W-:Y:S01]  /*1f00*/  HMMA.16816.F32 R32, R32, R22, RZ ;  /* 0x000000162020723c */ /* 0x000fe200000018ff */
[----:B------:R-:W-:Y:S07]  /*1f10*/  LDSM.16.M88.4 R20, [R233] ;  /* 0x00000000e914783b */ /* 0x000fee0000000200 */
[----:B------:R-:W-:Y:S01]  /*1f20*/  HMMA.16816.F32 R16, R24, R14, R16 ;  /* 0x0000000e1810723c */ /* 0x000fe20000001810 */
[----:B------:R-:W1:Y:S07]  /*1f30*/  LDSM.16.M88.4 R12, [R224] ;  /* 0x00000000e00c783b */ /* 0x000e6e0000000200 */
[----:B--2---:R-:W-:Y:S08]  /*1f40*/  HMMA.16816.F32 R4, R68, R8, R4 ;  /* 0x000000084404723c */ /* 0x004ff00000001804 */
[C---:B-----5:R-:W-:Y:S08]  /*1f50*/  HMMA.16816.F32 R28, R24.reuse, R48, R28 ;  /* 0x00000030181c723c */ /* 0x060ff0000000181c */
        /* <DEDUP_REMOVED lines=8> */
[----:B------:R-:W-:Y:S03]  /*1fe0*/  LDSM.16.M88.4 R36, [R224+0x1800] ;  /* 0x00180000e024783b */ /* 0x000fe60000000200 */
[----:B------:R-:W-:Y:S01]  /*1ff0*/  HMMA.16816.F32 R16, R68, R10, R16 ;  /* 0x0000000a4410723c */ /* 0x000fe20000001810 */
[----:B------:R-:W2:Y:S07]  /*2000*/  LDSM.16.M88.4 R8, [R237+0xa000] ;  /* 0x00a00000ed08783b */ /* 0x000eae0000000200 */
[----:B-1----:R-:W-:Y:S08]  /*2010*/  HMMA.16816.F32 R4, R20, R12, R4 ;  /* 0x0000000c1404723c */ /* 0x002ff00000001804 */
        /* <DEDUP_REMOVED lines=10> */
[----:B------:R-:W-:Y:S01]  /*20c0*/  HMMA.16816.F32 R16, R20, R14, R16 ;  /* 0x0000000e1410723c */ /* 0x000fe20000001810 */
[----:B------:R-:W1:Y:S07]  /*20d0*/  LDSM.16.M88.4 R12, [R235+0x2000] ;  /* 0x00200000eb0c783b */ /* 0x000e6e0000000200 */
[----:B--2---:R-:W-:Y:S08]  /*20e0*/  HMMA.16816.F32 R4, R24, R8, R4 ;  /* 0x000000081804723c */ /* 0x004ff00000001804 */
        /* <DEDUP_REMOVED lines=40> */
[----:B------:R-:W-:Y:S01]  /*2370*/  HMMA.16816.F32 R68, R8, R62, R68 ;  /* 0x0000003e0844723c */ /* 0x000fe20000001844 */
[----:B------:R-:W-:Y:S07]  /*2380*/  LDSM.16.M88.4 R60, [R235+0x4000] ;  /* 0x00400000eb3c783b */ /* 0x000fee0000000200 */
[----:B------:R-:W-:Y:S01]  /*2390*/  HMMA.16816.F32 R16, R24, R14, R16 ;  /* 0x0000000e1810723c */ /* 0x000fe20000001810 */
[----:B------:R-:W1:Y:S07]  /*23a0*/  LDSM.16.M88.4 R12, [R236+0x4000] ;  /* 0x00400000ec0c783b */ /* 0x000e6e0000000200 */
[C---:B------:R-:W-:Y:S08]  /*23b0*/  HMMA.16816.F32 R28, R8.reuse, R76, R28 ;  /* 0x0000004c081c723c */ /* 0x040ff0000000181c */
[C---:B------:R-:W-:Y:S01]  /*23c0*/  HMMA.16816.F32 R40, R8.reuse, R78, R40 ;  /* 0x0000004e0828723c */ /* 0x040fe20000001828 */
[----:B------:R-:W-:Y:S07]  /*23d0*/  LDSM.16.M88.4 R76, [R231+0xc800] ;  /* 0x00c80000e74c783b */ /* 0x000fee0000000200 */
[C---:B------:R-:W-:Y:S08]  /*23e0*/  HMMA.16816.F32 R56, R8.reuse, R64, R56 ;  /* 0x000000400838723c */ /* 0x040ff00000001838 */
[----:B------:R-:W-:Y:S01]  /*23f0*/  HMMA.16816.F32 R52, R8, R66, R52 ;  /* 0x000000420834723c */ /* 0x000fe20000001834 */
[----:B------:R-:W3:Y:S04]  /*2400*/  LDSM.16.M88.4 R8, [R237+0xc800] ;  /* 0x00c80000ed08783b */ /* 0x000ee80000000200 */
[----:B------:R-:W-:Y:S03]  /*2410*/  LDSM.16.M88.4 R64, [R233+0x4000] ;  /* 0x00400000e940783b */ /* 0x000fe60000000200 */
[C---:B--2---:R-:W-:Y:S08]  /*2420*/  HMMA.16816.F32 R4, R32.reuse, R20, R4 ;  /* 0x000000142004723c */ /* 0x044ff00000001804 */
[----:B------:R-:W-:Y:S01]  /*2430*/  HMMA.16816.F32 R16, R32, R22, R16 ;  /* 0x000000162010723c */ /* 0x000fe20000001810 */
[----:B------:R-:W2:Y:S07]  /*2440*/  LDSM.16.M88.4 R20, [R231+0xc000] ;  /* 0x00c00000e714783b */ /* 0x000eae0000000200 */
[C---:B------:R-:W-:Y:S08]  /*2450*/  HMMA.16816.F32 R28, R24.reuse, R48, R28 ;  /* 0x00000030181c723c */ /* 0x040ff0000000181c */
[C---:B------:R-:W-:Y:S01]  /*2460*/  HMMA.16816.F32 R40, R24.reuse, R50, R40 ;  /* 0x000000321828723c */ /* 0x040fe20000001828 */
[----:B------:R-:W4:Y:S07]  /*2470*/  LDSM.16.M88.4 R48, [R237+0xd000] ;  /* 0x00d00000ed30783b */ /* 0x000f2e0000000200 */
[C---:B------:R-:W-:Y:S08]  /*2480*/  HMMA.16816.F32 R56, R24.reuse, R44, R56 ;  /* 0x0000002c1838723c */ /* 0x040ff00000001838 */
[----:B------:R-:W-:Y:S01]  /*2490*/  HMMA.16816.F32 R52, R24, R46, R52 ;  /* 0x0000002e1834723c */ /* 0x000fe20000001834 */
[----:B------:R-:W5:Y:S07]  /*24a0*/  LDSM.16.M88.4 R44, [R237+0xd800] ;  /* 0x00d80000ed2c783b */ /* 0x000f6e0000000200 */
[----:B-1----:R-:W-:Y:S08]  /*24b0*/  HMMA.16816.F32 R4, R12, R60, R4 ;  /* 0x0000003c0c04723c */ /* 0x002ff00000001804 */
[C---:B------:R-:W-:Y:S08]  /*24c0*/  HMMA.16816.F32 R72, R24.reuse, R36, R72 ;  /* 0x000000241848723c */ /* 0x040ff00000001848 */
[----:B------:R-:W-:Y:S01]  /*24d0*/  HMMA.16816.F32 R68, R24, R38, R68 ;  /* 0x000000261844723c */ /* 0x000fe20000001844 */
[----:B------:R-:W1:Y:S04]  /*24e0*/  LDSM.16.M88.4 R36, [R235+0x4800] ;  /* 0x00480000eb24783b */ /* 0x000e680000000200 */
[----:B------:R-:W1:Y:S03]  /*24f0*/  LDSM.16.M88.4 R24, [R224+0x4000] ;  /* 0x00400000e018783b */ /* 0x000e660000000200 */
[C---:B---3--:R-:W-:Y:S08]  /*2500*/  HMMA.16816.F32 R28, R32.reuse, R8, R28 ;  /* 0x00000008201c723c */ /* 0x048ff0000000181c */
[----:B------:R-:W-:Y:S01]  /*2510*/  HMMA.16816.F32 R40, R32, R10, R40 ;  /* 0x0000000a2028723c */ /* 0x000fe20000001828 */
[----:B------:R-:W3:Y:S07]  /*2520*/  LDSM.16.M88.4 R8, [R235+0x5000] ;  /* 0x00500000eb08783b */ /* 0x000eee0000000200 */
[----:B------:R-:W-:Y:S01]  /*2530*/  HMMA.16816.F32 R16, R12, R62, R16 ;  /* 0x0000003e0c10723c */ /* 0x000fe20000001810 */
[----:B------:R-:W-:Y:S07]  /*2540*/  LDSM.16.M88.4 R60, [R235+0x5800] ;  /* 0x00580000eb3c783b */ /* 0x000fee0000000200 */
[----:B--2---:R-:W-:Y:S08]  /*2550*/  HMMA.16816.F32 R4, R80, R20, R4 ;  /* 0x000000145004723c */ /* 0x004ff00000001804 */
[C---:B----4-:R-:W-:Y:S08]  /*2560*/  HMMA.16816.F32 R56, R32.reuse, R48, R56 ;  /* 0x000000302038723c */ /* 0x050ff00000001838 */
[C---:B------:R-:W-:Y:S01]  /*2570*/  HMMA.16816.F32 R52, R32.reuse, R50, R52 ;  /* 0x000000322034723c */ /* 0x040fe20000001834 */
[----:B------:R-:W-:Y:S07]  /*2580*/  LDSM.16.M88.4 R48, [R238+0x6000] ;  /* 0x00600000ee30783b */ /* 0x000fee0000000200 */
[C---:B-----5:R-:W-:Y:S08]  /*2590*/  HMMA.16816.F32 R72, R32.reuse, R44, R72 ;  /* 0x0000002c2048723c */ /* 0x060ff00000001848 */
[----:B------:R-:W-:Y:S01]  /*25a0*/  HMMA.16816.F32 R68, R32, R46, R68 ;  /* 0x0000002e2044723c */ /* 0x000fe20000001844 */
[----:B------:R-:W2:Y:S04]  /*25b0*/  LDSM.16.M88.4 R32, [R237+0xe000] ;  /* 0x00e00000ed20783b */ /* 0x000ea80000000200 */
[----:B------:R-:W-:Y:S03]  /*25c0*/  LDSM.16.M88.4 R44, [R235+0x6000] ;  /* 0x00600000eb2c783b */ /* 0x000fe60000000200 */
[----:B-1----:R-:W-:Y:S08]  /*25d0*/  HMMA.16816.F32 R28, R12, R36, R28 ;  /* 0x000000240c1c723c */ /* 0x002ff0000000181c */
[----:B------:R-:W-:Y:S01]  /*25e0*/  HMMA.16816.F32 R16, R80, R22, R16 ;  /* 0x000000165010723c */ /* 0x000fe20000001810 */
[----:B------:R-:W-:Y:S07]  /*25f0*/  LDSM.16.M88.4 R20, [R231+0xd000] ;  /* 0x00d00000e714783b */ /* 0x000fee0000000200 */
[----:B------:R-:W-:Y:S08]  /*2600*/  HMMA.16816.F32 R4, R64, R24, R4 ;  /* 0x000000184004723c */ /* 0x000ff00000001804 */
[C---:B------:R-:W-:Y:S01]  /*2610*/  HMMA.16816.F32 R40, R12.reuse, R38, R40 ;  /* 0x000000260c28723c */ /* 0x040fe20000001828 */
[----:B------:R-:W-:Y:S07]  /*2620*/  LDSM.16.M88.4 R36, [R236+0x6000] ;  /* 0x00600000ec24783b */ /* 0x000fee0000000200 */
[C---:B---3--:R-:W-:Y:S08]  /*2630*/  HMMA.16816.F32 R56, R12.reuse, R8, R56 ;  /* 0x000000080c38723c */ /* 0x048ff00000001838 */
[----:B------:R-:W-:Y:S01]  /*2640*/  HMMA.16816.F32 R52, R12, R10, R52 ;  /* 0x0000000a0c34723c */ /* 0x000fe20000001834 */
[----:B------:R-:W1:Y:S07]  /*2650*/  LDSM.16.M88.4 R8, [R224+0x4800] ;  /* 0x00480000e008783b */ /* 0x000e6e0000000200 */
[----:B------:R-:W-:Y:S08]  /*2660*/  HMMA.16816.F32 R28, R80, R76, R28 ;  /* 0x0000004c501c723c */ /* 0x000ff0000000181c */
[----:B------:R-:W-:Y:S01]  /*2670*/  HMMA.16816.F32 R16, R64, R26, R16 ;  /* 0x0000001a4010723c */ /* 0x000fe20000001810 */
[----:B------:R-:W3:Y:S07]  /*2680*/  LDSM.16.M88.4 R24, [R234+0x6000] ;  /* 0x00600000ea18783b */ /* 0x000eee0000000200 */
[----:B--2---:R-:W-:Y:S08]  /*2690*/  HMMA.16816.F32 R4, R48, R32, R4 ;  /* 0x000000203004723c */ /* 0x004ff00000001804 */
[----:B------:R-:W-:Y:S01]  /*26a0*/  HMMA.16816.F32 R40, R80, R78, R40 ;  /* 0x0000004e5028723c */ /* 0x000fe20000001828 */
[----:B------:R-:W-:Y:S07]  /*26b0*/  LDSM.16.M88.4 R76, [R231+0xd800] ;  /* 0x00d80000e74c783b */ /* 0x000fee0000000200 */
[----:B------:R-:W-:Y:S01]  /*26c0*/  HMMA.16816.F32 R16, R48, R34, R16 ;  /* 0x000000223010723c */ /* 0x000fe20000001810 */
[----:B------:R-:W2:Y:S07]  /*26d0*/  LDSM.16.M88.4 R32, [R235+0x6800] ;  /* 0x00680000eb20783b */ /* 0x000eae0000000200 */
[----:B-1----:R-:W-:Y:S08]  /*26e0*/  HMMA.16816.F32 R28, R64, R8, R28 ;  /* 0x00000008401c723c */ /* 0x002ff0000000181c */
[----:B------:R-:W-:Y:S08]  /*26f0*/  HMMA.16816.F32 R4, R36, R44, R4 ;  /* 0x0000002c2404723c */ /* 0x000ff00000001804 */
[----:B------:R-:W-:Y:S01]  /*2700*/  HMMA.16816.F32 R40, R64, R10, R40 ;  /* 0x0000000a4028723c */ /* 0x000fe20000001828 */
[----:B------:R-:W-:Y:S07]  /*2710*/  LDSM.16.M88.4 R8, [R224+0x6000] ;  /* 0x00600000e008783b */ /* 0x000fee0000000200 */
[C---:B------:R-:W-:Y:S08]  /*2720*/  HMMA.16816.F32 R72, R12.reuse, R60, R72 ;  /* 0x0000003c0c48723c */ /* 0x040ff00000001848 */
[----:B------:R-:W-:Y:S01]  /*2730*/  HMMA.16816.F32 R68, R12, R62, R68 ;  /* 0x0000003e0c44723c */ /* 0x000fe20000001844 */
[----:B------:R-:W1:Y:S04]  /*2740*/  LDSM.16.M88.4 R12, [R233+0x6000] ;  /* 0x00600000e90c783b */ /* 0x000e680000000200 */
[----:B------:R-:W4:Y:S03]  /*2750*/  LDSM.16.M88.4 R60, [R224+0x5000] ;  /* 0x00500000e03c783b */ /* 0x000f260000000200 */
[----:B------:R-:W-:Y:S08]  /*2760*/  HMMA.16816.F32 R28, R48, R88, R28 ;  /* 0x00000058301c723c */ /* 0x000ff0000000181c */
[----:B------:R-:W-:Y:S01]  /*2770*/  HMMA.16816.F32 R16, R36, R46, R16 ;  /* 0x0000002e2410723c */ /* 0x000fe20000001810 */
[----:B------:R-:W-:Y:S07]  /*2780*/  LDSM.16.M88.4 R44, [R237+0xf000] ;  /* 0x00f00000ed2c783b */ /* 0x000fee0000000200 */
[----:B---3--:R-:W-:Y:S08]  /*2790*/  HMMA.16816.F32 R4, R24, R84, R4 ;  /* 0x000000541804723c */ /* 0x008ff00000001804 */
[----:B------:R-:W-:Y:S08]  /*27a0*/  HMMA.16816.F32 R56, R80, R20, R56 ;  /* 0x000000145038723c */ /* 0x000ff00000001838 */
[----:B------:R-:W-:Y:S08]  /*27b0*/  HMMA.16816.F32 R40, R48, R90, R40 ;  /* 0x0000005a3028723c */ /* 0x000ff00000001828 */
[----:B------:R-:W-:Y:S01]  /*27c0*/  HMMA.16816.F32 R52, R80, R22, R52 ;  /* 0x000000165034723c */ /* 0x000fe20000001834 */
[----:B------:R-:W3:Y:S07]  /*27d0*/  LDSM.16.M88.4 R20, [R231+0xe800] ;  /* 0x00e80000e714783b */ /* 0x000eee0000000200 */
[----:B--2---:R-:W-:Y:S08]  /*27e0*/  HMMA.16816.F32 R28, R36, R32, R28 ;  /* 0x00000020241c723c */ /* 0x004ff0000000181c */
[----:B------:R-:W-:Y:S01]  /*27f0*/  HMMA.16816.F32 R16, R24, R86, R16 ;  /* 0x000000561810723c */ /* 0x000fe20000001810 */
[----:B------:R-:W-:Y:S07]  /*2800*/  LDSM.16.M88.4 R84, [R235+0x7000] ;  /* 0x00700000eb54783b */ /* 0x000fee0000000200 */
[----:B-1----:R-:W-:Y:S08]  /*2810*/  HMMA.16816.F32 R4, R12, R8, R4 ;  /* 0x000000080c04723c */ /* 0x002ff00000001804 */
[----:B----4-:R-:W-:Y:S08]  /*2820*/  HMMA.16816.F32 R56, R64, R60, R56 ;  /* 0x0000003c4038723c */ /* 0x010ff00000001838 */
[----:B------:R-:W-:Y:S01]  /*2830*/  HMMA.16816.F32 R40, R36, R34, R40 ;  /* 0x000000222428723c */ /* 0x000fe20000001828 */
[----:B------:R-:W1:Y:S07]  /*2840*/  LDSM.16.M88.4 R32, [R224+0x5800] ;  /* 0x00580000e020783b */ /* 0x000e6e0000000200 */
[----:B------:R-:W-:Y:S01]  /*2850*/  HMMA.16816.F32 R72, R80, R76, R72 ;  /* 0x0000004c5048723c */ /* 0x000fe20000001848 */
[----:B------:R-:W-:-:S02]  /*2860*/  FMUL.FTZ R5, R5, c[0x0][0x2ec] ;  /* 0x0000bb0005057a20 */ /* 0x000fc40000410000 */
[----:B------:R-:W-:Y:S02]  /*2870*/  FMUL.FTZ R6, R6, c[0x0][0x2ec] ;  /* 0x0000bb0006067a20 */ /* 0x000fe40000410000 */
[----:B------:R-:W-:Y:S02]  /*2880*/  FMUL.FTZ R3, R4, c[0x0][0x2ec] ;  /* 0x0000bb0004037a20 */ /* 0x000fe40000410000 */
[----:B------:R-:W-:Y:S01]  /*2890*/  FMUL.FTZ R60, R7, c[0x0][0x2ec] ;  /* 0x0000bb00073c7a20 */ /* 0x000fe20000410000 */
[----:B------:R-:W-:Y:S01]  /*28a0*/  HMMA.16816.F32 R76, R80, R78, R68 ;  /* 0x0000004e504c723c */ /* 0x000fe20000001844 */
[----:B------:R-:W2:Y:S02]  /*28b0*/  LDSM.16.M88.4 R68, [R224+0x6800] ;  /* 0x00680000e044783b */ /* 0x000ea40000000200 */
[----:B------:R-:W-:Y:S05]  /*28c0*/  MUFU.TANH R3, R3 ;  /* 0x0000000300037308 */ /* 0x000fea0000002400 */
[----:B---3--:R-:W-:Y:S03]  /*28d0*/  HMMA.16816.F32 R28, R24, R20, R28 ;  /* 0x00000014181c723c */ /* 0x008fe6000000181c */
[----:B------:R-:W-:Y:S05]  /*28e0*/  MUFU.TANH R60, R60 ;  /* 0x0000003c003c7308 */ /* 0x000fea0000002400 */
[----:B------:R-:W-:Y:S01]  /*28f0*/  HMMA.16816.F32 R16, R12, R10, R16 ;  /* 0x0000000a0c10723c */ /* 0x000fe20000001810 */
[----:B------:R-:W-:Y:S07]  /*2900*/  LDSM.16.M88.4 R8, [R231+0xf000] ;  /* 0x00f00000e708783b */ /* 0x000fee0000000200 */
[----:B------:R-:W-:Y:S01]  /*2910*/  HMMA.16816.F32 R56, R48, R44, R56 ;  /* 0x0000002c3038723c */ /* 0x000fe20000001838 */
[----:B------:R-:W-:Y:S07]  /*2920*/  MUFU.TANH R44, R5 ;  /* 0x00000005002c7308 */ /* 0x000fee0000002400 */
[C---:B------:R-:W-:Y:S01]  /*2930*/  HMMA.16816.F32 R52, R64.reuse, R62, R52 ;  /* 0x0000003e4034723c */ /* 0x040fe20000001834 */
[----:B------:R3:W4:Y:S07]  /*2940*/  MUFU.TANH R45, R6 ;  /* 0x00000006002d7308 */ /* 0x00072e0000002400 */
[----:B-1----:R-:W-:Y:S01]  /*2950*/  HMMA.16816.F32 R72, R64, R32, R72 ;  /* 0x000000204048723c */ /* 0x002fe20000001848 */
[----:B------:R-:W-:-:S02]  /*2960*/  FMUL.FTZ R16, R16, c[0x0][0x2ec] ;  /* 0x0000bb0010107a20 */ /* 0x000fc40000410000 */
[----:B------:R-:W-:Y:S02]  /*2970*/  FMUL.FTZ R17, R17, c[0x0][0x2ec] ;  /* 0x0000bb0011117a20 */ /* 0x000fe40000410000 */
[----:B------:R-:W-:Y:S01]  /*2980*/  FMUL.FTZ R18, R18, c[0x0][0x2ec] ;  /* 0x0000bb0012127a20 */ /* 0x000fe20000410000 */
[----:B------:R-:W-:Y:S01]  /*2990*/  MUFU.TANH R61, R16 ;  /* 0x00000010003d7308 */ /* 0x000fe20000002400 */
[----:B------:R-:W-:Y:S01]  /*29a0*/  FMUL.FTZ R33, R19, c[0x0][0x2ec] ;  /* 0x0000bb0013217a20 */ /* 0x000fe20000410000 */
[----:B------:R-:W-:Y:S01]  /*29b0*/  HMMA.16816.F32 R76, R64, R34, R76 ;  /* 0x00000022404c723c */ /* 0x000fe2000000184c */
[----:B---3--:R-:W1:Y:S05]  /*29c0*/  LDSM.16.M88.4 R4, [R237+0xf800] ;  /* 0x00f80000ed04783b */ /* 0x008e6a0000000200 */
[----:B------:R-:W3:Y:S02]  /*29d0*/  MUFU.TANH R32, R18 ;  /* 0x0000001200207308 */ /* 0x000ee40000002400 */
[----:B--2---:R-:W-:Y:S06]  /*29e0*/  HMMA.16816.F32 R28, R12, R68, R28 ;  /* 0x000000440c1c723c */ /* 0x004fec000000181c */
[----:B------:R-:W2:Y:S02]  /*29f0*/  MUFU.TANH R33, R33 ;  /* 0x0000002100217308 */ /* 0x000ea40000002400 */
[----:B------:R-:W-:Y:S06]  /*2a00*/  HMMA.16816.F32 R52, R48, R46, R52 ;  /* 0x0000002e3034723c */ /* 0x000fec0000001834 */
[----:B------:R5:W1:Y:S02]  /*2a10*/  MUFU.TANH R46, R17 ;  /* 0x00000011002e7308 */ /* 0x000a640000002400 */
[----:B------:R-:W-:Y:S08]  /*2a20*/  HMMA.16816.F32 R56, R36, R84, R56 ;  /* 0x000000542438723c */ /* 0x000ff00000001838 */
[----:B------:R-:W-:Y:S01]  /*2a30*/  FMUL.FTZ R28, R28, c[0x0][0x2ec] ;  /* 0x0000bb001c1c7a20 */ /* 0x000fe20000410000 */
[----:B------:R-:W-:Y:S01]  /*2a40*/  HMMA.16816.F32 R40, R24, R22, R40 ;  /* 0x000000161828723c */ /* 0x000fe20000001828 */
[----:B------:R-:W-:Y:S01]  /*2a50*/  FMUL.FTZ R29, R29, c[0x0][0x2ec] ;  /* 0x0000bb001d1d7a20 */ /* 0x000fe20000410000 */
[----:B------:R-:W-:Y:S01]  /*2a60*/  LDSM.16.M88.4 R20, [R224+0x7000] ;  /* 0x00700000e014783b */ /* 0x000fe20000000200 */
[----:B------:R-:W-:Y:S03]  /*2a70*/  MUFU.TANH R47, R28 ;  /* 0x0000001c002f7308 */ /* 0x000fe60000002400 */
[----:B-----5:R-:W5:Y:S02]  /*2a80*/  LDSM.16.M88.4 R16, [R235+0x7800] ;  /* 0x00780000eb10783b */ /* 0x020f640000000200 */
[C---:B-1----:R-:W-:Y:S03]  /*2a90*/  HMMA.16816.F32 R72, R48.reuse, R4, R72 ;  /* 0x000000043048723c */ /* 0x042fe60000001848 */
[----:B------:R1:W-:Y:S04]  /*2aa0*/  MUFU.TANH R62, R29 ;  /* 0x0000001d003e7308 */ /* 0x0003e80000002400 */
[----:B------:R-:W-:Y:S01]  /*2ab0*/  FMUL.FTZ R4, R30, c[0x0][0x2ec] ;  /* 0x0000bb001e047a20 */ /* 0x000fe20000410000 */
[----:B------:R-:W-:Y:S01]  /*2ac0*/  HMMA.16816.F32 R76, R48, R6, R76 ;  /* 0x00000006304c723c */ /* 0x000fe2000000184c */
[----:B------:R-:W-:-:S04]  /*2ad0*/  FMUL.FTZ R5, R31, c[0x0][0x2ec] ;  /* 0x0000bb001f057a20 */ /* 0x000fc80000410000 */
[----:B------:R-:W2:Y:S02]  /*2ae0*/  MUFU.TANH R4, R4 ;  /* 0x0000000400047308 */ /* 0x000ea40000002400 */
[----:B------:R-:W-:Y:S01]  /*2af0*/  IMAD.SHL.U32 R7, R98, 0x2, RZ ;  /* 0x0000000262077824 */ /* 0x000fe200078e00ff */
[----:B------:R-:W-:Y:S01]  /*2b00*/  HMMA.16816.F32 R52, R36, R86, R52 ;  /* 0x000000562434723c */ /* 0x000fe20000001834 */
[----:B------:R-:W-:Y:S01]  /*2b10*/  IMAD.U32 R6, RZ, RZ, UR10 ;  /* 0x0000000aff067e24 */ /* 0x000fe2000f8e00ff */
[----:B-1----:R-:W1:Y:S02]  /*2b20*/  LDSM.16.M88.4 R28, [R231+0xf800] ;  /* 0x00f80000e71c783b */ /* 0x002e640000000200 */
[----:B------:R-:W-:Y:S01]  /*2b30*/  LOP3.LUT R7, R7, 0x6, RZ, 0xc0, !PT ;  /* 0x0000000607077812 */ /* 0x000fe200078ec0ff */
[----:B------:R-:W1:Y:S03]  /*2b40*/  MUFU.TANH R5, R5 ;  /* 0x0000000500057308 */ /* 0x000e660000002400 */
[----:B------:R-:W-:Y:S08]  /*2b50*/  HMMA.16816.F32 R56, R24, R8, R56 ;  /* 0x000000081838723c */ /* 0x000ff00000001838 */
[----:B------:R-:W-:Y:S08]  /*2b60*/  HMMA.16816.F32 R40, R12, R70, R40 ;  /* 0x000000460c28723c */ /* 0x000ff00000001828 */
[C---:B-----5:R-:W-:Y:S08]  /*2b70*/  HMMA.16816.F32 R72, R36.reuse, R16, R72 ;  /* 0x000000102448723c */ /* 0x060ff00000001848 */
[----:B------:R-:W-:Y:S07]  /*2b80*/  HMMA.16816.F32 R76, R36, R18, R76 ;  /* 0x00000012244c723c */ /* 0x000fee000000184c */
[----:B------:R-:W-:Y:S01]  /*2b90*/  IMAD R18, R6, 0x40, R7 ;  /* 0x0000004006127824 */ /* 0x000fe200078e0207 */
[----:B------:R-:W-:Y:S01]  /*2ba0*/  HMMA.16816.F32 R52, R24, R10, R52 ;  /* 0x0000000a1834723c */ /* 0x000fe20000001834 */
[----:B------:R-:W5:Y:S01]  /*2bb0*/  LDSM.16.M88.4 R8, [R224+0x7800] ;  /* 0x00780000e008783b */ /* 0x000f620000000200 */
[----:B------:R-:W-:Y:S01]  /*2bc0*/  FMUL.FTZ R17, R42, c[0x0][0x2ec] ;  /* 0x0000bb002a117a20 */ /* 0x000fe20000410000 */
[----:B------:R-:W-:-:S04]  /*2bd0*/  DEPBAR.LE SB0, 0x0 ;  /* 0x000080000000791a */ /* 0x000fc80000000000 */
[C---:B------:R-:W-:Y:S01]  /*2be0*/  IADD3 R6, R18.reuse, 0x8, RZ ;  /* 0x0000000812067810 */ /* 0x040fe20007ffe0ff */
[C---:B-1----:R-:W-:Y:S01]  /*2bf0*/  HMMA.16816.F32 R72, R24.reuse, R28, R72 ;  /* 0x0000001c1848723c */ /* 0x042fe20000001848 */
[----:B------:R-:W-:Y:S01]  /*2c00*/  ISETP.GE.AND P2, PT, R18, UR13, PT ;  /* 0x0000000d12007c0c */ /* 0x000fe2000bf46270 */
[----:B------:R-:W-:Y:S01]  /*2c10*/  MUFU.TANH R17, R17 ;  /* 0x0000001100117308 */ /* 0x000fe20000002400 */
[----:B------:R-:W-:Y:S01]  /*2c20*/  ISETP.GE.AND P0, PT, R6, UR13, PT ;  /* 0x0000000d06007c0c */ /* 0x000fe2000bf06270 */
[----:B------:R-:W-:Y:S01]  /*2c30*/  FMUL.FTZ R16, R43, c[0x0][0x2ec] ;  /* 0x0000bb002b107a20 */ /* 0x000fe20000410000 */
[C---:B------:R-:W-:Y:S02]  /*2c40*/  IADD3 R6, R18.reuse, 0x11, RZ ;  /* 0x0000001112067810 */ /* 0x040fe40007ffe0ff */
[----:B------:R-:W-:Y:S01]  /*2c50*/  IADD3 R7, R18, 0x1, RZ ;  /* 0x0000000112077810 */ /* 0x000fe20007ffe0ff */
[----:B------:R-:W-:Y:S01]  /*2c60*/  HMMA.16816.F32 R76, R24, R30, R76 ;  /* 0x0000001e184c723c */ /* 0x000fe2000000184c */
[----:B------:R-:W-:Y:S01]  /*2c70*/  ISETP.GE.AND P4, PT, R6, UR13, PT ;  /* 0x0000000d06007c0c */ /* 0x000fe2000bf86270 */
[----:B------:R-:W-:Y:S01]  /*2c80*/  MUFU.TANH R16, R16 ;  /* 0x0000001000107308 */ /* 0x000fe20000002400 */
[----:B------:R-:W-:-:S02]  /*2c90*/  IADD3 R6, R18, 0x18, RZ ;  /* 0x0000001812067810 */ /* 0x000fc40007ffe0ff */
[----:B----4-:R-:W-:Y:S02]  /*2ca0*/  FSEL R45, R45, -INF , !P2 ;  /* 0xff8000002d2d7808 */ /* 0x010fe40005000000 */
[----:B------:R-:W-:Y:S01]  /*2cb0*/  ISETP.GE.AND P3, PT, R6, UR13, PT ;  /* 0x0000000d06007c0c */ /* 0x000fe2000bf66270 */
[C---:B------:R-:W-:Y:S01]  /*2cc0*/  HMMA.16816.F32 R56, R12.reuse, R20, R56 ;  /* 0x000000140c38723c */ /* 0x040fe20000001838 */
[----:B------:R-:W-:Y:S02]  /*2cd0*/  IADD3 R6, R18, 0x19, RZ ;  /* 0x0000001912067810 */ /* 0x000fe40007ffe0ff */
[----:B------:R-:W-:Y:S02]  /*2ce0*/  FSEL R3, R3, -INF , !P2 ;  /* 0xff80000003037808 */ /* 0x000fe40005000000 */
[----:B------:R-:W-:Y:S02]  /*2cf0*/  ISETP.GE.AND P1, PT, R7, UR13, PT ;  /* 0x0000000d07007c0c */ /* 0x000fe4000bf26270 */
[----:B------:R-:W-:Y:S01]  /*2d00*/  ISETP.GE.AND P2, PT, R6, UR13, PT ;  /* 0x0000000d06007c0c */ /* 0x000fe2000bf46270 */
[----:B------:R-:W-:Y:S01]  /*2d10*/  HMMA.16816.F32 R52, R12, R22, R52 ;  /* 0x000000160c34723c */ /* 0x000fe20000001834 */
[----:B------:R-:W-:Y:S01]  /*2d20*/  IADD3 R6, R18, 0x20, RZ ;  /* 0x0000002012067810 */ /* 0x000fe20007ffe0ff */
[----:B------:R-:W-:Y:S01]  /*2d30*/  FMUL.FTZ R20, R40, c[0x0][0x2ec] ;  /* 0x0000bb0028147a20 */ /* 0x000fe20000410000 */
[----:B------:R-:W-:Y:S01]  /*2d40*/  FSEL R60, R60, -INF , !P1 ;  /* 0xff8000003c3c7808 */ /* 0x000fe20004800000 */
[----:B------:R-:W-:Y:S01]  /*2d50*/  FMUL.FTZ R21, R41, c[0x0][0x2ec] ;  /* 0x0000bb0029157a20 */ /* 0x000fe20000410000 */
[----:B------:R-:W-:-:S02]  /*2d60*/  FSEL R44, R44, -INF , !P1 ;  /* 0xff8000002c2c7808 */ /* 0x000fc40004800000 */
[----:B------:R-:W-:Y:S01]  /*2d70*/  ISETP.GE.AND P1, PT, R6, UR13, PT ;  /* 0x0000000d06007c0c */ /* 0x000fe2000bf26270 */
[----:B------:R-:W-:Y:S01]  /*2d80*/  MUFU.TANH R20, R20 ;  /* 0x0000001400147308 */ /* 0x000fe20000002400 */
[C---:B-----5:R-:W-:Y:S01]  /*2d90*/  HMMA.16816.F32 R72, R12.reuse, R8, R72 ;  /* 0x000000080c48723c */ /* 0x060fe20000001848 */
[C---:B------:R-:W-:Y:S02]  /*2da0*/  IADD3 R6, R18.reuse, 0x21, RZ ;  /* 0x0000002112067810 */ /* 0x040fe40007ffe0ff */
[----:B------:R-:W-:Y:S02]  /*2db0*/  IADD3 R7, R18, 0x10, RZ ;  /* 0x0000001012077810 */ /* 0x000fe40007ffe0ff */
[----:B---3--:R-:W-:Y:S02]  /*2dc0*/  FSEL R32, R32, -INF , !P0 ;  /* 0xff80000020207808 */ /* 0x008fe40004000000 */
[----:B------:R-:W-:Y:S01]  /*2dd0*/  FMUL.FTZ R57, R57, c[0x0][0x2ec] ;  /* 0x0000bb0039397a20 */ /* 0x000fe20000410000 */
[----:B------:R-:W-:Y:S01]  /*2de0*/  HMMA.16816.F32 R76, R12, R10, R76 ;  /* 0x0000000a0c4c723c */ /* 0x000fe2000000184c */
[----:B------:R-:W-:Y:S01]  /*2df0*/  FMUL.FTZ R59, R59, c[0x0][0x2ec] ;  /* 0x0000bb003b3b7a20 */ /* 0x000fe20000410000 */
[----:B------:R-:W-:Y:S01]  /*2e00*/  IADD3 R8, R18, 0x9, RZ ;  /* 0x0000000912087810 */ /* 0x000fe20007ffe0ff */
[----:B------:R-:W-:Y:S01]  /*2e10*/  MUFU.TANH R184, R57 ;  /* 0x0000003900b87308 */ /* 0x000fe20000002400 */
[----:B------:R-:W-:Y:S01]  /*2e20*/  FSEL R61, R61, -INF , !P0 ;  /* 0xff8000003d3d7808 */ /* 0x000fe20004000000 */
[----:B------:R-:W-:Y:S01]  /*2e30*/  FMUL.FTZ R56, R56, c[0x0][0x2ec] ;  /* 0x0000bb0038387a20 */ /* 0x000fe20000410000 */
[----:B------:R-:W-:Y:S01]  /*2e40*/  ISETP.GE.AND P6, PT, R8, UR13, PT ;  /* 0x0000000d08007c0c */ /* 0x000fe2000bfc6270 */
[----:B------:R-:W-:Y:S01]  /*2e50*/  FMUL.FTZ R58, R58, c[0x0][0x2ec] ;  /* 0x0000bb003a3a7a20 */ /* 0x000fe20000410000 */
[----:B------:R-:W-:Y:S01]  /*2e60*/  ISETP.GE.AND P0, PT, R6, UR13, PT ;  /* 0x0000000d06007c0c */ /* 0x000fe2000bf06270 */
[----:B------:R-:W-:Y:S01]  /*2e70*/  FMUL.FTZ R52, R52, c[0x0][0x2ec] ;  /* 0x0000bb0034347a20 */ /* 0x000fe20000410000 */
[----:B------:R-:W-:Y:S01]  /*2e80*/  IADD3 R6, R18, 0x28, RZ ;  /* 0x0000002812067810 */ /* 0x000fe20007ffe0ff */
[----:B------:R-:W1:Y:S01]  /*2e90*/  MUFU.TANH R188, R59 ;  /* 0x0000003b00bc7308 */ /* 0x000e620000002400 */
[----:B------:R-:W-:Y:S01]  /*2ea0*/  ISETP.GE.AND P5, PT, R7, UR13, PT ;  /* 0x0000000d07007c0c */ /* 0x000fe2000bfa6270 */
[----:B------:R-:W-:Y:S01]  /*2eb0*/  FMUL.FTZ R53, R53, c[0x0][0x2ec] ;  /* 0x0000bb0035357a20 */ /* 0x000fe20000410000 */
[----:B--2---:R-:W-:Y:S01]  /*2ec0*/  FSEL R33, R33, -INF , !P6 ;  /* 0xff80000021217808 */ /* 0x004fe20007000000 */
[----:B------:R-:W-:Y:S01]  /*2ed0*/  FMUL.FTZ R54, R54, c[0x0][0x2ec] ;  /* 0x0000bb0036367a20 */ /* 0x000fe20000410000 */
[----:B------:R-:W-:Y:S01]  /*2ee0*/  FSEL R46, R46, -INF , !P6 ;  /* 0xff8000002e2e7808 */ /* 0x000fe20007000000 */
[----:B------:R-:W-:Y:S01]  /*2ef0*/  FMUL.FTZ R55, R55, c[0x0][0x2ec] ;  /* 0x0000bb0037377a20 */ /* 0x000fe20000410000 */
[----:B------:R-:W-:Y:S01]  /*2f00*/  ISETP.GE.AND P6, PT, R6, UR13, PT ;  /* 0x0000000d06007c0c */ /* 0x000fe2000bfc6270 */
[----:B------:R-:W2:Y:S01]  /*2f10*/  MUFU.TANH R21, R21 ;  /* 0x0000001500157308 */ /* 0x000ea20000002400 */
[----:B------:R-:W-:Y:S01]  /*2f20*/  IADD3 R6, R18, 0x29, RZ ;  /* 0x0000002912067810 */ /* 0x000fe20007ffe0ff */
[----:B------:R-:W-:Y:S01]  /*2f30*/  FMUL.FTZ R72, R72, c[0x0][0x2ec] ;  /* 0x0000bb0048487a20 */ /* 0x000fe20000410000 */
[----:B------:R-:W-:Y:S01]  /*2f40*/  FSEL R11, R4, -INF , !P5 ;  /* 0xff800000040b7808 */ /* 0x000fe20006800000 */
[----:B------:R-:W-:Y:S01]  /*2f50*/  FMUL.FTZ R73, R73, c[0x0][0x2ec] ;  /* 0x0000bb0049497a20 */ /* 0x000fe20000410000 */
[----:B------:R-:W-:Y:S01]  /*2f60*/  IADD3 R4, R18, 0x30, RZ ;  /* 0x0000003012047810 */ /* 0x000fe20007ffe0ff */
[----:B------:R-:W-:Y:S01]  /*2f70*/  FMUL.FTZ R74, R74, c[0x0][0x2ec] ;  /* 0x0000bb004a4a7a20 */ /* 0x000fe20000410000 */
[----:B------:R-:W-:Y:S01]  /*2f80*/  FSEL R7, R47, -INF , !P5 ;  /* 0xff8000002f077808 */ /* 0x000fe20006800000 */
[----:B------:R-:W-:Y:S01]  /*2f90*/  MUFU.TANH R183, R56 ;  /* 0x0000003800b77308 */ /* 0x000fe20000002400 */
[----:B------:R-:W-:Y:S01]  /*2fa0*/  FMUL.FTZ R75, R75, c[0x0][0x2ec] ;  /* 0x0000bb004b4b7a20 */ /* 0x000fe20000410000 */
[----:B------:R-:W-:Y:S01]  /*2fb0*/  ISETP.GE.AND P5, PT, R6, UR13, PT ;  /* 0x0000000d06007c0c */ /* 0x000fe2000bfa6270 */
[----:B------:R-:W-:Y:S01]  /*2fc0*/  FMUL.FTZ R76, R76, c[0x0][0x2ec] ;  /* 0x0000bb004c4c7a20 */ /* 0x000fe20000410000 */
[----:B------:R-:W-:Y:S01]  /*2fd0*/  FSEL R10, R5, -INF , !P4 ;  /* 0xff800000050a7808 */ /* 0x000fe20006000000 */
[----:B------:R-:W-:Y:S01]  /*2fe0*/  FMUL.FTZ R77, R77, c[0x0][0x2ec] ;  /* 0x0000bb004d4d7a20 */ /* 0x000fe20000410000 */
[----:B------:R-:W-:Y:S01]  /*2ff0*/  FSEL R6, R62, -INF , !P4 ;  /* 0xff8000003e067808 */ /* 0x000fe20006000000 */
[----:B------:R-:W-:Y:S01]  /*3000*/  FMUL.FTZ R78, R78, c[0x0][0x2ec] ;  /* 0x0000bb004e4e7a20 */ /* 0x000fe20000410000 */
[----:B------:R-:W3:Y:S01]  /*3010*/  MUFU.TANH R187, R58 ;  /* 0x0000003a00bb7308 */ /* 0x000ee20000002400 */
[----:B------:R-:W-:Y:S01]  /*3020*/  FMUL.FTZ R79, R79, c[0x0][0x2ec] ;  /* 0x0000bb004f4f7a20 */ /* 0x000fe20000410000 */
[----:B-1----:R-:W-:-:S02]  /*3030*/  FSEL R188, R188, -INF , !P0 ;  /* 0xff800000bcbc7808 */ /* 0x002fc40004000000 */
[----:B------:R-:W-:Y:S02]  /*3040*/  FSEL R184, R184, -INF , !P0 ;  /* 0xff800000b8b87808 */ /* 0x000fe40004000000 */
[----:B------:R-:W-:Y:S02]  /*3050*/  ISETP.GE.AND P4, PT, R4, UR13, PT ;  /* 0x0000000d04007c0c */ /* 0x000fe4000bf86270 */
[----:B------:R-:W1:Y:S01]  /*3060*/  MUFU.TANH R185, R52 ;  /* 0x0000003400b97308 */ /* 0x000e620000002400 */
[----:B------:R-:W-:Y:S02]  /*3070*/  PLOP3.LUT P0, PT, PT, PT, UP0, 0x80, 0x0 ;  /* 0x000000000000781c */ /* 0x000fe40003f0f008 */
[----:B------:R-:W-:Y:S02]  /*3080*/  IADD3 R4, R18, 0x31, RZ ;  /* 0x0000003112047810 */ /* 0x000fe40007ffe0ff */
[----:B------:R-:W-:Y:S02]  /*3090*/  FSEL R9, R17, -INF , !P3 ;  /* 0xff80000011097808 */ /* 0x000fe40005800000 */
[----:B------:R-:W-:Y:S01]  /*30a0*/  FSEL R5, R20, -INF , !P3 ;  /* 0xff80000014057808 */ /* 0x000fe20005800000 */
[----:B------:R-:W4:Y:S01]  /*30b0*/  MUFU.TANH R186, R53 ;  /* 0x0000003500ba7308 */ /* 0x000f220000002400 */
[----:B------:R-:W-:-:S02]  /*30c0*/  ISETP.GE.AND P3, PT, R4, UR13, PT ;  /* 0x0000000d04007c0c */ /* 0x000fc4000bf66270 */
[C---:B------:R-:W-:Y:S02]  /*30d0*/  IADD3 R4, R18.reuse, 0x38, RZ ;  /* 0x0000003812047810 */ /* 0x040fe40007ffe0ff */
[----:B------:R-:W-:Y:S02]  /*30e0*/  IADD3 R18, R18, 0x39, RZ ;  /* 0x0000003912127810 */ /* 0x000fe40007ffe0ff */
[----:B------:R-:W-:Y:S01]  /*30f0*/  FSEL R8, R16, -INF , !P2 ;  /* 0xff80000010087808 */ /* 0x000fe20005000000 */
[----:B------:R-:W5:Y:S01]  /*3100*/  MUFU.TANH R189, R54 ;  /* 0x0000003600bd7308 */ /* 0x000f620000002400 */
[----:B--2---:R-:W-:Y:S02]  /*3110*/  FSEL R12, R21, -INF , !P2 ;  /* 0xff800000150c7808 */ /* 0x004fe40005000000 */
[----:B---3--:R-:W-:Y:S02]  /*3120*/  FSEL R187, R187, -INF , !P1 ;  /* 0xff800000bbbb7808 */ /* 0x008fe40004800000 */
[----:B------:R-:W-:-:S02]  /*3130*/  FSEL R183, R183, -INF , !P1 ;  /* 0xff800000b7b77808 */ /* 0x000fc40004800000 */
[----:B------:R-:W-:Y:S01]  /*3140*/  ISETP.GE.AND P2, PT, R4, UR13, PT ;  /* 0x0000000d04007c0c */ /* 0x000fe2000bf46270 */
[----:B------:R-:W2:Y:S01]  /*3150*/  MUFU.TANH R190, R55 ;  /* 0x0000003700be7308 */ /* 0x000ea20000002400 */
[----:B------:R-:W-:Y:S01]  /*3160*/  ISETP.GE.AND P1, PT, R18, UR13, PT ;  /* 0x0000000d12007c0c */ /* 0x000fe2000bf26270 */
[----:B------:R-:W-:Y:S01]  /*3170*/  IMAD.IADD R4, R97, 0x1, R96 ;  /* 0x0000000161047824 */ /* 0x000fe200078e0260 */
[----:B-1----:R-:W-:Y:S02]  /*3180*/  FSEL R185, R185, -INF , !P6 ;  /* 0xff800000b9b97808 */ /* 0x002fe40007000000 */
[----:B----4-:R-:W-:-:S03]  /*3190*/  FSEL R186, R186, -INF , !P5 ;  /* 0xff800000baba7808 */ /* 0x010fc60006800000 */
[----:B------:R-:W1:Y:S01]  /*31a0*/  MUFU.TANH R196, R72 ;  /* 0x0000004800c47308 */ /* 0x000e620000002400 */
[----:B-----5:R-:W-:-:S07]  /*31b0*/  FSEL R189, R189, -INF , !P6 ;  /* 0xff800000bdbd7808 */ /* 0x020fce0007000000 */
[----:B------:R-:W3:Y:S01]  /*31c0*/  MUFU.TANH R195, R73 ;  /* 0x0000004900c37308 */ /* 0x000ee20000002400 */
[----:B--2---:R-:W-:-:S07]  /*31d0*/  FSEL R190, R190, -INF , !P5 ;  /* 0xff800000bebe7808 */ /* 0x004fce0006800000 */
[----:B------:R-:W2:Y:S01]  /*31e0*/  MUFU.TANH R191, R74 ;  /* 0x0000004a00bf7308 */ /* 0x000ea20000002400 */
[----:B-1----:R-:W-:-:S07]  /*31f0*/  FSEL R196, R196, -INF , !P4 ;  /* 0xff800000c4c47808 */ /* 0x002fce0006000000 */
[----:B------:R-:W1:Y:S01]  /*3200*/  MUFU.TANH R171, R75 ;  /* 0x0000004b00ab7308 */ /* 0x000e620000002400 */
[----:B---3--:R-:W-:-:S07]  /*3210*/  FSEL R195, R195, -INF , !P3 ;  /* 0xff800000c3c37808 */ /* 0x008fce0005800000 */
[----:B------:R-:W3:Y:S01]  /*3220*/  MUFU.TANH R194, R76 ;  /* 0x0000004c00c27308 */ /* 0x000ee20000002400 */
[----:B--2---:R-:W-:-:S07]  /*3230*/  FSEL R191, R191, -INF , !P4 ;  /* 0xff800000bfbf7808 */ /* 0x004fce0006000000 */
[----:B------:R-:W2:Y:S01]  /*3240*/  MUFU.TANH R170, R78 ;  /* 0x0000004e00aa7308 */ /* 0x000ea20000002400 */
[----:B-1----:R-:W-:-:S07]  /*3250*/  FSEL R171, R171, -INF , !P3 ;  /* 0xff800000abab7808 */ /* 0x002fce0005800000 */
[----:B------:R-:W1:Y:S01]  /*3260*/  MUFU.TANH R168, R79 ;  /* 0x0000004f00a87308 */ /* 0x000e620000002400 */
[----:B---3--:R-:W-:-:S07]  /*3270*/  FSEL R194, R194, -INF , !P2 ;  /* 0xff800000c2c27808 */ /* 0x008fce0005000000 */
[----:B------:R-:W3:Y:S01]  /*3280*/  MUFU.TANH R192, R77 ;  /* 0x0000004d00c07308 */ /* 0x000ee20000002400 */
[----:B--2---:R-:W-:Y:S02]  /*3290*/  FSEL R170, R170, -INF , !P2 ;  /* 0xff800000aaaa7808 */ /* 0x004fe40005000000 */
[----:B-1----:R-:W-:Y:S02]  /*32a0*/  FSEL R168, R168, -INF , !P1 ;  /* 0xff800000a8a87808 */ /* 0x002fe40004800000 */
[----:B---3--:R-:W-:Y:S01]  /*32b0*/  FSEL R192, R192, -INF , !P1 ;  /* 0xff800000c0c07808 */ /* 0x008fe20004800000 */
[----:B------:R-:W-:Y:S06]  /*32c0*/  BAR.SYNC.DEFER_BLOCKING 0x0 ;  /* 0x0000000000007b1d */ /* 0x000fec0000010000 */
[----:B------:R-:W-:Y:S05]  /*32d0*/  @!P0 BRA `(.L_x_669) ;  /* 0x0000024000008947 */ /* 0x000fea0003800000 */
[----:B------:R-:W-:Y:S01]  /*32e0*/  ULEA.HI.SX32 UR7, UR8, 0xfffffffe, 0x1a ;  /* 0xfffffffe08077891 */ /* 0x000fe2000f8fd23f */
        /* <DEDUP_REMOVED lines=35> */
.L_x_669:
        /* <DEDUP_REMOVED lines=47> */
[----:B------:R-:W5:Y:S04]  /*3810*/  LDSM.16.MT88.4 R64, [R228+0x12000] ;  /* 0x01200000e440783b */ /* 0x000f680000004200 */
[----:B------:R-:W3:Y:S01]  /*3820*/  LDSM.16.MT88.4 R72, [R232+0x14000] ;  /* 0x01400000e848783b */ /* 0x000ee20000004200 */
[----:B-1----:R-:W-:-:S03]  /*3830*/  FMNMX.FTZ R164, R15, R164, !PT ;  /* 0x000000a40fa47209 */ /* 0x002fc60007810000 */
[----:B------:R-:W1:Y:S01]  /*3840*/  LDSM.16.MT88.4 R80, [R230+0x14000] ;  /* 0x01400000e650783b */ /* 0x000e620000004200 */
[C---:B------:R-:W-:Y:S01]  /*3850*/  FSETP.NEU.FTZ.AND P1, PT, R164.reuse, -INF , PT ;  /* 0xff800000a400780b */ /* 0x040fe20003f3d000 */
[----:B------:R-:W-:Y:S02]  /*3860*/  FMUL.FTZ R193, R164, c[0x0][0x23c] ;  /* 0x00008f00a4c17a20 */ /* 0x000fe40000410000 */
[----:B------:R-:W1:Y:S03]  /*3870*/  LDSM.16.MT88.4 R88, [R229+0x14000] ;  /* 0x01400000e558783b */ /* 0x000e660000004200 */
[----:B------:R-:W-:Y:S01]  /*3880*/  FSEL R193, R193, RZ, P1 ;  /* 0x000000ffc1c17208 */ /* 0x000fe20000800000 */
[----:B------:R-:W1:Y:S04]  /*3890*/  LDSM.16.MT88.4 R96, [R228+0x14000] ;  /* 0x01400000e460783b */ /* 0x000e680000004200 */
[--C-:B------:R-:W-:Y:S01]  /*38a0*/  FFMA.FTZ R179, R3, c[0x0][0x23c], -R193.reuse ;  /* 0x00008f0003b37a23 */ /* 0x100fe200000108c1 */
[----:B--2---:R-:W-:Y:S01]  /*38b0*/  FMNMX.FTZ R3, R14, R13, !PT ;  /* 0x0000000d0e037209 */ /* 0x004fe20007810000 */
[--C-:B------:R-:W-:Y:S01]  /*38c0*/  FFMA.FTZ R178, R44, c[0x0][0x23c], -R193.reuse ;  /* 0x00008f002cb27a23 */ /* 0x100fe200000108c1 */
[----:B------:R-:W2:Y:S01]  /*38d0*/  LDSM.16.MT88.4 R104, [R232+0x16000] ;  /* 0x01600000e868783b */ /* 0x000ea20000004200 */
[--C-:B------:R-:W-:Y:S01]  /*38e0*/  FFMA.FTZ R177, R61, c[0x0][0x23c], -R193.reuse ;  /* 0x00008f003db17a23 */ /* 0x100fe200000108c1 */
[C---:B------:R-:W-:Y:S01]  /*38f0*/  FSETP.NEU.FTZ.AND P1, PT, R3.reuse, -INF , PT ;  /* 0xff8000000300780b */ /* 0x040fe20003f3d000 */
[----:B------:R-:W-:Y:S01]  /*3900*/  FMUL.FTZ R169, R3, c[0x0][0x23c] ;  /* 0x00008f0003a97a20 */ /* 0x000fe20000410000 */
[----:B------:R-:W1:Y:S01]  /*3910*/  LDSM.16.MT88.4 R112, [R230+0x16000] ;  /* 0x01600000e670783b */ /* 0x000e620000004200 */
[--C-:B------:R-:W-:Y:S01]  /*3920*/  FFMA.FTZ R173, R46, c[0x0][0x23c], -R193.reuse ;  /* 0x00008f002ead7a23 */ /* 0x100fe200000108c1 */
[----:B------:R-:W-:Y:S01]  /*3930*/  MUFU.EX2 R179, R179 ;  /* 0x000000b300b37308 */ /* 0x000fe20000000800 */
[--C-:B------:R-:W-:Y:S01]  /*3940*/  FFMA.FTZ R176, R7, c[0x0][0x23c], -R193.reuse ;  /* 0x00008f0007b07a23 */ /* 0x100fe200000108c1 */
[----:B------:R-:W-:Y:S01]  /*3950*/  FSEL R169, R169, RZ, P1 ;  /* 0x000000ffa9a97208 */ /* 0x000fe20000800000 */
[----:B------:R-:W1:Y:S01]  /*3960*/  LDSM.16.MT88.4 R120, [R229+0x16000] ;  /* 0x01600000e578783b */ /* 0x000e620000004200 */
[----:B------:R-:W-:-:S02]  /*3970*/  FFMA.FTZ R172, R6, c[0x0][0x23c], -R193 ;  /* 0x00008f0006ac7a23 */ /* 0x000fc400000108c1 */
[----:B------:R-:W-:Y:S01]  /*3980*/  FFMA.FTZ R167, R5, c[0x0][0x23c], -R193 ;  /* 0x00008f0005a77a23 */ /* 0x000fe200000108c1 */
[----:B------:R-:W-:Y:S01]  /*3990*/  LDSM.16.MT88.4 R20, [R232+0x12800] ;  /* 0x01280000e814783b */ /* 0x000fe20000004200 */
[--C-:B------:R-:W-:Y:S01]  /*39a0*/  FFMA.FTZ R181, R45, c[0x0][0x23c], -R169.reuse ;  /* 0x00008f002db57a23 */ /* 0x100fe200000108a9 */
[----:B------:R-:W3:Y:S01]  /*39b0*/  MUFU.EX2 R178, R178 ;  /* 0x000000b200b27308 */ /* 0x000ee20000000800 */
[--C-:B------:R-:W-:Y:S01]  /*39c0*/  FFMA.FTZ R180, R60, c[0x0][0x23c], -R169.reuse ;  /* 0x00008f003cb47a23 */ /* 0x100fe200000108a9 */
[----:B------:R-:W1:Y:S01]  /*39d0*/  LDSM.16.MT88.4 R4, [R228+0x16000] ;  /* 0x01600000e404783b */ /* 0x000e620000004200 */
[--C-:B------:R-:W-:Y:S02]  /*39e0*/  FFMA.FTZ R182, R32, c[0x0][0x23c], -R169.reuse ;  /* 0x00008f0020b67a23 */ /* 0x100fe400000108a9 */
[----:B------:R-:W-:Y:S01]  /*39f0*/  FFMA.FTZ R175, R33, c[0x0][0x23c], -R169 ;  /* 0x00008f0021af7a23 */ /* 0x000fe200000108a9 */
[----:B------:R-:W-:Y:S01]  /*3a00*/  LDSM.16.MT88.4 R28, [R230+0x10800] ;  /* 0x01080000e61c783b */ /* 0x000fe20000004200 */
[----:B------:R-:W-:Y:S01]  /*3a10*/  FFMA.FTZ R2, R12, c[0x0][0x23c], -R193 ;  /* 0x00008f000c027a23 */ /* 0x000fe200000108c1 */
[----:B------:R-:W-:Y:S01]  /*3a20*/  MUFU.EX2 R177, R177 ;  /* 0x000000b100b17308 */ /* 0x000fe20000000800 */
[--C-:B------:R-:W-:Y:S01]  /*3a30*/  FFMA.FTZ R174, R11, c[0x0][0x23c], -R169.reuse ;  /* 0x00008f000bae7a23 */ /* 0x100fe200000108a9 */
[----:B------:R-:W1:Y:S01]  /*3a40*/  LDSM.16.MT88.4 R12, [R232+0x10800] ;  /* 0x01080000e80c783b */ /* 0x000e620000004200 */
[----:B------:R-:W-:-:S02]  /*3a50*/  FFMA.FTZ R166, R10, c[0x0][0x23c], -R169 ;  /* 0x00008f000aa67a23 */ /* 0x000fc400000108a9 */
[--C-:B------:R-:W-:Y:S01]  /*3a60*/  FFMA.FTZ R165, R9, c[0x0][0x23c], -R169.reuse ;  /* 0x00008f0009a57a23 */ /* 0x100fe200000108a9 */
[----:B------:R-:W-:Y:S01]  /*3a70*/  LDSM.16.MT88.4 R24, [R229+0x10800] ;  /* 0x01080000e518783b */ /* 0x000fe20000004200 */
[----:B------:R-:W-:Y:S01]  /*3a80*/  FFMA.FTZ R0, R8, c[0x0][0x23c], -R169 ;  /* 0x00008f0008007a23 */ /* 0x000fe200000108a9 */
[----:B------:R-:W2:Y:S01]  /*3a90*/  MUFU.EX2 R173, R173 ;  /* 0x000000ad00ad7308 */ /* 0x000ea20000000800 */
[----:B---3--:R-:W-:Y:S01]  /*3aa0*/  F2FP.PACK_AB R128, R178, R179 ;  /* 0x000000b3b280723e */ /* 0x008fe200000000ff */
[----:B------:R-:W3:Y:S01]  /*3ab0*/  LDSM.16.MT88.4 R8, [R228+0x10800] ;  /* 0x01080000e408783b */ /* 0x000ee20000004200 */
[--C-:B------:R-:W-:Y:S02]  /*3ac0*/  FFMA.FTZ R183, R183, c[0x0][0x23c], -R193.reuse ;  /* 0x00008f00b7b77a23 */ /* 0x100fe400000108c1 */
[--C-:B------:R-:W-:Y:S01]  /*3ad0*/  FFMA.FTZ R184, R184, c[0x0][0x23c], -R193.reuse ;  /* 0x00008f00b8b87a23 */ /* 0x100fe200000108c1 */
[----:B------:R-:W-:Y:S01]  /*3ae0*/  LDSM.16.MT88.4 R16, [R230+0x12800] ;  /* 0x01280000e610783b */ /* 0x000fe20000004200 */
[--C-:B------:R-:W-:Y:S01]  /*3af0*/  FFMA.FTZ R185, R185, c[0x0][0x23c], -R193.reuse ;  /* 0x00008f00b9b97a23 */ /* 0x100fe200000108c1 */
[----:B------:R-:W-:Y:S01]  /*3b00*/  MUFU.EX2 R181, R181 ;  /* 0x000000b500b57308 */ /* 0x000fe20000000800 */
[----:B------:R-:W-:Y:S01]  /*3b10*/  FFMA.FTZ R186, R186, c[0x0][0x23c], -R193 ;  /* 0x00008f00baba7a23 */ /* 0x000fe200000108c1 */
[----:B------:R-:W-:Y:S01]  /*3b20*/  LDSM.16.MT88.4 R32, [R228+0x12800] ;  /* 0x01280000e420783b */ /* 0x000fe20000004200 */
[----:B------:R-:W-:-:S02]  /*3b30*/  FFMA.FTZ R187, R187, c[0x0][0x23c], -R169 ;  /* 0x00008f00bbbb7a23 */ /* 0x000fc400000108a9 */
[--C-:B------:R-:W-:Y:S02]  /*3b40*/  FFMA.FTZ R188, R188, c[0x0][0x23c], -R169.reuse ;  /* 0x00008f00bcbc7a23 */ /* 0x100fe400000108a9 */
[--C-:B------:R-:W-:Y:S01]  /*3b50*/  FFMA.FTZ R189, R189, c[0x0][0x23c], -R169.reuse ;  /* 0x00008f00bdbd7a23 */ /* 0x100fe200000108a9 */
[----:B------:R-:W4:Y:S01]  /*3b60*/  MUFU.EX2 R180, R180 ;  /* 0x000000b400b47308 */ /* 0x000f220000000800 */
[----:B--2---:R-:W-:Y:S01]  /*3b70*/  F2FP.PACK_AB R130, R173, R177 ;  /* 0x000000b1ad82723e */ /* 0x004fe200000000ff */
[----:B------:R-:W-:Y:S02]  /*3b80*/  FFMA.FTZ R190, R190, c[0x0][0x23c], -R169 ;  /* 0x00008f00bebe7a23 */ /* 0x000fe400000108a9 */
[--C-:B------:R-:W-:Y:S02]  /*3b90*/  FFMA.FTZ R196, R196, c[0x0][0x23c], -R193.reuse ;  /* 0x00008f00c4c47a23 */ /* 0x100fe400000108c1 */
[--C-:B------:R-:W-:Y:S02]  /*3ba0*/  FFMA.FTZ R195, R195, c[0x0][0x23c], -R193.reuse ;  /* 0x00008f00c3c37a23 */ /* 0x100fe400000108c1 */
[----:B------:R-:W-:Y:S01]  /*3bb0*/  MUFU.EX2 R182, R182 ;  /* 0x000000b600b67308 */ /* 0x000fe20000000800 */
[----:B------:R-:W-:-:S02]  /*3bc0*/  FFMA.FTZ R194, R194, c[0x0][0x23c], -R193 ;  /* 0x00008f00c2c27a23 */ /* 0x000fc400000108c1 */
[----:B------:R-:W-:Y:S02]  /*3bd0*/  FFMA.FTZ R192, R192, c[0x0][0x23c], -R193 ;  /* 0x00008f00c0c07a23 */ /* 0x000fe400000108c1 */
[--C-:B------:R-:W-:Y:S02]  /*3be0*/  FFMA.FTZ R191, R191, c[0x0][0x23c], -R169.reuse ;  /* 0x00008f00bfbf7a23 */ /* 0x100fe400000108a9 */
[--C-:B------:R-:W-:Y:S01]  /*3bf0*/  FFMA.FTZ R193, R171, c[0x0][0x23c], -R169.reuse ;  /* 0x00008f00abc17a23 */ /* 0x100fe200000108a9 */
[----:B------:R-:W2:Y:S01]  /*3c00*/  MUFU.EX2 R175, R175 ;  /* 0x000000af00af7308 */ /* 0x000ea20000000800 */
[----:B----4-:R-:W-:Y:S01]  /*3c10*/  F2FP.PACK_AB R129, R180, R181 ;  /* 0x000000b5b481723e */ /* 0x010fe200000000ff */
[--C-:B------:R-:W-:Y:S02]  /*3c20*/  FFMA.FTZ R197, R170, c[0x0][0x23c], -R169.reuse ;  /* 0x00008f00aac57a23 */ /* 0x100fe400000108a9 */
[----:B------:R-:W-:Y:S02]  /*3c30*/  FFMA.FTZ R252, R168, c[0x0][0x23c], -R169 ;  /* 0x00008f00a8fc7a23 */ /* 0x000fe400000108a9 */
[----:B------:R-:W-:Y:S01]  /*3c40*/  FADD.FTZ R178, R179, R178 ;  /* 0x000000b2b3b27221 */ /* 0x000fe20000010000 */
[----:B------:R-:W-:Y:S01]  /*3c50*/  LDSM.16.MT88.4 R168, [R229+0x13800] ;  /* 0x01380000e5a8783b */ /* 0x000fe20000004200 */
[----:B------:R-:W-:Y:S01]  /*3c60*/  MUFU.EX2 R176, R176 ;  /* 0x000000b000b07308 */ /* 0x000fe20000000800 */
[----:B------:R-:W-:-:S02]  /*3c70*/  FADD.FTZ R180, R181, R180 ;  /* 0x000000b4b5b47221 */ /* 0x000fc40000010000 */
[----:B------:R-:W-:-:S04]  /*3c80*/  FADD.FTZ R177, R177, R178 ;  /* 0x000000b2b1b17221 */ /* 0x000fc80000010000 */
[----:B------:R-:W-:Y:S01]  /*3c90*/  FADD.FTZ R177, R173, R177 ;  /* 0x000000b1adb17221 */ /* 0x000fe20000010000 */
[----:B--2---:R-:W-:Y:S01]  /*3ca0*/  F2FP.PACK_AB R131, R175, R182 ;  /* 0x000000b6af83723e */ /* 0x004fe200000000ff */
        /* <DEDUP_REMOVED lines=21> */
[C---:B-----5:R-:W-:Y:S02]  /*3e00*/  HMMA.16816.F32 R60, R128.reuse, R64, RZ ;  /* 0x00000040803c723c */ /* 0x060fe400000018ff */
[----:B------:R-:W-:Y:S06]  /*3e10*/  MUFU.EX2 R186, R186 ;  /* 0x000000ba00ba7308 */ /* 0x000fec0000000800 */
[C---:B------:R-:W-:Y:S02]  /*3e20*/  HMMA.16816.F32 R68, R128.reuse, R72, RZ ;  /* 0x000000488044723c */ /* 0x040fe400000018ff */
[----:B------:R-:W-:Y:S06]  /*3e30*/  MUFU.EX2 R187, R187 ;  /* 0x000000bb00bb7308 */ /* 0x000fec0000000800 */
[C---:B-1----:R-:W-:Y:S02]  /*3e40*/  HMMA.16816.F32 R76, R128.reuse, R80, RZ ;  /* 0x00000050804c723c */ /* 0x042fe400000018ff */
[----:B------:R-:W1:Y:S06]  /*3e50*/  MUFU.EX2 R188, R188 ;  /* 0x000000bc00bc7308 */ /* 0x000e6c0000000800 */
[C---:B------:R-:W-:Y:S02]  /*3e60*/  HMMA.16816.F32 R84, R128.reuse, R88, RZ ;  /* 0x000000588054723c */ /* 0x040fe400000018ff */
[----:B------:R-:W-:Y:S06]  /*3e70*/  MUFU.EX2 R189, R189 ;  /* 0x000000bd00bd7308 */ /* 0x000fec0000000800 */
[C---:B------:R-:W-:Y:S02]  /*3e80*/  HMMA.16816.F32 R92, R128.reuse, R96, RZ ;  /* 0x00000060805c723c */ /* 0x040fe400000018ff */
[----:B------:R-:W5:Y:S06]  /*3e90*/  MUFU.EX2 R190, R190 ;  /* 0x000000be00be7308 */ /* 0x000f6c0000000800 */
        /* <DEDUP_REMOVED lines=55> */
[----:B------:R-:W1:Y:S07]  /*4210*/  LDSM.16.MT88.4 R28, [R232+0x14800] ;  /* 0x01480000e81c783b */ /* 0x000e6e0000004200 */
        /* <DEDUP_REMOVED lines=20> */
[----:B------:R-:W-:Y:S07]  /*4360*/  LDSM.16.MT88.4 R28, [R228+0x13000] ;  /* 0x01300000e41c783b */ /* 0x000fee0000004200 */
[C---:B------:R-:W-:Y:S08]  /*4370*/  HMMA.16816.F32 R76, R4.reuse, R24, R76 ;  /* 0x00000018044c723c */ /* 0x040ff0000000184c */
        /* <DEDUP_REMOVED lines=14> */
[----:B-----5:R-:W-:Y:S01]  /*4460*/  F2FP.PACK_AB R7, R190, R189 ;  /* 0x000000bdbe07723e */ /* 0x020fe200000000ff */
[----:B------:R-:W-:-:S02]  /*4470*/  FADD.FTZ R187, R188, R187 ;  /* 0x000000bbbcbb7221 */ /* 0x000fc40000010000 */
[----:B------:R-:W-:Y:S02]  /*4480*/  FADD.FTZ R185, R185, R183 ;  /* 0x000000b7b9b97221 */ /* 0x000fe40000010000 */
[----:B------:R-:W-:Y:S02]  /*4490*/  FADD.FTZ R189, R189, R187 ;  /* 0x000000bbbdbd7221 */ /* 0x000fe40000010000 */
[C---:B--2---:R-:W-:Y:S01]  /*44a0*/  HMMA.16816.F32 R144, R4.reuse, R12, R144 ;  /* 0x0000000c0490723c */ /* 0x044fe20000001890 */
        /* <DEDUP_REMOVED lines=9> */
[----:B---3--:R-:W-:Y:S01]  /*4540*/  HMMA.16816.F32 R136, R4, R8, R136 ;  /* 0x000000080488723c */ /* 0x008fe20000001888 */
[----:B------:R-:W-:Y:S02]  /*4550*/  FADD.FTZ R189, R197, R189 ;  /* 0x000000bdc5bd7221 */ /* 0x000fe40000010000 */
[----:B------:R-:W-:-:S05]  /*4560*/  FADD.FTZ R0, R192, R185 ;  /* 0x000000b9c0007221 */ /* 0x000fca0000010000 */
[C---:B------:R-:W-:Y:S01]  /*4570*/  HMMA.16816.F32 R132, R4.reuse, R10, R132 ;  /* 0x0000000a0484723c */ /* 0x040fe20000001884 */
[----:B------:R-:W3:Y:S04]  /*4580*/  LDSM.16.MT88.4 R8, [R229+0x15000] ;  /* 0x01500000e508783b */ /* 0x000ee80000004200 */
[----:B------:R-:W-:Y:S03]  /*4590*/  STL [R1], R0 ;  /* 0x0000000001007387 */ /* 0x000fe60000100800 */
        /* <DEDUP_REMOVED lines=42> */
[----:B------:R-:W-:-:S02]  /*4840*/  F2FP.PACK_AB R4, R195, R196 ;  /* 0x000000c4c304723e */ /* 0x000fc400000000ff */
[----:B------:R-:W-:Y:S02]  /*4850*/  F2FP.PACK_AB R5, R193, R191 ;  /* 0x000000bfc105723e */ /* 0x000fe400000000ff */
[----:B------:R-:W-:Y:S02]  /*4860*/  F2FP.PACK_AB R6, R192, R194 ;  /* 0x000000c2c006723e */ /* 0x000fe400000000ff */
[C---:B------:R-:W-:Y:S01]  /*4870*/  F2FP.PACK_AB R7, R252.reuse, R197 ;  /* 0x000000c5fc07723e */ /* 0x040fe200000000ff */
[----:B------:R-:W-:-:S06]  /*4880*/  FADD.FTZ R252, R252, R189 ;  /* 0x000000bdfcfc7221 */ /* 0x000fcc0000010000 */
        /* <DEDUP_REMOVED lines=48> */
.L_x_673:
        /* <DEDUP_REMOVED lines=43> */
.L_x_671:
[----:B------:R-:W-:Y:S01]  /*4e40*/  USHF.R.S32.HI UR4, URZ, 0x1f, UR14 ;  /* 0x0000001f3f047899 */ /* 0x000fe2000801140e */
[----:B------:R-:W-:Y:S04]  /*4e50*/  DEPBAR.LE SB0, 0x0 ;  /* 0x000080000000791a */ /* 0x000fe80000000000 */
[----:B------:R-:W-:Y:S01]  /*4e60*/  UIMAD UR4, UR4, UR6, URZ ;  /* 0x00000006040472a4 */ /* 0x000fe2000f8e023f */
[----:B------:R-:W-:Y:S01]  /*4e70*/  BAR.SYNC.DEFER_BLOCKING 0x0 ;  /* 0x0000000000007b1d */ /* 0x000fe20000010000 */
[----:B------:R-:W-:Y:S02]  /*4e80*/  UIMAD.WIDE.U32 UR18, UR14, UR6, URZ ;  /* 0x000000060e1272a5 */ /* 0x000fe4000f8e003f */
[----:B------:R-:W-:Y:S04]  /*4e90*/  UIMAD UR4, UR14, UR7, UR4 ;  /* 0x000000070e0472a4 */ /* 0x000fe8000f8e0204 */
[----:B------:R-:W-:Y:S01]  /*4ea0*/  UIADD3 UR4, UR19, UR4, URZ ;  /* 0x0000000413047290 */ /* 0x000fe2000fffe03f */
[----:B------:R-:W-:Y:S02]  /*4eb0*/  MOV R8, UR18 ;  /* 0x0000001200087c02 */ /* 0x000fe40008000f00 */
[----:B------:R-:W-:Y:S02]  /*4ec0*/  MOV R9, UR19 ;  /* 0x0000001300097c02 */ /* 0x000fe40008000f00 */
[----:B------:R-:W-:Y:S02]  /*4ed0*/  LEA R4, P0, R8, R242, 0x6 ;  /* 0x000000f208047211 */ /* 0x000fe400078030ff */
[----:B------:R-:W-:Y:S02]  /*4ee0*/  MOV R3, UR4 ;  /* 0x0000000400037c02 */ /* 0x000fe40008000f00 */
        /* <DEDUP_REMOVED lines=11> */
[----:B------:R-:W-:Y:S03]  /*4fa0*/  IADD3.X R11, R9, UR10, RZ, P1, !PT ;  /* 0x0000000a090b7c10 */ /* 0x000fe60008ffe4ff */
[----:B------:R1:W-:Y:S01]  /*4fb0*/  LDGSTS.E.BYPASS.LTC128B.128 [R241+0x12000], [R6.64+0x80] ;  /* 0x1200008006f17fae */ /* 0x0003e2000b901d50 */
[----:B------:R-:W-:Y:S02]  /*4fc0*/  IADD3.X R5, R11, UR10, RZ, P0, !PT ;  /* 0x0000000a0b057c10 */ /* 0x000fe400087fe4ff */
[----:B------:R-:W-:Y:S03]  /*4fd0*/  ISETP.LT.AND P0, PT, RZ, UR14, PT ;  /* 0x0000000eff007c0c */ /* 0x000fe6000bf01270 */
[----:B------:R1:W-:Y:S06]  /*4fe0*/  LDGSTS.E.BYPASS.LTC128B.128 [R241+0x14000], [R6.64+0x100] ;  /* 0x1400010006f17fae */ /* 0x0003ec000b901d50 */
[----:B------:R1:W-:Y:S06]  /*4ff0*/  LDGSTS.E.BYPASS.LTC128B.128 [R241+0x16000], [R6.64+0x180] ;  /* 0x1600018006f17fae */ /* 0x0003ec000b901d50 */
[----:B------:R2:W-:Y:S06]  /*5000*/  LDGSTS.E.BYPASS.LTC128B.128 [R241+0x10800], [R8.64] ;  /* 0x1080000008f17fae */ /* 0x0005ec000b901d50 */
[----:B------:R2:W-:Y:S06]  /*5010*/  LDGSTS.E.BYPASS.LTC128B.128 [R241+0x12800], [R8.64+0x80] ;  /* 0x1280008008f17fae */ /* 0x0005ec000b901d50 */
        /* <DEDUP_REMOVED lines=10> */
[----:B------:R-:W-:Y:S06]  /*50c0*/  LDSM.16.M88.4 R32, [R238] ;  /* 0x00000000ee20783b */ /* 0x000fec0000000200 */
[----:B--2---:R-:W1:Y:S06]  /*50d0*/  LDSM.16.M88.4 R8, [R237+0x8000] ;  /* 0x00800000ed08783b */ /* 0x004e6c0000000200 */
[----:B------:R-:W2:Y:S06]  /*50e0*/  LDSM.16.M88.4 R16, [R237+0x8800] ;  /* 0x00880000ed10783b */ /* 0x000eac0000000200 */
[----:B------:R-:W3:Y:S06]  /*50f0*/  LDSM.16.M88.4 R24, [R237+0x9000] ;  /* 0x00900000ed18783b */ /* 0x000eec0000000200 */
[----:B------:R-:W0:Y:S06]  /*5100*/  LDGDEPBAR ;  /* 0x00000000000079af */ /* 0x000e2c0000000000 */
[----:B------:R-:W4:Y:S06]  /*5110*/  LDSM.16.M88.4 R164, [R237+0x9800] ;  /* 0x00980000eda4783b */ /* 0x000f2c0000000200 */
[----:B------:R-:W-:Y:S06]  /*5120*/  LDSM.16.M88.4 R168, [R236] ;  /* 0x00000000eca8783b */ /* 0x000fec0000000200 */
[----:B------:R-:W5:Y:S01]  /*5130*/  LDSM.16.M88.4 R172, [R235] ;  /* 0x00000000ebac783b */ /* 0x000f620000000200 */
[C---:B-1----:R-:W-:Y:S05]  /*5140*/  HMMA.16816.F32 R4, R32.reuse, R8, RZ ;  /* 0x000000082004723c */ /* 0x042fea00000018ff */
[----:B------:R-:W1:Y:S03]  /*5150*/  LDSM.16.M88.4 R176, [R227] ;  /* 0x00000000e3b0783b */ /* 0x000e660000000200 */
[C---:B------:R-:W-:Y:S03]  /*5160*/  HMMA.16816.F32 R8, R32.reuse, R10, RZ ;  /* 0x0000000a2008723c */ /* 0x040fe600000018ff */
[----:B------:R-:W1:Y:S06]  /*5170*/  LDSM.16.M88.4 R180, [R226] ;  /* 0x00000000e2b4783b */ /* 0x000e6c0000000200 */
[----:B------:R-:W1:Y:S01]  /*5180*/  LDSM.16.M88.4 R184, [R225] ;  /* 0x00000000e1b8783b */ /* 0x000e620000000200 */
[C---:B--2---:R-:W-:Y:S05]  /*5190*/  HMMA.16816.F32 R12, R32.reuse, R16, RZ ;  /* 0x00000010200c723c */ /* 0x044fea00000018ff */
[----:B------:R-:W-:Y:S03]  /*51a0*/  LDSM.16.M88.4 R188, [R234] ;  /* 0x00000000eabc783b */ /* 0x000fe60000000200 */
[C---:B------:R-:W-:Y:S03]  /*51b0*/  HMMA.16816.F32 R16, R32.reuse, R18, RZ ;  /* 0x000000122010723c */ /* 0x040fe600000018ff */
[----:B------:R-:W2:Y:S05]  /*51c0*/  LDSM.16.M88.4 R192, [R231+0x8000] ;  /* 0x00800000e7c0783b */ /* 0x000eaa0000000200 */
[C---:B---3--:R-:W-:Y:S01]  /*51d0*/  HMMA.16816.F32 R20, R32.reuse, R24, RZ ;  /* 0x000000182014723c */ /* 0x048fe200000018ff */
[----:B------:R-:W-:Y:S06]  /*51e0*/  LDSM.16.M88.4 R196, [R231+0x9000] ;  /* 0x00900000e7c4783b */ /* 0x000fec0000000200 */
[----:B------:R-:W-:Y:S01]  /*51f0*/  LDSM.16.M88.4 R200, [R231+0x9800] ;  /* 0x00980000e7c8783b */ /* 0x000fe20000000200 */
[C---:B------:R-:W-:Y:S05]  /*5200*/  HMMA.16816.F32 R24, R32.reuse, R26, RZ ;  /* 0x0000001a2018723c */ /* 0x040fea00000018ff */
[----:B------:R-:W-:Y:S03]  /*5210*/  LDSM.16.M88.4 R204, [R233] ;  /* 0x00000000e9cc783b */ /* 0x000fe60000000200 */
[C---:B----4-:R-:W-:Y:S03]  /*5220*/  HMMA.16816.F32 R28, R32.reuse, R164, RZ ;  /* 0x000000a4201c723c */ /* 0x050fe600000018ff */
[----:B------:R-:W-:Y:S05]  /*5230*/  LDSM.16.M88.4 R208, [R224] ;  /* 0x00000000e0d0783b */ /* 0x000fea0000000200 */
[----:B------:R-:W-:Y:S01]  /*5240*/  HMMA.16816.F32 R32, R32, R166, RZ ;  /* 0x000000a62020723c */ /* 0x000fe200000018ff */
[----:B------:R-:W3:Y:S07]  /*5250*/  LDSM.16.M88.4 R164, [R231+0x8800] ;  /* 0x00880000e7a4783b */ /* 0x000eee0000000200 */
[C---:B-----5:R-:W-:Y:S08]  /*5260*/  HMMA.16816.F32 R4, R168.reuse, R172, R4 ;  /* 0x000000aca804723c */ /* 0x060ff00000001804 */
[C---:B------:R-:W-:Y:S01]  /*5270*/  HMMA.16816.F32 R8, R168.reuse, R174, R8 ;  /* 0x000000aea808723c */ /* 0x040fe20000001808 */
[----:B------:R-:W-:Y:S07]  /*5280*/  LDSM.16.M88.4 R172, [R224+0x1000] ;  /* 0x00100000e0ac783b */ /* 0x000fee0000000200 */
        /* <DEDUP_REMOVED lines=8> */
[----:B------:R-:W1:Y:S06]  /*5310*/  LDSM.16.M88.4 R168, [R224+0x800] ;  /* 0x00080000e0a8783b */ /* 0x000e6c0000000200 */
[----:B------:R-:W4:Y:S01]  /*5320*/  LDSM.16.M88.4 R184, [R237+0xa000] ;  /* 0x00a00000edb8783b */ /* 0x000f220000000200 */
[C---:B--2---:R-:W-:Y:S08]  /*5330*/  HMMA.16816.F32 R4, R188.reuse, R192, R4 ;  /* 0x000000c0bc04723c */ /* 0x044ff00000001804 */
[C---:B------:R-:W-:Y:S01]  /*5340*/  HMMA.16816.F32 R8, R188.reuse, R194, R8 ;  /* 0x000000c2bc08723c */ /* 0x040fe20000001808 */
[----:B------:R-:W-:Y:S07]  /*5350*/  LDSM.16.M88.4 R192, [R237+0xb800] ;  /* 0x00b80000edc0783b */ /* 0x000fee0000000200 */
[C---:B---3--:R-:W-:Y:S08]  /*5360*/  HMMA.16816.F32 R12, R188.reuse, R164, R12 ;  /* 0x000000a4bc0c723c */ /* 0x048ff0000000180c */
[C---:B------:R-:W-:Y:S01]  /*5370*/  HMMA.16816.F32 R16, R188.reuse, R166, R16 ;  /* 0x000000a6bc10723c */ /* 0x040fe20000001810 */
[----:B------:R-:W2:Y:S07]  /*5380*/  LDSM.16.M88.4 R164, [R237+0xa800] ;  /* 0x00a80000eda4783b */ /* 0x000eae0000000200 */
[C---:B------:R-:W-:Y:S08]  /*5390*/  HMMA.16816.F32 R20, R188.reuse, R196, R20 ;  /* 0x000000c4bc14723c */ /* 0x040ff00000001814 */
[C---:B------:R-:W-:Y:S01]  /*53a0*/  HMMA.16816.F32 R24, R188.reuse, R198, R24 ;  /* 0x000000c6bc18723c */ /* 0x040fe20000001818 */
[----:B------:R-:W-:Y:S07]  /*53b0*/  LDSM.16.M88.4 R196, [R236+0x2000] ;  /* 0x00200000ecc4783b */ /* 0x000fee0000000200 */
[C---:B------:R-:W-:Y:S08]  /*53c0*/  HMMA.16816.F32 R28, R188.reuse, R200, R28 ;  /* 0x000000c8bc1c723c */ /* 0x040ff0000000181c */
[----:B------:R-:W-:Y:S01]  /*53d0*/  HMMA.16816.F32 R32, R188, R202, R32 ;  /* 0x000000cabc20723c */ /* 0x000fe20000001820 */
[----:B------:R-:W3:Y:S06]  /*53e0*/  LDSM.16.M88.4 R188, [R237+0xb000] ;  /* 0x00b00000edbc783b */ /* 0x000eec0000000200 */
[----:B------:R-:W5:Y:S01]  /*53f0*/  LDSM.16.M88.4 R200, [R223] ;  /* 0x00000000dfc8783b */ /* 0x000f620000000200 */
[C---:B------:R-:W-:Y:S08]  /*5400*/  HMMA.16816.F32 R4, R204.reuse, R208, R4 ;  /* 0x000000d0cc04723c */ /* 0x040ff00000001804 */
[C---:B------:R-:W-:Y:S01]  /*5410*/  HMMA.16816.F32 R8, R204.reuse, R210, R8 ;  /* 0x000000d2cc08723c */ /* 0x040fe20000001808 */
[----:B------:R-:W-:Y:S07]  /*5420*/  LDSM.16.M88.4 R208, [R231+0xa000] ;  /* 0x00a00000e7d0783b */ /* 0x000fee0000000200 */
[C---:B-1----:R-:W-:Y:S08]  /*5430*/  HMMA.16816.F32 R12, R204.reuse, R168, R12 ;  /* 0x000000a8cc0c723c */ /* 0x042ff0000000180c */
[C---:B------:R-:W-:Y:S01]  /*5440*/  HMMA.16816.F32 R16, R204.reuse, R170, R16 ;  /* 0x000000aacc10723c */ /* 0x040fe20000001810 */
[----:B------:R-:W1:Y:S07]  /*5450*/  LDSM.16.M88.4 R168, [R222] ;  /* 0x00000000dea8783b */ /* 0x000e6e0000000200 */
[C---:B------:R-:W-:Y:S08]  /*5460*/  HMMA.16816.F32 R20, R204.reuse, R172, R20 ;  /* 0x000000accc14723c */ /* 0x040ff00000001814 */
[C---:B------:R-:W-:Y:S01]  /*5470*/  HMMA.16816.F32 R24, R204.reuse, R174, R24 ;  /* 0x000000aecc18723c */ /* 0x040fe20000001818 */
[----:B------:R-:W1:Y:S07]  /*5480*/  LDSM.16.M88.4 R172, [R221] ;  /* 0x00000000ddac783b */ /* 0x000e6e0000000200 */
[C---:B------:R-:W-:Y:S08]  /*5490*/  HMMA.16816.F32 R28, R204.reuse, R176, R28 ;  /* 0x000000b0cc1c723c */ /* 0x040ff0000000181c */
[----:B------:R-:W-:Y:S01]  /*54a0*/  HMMA.16816.F32 R32, R204, R178, R32 ;  /* 0x000000b2cc20723c */ /* 0x000fe20000001820 */
[----:B------:R-:W1:Y:S06]  /*54b0*/  LDSM.16.M88.4 R176, [R220] ;  /* 0x00000000dcb0783b */ /* 0x000e6c0000000200 */
[----:B------:R-:W1:Y:S01]  /*54c0*/  LDSM.16.M88.4 R204, [R234+0x2000] ;  /* 0x00200000eacc783b */ /* 0x000e620000000200 */
[C---:B----4-:R-:W-:Y:S08]  /*54d0*/  HMMA.16816.F32 R4, R180.reuse, R184, R4 ;  /* 0x000000b8b404723c */ /* 0x050ff00000001804 */
[C---:B------:R-:W-:Y:S01]  /*54e0*/  HMMA.16816.F32 R8, R180.reuse, R186, R8 ;  /* 0x000000bab408723c */ /* 0x040fe20000001808 */
[----:B------:R-:W-:Y:S07]  /*54f0*/  LDSM.16.M88.4 R184, [R231+0xb800] ;  /* 0x00b80000e7b8783b */ /* 0x000fee0000000200 */
[C---:B--2---:R-:W-:Y:S08]  /*5500*/  HMMA.16816.F32 R12, R180.reuse, R164, R12 ;  /* 0x000000a4b40c723c */ /* 0x044ff0000000180c */
[C---:B------:R-:W-:Y:S01]  /*5510*/  HMMA.16816.F32 R16, R180.reuse, R166, R16 ;  /* 0x000000a6b410723c */ /* 0x040fe20000001810 */
[----:B------:R-:W2:Y:S07]  /*5520*/  LDSM.16.M88.4 R164, [R231+0xa800] ;  /* 0x00a80000e7a4783b */ /* 0x000eae0000000200 */
[C---:B---3--:R-:W-:Y:S08]  /*5530*/  HMMA.16816.F32 R20, R180.reuse, R188, R20 ;  /* 0x000000bcb414723c */ /* 0x048ff00000001814 */
[C---:B------:R-:W-:Y:S01]  /*5540*/  HMMA.16816.F32 R24, R180.reuse, R190, R24 ;  /* 0x000000beb418723c */ /* 0x040fe20000001818 */
[----:B------:R-:W-:Y:S07]  /*5550*/  LDSM.16.M88.4 R188, [R233+0x2000] ;  /* 0x00200000e9bc783b */ /* 0x000fee0000000200 */
[C---:B------:R-:W-:Y:S08]  /*5560*/  HMMA.16816.F32 R28, R180.reuse, R192, R28 ;  /* 0x000000c0b41c723c */ /* 0x040ff0000000181c */
[----:B------:R-:W-:Y:S01]  /*5570*/  HMMA.16816.F32 R32, R180, R194, R32 ;  /* 0x000000c2b420723c */ /* 0x000fe20000001820 */
[----:B------:R-:W3:Y:S06]  /*5580*/  LDSM.16.M88.4 R180, [R231+0xb000] ;  /* 0x00b00000e7b4783b */ /* 0x000eec0000000200 */
[----:B------:R-:W4:Y:S01]  /*5590*/  LDSM.16.M88.4 R192, [R224+0x2000] ;  /* 0x00200000e0c0783b */ /* 0x000f220000000200 */
        /* <DEDUP_REMOVED lines=8> */
[----:B------:R-:W5:Y:S07]  /*5620*/  LDSM.16.M88.4 R172, [R224+0x3000] ;  /* 0x00300000e0ac783b */ /* 0x000f6e0000000200 */
[C---:B------:R-:W-:Y:S08]  /*5630*/  HMMA.16816.F32 R28, R196.reuse, R176, R28 ;  /* 0x000000b0c41c723c */ /* 0x040ff0000000181c */
[----:B------:R-:W-:Y:S01]  /*5640*/  HMMA.16816.F32 R32, R196, R178, R32 ;  /* 0x000000b2c420723c */ /* 0x000fe20000001820 */
[----:B------:R-:W1:Y:S06]  /*5650*/  LDSM.16.M88.4 R176, [R224+0x3800] ;  /* 0x00380000e0b0783b */ /* 0x000e6c0000000200 */
[----:B------:R-:W1:Y:S01]  /*5660*/  LDSM.16.M88.4 R196, [R238+0x4000] ;  /* 0x00400000eec4783b */ /* 0x000e620000000200 */
[C---:B------:R-:W-:Y:S08]  /*5670*/  HMMA.16816.F32 R4, R204.reuse, R208, R4 ;  /* 0x000000d0cc04723c */ /* 0x040ff00000001804 */
[C---:B------:R-:W-:Y:S01]  /*5680*/  HMMA.16816.F32 R8, R204.reuse, R210, R8 ;  /* 0x000000d2cc08723c */ /* 0x040fe20000001808 */
[----:B------:R-:W-:Y:S07]  /*5690*/  LDSM.16.M88.4 R208, [R219] ;  /* 0x00000000dbd0783b */ /* 0x000fee0000000200 */
        /* <DEDUP_REMOVED lines=8> */
[----:B------:R-:W2:Y:S06]  /*5720*/  LDSM.16.M88.4 R184, [R237+0xd800] ;  /* 0x00d80000edb8783b */ /* 0x000eac0000000200 */
[----:B------:R-:W2:Y:S01]  /*5730*/  LDSM.16.M88.4 R204, [R236+0x4000] ;  /* 0x00400000eccc783b */ /* 0x000ea20000000200 */
[C---:B----4-:R-:W-:Y:S08]  /*5740*/  HMMA.16816.F32 R4, R188.reuse, R192, R4 ;  /* 0x000000c0bc04723c */ /* 0x050ff00000001804 */
[C---:B------:R-:W-:Y:S01]  /*5750*/  HMMA.16816.F32 R8, R188.reuse, R194, R8 ;  /* 0x000000c2bc08723c */ /* 0x040fe20000001808 */
[----:B------:R-:W-:Y:S07]  /*5760*/  LDSM.16.M88.4 R192, [R231+0xc000] ;  /* 0x00c00000e7c0783b */ /* 0x000fee0000000200 */
[C---:B-1----:R-:W-:Y:S08]  /*5770*/  HMMA.16816.F32 R12, R188.reuse, R168, R12 ;  /* 0x000000a8bc0c723c */ /* 0x042ff0000000180c */
[C---:B------:R-:W-:Y:S01]  /*5780*/  HMMA.16816.F32 R16, R188.reuse, R170, R16 ;  /* 0x000000aabc10723c */ /* 0x040fe20000001810 */
[----:B------:R-:W1:Y:S07]  /*5790*/  LDSM.16.M88.4 R168, [R218] ;  /* 0x00000000daa8783b */ /* 0x000e6e0000000200 */
[C---:B-----5:R-:W-:Y:S08]  /*57a0*/  HMMA.16816.F32 R20, R188.reuse, R172, R20 ;  /* 0x000000acbc14723c */ /* 0x060ff00000001814 */
[C---:B------:R-:W-:Y:S01]  /*57b0*/  HMMA.16816.F32 R24, R188.reuse, R174, R24 ;  /* 0x000000aebc18723c */ /* 0x040fe20000001818 */
[----:B------:R-:W4:Y:S07]  /*57c0*/  LDSM.16.M88.4 R172, [R217] ;  /* 0x00000000d9ac783b */ /* 0x000f2e0000000200 */
[C---:B------:R-:W-:Y:S08]  /*57d0*/  HMMA.16816.F32 R28, R188.reuse, R176, R28 ;  /* 0x000000b0bc1c723c */ /* 0x040ff0000000181c */
[----:B------:R-:W-:Y:S01]  /*57e0*/  HMMA.16816.F32 R32, R188, R178, R32 ;  /* 0x000000b2bc20723c */ /* 0x000fe20000001820 */
[----:B------:R-:W5:Y:S06]  /*57f0*/  LDSM.16.M88.4 R176, [R216] ;  /* 0x00000000d8b0783b */ /* 0x000f6c0000000200 */
[----:B------:R-:W1:Y:S01]  /*5800*/  LDSM.16.M88.4 R188, [R234+0x4000] ;  /* 0x00400000eabc783b */ /* 0x000e620000000200 */
[C---:B------:R-:W-:Y:S08]  /*5810*/  HMMA.16816.F32 R4, R196.reuse, R200, R4 ;  /* 0x000000c8c404723c */ /* 0x040ff00000001804 */
[C---:B------:R-:W-:Y:S01]  /*5820*/  HMMA.16816.F32 R8, R196.reuse, R202, R8 ;  /* 0x000000cac408723c */ /* 0x040fe20000001808 */
[----:B------:R-:W-:Y:S07]  /*5830*/  LDSM.16.M88.4 R200, [R224+0x4000] ;  /* 0x00400000e0c8783b */ /* 0x000fee0000000200 */
        /* <DEDUP_REMOVED lines=18> */
[----:B------:R-:W4:Y:S07]  /*5960*/  LDSM.16.M88.4 R172, [R224+0x5000] ;  /* 0x00500000e0ac783b */ /* 0x000f2e0000000200 */
[C---:B-----5:R-:W-:Y:S08]  /*5970*/  HMMA.16816.F32 R28, R204.reuse, R176, R28 ;  /* 0x000000b0cc1c723c */ /* 0x060ff0000000181c */
[----:B------:R-:W-:Y:S01]  /*5980*/  HMMA.16816.F32 R32, R204, R178, R32 ;  /* 0x000000b2cc20723c */ /* 0x000fe20000001820 */
[----:B------:R-:W5:Y:S06]  /*5990*/  LDSM.16.M88.4 R176, [R224+0x5800] ;  /* 0x00580000e0b0783b */ /* 0x000f6c0000000200 */
        /* <DEDUP_REMOVED lines=19> */
[----:B------:R-:W1:Y:S07]  /*5ad0*/  LDSM.16.M88.4 R168, [R214] ;  /* 0x00000000d6a8783b */ /* 0x000e6e0000000200 */
[C---:B----4-:R-:W-:Y:S08]  /*5ae0*/  HMMA.16816.F32 R20, R196.reuse, R172, R20 ;  /* 0x000000acc414723c */ /* 0x050ff00000001814 */
[C---:B------:R-:W-:Y:S01]  /*5af0*/  HMMA.16816.F32 R24, R196.reuse, R174, R24 ;  /* 0x000000aec418723c */ /* 0x040fe20000001818 */
[----:B------:R-:W4:Y:S07]  /*5b00*/  LDSM.16.M88.4 R172, [R213] ;  /* 0x00000000d5ac783b */ /* 0x000f2e0000000200 */
[C---:B-----5:R-:W-:Y:S08]  /*5b10*/  HMMA.16816.F32 R28, R196.reuse, R176, R28 ;  /* 0x000000b0c41c723c */ /* 0x060ff0000000181c */
        /* <DEDUP_REMOVED lines=17> */
[C---:B------:R-:W-:Y:S08]  /*5c30*/  HMMA.16816.F32 R8, R188.reuse, R194, R8 ;  /* 0x000000c2bc08723c */ /* 0x040ff00000001808 */
[C---:B-1----:R-:W-:Y:S08]  /*5c40*/  HMMA.16816.F32 R12, R188.reuse, R168, R12 ;  /* 0x000000a8bc0c723c */ /* 0x042ff0000000180c */
[C---:B------:R-:W-:Y:S08]  /*5c50*/  HMMA.16816.F32 R16, R188.reuse, R170, R16 ;  /* 0x000000aabc10723c */ /* 0x040ff00000001810 */
[C---:B----4-:R-:W-:Y:S08]  /*5c60*/  HMMA.16816.F32 R20, R188.reuse, R172, R20 ;  /* 0x000000acbc14723c */ /* 0x050ff00000001814 */
[C---:B------:R-:W-:Y:S08]  /*5c70*/  HMMA.16816.F32 R24, R188.reuse, R174, R24 ;  /* 0x000000aebc18723c */ /* 0x040ff00000001818 */
[C---:B-----5:R-:W-:Y:S08]  /*5c80*/  HMMA.16816.F32 R28, R188.reuse, R176, R28 ;  /* 0x000000b0bc1c723c */ /* 0x060ff0000000181c */
[----:B------:R-:W-:Y:S08]  /*5c90*/  HMMA.16816.F32 R32, R188, R178, R32 ;  /* 0x000000b2bc20723c */ /* 0x000ff00000001820 */
[C---:B------:R-:W-:Y:S08]  /*5ca0*/  HMMA.16816.F32 R4, R196.reuse, R200, R4 ;  /* 0x000000c8c404723c */ /* 0x040ff00000001804 */
[C---:B------:R-:W-:Y:S08]  /*5cb0*/  HMMA.16816.F32 R8, R196.reuse, R202, R8 ;  /* 0x000000cac408723c */ /* 0x040ff00000001808 */
[C---:B--2---:R-:W-:Y:S08]  /*5cc0*/  HMMA.16816.F32 R12, R196.reuse, R164, R12 ;  /* 0x000000a4c40c723c */ /* 0x044ff0000000180c */
[C---:B------:R-:W-:Y:S01]  /*5cd0*/  HMMA.16816.F32 R16, R196.reuse, R166, R16 ;  /* 0x000000a6c410723c */ /* 0x040fe20000001810 */
[----:B------:R-:W1:Y:S07]  /*5ce0*/  LDSM.16.M88.4 R164, [R224+0x6800] ;  /* 0x00680000e0a4783b */ /* 0x000e6e0000000200 */
[C---:B---3--:R-:W-:Y:S08]  /*5cf0*/  HMMA.16816.F32 R20, R196.reuse, R180, R20 ;  /* 0x000000b4c414723c */ /* 0x048ff00000001814 */
[C---:B------:R-:W-:Y:S08]  /*5d00*/  HMMA.16816.F32 R24, R196.reuse, R182, R24 ;  /* 0x000000b6c418723c */ /* 0x040ff00000001818 */
[C---:B------:R-:W-:Y:S08]  /*5d10*/  HMMA.16816.F32 R28, R196.reuse, R184, R28 ;  /* 0x000000b8c41c723c */ /* 0x040ff0000000181c */
[----:B------:R-:W-:Y:S08]  /*5d20*/  HMMA.16816.F32 R32, R196, R186, R32 ;  /* 0x000000bac420723c */ /* 0x000ff00000001820 */
[C---:B------:R-:W-:Y:S08]  /*5d30*/  HMMA.16816.F32 R4, R204.reuse, R208, R4 ;  /* 0x000000d0cc04723c */ /* 0x040ff00000001804 */
[C---:B------:R-:W-:Y:S08]  /*5d40*/  HMMA.16816.F32 R8, R204.reuse, R210, R8 ;  /* 0x000000d2cc08723c */ /* 0x040ff00000001808 */
[C---:B-1----:R-:W-:Y:S08]  /*5d50*/  HMMA.16816.F32 R12, R204.reuse, R164, R12 ;  /* 0x000000a4cc0c723c */ /* 0x042ff0000000180c */
[----:B------:R-:W-:Y:S01]  /*5d60*/  FMUL.FTZ R4, R4, c[0x0][0x2ec] ;  /* 0x0000bb0004047a20 */ /* 0x000fe20000410000 */
[C---:B------:R-:W-:Y:S03]  /*5d70*/  HMMA.16816.F32 R16, R204.reuse, R166, R16 ;  /* 0x000000a6cc10723c */ /* 0x040fe60000001810 */
[----:B------:R-:W1:Y:S01]  /*5d80*/  MUFU.TANH R183, R4 ;  /* 0x0000000400b77308 */ /* 0x000e620000002400 */
[----:B------:R-:W-:Y:S02]  /*5d90*/  FMUL.FTZ R5, R5, c[0x0][0x2ec] ;  /* 0x0000bb0005057a20 */ /* 0x000fe40000410000 */
[----:B------:R-:W-:Y:S02]  /*5da0*/  FMUL.FTZ R6, R6, c[0x0][0x2ec] ;  /* 0x0000bb0006067a20 */ /* 0x000fe40000410000 */
[----:B------:R-:W-:Y:S04]  /*5db0*/  FMUL.FTZ R7, R7, c[0x0][0x2ec] ;  /* 0x0000bb0007077a20 */ /* 0x000fe80000410000 */
[----:B------:R-:W-:Y:S01]  /*5dc0*/  FMUL.FTZ R8, R8, c[0x0][0x2ec] ;  /* 0x0000bb0008087a20 */ /* 0x000fe20000410000 */
[----:B------:R-:W2:Y:S01]  /*5dd0*/  MUFU.TANH R177, R5 ;  /* 0x0000000500b17308 */ /* 0x000ea20000002400 */
[----:B------:R-:W-:Y:S02]  /*5de0*/  FMUL.FTZ R9, R9, c[0x0][0x2ec] ;  /* 0x0000bb0009097a20 */ /* 0x000fe40000410000 */
[----:B------:R-:W-:Y:S02]  /*5df0*/  FMUL.FTZ R10, R10, c[0x0][0x2ec] ;  /* 0x0000bb000a0a7a20 */ /* 0x000fe40000410000 */
[----:B------:R-:W-:Y:S02]  /*5e00*/  FMUL.FTZ R11, R11, c[0x0][0x2ec] ;  /* 0x0000bb000b0b7a20 */ /* 0x000fe40000410000 */
[----:B------:R-:W-:Y:S02]  /*5e10*/  FMUL.FTZ R12, R12, c[0x0][0x2ec] ;  /* 0x0000bb000c0c7a20 */ /* 0x000fe40000410000 */
[----:B------:R-:W-:Y:S01]  /*5e20*/  FMUL.FTZ R13, R13, c[0x0][0x2ec] ;  /* 0x0000bb000d0d7a20 */ /* 0x000fe20000410000 */
[----:B------:R-:W3:Y:S01]  /*5e30*/  MUFU.TANH R182, R6 ;  /* 0x0000000600b67308 */ /* 0x000ee20000002400 */
[----:B------:R-:W-:Y:S02]  /*5e40*/  FMUL.FTZ R14, R14, c[0x0][0x2ec] ;  /* 0x0000bb000e0e7a20 */ /* 0x000fe40000410000 */
[----:B------:R-:W-:Y:S02]  /*5e50*/  FMUL.FTZ R15, R15, c[0x0][0x2ec] ;  /* 0x0000bb000f0f7a20 */ /* 0x000fe40000410000 */
[----:B------:R-:W-:Y:S02]  /*5e60*/  FMUL.FTZ R16, R16, c[0x0][0x2ec] ;  /* 0x0000bb0010107a20 */ /* 0x000fe40000410000 */
[----:B------:R-:W-:Y:S02]  /*5e70*/  FMUL.FTZ R17, R17, c[0x0][0x2ec] ;  /* 0x0000bb0011117a20 */ /* 0x000fe40000410000 */
[----:B------:R-:W-:Y:S01]  /*5e80*/  FMUL.FTZ R18, R18, c[0x0][0x2ec] ;  /* 0x0000bb0012127a20 */ /* 0x000fe20000410000 */
[----:B------:R4:W1:Y:S01]  /*5e90*/  MUFU.TANH R181, R7 ;  /* 0x0000000700b57308 */ /* 0x0008620000002400 */
[----:B------:R-:W-:Y:S09]  /*5ea0*/  FMUL.FTZ R19, R19, c[0x0][0x2ec] ;  /* 0x0000bb0013137a20 */ /* 0x000ff20000410000 */
[----:B------:R-:W1:Y:S10]  /*5eb0*/  MUFU.TANH R180, R8 ;  /* 0x0000000800b47308 */ /* 0x000e740000002400 */
[----:B------:R-:W1:Y:S01]  /*5ec0*/  MUFU.TANH R193, R9 ;  /* 0x0000000900c17308 */ /* 0x000e620000002400 */
[----:B----4-:R-:W4:Y:S09]  /*5ed0*/  LDSM.16.M88.4 R4, [R224+0x7000] ;  /* 0x00700000e004783b */ /* 0x010f320000000200 */
[----:B------:R-:W1:Y:S10]  /*5ee0*/  MUFU.TANH R192, R10 ;  /* 0x0000000a00c07308 */ /* 0x000e740000002400 */
[----:B------:R5:W1:Y:S10]  /*5ef0*/  MUFU.TANH R191, R11 ;  /* 0x0000000b00bf7308 */ /* 0x000a740000002400 */
[----:B------:R1:W1:Y:S10]  /*5f00*/  MUFU.TANH R175, R12 ;  /* 0x0000000c00af7308 */ /* 0x0002740000002400 */
[----:B------:R1:W1:Y:S01]  /*5f10*/  MUFU.TANH R174, R13 ;  /* 0x0000000d00ae7308 */ /* 0x0002620000002400 */
[----:B-----5:R-:W5:Y:S01]  /*5f20*/  LDSM.16.M88.4 R8, [R224+0x7800] ;  /* 0x00780000e008783b */ /* 0x020f620000000200 */
[----:B------:R-:W-:Y:S04]  /*5f30*/  DEPBAR.LE SB0, 0x0 ;  /* 0x000080000000791a */ /* 0x000fe80000000000 */
[C---:B----4-:R-:W-:Y:S04]  /*5f40*/  HMMA.16816.F32 R20, R204.reuse, R4, R20 ;  /* 0x00000004cc14723c */ /* 0x050fe80000001814 */
[----:B------:R4:W1:Y:S01]  /*5f50*/  MUFU.TANH R173, R14 ;  /* 0x0000000e00ad7308 */ /* 0x0008620000002400 */
[----:B------:R-:W-:Y:S03]  /*5f60*/  BAR.SYNC.DEFER_BLOCKING 0x0 ;  /* 0x0000000000007b1d */ /* 0x000fe60000010000 */
[C---:B------:R-:W-:Y:S06]  /*5f70*/  HMMA.16816.F32 R24, R204.reuse, R6, R24 ;  /* 0x00000006cc18723c */ /* 0x040fec0000001818 */
[----:B------:R4:W1:Y:S10]  /*5f80*/  MUFU.TANH R172, R15 ;  /* 0x0000000f00ac7308 */ /* 0x0008740000002400 */
[----:B------:R4:W1:Y:S01]  /*5f90*/  MUFU.TANH R171, R16 ;  /* 0x0000001000ab7308 */ /* 0x0008620000002400 */
[----:B------:R-:W-:Y:S02]  /*5fa0*/  FMUL.FTZ R20, R20, c[0x0][0x2ec] ;  /* 0x0000bb0014147a20 */ /* 0x000fe40000410000 */
[----:B------:R-:W-:Y:S02]  /*5fb0*/  FMUL.FTZ R21, R21, c[0x0][0x2ec] ;  /* 0x0000bb0015157a20 */ /* 0x000fe40000410000 */
[----:B------:R-:W-:Y:S02]  /*5fc0*/  FMUL.FTZ R22, R22, c[0x0][0x2ec] ;  /* 0x0000bb0016167a20 */ /* 0x000fe40000410000 */
[----:B------:R-:W-:Y:S03]  /*5fd0*/  FMUL.FTZ R23, R23, c[0x0][0x2ec] ;  /* 0x0000bb0017177a20 */ /* 0x000fe60000410000 */
[----:B------:R4:W1:Y:S01]  /*5fe0*/  MUFU.TANH R170, R17 ;  /* 0x0000001100aa7308 */ /* 0x0008620000002400 */
[----:B------:R-:W-:Y:S02]  /*5ff0*/  FMUL.FTZ R24, R24, c[0x0][0x2ec] ;  /* 0x0000bb0018187a20 */ /* 0x000fe40000410000 */
[----:B------:R-:W-:Y:S01]  /*6000*/  FMUL.FTZ R25, R25, c[0x0][0x2ec] ;  /* 0x0000bb0019197a20 */ /* 0x000fe20000410000 */
[C---:B-----5:R-:W-:Y:S03]  /*6010*/  HMMA.16816.F32 R28, R204.reuse, R8, R28 ;  /* 0x00000008cc1c723c */ /* 0x060fe6000000181c */
[----:B------:R-:W-:Y:S02]  /*6020*/  FMUL.FTZ R26, R26, c[0x0][0x2ec] ;  /* 0x0000bb001a1a7a20 */ /* 0x000fe40000410000 */
[----:B------:R-:W-:Y:S01]  /*6030*/  FMUL.FTZ R27, R27, c[0x0][0x2ec] ;  /* 0x0000bb001b1b7a20 */ /* 0x000fe20000410000 */
[----:B------:R4:W1:Y:S02]  /*6040*/  MUFU.TANH R169, R18 ;  /* 0x0000001200a97308 */ /* 0x0008640000002400 */
[----:B------:R-:W-:Y:S08]  /*6050*/  HMMA.16816.F32 R32, R204, R10, R32 ;  /* 0x0000000acc20723c */ /* 0x000ff00000001820 */
[----:B------:R4:W1:Y:S08]  /*6060*/  MUFU.TANH R168, R19 ;  /* 0x0000001300a87308 */ /* 0x0008700000002400 */
[----:B------:R-:W-:Y:S02]  /*6070*/  FMUL.FTZ R28, R28, c[0x0][0x2ec] ;  /* 0x0000bb001c1c7a20 */ /* 0x000fe40000410000 */
[----:B------:R4:W1:Y:S01]  /*6080*/  MUFU.TANH R210, R20 ;  /* 0x0000001400d27308 */ /* 0x0008620000002400 */
[----:B------:R-:W-:Y:S02]  /*6090*/  FMUL.FTZ R29, R29, c[0x0][0x2ec] ;  /* 0x0000bb001d1d7a20 */ /* 0x000fe40000410000 */
[----:B------:R-:W-:Y:S02]  /*60a0*/  FMUL.FTZ R30, R30, c[0x0][0x2ec] ;  /* 0x0000bb001e1e7a20 */ /* 0x000fe40000410000 */
[----:B------:R-:W-:Y:S02]  /*60b0*/  FMUL.FTZ R31, R31, c[0x0][0x2ec] ;  /* 0x0000bb001f1f7a20 */ /* 0x000fe40000410000 */
[----:B------:R-:W-:Y:S02]  /*60c0*/  FMUL.FTZ R32, R32, c[0x0][0x2ec] ;  /* 0x0000bb0020207a20 */ /* 0x000fe40000410000 */
[----:B------:R-:W-:Y:S01]  /*60d0*/  FMUL.FTZ R33, R33, c[0x0][0x2ec] ;  /* 0x0000bb0021217a20 */ /* 0x000fe20000410000 */
[----:B------:R4:W1:Y:S01]  /*60e0*/  MUFU.TANH R209, R21 ;  /* 0x0000001500d17308 */ /* 0x0008620000002400 */
[----:B------:R-:W-:Y:S02]  /*60f0*/  FMUL.FTZ R34, R34, c[0x0][0x2ec] ;  /* 0x0000bb0022227a20 */ /* 0x000fe40000410000 */
[----:B------:R-:W-:Y:S07]  /*6100*/  FMUL.FTZ R35, R35, c[0x0][0x2ec] ;  /* 0x0000bb0023237a20 */ /* 0x000fee0000410000 */
[----:B------:R4:W1:Y:S10]  /*6110*/  MUFU.TANH R208, R22 ;  /* 0x0000001600d07308 */ /* 0x0008740000002400 */
        /* <DEDUP_REMOVED lines=12> */
[----:B------:R4:W1:Y:S02]  /*61e0*/  MUFU.TANH R165, R35 ;  /* 0x0000002300a57308 */ /* 0x0008640000002400 */
[----:B-1234-:R-:W-:-:S05]  /*61f0*/  @P0 BRA `(.L_x_673) ;  /* 0xffffe99000000947 */ /* 0x01efca000383ffff */
.L_x_672:
        /* <DEDUP_REMOVED lines=17> */
[----:B------:R-:W2:Y:S01]  /*6310*/  LDL.LU R211, [R1] ;  /* 0x0000000001d37983 */ /* 0x000ea20000300800 */
        /* <DEDUP_REMOVED lines=20> */
[----:B------:R-:W3:Y:S01]  /*6460*/  SHFL.BFLY PT, R4, R3, 0x2, 0x1f ;  /* 0x0c401f0003047f89 */ /* 0x000ee200000e0000 */
[----:B-1----:R-:W-:Y:S07]  /*6470*/  FMNMX.FTZ R5, R5, R6, !PT ;  /* 0x0000000605057209 */ /* 0x002fee0007810000 */
[----:B------:R-:W1:Y:S01]  /*6480*/  SHFL.BFLY PT, R164, R5, 0x1, 0x1f ;  /* 0x0c201f0005a47f89 */ /* 0x000e6200000e0000 */
[----:B---3--:R-:W-:Y:S07]  /*6490*/  FMNMX.FTZ R4, R3, R4, !PT ;  /* 0x0000000403047209 */ /* 0x008fee0007810000 */
[----:B------:R-:W3:Y:S01]  /*64a0*/  SHFL.BFLY PT, R3, R4, 0x1, 0x1f ;  /* 0x0c201f0004037f89 */ /* 0x000ee200000e0000 */
[----:B-1----:R-:W-:Y:S04]  /*64b0*/  FMNMX.FTZ R164, R5, R164, !PT ;  /* 0x000000a405a47209 */ /* 0x002fe80007810000 */
[C---:B------:R-:W-:Y:S01]  /*64c0*/  FSETP.NEU.FTZ.AND P1, PT, R164.reuse, -INF , PT ;  /* 0xff800000a400780b */ /* 0x040fe20003f3d000 */
[C---:B------:R-:W-:Y:S02]  /*64d0*/  FMUL.FTZ R187, R164.reuse, c[0x0][0x23c] ;  /* 0x00008f00a4bb7a20 */ /* 0x040fe40000410000 */
[----:B------:R-:W-:Y:S01]  /*64e0*/  FADD.FTZ R2, -R164, R2 ;  /* 0x00000002a4027221 */ /* 0x000fe20000010100 */
[----:B---3--:R-:W-:Y:S02]  /*64f0*/  FMNMX.FTZ R3, R4, R3, !PT ;  /* 0x0000000304037209 */ /* 0x008fe40007810000 */
[----:B------:R-:W-:Y:S01]  /*6500*/  FSEL R187, R187, RZ, P1 ;  /* 0x000000ffbbbb7208 */ /* 0x000fe20000800000 */
[----:B------:R-:W-:Y:S01]  /*6510*/  FMUL.FTZ R2, R2, c[0x0][0x23c] ;  /* 0x00008f0002027a20 */ /* 0x000fe20000410000 */
[C---:B------:R-:W-:Y:S01]  /*6520*/  FSETP.NEU.FTZ.AND P1, PT, R3.reuse, -INF , PT ;  /* 0xff8000000300780b */ /* 0x040fe20003f3d000 */
[----:B------:R-:W-:Y:S02]  /*6530*/  FMUL.FTZ R4, R3, c[0x0][0x23c] ;  /* 0x00008f0003047a20 */ /* 0x000fe40000410000 */
[--C-:B------:R-:W-:Y:S02]  /*6540*/  FFMA.FTZ R185, R177, c[0x0][0x23c], -R187.reuse ;  /* 0x00008f00b1b97a23 */ /* 0x100fe400000108bb */
[----:B------:R-:W-:Y:S01]  /*6550*/  FADD.FTZ R0, -R3, R0 ;  /* 0x0000000003007221 */ /* 0x000fe20000010100 */
[----:B------:R-:W-:Y:S01]  /*6560*/  FSEL R177, R4, RZ, P1 ;  /* 0x000000ff04b17208 */ /* 0x000fe20000800000 */
[--C-:B------:R-:W-:Y:S01]  /*6570*/  FFMA.FTZ R186, R183, c[0x0][0x23c], -R187.reuse ;  /* 0x00008f00b7ba7a23 */ /* 0x100fe200000108bb */
[----:B------:R-:W1:Y:S01]  /*6580*/  MUFU.EX2 R2, R2 ;  /* 0x0000000200027308 */ /* 0x000e620000000800 */
[----:B------:R-:W-:Y:S02]  /*6590*/  FFMA.FTZ R184, R180, c[0x0][0x23c], -R187 ;  /* 0x00008f00b4b87a23 */ /* 0x000fe400000108bb */
[--C-:B------:R-:W-:Y:S02]  /*65a0*/  FFMA.FTZ R182, R182, c[0x0][0x23c], -R177.reuse ;  /* 0x00008f00b6b67a23 */ /* 0x100fe400000108b1 */
[----:B------:R-:W-:Y:S02]  /*65b0*/  FFMA.FTZ R181, R181, c[0x0][0x23c], -R177 ;  /* 0x00008f00b5b57a23 */ /* 0x000fe400000108b1 */
[----:B------:R-:W-:Y:S02]  /*65c0*/  FFMA.FTZ R183, R193, c[0x0][0x23c], -R187 ;  /* 0x00008f00c1b77a23 */ /* 0x000fe400000108bb */
[--C-:B------:R-:W-:Y:S01]  /*65d0*/  FFMA.FTZ R180, R192, c[0x0][0x23c], -R177.reuse ;  /* 0x00008f00c0b47a23 */ /* 0x100fe200000108b1 */
[----:B------:R-:W-:Y:S01]  /*65e0*/  MUFU.EX2 R186, R186 ;  /* 0x000000ba00ba7308 */ /* 0x000fe20000000800 */
[----:B------:R-:W-:Y:S02]  /*65f0*/  FFMA.FTZ R167, R191, c[0x0][0x23c], -R177 ;  /* 0x00008f00bfa77a23 */ /* 0x000fe400000108b1 */
[----:B------:R-:W-:Y:S02]  /*6600*/  FMUL.FTZ R0, R0, c[0x0][0x23c] ;  /* 0x00008f0000007a20 */ /* 0x000fe40000410000 */
[--C-:B------:R-:W-:Y:S02]  /*6610*/  FFMA.FTZ R191, R175, c[0x0][0x23c], -R187.reuse ;  /* 0x00008f00afbf7a23 */ /* 0x100fe400000108bb */
[----:B------:R-:W-:Y:S02]  /*6620*/  FFMA.FTZ R192, R174, c[0x0][0x23c], -R187 ;  /* 0x00008f00aec07a23 */ /* 0x000fe400000108bb */
[--C-:B------:R-:W-:Y:S01]  /*6630*/  FFMA.FTZ R193, R173, c[0x0][0x23c], -R177.reuse ;  /* 0x00008f00adc17a23 */ /* 0x100fe200000108b1 */
[----:B------:R-:W3:Y:S01]  /*6640*/  MUFU.EX2 R0, R0 ;  /* 0x0000000000007308 */ /* 0x000ee20000000800 */
[----:B------:R-:W-:Y:S02]  /*6650*/  FFMA.FTZ R194, R172, c[0x0][0x23c], -R177 ;  /* 0x00008f00acc27a23 */ /* 0x000fe400000108b1 */
[----:B------:R-:W-:Y:S01]  /*6660*/  LDSM.16.MT88.4 R172, [R232+0x14800] ;  /* 0x01480000e8ac783b */ /* 0x000fe20000004200 */
[C---:B-1----:R-:W-:Y:S02]  /*6670*/  FMUL.FTZ R4, R2.reuse, R160 ;  /* 0x000000a002047220 */ /* 0x042fe40000410000 */
[C---:B------:R-:W-:Y:S02]  /*6680*/  FMUL.FTZ R5, R2.reuse, R161 ;  /* 0x000000a102057220 */ /* 0x040fe40000410000 */
[C---:B------:R-:W-:Y:S02]  /*6690*/  FMUL.FTZ R8, R2.reuse, R156 ;  /* 0x0000009c02087220 */ /* 0x040fe40000410000 */
[----:B------:R-:W1:Y:S01]  /*66a0*/  MUFU.EX2 R185, R185 ;  /* 0x000000b900b97308 */ /* 0x000e620000000800 */
[C---:B------:R-:W-:Y:S02]  /*66b0*/  FMUL.FTZ R9, R2.reuse, R157 ;  /* 0x0000009d02097220 */ /* 0x040fe40000410000 */
[C---:B------:R-:W-:Y:S02]  /*66c0*/  FMUL.FTZ R16, R2.reuse, R148 ;  /* 0x0000009402107220 */ /* 0x040fe40000410000 */
[C---:B------:R-:W-:Y:S02]  /*66d0*/  FMUL.FTZ R17, R2.reuse, R149 ;  /* 0x0000009502117220 */ /* 0x040fe40000410000 */
[C---:B------:R-:W-:Y:S02]  /*66e0*/  FMUL.FTZ R24, R2.reuse, R140 ;  /* 0x0000008c02187220 */ /* 0x040fe40000410000 */
[C---:B------:R-:W-:Y:S01]  /*66f0*/  FMUL.FTZ R25, R2.reuse, R141 ;  /* 0x0000008d02197220 */ /* 0x040fe20000410000 */
[----:B------:R-:W-:Y:S01]  /*6700*/  MUFU.EX2 R182, R182 ;  /* 0x000000b600b67308 */ /* 0x000fe20000000800 */
[C---:B------:R-:W-:Y:S02]  /*6710*/  FMUL.FTZ R32, R2.reuse, R132 ;  /* 0x0000008402207220 */ /* 0x040fe40000410000 */
[----:B------:R-:W-:Y:S02]  /*6720*/  FMUL.FTZ R33, R2, R133 ;  /* 0x0000008502217220 */ /* 0x000fe40000410000 */
[C---:B---3--:R-:W-:Y:S02]  /*6730*/  FMUL.FTZ R6, R0.reuse, R162 ;  /* 0x000000a200067220 */ /* 0x048fe40000410000 */
[C---:B------:R-:W-:Y:S02]  /*6740*/  FMUL.FTZ R7, R0.reuse, R163 ;  /* 0x000000a300077220 */ /* 0x040fe40000410000 */
[C---:B------:R-:W-:Y:S01]  /*6750*/  FMUL.FTZ R10, R0.reuse, R158 ;  /* 0x0000009e000a7220 */ /* 0x040fe20000410000 */
[----:B------:R-:W3:Y:S01]  /*6760*/  MUFU.EX2 R181, R181 ;  /* 0x000000b500b57308 */ /* 0x000ee20000000800 */
[C---:B------:R-:W-:Y:S02]  /*6770*/  FMUL.FTZ R11, R0.reuse, R159 ;  /* 0x0000009f000b7220 */ /* 0x040fe40000410000 */
[C---:B------:R-:W-:Y:S01]  /*6780*/  FMUL.FTZ R18, R0.reuse, R150 ;  /* 0x0000009600127220 */ /* 0x040fe20000410000 */
[----:B-1----:R-:W-:Y:S01]  /*6790*/  F2FP.PACK_AB R160, R185, R186 ;  /* 0x000000bab9a0723e */ /* 0x002fe200000000ff */
[C---:B------:R-:W-:Y:S01]  /*67a0*/  FMUL.FTZ R19, R0.reuse, R151 ;  /* 0x0000009700137220 */ /* 0x040fe20000410000 */
[----:B------:R-:W-:Y:S01]  /*67b0*/  LDSM.16.MT88.4 R156, [R230+0x12800] ;  /* 0x01280000e69c783b */ /* 0x000fe20000004200 */
[C---:B------:R-:W-:Y:S02]  /*67c0*/  FMUL.FTZ R26, R0.reuse, R142 ;  /* 0x0000008e001a7220 */ /* 0x040fe40000410000 */
[C---:B------:R-:W-:Y:S01]  /*67d0*/  FMUL.FTZ R27, R0.reuse, R143 ;  /* 0x0000008f001b7220 */ /* 0x040fe20000410000 */
[----:B------:R-:W-:Y:S01]  /*67e0*/  MUFU.EX2 R184, R184 ;  /* 0x000000b800b87308 */ /* 0x000fe20000000800 */
[C---:B------:R-:W-:Y:S02]  /*67f0*/  FMUL.FTZ R34, R0.reuse, R134 ;  /* 0x0000008600227220 */ /* 0x040fe40000410000 */
[----:B------:R-:W-:Y:S01]  /*6800*/  FMUL.FTZ R35, R0, R135 ;  /* 0x0000008700237220 */ /* 0x000fe20000410000 */
[----:B------:R-:W-:Y:S01]  /*6810*/  LDSM.16.MT88.4 R140, [R228+0x12000] ;  /* 0x01200000e48c783b */ /* 0x000fe20000004200 */
[--C-:B------:R-:W-:Y:S02]  /*6820*/  FFMA.FTZ R196, R171, c[0x0][0x23c], -R187.reuse ;  /* 0x00008f00abc47a23 */ /* 0x100fe400000108bb */
[----:B------:R-:W-:Y:S02]  /*6830*/  FFMA.FTZ R195, R170, c[0x0][0x23c], -R187 ;  /* 0x00008f00aac37a23 */ /* 0x000fe400000108bb */
[--C-:B------:R-:W-:Y:S01]  /*6840*/  FFMA.FTZ R197, R169, c[0x0][0x23c], -R177.reuse ;  /* 0x00008f00a9c57a23 */ /* 0x100fe200000108b1 */
[----:B------:R-:W1:Y:S01]  /*6850*/  MUFU.EX2 R183, R183 ;  /* 0x000000b700b77308 */ /* 0x000e620000000800 */
[--C-:B------:R-:W-:Y:S01]  /*6860*/  FFMA.FTZ R198, R168, c[0x0][0x23c], -R177.reuse ;  /* 0x00008f00a8c67a23 */ /* 0x100fe200000108b1 */
[----:B------:R-:W-:Y:S01]  /*6870*/  LDSM.16.MT88.4 R132, [R229+0x12000] ;  /* 0x01200000e584783b */ /* 0x000fe20000004200 */
[----:B------:R-:W-:Y:S01]  /*6880*/  FFMA.FTZ R207, R179, c[0x0][0x23c], -R177 ;  /* 0x00008f00b3cf7a23 */ /* 0x000fe200000108b1 */
[----:B---3--:R-:W-:Y:S01]  /*6890*/  F2FP.PACK_AB R161, R181, R182 ;  /* 0x000000b6b5a1723e */ /* 0x008fe200000000ff */
[C---:B------:R-:W-:Y:S02]  /*68a0*/  FMUL.FTZ R36, R2.reuse, R36 ;  /* 0x0000002402247220 */ /* 0x040fe40000410000 */
[----:B------:R-:W-:Y:S02]  /*68b0*/  FMUL.FTZ R37, R2, R37 ;  /* 0x0000002502257220 */ /* 0x000fe40000410000 */
[C---:B------:R-:W-:Y:S01]  /*68c0*/  FMUL.FTZ R38, R0.reuse, R38 ;  /* 0x0000002600267220 */ /* 0x040fe20000410000 */
[----:B------:R-:W-:Y:S01]  /*68d0*/  MUFU.EX2 R180, R180 ;  /* 0x000000b400b47308 */ /* 0x000fe20000000800 */
[----:B------:R-:W-:Y:S01]  /*68e0*/  LDSM.16.MT88.4 R148, [R228+0x10800] ;  /* 0x01080000e494783b */ /* 0x000fe20000004200 */
[----:B------:R-:W-:Y:S02]  /*68f0*/  FMUL.FTZ R39, R0, R39 ;  /* 0x0000002700277220 */ /* 0x000fe40000410000 */
[C---:B------:R-:W-:Y:S02]  /*6900*/  FMUL.FTZ R40, R2.reuse, R40 ;  /* 0x0000002802287220 */ /* 0x040fe40000410000 */
[----:B------:R-:W-:Y:S02]  /*6910*/  FMUL.FTZ R41, R2, R41 ;  /* 0x0000002902297220 */ /* 0x000fe40000410000 */
[C---:B------:R-:W-:Y:S01]  /*6920*/  FMUL.FTZ R42, R0.reuse, R42 ;  /* 0x0000002a002a7220 */ /* 0x040fe20000410000 */
[----:B------:R-:W-:Y:S01]  /*6930*/  LDSM.16.MT88.4 R168, [R228+0x12800] ;  /* 0x01280000e4a8783b */ /* 0x000fe20000004200 */
[----:B------:R-:W3:Y:S01]  /*6940*/  MUFU.EX2 R167, R167 ;  /* 0x000000a700a77308 */ /* 0x000ee20000000800 */
[----:B------:R-:W-:Y:S02]  /*6950*/  FMUL.FTZ R43, R0, R43 ;  /* 0x0000002b002b7220 */ /* 0x000fe40000410000 */
[C---:B------:R-:W-:Y:S01]  /*6960*/  FMUL.FTZ R44, R2.reuse, R44 ;  /* 0x0000002c022c7220 */ /* 0x040fe20000410000 */
[----:B-1----:R-:W-:Y:S01]  /*6970*/  F2FP.PACK_AB R162, R183, R184 ;  /* 0x000000b8b7a2723e */ /* 0x002fe200000000ff */
[----:B------:R-:W-:Y:S02]  /*6980*/  FMUL.FTZ R45, R2, R45 ;  /* 0x0000002d022d7220 */ /* 0x000fe40000410000 */
[C---:B------:R-:W-:Y:S02]  /*6990*/  FMUL.FTZ R46, R0.reuse, R46 ;  /* 0x0000002e002e7220 */ /* 0x040fe40000410000 */
[----:B------:R-:W-:Y:S01]  /*69a0*/  FMUL.FTZ R47, R0, R47 ;  /* 0x0000002f002f7220 */ /* 0x000fe20000410000 */
[----:B------:R-:W-:Y:S01]  /*69b0*/  MUFU.EX2 R191, R191 ;  /* 0x000000bf00bf7308 */ /* 0x000fe20000000800 */
[C---:B------:R-:W-:Y:S02]  /*69c0*/  FMUL.FTZ R48, R2.reuse, R48 ;  /* 0x0000003002307220 */ /* 0x040fe40000410000 */
[----:B------:R-:W-:Y:S02]  /*69d0*/  FMUL.FTZ R49, R2, R49 ;  /* 0x0000003102317220 */ /* 0x000fe40000410000 */
[C---:B------:R-:W-:Y:S02]  /*69e0*/  FMUL.FTZ R50, R0.reuse, R50 ;  /* 0x0000003200327220 */ /* 0x040fe40000410000 */
[----:B------:R-:W-:Y:S02]  /*69f0*/  FMUL.FTZ R51, R0, R51 ;  /* 0x0000003300337220 */ /* 0x000fe40000410000 */
[C---:B------:R-:W-:Y:S01]  /*6a00*/  FMUL.FTZ R52, R2.reuse, R52 ;  /* 0x0000003402347220 */ /* 0x040fe20000410000 */
[----:B------:R-:W1:Y:S01]  /*6a10*/  MUFU.EX2 R192, R192 ;  /* 0x000000c000c07308 */ /* 0x000e620000000800 */
[----:B------:R-:W-:Y:S02]  /*6a20*/  FMUL.FTZ R53, R2, R53 ;  /* 0x0000003502357220 */ /* 0x000fe40000410000 */
[C---:B------:R-:W-:Y:S01]  /*6a30*/  FMUL.FTZ R54, R0.reuse, R54 ;  /* 0x0000003600367220 */ /* 0x040fe20000410000 */
[----:B---3--:R-:W-:Y:S01]  /*6a40*/  F2FP.PACK_AB R163, R167, R180 ;  /* 0x000000b4a7a3723e */ /* 0x008fe200000000ff */
[----:B------:R-:W-:Y:S02]  /*6a50*/  FMUL.FTZ R55, R0, R55 ;  /* 0x0000003700377220 */ /* 0x000fe40000410000 */
[C---:B------:R-:W-:Y:S02]  /*6a60*/  FMUL.FTZ R56, R2.reuse, R56 ;  /* 0x0000003802387220 */ /* 0x040fe40000410000 */
[----:B------:R-:W-:Y:S01]  /*6a70*/  FMUL.FTZ R57, R2, R57 ;  /* 0x0000003902397220 */ /* 0x000fe20000410000 */
[----:B------:R-:W-:Y:S01]  /*6a80*/  MUFU.EX2 R193, R193 ;  /* 0x000000c100c17308 */ /* 0x000fe20000000800 */
[C---:B------:R-:W-:Y:S05]  /*6a90*/  HMMA.16816.F32 R4, R160.reuse, R12, R4 ;  /* 0x0000000ca004723c */ /* 0x040fea0000001804 */
[----:B------:R-:W-:Y:S02]  /*6aa0*/  FMUL.FTZ R58, R0, R58 ;  /* 0x0000003a003a7220 */ /* 0x000fe40000410000 */
[C---:B------:R-:W-:Y:S01]  /*6ab0*/  FMUL.FTZ R12, R2.reuse, R152 ;  /* 0x00000098020c7220 */ /* 0x040fe20000410000 */
[C---:B------:R-:W-:Y:S01]  /*6ac0*/  HMMA.16816.F32 R8, R160.reuse, R14, R8 ;  /* 0x0000000ea008723c */ /* 0x040fe20000001808 */
[----:B------:R-:W3:Y:S03]  /*6ad0*/  MUFU.EX2 R194, R194 ;  /* 0x000000c200c27308 */ /* 0x000ee60000000800 */
[----:B------:R-:W-:Y:S02]  /*6ae0*/  FMUL.FTZ R13, R2, R153 ;  /* 0x00000099020d7220 */ /* 0x000fe40000410000 */
[C---:B------:R-:W-:Y:S02]  /*6af0*/  FMUL.FTZ R59, R0.reuse, R59 ;  /* 0x0000003b003b7220 */ /* 0x040fe40000410000 */
[C---:B------:R-:W-:Y:S03]  /*6b00*/  FMUL.FTZ R14, R0.reuse, R154 ;  /* 0x0000009a000e7220 */ /* 0x040fe60000410000 */
[----:B------:R-:W-:Y:S01]  /*6b10*/  MUFU.EX2 R196, R196 ;  /* 0x000000c400c47308 */ /* 0x000fe20000000800 */
[----:B------:R-:W-:Y:S02]  /*6b20*/  FMUL.FTZ R15, R0, R155 ;  /* 0x0000009b000f7220 */ /* 0x000fe40000410000 */
[----:B------:R-:W4:Y:S01]  /*6b30*/  LDSM.16.MT88.4 R152, [R228+0x10000] ;  /* 0x01000000e498783b */ /* 0x000f220000004200 */
[C---:B------:R-:W-:Y:S02]  /*6b40*/  FMUL.FTZ R60, R2.reuse, R60 ;  /* 0x0000003c023c7220 */ /* 0x040fe40000410000 */
[----:B------:R-:W-:Y:S02]  /*6b50*/  FMUL.FTZ R61, R2, R61 ;  /* 0x0000003d023d7220 */ /* 0x000fe40000410000 */
[C---:B------:R-:W-:Y:S02]  /*6b60*/  HMMA.16816.F32 R12, R160.reuse, R20, R12 ;  /* 0x00000014a00c723c */ /* 0x040fe4000000180c */
[----:B------:R-:W5:Y:S01]  /*6b70*/  MUFU.EX2 R195, R195 ;  /* 0x000000c300c37308 */ /* 0x000f620000000800 */
[C---:B------:R-:W-:Y:S02]  /*6b80*/  FMUL.FTZ R62, R0.reuse, R62 ;  /* 0x0000003e003e7220 */ /* 0x040fe40000410000 */
[----:B------:R-:W-:Y:S02]  /*6b90*/  FMUL.FTZ R63, R0, R63 ;  /* 0x0000003f003f7220 */ /* 0x000fe40000410000 */
[C---:B------:R-:W-:Y:S01]  /*6ba0*/  FMUL.FTZ R20, R2.reuse, R144 ;  /* 0x0000009002147220 */ /* 0x040fe20000410000 */
[C---:B------:R-:W-:Y:S04]  /*6bb0*/  HMMA.16816.F32 R16, R160.reuse, R22, R16 ;  /* 0x00000016a010723c */ /* 0x040fe80000001810 */
[C---:B------:R-:W-:Y:S01]  /*6bc0*/  FMUL.FTZ R21, R2.reuse, R145 ;  /* 0x0000009102157220 */ /* 0x040fe20000410000 */
[----:B------:R-:W-:Y:S01]  /*6bd0*/  MUFU.EX2 R197, R197 ;  /* 0x000000c500c57308 */ /* 0x000fe20000000800 */
[----:B------:R-:W-:Y:S02]  /*6be0*/  FMUL.FTZ R64, R2, R64 ;  /* 0x0000004002407220 */ /* 0x000fe40000410000 */
[C---:B------:R-:W-:Y:S04]  /*6bf0*/  FMUL.FTZ R22, R0.reuse, R146 ;  /* 0x0000009200167220 */ /* 0x040fe80000410000 */
[----:B------:R-:W-:Y:S02]  /*6c00*/  FMUL.FTZ R23, R0, R147 ;  /* 0x0000009300177220 */ /* 0x000fe40000410000 */
[----:B------:R-:W1:Y:S01]  /*6c10*/  LDSM.16.MT88.4 R144, [R232+0x12000] ;  /* 0x01200000e890783b */ /* 0x000e620000004200 */
[----:B------:R-:W-:Y:S01]  /*6c20*/  FMUL.FTZ R65, R2, R65 ;  /* 0x0000004102417220 */ /* 0x000fe20000410000 */
[----:B------:R-:W1:Y:S01]  /*6c30*/  MUFU.EX2 R198, R198 ;  /* 0x000000c600c67308 */ /* 0x000e620000000800 */
[C---:B------:R-:W-:Y:S02]  /*6c40*/  FMUL.FTZ R66, R0.reuse, R66 ;  /* 0x0000004200427220 */ /* 0x040fe40000410000 */
[C---:B------:R-:W-:Y:S03]  /*6c50*/  HMMA.16816.F32 R20, R160.reuse, R28, R20 ;  /* 0x0000001ca014723c */ /* 0x040fe60000001814 */
[----:B------:R-:W-:Y:S02]  /*6c60*/  FMUL.FTZ R67, R0, R67 ;  /* 0x0000004300437220 */ /* 0x000fe40000410000 */
[C---:B------:R-:W-:Y:S02]  /*6c70*/  FMUL.FTZ R68, R2.reuse, R68 ;  /* 0x0000004402447220 */ /* 0x040fe40000410000 */
[C---:B------:R-:W-:Y:S01]  /*6c80*/  FMUL.FTZ R28, R2.reuse, R136 ;  /* 0x00000088021c7220 */ /* 0x040fe20000410000 */
[C---:B------:R-:W-:Y:S01]  /*6c90*/  HMMA.16816.F32 R24, R160.reuse, R30, R24 ;  /* 0x0000001ea018723c */ /* 0x040fe20000001818 */
[----:B------:R-:W-:Y:S03]  /*6ca0*/  MUFU.EX2 R207, R207 ;  /* 0x000000cf00cf7308 */ /* 0x000fe60000000800 */
[C---:B------:R-:W-:Y:S02]  /*6cb0*/  FMUL.FTZ R29, R2.reuse, R137 ;  /* 0x00000089021d7220 */ /* 0x040fe40000410000 */
[----:B------:R-:W-:Y:S02]  /*6cc0*/  FMUL.FTZ R69, R2, R69 ;  /* 0x0000004502457220 */ /* 0x000fe40000410000 */
[C---:B------:R-:W-:Y:S04]  /*6cd0*/  FMUL.FTZ R30, R0.reuse, R138 ;  /* 0x0000008a001e7220 */ /* 0x040fe80000410000 */
[C---:B------:R-:W-:Y:S02]  /*6ce0*/  FMUL.FTZ R31, R0.reuse, R139 ;  /* 0x0000008b001f7220 */ /* 0x040fe40000410000 */
[----:B------:R-:W2:Y:S01]  /*6cf0*/  LDSM.16.MT88.4 R136, [R230+0x12000] ;  /* 0x01200000e688783b */ /* 0x000ea20000004200 */
[C---:B------:R-:W-:Y:S02]  /*6d00*/  FMUL.FTZ R70, R0.reuse, R70 ;  /* 0x0000004600467220 */ /* 0x040fe40000410000 */
[----:B------:R-:W-:Y:S02]  /*6d10*/  FMUL.FTZ R71, R0, R71 ;  /* 0x0000004700477220 */ /* 0x000fe40000410000 */
[C---:B----4-:R-:W-:Y:S03]  /*6d20*/  HMMA.16816.F32 R28, R160.reuse, R152, R28 ;  /* 0x00000098a01c723c */ /* 0x050fe6000000181c */
[C---:B------:R-:W-:Y:S02]  /*6d30*/  FMUL.FTZ R72, R2.reuse, R72 ;  /* 0x0000004802487220 */ /* 0x040fe40000410000 */
[----:B------:R-:W-:Y:S02]  /*6d40*/  FMUL.FTZ R73, R2, R73 ;  /* 0x0000004902497220 */ /* 0x000fe40000410000 */
[C---:B------:R-:W-:Y:S01]  /*6d50*/  FMUL.FTZ R74, R0.reuse, R74 ;  /* 0x0000004a004a7220 */ /* 0x040fe20000410000 */
[C---:B------:R-:W-:Y:S01]  /*6d60*/  HMMA.16816.F32 R32, R160.reuse, R154, R32 ;  /* 0x0000009aa020723c */ /* 0x040fe20000001820 */
[----:B------:R-:W-:Y:S03]  /*6d70*/  LDSM.16.MT88.4 R152, [R232+0x12800] ;  /* 0x01280000e898783b */ /* 0x000fe60000004200 */
[----:B------:R-:W-:Y:S02]  /*6d80*/  FMUL.FTZ R75, R0, R75 ;  /* 0x0000004b004b7220 */ /* 0x000fe40000410000 */
[C---:B------:R-:W-:Y:S02]  /*6d90*/  FMUL.FTZ R76, R2.reuse, R76 ;  /* 0x0000004c024c7220 */ /* 0x040fe40000410000 */
[C---:B-1----:R-:W-:Y:S04]  /*6da0*/  HMMA.16816.F32 R36, R160.reuse, R144, R36 ;  /* 0x00000090a024723c */ /* 0x042fe80000001824 */
[----:B------:R-:W-:Y:S02]  /*6db0*/  FMUL.FTZ R77, R2, R77 ;  /* 0x0000004d024d7220 */ /* 0x000fe40000410000 */
[C---:B------:R-:W-:Y:S02]  /*6dc0*/  FMUL.FTZ R78, R0.reuse, R78 ;  /* 0x0000004e004e7220 */ /* 0x040fe40000410000 */
[C---:B------:R-:W-:Y:S01]  /*6dd0*/  HMMA.16816.F32 R40, R160.reuse, R146, R40 ;  /* 0x00000092a028723c */ /* 0x040fe20000001828 */
[----:B------:R-:W-:Y:S03]  /*6de0*/  LDSM.16.MT88.4 R144, [R229+0x10800] ;  /* 0x01080000e590783b */ /* 0x000fe60000004200 */
        /* <DEDUP_REMOVED lines=22> */
[----:B------:R-:W4:Y:S03]  /*6f50*/  LDSM.16.MT88.4 R140, [R229+0x14000] ;  /* 0x01400000e58c783b */ /* 0x000f260000004200 */
        /* <DEDUP_REMOVED lines=57> */
[----:B------:R-:W-:Y:S03]  /*72f0*/  FMUL.FTZ R129, R2, R129 ;  /* 0x0000008102817220 */ /* 0x000fe60000410000 */
[C---:B--2---:R-:W-:Y:S03]  /*7300*/  HMMA.16816.F32 R124, R160.reuse, R132, R124 ;  /* 0x00000084a07c723c */ /* 0x044fe6000000187c */
[C---:B------:R-:W-:Y:S02]  /*7310*/  FMUL.FTZ R130, R0.reuse, R130 ;  /* 0x0000008200827220 */ /* 0x040fe40000410000 */
[----:B------:R-:W-:Y:S02]  /*7320*/  FMUL.FTZ R131, R0, R131 ;  /* 0x0000008300837220 */ /* 0x000fe40000410000 */
[----:B------:R-:W-:Y:S01]  /*7330*/  F2FP.PACK_AB R132, R192, R191 ;  /* 0x000000bfc084723e */ /* 0x000fe200000000ff */
[--C-:B------:R-:W-:Y:S01]  /*7340*/  FFMA.FTZ R204, R210, c[0x0][0x23c], -R187.reuse ;  /* 0x00008f00d2cc7a23 */ /* 0x100fe200000108bb */
[----:B---3--:R-:W-:Y:S03]  /*7350*/  F2FP.PACK_AB R133, R194, R193 ;  /* 0x000000c1c285723e */ /* 0x008fe600000000ff */
[----:B------:R-:W-:Y:S01]  /*7360*/  HMMA.16816.F32 R128, R160, R134, R128 ;  /* 0x00000086a080723c */ /* 0x000fe20000001880 */
[----:B------:R-:W2:Y:S01]  /*7370*/  LDSM.16.MT88.4 R160, [R229+0x12800] ;  /* 0x01280000e5a0783b */ /* 0x000ea20000004200 */
[----:B------:R-:W-:Y:S01]  /*7380*/  MUFU.EX2 R204, R204 ;  /* 0x000000cc00cc7308 */ /* 0x000fe20000000800 */
[----:B------:R-:W-:Y:S02]  /*7390*/  FFMA.FTZ R205, R209, c[0x0][0x23c], -R187 ;  /* 0x00008f00d1cd7a23 */ /* 0x000fe400000108bb */
[----:B------:R-:W-:Y:S02]  /*73a0*/  FFMA.FTZ R206, R208, c[0x0][0x23c], -R177 ;  /* 0x00008f00d0ce7a23 */ /* 0x000fe400000108b1 */
[----:B-----5:R-:W-:Y:S01]  /*73b0*/  F2FP.PACK_AB R134, R195, R196 ;  /* 0x000000c4c386723e */ /* 0x020fe200000000ff */
[----:B------:R-:W-:Y:S01]  /*73c0*/  FFMA.FTZ R208, R178, c[0x0][0x23c], -R187 ;  /* 0x00008f00b2d07a23 */ /* 0x000fe200000108bb */
[----:B------:R-:W-:Y:S03]  /*73d0*/  F2FP.PACK_AB R135, R198, R197 ;  /* 0x000000c5c687723e */ /* 0x000fe600000000ff */
[----:B------:R-:W-:Y:S01]  /*73e0*/  FFMA.FTZ R203, R203, c[0x0][0x23c], -R177 ;  /* 0x00008f00cbcb7a23 */ /* 0x000fe200000108b1 */
[----:B------:R-:W-:Y:S01]  /*73f0*/  MUFU.EX2 R205, R205 ;  /* 0x000000cd00cd7308 */ /* 0x000fe20000000800 */
[--C-:B------:R-:W-:Y:S02]  /*7400*/  FFMA.FTZ R202, R202, c[0x0][0x23c], -R187.reuse ;  /* 0x00008f00caca7a23 */ /* 0x100fe400000108bb */
[C---:B----4-:R-:W-:Y:S05]  /*7410*/  HMMA.16816.F32 R4, R132.reuse, R140, R4 ;  /* 0x0000008c8404723c */ /* 0x050fea0000001804 */
[----:B------:R-:W-:Y:S02]  /*7420*/  FFMA.FTZ R201, R201, c[0x0][0x23c], -R187 ;  /* 0x00008f00c9c97a23 */ /* 0x000fe400000108bb */
[--C-:B------:R-:W-:Y:S01]  /*7430*/  FFMA.FTZ R200, R200, c[0x0][0x23c], -R177.reuse ;  /* 0x00008f00c8c87a23 */ /* 0x100fe200000108b1 */
[C---:B------:R-:W-:Y:S01]  /*7440*/  HMMA.16816.F32 R8, R132.reuse, R142, R8 ;  /* 0x0000008e8408723c */ /* 0x040fe20000001808 */
[----:B------:R-:W3:Y:S01]  /*7450*/  LDSM.16.MT88.4 R140, [R230+0x14800] ;  /* 0x01480000e68c783b */ /* 0x000ee20000004200 */
[----:B------:R-:W4:Y:S02]  /*7460*/  MUFU.EX2 R206, R206 ;  /* 0x000000ce00ce7308 */ /* 0x000f240000000800 */
[----:B------:R-:W-:Y:S02]  /*7470*/  FFMA.FTZ R199, R199, c[0x0][0x23c], -R177 ;  /* 0x00008f00c7c77a23 */ /* 0x000fe400000108b1 */
[--C-:B------:R-:W-:Y:S02]  /*7480*/  FFMA.FTZ R189, R189, c[0x0][0x23c], -R187.reuse ;  /* 0x00008f00bdbd7a23 */ /* 0x100fe400000108bb */
[C---:B-1----:R-:W-:Y:S04]  /*7490*/  HMMA.16816.F32 R12, R132.reuse, R136, R12 ;  /* 0x00000088840c723c */ /* 0x042fe8000000180c */
[--C-:B------:R-:W-:Y:S01]  /*74a0*/  FFMA.FTZ R190, R190, c[0x0][0x23c], -R187.reuse ;  /* 0x00008f00bebe7a23 */ /* 0x100fe200000108bb */
[----:B------:R-:W1:Y:S01]  /*74b0*/  MUFU.EX2 R203, R203 ;  /* 0x000000cb00cb7308 */ /* 0x000e620000000800 */
[----:B------:R-:W-:Y:S02]  /*74c0*/  FFMA.FTZ R187, R176, c[0x0][0x23c], -R187 ;  /* 0x00008f00b0bb7a23 */ /* 0x000fe400000108bb */
[C---:B------:R-:W-:Y:S01]  /*74d0*/  HMMA.16816.F32 R16, R132.reuse, R138, R16 ;  /* 0x0000008a8410723c */ /* 0x040fe20000001810 */
[----:B------:R-:W5:Y:S03]  /*74e0*/  LDSM.16.MT88.4 R136, [R229+0x14800] ;  /* 0x01480000e588783b */ /* 0x000f660000004200 */
[--C-:B------:R-:W-:Y:S02]  /*74f0*/  FFMA.FTZ R188, R188, c[0x0][0x23c], -R177.reuse ;  /* 0x00008f00bcbc7a23 */ /* 0x100fe400000108b1 */
[--C-:B------:R-:W-:Y:S01]  /*7500*/  FFMA.FTZ R166, R166, c[0x0][0x23c], -R177.reuse ;  /* 0x00008f00a6a67a23 */ /* 0x100fe200000108b1 */
[----:B------:R-:W-:Y:S01]  /*7510*/  MUFU.EX2 R187, R187 ;  /* 0x000000bb00bb7308 */ /* 0x000fe20000000800 */
[C---:B------:R-:W-:Y:S04]  /*7520*/  HMMA.16816.F32 R20, R132.reuse, R144, R20 ;  /* 0x000000908414723c */ /* 0x040fe80000001814 */
[----:B------:R-:W-:Y:S02]  /*7530*/  FFMA.FTZ R177, R165, c[0x0][0x23c], -R177 ;  /* 0x00008f00a5b17a23 */ /* 0x000fe400000108b1 */
[----:B------:R-:W-:Y:S02]  /*7540*/  FFMA.FTZ R182, R0, R252, R182 ;  /* 0x000000fc00b67223 */ /* 0x000fe400000100b6 */
[C---:B------:R-:W-:Y:S01]  /*7550*/  HMMA.16816.F32 R24, R132.reuse, R146, R24 ;  /* 0x000000928418723c */ /* 0x040fe20000001818 */
[----:B------:R-:W1:Y:S01]  /*7560*/  LDSM.16.MT88.4 R144, [R228+0x14800] ;  /* 0x01480000e490783b */ /* 0x000e620000004200 */
[----:B------:R2:W-:Y:S02]  /*7570*/  MUFU.EX2 R165, R177 ;  /* 0x000000b100a57308 */ /* 0x0005e40000000800 */
[----:B------:R-:W-:Y:S01]  /*7580*/  FFMA.FTZ R186, R2, R211, R186 ;  /* 0x000000d302ba7223 */ /* 0x000fe200000100ba */
[----:B------:R-:W-:Y:S01]  /*7590*/  MOV R2, R164 ;  /* 0x000000a400027202 */ /* 0x000fe20000000f00 */
[----:B------:R-:W-:Y:S02]  /*75a0*/  FADD.FTZ R182, R181, R182 ;  /* 0x000000b6b5b67221 */ /* 0x000fe40000010000 */
[C---:B------:R-:W-:Y:S04]  /*75b0*/  HMMA.16816.F32 R28, R132.reuse, R148, R28 ;  /* 0x00000094841c723c */ /* 0x040fe8000000181c */
[----:B------:R-:W-:Y:S01]  /*75c0*/  MUFU.EX2 R202, R202 ;  /* 0x000000ca00ca7308 */ /* 0x000fe20000000800 */
[----:B------:R-:W-:Y:S02]  /*75d0*/  FADD.FTZ R186, R185, R186 ;  /* 0x000000bab9ba7221 */ /* 0x000fe40000010000 */
[----:B------:R-:W-:Y:S01]  /*75e0*/  FADD.FTZ R182, R180, R182 ;  /* 0x000000b6b4b67221 */ /* 0x000fe20000010000 */
[C---:B------:R-:W-:Y:S01]  /*75f0*/  HMMA.16816.F32 R32, R132.reuse, R150, R32 ;  /* 0x000000968420723c */ /* 0x040fe20000001820 */
[----:B------:R-:W1:Y:S03]  /*7600*/  LDSM.16.MT88.4 R148, [R232+0x16800] ;  /* 0x01680000e894783b */ /* 0x000e660000004200 */
[----:B------:R-:W-:Y:S02]  /*7610*/  FADD.FTZ R186, R184, R186 ;  /* 0x000000bab8ba7221 */ /* 0x000fe40000010000 */
[----:B------:R-:W1:Y:S01]  /*7620*/  MUFU.EX2 R201, R201 ;  /* 0x000000c900c97308 */ /* 0x000e620000000800 */
[----:B------:R-:W-:Y:S01]  /*7630*/  FADD.FTZ R167, R167, R182 ;  /* 0x000000b6a7a77221 */ /* 0x000fe20000010000 */
[C---:B------:R-:W-:Y:S01]  /*7640*/  HMMA.16816.F32 R36, R132.reuse, R152, R36 ;  /* 0x000000988424723c */ /* 0x040fe20000001824 */
[----:B--2---:R-:W-:Y:S03]  /*7650*/  LDSM.16.MT88.4 R176, [R228+0x15800] ;  /* 0x01580000e4b0783b */ /* 0x004fe60000004200 */
[----:B------:R-:W-:Y:S02]  /*7660*/  FADD.FTZ R183, R183, R186 ;  /* 0x000000bab7b77221 */ /* 0x000fe40000010000 */
[----:B------:R-:W-:Y:S02]  /*7670*/  FADD.FTZ R167, R193, R167 ;  /* 0x000000a7c1a77221 */ /* 0x000fe40000010000 */
[C---:B------:R-:W-:Y:S01]  /*7680*/  HMMA.16816.F32 R40, R132.reuse, R154, R40 ;  /* 0x0000009a8428723c */ /* 0x040fe20000001828 */
[----:B------:R-:W-:Y:S01]  /*7690*/  MUFU.EX2 R200, R200 ;  /* 0x000000c800c87308 */ /* 0x000fe20000000800 */
[----:B------:R-:W-:Y:S02]  /*76a0*/  LDSM.16.MT88.4 R152, [R228+0x11000] ;  /* 0x01100000e498783b */ /* 0x000fe40000004200 */
[----:B------:R-:W-:Y:S02]  /*76b0*/  FADD.FTZ R183, R191, R183 ;  /* 0x000000b7bfb77221 */ /* 0x000fe40000010000 */
[----:B------:R-:W-:Y:S02]  /*76c0*/  FADD.FTZ R194, R194, R167 ;  /* 0x000000a7c2c27221 */ /* 0x000fe40000010000 */
[C---:B------:R-:W-:Y:S03]  /*76d0*/  HMMA.16816.F32 R44, R132.reuse, R156, R44 ;  /* 0x0000009c842c723c */ /* 0x040fe6000000182c */
[----:B------:R-:W2:Y:S01]  /*76e0*/  MUFU.EX2 R199, R199 ;  /* 0x000000c700c77308 */ /* 0x000ea20000000800 */
[----:B------:R-:W-:Y:S02]  /*76f0*/  FADD.FTZ R192, R192, R183 ;  /* 0x000000b7c0c07221 */ /* 0x000fe40000010000 */
[----:B------:R-:W-:Y:S02]  /*7700*/  FADD.FTZ R194, R197, R194 ;  /* 0x000000c2c5c27221 */ /* 0x000fe40000010000 */
[C---:B------:R-:W-:Y:S01]  /*7710*/  HMMA.16816.F32 R48, R132.reuse, R158, R48 ;  /* 0x0000009e8430723c */ /* 0x040fe20000001830 */
[----:B------:R-:W-:Y:S03]  /*7720*/  LDSM.16.MT88.4 R156, [R230+0x13000] ;  /* 0x01300000e69c783b */ /* 0x000fe60000004200 */
[----:B------:R-:W-:Y:S01]  /*7730*/  FADD.FTZ R192, R196, R192 ;  /* 0x000000c0c4c07221 */ /* 0x000fe20000010000 */
[----:B------:R-:W1:Y:S01]  /*7740*/  MUFU.EX2 R189, R189 ;  /* 0x000000bd00bd7308 */ /* 0x000e620000000800 */
[----:B------:R-:W-:Y:S02]  /*7750*/  FADD.FTZ R198, R198, R194 ;  /* 0x000000c2c6c67221 */ /* 0x000fe40000010000 */
[C---:B------:R-:W-:Y:S04]  /*7760*/  HMMA.16816.F32 R52, R132.reuse, R160, R52 ;  /* 0x000000a08434723c */ /* 0x040fe80000001834 */
[----:B------:R-:W-:Y:S02]  /*7770*/  FADD.FTZ R195, R195, R192 ;  /* 0x000000c0c3c37221 */ /* 0x000fe40000010000 */
[----:B----4-:R-:W-:Y:S01]  /*7780*/  FADD.FTZ R198, R206, R198 ;  /* 0x000000c6cec67221 */ /* 0x010fe20000010000 */
[----:B------:R-:W4:Y:S01]  /*7790*/  MUFU.EX2 R190, R190 ;  /* 0x000000be00be7308 */ /* 0x000f220000000800 */
[C---:B------:R-:W-:Y:S01]  /*77a0*/  HMMA.16816.F32 R56, R132.reuse, R162, R56 ;  /* 0x000000a28438723c */ /* 0x040fe20000001838 */
[----:B------:R-:W-:Y:S03]  /*77b0*/  LDSM.16.MT88.4 R160, [R229+0x13000] ;  /* 0x01300000e5a0783b */ /* 0x000fe60000004200 */
[----:B------:R-:W-:Y:S04]  /*77c0*/  FADD.FTZ R195, R204, R195 ;  /* 0x000000c3ccc37221 */ /* 0x000fe80000010000 */
[C---:B------:R-:W-:Y:S01]  /*77d0*/  HMMA.16816.F32 R60, R132.reuse, R168, R60 ;  /* 0x000000a8843c723c */ /* 0x040fe2000000183c */
[----:B------:R-:W-:Y:S07]  /*77e0*/  MUFU.EX2 R188, R188 ;  /* 0x000000bc00bc7308 */ /* 0x000fee0000000800 */
[C---:B------:R-:W-:Y:S01]  /*77f0*/  HMMA.16816.F32 R64, R132.reuse, R170, R64 ;  /* 0x000000aa8440723c */ /* 0x040fe20000001840 */
[----:B------:R-:W-:Y:S02]  /*7800*/  LDSM.16.MT88.4 R168, [R228+0x13000] ;  /* 0x01300000e4a8783b */ /* 0x000fe40000004200 */
[----:B------:R-:W1:Y:S05]  /*7810*/  MUFU.EX2 R208, R208 ;  /* 0x000000d000d07308 */ /* 0x000e6a0000000800 */
[C---:B------:R-:W-:Y:S05]  /*7820*/  HMMA.16816.F32 R68, R132.reuse, R172, R68 ;  /* 0x000000ac8444723c */ /* 0x040fea0000001844 */
[----:B------:R-:W1:Y:S03]  /*7830*/  MUFU.EX2 R166, R166 ;  /* 0x000000a600a67308 */ /* 0x000e660000000800 */
[C---:B------:R-:W-:Y:S01]  /*7840*/  HMMA.16816.F32 R72, R132.reuse, R174, R72 ;  /* 0x000000ae8448723c */ /* 0x040fe20000001848 */
[----:B------:R-:W-:Y:S07]  /*7850*/  LDSM.16.MT88.4 R172, [R232+0x15000] ;  /* 0x01500000e8ac783b */ /* 0x000fee0000004200 */
        /* <DEDUP_REMOVED lines=19> */
[----:B------:R-:W-:Y:S01]  /*7990*/  HMMA.16816.F32 R128, R132, R146, R128 ;  /* 0x000000928480723c */ /* 0x000fe20000001880 */
[----:B------:R-:W1:Y:S06]  /*79a0*/  LDSM.16.MT88.4 R144, [R232+0x13000] ;  /* 0x01300000e890783b */ /* 0x000e6c0000004200 */
[C---:B------:R-:W-:Y:S01]  /*79b0*/  F2FP.PACK_AB R132, R205.reuse, R204 ;  /* 0x000000cccd84723e */ /* 0x040fe200000000ff */
[----:B------:R-:W-:Y:S01]  /*79c0*/  FADD.FTZ R205, R205, R195 ;  /* 0x000000c3cdcd7221 */ /* 0x000fe20000010000 */
[----:B------:R-:W-:Y:S03]  /*79d0*/  F2FP.PACK_AB R133, R203, R206 ;  /* 0x000000cecb85723e */ /* 0x000fe600000000ff */
[----:B------:R-:W-:Y:S01]  /*79e0*/  F2FP.PACK_AB R134, R201, R202 ;  /* 0x000000cac986723e */ /* 0x000fe200000000ff */
[----:B------:R-:W-:Y:S01]  /*79f0*/  FADD.FTZ R205, R202, R205 ;  /* 0x000000cdcacd7221 */ /* 0x000fe20000010000 */
[----:B--2---:R-:W-:Y:S01]  /*7a00*/  F2FP.PACK_AB R135, R199, R200 ;  /* 0x000000c8c787723e */ /* 0x004fe200000000ff */
[----:B------:R-:W-:Y:S02]  /*7a10*/  FADD.FTZ R203, R203, R198 ;  /* 0x000000c6cbcb7221 */ /* 0x000fe40000010000 */
[----:B------:R-:W-:Y:S02]  /*7a20*/  FADD.FTZ R201, R201, R205 ;  /* 0x000000cdc9c97221 */ /* 0x000fe40000010000 */
[----:B------:R-:W-:Y:S02]  /*7a30*/  FADD.FTZ R203, R200, R203 ;  /* 0x000000cbc8cb7221 */ /* 0x000fe40000010000 */
[C---:B---3--:R-:W-:Y:S03]  /*7a40*/  HMMA.16816.F32 R4, R132.reuse, R140, R4 ;  /* 0x0000008c8404723c */ /* 0x048fe60000001804 */
[----:B------:R-:W-:Y:S02]  /*7a50*/  FADD.FTZ R201, R189, R201 ;  /* 0x000000c9bdc97221 */ /* 0x000fe40000010000 */
[----:B------:R-:W-:Y:S02]  /*7a60*/  FADD.FTZ R199, R199, R203 ;  /* 0x000000cbc7c77221 */ /* 0x000fe40000010000 */
[----:B----4-:R-:W-:Y:S01]  /*7a70*/  FADD.FTZ R201, R190, R201 ;  /* 0x000000c9bec97221 */ /* 0x010fe20000010000 */
[C---:B------:R-:W-:Y:S01]  /*7a80*/  HMMA.16816.F32 R8, R132.reuse, R142, R8 ;  /* 0x0000008e8408723c */ /* 0x040fe20000001808 */
[----:B------:R-:W2:Y:S03]  /*7a90*/  LDSM.16.MT88.4 R140, [R230+0x15000] ;  /* 0x01500000e68c783b */ /* 0x000ea60000004200 */
[----:B------:R-:W-:Y:S02]  /*7aa0*/  FADD.FTZ R201, R208, R201 ;  /* 0x000000c9d0c97221 */ /* 0x000fe40000010000 */
[----:B------:R-:W-:Y:S02]  /*7ab0*/  FADD.FTZ R199, R188, R199 ;  /* 0x000000c7bcc77221 */ /* 0x000fe40000010000 */
[C---:B-----5:R-:W-:Y:S04]  /*7ac0*/  HMMA.16816.F32 R12, R132.reuse, R136, R12 ;  /* 0x00000088840c723c */ /* 0x060fe8000000180c */
[----:B------:R-:W-:Y:S02]  /*7ad0*/  FADD.FTZ R0, R187, R201 ;  /* 0x000000c9bb007221 */ /* 0x000fe40000010000 */
[----:B------:R-:W-:Y:S02]  /*7ae0*/  FADD.FTZ R199, R207, R199 ;  /* 0x000000c7cfc77221 */ /* 0x000fe40000010000 */
[C---:B------:R-:W-:Y:S01]  /*7af0*/  HMMA.16816.F32 R16, R132.reuse, R138, R16 ;  /* 0x0000008a8410723c */ /* 0x040fe20000001810 */
[----:B------:R-:W3:Y:S03]  /*7b00*/  LDSM.16.MT88.4 R136, [R229+0x15000] ;  /* 0x01500000e588783b */ /* 0x000ee60000004200 */
[----:B------:R-:W-:Y:S04]  /*7b10*/  FADD.FTZ R199, R166, R199 ;  /* 0x000000c7a6c77221 */ /* 0x000fe80000010000 */
[C---:B------:R-:W-:Y:S01]  /*7b20*/  HMMA.16816.F32 R20, R132.reuse, R148, R20 ;  /* 0x000000948414723c */ /* 0x040fe20000001814 */
[----:B------:R4:W-:Y:S03]  /*7b30*/  STL [R1], R0 ;  /* 0x0000000001007387 */ /* 0x0009e60000100800 */
[----:B------:R-:W-:Y:S04]  /*7b40*/  FADD.FTZ R252, R165, R199 ;  /* 0x000000c7a5fc7221 */ /* 0x000fe80000010000 */
[C---:B------:R-:W-:Y:S01]  /*7b50*/  HMMA.16816.F32 R24, R132.reuse, R150, R24 ;  /* 0x000000968418723c */ /* 0x040fe20000001818 */
[----:B------:R-:W-:Y:S07]  /*7b60*/  LDSM.16.MT88.4 R148, [R232+0x17000] ;  /* 0x01700000e894783b */ /* 0x000fee0000004200 */
[C---:B------:R-:W-:Y:S08]  /*7b70*/  HMMA.16816.F32 R28, R132.reuse, R152, R28 ;  /* 0x00000098841c723c */ /* 0x040ff0000000181c */
[C---:B------:R-:W-:Y:S04]  /*7b80*/  HMMA.16816.F32 R32, R132.reuse, R154, R32 ;  /* 0x0000009a8420723c */ /* 0x040fe80000001820 */
[----:B----4-:R-:W-:Y:S04]  /*7b90*/  MOV R0, R3 ;  /* 0x0000000300007202 */ /* 0x010fe80000000f00 */
[C---:B-1----:R-:W-:Y:S08]  /*7ba0*/  HMMA.16816.F32 R36, R132.reuse, R144, R36 ;  /* 0x000000908424723c */ /* 0x042ff00000001824 */
[C---:B------:R-:W-:Y:S01]  /*7bb0*/  HMMA.16816.F32 R40, R132.reuse, R146, R40 ;  /* 0x000000928428723c */ /* 0x040fe20000001828 */
[----:B------:R-:W1:Y:S07]  /*7bc0*/  LDSM.16.MT88.4 R144, [R228+0x15000] ;  /* 0x01500000e490783b */ /* 0x000e6e0000004200 */
[C---:B------:R-:W-:Y:S08]  /*7bd0*/  HMMA.16816.F32 R44, R132.reuse, R156, R44 ;  /* 0x0000009c842c723c */ /* 0x040ff0000000182c */
[C---:B------:R-:W-:Y:S01]  /*7be0*/  HMMA.16816.F32 R48, R132.reuse, R158, R48 ;  /* 0x0000009e8430723c */ /* 0x040fe20000001830 */
[----:B------:R-:W-:Y:S07]  /*7bf0*/  LDSM.16.MT88.4 R156, [R232+0x11800] ;  /* 0x01180000e89c783b */ /* 0x000fee0000004200 */
[C---:B------:R-:W-:Y:S08]  /*7c00*/  HMMA.16816.F32 R52, R132.reuse, R160, R52 ;  /* 0x000000a08434723c */ /* 0x040ff00000001834 */
[C---:B------:R-:W-:Y:S08]  /*7c10*/  HMMA.16816.F32 R56, R132.reuse, R162, R56 ;  /* 0x000000a28438723c */ /* 0x040ff00000001838 */
[C---:B------:R-:W-:Y:S07]  /*7c20*/  HMMA.16816.F32 R60, R132.reuse, R168, R60 ;  /* 0x000000a8843c723c */ /* 0x040fee000000183c */
[----:B------:R-:W-:Y:S01]  /*7c30*/  F2FP.PACK_AB R168, R190, R189 ;  /* 0x000000bdbea8723e */ /* 0x000fe200000000ff */
[C---:B------:R-:W-:Y:S04]  /*7c40*/  HMMA.16816.F32 R64, R132.reuse, R170, R64 ;  /* 0x000000aa8440723c */ /* 0x040fe80000001840 */
[----:B------:R-:W-:Y:S03]  /*7c50*/  F2FP.PACK_AB R169, R207, R188 ;  /* 0x000000bccfa9723e */ /* 0x000fe600000000ff */
[----:B------:R-:W-:Y:S01]  /*7c60*/  F2FP.PACK_AB R170, R187, R208 ;  /* 0x000000d0bbaa723e */ /* 0x000fe200000000ff */
[C---:B------:R-:W-:Y:S04]  /*7c70*/  HMMA.16816.F32 R68, R132.reuse, R172, R68 ;  /* 0x000000ac8444723c */ /* 0x040fe80000001844 */
[----:B------:R-:W-:Y:S04]  /*7c80*/  F2FP.PACK_AB R171, R165, R166 ;  /* 0x000000a6a5ab723e */ /* 0x000fe800000000ff */
        /* <DEDUP_REMOVED lines=18> */
[C---:B------:R-:W-:Y:S08]  /*7db0*/  HMMA.16816.F32 R120, R132.reuse, R138, R120 ;  /* 0x0000008a8478723c */ /* 0x040ff00000001878 */
[C---:B-1----:R-:W-:Y:S08]  /*7dc0*/  HMMA.16816.F32 R124, R132.reuse, R144, R124 ;  /* 0x00000090847c723c */ /* 0x042ff0000000187c */
[----:B------:R-:W-:Y:S08]  /*7dd0*/  HMMA.16816.F32 R128, R132, R146, R128 ;  /* 0x000000928480723c */ /* 0x000ff00000001880 */
[C---:B------:R-:W-:Y:S01]  /*7de0*/  HMMA.16816.F32 R160, R168.reuse, R156, R4 ;  /* 0x0000009ca8a0723c */ /* 0x040fe20000001804 */
[----:B------:R-:W1:Y:S07]  /*7df0*/  LDSM.16.MT88.4 R4, [R232+0x13800] ;  /* 0x01380000e804783b */ /* 0x000e6e0000004200 */
[C---:B------:R-:W-:Y:S01]  /*7e00*/  HMMA.16816.F32 R156, R168.reuse, R158, R8 ;  /* 0x0000009ea89c723c */ /* 0x040fe20000001808 */
[----:B------:R-:W3:Y:S07]  /*7e10*/  LDSM.16.MT88.4 R8, [R230+0x13800] ;  /* 0x01380000e608783b */ /* 0x000eee0000004200 */
[C---:B----4-:R-:W-:Y:S01]  /*7e20*/  HMMA.16816.F32 R152, R168.reuse, R148, R12 ;  /* 0x00000094a898723c */ /* 0x050fe2000000180c */
[----:B------:R-:W4:Y:S07]  /*7e30*/  LDSM.16.MT88.4 R12, [R229+0x13800] ;  /* 0x01380000e50c783b */ /* 0x000f2e0000004200 */
[C---:B------:R-:W-:Y:S01]  /*7e40*/  HMMA.16816.F32 R148, R168.reuse, R150, R16 ;  /* 0x00000096a894723c */ /* 0x040fe20000001810 */
[----:B------:R-:W5:Y:S07]  /*7e50*/  LDSM.16.MT88.4 R16, [R228+0x13800] ;  /* 0x01380000e410783b */ /* 0x000f6e0000004200 */
[C---:B--2---:R-:W-:Y:S01]  /*7e60*/  HMMA.16816.F32 R144, R168.reuse, R140, R20 ;  /* 0x0000008ca890723c */ /* 0x044fe20000001814 */
[----:B------:R-:W2:Y:S07]  /*7e70*/  LDSM.16.MT88.4 R20, [R232+0x15800] ;  /* 0x01580000e814783b */ /* 0x000eae0000004200 */
[C---:B------:R-:W-:Y:S01]  /*7e80*/  HMMA.16816.F32 R140, R168.reuse, R142, R24 ;  /* 0x0000008ea88c723c */ /* 0x040fe20000001818 */
[----:B------:R-:W2:Y:S07]  /*7e90*/  LDSM.16.MT88.4 R24, [R230+0x15800] ;  /* 0x01580000e618783b */ /* 0x000eae0000004200 */
[C---:B------:R-:W-:Y:S01]  /*7ea0*/  HMMA.16816.F32 R136, R168.reuse, R172, R28 ;  /* 0x000000aca888723c */ /* 0x040fe2000000181c */
[----:B------:R-:W2:Y:S07]  /*7eb0*/  LDSM.16.MT88.4 R28, [R229+0x15800] ;  /* 0x01580000e51c783b */ /* 0x000eae0000004200 */
        /* <DEDUP_REMOVED lines=26> */
[C---:B------:R-:W-:Y:S08]  /*8060*/  HMMA.16816.F32 R120, R168.reuse, R10, R120 ;  /* 0x0000000aa878723c */ /* 0x040ff00000001878 */
[C---:B----4-:R-:W-:Y:S08]  /*8070*/  HMMA.16816.F32 R124, R168.reuse, R12, R124 ;  /* 0x0000000ca87c723c */ /* 0x050ff0000000187c */
[----:B------:R-:W-:Y:S01]  /*8080*/  HMMA.16816.F32 R128, R168, R14, R128 ;  /* 0x0000000ea880723c */ /* 0x000fe20000001880 */
[----:B------:R-:W-:-:S07]  /*8090*/  @P0 BRA `(.L_x_671) ;  /* 0xffffcda000000947 */ /* 0x000fce000383ffff */
.L_x_670:
[----:B------:R-:W2:Y:S01]  /*80a0*/  LDL.LU R5, [R1] ;  /* 0x0000000001057983 */ /* 0x000ea20000300800 */
[----:B------:R-:W1:Y:S01]  /*80b0*/  S2UR UR6, SR_CTAID.Y ;  /* 0x00000000000679c3 */ /* 0x000e620000002600 */
[----:B------:R-:W-:Y:S01]  /*80c0*/  UISETP.NE.AND UP0, UPT, UR9, -0x1, UPT ;  /* 0xffffffff0900788c */ /* 0x000fe2000bf05270 */
[----:B------:R-:W-:Y:S01]  /*80d0*/  BSSY B0, `(.L_x_674) ;  /* 0x000018f000007945 */ /* 0x000fe20003800000 */
[----:B------:R-:W3:Y:S01]  /*80e0*/  SHFL.BFLY PT, R0, R252, 0x2, 0x1f ;  /* 0x0c401f00fc007f89 */ /* 0x000ee200000e0000 */
[----:B------:R-:W-:-:S02]  /*80f0*/  ULDC.64 UR4, c[0x0][0x1e8] ;  /* 0x00007a0000047ab9 */ /* 0x000fc40000000a00 */
[----:B------:R-:W-:Y:S01]  /*8100*/  ULDC UR8, c[0x0][0x214] ;  /* 0x0000850000087ab9 */ /* 0x000fe20000000800 */
[----:B------:R-:W4:Y:S01]  /*8110*/  S2R R6, SR_TID.X ;  /* 0x0000000000067919 */ /* 0x000f220000002100 */
[----:B------:R-:W5:Y:S01]  /*8120*/  S2UR UR10, SR_CTAID.X ;  /* 0x00000000000a79c3 */ /* 0x000f620000002500 */
[----:B------:R-:W-:Y:S02]  /*8130*/  UMOV UR24, URZ ;  /* 0x0000003f00187c82 */ /* 0x000fe40008000000 */
[----:B------:R-:W-:Y:S02]  /*8140*/  UMOV UR25, URZ ;  /* 0x0000003f00197c82 */ /* 0x000fe40008000000 */
[----:B------:R-:W-:-:S03]  /*8150*/  @UP0 UIMAD.WIDE.U32 UR18, UR9, UR4, URZ ;  /* 0x00000004091202a5 */ /* 0x000fc6000f8e003f */
[----:B------:R-:W5:Y:S01]  /*8160*/  S2UR UR11, SR_CTAID.Z ;  /* 0x00000000000b79c3 */ /* 0x000f620000002700 */
[----:B------:R-:W-:-:S03]  /*8170*/  @UP0 UIMAD UR7, UR9, UR5, UR19 ;  /* 0x00000005090702a4 */ /* 0x000fc6000f8e0213 */
[----:B------:R-:W-:Y:S02]  /*8180*/  ULDC.64 UR4, c[0x0][0x1e0] ;  /* 0x0000780000047ab9 */ /* 0x000fe40000000a00 */
[----:B-1----:R-:W-:Y:S02]  /*8190*/  @!UP0 USHF.R.S32.HI UR13, URZ, 0x1f, UR6 ;  /* 0x0000001f3f0d8899 */ /* 0x002fe40008011406 */
[----:B------:R-:W-:Y:S01]  /*81a0*/  @!UP0 UIMAD.WIDE.U32 UR22, UR6, UR4, URZ ;  /* 0x00000004061682a5 */ /* 0x000fe2000f8e003f */
[----:B---3--:R-:W-:Y:S01]  /*81b0*/  FADD.FTZ R252, R0, R252 ;  /* 0x000000fc00fc7221 */ /* 0x008fe20000010000 */
[----:B------:R-:W-:Y:S01]  /*81c0*/  @!UP0 UIMAD UR13, UR13, UR4, URZ ;  /* 0x000000040d0d82a4 */ /* 0x000fe2000f8e023f */
[----:B----4-:R-:W-:-:S03]  /*81d0*/  SHF.R.S32.HI R7, RZ, 0x1f, R6 ;  /* 0x0000001fff077819 */ /* 0x010fc60000011406 */
[----:B------:R-:W1:Y:S01]  /*81e0*/  SHFL.BFLY PT, R0, R252, 0x1, 0x1f ;  /* 0x0c201f00fc007f89 */ /* 0x000e6200000e0000 */
[----:B------:R-:W-:Y:S01]  /*81f0*/  ULDC.U8 UR4, c[0x0][0x329] ;  /* 0x0000ca4000047ab9 */ /* 0x000fe20000000000 */
[CC--:B------:R-:W-:Y:S01]  /*8200*/  LEA.HI R8, R7.reuse, R6.reuse, RZ, 0x2 ;  /* 0x0000000607087211 */ /* 0x0c0fe200078f10ff */
[----:B------:R-:W-:Y:S01]  /*8210*/  UISETP.NE.AND UP1, UPT, UR4, URZ, UPT ;  /* 0x0000003f0400728c */ /* 0x000fe2000bf25270 */
[----:B------:R-:W-:Y:S01]  /*8220*/  LEA.HI R7, R7, R6, RZ, 0x5 ;  /* 0x0000000607077211 */ /* 0x000fe200078f28ff */
[----:B------:R-:W-:Y:S01]  /*8230*/  @!UP0 UIMAD UR13, UR6, UR5, UR13 ;  /* 0x00000005060d82a4 */ /* 0x000fe2000f8e020d */
[--C-:B------:R-:W-:Y:S01]  /*8240*/  SHF.R.S32.HI R10, RZ, 0x2, R8.reuse ;  /* 0x00000002ff0a7819 */ /* 0x100fe20000011408 */
[----:B------:R-:W-:Y:S01]  /*8250*/  @!UP0 UMOV UR18, UR22 ;  /* 0x0000001600128c82 */ /* 0x000fe20008000000 */
[----:B------:R-:W-:Y:S01]  /*8260*/  SHF.R.S32.HI R9, RZ, 0x1f, R8 ;  /* 0x0000001fff097819 */ /* 0x000fe20000011408 */
[----:B------:R-:W-:Y:S01]  /*8270*/  ULDC.U8 UR5, c[0x0][0x328] ;  /* 0x0000ca0000057ab9 */ /* 0x000fe20000000000 */
[----:B------:R-:W-:Y:S01]  /*8280*/  LOP3.LUT R8, R8, 0x3ffffffc, RZ, 0xc0, !PT ;  /* 0x3ffffffc08087812 */ /* 0x000fe200078ec0ff */
[----:B------:R-:W-:Y:S01]  /*8290*/  UISETP.NE.AND UP2, UPT, UR5, URZ, UPT ;  /* 0x0000003f0500728c */ /* 0x000fe2000bf45270 */
[----:B------:R-:W-:Y:S01]  /*82a0*/  LEA.HI R9, R9, R10, RZ, 0x3 ;  /* 0x0000000a09097211 */ /* 0x000fe200078f18ff */
[----:B------:R-:W-:Y:S01]  /*82b0*/  @!UP0 UIADD3 UR7, UR23, UR13, URZ ;  /* 0x0000000d17078290 */ /* 0x000fe2000fffe03f */
[----:B------:R-:W-:Y:S01]  /*82c0*/  IADD3 R8, -R8, R6, RZ ;  /* 0x0000000608087210 */ /* 0x000fe20007ffe1ff */
[----:B------:R-:W-:Y:S01]  /*82d0*/  UISETP.NE.OR UP3, UPT, UR4, URZ, !UP2 ;  /* 0x0000003f0400728c */ /* 0x000fe2000d765670 */
[----:B------:R-:W-:Y:S01]  /*82e0*/  LOP3.LUT R9, R9, 0xfffffff8, RZ, 0xc0, !PT ;  /* 0xfffffff809097812 */ /* 0x000fe200078ec0ff */
[----:B------:R-:W-:-:S02]  /*82f0*/  @UP1 ULDC UR14, c[0x0][0x210] ;  /* 0x00008400000e1ab9 */ /* 0x000fc40000000800 */
[----:B------:R-:W-:Y:S01]  /*8300*/  ULDC UR5, c[0x0][0x234] ;  /* 0x00008d0000057ab9 */ /* 0x000fe20000000800 */
[----:B------:R-:W-:Y:S01]  /*8310*/  IADD3 R9, R10, -R9, RZ ;  /* 0x800000090a097210 */ /* 0x000fe20007ffe0ff */
[----:B------:R-:W-:Y:S01]  /*8320*/  @UP1 UIMAD UR14, UR14, UR8, URZ ;  /* 0x000000080e0e12a4 */ /* 0x000fe2000f8e023f */
[----:B------:R-:W-:Y:S01]  /*8330*/  SHF.R.S32.HI R10, RZ, 0x5, R7 ;  /* 0x00000005ff0a7819 */ /* 0x000fe20000011407 */
[----:B-1----:R-:W-:Y:S01]  /*8340*/  FADD.FTZ R0, R252, R0 ;  /* 0x00000000fc007221 */ /* 0x002fe20000010000 */
[C---:B------:R-:W-:Y:S01]  /*8350*/  SHF.L.U32 R11, R9.reuse, 0x6, RZ ;  /* 0x00000006090b7819 */ /* 0x040fe200000006ff */
[----:B------:R-:W-:Y:S01]  /*8360*/  @!UP1 USEL UR14, UR8, UR5, !UP2 ;  /* 0x00000005080e9287 */ /* 0x000fe2000d000000 */
[----:B------:R-:W-:Y:S01]  /*8370*/  LOP3.LUT R12, R9, 0x1, RZ, 0xc0, !PT ;  /* 0x00000001090c7812 */ /* 0x000fe200078ec0ff */
[----:B------:R-:W-:Y:S01]  /*8380*/  ULDC UR4, c[0x0][0x1c0] ;  /* 0x0000700000047ab9 */ /* 0x000fe20000000800 */
[----:B------:R-:W-:Y:S01]  /*8390*/  FSETP.NE.FTZ.AND P3, PT, R0, RZ, PT ;  /* 0x000000ff0000720b */ /* 0x000fe20003f75000 */
[----:B------:R-:W-:Y:S01]  /*83a0*/  @UP1 UMOV UR19, 0x1 ;  /* 0x0000000100131882 */ /* 0x000fe20000000000 */
[----:B------:R-:W-:Y:S01]  /*83b0*/  LOP3.LUT R11, R11, 0x1c0, RZ, 0xc0, !PT ;  /* 0x000001c00b0b7812 */ /* 0x000fe200078ec0ff */
[----:B------:R-:W-:Y:S01]  /*83c0*/  @!UP1 UIMAD UR19, UR14, UR4, URZ ;  /* 0x000000040e1392a4 */ /* 0x000fe2000f8e023f */
[----:B------:R-:W-:Y:S01]  /*83d0*/  LEA R8, R10, R8, 0x9 ;  /* 0x000000080a087211 */ /* 0x000fe200078e48ff */
[----:B------:R-:W-:Y:S01]  /*83e0*/  @!UP3 UIMAD UR21, UR6, UR8, URZ ;  /* 0x000000080615b2a4 */ /* 0x000fe2000f8e023f */
[----:B------:R-:W-:Y:S01]  /*83f0*/  LEA.HI R11, R11, R11, RZ, 0x1d ;  /* 0x0000000b0b0b7211 */ /* 0x000fe200078fe8ff */
[----:B------:R-:W-:Y:S01]  /*8400*/  @UP1 ULDC UR20, c[0x0][0x210] ;  /* 0x0000840000141ab9 */ /* 0x000fe20000000800 */
[----:B------:R-:W-:Y:S01]  /*8410*/  ISETP.NE.U32.AND P0, PT, R12, 0x1, PT ;  /* 0x000000010c00780c */ /* 0x000fe20003f05070 */
[----:B------:R-:W-:Y:S01]  /*8420*/  UIMAD UR4, UR6, UR19, URZ ;  /* 0x00000013060472a4 */ /* 0x000fe2000f8e023f */
[----:B------:R-:W-:Y:S01]  /*8430*/  LEA R8, R8, R11, 0x1 ;  /* 0x0000000b08087211 */ /* 0x000fe200078e08ff */
[----:B------:R-:W-:Y:S01]  /*8440*/  @!UP1 UMOV UR20, 0x1 ;  /* 0x0000000100149882 */ /* 0x000fe20000000000 */
[----:B------:R-:W-:Y:S01]  /*8450*/  MOV R12, 0x40 ;  /* 0x00000040000c7802 */ /* 0x000fe20000000f00 */
[----:B------:R-:W-:Y:S01]  /*8460*/  @!UP3 USEL UR21, UR21, UR9, !UP0 ;  /* 0x000000091515b287 */ /* 0x000fe2000c000000 */
[----:B------:R-:W-:Y:S01]  /*8470*/  SHF.L.U32 R8, R8, 0x1, RZ ;  /* 0x0000000108087819 */ /* 0x000fe200000006ff */
[----:B-----5:R-:W-:Y:S01]  /*8480*/  UIMAD UR5, UR10, UR20, URZ ;  /* 0x000000140a0572a4 */ /* 0x020fe2000f8e023f */
[----:B------:R-:W-:Y:S01]  /*8490*/  LOP3.LUT R7, R7, 0xffffffe0, RZ, 0xc0, !PT ;  /* 0xffffffe007077812 */ /* 0x000fe200078ec0ff */
[----:B------:R-:W-:Y:S01]  /*84a0*/  USEL UR4, UR4, URZ, UP3 ;  /* 0x0000003f04047287 */ /* 0x000fe20009800000 */
[C---:B------:R-:W-:Y:S01]  /*84b0*/  IADD3 R11, R8.reuse, -0x10, RZ ;  /* 0xfffffff0080b7810 */ /* 0x040fe20007ffe0ff */
[----:B------:R-:W-:Y:S01]  /*84c0*/  USHF.L.U32 UR5, UR5, 0x6, URZ ;  /* 0x0000000605057899 */ /* 0x000fe2000800063f */
[----:B------:R-:W-:Y:S01]  /*84d0*/  IADD3 R7, -R7, R6, RZ ;  /* 0x0000000607077210 */ /* 0x000fe20007ffe1ff */
[----:B------:R-:W-:Y:S01]  /*84e0*/  UIMAD UR14, UR11, UR14, UR4 ;  /* 0x0000000e0b0e72a4 */ /* 0x000fe2000f8e0204 */
[----:B------:R-:W-:Y:S01]  /*84f0*/  @P0 IADD3 R11, R8, 0x10, RZ ;  /* 0x00000010080b0810 */ /* 0x000fe20007ffe0ff */
[----:B------:R-:W-:Y:S01]  /*8500*/  @!UP3 UMOV UR24, UR21 ;  /* 0x000000150018bc82 */ /* 0x000fe20008000000 */
[----:B------:R-:W-:Y:S01]  /*8510*/  MOV R6, 0x7f800000 ;  /* 0x7f80000000067802 */ /* 0x000fe20000000f00 */
[----:B------:R-:W-:-:S02]  /*8520*/  USHF.R.S32.HI UR4, URZ, 0x1f, UR5 ;  /* 0x0000001f3f047899 */ /* 0x000fc40008011405 */
[----:B------:R-:W-:Y:S02]  /*8530*/  @!UP3 USHF.R.S32.HI UR25, URZ, 0x1f, UR21 ;  /* 0x0000001f3f19b899 */ /* 0x000fe40008011415 */
[----:B------:R-:W-:Y:S02]  /*8540*/  USHF.R.S32.HI UR6, URZ, 0x1f, UR14 ;  /* 0x0000001f3f067899 */ /* 0x000fe4000801140e */
[----:B------:R-:W-:-:S04]  /*8550*/  UIADD3 UR5, UP2, UP1, UR5, UR24, UR14 ;  /* 0x0000001805057290 */ /* 0x000fc8000f95e00e */
[----:B------:R-:W-:Y:S01]  /*8560*/  UIADD3.X UR4, UR4, UR25, UR6, UP2, UP1 ;  /* 0x0000001904047290 */ /* 0x000fe200097e2406 */
[----:B--2---:R-:W1:Y:S02]  /*8570*/  SHFL.BFLY PT, R4, R5, 0x2, 0x1f ;  /* 0x0c401f0005047f89 */ /* 0x004e6400000e0000 */
[----:B-1----:R-:W-:Y:S01]  /*8580*/  FADD.FTZ R4, R4, R5 ;  /* 0x0000000504047221 */ /* 0x002fe20000010000 */
[----:B------:R-:W-:-:S04]  /*8590*/  MOV R5, 0x3f800000 ;  /* 0x3f80000000057802 */ /* 0x000fc80000000f00 */
[----:B------:R-:W1:Y:S02]  /*85a0*/  SHFL.BFLY PT, R2, R4, 0x1, 0x1f ;  /* 0x0c201f0004027f89 */ /* 0x000e6400000e0000 */
[----:B------:R-:W2:Y:S02]  /*85b0*/  @P3 MUFU.RCP R5, R0 ;  /* 0x0000000000053308 */ /* 0x000ea40000001000 */
[C---:B--2---:R-:W-:Y:S02]  /*85c0*/  FMUL.FTZ R163, R5.reuse, R163 ;  /* 0x000000a305a37220 */ /* 0x044fe40000410000 */
[C---:B------:R-:W-:Y:S02]  /*85d0*/  FMUL.FTZ R162, R5.reuse, R162 ;  /* 0x000000a205a27220 */ /* 0x040fe40000410000 */
[C---:B------:R-:W-:Y:S02]  /*85e0*/  FMUL.FTZ R159, R5.reuse, R159 ;  /* 0x0000009f059f7220 */ /* 0x040fe40000410000 */
[----:B-1----:R-:W-:Y:S01]  /*85f0*/  FADD.FTZ R2, R4, R2 ;  /* 0x0000000204027221 */ /* 0x002fe20000010000 */
[----:B------:R-:W-:Y:S01]  /*8600*/  MOV R4, 0x3f800000 ;  /* 0x3f80000000047802 */ /* 0x000fe20000000f00 */
[----:B------:R-:W-:Y:S01]  /*8610*/  FMUL.FTZ R158, R5, R158 ;  /* 0x0000009e059e7220 */ /* 0x000fe20000410000 */
[----:B------:R-:W-:Y:S01]  /*8620*/  F2FP.PACK_AB R162, R163, R162 ;  /* 0x000000a2a3a2723e */ /* 0x000fe200000000ff */
[C---:B------:R-:W-:Y:S01]  /*8630*/  FMUL.FTZ R155, R5.reuse, R155 ;  /* 0x0000009b059b7220 */ /* 0x040fe20000410000 */
[----:B------:R-:W-:Y:S01]  /*8640*/  FSETP.NE.FTZ.AND P4, PT, R2, RZ, PT ;  /* 0x000000ff0200720b */ /* 0x000fe20003f95000 */
[----:B------:R-:W-:Y:S01]  /*8650*/  FMUL.FTZ R154, R5, R154 ;  /* 0x0000009a059a7220 */ /* 0x000fe20000410000 */
[----:B------:R-:W-:Y:S01]  /*8660*/  F2FP.PACK_AB R158, R159, R158 ;  /* 0x0000009e9f9e723e */ /* 0x000fe200000000ff */
[----:B------:R-:W-:Y:S01]  /*8670*/  FMUL.FTZ R151, R5, R151 ;  /* 0x0000009705977220 */ /* 0x000fe20000410000 */
[----:B------:R-:W-:Y:S01]  /*8680*/  R2P PR, R9, 0x6 ;  /* 0x0000000609007804 */ /* 0x000fe20000000000 */
[C---:B------:R-:W-:Y:S01]  /*8690*/  FMUL.FTZ R150, R5.reuse, R150 ;  /* 0x0000009605967220 */ /* 0x040fe20000410000 */
[----:B------:R-:W-:Y:S01]  /*86a0*/  MOV R9, 0x20 ;  /* 0x0000002000097802 */ /* 0x000fe20000000f00 */
[----:B------:R-:W-:Y:S01]  /*86b0*/  FMUL.FTZ R147, R5, R147 ;  /* 0x0000009305937220 */ /* 0x000fe20000410000 */
[----:B------:R-:W-:Y:S01]  /*86c0*/  F2FP.PACK_AB R154, R155, R154 ;  /* 0x0000009a9b9a723e */ /* 0x000fe200000000ff */
[----:B------:R-:W-:Y:S01]  /*86d0*/  FMUL.FTZ R146, R5, R146 ;  /* 0x0000009205927220 */ /* 0x000fe20000410000 */
[----:B------:R-:W-:Y:S01]  /*86e0*/  SEL R9, R9, 0xffffffe0, !P1 ;  /* 0xffffffe009097807 */ /* 0x000fe20004800000 */
[C---:B------:R-:W-:Y:S01]  /*86f0*/  FMUL.FTZ R143, R5.reuse, R143 ;  /* 0x0000008f058f7220 */ /* 0x040fe20000410000 */
[----:B------:R-:W-:Y:S01]  /*8700*/  SEL R12, R12, 0xffffffc0, !P2 ;  /* 0xffffffc00c0c7807 */ /* 0x000fe20005000000 */
[----:B------:R-:W1:Y:S01]  /*8710*/  @P4 MUFU.RCP R4, R2 ;  /* 0x0000000200044308 */ /* 0x000e620000001000 */
[C---:B------:R-:W-:Y:S01]  /*8720*/  FMUL.FTZ R142, R5.reuse, R142 ;  /* 0x0000008e058e7220 */ /* 0x040fe20000410000 */
[C---:B------:R-:W-:Y:S01]  /*8730*/  IADD3 R13, R8.reuse, R9, RZ ;  /* 0x00000009080d7210 */ /* 0x040fe20007ffe0ff */
        /* <DEDUP_REMOVED lines=11> */
[----:B------:R-:W-:Y:S01]  /*87f0*/  STS [R8+0x400], R162 ;  /* 0x000400a208007388 */ /* 0x000fe20000000800 */
[----:B------:R-:W-:Y:S01]  /*8800*/  FMUL.FTZ R43, R5, R43 ;  /* 0x0000002b052b7220 */ /* 0x000fe20000410000 */
[----:B------:R-:W-:Y:S01]  /*8810*/  IADD3 R15, R12, R11, RZ ;  /* 0x0000000b0c0f7210 */ /* 0x000fe20007ffe0ff */
[C---:B-1----:R-:W-:Y:S01]  /*8820*/  FMUL.FTZ R160, R4.reuse, R160 ;  /* 0x000000a004a07220 */ /* 0x042fe20000410000 */
[----:B------:R-:W-:Y:S01]  /*8830*/  F2FP.PACK_AB R138, R139, R138 ;  /* 0x0000008a8b8a723e */ /* 0x000fe200000000ff */
[C---:B------:R-:W-:Y:S01]  /*8840*/  FMUL.FTZ R161, R4.reuse, R161 ;  /* 0x000000a104a17220 */ /* 0x040fe20000410000 */
[----:B------:R-:W-:Y:S01]  /*8850*/  IADD3 R16, R13, R12, RZ ;  /* 0x0000000c0d107210 */ /* 0x000fe20007ffe0ff */
[C---:B------:R-:W-:Y:S01]  /*8860*/  FMUL.FTZ R156, R4.reuse, R156 ;  /* 0x0000009c049c7220 */ /* 0x040fe20000410000 */
[----:B------:R-:W-:Y:S01]  /*8870*/  F2FP.PACK_AB R134, R135, R134 ;  /* 0x000000868786723e */ /* 0x000fe200000000ff */
[C---:B------:R-:W-:Y:S01]  /*8880*/  FMUL.FTZ R157, R4.reuse, R157 ;  /* 0x0000009d049d7220 */ /* 0x040fe20000410000 */
[----:B------:R-:W-:Y:S01]  /*8890*/  F2FP.PACK_AB R160, R161, R160 ;  /* 0x000000a0a1a0723e */ /* 0x000fe200000000ff */
[C---:B------:R-:W-:Y:S01]  /*88a0*/  FMUL.FTZ R152, R4.reuse, R152 ;  /* 0x0000009804987220 */ /* 0x040fe20000410000 */
[----:B------:R-:W-:Y:S01]  /*88b0*/  IADD3 R12, R9, R12, RZ ;  /* 0x0000000c090c7210 */ /* 0x000fe20007ffe0ff */
[C---:B------:R-:W-:Y:S01]  /*88c0*/  FMUL.FTZ R153, R4.reuse, R153 ;  /* 0x0000009904997220 */ /* 0x040fe20000410000 */
[----:B------:R-:W-:Y:S01]  /*88d0*/  F2FP.PACK_AB R156, R157, R156 ;  /* 0x0000009c9d9c723e */ /* 0x000fe200000000ff */
[C---:B------:R-:W-:Y:S01]  /*88e0*/  FMUL.FTZ R148, R4.reuse, R148 ;  /* 0x0000009404947220 */ /* 0x040fe20000410000 */
[----:B------:R-:W-:Y:S01]  /*88f0*/  STS [R8], R160 ;  /* 0x000000a008007388 */ /* 0x000fe20000000800 */
[C---:B------:R-:W-:Y:S01]  /*8900*/  FMUL.FTZ R149, R4.reuse, R149 ;  /* 0x0000009504957220 */ /* 0x040fe20000410000 */
[----:B------:R-:W-:Y:S01]  /*8910*/  F2FP.PACK_AB R152, R153, R152 ;  /* 0x000000989998723e */ /* 0x000fe200000000ff */
[C---:B------:R-:W-:Y:S01]  /*8920*/  FMUL.FTZ R144, R4.reuse, R144 ;  /* 0x0000009004907220 */ /* 0x040fe20000410000 */
[----:B------:R-:W-:Y:S01]  /*8930*/  STS [R11], R156 ;  /* 0x0000009c0b007388 */ /* 0x000fe20000000800 */
[C---:B------:R-:W-:Y:S01]  /*8940*/  FMUL.FTZ R145, R4.reuse, R145 ;  /* 0x0000009104917220 */ /* 0x040fe20000410000 */
[----:B------:R-:W-:Y:S01]  /*8950*/  F2FP.PACK_AB R148, R149, R148 ;  /* 0x000000949594723e */ /* 0x000fe200000000ff */
[C---:B------:R-:W-:Y:S01]  /*8960*/  FMUL.FTZ R140, R4.reuse, R140 ;  /* 0x0000008c048c7220 */ /* 0x040fe20000410000 */
[----:B------:R-:W-:Y:S01]  /*8970*/  STS [R11+0x400], R158 ;  /* 0x0004009e0b007388 */ /* 0x000fe20000000800 */
        /* <DEDUP_REMOVED lines=11> */
[----:B------:R-:W-:Y:S01]  /*8a30*/  F2FP.PACK_AB R38, R39, R38 ;  /* 0x000000262726723e */ /* 0x000fe200000000ff */
[C---:B------:R-:W-:Y:S01]  /*8a40*/  FMUL.FTZ R37, R4.reuse, R37 ;  /* 0x0000002504257220 */ /* 0x040fe20000410000 */
[----:B------:R-:W-:Y:S01]  /*8a50*/  F2FP.PACK_AB R132, R133, R132 ;  /* 0x000000848584723e */ /* 0x000fe200000000ff */
[C---:B------:R-:W-:Y:S01]  /*8a60*/  FMUL.FTZ R40, R4.reuse, R40 ;  /* 0x0000002804287220 */ /* 0x040fe20000410000 */
[----:B------:R-:W-:Y:S01]  /*8a70*/  STS [R9], R148 ;  /* 0x0000009409007388 */ /* 0x000fe20000000800 */
[C---:B------:R-:W-:Y:S01]  /*8a80*/  FMUL.FTZ R41, R4.reuse, R41 ;  /* 0x0000002904297220 */ /* 0x040fe20000410000 */
[----:B------:R-:W-:Y:S01]  /*8a90*/  F2FP.PACK_AB R36, R37, R36 ;  /* 0x000000242524723e */ /* 0x000fe200000000ff */
[----:B------:R-:W-:Y:S01]  /*8aa0*/  FMUL.FTZ R42, R5, R42 ;  /* 0x0000002a052a7220 */ /* 0x000fe20000410000 */
[----:B------:R-:W-:Y:S01]  /*8ab0*/  STS [R9+0x400], R150 ;  /* 0x0004009609007388 */ /* 0x000fe20000000800 */
[C---:B------:R-:W-:Y:S01]  /*8ac0*/  FMUL.FTZ R44, R4.reuse, R44 ;  /* 0x0000002c042c7220 */ /* 0x040fe20000410000 */
[----:B------:R-:W-:Y:S01]  /*8ad0*/  F2FP.PACK_AB R40, R41, R40 ;  /* 0x000000282928723e */ /* 0x000fe200000000ff */
        /* <DEDUP_REMOVED lines=169> */
[----:B------:R-:W1:Y:S01]  /*9570*/  @P4 MUFU.LG2 R2, R2 ;  /* 0x0000000200024308 */ /* 0x000e620000000c00 */
[----:B------:R-:W-:Y:S01]  /*9580*/  FMUL.FTZ R4, R4, R129 ;  /* 0x0000008104047220 */ /* 0x000fe20000410000 */
[----:B------:R-:W-:Y:S01]  /*9590*/  F2FP.PACK_AB R126, R127, R126 ;  /* 0x0000007e7f7e723e */ /* 0x000fe200000000ff */
[----:B------:R-:W-:Y:S01]  /*95a0*/  FMUL.FTZ R5, R5, R130 ;  /* 0x0000008205057220 */ /* 0x000fe20000410000 */
[----:B------:R-:W-:Y:S01]  /*95b0*/  STS [R11+0x6000], R104 ;  /* 0x006000680b007388 */ /* 0x000fe20000000800 */
[----:B------:R-:W-:-:S02]  /*95c0*/  LOP3.LUT P0, RZ, R7, 0x3, RZ, 0xc0, !PT ;  /* 0x0000000307ff7812 */ /* 0x000fc4000780c0ff */
[----:B------:R-:W-:Y:S01]  /*95d0*/  F2FP.PACK_AB R4, R4, R128 ;  /* 0x000000800404723e */ /* 0x000fe200000000ff */
[----:B------:R-:W-:Y:S01]  /*95e0*/  STS [R11+0x6400], R106 ;  /* 0x0064006a0b007388 */ /* 0x000fe20000000800 */
[----:B------:R-:W-:-:S03]  /*95f0*/  F2FP.PACK_AB R5, R131, R5 ;  /* 0x000000058305723e */ /* 0x000fc600000000ff */
[----:B------:R-:W-:Y:S04]  /*9600*/  STS [R13+0x6000], R108 ;  /* 0x0060006c0d007388 */ /* 0x000fe80000000800 */
[----:B------:R-:W-:Y:S01]  /*9610*/  STS [R13+0x6400], R110 ;  /* 0x0064006e0d007388 */ /* 0x000fe20000000800 */
[----:B-1----:R-:W-:-:S03]  /*9620*/  @P4 FMUL.FTZ R2, R2, 0.69314718246459960938 ;  /* 0x3f31721802024820 */ /* 0x002fc60000410000 */
        /* <DEDUP_REMOVED lines=57> */
.L_x_675:
[----:B--234-:R-:W-:Y:S05]  /*99c0*/  BSYNC B0 ;  /* 0x0000000000007941 */ /* 0x01cfea0003800000 */
.L_x_674:
[----:B------:R-:W2:Y:S01]  /*99d0*/  S2R R3, SR_TID.X ;  /* 0x0000000000037919 */ /* 0x000ea20000002100 */
[----:B------:R-:W-:Y:S01]  /*99e0*/  IADD3 R4, P0, R248, UR18, RZ ;  /* 0x00000012f8047c10 */ /* 0x000fe2000ff1e0ff */
[----:B------:R-:W-:Y:S01]  /*99f0*/  USHF.R.S32.HI UR6, URZ, 0x1f, UR11 ;  /* 0x0000001f3f067899 */ /* 0x000fe2000801140b */
[----:B------:R-:W-:Y:S01]  /*9a00*/  BSSY B0, `(.L_x_676) ;  /* 0x0000018000007945 */ /* 0x000fe20003800000 */
[----:B------:R-:W3:Y:S01]  /*9a10*/  S2R R0, SR_CTAID.Z ;  /* 0x0000000000007919 */ /* 0x000ee20000002700 */
[----:B------:R-:W-:Y:S01]  /*9a20*/  IADD3.X R5, R249, UR7, RZ, P0, !PT ;  /* 0x00000007f9057c10 */ /* 0x000fe200087fe4ff */
[----:B------:R-:W-:-:S02]  /*9a30*/  ULDC.64 UR4, c[0x0][0x1f0] ;  /* 0x00007c0000047ab9 */ /* 0x000fc40000000a00 */
[----:B------:R-:W-:-:S04]  /*9a40*/  UIMAD UR4, UR6, UR4, URZ ;  /* 0x00000004060472a4 */ /* 0x000fc8000f8e023f */
[----:B------:R-:W-:Y:S01]  /*9a50*/  UIMAD UR4, UR11, UR5, UR4 ;  /* 0x000000050b0472a4 */ /* 0x000fe2000f8e0204 */
[----:B--2---:R-:W-:-:S04]  /*9a60*/  SHF.R.S32.HI R2, RZ, 0x1f, R3 ;  /* 0x0000001fff027819 */ /* 0x004fc80000011403 */
[----:B------:R-:W-:Y:S01]  /*9a70*/  LEA.HI R2, R2, R3, RZ, 0x3 ;  /* 0x0000000302027211 */ /* 0x000fe200078f18ff */
[----:B---3--:R-:W-:-:S03]  /*9a80*/  IMAD.WIDE.U32 R4, R0, c[0x0][0x1f0], R4 ;  /* 0x00007c0000047a25 */ /* 0x008fc600078e0004 */
        /* <DEDUP_REMOVED lines=11> */
[----:B------:R2:W-:Y:S04]  /*9b40*/  STG.E.128 [R10.64], R68 ;  /* 0x000000440a007986 */ /* 0x0005e8000c101d10 */
[----:B-1----:R2:W-:Y:S04]  /*9b50*/  STG.E.128 [R10.64+0x80], R52 ;  /* 0x000080340a007986 */ /* 0x0025e8000c101d10 */
[----:B------:R2:W-:Y:S04]  /*9b60*/  STG.E.128 [R10.64+0x100], R36 ;  /* 0x000100240a007986 */ /* 0x0005e8000c101d10 */
[----:B------:R2:W-:Y:S02]  /*9b70*/  STG.E.128 [R10.64+0x180], R20 ;  /* 0x000180140a007986 */ /* 0x0005e4000c101d10 */
.L_x_677:
[----:B------:R-:W-:Y:S05]  /*9b80*/  BSYNC B0 ;  /* 0x0000000000007941 */ /* 0x000fea0003800000 */
.L_x_676:
[----:B------:R-:W-:Y:S01]  /*9b90*/  IADD3 R0, R2, 0x10, RZ ;  /* 0x0000001002007810 */ /* 0x000fe20007ffe0ff */
[----:B------:R-:W-:Y:S03]  /*9ba0*/  BSSY B0, `(.L_x_678) ;  /* 0x0000011000007945 */ /* 0x000fe60003800000 */
[----:B------:R-:W-:-:S13]  /*9bb0*/  ISETP.GE.AND P0, PT, R0, UR12, PT ;  /* 0x0000000c00007c0c */ /* 0x000fda000bf06270 */
[----:B------:R-:W-:Y:S05]  /*9bc0*/  @P0 BRA `(.L_x_679) ;  /* 0x000000e000000947 */ /* 0x000fea0003800000 */
[----:B------:R-:W-:Y:S01]  /*9bd0*/  IADD3 R3, P0, R250, 0x10, RZ ;  /* 0x00000010fa037810 */ /* 0x000fe20007f1e0ff */
[----:B------:R-:W-:Y:S01]  /*9be0*/  IMAD.MOV.U32 R8, RZ, RZ, R4 ;  /* 0x000000ffff087224 */ /* 0x000fe200078e0004 */
[----:B------:R-:W-:-:S03]  /*9bf0*/  MOV R9, R7 ;  /* 0x0000000700097202 */ /* 0x000fc60000000f00 */
[----:B------:R-:W-:Y:S02]  /*9c00*/  IMAD.X R0, RZ, RZ, R251, P0 ;  /* 0x000000ffff007224 */ /* 0x000fe400000e06fb */
[----:B------:R-:W-:-:S04]  /*9c10*/  IMAD.WIDE.U32 R8, R3, c[0x0][0x1e8], R8 ;  /* 0x00007a0003087a25 */ /* 0x000fc800078e0008 */
[----:B------:R-:W-:Y:S01]  /*9c20*/  IMAD R0, R0, c[0x0][0x1e8], RZ ;  /* 0x00007a0000007a24 */ /* 0x000fe200078e02ff */
[----:B--2---:R-:W-:-:S03]  /*9c30*/  LEA R10, P0, R8, c[0x0][0x1d0], 0x1 ;  /* 0x00007400080a7a11 */ /* 0x004fc600078008ff */
[----:B------:R-:W-:-:S05]  /*9c40*/  IMAD R0, R3, c[0x0][0x1ec], R0 ;  /* 0x00007b0003007a24 */ /* 0x000fca00078e0200 */
[----:B------:R-:W-:-:S04]  /*9c50*/  IADD3 R0, R9, R0, RZ ;  /* 0x0000000009007210 */ /* 0x000fc80007ffe0ff */
[----:B------:R-:W-:-:S05]  /*9c60*/  LEA.HI.X R11, R8, c[0x0][0x1d4], R0, 0x1, P0 ;  /* 0x00007500080b7a11 */ /* 0x000fca00000f0c00 */
[----:B------:R2:W-:Y:S04]  /*9c70*/  STG.E.128 [R10.64], R64 ;  /* 0x000000400a007986 */ /* 0x0005e8000c101d10 */
[----:B-1----:R2:W-:Y:S04]  /*9c80*/  STG.E.128 [R10.64+0x80], R48 ;  /* 0x000080300a007986 */ /* 0x0025e8000c101d10 */
[----:B------:R2:W-:Y:S04]  /*9c90*/  STG.E.128 [R10.64+0x100], R32 ;  /* 0x000100200a007986 */ /* 0x0005e8000c101d10 */
[----:B------:R2:W-:Y:S02]  /*9ca0*/  STG.E.128 [R10.64+0x180], R16 ;  /* 0x000180100a007986 */ /* 0x0005e4000c101d10 */
.L_x_679:
[----:B------:R-:W-:Y:S05]  /*9cb0*/  BSYNC B0 ;  /* 0x0000000000007941 */ /* 0x000fea0003800000 */
.L_x_678:
        /* <DEDUP_REMOVED lines=18> */
.L_x_681:
[----:B------:R-:W-:Y:S05]  /*9de0*/  BSYNC B0 ;  /* 0x0000000000007941 */ /* 0x000fea0003800000 */
.L_x_680:
[----:B------:R-:W-:-:S13]  /*9df0*/  ISETP.GE.AND P0, PT, R240, UR12, PT ;  /* 0x0000000cf0007c0c */ /* 0x000fda000bf06270 */
[----:B------:R-:W-:Y:S05]  /*9e00*/  @P0 EXIT ;  /* 0x000000000000094d */ /* 0x000fea0003800000 */
[----:B------:R-:W-:Y:S01]  /*9e10*/  IADD3 R0, P0, R250, 0x30, RZ ;  /* 0x00000030fa007810 */ /* 0x000fe20007f1e0ff */
[----:B---3--:R-:W-:Y:S01]  /*9e20*/  IMAD.MOV.U32 R2, RZ, RZ, R4 ;  /* 0x000000ffff027224 */ /* 0x008fe200078e0004 */
        /* <DEDUP_REMOVED lines=9> */
[----:B-1----:R-:W-:Y:S04]  /*9ec0*/  STG.E.128 [R4.64+0x80], R40 ;  /* 0x0000802804007986 */ /* 0x002fe8000c101d10 */
[----:B------:R-:W-:Y:S04]  /*9ed0*/  STG.E.128 [R4.64+0x100], R24 ;  /* 0x0001001804007986 */ /* 0x000fe8000c101d10 */
[----:B------:R-:W-:Y:S01]  /*9ee0*/  STG.E.128 [R4.64+0x180], R72 ;  /* 0x0001804804007986 */ /* 0x000fe2000c101d10 */
[----:B------:R-:W-:Y:S05]  /*9ef0*/  EXIT ;  /* 0x000000000000794d */ /* 0x000fea0003800000 */
.L_x_666:
        /* <DEDUP_REMOVED lines=73> */
.L_x_683:
[----:B------:R-:W-:Y:S05]  /*a390*/  BSYNC B0 ;  /* 0x0000000000007941 */ /* 0x000fea0003800000 */
.L_x_682:
[----:B-1----:R-:W-:Y:S01]  /*a3a0*/  IADD3 R5, R6, 0x10, RZ ;  /* 0x0000001006057810 */ /* 0x002fe20007ffe0ff */
        /* <DEDUP_REMOVED lines=17> */
.L_x_685:
[----:B------:R-:W-:Y:S05]  /*a4c0*/  BSYNC B0 ;  /* 0x0000000000007941 */ /* 0x000fea0003800000 */
.L_x_684:
        /* <DEDUP_REMOVED lines=18> */
.L_x_687:
[----:B------:R-:W-:Y:S05]  /*a5f0*/  BSYNC B0 ;  /* 0x0000000000007941 */ /* 0x000fea0003800000 */
.L_x_686:
        /* <DEDUP_REMOVED lines=17> */
.L_x_689:
[----:B------:R-:W-:Y:S05]  /*a710*/  BSYNC B0 ;  /* 0x0000000000007941 */ /* 0x000fea0003800000 */
.L_x_688:
        /* <DEDUP_REMOVED lines=35> */
.L_x_690:
        /* <DEDUP_REMOVED lines=11> */
.L_x_2037:


//--------------------- .text._ZN5flash16flash_fwd_kernelI23Flash_fwd_kernel_traitsILi256ELi64ELi64ELi4ELb0ELb0EN7cutlass6half_tE19Flash_kernel_traitsILi256ELi64ELi64ELi4ES3_EELb1ELb0ELb0ELb1ELb0ELb0ELb0ELb0EEEvNS_16Flash_fwd_paramsE --------------------------
	.section	.text._ZN5flash16flash_fwd_kernelI23Flash_fwd_kernel_traitsILi256ELi64ELi64ELi4ELb0ELb0EN7cutlass6half_tE19Flash_kernel_traitsILi256ELi64ELi64ELi4ES3_EELb1ELb0ELb0ELb1ELb0ELb0ELb0ELb0EEEvNS_16Flash_fwd_paramsE,"ax",@progbits
	.sectioninfo	@"SHI_REGISTERS=255"
	.align	128
        .global         _ZN5flash16flash_fwd_kernelI23Flash_fwd_kernel_traitsILi256ELi64ELi64ELi4ELb0ELb0EN7cutlass6half_tE19Flash_kernel_traitsILi256ELi64ELi64ELi4ES3_EELb1ELb0ELb0ELb1ELb0ELb0ELb0ELb0EEEvNS_16Flash_fwd_paramsE
        .type           _ZN5flash16flash_fwd_kernelI23Flash_fwd_kernel_traitsILi256ELi64ELi64ELi4ELb0ELb0EN7cutlass6half_tE19Flash_kernel_traitsILi256ELi64ELi64ELi4ES3_EELb1ELb0ELb0ELb1ELb0ELb0ELb0ELb0EEEvNS_16Flash_fwd_paramsE,@function
        .size           _ZN5flash16flash_fwd_kernelI23Flash_fwd_kernel_traitsILi256ELi64ELi64ELi4ELb0ELb0EN7cutlass6half_tE19Flash_kernel_traitsILi256ELi64ELi64ELi4ES3_EELb1ELb0ELb0ELb1ELb0ELb0ELb0ELb0EEEvNS_16Flash_fwd_paramsE,(.L_x_2038 - _ZN5flash16flash_fwd_kernelI23Flash_fwd_kernel_traitsILi256ELi64ELi64ELi4ELb0ELb0EN7cutlass6half_tE19Flash_kernel_traitsILi256ELi64ELi64ELi4ES3_EELb1ELb0ELb0ELb1ELb0ELb0ELb0ELb0EEEvNS_16Flash_fwd_paramsE)
        .other          _ZN5flash16flash_fwd_kernelI23Flash_fwd_kernel_traitsILi256ELi64ELi64ELi4ELb0ELb0EN7cutlass6half_tE19Flash_kernel_traitsILi256ELi64ELi64ELi4ES3_EELb1ELb0ELb0ELb1ELb0ELb0ELb0ELb0EEEvNS_16Flash_fwd_paramsE,@"STO_CUDA_ENTRY STV_DEFAULT"
_ZN5flash16flash_fwd_kernelI23Flash_fwd_kernel_traitsILi256ELi64ELi64ELi4ELb0ELb0EN7cutlass6half_tE19Flash_kernel_traitsILi256ELi64ELi64ELi4ES3_EELb1ELb0ELb0ELb1ELb0ELb0ELb0ELb0EEEvNS_16Flash_fwd_paramsE:
.text._ZN5flash16flash_fwd_kernelI23Flash_fwd_kernel_traitsILi256ELi64ELi64ELi4ELb0ELb0EN7cutlass6half_tE19Flash_kernel_traitsILi256ELi64ELi64ELi4ES3_EELb1ELb0ELb0ELb1ELb0ELb0ELb0ELb0EEEvNS_16Flash_fwd_paramsE:
        /* <DEDUP_REMOVED lines=18> */
[----:B------:R-:W1:Y:S01]  /*0120*/  S2UR UR19, SR_CTAID.Y ;  /* 0x00000000001379c3 */ /* 0x000e620000002600 */
        /* <DEDUP_REMOVED lines=11> */
[----:B------:R-:W-:Y:S02]  /*01e0*/  UISETP.EQ.OR.EX UP0, UPT, URZ, UR5, !UP3, UP0 ;  /* 0x000000053f00728c */ /* 0x000fe4000df02700 */
[----:B-1----:R-:W-:-:S06]  /*01f0*/  ULOP3.LUT UR8, UR18, UR13, UR19, 0xfe, !UPT ;  /* 0x0000000d12087292 */ /* 0x002fcc000f8efe13 */
[----:B--2---:R-:W-:Y:S01]  /*0200*/  LOP3.LUT P3, RZ, R103, UR8, RZ, 0xfc, !PT ;  /* 0x0000000867ff7c12 */ /* 0x004fe2000f86fcff */
[----:B------:R-:W-:Y:S02]  /*0210*/  ULDC.64 UR8, c[0x0][0x240] ;  /* 0x0000900000087ab9 */ /* 0x000fe40000000a00 */
[----:B------:R-:W-:Y:S02]  /*0220*/  UIMAD.WIDE UR8, UR19, UR25, UR8 ;  /* 0x00000019130872a5 */ /* 0x000fe4000f8e0208 */
[----:B------:R-:W-:-:S08]  /*0230*/  ULDC.64 UR4, c[0x0][0x248] ;  /* 0x0000920000047ab9 */ /* 0x000fd00000000a00 */
[----:B------:R-:W-:Y:S02]  /*0240*/  @!P3 IMAD.MOV.U32 R10, RZ, RZ, c[0x0][0x308] ;  /* 0x0000c200ff0ab624 */ /* 0x000fe400078e00ff */
[----:B------:R-:W-:Y:S01]  /*0250*/  @!P3 IMAD.MOV.U32 R11, RZ, RZ, c[0x0][0x30c] ;  /* 0x0000c300ff0bb624 */ /* 0x000fe200078e00ff */
[----:B------:R-:W-:Y:S02]  /*0260*/  UIMAD.WIDE UR4, UR19, UR25, UR4 ;  /* 0x00000019130472a5 */ /* 0x000fe4000f8e0204 */
        /* <DEDUP_REMOVED lines=55> */
.L_x_691:
[----:B------:R-:W-:Y:S02]  /*05e0*/  ULDC UR6, c[0x0][0x218] ;  /* 0x0000860000067ab9 */ /* 0x000fe40000000800 */
.L_x_692:
        /* <DEDUP_REMOVED lines=61> */
.L_x_694:
        /* <DEDUP_REMOVED lines=31> */
[----:B------:R-:W-:Y:S02]  /*0bb0*/  @UP0 UIMAD.WIDE.U32 UR30, UR24, UR4, URZ ;  /* 0x00000004181e02a5 */ /* 0x000fe4000f8e003f */
[----:B------:R-:W-:Y:S02]  /*0bc0*/  @!UP1 UIADD3 UR8, -UR8, URZ, URZ ;  /* 0x0000003f08089290 */ /* 0x000fe4000fffe13f */
[----:B------:R-:W-:Y:S02]  /*0bd0*/  @!UP2 ULOP3.LUT UR8, URZ, UR7, URZ, 0x33, !UPT ;  /* 0x000000073f08a292 */ /* 0x000fe4000f8e333f */
[----:B------:R-:W-:-:S02]  /*0be0*/  @UP0 UIMAD UR24, UR24, UR5, UR31 ;  /* 0x00000005181802a4 */ /* 0x000fc4000f8e021f */
[----:B------:R-:W-:Y:S02]  /*0bf0*/  USHF.R.S32.HI UR29, URZ, 0x1f, UR8 ;  /* 0x0000001f3f1d7899 */ /* 0x000fe40008011408 */
        /* <DEDUP_REMOVED lines=15> */
.L_x_695:
        /* <DEDUP_REMOVED lines=9> */
[----:B------:R-:W-:Y:S01]  /*0d80*/  IMAD.U32 R10, RZ, RZ, UR13 ;  /* 0x0000000dff0a7e24 */ /* 0x000fe2000f8e00ff */
[----:B------:R-:W-:Y:S01]  /*0d90*/  SHF.R.S32.HI R168, RZ, 0x3, R0 ;  /* 0x00000003ffa87819 */ /* 0x000fe20000011400 */
[----:B------:R-:W-:Y:S01]  /*0da0*/  IMAD.IADD R28, R103, 0x1, -R2 ;  /* 0x00000001671c7824 */ /* 0x000fe200078e0a02 */
[----:B------:R-:W-:Y:S01]  /*0db0*/  LOP3.LUT R2, R4, 0xfffffff0, RZ, 0xc0, !PT ;  /* 0xfffffff004027812 */ /* 0x000fe200078ec0ff */
[----:B------:R-:W-:Y:S01]  /*0dc0*/  BSSY B0, `(.L_x_696) ;  /* 0x0000072000007945 */ /* 0x000fe20003800000 */
        /* <DEDUP_REMOVED lines=10> */
[----:B------:R-:W-:Y:S01]  /*0e70*/  SHF.R.S32.HI R101, RZ, 0x5, R14 ;  /* 0x00000005ff657819 */ /* 0x000fe2000001140e */
[----:B------:R-:W-:Y:S01]  /*0e80*/  IMAD.SHL.U32 R8, R8, 0x8, RZ ;  /* 0x0000000808087824 */ /* 0x000fe200078e00ff */
[----:B------:R-:W-:Y:S01]  /*0e90*/  LOP3.LUT R2, R0, 0x38, R112, 0xf8, !PT ;  /* 0x0000003800027812 */ /* 0x000fe200078ef870 */
[----:B------:R-:W-:Y:S01]  /*0ea0*/  IMAD.WIDE R10, R10, 0x40, R168 ;  /* 0x000000400a0a7825 */ /* 0x000fe200078e02a8 */
[----:B------:R-:W-:-:S02]  /*0eb0*/  SHF.R.U32.HI R0, RZ, 0x3, R0 ;  /* 0x00000003ff007819 */ /* 0x000fc40000011600 */
[----:B------:R-:W-:Y:S02]  /*0ec0*/  LEA.HI R12, R3, R6, RZ, 0x3 ;  /* 0x00000006030c7211 */ /* 0x000fe400078f18ff */
[--C-:B------:R-:W-:Y:S02]  /*0ed0*/  SHF.R.S32.HI R113, RZ, 0x1f, R112.reuse ;  /* 0x0000001fff717819 */ /* 0x100fe40000011470 */
[----:B------:R-:W-:Y:S02]  /*0ee0*/  LOP3.LUT R9, R2, R0, RZ, 0x3c, !PT ;  /* 0x0000000002097212 */ /* 0x000fe400078e3cff */
        /* <DEDUP_REMOVED lines=16> */
[----:B------:R-:W-:Y:S01]  /*0ff0*/  UIMAD UR27, UR8, UR5, UR4 ;  /* 0x00000005081b72a4 */ /* 0x000fe2000f8e0204 */
[----:B------:R-:W-:Y:S01]  /*1000*/  IMAD R6, R169, c[0x0][0x1a0], RZ ;  /* 0x00006800a9067a24 */ /* 0x000fe200078e02ff */
[----:B------:R-:W-:Y:S01]  /*1010*/  UIMAD UR7, UR8, UR7, UR6 ;  /* 0x00000007080772a4 */ /* 0x000fe2000f8e0206 */
[----:B------:R-:W-:Y:S01]  /*1020*/  IMAD.WIDE.U32 R2, R168, c[0x0][0x1a0], R112 ;  /* 0x00006800a8027a25 */ /* 0x000fe200078e0070 */
[----:B------:R-:W-:Y:S01]  /*1030*/  LOP3.LUT R0, R0, 0x1c0, RZ, 0xc0, !PT ;  /* 0x000001c000007812 */ /* 0x000fe200078ec0ff */
[----:B------:R1:W-:Y:S01]  /*1040*/  STL.64 [R1], R112 ;  /* 0x0000007001007387 */ /* 0x0003e20000100a00 */
[----:B------:R-:W-:Y:S01]  /*1050*/  IADD3 R108, R112, 0x80, RZ ;  /* 0x00000080706c7810 */ /* 0x000fe20007ffe0ff */
[----:B------:R-:W-:Y:S01]  /*1060*/  IMAD R6, R168, c[0x0][0x1a4], R6 ;  /* 0x00006900a8067a24 */ /* 0x000fe200078e0206 */
[----:B------:R-:W-:Y:S01]  /*1070*/  LOP3.LUT R7, R0, 0x8, R7, 0xf8, !PT ;  /* 0x0000000800077812 */ /* 0x000fe200078ef807 */
[----:B------:R-:W-:Y:S01]  /*1080*/  UIADD3 UR6, -UR14, UR16, URZ ;  /* 0x000000100e067290 */ /* 0x000fe2000fffe13f */
[----:B------:R-:W-:Y:S01]  /*1090*/  IADD3 R2, P0, R2, UR26, RZ ;  /* 0x0000001a02027c10 */ /* 0x000fe2000ff1e0ff */
[----:B------:R-:W-:Y:S01]  /*10a0*/  ULDC.64 UR4, c[0x0][0x1a8] ;  /* 0x00006a0000047ab9 */ /* 0x000fe20000000a00 */
[----:B------:R-:W-:Y:S01]  /*10b0*/  SHF.R.U32.HI R0, RZ, 0x3, R0 ;  /* 0x00000003ff007819 */ /* 0x000fe20000011600 */
[----:B------:R-:W-:Y:S01]  /*10c0*/  UIMAD UR4, UR17, UR4, URZ ;  /* 0x00000004110472a4 */ /* 0x000fe2000f8e023f */
[----:B------:R-:W-:Y:S01]  /*10d0*/  IADD3.X R3, R3, UR24, R6, P0, !PT ;  /* 0x0000001803037c10 */ /* 0x000fe200087fe406 */
[----:B------:R-:W-:Y:S01]  /*10e0*/  IMAD.U32 R6, RZ, RZ, UR8 ;  /* 0x00000008ff067e24 */ /* 0x000fe2000f8e00ff */
[----:B------:R-:W-:Y:S01]  /*10f0*/  LOP3.LUT R7, R7, R0, RZ, 0x3c, !PT ;  /* 0x0000000007077212 */ /* 0x000fe200078e3cff */
[----:B------:R-:W-:Y:S01]  /*1100*/  IMAD.U32 R0, RZ, RZ, UR8 ;  /* 0x00000008ff007e24 */ /* 0x000fe2000f8e00ff */
[----:B------:R-:W-:Y:S01]  /*1110*/  IADD3 R107, R112, 0xc0, RZ ;  /* 0x000000c0706b7810 */ /* 0x000fe20007ffe0ff */
[----:B------:R-:W-:Y:S01]  /*1120*/  IMAD.WIDE.U32 R26, R6, c[0x0][0x1b8], R2 ;  /* 0x00006e00061a7a25 */ /* 0x000fe200078e0002 */
[----:B------:R-:W-:Y:S01]  /*1130*/  ISETP.GE.AND P0, PT, R168, UR6, PT ;  /* 0x00000006a8007c0c */ /* 0x000fe2000bf06270 */
[----:B------:R-:W-:Y:S01]  /*1140*/  UIMAD UR4, UR18, UR5, UR4 ;  /* 0x00000005120472a4 */ /* 0x000fe2000f8e0204 */
[----:B------:R-:W-:Y:S01]  /*1150*/  LOP3.LUT R8, R9, 0xfffffe00, R8, 0xf8, !PT ;  /* 0xfffffe0009087812 */ /* 0x000fe200078ef808 */
[----:B------:R-:W-:Y:S01]  /*1160*/  IMAD.WIDE.U32 R30, R0, c[0x0][0x1b0], R4 ;  /* 0x00006c00001e7a25 */ /* 0x000fe200078e0004 */
[----:B------:R-:W-:-:S02]  /*1170*/  IADD3 R24, R27, UR27, RZ ;  /* 0x0000001b1b187c10 */ /* 0x000fc4000fffe0ff */
[----:B------:R-:W-:Y:S01]  /*1180*/  SEL R3, R23, 0xfffffff0, !P1 ;  /* 0xfffffff017037807 */ /* 0x000fe20004800000 */
[----:B------:R-:W-:Y:S01]  /*1190*/  IMAD.SHL.U32 R4, R12, 0x40, RZ ;  /* 0x000000400c047824 */ /* 0x000fe200078e00ff */
[----:B------:R1:W-:Y:S01]  /*11a0*/  STL.64 [R1+0x28], R30 ;  /* 0x0000281e01007387 */ /* 0x0003e20000100a00 */
[----:B------:R-:W-:Y:S01]  /*11b0*/  IADD3 R33, R31, UR7, RZ ;  /* 0x000000071f217c10 */ /* 0x000fe2000fffe0ff */
[----:B------:R-:W-:Y:S01]  /*11c0*/  IMAD.MOV.U32 R0, RZ, RZ, 0x20 ;  /* 0x00000020ff007424 */ /* 0x000fe200078e00ff */
[----:B------:R-:W-:Y:S01]  /*11d0*/  IADD3 R9, R19, UR4, RZ ;  /* 0x0000000413097c10 */ /* 0x000fe2000fffe0ff */
[----:B------:R1:W-:Y:S01]  /*11e0*/  STL.64 [R1+0x20], R26 ;  /* 0x0000201a01007387 */ /* 0x0003e20000100a00 */
[----:B------:R-:W-:Y:S01]  /*11f0*/  LOP3.LUT R4, R7, 0xfffffe00, R4, 0xf8, !PT ;  /* 0xfffffe0007047812 */ /* 0x000fe200078ef804 */
[----:B------:R-:W-:Y:S01]  /*1200*/  IMAD.SHL.U32 R222, R8, 0x2, RZ ;  /* 0x0000000208de7824 */ /* 0x000fe200078e00ff */
[----:B------:R-:W-:Y:S01]  /*1210*/  SEL R0, R0, 0xffffffe0, !P2 ;  /* 0xffffffe000007807 */ /* 0x000fe20005000000 */
[----:B------:R1:W-:Y:S04]  /*1220*/  STL [R1+0x18], R109 ;  /* 0x0000186d01007387 */ /* 0x0003e80000100800 */
[----:B------:R1:W-:Y:S04]  /*1230*/  STL [R1+0xc], R108 ;  /* 0x00000c6c01007387 */ /* 0x0003e80000100800 */
        /* <DEDUP_REMOVED lines=42> */
.L_x_697:
[----:B------:R-:W-:Y:S05]  /*14e0*/  BSYNC B0 ;  /* 0x0000000000007941 */ /* 0x000fea0003800000 */
.L_x_696:
        /* <DEDUP_REMOVED lines=45> */
.L_x_699:
[----:B------:R-:W-:Y:S05]  /*17c0*/  BSYNC B0 ;  /* 0x0000000000007941 */ /* 0x000fea0003800000 */
.L_x_698:
        /* <DEDUP_REMOVED lines=45> */
.L_x_701:
[----:B------:R-:W-:Y:S05]  /*1aa0*/  BSYNC B0 ;  /* 0x0000000000007941 */ /* 0x000fea0003800000 */
.L_x_700:
[----:B--2---:R-:W-:Y:S01]  /*1ab0*/  IADD3 R16, R168, 0x30, RZ ;  /* 0x00000030a8107810 */ /* 0x004fe20007ffe0ff */
        /* <DEDUP_REMOVED lines=47> */
.L_x_703:
[----:B------:R-:W-:Y:S05]  /*1db0*/  BSYNC B0 ;  /* 0x0000000000007941 */ /* 0x000fea0003800000 */
.L_x_702:
        /* <DEDUP_REMOVED lines=48> */
.L_x_705:
[----:B------:R-:W-:Y:S05]  /*20c0*/  BSYNC B0 ;  /* 0x0000000000007941 */ /* 0x000fea0003800000 */
.L_x_704:
        /* <DEDUP_REMOVED lines=41> */
.L_x_707:
[----:B------:R-:W-:Y:S05]  /*2360*/  BSYNC B0 ;  /* 0x0000000000007941 */ /* 0x000fea0003800000 */
.L_x_706:
[----:B------:R-:W-:Y:S01]  /*2370*/  ISETP.GE.AND P0, PT, R20, UR28, PT ;  /* 0x0000001c14007c0c */ /* 0x000fe2000bf06270 */
[----:B------:R-:W-:-:S12]  /*2380*/  BSSY B0, `(.L_x_708) ;  /* 0x0000027000007945 */ /* 0x000fd80003800000 */
[----:B------:R-:W-:Y:S05]  /*2390*/  @P0 BRA `(.L_x_709) ;  /* 0x0000025000000947 */ /* 0x000fea0003800000 */
[----:B------:R-:W-:Y:S01]  /*23a0*/  ISETP.GE.AND P5, PT, R112, c[0x0][0x220], PT ;  /* 0x0000880070007a0c */ /* 0x000fe20003fa6270 */
[----:B------:R-:W-:Y:S01]  /*23b0*/  IMAD.MOV.U32 R5, RZ, RZ, c[0x0][0x198] ;  /* 0x00006600ff057624 */ /* 0x000fe200078e00ff */
[----:B------:R-:W-:Y:S01]  /*23c0*/  ISETP.GE.AND P4, PT, R109, c[0x0][0x220], PT ;  /* 0x000088006d007a0c */ /* 0x000fe20003f86270 */
[----:B--2-4-:R-:W-:Y:S01]  /*23d0*/  IMAD.MOV.U32 R10, RZ, RZ, c[0x0][0x19c] ;  /* 0x00006700ff0a7624 */ /* 0x014fe200078e00ff */
        /* <DEDUP_REMOVED lines=33> */
.L_x_709:
[----:B------:R-:W-:Y:S05]  /*25f0*/  BSYNC B0 ;  /* 0x0000000000007941 */ /* 0x000fea0003800000 */
.L_x_708:
[----:B------:R-:W-:Y:S01]  /*2600*/  ISETP.GE.AND P0, PT, R16, UR28, PT ;  /* 0x0000001c10007c0c */ /* 0x000fe2000bf06270 */
[----:B------:R-:W-:-:S12]  /*2610*/  BSSY B0, `(.L_x_710) ;  /* 0x0000029000007945 */ /* 0x000fd80003800000 */
[----:B------:R-:W-:Y:S05]  /*2620*/  @P0 BRA `(.L_x_711) ;  /* 0x0000027000000947 */ /* 0x000fea0003800000 */
[----:B------:R-:W-:Y:S01]  /*2630*/  ISETP.GE.AND P5, PT, R112, c[0x0][0x220], PT ;  /* 0x0000880070007a0c */ /* 0x000fe20003fa6270 */
[----:B--2-4-:R-:W-:Y:S01]  /*2640*/  IMAD.MOV.U32 R12, RZ, RZ, c[0x0][0x198] ;  /* 0x00006600ff0c7624 */ /* 0x014fe200078e00ff */
        /* <DEDUP_REMOVED lines=37> */
.L_x_711:
[----:B------:R-:W-:Y:S05]  /*28a0*/  BSYNC B0 ;  /* 0x0000000000007941 */ /* 0x000fea0003800000 */
.L_x_710:
        /* <DEDUP_REMOVED lines=17> */
[----:B------:R-:W2:Y:S01]  /*29c0*/  @P0 MUFU.RCP R5, c[0x0][0x238] ;  /* 0x00008e0000050b08 */ /* 0x000ea20000001000 */
[----:B------:R-:W-:Y:S01]  /*29d0*/  ISETP.GE.AND P1, PT, R168, UR28, PT ;  /* 0x0000001ca8007c0c */ /* 0x000fe2000bf26270 */
[----:B------:R-:W-:Y:S02]  /*29e0*/  ULDC.64 UR4, c[0x0][0x1a0] ;  /* 0x0000680000047ab9 */ /* 0x000fe40000000a00 */
[----:B------:R-:W-:-:S05]  /*29f0*/  IMAD.U32 R7, RZ, RZ, UR7 ;  /* 0x00000007ff077e24 */ /* 0x000fca000f8e00ff */
[----:B------:R-:W2:Y:S01]  /*2a00*/  @P0 LDG.E R2, [R6.64] ;  /* 0x0000001406020981 */ /* 0x000ea2000c1e1900 */
        /* <DEDUP_REMOVED lines=8> */
[----:B------:R1:W-:Y:S04]  /*2a90*/  @P1 STS.128 [R222+0x10000], RZ ;  /* 0x010000ffde001388 */ /* 0x0003e80000000c00 */
[----:B------:R1:W-:Y:S04]  /*2aa0*/  @P1 STS.128 [R222+0x12000], RZ ;  /* 0x012000ffde001388 */ /* 0x0003e80000000c00 */
[----:B------:R1:W-:Y:S04]  /*2ab0*/  @P1 STS.128 [R222+0x14000], RZ ;  /* 0x014000ffde001388 */ /* 0x0003e80000000c00 */
[----:B------:R1:W-:Y:S01]  /*2ac0*/  @P1 STS.128 [R222+0x16000], RZ ;  /* 0x016000ffde001388 */ /* 0x0003e20000000c00 */
[----:B--2---:R-:W-:-:S04]  /*2ad0*/  @P0 FMUL.FTZ R2, R2, R5 ;  /* 0x0000000502020220 */ /* 0x004fc80000410000 */
[----:B------:R2:W5:Y:S01]  /*2ae0*/  @P0 R2UR UR6, R2 ;  /* 0x00000000020603c2 */ /* 0x00056200000e0000 */
[C---:B------:R-:W-:Y:S02]  /*2af0*/  LEA R6, P0, R8.reuse, R26, 0x6 ;  /* 0x0000001a08067211 */ /* 0x040fe400078030ff */
[----:B--2---:R-:W-:Y:S01]  /*2b00*/  MOV R2, UR4 ;  /* 0x0000000400027c02 */ /* 0x004fe20008000f00 */
[----:B------:R-:W-:Y:S02]  /*2b10*/  UMOV UR4, URZ ;  /* 0x0000003f00047c82 */ /* 0x000fe40008000000 */
[----:B-----5:R-:W-:Y:S01]  /*2b20*/  @UP1 UMOV UR4, UR6 ;  /* 0x0000000600041c82 */ /* 0x020fe20008000000 */
[----:B------:R-:W-:Y:S01]  /*2b30*/  LEA.HI.X R7, R8, R24, R2, 0x6, P0 ;  /* 0x0000001808077211 */ /* 0x000fe200000f3402 */
[----:B------:R-:W-:Y:S05]  /*2b40*/  @P1 BRA `(.L_x_713) ;  /* 0x0000021000001947 */ /* 0x000fea0003800000 */
[----:B-1----:R-:W-:Y:S02]  /*2b50*/  ISETP.GE.AND P5, PT, R112, c[0x0][0x220], PT ;  /* 0x0000880070007a0c */ /* 0x002fe40003fa6270 */
[----:B------:R-:W-:-:S02]  /*2b60*/  ISETP.GE.AND P4, PT, R109, c[0x0][0x220], PT ;  /* 0x000088006d007a0c */ /* 0x000fc40003f86270 */
[----:B------:R-:W-:Y:S02]  /*2b70*/  ISETP.GE.AND P2, PT, R108, c[0x0][0x220], PT ;  /* 0x000088006c007a0c */ /* 0x000fe40003f46270 */
[----:B------:R-:W-:-:S07]  /*2b80*/  ISETP.GE.AND P0, PT, R107, c[0x0][0x220], PT ;  /* 0x000088006b007a0c */ /* 0x000fce0003f06270 */
[C---:B----4-:R-:W-:Y:S01]  /*2b90*/  @!P5 LEA R12, P6, R6.reuse, c[0x0][0x170], 0x1 ;  /* 0x00005c00060cda11 */ /* 0x050fe200078c08ff */
        /* <DEDUP_REMOVED lines=28> */
.L_x_713:
[----:B-1----:R-:W-:Y:S05]  /*2d60*/  BSYNC B0 ;  /* 0x0000000000007941 */ /* 0x002fea0003800000 */
.L_x_712:
        /* <DEDUP_REMOVED lines=16> */
[C---:B----4-:R-:W-:Y:S02]  /*2e70*/  @!P5 LEA R12, P6, R2.reuse, c[0x0][0x170], 0x1 ;  /* 0x00005c00020cda11 */ /* 0x050fe400078c08ff */
        /* <DEDUP_REMOVED lines=27> */
.L_x_715:
[----:B------:R-:W-:Y:S05]  /*3030*/  BSYNC B0 ;  /* 0x0000000000007941 */ /* 0x000fea0003800000 */
.L_x_714:
        /* <DEDUP_REMOVED lines=44> */
.L_x_717:
[----:B------:R-:W-:Y:S05]  /*3300*/  BSYNC B0 ;  /* 0x0000000000007941 */ /* 0x000fea0003800000 */
.L_x_716:
        /* <DEDUP_REMOVED lines=9> */
[----:B--2-4-:R-:W-:Y:S01]  /*33a0*/  IMAD.MOV.U32 R12, RZ, RZ, c[0x0][0x1a0] ;  /* 0x00006800ff0c7624 */ /* 0x014fe200078e00ff */
        /* <DEDUP_REMOVED lines=36> */
.L_x_719:
[----:B-1----:R-:W-:Y:S05]  /*35f0*/  BSYNC B0 ;  /* 0x0000000000007941 */ /* 0x002fea0003800000 */
.L_x_718:
[C---:B------:R-:W-:Y:S01]  /*3600*/  IMAD.SHL.U32 R2, R28.reuse, 0x40, RZ ;  /* 0x000000401c027824 */ /* 0x040fe200078e00ff */
[----:B------:R-:W-:Y:S01]  /*3610*/  R2P PR, R28, 0x6 ;  /* 0x000000061c007804 */ /* 0x000fe20000000000 */
[----:B------:R-:W-:Y:S01]  /*3620*/  IMAD.SHL.U32 R5, R168, 0x8, RZ ;  /* 0x00000008a8057824 */ /* 0x000fe200078e00ff */
[----:B------:R-:W0:Y:S01]  /*3630*/  LDGDEPBAR ;  /* 0x00000000000079af */ /* 0x000e220000000000 */
[----:B------:R-:W-:Y:S01]  /*3640*/  IMAD.SHL.U32 R7, R103, 0x2, RZ ;  /* 0x0000000267077824 */ /* 0x000fe200078e00ff */
[----:B------:R-:W-:Y:S01]  /*3650*/  LOP3.LUT R2, R2, 0x1c0, RZ, 0xc0, !PT ;  /* 0x000001c002027812 */ /* 0x000fe200078ec0ff */
[----:B------:R-:W-:Y:S01]  /*3660*/  IMAD.U32 R6, RZ, RZ, UR15 ;  /* 0x0000000fff067e24 */ /* 0x000fe2000f8e00ff */
[----:B------:R-:W-:Y:S02]  /*3670*/  UISETP.GE.AND UP0, UPT, UR15, 0x41, UPT ;  /* 0x000000410f00788c */ /* 0x000fe4000bf06270 */
[----:B------:R-:W-:Y:S02]  /*3680*/  LOP3.LUT R5, R2, 0x8, R5, 0xf8, !PT ;  /* 0x0000000802057812 */ /* 0x000fe400078ef805 */
[----:B------:R-:W-:-:S02]  /*3690*/  SHF.R.U32.HI R2, RZ, 0x3, R2 ;  /* 0x00000003ff027819 */ /* 0x000fc40000011602 */
[----:B------:R-:W-:Y:S02]  /*36a0*/  LOP3.LUT R7, R7, 0x6, RZ, 0xc0, !PT ;  /* 0x0000000607077812 */ /* 0x000fe400078ec0ff */
[----:B------:R-:W-:Y:S01]  /*36b0*/  LOP3.LUT R2, R5, R2, RZ, 0x3c, !PT ;  /* 0x0000000205027212 */ /* 0x000fe200078e3cff */
[----:B------:R-:W-:-:S04]  /*36c0*/  IMAD R5, R101, 0x400, R4 ;  /* 0x0000040065057824 */ /* 0x000fc800078e0204 */
[----:B------:R-:W-:Y:S02]  /*36d0*/  IMAD R2, R22, 0x200, R2 ;  /* 0x0000020016027824 */ /* 0x000fe400078e0202 */
[----:B------:R-:W-:Y:S02]  /*36e0*/  IMAD.SHL.U32 R202, R5, 0x2, RZ ;  /* 0x0000000205ca7824 */ /* 0x000fe400078e00ff */
[----:B------:R-:W-:Y:S02]  /*36f0*/  IMAD.SHL.U32 R151, R2, 0x2, RZ ;  /* 0x0000000202977824 */ /* 0x000fe400078e00ff */
[--C-:B------:R-:W-:Y:S01]  /*3700*/  IMAD R203, R3, 0x2, R202.reuse ;  /* 0x0000000203cb7824 */ /* 0x100fe200078e02ca */
[----:B--2-4-:R-:W-:Y:S01]  /*3710*/  LDSM.16.M88.4 R8, [R202] ;  /* 0x00000000ca08783b */ /* 0x014fe20000000200 */
[C---:B------:R-:W-:Y:S01]  /*3720*/  IMAD R205, R0.reuse, 0x2, R202 ;  /* 0x0000000200cd7824 */ /* 0x040fe200078e02ca */
[C---:B------:R-:W-:Y:S01]  /*3730*/  IADD3 R2, R151.reuse, 0x8000, RZ ;  /* 0x0000800097027810 */ /* 0x040fe20007ffe0ff */
        /* <DEDUP_REMOVED lines=8> */
[----:B------:R-:W-:Y:S02]  /*37c0*/  IADD3 R220, R206, 0x1000, RZ ;  /* 0x00001000cedc7810 */ /* 0x000fe40007ffe0ff */
[----:B------:R-:W-:Y:S01]  /*37d0*/  SEL R2, R2, 0xffffffc0, !P2 ;  /* 0xffffffc002027807 */ /* 0x000fe20005000000 */
[----:B------:R-:W5:Y:S01]  /*37e0*/  LDSM.16.M88.4 R32, [R151+0x9800] ;  /* 0x009800009720783b */ /* 0x000f620000000200 */
[----:B------:R-:W-:-:S02]  /*37f0*/  IADD3 R219, R206, 0x1800, RZ ;  /* 0x00001800cedb7810 */ /* 0x000fc40007ffe0ff */
[C---:B------:R-:W-:Y:S01]  /*3800*/  IADD3 R218, R206.reuse, 0x2000, RZ ;  /* 0x00002000ceda7810 */ /* 0x040fe20007ffe0ff */
[----:B------:R-:W-:Y:S01]  /*3810*/  LDSM.16.M88.4 R12, [R203] ;  /* 0x00000000cb0c783b */ /* 0x000fe20000000200 */
[----:B------:R-:W-:Y:S01]  /*3820*/  IMAD.IADD R201, R151, 0x1, R2 ;  /* 0x0000000197c97824 */ /* 0x000fe200078e0202 */
[----:B------:R-:W-:Y:S01]  /*3830*/  IADD3 R217, R206, 0x2800, RZ ;  /* 0x00002800ced97810 */ /* 0x000fe20007ffe0ff */
[----:B------:R-:W-:Y:S01]  /*3840*/  IMAD.IADD R200, R2, 0x1, R206 ;  /* 0x0000000102c87824 */ /* 0x000fe200078e02ce */
[----:B------:R-:W3:Y:S01]  /*3850*/  LDSM.16.M88.4 R40, [R206] ;  /* 0x00000000ce28783b */ /* 0x000ee20000000200 */
[----:B------:R-:W-:Y:S02]  /*3860*/  SHF.R.S32.HI R2, RZ, 0x1f, R100 ;  /* 0x0000001fff027819 */ /* 0x000fe40000011464 */
[----:B------:R-:W-:Y:S01]  /*3870*/  IADD3 R216, R206, 0x3000, RZ ;  /* 0x00003000ced87810 */ /* 0x000fe20007ffe0ff */
[----:B------:R-:W-:Y:S01]  /*3880*/  LDSM.16.M88.4 R48, [R206+0x1000] ;  /* 0x00100000ce30783b */ /* 0x000fe20000000200 */
[----:B------:R-:W-:-:S02]  /*3890*/  LEA.HI R2, R2, R100, RZ, 0x2 ;  /* 0x0000006402027211 */ /* 0x000fc400078f10ff */
[C---:B------:R-:W-:Y:S01]  /*38a0*/  IADD3 R215, R206.reuse, 0x3800, RZ ;  /* 0x00003800ced77810 */ /* 0x040fe20007ffe0ff */
[----:B------:R-:W-:Y:S01]  /*38b0*/  LDSM.16.M88.4 R72, [R206+0x1800] ;  /* 0x00180000ce48783b */ /* 0x000fe20000000200 */
        /* <DEDUP_REMOVED lines=9> */
[----:B-1----:R-:W-:Y:S01]  /*3950*/  HMMA.16816.F32 R44, R8, R16, RZ ;  /* 0x00000010082c723c */ /* 0x002fe200000018ff */
[----:B------:R-:W-:Y:S01]  /*3960*/  LDSM.16.M88.4 R84, [R201+0x9000] ;  /* 0x00900000c954783b */ /* 0x000fe20000000200 */
[----:B------:R-:W-:Y:S01]  /*3970*/  IADD3 R114, R5, UR14, RZ ;  /* 0x0000000e05727c10 */ /* 0x000fe2000fffe0ff */
[----:B------:R-:W-:Y:S01]  /*3980*/  IMAD R2, R2, 0x40, R7 ;  /* 0x0000004002027824 */ /* 0x000fe200078e0207 */
[----:B------:R-:W-:Y:S01]  /*3990*/  IADD3 R210, R206, 0x6000, RZ ;  /* 0x00006000ced27810 */ /* 0x000fe20007ffe0ff */
[----:B------:R-:W-:Y:S01]  /*39a0*/  LDSM.16.M88.4 R88, [R201+0x9800] ;  /* 0x00980000c958783b */ /* 0x000fe20000000200 */
[----:B------:R-:W-:-:S02]  /*39b0*/  IADD3 R5, R6, -UR16, R114 ;  /* 0x8000001006057c10 */ /* 0x000fc4000fffe072 */
[C---:B------:R-:W-:Y:S01]  /*39c0*/  HMMA.16816.F32 R52, R8.reuse, R18, RZ ;  /* 0x000000120834723c */ /* 0x040fe200000018ff */
[----:B------:R-:W1:Y:S01]  /*39d0*/  LDSM.16.M88.4 R16, [R206+0x800] ;  /* 0x00080000ce10783b */ /* 0x000e620000000200 */
[----:B------:R-:W-:Y:S01]  /*39e0*/  ISETP.GE.AND P2, PT, R2, UR15, PT ;  /* 0x0000000f02007c0c */ /* 0x000fe2000bf46270 */
[----:B------:R-:W-:Y:S01]  /*39f0*/  IMAD.IADD R6, R5, 0x1, -R2 ;  /* 0x0000000105067824 */ /* 0x000fe200078e0a02 */
[C---:B------:R-:W-:Y:S01]  /*3a00*/  IADD3 R209, R206.reuse, 0x6800, RZ ;  /* 0x00006800ced17810 */ /* 0x040fe20007ffe0ff */
[----:B------:R-:W-:Y:S01]  /*3a10*/  LDSM.16.M88.4 R80, [R200+0x800] ;  /* 0x00080000c850783b */ /* 0x000fe20000000200 */
[----:B------:R-:W-:Y:S02]  /*3a20*/  IADD3 R208, R206, 0x7000, RZ ;  /* 0x00007000ced07810 */ /* 0x000fe40007ffe0ff */
[----:B--2---:R-:W-:Y:S01]  /*3a30*/  HMMA.16816.F32 R28, R8, R24, RZ ;  /* 0x00000018081c723c */ /* 0x004fe200000018ff */
[----:B------:R-:W-:Y:S01]  /*3a40*/  LDSM.16.M88.4 R92, [R200+0x1000] ;  /* 0x00100000c85c783b */ /* 0x000fe20000000200 */
[----:B------:R-:W-:-:S02]  /*3a50*/  IABS R6, R6 ;  /* 0x0000000600067213 */ /* 0x000fc40000000000 */
[----:B------:R-:W-:Y:S01]  /*3a60*/  IADD3 R207, R206, 0x7800, RZ ;  /* 0x00007800cecf7810 */ /* 0x000fe20007ffe0ff */
[----:B------:R-:W-:Y:S03]  /*3a70*/  LDSM.16.M88.4 R96, [R200+0x1800] ;  /* 0x00180000c860783b */ /* 0x000fe60000000200 */
[C---:B------:R-:W-:Y:S01]  /*3a80*/  HMMA.16816.F32 R24, R8.reuse, R26, RZ ;  /* 0x0000001a0818723c */ /* 0x040fe200000018ff */
[----:B------:R-:W-:Y:S07]  /*3a90*/  STL [R1+0x44], R114 ;  /* 0x0000447201007387 */ /* 0x000fee0000100800 */
[C---:B----4-:R-:W-:Y:S08]  /*3aa0*/  HMMA.16816.F32 R36, R8.reuse, R20, RZ ;  /* 0x000000140824723c */ /* 0x050ff000000018ff */
[C---:B------:R-:W-:Y:S08]  /*3ab0*/  HMMA.16816.F32 R20, R8.reuse, R22, RZ ;  /* 0x000000160814723c */ /* 0x040ff000000018ff */
[C---:B-----5:R-:W-:Y:S08]  /*3ac0*/  HMMA.16816.F32 R60, R8.reuse, R32, RZ ;  /* 0x00000020083c723c */ /* 0x060ff000000018ff */
[----:B------:R-:W-:Y:S01]  /*3ad0*/  HMMA.16816.F32 R68, R8, R34, RZ ;  /* 0x000000220844723c */ /* 0x000fe200000018ff */
[----:B------:R-:W2:Y:S07]  /*3ae0*/  LDSM.16.M88.4 R8, [R205] ;  /* 0x00000000cd08783b */ /* 0x000eae0000000200 */
[C---:B---3--:R-:W-:Y:S08]  /*3af0*/  HMMA.16816.F32 R56, R12.reuse, R40, R28 ;  /* 0x000000280c38723c */ /* 0x048ff0000000181c */
[C---:B------:R-:W-:Y:S08]  /*3b00*/  HMMA.16816.F32 R28, R12.reuse, R42, R24 ;  /* 0x0000002a0c1c723c */ /* 0x040ff00000001818 */
[C---:B-1----:R-:W-:Y:S08]  /*3b10*/  HMMA.16816.F32 R24, R12.reuse, R16, R36 ;  /* 0x000000100c18723c */ /* 0x042ff00000001824 */
[C---:B------:R-:W-:Y:S01]  /*3b20*/  HMMA.16816.F32 R20, R12.reuse, R18, R20 ;  /* 0x000000120c14723c */ /* 0x040fe20000001814 */
[----:B------:R-:W-:Y:S07]  /*3b30*/  LDSM.16.M88.4 R16, [R204] ;  /* 0x00000000cc10783b */ /* 0x000fee0000000200 */
[C---:B------:R-:W-:Y:S08]  /*3b40*/  HMMA.16816.F32 R32, R12.reuse, R48, R44 ;  /* 0x000000300c20723c */ /* 0x040ff0000000182c */
[C---:B------:R-:W-:Y:S01]  /*3b50*/  HMMA.16816.F32 R36, R12.reuse, R50, R52 ;  /* 0x000000320c24723c */ /* 0x040fe20000001834 */
[----:B------:R-:W1:Y:S07]  /*3b60*/  LDSM.16.M88.4 R48, [R200] ;  /* 0x00000000c830783b */ /* 0x000e6e0000000200 */
[C---:B------:R-:W-:Y:S01]  /*3b70*/  HMMA.16816.F32 R40, R12.reuse, R72, R60 ;  /* 0x000000480c28723c */ /* 0x040fe2000000183c */
[----:B------:R-:W-:Y:S07]  /*3b80*/  LDSM.16.M88.4 R60, [R151+0xa000] ;  /* 0x00a00000973c783b */ /* 0x000fee0000000200 */
[----:B------:R-:W-:Y:S01]  /*3b90*/  HMMA.16816.F32 R52, R12, R74, R68 ;  /* 0x0000004a0c34723c */ /* 0x000fe20000001844 */
[----:B------:R-:W3:Y:S04]  /*3ba0*/  LDSM.16.M88.4 R12, [R202+0x2000] ;  /* 0x00200000ca0c783b */ /* 0x000ee80000000200 */
[----:B------:R-:W4:Y:S03]  /*3bb0*/  LDSM.16.M88.4 R68, [R151+0xa800] ;  /* 0x00a800009744783b */ /* 0x000f260000000200 */
[C---:B--2---:R-:W-:Y:S01]  /*3bc0*/  HMMA.16816.F32 R56, R8.reuse, R64, R56 ;  /* 0x000000400838723c */ /* 0x044fe20000001838 */
[----:B------:R-:W2:Y:S07]  /*3bd0*/  LDSM.16.M88.4 R72, [R151+0xb000] ;  /* 0x00b000009748783b */ /* 0x000eae0000000200 */
[C---:B------:R-:W-:Y:S01]  /*3be0*/  HMMA.16816.F32 R44, R8.reuse, R66, R28 ;  /* 0x00000042082c723c */ /* 0x040fe2000000181c */
[----:B------:R-:W-:Y:S07]  /*3bf0*/  LDSM.16.M88.4 R64, [R206+0x2000] ;  /* 0x00200000ce40783b */ /* 0x000fee0000000200 */
[C---:B------:R-:W-:Y:S08]  /*3c00*/  HMMA.16816.F32 R28, R8.reuse, R76, R24 ;  /* 0x0000004c081c723c */ /* 0x040ff00000001818 */
[C---:B------:R-:W-:Y:S01]  /*3c10*/  HMMA.16816.F32 R24, R8.reuse, R78, R20 ;  /* 0x0000004e0818723c */ /* 0x040fe20000001814 */
[----:B------:R-:W-:Y:S07]  /*3c20*/  LDSM.16.M88.4 R76, [R206+0x2800] ;  /* 0x00280000ce4c783b */ /* 0x000fee0000000200 */
[C---:B------:R-:W-:Y:S08]  /*3c30*/  HMMA.16816.F32 R20, R8.reuse, R84, R32 ;  /* 0x000000540814723c */ /* 0x040ff00000001820 */
[C---:B------:R-:W-:Y:S01]  /*3c40*/  HMMA.16816.F32 R36, R8.reuse, R86, R36 ;  /* 0x000000560824723c */ /* 0x040fe20000001824 */
[----:B------:R-:W5:Y:S07]  /*3c50*/  LDSM.16.M88.4 R84, [R151+0xb800] ;  /* 0x00b800009754783b */ /* 0x000f6e0000000200 */
[C---:B------:R-:W-:Y:S08]  /*3c60*/  HMMA.16816.F32 R40, R8.reuse, R88, R40 ;  /* 0x000000580828723c */ /* 0x040ff00000001828 */
[----:B------:R-:W-:Y:S01]  /*3c70*/  HMMA.16816.F32 R52, R8, R90, R52 ;  /* 0x0000005a0834723c */ /* 0x000fe20000001834 */
[----:B------:R-:W2:Y:S04]  /*3c80*/  LDSM.16.M88.4 R8, [R203+0x2000] ;  /* 0x00200000cb08783b */ /* 0x000ea80000000200 */
[----:B------:R-:W-:Y:S03]  /*3c90*/  LDSM.16.M88.4 R88, [R151+0xd000] ;  /* 0x00d000009758783b */ /* 0x000fe60000000200 */
[C---:B-1----:R-:W-:Y:S08]  /*3ca0*/  HMMA.16816.F32 R56, R16.reuse, R48, R56 ;  /* 0x000000301038723c */ /* 0x042ff00000001838 */
[C---:B------:R-:W-:Y:S08]  /*3cb0*/  HMMA.16816.F32 R48, R16.reuse, R50, R44 ;  /* 0x000000321030723c */ /* 0x040ff0000000182c */
[C---:B------:R-:W-:Y:S08]  /*3cc0*/  HMMA.16816.F32 R44, R16.reuse, R80, R28 ;  /* 0x00000050102c723c */ /* 0x040ff0000000181c */
[C---:B------:R-:W-:Y:S01]  /*3cd0*/  HMMA.16816.F32 R32, R16.reuse, R82, R24 ;  /* 0x000000521020723c */ /* 0x040fe20000001818 */
[----:B------:R-:W-:Y:S07]  /*3ce0*/  LDSM.16.M88.4 R80, [R201+0xb800] ;  /* 0x00b80000c950783b */ /* 0x000fee0000000200 */
[C---:B------:R-:W-:Y:S08]  /*3cf0*/  HMMA.16816.F32 R28, R16.reuse, R92, R20 ;  /* 0x0000005c101c723c */ /* 0x040ff00000001814 */
[C---:B------:R-:W-:Y:S01]  /*3d00*/  HMMA.16816.F32 R24, R16.reuse, R94, R36 ;  /* 0x0000005e1018723c */ /* 0x040fe20000001824 */
[----:B------:R-:W1:Y:S04]  /*3d10*/  LDSM.16.M88.4 R36, [R206+0x3000] ;  /* 0x00300000ce24783b */ /* 0x000e680000000200 */
[----:B------:R-:W-:Y:S03]  /*3d20*/  LDSM.16.M88.4 R92, [R151+0xc000] ;  /* 0x00c00000975c783b */ /* 0x000fe60000000200 */
[C---:B------:R-:W-:Y:S08]  /*3d30*/  HMMA.16816.F32 R20, R16.reuse, R96, R40 ;  /* 0x000000601014723c */ /* 0x040ff00000001828 */
[----:B------:R-:W-:Y:S01]  /*3d40*/  HMMA.16816.F32 R16, R16, R98, R52 ;  /* 0x000000621010723c */ /* 0x000fe20000001834 */
[----:B------:R-:W-:Y:S07]  /*3d50*/  LDSM.16.M88.4 R96, [R206+0x4000] ;  /* 0x00400000ce60783b */ /* 0x000fee0000000200 */
[C---:B---3--:R-:W-:Y:S08]  /*3d60*/  HMMA.16816.F32 R56, R12.reuse, R60, R56 ;  /* 0x0000003c0c38723c */ /* 0x048ff00000001838 */
[C---:B------:R-:W-:Y:S08]  /*3d70*/  HMMA.16816.F32 R60, R12.reuse, R62, R48 ;  /* 0x0000003e0c3c723c */ /* 0x040ff00000001830 */
[C---:B----4-:R-:W-:Y:S08]  /*3d80*/  HMMA.16816.F32 R48, R12.reuse, R68, R44 ;  /* 0x000000440c30723c */ /* 0x050ff0000000182c */
[C---:B------:R-:W-:Y:S01]  /*3d90*/  HMMA.16816.F32 R44, R12.reuse, R70, R32 ;  /* 0x000000460c2c723c */ /* 0x040fe20000001820 */
[----:B------:R-:W-:Y:S07]  /*3da0*/  LDSM.16.M88.4 R68, [R201+0xa800] ;  /* 0x00a80000c944783b */ /* 0x000fee0000000200 */
[C---:B--2---:R-:W-:Y:S08]  /*3db0*/  HMMA.16816.F32 R32, R12.reuse, R74, R24 ;  /* 0x0000004a0c20723c */ /* 0x044ff00000001818 */
[C---:B-----5:R-:W-:Y:S08]  /*3dc0*/  HMMA.16816.F32 R24, R12.reuse, R84, R20 ;  /* 0x000000540c18723c */ /* 0x060ff00000001814 */
[C---:B------:R-:W-:Y:S01]  /*3dd0*/  HMMA.16816.F32 R40, R12.reuse, R72, R28 ;  /* 0x000000480c28723c */ /* 0x040fe2000000181c */
[----:B------:R-:W-:Y:S04]  /*3de0*/  LDSM.16.M88.4 R72, [R201+0xa000] ;  /* 0x00a00000c948783b */ /* 0x000fe80000000200 */
[----:B------:R-:W-:Y:S03]  /*3df0*/  LDSM.16.M88.4 R28, [R206+0x3800] ;  /* 0x00380000ce1c783b */ /* 0x000fe60000000200 */
[----:B------:R-:W-:Y:S01]  /*3e00*/  HMMA.16816.F32 R20, R12, R86, R16 ;  /* 0x000000560c14723c */ /* 0x000fe20000001810 */
[----:B------:R-:W2:Y:S04]  /*3e10*/  LDSM.16.M88.4 R16, [R205+0x2000] ;  /* 0x00200000cd10783b */ /* 0x000ea80000000200 */
[----:B------:R-:W3:Y:S03]  /*3e20*/  LDSM.16.M88.4 R84, [R201+0xb000] ;  /* 0x00b00000c954783b */ /* 0x000ee60000000200 */
[C---:B------:R-:W-:Y:S08]  /*3e30*/  HMMA.16816.F32 R12, R8.reuse, R64, R56 ;  /* 0x00000040080c723c */ /* 0x040ff00000001838 */
[C---:B------:R-:W-:Y:S08]  /*3e40*/  HMMA.16816.F32 R56, R8.reuse, R76, R48 ;  /* 0x0000004c0838723c */ /* 0x040ff00000001830 */
[C---:B------:R-:W-:Y:S08]  /*3e50*/  HMMA.16816.F32 R52, R8.reuse, R78, R44 ;  /* 0x0000004e0834723c */ /* 0x040ff0000000182c */
[C---:B------:R-:W-:Y:S08]  /*3e60*/  HMMA.16816.F32 R60, R8.reuse, R66, R60 ;  /* 0x00000042083c723c */ /* 0x040ff0000000183c */
[C---:B-1----:R-:W-:Y:S08]  /*3e70*/  HMMA.16816.F32 R76, R8.reuse, R38, R32 ;  /* 0x00000026084c723c */ /* 0x042ff00000001820 */
[----:B------:R-:W-:Y:S01]  /*3e80*/  HMMA.16816.F32 R64, R8, R36, R40 ;  /* 0x000000240840723c */ /* 0x000fe20000001828 */
[----:B------:R-:W-:Y:S04]  /*3e90*/  LDSM.16.M88.4 R40, [R200+0x2000] ;  /* 0x00200000c828783b */ /* 0x000fe80000000200 */
[----:B------:R-:W-:Y:S03]  /*3ea0*/  LDSM.16.M88.4 R36, [R200+0x2800] ;  /* 0x00280000c824783b */ /* 0x000fe60000000200 */
[----:B--2---:R-:W-:Y:S01]  /*3eb0*/  HMMA.16816.F32 R32, R16, R72, R12 ;  /* 0x000000481020723c */ /* 0x004fe2000000180c */
[----:B------:R-:W1:Y:S07]  /*3ec0*/  LDSM.16.M88.4 R12, [R204+0x2000] ;  /* 0x00200000cc0c783b */ /* 0x000e6e0000000200 */
[C---:B------:R-:W-:Y:S08]  /*3ed0*/  HMMA.16816.F32 R48, R8.reuse, R28, R24 ;  /* 0x0000001c0830723c */ /* 0x040ff00000001818 */
[----:B------:R-:W-:Y:S01]  /*3ee0*/  HMMA.16816.F32 R44, R8, R30, R20 ;  /* 0x0000001e082c723c */ /* 0x000fe20000001814 */
[----:B------:R-:W-:Y:S07]  /*3ef0*/  LDSM.16.M88.4 R8, [R202+0x4000] ;  /* 0x00400000ca08783b */ /* 0x000fee0000000200 */
[C---:B------:R-:W-:Y:S08]  /*3f00*/  HMMA.16816.F32 R24, R16.reuse, R68, R56 ;  /* 0x000000441018723c */ /* 0x040ff00000001838 */
[C---:B------:R-:W-:Y:S08]  /*3f10*/  HMMA.16816.F32 R20, R16.reuse, R70, R52 ;  /* 0x000000461014723c */ /* 0x040ff00000001834 */
[C---:B------:R-:W-:Y:S01]  /*3f20*/  HMMA.16816.F32 R28, R16.reuse, R74, R60 ;  /* 0x0000004a101c723c */ /* 0x040fe2000000183c */
[----:B------:R-:W2:Y:S04]  /*3f30*/  LDSM.16.M88.4 R60, [R200+0x3000] ;  /* 0x00300000c83c783b */ /* 0x000ea80000000200 */
[----:B------:R-:W-:Y:S03]  /*3f40*/  LDSM.16.M88.4 R72, [R151+0xc800] ;  /* 0x00c800009748783b */ /* 0x000fe60000000200 */
[C---:B---3--:R-:W-:Y:S01]  /*3f50*/  HMMA.16816.F32 R68, R16.reuse, R86, R76 ;  /* 0x000000561044723c */ /* 0x048fe2000000184c */
[----:B------:R-:W3:Y:S07]  /*3f60*/  LDSM.16.M88.4 R76, [R200+0x3800] ;  /* 0x00380000c84c783b */ /* 0x000eee0000000200 */
[C---:B------:R-:W-:Y:S01]  /*3f70*/  HMMA.16816.F32 R56, R16.reuse, R84, R64 ;  /* 0x000000541038723c */ /* 0x040fe20000001840 */
[----:B------:R-:W-:Y:S07]  /*3f80*/  LDSM.16.M88.4 R84, [R206+0x4800] ;  /* 0x00480000ce54783b */ /* 0x000fee0000000200 */
[C---:B------:R-:W-:Y:S08]  /*3f90*/  HMMA.16816.F32 R64, R16.reuse, R80, R48 ;  /* 0x000000501040723c */ /* 0x040ff00000001830 */
[----:B------:R-:W-:Y:S01]  /*3fa0*/  HMMA.16816.F32 R52, R16, R82, R44 ;  /* 0x000000521034723c */ /* 0x000fe2000000182c */
[----:B------:R-:W4:Y:S04]  /*3fb0*/  LDSM.16.M88.4 R80, [R151+0xd800] ;  /* 0x00d800009750783b */ /* 0x000f280000000200 */
[----:B------:R-:W5:Y:S03]  /*3fc0*/  LDSM.16.M88.4 R16, [R203+0x4000] ;  /* 0x00400000cb10783b */ /* 0x000f660000000200 */
[C---:B-1----:R-:W-:Y:S08]  /*3fd0*/  HMMA.16816.F32 R48, R12.reuse, R40, R32 ;  /* 0x000000280c30723c */ /* 0x042ff00000001820 */
[C---:B------:R-:W-:Y:S08]  /*3fe0*/  HMMA.16816.F32 R44, R12.reuse, R42, R28 ;  /* 0x0000002a0c2c723c */ /* 0x040ff0000000181c */
[C---:B------:R-:W-:Y:S08]  /*3ff0*/  HMMA.16816.F32 R40, R12.reuse, R36, R24 ;  /* 0x000000240c28723c */ /* 0x040ff00000001818 */
[C---:B------:R-:W-:Y:S08]  /*4000*/  HMMA.16816.F32 R36, R12.reuse, R38, R20 ;  /* 0x000000260c24723c */ /* 0x040ff00000001814 */
[C---:B--2---:R-:W-:Y:S08]  /*4010*/  HMMA.16816.F32 R32, R12.reuse, R60, R56 ;  /* 0x0000003c0c20723c */ /* 0x044ff00000001838 */
[C---:B------:R-:W-:Y:S08]  /*4020*/  HMMA.16816.F32 R28, R12.reuse, R62, R68 ;  /* 0x0000003e0c1c723c */ /* 0x040ff00000001844 */
[C---:B---3--:R-:W-:Y:S08]  /*4030*/  HMMA.16816.F32 R24, R12.reuse, R76, R64 ;  /* 0x0000004c0c18723c */ /* 0x048ff00000001840 */
[----:B------:R-:W-:Y:S08]  /*4040*/  HMMA.16816.F32 R20, R12, R78, R52 ;  /* 0x0000004e0c14723c */ /* 0x000ff00000001834 */
[C---:B------:R-:W-:Y:S01]  /*4050*/  HMMA.16816.F32 R12, R8.reuse, R92, R48 ;  /* 0x0000005c080c723c */ /* 0x040fe20000001830 */
[----:B------:R1:W2:Y:S07]  /*4060*/  I2F R92, R6 ;  /* 0x00000006005c7306 */ /* 0x0002ae0000201400 */
[C---:B------:R-:W-:Y:S01]  /*4070*/  HMMA.16816.F32 R60, R8.reuse, R94, R44 ;  /* 0x0000005e083c723c */ /* 0x040fe2000000182c */
[----:B------:R-:W-:Y:S07]  /*4080*/  LDSM.16.M88.4 R44, [R206+0x5800] ;  /* 0x00580000ce2c783b */ /* 0x000fee0000000200 */
[C---:B------:R-:W-:Y:S01]  /*4090*/  HMMA.16816.F32 R56, R8.reuse, R72, R40 ;  /* 0x000000480838723c */ /* 0x040fe20000001828 */
[----:B------:R-:W-:Y:S07]  /*40a0*/  LDSM.16.M88.4 R40, [R201+0xc000] ;  /* 0x00c00000c928783b */ /* 0x000fee0000000200 */
[C---:B------:R-:W-:Y:S01]  /*40b0*/  HMMA.16816.F32 R68, R8.reuse, R74, R36 ;  /* 0x0000004a0844723c */ /* 0x040fe20000001824 */
[----:B------:R-:W3:Y:S04]  /*40c0*/  LDSM.16.M88.4 R72, [R206+0x5000] ;  /* 0x00500000ce48783b */ /* 0x000ee80000000200 */
[----:B------:R-:W-:Y:S03]  /*40d0*/  LDSM.16.M88.4 R36, [R201+0xc800] ;  /* 0x00c80000c924783b */ /* 0x000fe60000000200 */
[C---:B------:R-:W-:Y:S08]  /*40e0*/  HMMA.16816.F32 R64, R8.reuse, R88, R32 ;  /* 0x000000580840723c */ /* 0x040ff00000001820 */
[C---:B------:R-:W-:Y:S08]  /*40f0*/  HMMA.16816.F32 R52, R8.reuse, R90, R28 ;  /* 0x0000005a0834723c */ /* 0x040ff0000000181c */
[C---:B----4-:R-:W-:Y:S08]  /*4100*/  HMMA.16816.F32 R76, R8.reuse, R80, R24 ;  /* 0x00000050084c723c */ /* 0x050ff00000001818 */
[----:B------:R-:W-:Y:S01]  /*4110*/  HMMA.16816.F32 R48, R8, R82, R20 ;  /* 0x000000520830723c */ /* 0x000fe20000001814 */
[----:B------:R-:W4:Y:S04]  /*4120*/  LDSM.16.M88.4 R8, [R205+0x4000] ;  /* 0x00400000cd08783b */ /* 0x000f280000000200 */
[----:B------:R-:W-:Y:S03]  /*4130*/  LDSM.16.M88.4 R80, [R200+0x4000] ;  /* 0x00400000c850783b */ /* 0x000fe60000000200 */
[C---:B-----5:R-:W-:Y:S01]  /*4140*/  HMMA.16816.F32 R32, R16.reuse, R96, R12 ;  /* 0x000000601020723c */ /* 0x060fe2000000180c */
[----:B------:R-:W-:Y:S07]  /*4150*/  LDSM.16.M88.4 R12, [R204+0x4000] ;  /* 0x00400000cc0c783b */ /* 0x000fee0000000200 */
[C---:B------:R-:W-:Y:S01]  /*4160*/  HMMA.16816.F32 R28, R16.reuse, R98, R60 ;  /* 0x00000062101c723c */ /* 0x040fe2000000183c */
[----:B------:R-:W-:Y:S07]  /*4170*/  LDSM.16.M88.4 R60, [R201+0xd800] ;  /* 0x00d80000c93c783b */ /* 0x000fee0000000200 */
[C---:B------:R-:W-:Y:S08]  /*4180*/  HMMA.16816.F32 R24, R16.reuse, R84, R56 ;  /* 0x000000541018723c */ /* 0x040ff00000001838 */
[C---:B------:R-:W-:Y:S01]  /*4190*/  HMMA.16816.F32 R20, R16.reuse, R86, R68 ;  /* 0x000000561014723c */ /* 0x040fe20000001844 */
[----:B------:R-:W5:Y:S07]  /*41a0*/  LDSM.16.M88.4 R68, [R201+0xd000] ;  /* 0x00d00000c944783b */ /* 0x000f6e0000000200 */
[C---:B---3--:R-:W-:Y:S08]  /*41b0*/  HMMA.16816.F32 R64, R16.reuse, R72, R64 ;  /* 0x000000481040723c */ /* 0x048ff00000001840 */
[C---:B------:R-:W-:Y:S01]  /*41c0*/  HMMA.16816.F32 R52, R16.reuse, R74, R52 ;  /* 0x0000004a1034723c */ /* 0x040fe20000001834 */
[----:B------:R-:W-:Y:S07]  /*41d0*/  LDSM.16.M88.4 R72, [R200+0x5800] ;  /* 0x00580000c848783b */ /* 0x000fee0000000200 */
[C---:B------:R-:W-:Y:S01]  /*41e0*/  HMMA.16816.F32 R56, R16.reuse, R44, R76 ;  /* 0x0000002c1038723c */ /* 0x040fe2000000184c */
[----:B------:R-:W3:Y:S07]  /*41f0*/  LDSM.16.M88.4 R76, [R200+0x4800] ;  /* 0x00480000c84c783b */ /* 0x000eee0000000200 */
[----:B------:R-:W-:Y:S08]  /*4200*/  HMMA.16816.F32 R16, R16, R46, R48 ;  /* 0x0000002e1010723c */ /* 0x000ff00000001830 */
[C---:B----4-:R-:W-:Y:S08]  /*4210*/  HMMA.16816.F32 R48, R8.reuse, R40, R32 ;  /* 0x000000280830723c */ /* 0x050ff00000001820 */
[C---:B------:R-:W-:Y:S08]  /*4220*/  HMMA.16816.F32 R44, R8.reuse, R42, R28 ;  /* 0x0000002a082c723c */ /* 0x040ff0000000181c */
[C---:B------:R-:W-:Y:S08]  /*4230*/  HMMA.16816.F32 R40, R8.reuse, R36, R24 ;  /* 0x000000240828723c */ /* 0x040ff00000001818 */
[C---:B------:R-:W-:Y:S01]  /*4240*/  HMMA.16816.F32 R32, R8.reuse, R38, R20 ;  /* 0x000000260820723c */ /* 0x040fe20000001814 */
[----:B------:R-:W4:Y:S07]  /*4250*/  LDSM.16.M88.4 R36, [R200+0x5000] ;  /* 0x00500000c824783b */ /* 0x000f2e0000000200 */
[C---:B-----5:R-:W-:Y:S01]  /*4260*/  HMMA.16816.F32 R28, R8.reuse, R68, R64 ;  /* 0x00000044081c723c */ /* 0x060fe20000001840 */
[----:B------:R-:W-:Y:S07]  /*4270*/  LDSM.16.M88.4 R64, [R151+0xe800] ;  /* 0x00e800009740783b */ /* 0x000fee0000000200 */
[C---:B------:R-:W-:Y:S01]  /*4280*/  HMMA.16816.F32 R24, R8.reuse, R70, R52 ;  /* 0x000000460818723c */ /* 0x040fe20000001834 */
[----:B------:R-:W-:Y:S07]  /*4290*/  LDSM.16.M88.4 R68, [R151+0xf000] ;  /* 0x00f000009744783b */ /* 0x000fee0000000200 */
[C---:B------:R-:W-:Y:S08]  /*42a0*/  HMMA.16816.F32 R20, R8.reuse, R60, R56 ;  /* 0x0000003c0814723c */ /* 0x040ff00000001838 */
[----:B------:R-:W-:Y:S01]  /*42b0*/  HMMA.16816.F32 R16, R8, R62, R16 ;  /* 0x0000003e0810723c */ /* 0x000fe20000001810 */
[----:B------:R-:W-:Y:S04]  /*42c0*/  LDSM.16.M88.4 R8, [R202+0x6000] ;  /* 0x00600000ca08783b */ /* 0x000fe80000000200 */
[----:B------:R-:W5:Y:S03]  /*42d0*/  LDSM.16.M88.4 R60, [R151+0xe000] ;  /* 0x00e00000973c783b */ /* 0x000f660000000200 */
[C---:B------:R-:W-:Y:S08]  /*42e0*/  HMMA.16816.F32 R56, R12.reuse, R80, R48 ;  /* 0x000000500c38723c */ /* 0x040ff00000001830 */
[C---:B------:R-:W-:Y:S01]  /*42f0*/  HMMA.16816.F32 R48, R12.reuse, R82, R44 ;  /* 0x000000520c30723c */ /* 0x040fe2000000182c */
[----:B------:R-:W-:Y:S07]  /*4300*/  LDSM.16.M88.4 R80, [R151+0xf800] ;  /* 0x00f800009750783b */ /* 0x000fee0000000200 */
[C---:B---3--:R-:W-:Y:S08]  /*4310*/  HMMA.16816.F32 R52, R12.reuse, R76, R40 ;  /* 0x0000004c0c34723c */ /* 0x048ff00000001828 */
[C---:B------:R-:W-:Y:S08]  /*4320*/  HMMA.16816.F32 R44, R12.reuse, R78, R32 ;  /* 0x0000004e0c2c723c */ /* 0x040ff00000001820 */
[C---:B----4-:R-:W-:Y:S08]  /*4330*/  HMMA.16816.F32 R40, R12.reuse, R36, R28 ;  /* 0x000000240c28723c */ /* 0x050ff0000000181c */
[C---:B------:R-:W-:Y:S01]  /*4340*/  HMMA.16816.F32 R36, R12.reuse, R38, R24 ;  /* 0x000000260c24723c */ /* 0x040fe20000001818 */
[----:B------:R-:W-:Y:S07]  /*4350*/  LDSM.16.M88.4 R24, [R206+0x6000] ;  /* 0x00600000ce18783b */ /* 0x000fee0000000200 */
[C---:B------:R-:W-:Y:S08]  /*4360*/  HMMA.16816.F32 R28, R12.reuse, R72, R20 ;  /* 0x000000480c1c723c */ /* 0x040ff00000001814 */
[----:B------:R-:W-:Y:S01]  /*4370*/  HMMA.16816.F32 R16, R12, R74, R16 ;  /* 0x0000004a0c10723c */ /* 0x000fe20000001810 */
[----:B------:R-:W3:Y:S07]  /*4380*/  LDSM.16.M88.4 R12, [R203+0x6000] ;  /* 0x00600000cb0c783b */ /* 0x000eee0000000200 */
[C---:B-----5:R-:W-:Y:S01]  /*4390*/  HMMA.16816.F32 R32, R8.reuse, R62, R48 ;  /* 0x0000003e0820723c */ /* 0x060fe20000001830 */
[----:B------:R-:W-:Y:S07]  /*43a0*/  LDSM.16.M88.4 R48, [R206+0x7800] ;  /* 0x00780000ce30783b */ /* 0x000fee0000000200 */
[C---:B------:R-:W-:Y:S08]  /*43b0*/  HMMA.16816.F32 R52, R8.reuse, R64, R52 ;  /* 0x000000400834723c */ /* 0x040ff00000001834 */
[C---:B------:R-:W-:Y:S07]  /*43c0*/  HMMA.16816.F32 R76, R8.reuse, R66, R44 ;  /* 0x00000042084c723c */ /* 0x040fee000000182c */
[----:B------:R-:W-:Y:S01]  /*43d0*/  IADD3 R44, R2, 0x1, RZ ;  /* 0x00000001022c7810 */ /* 0x000fe20007ffe0ff */
[----:B------:R-:W-:Y:S01]  /*43e0*/  HMMA.16816.F32 R64, R8, R68, R40 ;  /* 0x000000440840723c */ /* 0x000fe20000001828 */
[----:B------:R-:W4:Y:S02]  /*43f0*/  LDSM.16.M88.4 R40, [R206+0x6800] ;  /* 0x00680000ce28783b */ /* 0x000f240000000200 */
[----:B------:R-:W-:Y:S01]  /*4400*/  ISETP.GE.AND P1, PT, R44, UR15, PT ;  /* 0x0000000f2c007c0c */ /* 0x000fe2000bf26270 */
[----:B------:R-:W-:-:S04]  /*4410*/  IMAD.IADD R7, R5, 0x1, -R44 ;  /* 0x0000000105077824 */ /* 0x000fc800078e0a2c */
[----:B------:R-:W-:Y:S01]  /*4420*/  HMMA.16816.F32 R20, R8, R60, R56 ;  /* 0x0000003c0814723c */ /* 0x000fe20000001838 */
[----:B------:R-:W-:-:S04]  /*4430*/  IABS R7, R7 ;  /* 0x0000000700077213 */ /* 0x000fc80000000000 */
[----:B------:R5:W-:Y:S03]  /*4440*/  I2F R91, R7 ;  /* 0x00000007005b7306 */ /* 0x000be60000201400 */
[----:B------:R-:W-:Y:S01]  /*4450*/  HMMA.16816.F32 R72, R8, R70, R36 ;  /* 0x000000460848723c */ /* 0x000fe20000001824 */
[----:B------:R-:W2:Y:S07]  /*4460*/  LDSM.16.M88.4 R36, [R206+0x7000] ;  /* 0x00700000ce24783b */ /* 0x000eae0000000200 */
[----:B---3--:R-:W-:Y:S07]  /*4470*/  HMMA.16816.F32 R32, R12, R26, R32 ;  /* 0x0000001a0c20723c */ /* 0x008fee0000001820 */
[----:B------:R-:W-:Y:S01]  /*4480*/  IADD3 R26, R2, 0x8, RZ ;  /* 0x00000008021a7810 */ /* 0x000fe20007ffe0ff */
[----:B------:R-:W-:Y:S01]  /*4490*/  HMMA.16816.F32 R68, R8, R80, R28 ;  /* 0x000000500844723c */ /* 0x000fe2000000181c */
[----:B------:R-:W-:Y:S02]  /*44a0*/  LDSM.16.M88.4 R28, [R201+0xe000] ;  /* 0x00e00000c91c783b */ /* 0x000fe40000000200 */
[----:B------:R-:W-:Y:S01]  /*44b0*/  ISETP.GE.AND P0, PT, R26, UR15, PT ;  /* 0x0000000f1a007c0c */ /* 0x000fe2000bf06270 */
[----:B-1----:R-:W-:-:S04]  /*44c0*/  IMAD.IADD R6, R5, 0x1, -R26 ;  /* 0x0000000105067824 */ /* 0x002fc800078e0a1a */
[----:B------:R-:W-:Y:S01]  /*44d0*/  HMMA.16816.F32 R60, R8, R82, R16 ;  /* 0x00000052083c723c */ /* 0x000fe20000001810 */
[----:B------:R-:W1:Y:S01]  /*44e0*/  LDSM.16.M88.4 R16, [R205+0x6000] ;  /* 0x00600000cd10783b */ /* 0x000e620000000200 */
[----:B------:R-:W-:-:S05]  /*44f0*/  IABS R6, R6 ;  /* 0x0000000600067213 */ /* 0x000fca0000000000 */
[----:B-----5:R-:W-:Y:S01]  /*4500*/  IMAD.MOV.U32 R7, RZ, RZ, R6 ;  /* 0x000000ffff077224 */ /* 0x020fe200078e0006 */
[C---:B------:R-:W-:Y:S03]  /*4510*/  HMMA.16816.F32 R56, R12.reuse, R24, R20 ;  /* 0x000000180c38723c */ /* 0x040fe60000001814 */
[----:B------:R3:W5:Y:S04]  /*4520*/  I2F R89, R7 ;  /* 0x0000000700597306 */ /* 0x0007680000201400 */
[C---:B------:R-:W-:Y:S01]  /*4530*/  IADD3 R25, R2.reuse, 0x9, RZ ;  /* 0x0000000902197810 */ /* 0x040fe20007ffe0ff */
[----:B----4-:R-:W-:Y:S01]  /*4540*/  HMMA.16816.F32 R52, R12, R40, R52 ;  /* 0x000000280c34723c */ /* 0x010fe20000001834 */
[----:B------:R-:W-:-:S02]  /*4550*/  IADD3 R24, R2, 0x10, RZ ;  /* 0x0000001002187810 */ /* 0x000fc40007ffe0ff */
[C---:B------:R-:W-:Y:S01]  /*4560*/  IADD3 R22, R2.reuse, 0x11, RZ ;  /* 0x0000001102167810 */ /* 0x040fe20007ffe0ff */
[C---:B------:R-:W-:Y:S01]  /*4570*/  IMAD.IADD R8, R5.reuse, 0x1, -R25 ;  /* 0x0000000105087824 */ /* 0x040fe200078e0a19 */
[C---:B------:R-:W-:Y:S02]  /*4580*/  IADD3 R20, R2.reuse, 0x18, RZ ;  /* 0x0000001802147810 */ /* 0x040fe40007ffe0ff */
[C---:B------:R-:W-:Y:S01]  /*4590*/  IADD3 R23, R2.reuse, 0x19, RZ ;  /* 0x0000001902177810 */ /* 0x040fe20007ffe0ff */
[C---:B------:R-:W-:Y:S01]  /*45a0*/  HMMA.16816.F32 R76, R12.reuse, R42, R76 ;  /* 0x0000002a0c4c723c */ /* 0x040fe2000000184c */
[----:B------:R-:W-:Y:S01]  /*45b0*/  IABS R6, R8 ;  /* 0x0000000800067213 */ /* 0x000fe20000000000 */
[C---:B------:R-:W-:Y:S01]  /*45c0*/  IMAD.IADD R8, R5.reuse, 0x1, -R24 ;  /* 0x0000000105087824 */ /* 0x040fe200078e0a18 */
[----:B------:R-:W4:Y:S01]  /*45d0*/  LDSM.16.M88.4 R40, [R201+0xe800] ;  /* 0x00e80000c928783b */ /* 0x000f220000000200 */
[----:B------:R-:W-:Y:S02]  /*45e0*/  IADD3 R21, R2, 0x21, RZ ;  /* 0x0000002102157810 */ /* 0x000fe40007ffe0ff */
[----:B---3--:R-:W-:Y:S01]  /*45f0*/  IMAD.MOV.U32 R7, RZ, RZ, R6 ;  /* 0x000000ffff077224 */ /* 0x008fe200078e0006 */
[----:B------:R-:W-:Y:S01]  /*4600*/  IABS R6, R8 ;  /* 0x0000000800067213 */ /* 0x000fe20000000000 */
[----:B------:R-:W-:Y:S01]  /*4610*/  IMAD.IADD R8, R5, 0x1, -R22 ;  /* 0x0000000105087824 */ /* 0x000fe200078e0a16 */
[----:B--2---:R-:W-:Y:S01]  /*4620*/  HMMA.16816.F32 R84, R12, R36, R64 ;  /* 0x000000240c54723c */ /* 0x004fe20000001840 */
[----:B------:R2:W3:Y:S01]  /*4630*/  I2F R94, R7 ;  /* 0x00000007005e7306 */ /* 0x0004e20000201400 */
[----:B------:R-:W-:-:S02]  /*4640*/  ISETP.GE.AND P6, PT, R25, UR15, PT ;  /* 0x0000000f19007c0c */ /* 0x000fc4000bfc6270 */
[----:B------:R-:W-:Y:S02]  /*4650*/  ISETP.GE.AND P5, PT, R24, UR15, PT ;  /* 0x0000000f18007c0c */ /* 0x000fe4000bfa6270 */
[----:B------:R-:W-:Y:S02]  /*4660*/  ISETP.GE.AND P3, PT, R20, UR15, PT ;  /* 0x0000000f14007c0c */ /* 0x000fe4000bf66270 */
[----:B------:R-:W-:Y:S01]  /*4670*/  HMMA.16816.F32 R72, R12, R38, R72 ;  /* 0x000000260c48723c */ /* 0x000fe20000001848 */
[----:B------:R-:W-:Y:S01]  /*4680*/  LDSM.16.M88.4 R36, [R200+0x6000] ;  /* 0x00600000c824783b */ /* 0x000fe20000000200 */
[----:B------:R-:W-:-:S06]  /*4690*/  ISETP.GE.AND P4, PT, R22, UR15, PT ;  /* 0x0000000f16007c0c */ /* 0x000fcc000bf86270 */
[----:B------:R-:W-:Y:S01]  /*46a0*/  HMMA.16816.F32 R80, R12, R48, R68 ;  /* 0x000000300c50723c */ /* 0x000fe20000001844 */
[----:B--2---:R-:W-:Y:S01]  /*46b0*/  IMAD.MOV.U32 R7, RZ, RZ, R6 ;  /* 0x000000ffff077224 */ /* 0x004fe200078e0006 */
[----:B------:R-:W-:-:S03]  /*46c0*/  IABS R6, R8 ;  /* 0x0000000800067213 */ /* 0x000fc60000000000 */
[----:B------:R2:W-:Y:S03]  /*46d0*/  I2F R99, R7 ;  /* 0x0000000700637306 */ /* 0x0005e60000201400 */
[----:B------:R-:W-:Y:S01]  /*46e0*/  HMMA.16816.F32 R64, R12, R50, R60 ;  /* 0x000000320c40723c */ /* 0x000fe2000000183c */
[----:B------:R-:W3:Y:S04]  /*46f0*/  LDSM.16.M88.4 R48, [R201+0xf000] ;  /* 0x00f00000c930783b */ /* 0x000ee80000000200 */
[----:B------:R4:W-:Y:S02]  /*4700*/  I2F R96, R6 ;  /* 0x0000000600607306 */ /* 0x0009e40000201400 */
[----:B------:R-:W-:Y:S01]  /*4710*/  IADD3 R15, R2, 0x20, RZ ;  /* 0x00000020020f7810 */ /* 0x000fe20007ffe0ff */
[----:B-1----:R-:W-:Y:S04]  /*4720*/  HMMA.16816.F32 R60, R16, R28, R56 ;  /* 0x0000001c103c723c */ /* 0x002fe80000001838 */
[----:B------:R-:W-:-:S02]  /*4730*/  IMAD.IADD R8, R5, 0x1, -R15 ;  /* 0x0000000105087824 */ /* 0x000fc400078e0a0f */
[C---:B--2---:R-:W-:Y:S01]  /*4740*/  IMAD.IADD R7, R5.reuse, 0x1, -R20 ;  /* 0x0000000105077824 */ /* 0x044fe200078e0a14 */
[----:B------:R-:W-:Y:S01]  /*4750*/  IADD3 R28, R2, 0x28, RZ ;  /* 0x00000028021c7810 */ /* 0x000fe20007ffe0ff */
[----:B------:R-:W-:Y:S01]  /*4760*/  HMMA.16816.F32 R56, R16, R30, R32 ;  /* 0x0000001e1038723c */ /* 0x000fe20000001820 */
[----:B------:R-:W1:Y:S02]  /*4770*/  LDSM.16.M88.4 R32, [R201+0xf800] ;  /* 0x00f80000c920783b */ /* 0x000e640000000200 */
[----:B------:R-:W-:Y:S01]  /*4780*/  IABS R7, R7 ;  /* 0x0000000700077213 */ /* 0x000fe20000000000 */
[----:B----4-:R-:W-:-:S03]  /*4790*/  IMAD.IADD R6, R5, 0x1, -R23 ;  /* 0x0000000105067824 */ /* 0x010fc600078e0a17 */
[----:B------:R2:W-:Y:S01]  /*47a0*/  I2F R97, R7 ;  /* 0x0000000700617306 */ /* 0x0005e20000201400 */
[C---:B------:R-:W-:Y:S01]  /*47b0*/  IADD3 R31, R2.reuse, 0x29, RZ ;  /* 0x00000029021f7810 */ /* 0x040fe20007ffe0ff */
[----:B------:R-:W-:Y:S01]  /*47c0*/  HMMA.16816.F32 R52, R16, R40, R52 ;  /* 0x000000281034723c */ /* 0x000fe20000001834 */
[----:B------:R-:W-:Y:S02]  /*47d0*/  IABS R6, R6 ;  /* 0x0000000600067213 */ /* 0x000fe40000000000 */
[----:B------:R-:W-:-:S04]  /*47e0*/  IADD3 R30, R2, 0x30, RZ ;  /* 0x00000030021e7810 */ /* 0x000fc80007ffe0ff */
[C---:B------:R-:W-:Y:S01]  /*47f0*/  IADD3 R40, R2.reuse, 0x31, RZ ;  /* 0x0000003102287810 */ /* 0x040fe20007ffe0ff */
[----:B------:R-:W-:Y:S01]  /*4800*/  HMMA.16816.F32 R68, R16, R42, R76 ;  /* 0x0000002a1044723c */ /* 0x000fe2000000184c */
[----:B------:R-:W-:-:S03]  /*4810*/  IADD3 R41, R2, 0x39, RZ ;  /* 0x0000003902297810 */ /* 0x000fc60007ffe0ff */
[C---:B------:R-:W-:Y:S02]  /*4820*/  IMAD.IADD R12, R5.reuse, 0x1, -R40 ;  /* 0x00000001050c7824 */ /* 0x040fe400078e0a28 */
[----:B--2---:R-:W-:Y:S01]  /*4830*/  IMAD.MOV.U32 R7, RZ, RZ, R6 ;  /* 0x000000ffff077224 */ /* 0x004fe200078e0006 */
[----:B------:R-:W-:Y:S01]  /*4840*/  IABS R6, R8 ;  /* 0x0000000800067213 */ /* 0x000fe20000000000 */
[C---:B------:R-:W-:Y:S01]  /*4850*/  IMAD.IADD R8, R5.reuse, 0x1, -R21 ;  /* 0x0000000105087824 */ /* 0x040fe200078e0a15 */
[----:B------:R-:W-:Y:S01]  /*4860*/  IADD3 R43, R2, 0x38, RZ ;  /* 0x00000038022b7810 */ /* 0x000fe20007ffe0ff */
[----:B------:R2:W-:Y:S01]  /*4870*/  I2F R98, R7 ;  /* 0x0000000700627306 */ /* 0x0005e20000201400 */
[C---:B---3--:R-:W-:Y:S08]  /*4880*/  HMMA.16816.F32 R84, R16.reuse, R48, R84 ;  /* 0x000000301054723c */ /* 0x048ff00000001854 */
[----:B------:R-:W-:Y:S01]  /*4890*/  HMMA.16816.F32 R72, R16, R50, R72 ;  /* 0x000000321048723c */ /* 0x000fe20000001848 */
[----:B------:R-:W-:Y:S01]  /*48a0*/  LDSM.16.M88.4 R48, [R200+0x6800] ;  /* 0x00680000c830783b */ /* 0x000fe20000000200 */
[----:B--2---:R-:W-:Y:S01]  /*48b0*/  IMAD.MOV.U32 R7, RZ, RZ, R6 ;  /* 0x000000ffff077224 */ /* 0x004fe200078e0006 */
[----:B------:R-:W-:Y:S01]  /*48c0*/  IABS R6, R8 ;  /* 0x0000000800067213 */ /* 0x000fe20000000000 */
[----:B------:R-:W-:-:S04]  /*48d0*/  IMAD.IADD R8, R5, 0x1, -R28 ;  /* 0x0000000105087824 */ /* 0x000fc800078e0a1c */
[C---:B-1----:R-:W-:Y:S01]  /*48e0*/  HMMA.16816.F32 R80, R16.reuse, R32, R80 ;  /* 0x000000201050723c */ /* 0x042fe20000001850 */
[----:B------:R1:W-:Y:S07]  /*48f0*/  I2F R93, R7 ;  /* 0x00000007005d7306 */ /* 0x0003ee0000201400 */
[----:B------:R-:W-:Y:S01]  /*4900*/  HMMA.16816.F32 R64, R16, R34, R64 ;  /* 0x000000221040723c */ /* 0x000fe20000001840 */
[----:B-1----:R-:W-:Y:S01]  /*4910*/  IMAD.MOV.U32 R7, RZ, RZ, R6 ;  /* 0x000000ffff077224 */ /* 0x002fe200078e0006 */
[----:B------:R-:W-:-:S02]  /*4920*/  IABS R6, R8 ;  /* 0x0000000800067213 */ /* 0x000fc40000000000 */
        /* <DEDUP_REMOVED lines=13> */
[----:B------:R-:W-:Y:S01]  /*4a00*/  HMMA.16816.F32 R32, R8, R38, R56 ;  /* 0x000000260820723c */ /* 0x000fe20000001838 */
[----:B------:R-:W2:Y:S01]  /*4a10*/  LDSM.16.M88.4 R36, [R200+0x7000] ;  /* 0x00700000c824783b */ /* 0x000ea20000000200 */
[----:B-1----:R-:W-:Y:S01]  /*4a20*/  IMAD.MOV.U32 R7, RZ, RZ, R6 ;  /* 0x000000ffff077224 */ /* 0x002fe200078e0006 */
[----:B------:R-:W-:Y:S01]  /*4a30*/  IABS R6, R12 ;  /* 0x0000000c00067213 */ /* 0x000fe20000000000 */
[C---:B------:R-:W-:Y:S01]  /*4a40*/  IMAD.IADD R12, R5.reuse, 0x1, -R41 ;  /* 0x00000001050c7824 */ /* 0x040fe200078e0a29 */
[----:B------:R-:W-:-:S02]  /*4a50*/  IADD3 R5, R5, 0x8, RZ ;  /* 0x0000000805057810 */ /* 0x000fc40007ffe0ff */
[----:B------:R1:W-:Y:S08]  /*4a60*/  I2F R78, R7 ;  /* 0x00000007004e7306 */ /* 0x0003f00000201400 */
[----:B------:R-:W-:-:S05]  /*4a70*/  FFMA.FTZ R13, R92, -UR4, R16 ;  /* 0x800000045c0d7c23 */ /* 0x000fca0008010010 */
[----:B------:R-:W-:-:S04]  /*4a80*/  FSEL R58, R13, -INF , !P2 ;  /* 0xff8000000d3a7808 */ /* 0x000fc80005000000 */
[----:B-----5:R-:W-:-:S05]  /*4a90*/  FFMA.FTZ R13, R89, -UR4, R32 ;  /* 0x80000004590d7c23 */ /* 0x020fca0008010020 */
[----:B------:R-:W-:Y:S01]  /*4aa0*/  FSEL R59, R13, -INF , !P0 ;  /* 0xff8000000d3b7808 */ /* 0x000fe20004000000 */
[----:B------:R-:W-:Y:S02]  /*4ab0*/  FFMA.FTZ R13, R94, -UR4, R33 ;  /* 0x800000045e0d7c23 */ /* 0x000fe40008010021 */
[----:B-1----:R-:W-:Y:S01]  /*4ac0*/  IMAD.MOV.U32 R7, RZ, RZ, R6 ;  /* 0x000000ffff077224 */ /* 0x002fe200078e0006 */
[----:B------:R-:W-:Y:S01]  /*4ad0*/  IABS R6, R12 ;  /* 0x0000000c00067213 */ /* 0x000fe20000000000 */
[----:B------:R-:W-:Y:S01]  /*4ae0*/  IMAD.IADD R12, R5, 0x1, -R26 ;  /* 0x00000001050c7824 */ /* 0x000fe200078e0a1a */
[----:B------:R-:W-:Y:S01]  /*4af0*/  FSEL R56, R13, -INF , !P6 ;  /* 0xff8000000d387808 */ /* 0x000fe20007000000 */
[----:B------:R1:W-:Y:S08]  /*4b00*/  I2F R77, R7 ;  /* 0x00000007004d7306 */ /* 0x0003f00000201400 */
[----:B------:R3:W-:Y:S01]  /*4b10*/  I2F R76, R6 ;  /* 0x00000006004c7306 */ /* 0x0007e20000201400 */
[----:B-1----:R-:W-:-:S05]  /*4b20*/  IMAD.IADD R7, R5, 0x1, -R2 ;  /* 0x0000000105077824 */ /* 0x002fca00078e0a02 */
[----:B------:R-:W-:Y:S01]  /*4b30*/  IABS R7, R7 ;  /* 0x0000000700077213 */ /* 0x000fe20000000000 */
[----:B---3--:R-:W-:-:S03]  /*4b40*/  IMAD.IADD R6, R5, 0x1, -R44 ;  /* 0x0000000105067824 */ /* 0x008fc600078e0a2c */
[----:B------:R1:W3:Y:S01]  /*4b50*/  I2F R14, R7 ;  /* 0x00000007000e7306 */ /* 0x0002e20000201400 */
[----:B------:R-:W-:Y:S01]  /*4b60*/  HMMA.16816.F32 R44, R8, R48, R52 ;  /* 0x00000030082c723c */ /* 0x000fe20000001834 */
[----:B------:R-:W-:-:S07]  /*4b70*/  IABS R6, R6 ;  /* 0x0000000600067213 */ /* 0x000fce0000000000 */
[----:B------:R-:W-:Y:S01]  /*4b80*/  HMMA.16816.F32 R48, R8, R50, R68 ;  /* 0x000000320830723c */ /* 0x000fe20000001844 */
[----:B-1----:R-:W-:Y:S01]  /*4b90*/  IMAD.MOV.U32 R7, RZ, RZ, R6 ;  /* 0x000000ffff077224 */ /* 0x002fe200078e0006 */
[----:B------:R-:W-:Y:S01]  /*4ba0*/  IABS R6, R12 ;  /* 0x0000000c00067213 */ /* 0x000fe20000000000 */
[----:B---3--:R-:W-:Y:S02]  /*4bb0*/  FFMA.FTZ R12, R14, -UR4, R18 ;  /* 0x800000040e0c7c23 */ /* 0x008fe40008010012 */
[----:B------:R1:W3:Y:S01]  /*4bc0*/  I2F R27, R7 ;  /* 0x00000007001b7306 */ /* 0x0002e20000201400 */
[----:B------:R-:W-:Y:S02]  /*4bd0*/  FFMA.FTZ R14, R91, -UR4, R17 ;  /* 0x800000045b0e7c23 */ /* 0x000fe40008010011 */
[----:B------:R-:W-:Y:S02]  /*4be0*/  FSEL R62, R12, -INF , !P2 ;  /* 0xff8000000c3e7808 */ /* 0x000fe40005000000 */
[----:B------:R-:W-:-:S02]  /*4bf0*/  ISETP.GE.AND P2, PT, R23, UR15, PT ;  /* 0x0000000f17007c0c */ /* 0x000fc4000bf46270 */
[----:B------:R-:W-:Y:S01]  /*4c00*/  FSEL R57, R14, -INF , !P1 ;  /* 0xff8000000e397808 */ /* 0x000fe20004800000 */
[----:B------:R-:W4:Y:S03]  /*4c10*/  I2F R29, R6 ;  /* 0x00000006001d7306 */ /* 0x000f260000201400 */
[----:B------:R-:W-:-:S05]  /*4c20*/  FFMA.FTZ R14, R96, -UR4, R45 ;  /* 0x80000004600e7c23 */ /* 0x000fca000801002d */
[----:B------:R-:W-:Y:S01]  /*4c30*/  FSEL R140, R14, -INF , !P4 ;  /* 0xff8000000e8c7808 */ /* 0x000fe20006000000 */
[----:B-1----:R-:W-:Y:S02]  /*4c40*/  IMAD.IADD R7, R5, 0x1, -R25 ;  /* 0x0000000105077824 */ /* 0x002fe400078e0a19 */
[----:B---3--:R-:W-:Y:S02]  /*4c50*/  FFMA.FTZ R12, R27, -UR4, R19 ;  /* 0x800000041b0c7c23 */ /* 0x008fe40008010013 */
[----:B------:R-:W1:Y:S01]  /*4c60*/  LDSM.16.M88.4 R16, [R200+0x7800] ;  /* 0x00780000c810783b */ /* 0x000e620000000200 */
[----:B------:R-:W-:Y:S01]  /*4c70*/  IABS R2, R7 ;  /* 0x0000000700027213 */ /* 0x000fe20000000000 */
[----:B------:R-:W-:Y:S01]  /*4c80*/  IMAD.IADD R7, R5, 0x1, -R24 ;  /* 0x0000000105077824 */ /* 0x000fe200078e0a18 */
[----:B------:R-:W-:Y:S01]  /*4c90*/  FSEL R68, R12, -INF , !P1 ;  /* 0xff8000000c447808 */ /* 0x000fe20004800000 */
[----:B----4-:R-:W-:Y:S01]  /*4ca0*/  FFMA.FTZ R12, R29, -UR4, R34 ;  /* 0x800000041d0c7c23 */ /* 0x010fe20008010022 */
[----:B------:R-:W-:Y:S01]  /*4cb0*/  ISETP.GE.AND P1, PT, R15, UR15, PT ;  /* 0x0000000f0f007c0c */ /* 0x000fe2000bf26270 */
[----:B------:R-:W-:Y:S01]  /*4cc0*/  IMAD.MOV.U32 R6, RZ, RZ, R2 ;  /* 0x000000ffff067224 */ /* 0x000fe200078e0002 */
[----:B------:R-:W-:Y:S01]  /*4cd0*/  IABS R2, R7 ;  /* 0x0000000700027213 */ /* 0x000fe20000000000 */
[----:B------:R-:W-:Y:S01]  /*4ce0*/  IMAD.IADD R7, R5, 0x1, -R22 ;  /* 0x0000000105077824 */ /* 0x000fe200078e0a16 */
[----:B------:R-:W-:Y:S01]  /*4cf0*/  FSEL R61, R12, -INF , !P0 ;  /* 0xff8000000c3d7808 */ /* 0x000fe20004000000 */
[----:B------:R3:W4:Y:S01]  /*4d00*/  I2F R25, R6 ;  /* 0x0000000600197306 */ /* 0x0007220000201400 */
[----:B------:R-:W-:Y:S01]  /*4d10*/  ISETP.GE.AND P0, PT, R21, UR15, PT ;  /* 0x0000000f15007c0c */ /* 0x000fe2000bf06270 */
[----:B------:R-:W-:-:S04]  /*4d20*/  DEPBAR.LE SB0, 0x0 ;  /* 0x000080000000791a */ /* 0x000fc80000000000 */
[----:B---3--:R-:W-:Y:S01]  /*4d30*/  IMAD.MOV.U32 R6, RZ, RZ, R2 ;  /* 0x000000ffff067224 */ /* 0x008fe200078e0002 */
[----:B------:R-:W-:Y:S01]  /*4d40*/  IABS R2, R7 ;  /* 0x0000000700027213 */ /* 0x000fe20000000000 */
[----:B------:R-:W-:Y:S02]  /*4d50*/  IMAD.IADD R7, R5, 0x1, -R20 ;  /* 0x0000000105077824 */ /* 0x000fe400078e0a14 */
[----:B------:R3:W5:Y:S01]  /*4d60*/  I2F R24, R6 ;  /* 0x0000000600187306 */ /* 0x0007620000201400 */
[----:B----4-:R-:W-:Y:S02]  /*4d70*/  FFMA.FTZ R12, R25, -UR4, R35 ;  /* 0x80000004190c7c23 */ /* 0x010fe40008010023 */
[----:B--2---:R-:W-:Y:S03]  /*4d80*/  HMMA.16816.F32 R32, R8, R36, R84 ;  /* 0x000000240820723c */ /* 0x004fe60000001854 */
[----:B------:R-:W-:Y:S01]  /*4d90*/  FSEL R60, R12, -INF , !P6 ;  /* 0xff8000000c3c7808 */ /* 0x000fe20007000000 */
[----:B------:R-:W-:Y:S01]  /*4da0*/  BAR.SYNC.DEFER_BLOCKING 0x0 ;  /* 0x0000000000007b1d */ /* 0x000fe20000010000 */
[----:B------:R-:W-:-:S03]  /*4db0*/  ISETP.GE.AND P6, PT, R28, UR15, PT ;  /* 0x0000000f1c007c0c */ /* 0x000fc6000bfc6270 */
[C---:B------:R-:W-:Y:S01]  /*4dc0*/  HMMA.16816.F32 R36, R8.reuse, R38, R72 ;  /* 0x000000260824723c */ /* 0x040fe20000001848 */
[----:B---3--:R-:W-:Y:S01]  /*4dd0*/  IMAD.MOV.U32 R6, RZ, RZ, R2 ;  /* 0x000000ffff067224 */ /* 0x008fe200078e0002 */
[----:B------:R-:W-:Y:S01]  /*4de0*/  IABS R2, R7 ;  /* 0x0000000700027213 */ /* 0x000fe20000000000 */
[----:B------:R-:W-:Y:S02]  /*4df0*/  IMAD.IADD R7, R5, 0x1, -R23 ;  /* 0x0000000105077824 */ /* 0x000fe400078e0a17 */
[----:B------:R2:W3:Y:S01]  /*4e00*/  I2F R20, R6 ;  /* 0x0000000600147306 */ /* 0x0004e20000201400 */
[----:B-----5:R-:W-:Y:S02]  /*4e10*/  FFMA.FTZ R13, R24, -UR4, R46 ;  /* 0x80000004180d7c23 */ /* 0x020fe4000801002e */
[----:B-1----:R-:W-:Y:S03]  /*4e20*/  HMMA.16816.F32 R24, R8, R16, R80 ;  /* 0x000000100818723c */ /* 0x002fe60000001850 */
[----:B------:R-:W-:Y:S01]  /*4e30*/  FSEL R149, R13, -INF , !P5 ;  /* 0xff8000000d957808 */ /* 0x000fe20006800000 */
[----:B------:R-:W-:-:S04]  /*4e40*/  FFMA.FTZ R13, R97, -UR4, R48 ;  /* 0x80000004610d7c23 */ /* 0x000fc80008010030 */
[----:B------:R-:W-:Y:S01]  /*4e50*/  HMMA.16816.F32 R16, R8, R18, R64 ;  /* 0x000000120810723c */ /* 0x000fe20000001840 */
[----:B------:R-:W-:-:S07]  /*4e60*/  FSEL R146, R13, -INF , !P3 ;  /* 0xff8000000d927808 */ /* 0x000fce0005800000 */
[----:B------:R-:W-:Y:S02]  /*4e70*/  FFMA.FTZ R14, R88, -UR4, R37 ;  /* 0x80000004580e7c23 */ /* 0x000fe40008010025 */
[----:B--2---:R-:W-:Y:S01]  /*4e80*/  IMAD.MOV.U32 R6, RZ, RZ, R2 ;  /* 0x000000ffff067224 */ /* 0x004fe200078e0002 */
[----:B------:R-:W-:Y:S01]  /*4e90*/  IABS R2, R7 ;  /* 0x0000000700027213 */ /* 0x000fe20000000000 */
[----:B------:R-:W-:Y:S02]  /*4ea0*/  IMAD.IADD R7, R5, 0x1, -R15 ;  /* 0x0000000105077824 */ /* 0x000fe400078e0a0f */
[----:B------:R1:W2:Y:S01]  /*4eb0*/  I2F R42, R6 ;  /* 0x00000006002a7306 */ /* 0x0002a20000201400 */
[----:B---3--:R-:W-:Y:S02]  /*4ec0*/  FFMA.FTZ R12, R20, -UR4, R47 ;  /* 0x80000004140c7c23 */ /* 0x008fe4000801002f */
[----:B------:R-:W-:Y:S02]  /*4ed0*/  FFMA.FTZ R10, R98, -UR4, R49 ;  /* 0x80000004620a7c23 */ /* 0x000fe40008010031 */
[----:B------:R-:W-:Y:S01]  /*4ee0*/  FFMA.FTZ R15, R99, -UR4, R44 ;  /* 0x80000004630f7c23 */ /* 0x000fe2000801002c */
[----:B------:R-:W-:Y:S01]  /*4ef0*/  FSEL R150, R12, -INF , !P4 ;  /* 0xff8000000c967808 */ /* 0x000fe20006000000 */
[----:B------:R-:W-:Y:S01]  /*4f00*/  FFMA.FTZ R13, R79, -UR4, R24 ;  /* 0x800000044f0d7c23 */ /* 0x000fe20008010018 */
[----:B------:R-:W-:Y:S01]  /*4f10*/  ISETP.GE.AND P4, PT, R30, UR15, PT ;  /* 0x0000000f1e007c0c */ /* 0x000fe2000bf86270 */
[----:B------:R-:W-:Y:S01]  /*4f20*/  FFMA.FTZ R11, R93, -UR4, R32 ;  /* 0x800000045d0b7c23 */ /* 0x000fe20008010020 */
[----:B------:R-:W-:-:S02]  /*4f30*/  FSEL R66, R10, -INF , !P2 ;  /* 0xff8000000a427808 */ /* 0x000fc40005000000 */
[----:B------:R-:W-:Y:S02]  /*4f40*/  FSEL R100, R13, -INF , !P4 ;  /* 0xff8000000d647808 */ /* 0x000fe40006000000 */
[----:B------:R-:W-:Y:S01]  /*4f50*/  FSEL R132, R15, -INF , !P5 ;  /* 0xff8000000f847808 */ /* 0x000fe20006800000 */
[----:B------:R-:W-:Y:S01]  /*4f60*/  FFMA.FTZ R15, R90, -UR4, R36 ;  /* 0x800000045a0f7c23 */ /* 0x000fe20008010024 */
[----:B------:R-:W-:Y:S01]  /*4f70*/  FSEL R244, R11, -INF , !P1 ;  /* 0xff8000000bf47808 */ /* 0x000fe20004800000 */
[----:B-1----:R-:W-:Y:S01]  /*4f80*/  IMAD.MOV.U32 R6, RZ, RZ, R2 ;  /* 0x000000ffff067224 */ /* 0x002fe200078e0002 */
[----:B------:R-:W-:Y:S01]  /*4f90*/  IABS R2, R7 ;  /* 0x0000000700027213 */ /* 0x000fe20000000000 */
[----:B------:R-:W-:Y:S01]  /*4fa0*/  IMAD.IADD R7, R5, 0x1, -R21 ;  /* 0x0000000105077824 */ /* 0x000fe200078e0a15 */
[----:B------:R-:W-:Y:S01]  /*4fb0*/  ISETP.GE.AND P5, PT, R31, UR15, PT ;  /* 0x0000000f1f007c0c */ /* 0x000fe2000bfa6270 */
[----:B------:R1:W-:Y:S01]  /*4fc0*/  I2F R29, R6 ;  /* 0x00000006001d7306 */ /* 0x0003e20000201400 */
[----:B--2---:R-:W-:Y:S01]  /*4fd0*/  FFMA.FTZ R12, R42, -UR4, R50 ;  /* 0x800000042a0c7c23 */ /* 0x004fe20008010032 */
[----:B------:R-:W-:Y:S01]  /*4fe0*/  FSEL R171, R15, -INF , !P6 ;  /* 0xff8000000fab7808 */ /* 0x000fe20007000000 */
[----:B------:R-:W-:Y:S01]  /*4ff0*/  FFMA.FTZ R11, R78, -UR4, R25 ;  /* 0x800000044e0b7c23 */ /* 0x000fe20008010019 */
[----:B------:R-:W-:Y:S01]  /*5000*/  FSEL R223, R14, -INF , !P5 ;  /* 0xff8000000edf7808 */ /* 0x000fe20006800000 */
[----:B------:R-:W-:Y:S01]  /*5010*/  FFMA.FTZ R16, R77, -UR4, R16 ;  /* 0x800000044d107c23 */ /* 0x000fe20008010010 */
[----:B------:R-:W-:Y:S01]  /*5020*/  FSEL R147, R12, -INF , !P3 ;  /* 0xff8000000c937808 */ /* 0x000fe20005800000 */
[----:B------:R-:W-:Y:S01]  /*5030*/  FFMA.FTZ R17, R76, -UR4, R17 ;  /* 0x800000044c117c23 */ /* 0x000fe20008010011 */
[----:B------:R-:W-:-:S04]  /*5040*/  ISETP.GE.AND P3, PT, R40, UR15, PT ;  /* 0x0000000f28007c0c */ /* 0x000fc8000bf66270 */
[----:B------:R-:W-:Y:S01]  /*5050*/  FSEL R173, R11, -INF , !P3 ;  /* 0xff8000000bad7808 */ /* 0x000fe20005800000 */
[----:B-1----:R-:W-:Y:S01]  /*5060*/  IMAD.MOV.U32 R6, RZ, RZ, R2 ;  /* 0x000000ffff067224 */ /* 0x002fe200078e0002 */
[----:B------:R-:W-:Y:S01]  /*5070*/  IABS R2, R7 ;  /* 0x0000000700027213 */ /* 0x000fe20000000000 */
[C---:B------:R-:W-:Y:S02]  /*5080*/  IMAD.IADD R7, R5.reuse, 0x1, -R28 ;  /* 0x0000000105077824 */ /* 0x040fe400078e0a1c */
[----:B------:R1:W2:Y:S02]  /*5090*/  I2F R22, R6 ;  /* 0x0000000600167306 */ /* 0x0002a40000201400 */
[----:B-1----:R-:W-:Y:S01]  /*50a0*/  IMAD.MOV.U32 R6, RZ, RZ, R2 ;  /* 0x000000ffff067224 */ /* 0x002fe200078e0002 */
[----:B------:R-:W-:Y:S01]  /*50b0*/  IABS R2, R7 ;  /* 0x0000000700027213 */ /* 0x000fe20000000000 */
[----:B------:R-:W-:-:S04]  /*50c0*/  IMAD.IADD R7, R5, 0x1, -R31 ;  /* 0x0000000105077824 */ /* 0x000fc800078e0a1f */
[----:B------:R1:W-:Y:S01]  /*50d0*/  I2F R28, R6 ;  /* 0x00000006001c7306 */ /* 0x0003e20000201400 */
[----:B--2---:R-:W-:-:S05]  /*50e0*/  FFMA.FTZ R8, R22, -UR4, R34 ;  /* 0x8000000416087c23 */ /* 0x004fca0008010022 */
[----:B------:R-:W-:Y:S02]  /*50f0*/  FSEL R252, R8, -INF , !P1 ;  /* 0xff80000008fc7808 */ /* 0x000fe40004800000 */
        /* <DEDUP_REMOVED lines=14> */
[----:B------:R-:W-:Y:S02]  /*51e0*/  IMAD.IADD R7, R5, 0x1, -R43 ;  /* 0x0000000105077824 */ /* 0x000fe400078e0a2b */
[----:B------:R1:W2:Y:S01]  /*51f0*/  I2F R20, R6 ;  /* 0x0000000600147306 */ /* 0x0002a20000201400 */
[----:B---3--:R-:W-:-:S05]  /*5200*/  FFMA.FTZ R8, R21, -UR4, R39 ;  /* 0x8000000415087c23 */ /* 0x008fca0008010027 */
[----:B------:R-:W-:Y:S01]  /*5210*/  FSEL R247, R8, -INF , !P5 ;  /* 0xff80000008f77808 */ /* 0x000fe20006800000 */
[----:B-1----:R-:W-:Y:S01]  /*5220*/  IMAD.MOV.U32 R6, RZ, RZ, R2 ;  /* 0x000000ffff067224 */ /* 0x002fe200078e0002 */
[----:B------:R-:W-:Y:S01]  /*5230*/  IABS R2, R7 ;  /* 0x0000000700027213 */ /* 0x000fe20000000000 */
[----:B------:R-:W-:Y:S02]  /*5240*/  FFMA.FTZ R7, R29, -UR4, R51 ;  /* 0x800000041d077c23 */ /* 0x000fe40008010033 */
[----:B------:R1:W3:Y:S03]  /*5250*/  I2F R12, R6 ;  /* 0x00000006000c7306 */ /* 0x0002e60000201400 */
[----:B------:R-:W-:Y:S01]  /*5260*/  FSEL R67, R7, -INF , !P2 ;  /* 0xff80000007437808 */ /* 0x000fe20005000000 */
[----:B--2---:R-:W-:Y:S01]  /*5270*/  FFMA.FTZ R7, R20, -UR4, R26 ;  /* 0x8000000414077c23 */ /* 0x004fe2000801001a */
[----:B------:R-:W-:-:S04]  /*5280*/  ISETP.GE.AND P2, PT, R43, UR15, PT ;  /* 0x0000000f2b007c0c */ /* 0x000fc8000bf46270 */
[----:B------:R-:W-:Y:S01]  /*5290*/  FSEL R183, R16, -INF , !P2 ;  /* 0xff80000010b77808 */ /* 0x000fe20005000000 */
[----:B-1----:R-:W-:Y:S02]  /*52a0*/  IMAD.IADD R6, R5, 0x1, -R41 ;  /* 0x0000000105067824 */ /* 0x002fe400078e0a29 */
[----:B------:R-:W-:Y:S02]  /*52b0*/  IMAD.MOV.U32 R5, RZ, RZ, R2 ;  /* 0x000000ffff057224 */ /* 0x000fe400078e0002 */
[----:B---3--:R-:W-:Y:S01]  /*52c0*/  FFMA.FTZ R12, R12, -UR4, R27 ;  /* 0x800000040c0c7c23 */ /* 0x008fe2000801001b */
[----:B------:R-:W-:Y:S01]  /*52d0*/  IABS R2, R6 ;  /* 0x0000000600027213 */ /* 0x000fe20000000000 */
[----:B------:R1:W2:Y:S01]  /*52e0*/  I2F R9, R5 ;  /* 0x0000000500097306 */ /* 0x0002a20000201400 */
[----:B------:R-:W-:Y:S02]  /*52f0*/  FFMA.FTZ R6, R95, -UR4, R33 ;  /* 0x800000045f067c23 */ /* 0x000fe40008010021 */
[----:B------:R-:W-:-:S03]  /*5300*/  FSEL R177, R12, -INF , !P3 ;  /* 0xff8000000cb17808 */ /* 0x000fc60005800000 */
[----:B------:R-:W-:Y:S02]  /*5310*/  FSEL R170, R6, -INF , !P0 ;  /* 0xff80000006aa7808 */ /* 0x000fe40004000000 */
[----:B------:R-:W3:Y:S01]  /*5320*/  I2F R2, R2 ;  /* 0x0000000200027306 */ /* 0x000ee20000201400 */
[----:B-1----:R-:W-:Y:S02]  /*5330*/  FFMA.FTZ R5, R28, -UR4, R35 ;  /* 0x800000041c057c23 */ /* 0x002fe40008010023 */
[----:B--2---:R-:W-:-:S03]  /*5340*/  FFMA.FTZ R9, R9, -UR4, R18 ;  /* 0x8000000409097c23 */ /* 0x004fc60008010012 */
[----:B------:R-:W-:Y:S02]  /*5350*/  FSEL R245, R5, -INF , !P0 ;  /* 0xff80000005f57808 */ /* 0x000fe40004000000 */
[----:B------:R-:W-:Y:S01]  /*5360*/  FSEL R5, R7, -INF , !P4 ;  /* 0xff80000007057808 */ /* 0x000fe20006000000 */
[----:B---3--:R-:W-:Y:S01]  /*5370*/  FFMA.FTZ R2, R2, -UR4, R19 ;  /* 0x8000000402027c23 */ /* 0x008fe20008010013 */
[----:B------:R-:W-:-:S03]  /*5380*/  PLOP3.LUT P0, PT, PT, PT, UP0, 0x80, 0x0 ;  /* 0x000000000000781c */ /* 0x000fc60003f0f008 */
[----:B------:R1:W-:Y:S01]  /*5390*/  STL [R1+0x34], R5 ;  /* 0x0000340501007387 */ /* 0x0003e20000100800 */
[----:B------:R-:W-:-:S03]  /*53a0*/  FSEL R178, R2, -INF , !P1 ;  /* 0xff80000002b27808 */ /* 0x000fc60004800000 */
[----:B------:R2:W-:Y:S01]  /*53b0*/  STL [R1+0x8], R100 ;  /* 0x0000086401007387 */ /* 0x0005e20000100800 */
[----:B-1----:R-:W-:-:S05]  /*53c0*/  FSEL R5, R9, -INF , !P2 ;  /* 0xff80000009057808 */ /* 0x002fca0005000000 */
[----:B------:R2:W-:Y:S01]  /*53d0*/  STL [R1+0x38], R5 ;  /* 0x0000380501007387 */ /* 0x0005e20000100800 */
        /* <DEDUP_REMOVED lines=25> */
[C---:B--2---:R-:W-:Y:S02]  /*5570*/  IADD3 R5, P2, R6.reuse, UR27, RZ ;  /* 0x0000001b06057c10 */ /* 0x044fe4000ff5e0ff */
        /* <DEDUP_REMOVED lines=16> */
[----:B---3--:R-:W-:-:S03]  /*5680*/  @!P6 LEA R10, P1, R5, c[0x0][0x168], 0x1 ;  /* 0x00005a00050aea11 */ /* 0x008fc600078208ff */
[----:B------:R1:W-:Y:S01]  /*5690*/  @P6 STS.128 [R222+0x8800], RZ ;  /* 0x008800ffde006388 */ /* 0x0003e20000000c00 */
[C---:B------:R-:W-:Y:S02]  /*56a0*/  @!P6 LEA.HI.X R11, R5.reuse, c[0x0][0x16c], R6, 0x1, P1 ;  /* 0x00005b00050bea11 */ /* 0x040fe400008f0c06 */
[----:B--2---:R-:W-:-:S03]  /*56b0*/  @!P5 LEA R8, P2, R5, c[0x0][0x168], 0x1 ;  /* 0x00005a000508da11 */ /* 0x004fc600078408ff */
        /* <DEDUP_REMOVED lines=85> */
.L_x_722:
[----:B------:R-:W-:Y:S05]  /*5c10*/  BSYNC B0 ;  /* 0x0000000000007941 */ /* 0x000fea0003800000 */
.L_x_721:
[----:B------:R-:W0:Y:S02]  /*5c20*/  LDGDEPBAR ;  /* 0x00000000000079af */ /* 0x000e240000000000 */
.L_x_720:
        /* <DEDUP_REMOVED lines=10> */
[----:B------:R3:W-:Y:S04]  /*5cd0*/  STL [R1+0x58], R200 ;  /* 0x000058c801007387 */ /* 0x0007e80000100800 */
[----:B---3--:R-:W3:Y:S04]  /*5ce0*/  LDL.LU R200, [R1+0x34] ;  /* 0x0000340001c87983 */ /* 0x008ee80000300800 */
[----:B------:R-:W-:Y:S04]  /*5cf0*/  STL [R1+0x54], R169 ;  /* 0x000054a901007387 */ /* 0x000fe80000100800 */
[----:B------:R4:W-:Y:S04]  /*5d00*/  STL [R1+0x50], R168 ;  /* 0x000050a801007387 */ /* 0x0009e80000100800 */
[----:B----4-:R-:W4:Y:S01]  /*5d10*/  LDL.LU R168, [R1+0x38] ;  /* 0x0000380001a87983 */ /* 0x010f220000300800 */
[----:B------:R-:W-:Y:S01]  /*5d20*/  FMNMX.FTZ R2, R58, R57, !PT ;  /* 0x000000393a027209 */ /* 0x000fe20007810000 */
[----:B------:R-:W-:Y:S01]  /*5d30*/  IMAD.U32 R6, RZ, RZ, UR13 ;  /* 0x0000000dff067e24 */ /* 0x000fe2000f8e00ff */
[----:B------:R-:W-:Y:S01]  /*5d40*/  USHF.L.U32 UR18, UR29, 0x1, URZ ;  /* 0x000000011d127899 */ /* 0x000fe2000800063f */
[----:B------:R-:W-:Y:S01]  /*5d50*/  STL [R1+0x4c], R151 ;  /* 0x00004c9701007387 */ /* 0x000fe20000100800 */
[----:B------:R-:W-:Y:S01]  /*5d60*/  FMNMX.FTZ R2, R59, R2, !PT ;  /* 0x000000023b027209 */ /* 0x000fe20007810000 */
[----:B------:R-:W-:Y:S01]  /*5d70*/  IMAD R7, R6, 0x4, R101 ;  /* 0x0000000406077824 */ /* 0x000fe200078e0265 */
[----:B------:R-:W-:Y:S01]  /*5d80*/  UIADD3 UR33, UR23, -0x4498517b, URZ ;  /* 0xbb67ae8517217890 */ /* 0x000fe2000fffe03f */
[----:B------:R-:W-:Y:S01]  /*5d90*/  IMAD.WIDE.U32 R144, R106, -0x2daee0ad, RZ ;  /* 0xd2511f536a907825 */ /* 0x000fe200078e00ff */
[----:B------:R-:W-:Y:S01]  /*5da0*/  FMNMX.FTZ R2, R56, R2, !PT ;  /* 0x0000000238027209 */ /* 0x000fe20007810000 */
[----:B------:R-:W-:Y:S01]  /*5db0*/  UIADD3 UR6, UR22, -0x61c88647, URZ ;  /* 0x9e3779b916067890 */ /* 0x000fe2000fffe03f */
[----:B------:R-:W-:Y:S01]  /*5dc0*/  STL [R1+0x3c], R7 ;  /* 0x00003c0701007387 */ /* 0x000fe20000100800 */
[----:B------:R-:W-:Y:S01]  /*5dd0*/  IMAD.WIDE.U32 R54, R7, -0x326172a9, RZ ;  /* 0xcd9e8d5707367825 */ /* 0x000fe200078e00ff */
[----:B------:R-:W-:Y:S01]  /*5de0*/  FMNMX.FTZ R2, R132, R2, !PT ;  /* 0x0000000284027209 */ /* 0x000fe20007810000 */
[----:B------:R-:W-:-:S02]  /*5df0*/  UIADD3 UR32, UR22, 0x3c6ef372, URZ ;  /* 0x3c6ef37216207890 */ /* 0x000fc4000fffe03f */
[----:B------:R-:W-:Y:S01]  /*5e00*/  UIADD3 UR31, UR23, 0x76cf5d0a, URZ ;  /* 0x76cf5d0a171f7890 */ /* 0x000fe2000fffe03f */
[----:B------:R-:W-:Y:S01]  /*5e10*/  FMNMX.FTZ R2, R140, R2, !PT ;  /* 0x000000028c027209 */ /* 0x000fe20007810000 */
[----:B------:R-:W-:Y:S01]  /*5e20*/  UIADD3 UR29, UR23, 0x32370b8f, URZ ;  /* 0x32370b8f171d7890 */ /* 0x000fe2000fffe03f */
[----:B------:R-:W-:Y:S01]  /*5e30*/  IMAD.SHL.U32 R196, R4, 0x2, RZ ;  /* 0x0000000204c47824 */ /* 0x000fe200078e00ff */
[----:B------:R-:W-:Y:S01]  /*5e40*/  UIADD3 UR30, UR22, -0x255992d5, URZ ;  /* 0xdaa66d2b161e7890 */ /* 0x000fe2000fffe03f */
[----:B------:R-:W-:Y:S01]  /*5e50*/  FMNMX.FTZ R2, R146, R2, !PT ;  /* 0x0000000292027209 */ /* 0x000fe20007810000 */
[----:B------:R-:W-:Y:S01]  /*5e60*/  UIADD3 UR28, UR22, 0x78dde6e4, URZ ;  /* 0x78dde6e4161c7890 */ /* 0x000fe2000fffe03f */
[----:B------:R-:W-:Y:S01]  /*5e70*/  IMAD R197, R3, 0x2, R196 ;  /* 0x0000000203c57824 */ /* 0x000fe200078e02c4 */
[----:B------:R-:W-:Y:S01]  /*5e80*/  UIADD3 UR5, UR23, -0x56f99767, URZ ;  /* 0xa906689917057890 */ /* 0x000fe2000fffe03f */
[----:B------:R-:W-:Y:S01]  /*5e90*/  FMNMX.FTZ R2, R66, R2, !PT ;  /* 0x0000000242027209 */ /* 0x000fe20007810000 */
[----:B------:R-:W-:Y:S01]  /*5ea0*/  UIADD3 UR17, UR23, -0x126145ec, URZ ;  /* 0xed9eba1417117890 */ /* 0x000fe2000fffe03f */
[----:B------:R-:W-:Y:S01]  /*5eb0*/  LDSM.16.MT88.4 R28, [R196+0x10000] ;  /* 0x01000000c41c783b */ /* 0x000fe20000004200 */
[----:B------:R-:W-:Y:S01]  /*5ec0*/  UIADD3 UR9, UR22, -0x4ab325aa, URZ ;  /* 0xb54cda5616097890 */ /* 0x000fe2000fffe03f */
[----:B--2---:R-:W-:Y:S01]  /*5ed0*/  FMNMX.FTZ R5, R244, R2, !PT ;  /* 0x00000002f4057209 */ /* 0x004fe20007810000 */
[----:B------:R-:W-:Y:S01]  /*5ee0*/  IMAD R198, R0, 0x2, R197 ;  /* 0x0000000200c67824 */ /* 0x000fe200078e02c5 */
[----:B------:R-:W-:Y:S01]  /*5ef0*/  FMNMX.FTZ R2, R62, R68, !PT ;  /* 0x000000443e027209 */ /* 0x000fe20007810000 */
[----:B------:R-:W-:Y:S01]  /*5f00*/  LDSM.16.MT88.4 R40, [R196+0x12000] ;  /* 0x01200000c428783b */ /* 0x000fe20000004200 */
[----:B------:R-:W-:Y:S01]  /*5f10*/  FMNMX.FTZ R5, R170, R5, !PT ;  /* 0x00000005aa057209 */ /* 0x000fe20007810000 */
[----:B------:R-:W-:Y:S01]  /*5f20*/  IMAD R172, R102, 0x10000, R102 ;  /* 0x0001000066ac7824 */ /* 0x000fe200078e0266 */
[----:B------:R-:W-:Y:S01]  /*5f30*/  FMNMX.FTZ R2, R61, R2, !PT ;  /* 0x000000023d027209 */ /* 0x000fe20007810000 */
[----:B-1----:R-:W-:Y:S01]  /*5f40*/  LDSM.16.MT88.4 R16, [R196+0x14000] ;  /* 0x01400000c410783b */ /* 0x002fe20000004200 */
        /* <DEDUP_REMOVED lines=17> */
[----:B------:R-:W-:Y:S01]  /*6060*/  LEA R199, R0, R196, 0x1 ;  /* 0x000000c400c77211 */ /* 0x000fe200078e08ff */
[----:B------:R-:W1:Y:S01]  /*6070*/  SHFL.BFLY PT, R5, R148, 0x2, 0x1f ;  /* 0x0c401f0094057f89 */ /* 0x000e6200000e0000 */
[----:B------:R-:W-:-:S03]  /*6080*/  FMNMX.FTZ R2, R245, R2, !PT ;  /* 0x00000002f5027209 */ /* 0x000fc60007810000 */
[----:B------:R-:W-:Y:S01]  /*6090*/  LDSM.16.MT88.4 R32, [R199+0x12000] ;  /* 0x01200000c720783b */ /* 0x000fe20000004200 */
[----:B------:R-:W-:-:S03]  /*60a0*/  FMNMX.FTZ R2, R246, R2, !PT ;  /* 0x00000002f6027209 */ /* 0x000fc60007810000 */
[----:B------:R-:W-:Y:S01]  /*60b0*/  LDSM.16.MT88.4 R24, [R199+0x14000] ;  /* 0x01400000c718783b */ /* 0x000fe20000004200 */
[----:B------:R-:W-:Y:S02]  /*60c0*/  FMNMX.FTZ R2, R247, R2, !PT ;  /* 0x00000002f7027209 */ /* 0x000fe40007810000 */
        /* <DEDUP_REMOVED lines=8> */
[----:B-1----:R-:W-:-:S04]  /*6150*/  FMNMX.FTZ R148, R148, R9, !PT ;  /* 0x0000000994947209 */ /* 0x002fc80007810000 */
[C---:B------:R-:W-:Y:S01]  /*6160*/  FSETP.NEU.FTZ.AND P1, PT, R148.reuse, -INF , PT ;  /* 0xff8000009400780b */ /* 0x040fe20003f3d000 */
[----:B------:R-:W-:Y:S01]  /*6170*/  FMUL.FTZ R13, R148, c[0x0][0x23c] ;  /* 0x00008f00940d7a20 */ /* 0x000fe20000410000 */
[----:B--2---:R-:W-:Y:S01]  /*6180*/  MOV R5, UR18 ;  /* 0x0000001200057c02 */ /* 0x004fe20008000f00 */
[----:B------:R-:W-:-:S03]  /*6190*/  UIADD3 UR18, UR18, 0x1, URZ ;  /* 0x0000000112127890 */ /* 0x000fc6000fffe03f */
[----:B------:R-:W-:Y:S02]  /*61a0*/  LOP3.LUT R5, R145, UR23, R5, 0x96, !PT ;  /* 0x0000001791057c12 */ /* 0x000fe4000f8e9605 */
[----:B------:R-:W-:-:S03]  /*61b0*/  FSEL R13, R13, RZ, P1 ;  /* 0x000000ff0d0d7208 */ /* 0x000fc60000800000 */
[----:B------:R-:W-:-:S05]  /*61c0*/  IMAD.WIDE.U32 R6, R5, -0x326172a9, RZ ;  /* 0xcd9e8d5705067825 */ /* 0x000fca00078e00ff */
[----:B------:R-:W-:Y:S02]  /*61d0*/  LOP3.LUT R7, R7, UR6, R54, 0x96, !PT ;  /* 0x0000000607077c12 */ /* 0x000fe4000f8e9636 */
[----:B------:R-:W-:-:S03]  /*61e0*/  LOP3.LUT R8, R53, UR32, R6, 0x96, !PT ;  /* 0x0000002035087c12 */ /* 0x000fc6000f8e9606 */
[----:B------:R-:W-:-:S04]  /*61f0*/  IMAD.WIDE.U32 R6, R7, -0x2daee0ad, RZ ;  /* 0xd2511f5307067825 */ /* 0x000fc800078e00ff */
        /* <DEDUP_REMOVED lines=17> */
[--C-:B-1----:R-:W-:Y:S01]  /*6310*/  FFMA.FTZ R9, R57, c[0x0][0x23c], -R13.reuse ;  /* 0x00008f0039097a23 */ /* 0x102fe2000001080d */
[----:B------:R-:W-:Y:S02]  /*6320*/  LOP3.LUT R4, R7, UR9, R14, 0x96, !PT ;  /* 0x0000000907047c12 */ /* 0x000fe4000f8e960e */
[--C-:B------:R-:W-:Y:S01]  /*6330*/  SHF.R.U32.HI R11, RZ, 0x18, R6.reuse ;  /* 0x00000018ff0b7819 */ /* 0x100fe20000011606 */
[----:B------:R1:W1:Y:S01]  /*6340*/  MUFU.EX2 R151, R9 ;  /* 0x0000000900977308 */ /* 0x0002620000000800 */
[----:B--2---:R-:W-:Y:S02]  /*6350*/  FFMA.FTZ R5, R56, c[0x0][0x23c], -R13 ;  /* 0x00008f0038057a23 */ /* 0x004fe4000001080d */
[----:B------:R-:W-:Y:S05]  /*6360*/  LDSM.16.MT88.4 R56, [R197+0x10000] ;  /* 0x01000000c538783b */ /* 0x000fea0000004200 */
[----:B------:R2:W-:Y:S01]  /*6370*/  MUFU.EX2 R201, R5 ;  /* 0x0000000500c97308 */ /* 0x0005e20000000800 */
[----:B-1----:R-:W-:-:S02]  /*6380*/  SHF.R.U32.HI R9, RZ, 0x10, R6 ;  /* 0x00000010ff097819 */ /* 0x002fc40000011606 */
[----:B--2---:R-:W-:-:S04]  /*6390*/  LOP3.LUT R5, R6, 0xffff, RZ, 0xc0, !PT ;  /* 0x0000ffff06057812 */ /* 0x004fc800078ec0ff */
[----:B------:R-:W-:Y:S02]  /*63a0*/  SHF.R.U32.HI R5, RZ, 0x8, R5 ;  /* 0x00000008ff057819 */ /* 0x000fe40000011605 */
[----:B---3--:R-:W-:-:S04]  /*63b0*/  FMNMX.FTZ R2, R200, R2, !PT ;  /* 0x00000002c8027209 */ /* 0x008fc80007810000 */
[----:B------:R-:W-:-:S04]  /*63c0*/  FMNMX.FTZ R2, R177, R2, !PT ;  /* 0x00000002b1027209 */ /* 0x000fc80007810000 */
[----:B----4-:R-:W-:-:S04]  /*63d0*/  FMNMX.FTZ R2, R168, R2, !PT ;  /* 0x00000002a8027209 */ /* 0x010fc80007810000 */
[----:B------:R-:W-:-:S05]  /*63e0*/  FMNMX.FTZ R2, R178, R2, !PT ;  /* 0x00000002b2027209 */ /* 0x000fca0007810000 */
        /* <DEDUP_REMOVED lines=10> */
[--C-:B------:R-:W-:Y:S02]  /*6490*/  FFMA.FTZ R3, R60, c[0x0][0x23c], -R12.reuse ;  /* 0x00008f003c037a23 */ /* 0x100fe4000001080c */
[----:B------:R-:W2:Y:S05]  /*64a0*/  LDSM.16.MT88.4 R60, [R199+0x10000] ;  /* 0x01000000c73c783b */ /* 0x000eaa0000004200 */
[----:B------:R3:W-:Y:S01]  /*64b0*/  MUFU.EX2 R174, R7 ;  /* 0x0000000700ae7308 */ /* 0x0007e20000000800 */
[----:B-1----:R-:W-:Y:S01]  /*64c0*/  LOP3.LUT R8, R6, 0xff, RZ, 0xc0, !PT ;  /* 0x000000ff06087812 */ /* 0x002fe200078ec0ff */
[----:B------:R-:W-:-:S06]  /*64d0*/  FFMA.FTZ R6, R68, c[0x0][0x23c], -R12 ;  /* 0x00008f0044067a23 */ /* 0x000fcc000001080c */
[----:B------:R1:W4:Y:S01]  /*64e0*/  MUFU.EX2 R202, R3 ;  /* 0x0000000300ca7308 */ /* 0x0003220000000800 */
[----:B------:R-:W-:Y:S02]  /*64f0*/  PRMT R10, R8, 0x5410, R5 ;  /* 0x00005410080a7816 */ /* 0x000fe40000000005 */
[C---:B------:R-:W-:Y:S02]  /*6500*/  LOP3.LUT R5, R4.reuse, 0xffff, RZ, 0xc0, !PT ;  /* 0x0000ffff04057812 */ /* 0x040fe400078ec0ff */
[----:B---3--:R-:W-:Y:S01]  /*6510*/  LOP3.LUT R7, R9, 0xff, RZ, 0xc0, !PT ;  /* 0x000000ff09077812 */ /* 0x008fe200078ec0ff */
[----:B------:R-:W-:Y:S02]  /*6520*/  HSET2.LE.AND R0, R10, R172, PT ;  /* 0x000000ac0a007233 */ /* 0x000fe40003803000 */
[----:B------:R-:W3:Y:S01]  /*6530*/  MUFU.EX2 R175, R6 ;  /* 0x0000000600af7308 */ /* 0x000ee20000000800 */
[----:B------:R-:W-:Y:S02]  /*6540*/  LOP3.LUT R8, R4, 0xff, RZ, 0xc0, !PT ;  /* 0x000000ff04087812 */ /* 0x000fe400078ec0ff */
[----:B------:R-:W-:-:S02]  /*6550*/  SHF.R.U32.HI R5, RZ, 0x8, R5 ;  /* 0x00000008ff057819 */ /* 0x000fc40000011605 */
[----:B------:R-:W-:Y:S02]  /*6560*/  PRMT R7, R7, 0x5410, R11 ;  /* 0x0000541007077816 */ /* 0x000fe4000000000b */
[----:B------:R-:W-:Y:S02]  /*6570*/  PRMT R5, R8, 0x5410, R5 ;  /* 0x0000541008057816 */ /* 0x000fe40000000005 */
[--C-:B-1----:R-:W-:Y:S01]  /*6580*/  SHF.R.U32.HI R3, RZ, 0x10, R4.reuse ;  /* 0x00000010ff037819 */ /* 0x102fe20000011604 */
[--C-:B------:R-:W-:Y:S01]  /*6590*/  HSET2.LE.AND R7, R7, R172.reuse, PT ;  /* 0x000000ac07077233 */ /* 0x100fe20003803000 */
[----:B------:R-:W-:Y:S01]  /*65a0*/  SHF.R.U32.HI R4, RZ, 0x18, R4 ;  /* 0x00000018ff047819 */ /* 0x000fe20000011604 */
[----:B------:R-:W-:Y:S01]  /*65b0*/  HSET2.LE.AND R5, R5, R172, PT ;  /* 0x000000ac05057233 */ /* 0x000fe20003803000 */
[----:B------:R-:W-:Y:S02]  /*65c0*/  LOP3.LUT R3, R3, 0xff, RZ, 0xc0, !PT ;  /* 0x000000ff03037812 */ /* 0x000fe400078ec0ff */
[----:B------:R-:W-:-:S02]  /*65d0*/  F2FP.PACK_AB R8, R151, R192 ;  /* 0x000000c09708723e */ /* 0x000fc400000000ff */
[----:B------:R-:W-:Y:S02]  /*65e0*/  PRMT R3, R3, 0x5410, R4 ;  /* 0x0000541003037816 */ /* 0x000fe40000000004 */
[----:B----4-:R-:W-:Y:S02]  /*65f0*/  F2FP.PACK_AB R4, R202, R174 ;  /* 0x000000aeca04723e */ /* 0x010fe400000000ff */
[----:B---3--:R-:W-:Y:S01]  /*6600*/  F2FP.PACK_AB R10, R175, R180 ;  /* 0x000000b4af0a723e */ /* 0x008fe200000000ff */
[----:B------:R-:W-:Y:S01]  /*6610*/  HSET2.LE.AND R9, R3, R172, PT ;  /* 0x000000ac03097233 */ /* 0x000fe20003803000 */
[----:B------:R-:W-:Y:S02]  /*6620*/  F2FP.PACK_AB R3, R201, R176 ;  /* 0x000000b0c903723e */ /* 0x000fe400000000ff */
[----:B------:R-:W-:Y:S02]  /*6630*/  LOP3.LUT R7, R7, R4, RZ, 0xc0, !PT ;  /* 0x0000000407077212 */ /* 0x000fe400078ec0ff */
[----:B------:R-:W-:-:S02]  /*6640*/  LOP3.LUT R4, R5, R8, RZ, 0xc0, !PT ;  /* 0x0000000805047212 */ /* 0x000fc400078ec0ff */
[----:B------:R-:W-:Y:S01]  /*6650*/  LOP3.LUT R6, R0, R3, RZ, 0xc0, !PT ;  /* 0x0000000300067212 */ /* 0x000fe200078ec0ff */
[--C-:B------:R-:W-:Y:S01]  /*6660*/  FFMA.FTZ R0, R132, c[0x0][0x23c], -R13.reuse ;  /* 0x00008f0084007a23 */ /* 0x100fe2000001080d */
[----:B------:R-:W-:Y:S01]  /*6670*/  LOP3.LUT R5, R9, R10, RZ, 0xc0, !PT ;  /* 0x0000000a09057212 */ /* 0x000fe200078ec0ff */
[----:B------:R-:W-:Y:S01]  /*6680*/  FFMA.FTZ R3, R66, c[0x0][0x23c], -R13 ;  /* 0x00008f0042037a23 */ /* 0x000fe2000001080d */
[----:B------:R-:W1:Y:S01]  /*6690*/  LDSM.16.MT88.4 R8, [R197+0x14000] ;  /* 0x01400000c508783b */ /* 0x000e620000004200 */
[----:B------:R3:W-:Y:S01]  /*66a0*/  MUFU.EX2 R203, R0 ;  /* 0x0000000000cb7308 */ /* 0x0007e20000000800 */
[----:B------:R-:W-:-:S03]  /*66b0*/  IMAD.MOV.U32 R66, RZ, RZ, R192 ;  /* 0x000000ffff427224 */ /* 0x000fc600078e00c0 */
[C---:B------:R-:W-:Y:S04]  /*66c0*/  HMMA.16816.F32 R76, R4.reuse, R28, RZ ;  /* 0x0000001c044c723c */ /* 0x040fe800000018ff */
[----:B------:R4:W-:Y:S04]  /*66d0*/  MUFU.EX2 R209, R3 ;  /* 0x0000000300d17308 */ /* 0x0009e80000000800 */
[----:B------:R-:W-:Y:S01]  /*66e0*/  HMMA.16816.F32 R128, R4, R30, RZ ;  /* 0x0000001e0480723c */ /* 0x000fe200000018ff */
[----:B------:R-:W1:Y:S01]  /*66f0*/  LDSM.16.MT88.4 R28, [R198+0x14000] ;  /* 0x01400000c61c783b */ /* 0x000e620000004200 */
[----:B---3--:R-:W-:-:S06]  /*6700*/  FFMA.FTZ R0, R140, c[0x0][0x23c], -R13 ;  /* 0x00008f008c007a23 */ /* 0x008fcc000001080d */
[----:B------:R-:W-:Y:S01]  /*6710*/  HMMA.16816.F32 R68, R4, R40, RZ ;  /* 0x000000280444723c */ /* 0x000fe200000018ff */
[----:B------:R3:W-:Y:S01]  /*6720*/  MUFU.EX2 R179, R0 ;  /* 0x0000000000b37308 */ /* 0x0007e20000000800 */
[----:B----4-:R-:W-:Y:S02]  /*6730*/  FFMA.FTZ R3, R149, c[0x0][0x23c], -R12 ;  /* 0x00008f0095037a23 */ /* 0x010fe4000001080c */
[----:B------:R-:W-:-:S04]  /*6740*/  IMAD.MOV.U32 R149, RZ, RZ, R173 ;  /* 0x000000ffff957224 */ /* 0x000fc800078e00ad */
[C---:B------:R-:W-:Y:S01]  /*6750*/  HMMA.16816.F32 R104, R4.reuse, R42, RZ ;  /* 0x0000002a0468723c */ /* 0x040fe200000018ff */
[----:B------:R-:W-:Y:S07]  /*6760*/  MUFU.EX2 R204, R3 ;  /* 0x0000000300cc7308 */ /* 0x000fee0000000800 */
[----:B------:R-:W-:Y:S01]  /*6770*/  HMMA.16816.F32 R136, R4, R56, RZ ;  /* 0x000000380488723c */ /* 0x000fe200000018ff */
[----:B---3--:R-:W-:Y:S01]  /*6780*/  FFMA.FTZ R0, R146, c[0x0][0x23c], -R13 ;  /* 0x00008f0092007a23 */ /* 0x008fe2000001080d */
[----:B------:R-:W-:-:S03]  /*6790*/  MOV R146, R175 ;  /* 0x000000af00927202 */ /* 0x000fc60000000f00 */
[----:B------:R3:W4:Y:S03]  /*67a0*/  MUFU.EX2 R164, R0 ;  /* 0x0000000000a47308 */ /* 0x0007260000000800 */
[C---:B------:R-:W-:Y:S08]  /*67b0*/  HMMA.16816.F32 R124, R4.reuse, R58, RZ ;  /* 0x0000003a047c723c */ /* 0x040ff000000018ff */
[----:B------:R-:W-:Y:S01]  /*67c0*/  HMMA.16816.F32 R40, R4, R16, RZ ;  /* 0x000000100428723c */ /* 0x000fe200000018ff */
[----:B---3--:R-:W-:-:S07]  /*67d0*/  LOP3.LUT R0, R15, UR14, R48, 0x96, !PT ;  /* 0x0000000e0f007c12 */ /* 0x008fce000f8e9630 */
[C---:B------:R-:W-:Y:S01]  /*67e0*/  HMMA.16816.F32 R88, R4.reuse, R18, RZ ;  /* 0x000000120458723c */ /* 0x040fe200000018ff */
[----:B------:R-:W3:Y:S07]  /*67f0*/  LDSM.16.MT88.4 R16, [R197+0x16000] ;  /* 0x01600000c510783b */ /* 0x000eee0000004200 */
        /* <DEDUP_REMOVED lines=8> */
[----:B------:R-:W3:Y:S07]  /*6880*/  LDSM.16.MT88.4 R24, [R198+0x16000] ;  /* 0x01600000c618783b */ /* 0x000eee0000004200 */
[C---:B--2---:R-:W-:Y:S08]  /*6890*/  HMMA.16816.F32 R120, R4.reuse, R60, RZ ;  /* 0x0000003c0478723c */ /* 0x044ff000000018ff */
[C---:B------:R-:W-:Y:S08]  /*68a0*/  HMMA.16816.F32 R108, R4.reuse, R62, RZ ;  /* 0x0000003e046c723c */ /* 0x040ff000000018ff */
[C---:B------:R-:W-:Y:S08]  /*68b0*/  HMMA.16816.F32 R60, R4.reuse, R36, RZ ;  /* 0x00000024043c723c */ /* 0x040ff000000018ff */
[C---:B------:R-:W-:Y:S08]  /*68c0*/  HMMA.16816.F32 R100, R4.reuse, R38, RZ ;  /* 0x000000260464723c */ /* 0x040ff000000018ff */
[C---:B-1----:R-:W-:Y:S07]  /*68d0*/  HMMA.16816.F32 R36, R4.reuse, R8, RZ ;  /* 0x000000080424723c */ /* 0x042fee00000018ff */
[----:B------:R-:W-:Y:S01]  /*68e0*/  IMAD.WIDE.U32 R8, R0, -0x2daee0ad, RZ ;  /* 0xd2511f5300087825 */ /* 0x000fe200078e00ff */
[----:B------:R-:W-:Y:S04]  /*68f0*/  HMMA.16816.F32 R132, R4, R28, RZ ;  /* 0x0000001c0484723c */ /* 0x000fe800000018ff */
[----:B------:R-:W-:-:S02]  /*6900*/  LOP3.LUT R3, R8, 0xffff, RZ, 0xc0, !PT ;  /* 0x0000ffff08037812 */ /* 0x000fc400078ec0ff */
[----:B------:R-:W-:Y:S02]  /*6910*/  LOP3.LUT R0, R9, UR7, R50, 0x96, !PT ;  /* 0x0000000709007c12 */ /* 0x000fe4000f8e9632 */
[C---:B------:R-:W-:Y:S01]  /*6920*/  HMMA.16816.F32 R140, R4.reuse, R30, RZ ;  /* 0x0000001e048c723c */ /* 0x040fe200000018ff */
[----:B------:R-:W1:Y:S01]  /*6930*/  LDSM.16.MT88.4 R28, [R196+0x10800] ;  /* 0x01080000c41c783b */ /* 0x000e620000004200 */
[----:B------:R-:W-:Y:S02]  /*6940*/  SHF.R.U32.HI R9, RZ, 0x8, R3 ;  /* 0x00000008ff097819 */ /* 0x000fe40000011603 */
[----:B------:R-:W-:Y:S02]  /*6950*/  SHF.R.U32.HI R3, RZ, 0x10, R8 ;  /* 0x00000010ff037819 */ /* 0x000fe40000011608 */
[----:B------:R-:W-:Y:S02]  /*6960*/  SHF.R.U32.HI R15, RZ, 0x18, R0 ;  /* 0x00000018ff0f7819 */ /* 0x000fe40000011600 */
[----:B------:R-:W-:Y:S01]  /*6970*/  HMMA.16816.F32 R84, R4, R10, RZ ;  /* 0x0000000a0454723c */ /* 0x000fe200000018ff */
[----:B------:R-:W-:-:S02]  /*6980*/  LOP3.LUT R14, R3, 0xff, RZ, 0xc0, !PT ;  /* 0x000000ff030e7812 */ /* 0x000fc400078ec0ff */
[----:B------:R-:W-:-:S04]  /*6990*/  LOP3.LUT R3, R0, 0xffff, RZ, 0xc0, !PT ;  /* 0x0000ffff00037812 */ /* 0x000fc800078ec0ff */
[----:B------:R-:W-:Y:S01]  /*69a0*/  FFMA.FTZ R10, R147, c[0x0][0x23c], -R12 ;  /* 0x00008f00930a7a23 */ /* 0x000fe2000001080c */
[----:B------:R-:W-:Y:S01]  /*69b0*/  LOP3.LUT R11, R8, 0xff, RZ, 0xc0, !PT ;  /* 0x000000ff080b7812 */ /* 0x000fe200078ec0ff */
[C---:B---3--:R-:W-:Y:S01]  /*69c0*/  HMMA.16816.F32 R156, R4.reuse, R16, RZ ;  /* 0x00000010049c723c */ /* 0x048fe200000018ff */
[----:B------:R-:W-:Y:S01]  /*69d0*/  IMAD.MOV.U32 R147, RZ, RZ, R176 ;  /* 0x000000ffff937224 */ /* 0x000fe200078e00b0 */
[----:B------:R2:W-:Y:S01]  /*69e0*/  MUFU.EX2 R169, R10 ;  /* 0x0000000a00a97308 */ /* 0x0005e20000000800 */
[----:B------:R-:W-:Y:S01]  /*69f0*/  PRMT R11, R11, 0x5410, R9 ;  /* 0x000054100b0b7816 */ /* 0x000fe20000000009 */
[----:B------:R-:W-:Y:S01]  /*6a00*/  FFMA.FTZ R9, R150, c[0x0][0x23c], -R12 ;  /* 0x00008f0096097a23 */ /* 0x000fe2000001080c */
[----:B----4-:R-:W-:Y:S02]  /*6a10*/  MOV R150, R164 ;  /* 0x000000a400967202 */ /* 0x010fe40000000f00 */
[----:B------:R-:W-:Y:S01]  /*6a20*/  SHF.R.U32.HI R17, RZ, 0x18, R8 ;  /* 0x00000018ff117819 */ /* 0x000fe20000011608 */
[----:B------:R-:W-:Y:S01]  /*6a30*/  HMMA.16816.F32 R72, R4, R44, RZ ;  /* 0x0000002c0448723c */ /* 0x000fe200000018ff */
[----:B------:R-:W-:Y:S01]  /*6a40*/  SHF.R.U32.HI R8, RZ, 0x10, R0 ;  /* 0x00000010ff087819 */ /* 0x000fe20000011600 */
[----:B------:R3:W4:Y:S01]  /*6a50*/  MUFU.EX2 R210, R9 ;  /* 0x0000000900d27308 */ /* 0x0007220000000800 */
[----:B------:R-:W-:Y:S01]  /*6a60*/  LOP3.LUT R16, R0, 0xff, RZ, 0xc0, !PT ;  /* 0x000000ff00107812 */ /* 0x000fe200078ec0ff */
[----:B------:R-:W-:Y:S01]  /*6a70*/  HSET2.LE.AND R0, R11, R172, PT ;  /* 0x000000ac0b007233 */ /* 0x000fe20003803000 */
[----:B------:R-:W-:-:S03]  /*6a80*/  LOP3.LUT R8, R8, 0xff, RZ, 0xc0, !PT ;  /* 0x000000ff08087812 */ /* 0x000fc600078ec0ff */
[----:B------:R-:W-:Y:S01]  /*6a90*/  HMMA.16816.F32 R152, R4, R32, RZ ;  /* 0x000000200498723c */ /* 0x000fe200000018ff */
[----:B--2---:R-:W-:Y:S01]  /*6aa0*/  FFMA.FTZ R10, R67, c[0x0][0x23c], -R12 ;  /* 0x00008f00430a7a23 */ /* 0x004fe2000001080c */
[----:B------:R-:W-:-:S03]  /*6ab0*/  MOV R67, R183 ;  /* 0x000000b700437202 */ /* 0x000fc60000000f00 */
[----:B------:R2:W1:Y:S03]  /*6ac0*/  MUFU.EX2 R181, R10 ;  /* 0x0000000a00b57308 */ /* 0x0004660000000800 */
[----:B------:R-:W-:Y:S01]  /*6ad0*/  HMMA.16816.F32 R160, R4, R20, RZ ;  /* 0x0000001404a0723c */ /* 0x000fe200000018ff */
[----:B---3--:R-:W-:Y:S02]  /*6ae0*/  PRMT R9, R14, 0x5410, R17 ;  /* 0x000054100e097816 */ /* 0x008fe40000000011 */
[----:B------:R-:W-:Y:S02]  /*6af0*/  PRMT R14, R8, 0x5410, R15 ;  /* 0x00005410080e7816 */ /* 0x000fe4000000000f */
[----:B----4-:R-:W-:-:S03]  /*6b00*/  F2FP.PACK_AB R15, R210, R204 ;  /* 0x000000ccd20f723e */ /* 0x010fc600000000ff */
[----:B------:R-:W-:Y:S01]  /*6b10*/  HMMA.16816.F32 R164, R4, R22, RZ ;  /* 0x0000001604a4723c */ /* 0x000fe200000018ff */
[----:B------:R-:W3:Y:S01]  /*6b20*/  LDSM.16.MT88.4 R20, [R197+0x10800] ;  /* 0x01080000c514783b */ /* 0x000ee20000004200 */
[----:B------:R-:W-:Y:S01]  /*6b30*/  HSET2.LE.AND R14, R14, R172, PT ;  /* 0x000000ac0e0e7233 */ /* 0x000fe20003803000 */
[----:B--2---:R-:W-:-:S05]  /*6b40*/  SHF.R.U32.HI R10, RZ, 0x8, R3 ;  /* 0x00000008ff0a7819 */ /* 0x004fca0000011603 */
[C---:B------:R-:W-:Y:S01]  /*6b50*/  HMMA.16816.F32 R44, R4.reuse, R46, RZ ;  /* 0x0000002e042c723c */ /* 0x040fe200000018ff */
[----:B------:R-:W-:Y:S02]  /*6b60*/  F2FP.PACK_AB R3, R209, R150 ;  /* 0x00000096d103723e */ /* 0x000fe400000000ff */
[----:B------:R-:W-:Y:S02]  /*6b70*/  PRMT R11, R16, 0x5410, R10 ;  /* 0x00005410100b7816 */ /* 0x000fe4000000000a */
[----:B------:R-:W-:Y:S01]  /*6b80*/  LOP3.LUT R10, R0, R3, RZ, 0xc0, !PT ;  /* 0x00000003000a7212 */ /* 0x000fe200078ec0ff */
[--C-:B------:R-:W-:Y:S01]  /*6b90*/  HSET2.LE.AND R0, R9, R172.reuse, PT ;  /* 0x000000ac09007233 */ /* 0x100fe20003803000 */
[----:B------:R-:W-:Y:S01]  /*6ba0*/  F2FP.PACK_AB R9, R179, R203 ;  /* 0x000000cbb309723e */ /* 0x000fe200000000ff */
[----:B------:R-:W-:Y:S01]  /*6bb0*/  HMMA.16816.F32 R32, R4, R34, RZ ;  /* 0x000000220420723c */ /* 0x000fe200000018ff */
[----:B------:R-:W-:Y:S01]  /*6bc0*/  HSET2.LE.AND R8, R11, R172, PT ;  /* 0x000000ac0b087233 */ /* 0x000fe20003803000 */
[----:B-1----:R-:W-:-:S04]  /*6bd0*/  F2FP.PACK_AB R3, R181, R169 ;  /* 0x000000a9b503723e */ /* 0x002fc800000000ff */
[----:B------:R-:W-:Y:S02]  /*6be0*/  LOP3.LUT R8, R8, R9, RZ, 0xc0, !PT ;  /* 0x0000000908087212 */ /* 0x000fe400078ec0ff */
[C---:B------:R-:W-:Y:S01]  /*6bf0*/  HMMA.16816.F32 R48, R4.reuse, R18, RZ ;  /* 0x000000120430723c */ /* 0x040fe200000018ff */
[----:B------:R-:W1:Y:S01]  /*6c00*/  LDSM.16.MT88.4 R16, [R199+0x10800] ;  /* 0x01080000c710783b */ /* 0x000e620000004200 */
[----:B------:R-:W-:Y:S02]  /*6c10*/  LOP3.LUT R11, R0, R3, RZ, 0xc0, !PT ;  /* 0x00000003000b7212 */ /* 0x000fe400078ec0ff */
[----:B------:R-:W-:Y:S01]  /*6c20*/  LOP3.LUT R9, R14, R15, RZ, 0xc0, !PT ;  /* 0x0000000f0e097212 */ /* 0x000fe200078ec0ff */
[----:B------:R-:W-:Y:S02]  /*6c30*/  IMAD.MOV.U32 R15, RZ, RZ, R182 ;  /* 0x000000ffff0f7224 */ /* 0x000fe400078e00b6 */
[----:B------:R-:W-:Y:S01]  /*6c40*/  IMAD.MOV.U32 R14, RZ, RZ, R181 ;  /* 0x000000ffff0e7224 */ /* 0x000fe200078e00b5 */
[C---:B------:R-:W-:Y:S08]  /*6c50*/  HMMA.16816.F32 R184, R4.reuse, R24, RZ ;  /* 0x0000001804b8723c */ /* 0x040ff000000018ff */
[----:B------:R-:W-:Y:S01]  /*6c60*/  HMMA.16816.F32 R188, R4, R26, RZ ;  /* 0x0000001a04bc723c */ /* 0x000fe200000018ff */
[----:B------:R-:W2:Y:S04]  /*6c70*/  LDSM.16.MT88.4 R4, [R198+0x10800] ;  /* 0x01080000c604783b */ /* 0x000ea80000004200 */
[----:B------:R-:W4:Y:S03]  /*6c80*/  LDSM.16.MT88.4 R24, [R196+0x12800] ;  /* 0x01280000c418783b */ /* 0x000f260000004200 */
[C---:B------:R-:W-:Y:S08]  /*6c90*/  HMMA.16816.F32 R76, R8.reuse, R28, R76 ;  /* 0x0000001c084c723c */ /* 0x040ff0000000184c */
[C---:B------:R-:W-:Y:S01]  /*6ca0*/  HMMA.16816.F32 R240, R8.reuse, R30, R128 ;  /* 0x0000001e08f0723c */ /* 0x040fe20000001880 */
[----:B------:R-:W4:Y:S07]  /*6cb0*/  LDSM.16.MT88.4 R28, [R197+0x12800] ;  /* 0x01280000c51c783b */ /* 0x000f2e0000004200 */
[C---:B---3--:R-:W-:Y:S08]  /*6cc0*/  HMMA.16816.F32 R136, R8.reuse, R20, R136 ;  /* 0x000000140888723c */ /* 0x048ff00000001888 */
[C---:B------:R-:W-:Y:S08]  /*6cd0*/  HMMA.16816.F32 R236, R8.reuse, R22, R124 ;  /* 0x0000001608ec723c */ /* 0x040ff0000000187c */
[C---:B-1----:R-:W-:Y:S08]  /*6ce0*/  HMMA.16816.F32 R120, R8.reuse, R16, R120 ;  /* 0x000000100878723c */ /* 0x042ff00000001878 */
[----:B--2---:R-:W-:Y:S01]  /*6cf0*/  HMMA.16816.F32 R20, R8, R4, R72 ;  /* 0x000000040814723c */ /* 0x004fe20000001848 */
[----:B------:R-:W-:Y:S01]  /*6d00*/  IMAD.MOV.U32 R208, RZ, RZ, R136 ;  /* 0x000000ffffd07224 */ /* 0x000fe200078e0088 */
[----:B------:R-:W-:Y:S01]  /*6d10*/  MOV R206, R138 ;  /* 0x0000008a00ce7202 */ /* 0x000fe20000000f00 */
[----:B------:R-:W-:-:S02]  /*6d20*/  IMAD.MOV.U32 R207, RZ, RZ, R137 ;  /* 0x000000ffffcf7224 */ /* 0x000fc400078e0089 */
[----:B------:R-:W-:-:S03]  /*6d30*/  IMAD.MOV.U32 R205, RZ, RZ, R139 ;  /* 0x000000ffffcd7224 */ /* 0x000fc600078e008b */
[C---:B------:R-:W-:Y:S01]  /*6d40*/  HMMA.16816.F32 R228, R8.reuse, R6, R44 ;  /* 0x0000000608e4723c */ /* 0x040fe2000000182c */
[----:B------:R-:W1:Y:S06]  /*6d50*/  LDSM.16.MT88.4 R4, [R199+0x12800] ;  /* 0x01280000c704783b */ /* 0x000e6c0000004200 */
[----:B------:R-:W-:Y:S01]  /*6d60*/  MOV R46, R179 ;  /* 0x000000b3002e7202 */ /* 0x000fe20000000f00 */
[----:B------:R-:W-:Y:S01]  /*6d70*/  HMMA.16816.F32 R232, R8, R18, R108 ;  /* 0x0000001208e8723c */ /* 0x000fe2000000186c */
[----:B------:R-:W2:Y:S01]  /*6d80*/  LDSM.16.MT88.4 R16, [R198+0x12800] ;  /* 0x01280000c610783b */ /* 0x000ea20000004200 */
[----:B------:R-:W-:Y:S01]  /*6d90*/  MOV R131, R122 ;  /* 0x0000007a00837202 */ /* 0x000fe20000000f00 */
[----:B------:R-:W-:Y:S01]  /*6da0*/  IMAD.MOV.U32 R130, RZ, RZ, R123 ;  /* 0x000000ffff827224 */ /* 0x000fe200078e007b */
[----:B------:R-:W-:Y:S01]  /*6db0*/  MOV R128, R121 ;  /* 0x0000007900807202 */ /* 0x000fe20000000f00 */
[----:B------:R-:W-:-:S02]  /*6dc0*/  IMAD.MOV.U32 R129, RZ, RZ, R120 ;  /* 0x000000ffff817224 */ /* 0x000fc400078e0078 */
[----:B------:R-:W-:Y:S01]  /*6dd0*/  IMAD.MOV.U32 R45, RZ, RZ, R178 ;  /* 0x000000ffff2d7224 */ /* 0x000fe200078e00b2 */
[----:B------:R-:W-:Y:S01]  /*6de0*/  MOV R3, R20 ;  /* 0x0000001400037202 */ /* 0x000fe20000000f00 */
[----:B------:R-:W-:Y:S01]  /*6df0*/  IMAD.MOV.U32 R73, RZ, RZ, R22 ;  /* 0x000000ffff497224 */ /* 0x000fe200078e0016 */
[C---:B----4-:R-:W-:Y:S01]  /*6e00*/  HMMA.16816.F32 R120, R8.reuse, R26, R104 ;  /* 0x0000001a0878723c */ /* 0x050fe20000001868 */
[----:B------:R-:W-:Y:S02]  /*6e10*/  IMAD.MOV.U32 R72, RZ, RZ, R23 ;  /* 0x000000ffff487224 */ /* 0x000fe400078e0017 */
[----:B------:R-:W-:Y:S02]  /*6e20*/  IMAD.MOV.U32 R0, RZ, RZ, R21 ;  /* 0x000000ffff007224 */ /* 0x000fe400078e0015 */
[----:B------:R-:W-:Y:S02]  /*6e30*/  IMAD.MOV.U32 R44, RZ, RZ, R177 ;  /* 0x000000ffff2c7224 */ /* 0x000fe400078e00b1 */
[----:B------:R-:W-:Y:S01]  /*6e40*/  IMAD.MOV.U32 R105, RZ, RZ, R130 ;  /* 0x000000ffff697224 */ /* 0x000fe200078e0082 */
[----:B------:R-:W-:Y:S01]  /*6e50*/  HMMA.16816.F32 R20, R8, R28, R60 ;  /* 0x0000001c0814723c */ /* 0x000fe2000000183c */
[----:B------:R-:W-:Y:S01]  /*6e60*/  MOV R106, R129 ;  /* 0x00000081006a7202 */ /* 0x000fe20000000f00 */
[----:B------:R-:W-:-:S02]  /*6e70*/  IMAD.MOV.U32 R107, RZ, RZ, R174 ;  /* 0x000000ffff6b7224 */ /* 0x000fc400078e00ae */
[----:B------:R-:W-:-:S03]  /*6e80*/  IMAD.MOV.U32 R47, RZ, RZ, R180 ;  /* 0x000000ffff2f7224 */ /* 0x000fc600078e00b4 */
[----:B------:R-:W-:Y:S01]  /*6e90*/  IMAD.MOV.U32 R63, RZ, RZ, R131 ;  /* 0x000000ffff3f7224 */ /* 0x000fe200078e0083 */
[----:B------:R-:W-:Y:S01]  /*6ea0*/  HMMA.16816.F32 R108, R8, R24, R68 ;  /* 0x00000018086c723c */ /* 0x000fe20000001844 */
[----:B------:R-:W3:Y:S01]  /*6eb0*/  LDSM.16.MT88.4 R24, [R197+0x14800] ;  /* 0x01480000c518783b */ /* 0x000ee20000004200 */
[----:B------:R-:W-:Y:S02]  /*6ec0*/  IMAD.MOV.U32 R62, RZ, RZ, R128 ;  /* 0x000000ffff3e7224 */ /* 0x000fe400078e0080 */
[----:B------:R-:W-:-:S04]  /*6ed0*/  IMAD.MOV.U32 R61, RZ, RZ, R3 ;  /* 0x000000ffff3d7224 */ /* 0x000fc800078e0003 */
[C---:B-1----:R-:W-:Y:S08]  /*6ee0*/  HMMA.16816.F32 R116, R8.reuse, R4, R116 ;  /* 0x000000040874723c */ /* 0x042ff00000001874 */
[----:B------:R-:W-:Y:S01]  /*6ef0*/  HMMA.16816.F32 R224, R8, R6, R96 ;  /* 0x0000000608e0723c */ /* 0x000fe20000001860 */
[----:B------:R-:W1:Y:S01]  /*6f00*/  LDSM.16.MT88.4 R4, [R199+0x14800] ;  /* 0x01480000c704783b */ /* 0x000e620000004200 */
[----:B------:R-:W-:Y:S01]  /*6f10*/  MOV R60, R23 ;  /* 0x00000017003c7202 */ /* 0x000fe20000000f00 */
[----:B------:R-:W-:Y:S01]  /*6f20*/  IMAD.MOV.U32 R29, RZ, RZ, R20 ;  /* 0x000000ffff1d7224 */ /* 0x000fe200078e0014 */
[----:B------:R-:W-:Y:S01]  /*6f30*/  MOV R104, R21 ;  /* 0x0000001500687202 */ /* 0x000fe20000000f00 */
[----:B------:R-:W-:-:S02]  /*6f40*/  IMAD.MOV.U32 R28, RZ, RZ, R22 ;  /* 0x000000ffff1c7224 */ /* 0x000fc400078e0016 */
[----:B------:R-:W4:Y:S01]  /*6f50*/  LDSM.16.MT88.4 R20, [R196+0x14800] ;  /* 0x01480000c414783b */ /* 0x000f220000004200 */
[----:B--2---:R-:W-:Y:S01]  /*6f60*/  HMMA.16816.F32 R248, R8, R16, R56 ;  /* 0x0000001008f8723c */ /* 0x004fe20000001838 */
[----:B------:R-:W-:Y:S01]  /*6f70*/  MOV R98, R45 ;  /* 0x0000002d00627202 */ /* 0x000fe20000000f00 */
[----:B------:R-:W-:Y:S02]  /*6f80*/  IMAD.MOV.U32 R97, RZ, RZ, R44 ;  /* 0x000000ffff617224 */ /* 0x000fe400078e002c */
[----:B------:R-:W-:-:S04]  /*6f90*/  IMAD.MOV.U32 R99, RZ, RZ, R46 ;  /* 0x000000ffff637224 */ /* 0x000fc800078e002e */
        /* <DEDUP_REMOVED lines=14> */
[----:B------:R-:W-:Y:S01]  /*7080*/  MOV R93, R69 ;  /* 0x00000045005d7202 */ /* 0x000fe20000000f00 */
[----:B------:R-:W-:Y:S01]  /*7090*/  IMAD.MOV.U32 R102, RZ, RZ, R0 ;  /* 0x000000ffff667224 */ /* 0x000fe200078e0000 */
[----:B------:R-:W-:Y:S01]  /*70a0*/  MOV R0, UR18 ;  /* 0x0000001200007c02 */ /* 0x000fe20008000f00 */
[----:B------:R-:W-:Y:S01]  /*70b0*/  IMAD.MOV.U32 R100, RZ, RZ, R60 ;  /* 0x000000ffff647224 */ /* 0x000fe200078e003c */
[----:B------:R-:W-:Y:S01]  /*70c0*/  MOV R101, R29 ;  /* 0x0000001d00657202 */ /* 0x000fe20000000f00 */
[----:B------:R-:W-:Y:S01]  /*70d0*/  IMAD.MOV.U32 R103, RZ, RZ, R73 ;  /* 0x000000ffff677224 */ /* 0x000fe200078e0049 */
[----:B------:R-:W-:Y:S01]  /*70e0*/  LOP3.LUT R0, R145, UR23, R0, 0x96, !PT ;  /* 0x0000001791007c12 */ /* 0x000fe2000f8e9600 */
[----:B---3--:R-:W-:Y:S01]  /*70f0*/  HMMA.16816.F32 R172, R8, R24, R36 ;  /* 0x0000001808ac723c */ /* 0x008fe20000001824 */
[----:B------:R-:W-:Y:S01]  /*7100*/  MOV R60, R72 ;  /* 0x00000048003c7202 */ /* 0x000fe20000000f00 */
[----:B------:R-:W-:Y:S01]  /*7110*/  IMAD.MOV.U32 R145, RZ, RZ, R101 ;  /* 0x000000ffff917224 */ /* 0x000fe200078e0065 */
[----:B------:R-:W3:Y:S01]  /*7120*/  LDSM.16.MT88.4 R28, [R199+0x16800] ;  /* 0x01680000c71c783b */ /* 0x000ee20000004200 */
[----:B------:R-:W-:-:S02]  /*7130*/  IMAD.MOV.U32 R96, RZ, RZ, R70 ;  /* 0x000000ffff607224 */ /* 0x000fc400078e0046 */
[----:B------:R-:W-:Y:S02]  /*7140*/  IMAD.MOV.U32 R116, RZ, RZ, R47 ;  /* 0x000000ffff747224 */ /* 0x000fe400078e002f */
[C---:B-1----:R-:W-:Y:S01]  /*7150*/  HMMA.16816.F32 R128, R8.reuse, R4, R80 ;  /* 0x000000040880723c */ /* 0x042fe20000001850 */
[----:B------:R-:W-:Y:S02]  /*7160*/  IMAD.MOV.U32 R38, RZ, RZ, R94 ;  /* 0x000000ffff267224 */ /* 0x000fe400078e005e */
[----:B------:R-:W-:Y:S02]  /*7170*/  IMAD.MOV.U32 R39, RZ, RZ, R95 ;  /* 0x000000ffff277224 */ /* 0x000fe400078e005f */
[----:B------:R-:W-:Y:S02]  /*7180*/  IMAD.MOV.U32 R95, RZ, RZ, R105 ;  /* 0x000000ffff5f7224 */ /* 0x000fe400078e0069 */
[----:B------:R-:W-:Y:S01]  /*7190*/  IMAD.WIDE.U32 R4, R0, -0x326172a9, RZ ;  /* 0xcd9e8d5700047825 */ /* 0x000fe200078e00ff */
[C---:B----4-:R-:W-:Y:S03]  /*71a0*/  HMMA.16816.F32 R176, R8.reuse, R22, R88 ;  /* 0x0000001608b0723c */ /* 0x050fe60000001858 */
[----:B------:R-:W-:Y:S01]  /*71b0*/  IMAD.MOV.U32 R105, RZ, RZ, R210 ;  /* 0x000000ffff697224 */ /* 0x000fe200078e00d2 */
[----:B------:R-:W-:Y:S01]  /*71c0*/  LOP3.LUT R3, R5, UR6, R54, 0x96, !PT ;  /* 0x0000000605037c12 */ /* 0x000fe2000f8e9636 */
[----:B------:R1:W5:Y:S01]  /*71d0*/  LDL.LU R210, [R1+0x80] ;  /* 0x0000800001d27983 */ /* 0x0003620000300800 */
[----:B------:R-:W-:Y:S01]  /*71e0*/  LOP3.LUT R0, R53, UR32, R4, 0x96, !PT ;  /* 0x0000002035007c12 */ /* 0x000fe2000f8e9604 */
[----:B------:R-:W-:Y:S01]  /*71f0*/  IMAD.MOV.U32 R91, RZ, RZ, R68 ;  /* 0x000000ffff5b7224 */ /* 0x000fe200078e0044 */
[----:B--2---:R-:W-:Y:S01]  /*7200*/  HMMA.16816.F32 R72, R8, R18, R140 ;  /* 0x000000120848723c */ /* 0x004fe2000000188c */
[----:B------:R-:W-:Y:S01]  /*7210*/  IMAD.WIDE.U32 R4, R3, -0x2daee0ad, RZ ;  /* 0xd2511f5303047825 */ /* 0x000fe200078e00ff */
[----:B------:R-:W-:-:S02]  /*7220*/  MOV R89, R93 ;  /* 0x0000005d00597202 */ /* 0x000fc40000000f00 */
[----:B------:R-:W-:Y:S01]  /*7230*/  MOV R88, R100 ;  /* 0x0000006400587202 */ /* 0x000fe20000000f00 */
[----:B------:R-:W-:Y:S01]  /*7240*/  IMAD.MOV.U32 R90, RZ, RZ, R91 ;  /* 0x000000ffff5a7224 */ /* 0x000fe200078e005b */
[----:B------:R-:W-:Y:S01]  /*7250*/  LOP3.LUT R3, R5, UR31, R64, 0x96, !PT ;  /* 0x0000001f05037c12 */ /* 0x000fe2000f8e9640 */
[----:B------:R-:W-:Y:S01]  /*7260*/  IMAD.MOV.U32 R142, RZ, RZ, R118 ;  /* 0x000000ffff8e7224 */ /* 0x000fe200078e0076 */
[C---:B------:R-:W-:Y:S01]  /*7270*/  HMMA.16816.F32 R136, R8.reuse, R26, R84 ;  /* 0x0000001a0888723c */ /* 0x040fe20000001854 */
        /* <DEDUP_REMOVED lines=10> */
[C---:B------:R-:W-:Y:S01]  /*7320*/  HMMA.16816.F32 R180, R8.reuse, R20, R40 ;  /* 0x0000001408b4723c */ /* 0x040fe20000001828 */
[----:B------:R-:W-:Y:S01]  /*7330*/  IMAD.MOV.U32 R85, RZ, RZ, R207 ;  /* 0x000000ffff557224 */ /* 0x000fe200078e00cf */
        /* <DEDUP_REMOVED lines=13> */
[----:B------:R-:W-:Y:S01]  /*7410*/  IMAD.MOV.U32 R144, RZ, RZ, R96 ;  /* 0x000000ffff907224 */ /* 0x000fe200078e0060 */
[----:B------:R-:W-:Y:S01]  /*7420*/  MOV R96, R116 ;  /* 0x0000007400607202 */ /* 0x000fe20000000f00 */
[----:B------:R-:W-:Y:S01]  /*7430*/  IMAD.MOV.U32 R117, RZ, RZ, R204 ;  /* 0x000000ffff757224 */ /* 0x000fe200078e00cc */
[----:B------:R-:W2:Y:S01]  /*7440*/  LDSM.16.MT88.4 R20, [R196+0x16800] ;  /* 0x01680000c414783b */ /* 0x000ea20000004200 */
[----:B------:R-:W-:Y:S01]  /*7450*/  FFMA.FTZ R5, R244, c[0x0][0x23c], -R13 ;  /* 0x00008f00f4057a23 */ /* 0x000fe2000001080d */
        /* <DEDUP_REMOVED lines=12> */
[----:B------:R-:W4:Y:S01]  /*7520*/  MUFU.EX2 R16, R5 ;  /* 0x0000000500107308 */ /* 0x000f220000000800 */
[----:B------:R-:W-:Y:S01]  /*7530*/  IMAD.WIDE.U32 R6, R0, -0x2daee0ad, RZ ;  /* 0xd2511f5300067825 */ /* 0x000fe200078e00ff */
[----:B------:R1:W5:Y:S02]  /*7540*/  LDL.LU R201, [R1+0x5c] ;  /* 0x00005c0001c97983 */ /* 0x0003640000300800 */
[C---:B---3--:R-:W-:Y:S01]  /*7550*/  HMMA.16816.F32 R44, R8.reuse, R30, R164 ;  /* 0x0000001e082c723c */ /* 0x048fe200000018a4 */
[----:B------:R-:W-:Y:S01]  /*7560*/  IMAD.MOV.U32 R101, RZ, RZ, R102 ;  /* 0x000000ffff657224 */ /* 0x000fe200078e0066 */
[----:B------:R-:W3:Y:S01]  /*7570*/  LDL.LU R105, [R1+0x8] ;  /* 0x0000080001697983 */ /* 0x000ee20000300800 */
[----:B------:R-:W-:Y:S01]  /*7580*/  LOP3.LUT R0, R7, UR29, R4, 0x96, !PT ;  /* 0x0000001d07007c12 */ /* 0x000fe2000f8e9604 */
[----:B------:R-:W-:Y:S01]  /*7590*/  IMAD.MOV.U32 R100, RZ, RZ, R61 ;  /* 0x000000ffff647224 */ /* 0x000fe200078e003d */
[----:B------:R-:W-:Y:S01]  /*75a0*/  MOV R102, R103 ;  /* 0x0000006700667202 */ /* 0x000fe20000000f00 */
[----:B------:R-:W1:Y:S01]  /*75b0*/  LDSM.16.MT88.4 R24, [R197+0x16800] ;  /* 0x01680000c518783b */ /* 0x000e620000004200 */
[----:B------:R-:W-:Y:S01]  /*75c0*/  IMAD.MOV.U32 R103, RZ, RZ, R60 ;  /* 0x000000ffff677224 */ /* 0x000fe200078e003c */
[----:B------:R-:W-:Y:S01]  /*75d0*/  HMMA.16816.F32 R40, R8, R28, R160 ;  /* 0x0000001c0828723c */ /* 0x000fe200000018a0 */
[----:B------:R-:W-:Y:S01]  /*75e0*/  IMAD.WIDE.U32 R36, R0, -0x326172a9, RZ ;  /* 0xcd9e8d5700247825 */ /* 0x000fe200078e00ff */
[----:B----4-:R-:W-:-:S03]  /*75f0*/  MOV R166, R16 ;  /* 0x0000001000a67202 */ /* 0x010fc60000000f00 */
[----:B------:R-:W-:-:S04]  /*7600*/  IMAD.WIDE.U32 R4, R3, -0x326172a9, RZ ;  /* 0xcd9e8d5703047825 */ /* 0x000fc800078e00ff */
[----:B------:R-:W-:Y:S01]  /*7610*/  FFMA.FTZ R0, R170, c[0x0][0x23c], -R13 ;  /* 0x00008f00aa007a23 */ /* 0x000fe2000001080d */
[----:B------:R-:W-:Y:S01]  /*7620*/  LOP3.LUT R3, R5, UR30, R52, 0x96, !PT ;  /* 0x0000001e05037c12 */ /* 0x000fe2000f8e9634 */
[----:B------:R-:W-:Y:S02]  /*7630*/  IMAD.MOV.U32 R94, RZ, RZ, R63 ;  /* 0x000000ffff5e7224 */ /* 0x000fe400078e003f */
[----:B------:R4:W1:Y:S01]  /*7640*/  MUFU.EX2 R17, R0 ;  /* 0x0000000000117308 */ /* 0x0008620000000800 */
[C---:B--2---:R-:W-:Y:S08]  /*7650*/  HMMA.16816.F32 R64, R8.reuse, R22, R32 ;  /* 0x000000160840723c */ /* 0x044ff00000001820 */
[----:B------:R-:W-:Y:S01]  /*7660*/  HMMA.16816.F32 R68, R8, R20, R152 ;  /* 0x000000140844723c */ /* 0x000fe20000001898 */
[----:B------:R-:W2:Y:S01]  /*7670*/  LDSM.16.MT88.4 R20, [R198+0x16800] ;  /* 0x01680000c614783b */ /* 0x000ea20000004200 */
[----:B----4-:R-:W-:Y:S01]  /*7680*/  LOP3.LUT R0, R37, UR28, R4, 0x96, !PT ;  /* 0x0000001c25007c12 */ /* 0x010fe2000f8e9604 */
[----:B------:R-:W-:-:S04]  /*7690*/  IMAD.WIDE.U32 R4, R3, -0x2daee0ad, RZ ;  /* 0xd2511f5303047825 */ /* 0x000fc800078e00ff */
[----:B------:R-:W-:Y:S02]  /*76a0*/  FFMA.FTZ R3, R171, c[0x0][0x23c], -R13 ;  /* 0x00008f00ab037a23 */ /* 0x000fe4000001080d */
[----:B------:R-:W-:Y:S02]  /*76b0*/  IMAD.WIDE.U32 R34, R0, -0x2daee0ad, RZ ;  /* 0xd2511f5300227825 */ /* 0x000fe400078e00ff */
[----:B------:R4:W4:Y:S01]  /*76c0*/  MUFU.EX2 R18, R3 ;  /* 0x0000000300127308 */ /* 0x0009220000000800 */
[----:B-1----:R-:W-:Y:S01]  /*76d0*/  HMMA.16816.F32 R56, R8, R24, R156 ;  /* 0x000000180838723c */ /* 0x002fe2000000189c */
[----:B------:R-:W-:Y:S01]  /*76e0*/  IMAD.MOV.U32 R165, RZ, RZ, R17 ;  /* 0x000000ffffa57224 */ /* 0x000fe200078e0011 */
[----:B------:R-:W-:-:S06]  /*76f0*/  LOP3.LUT R0, R35, UR5, R4, 0x96, !PT ;  /* 0x0000000523007c12 */ /* 0x000fcc000f8e9604 */
[----:B------:R-:W-:Y:S01]  /*7700*/  HMMA.16816.F32 R48, R8, R26, R48 ;  /* 0x0000001a0830723c */ /* 0x000fe20000001830 */
[----:B------:R-:W-:Y:S01]  /*7710*/  LDSM.16.MT88.4 R24, [R197+0x11000] ;  /* 0x01100000c518783b */ /* 0x000fe20000004200 */
[----:B----4-:R-:W-:Y:S01]  /*7720*/  LOP3.LUT R3, R5, UR17, R6, 0x96, !PT ;  /* 0x0000001105037c12 */ /* 0x010fe2000f8e9606 */
[----:B------:R-:W-:Y:S02]  /*7730*/  FFMA.FTZ R5, R223, c[0x0][0x23c], -R13 ;  /* 0x00008f00df057a23 */ /* 0x000fe4000001080d */
[----:B------:R-:W-:Y:S02]  /*7740*/  IMAD.MOV.U32 R164, RZ, RZ, R18 ;  /* 0x000000ffffa47224 */ /* 0x000fe400078e0012 */
[----:B------:R1:W4:Y:S01]  /*7750*/  MUFU.EX2 R158, R5 ;  /* 0x00000005009e7308 */ /* 0x0003220000000800 */
[----:B------:R-:W-:Y:S01]  /*7760*/  IMAD.WIDE.U32 R32, R3, -0x326172a9, RZ ;  /* 0xcd9e8d5703207825 */ /* 0x000fe200078e00ff */
[----:B------:R-:W2:Y:S03]  /*7770*/  LDSM.16.MT88.4 R16, [R196+0x11000] ;  /* 0x01100000c410783b */ /* 0x000ea60000004200 */
[----:B------:R-:W-:-:S02]  /*7780*/  FFMA.FTZ R6, R246, c[0x0][0x23c], -R12 ;  /* 0x00008f00f6067a23 */ /* 0x000fc4000001080c */
[----:B-1----:R-:W-:-:S04]  /*7790*/  IMAD.WIDE.U32 R4, R0, -0x326172a9, RZ ;  /* 0xcd9e8d5700047825 */ /* 0x002fc800078e00ff */
[----:B------:R-:W-:Y:S01]  /*77a0*/  FFMA.FTZ R0, R252, c[0x0][0x23c], -R12 ;  /* 0x00008f00fc007a23 */ /* 0x000fe2000001080c */
[C---:B------:R-:W-:Y:S02]  /*77b0*/  LOP3.LUT R3, R4.reuse, 0xffff, RZ, 0xc0, !PT ;  /* 0x0000ffff04037812 */ /* 0x040fe400078ec0ff */
[----:B------:R-:W-:Y:S01]  /*77c0*/  LOP3.LUT R15, R4, 0xff, RZ, 0xc0, !PT ;  /* 0x000000ff040f7812 */ /* 0x000fe200078ec0ff */
[----:B------:R1:W-:Y:S01]  /*77d0*/  MUFU.EX2 R252, R0 ;  /* 0x0000000000fc7308 */ /* 0x0003e20000000800 */
[--C-:B------:R-:W-:Y:S02]  /*77e0*/  SHF.R.U32.HI R7, RZ, 0x10, R4.reuse ;  /* 0x00000010ff077819 */ /* 0x100fe40000011604 */
[----:B------:R-:W-:Y:S01]  /*77f0*/  MOV R159, R38 ;  /* 0x00000026009f7202 */ /* 0x000fe20000000f00 */
[----:B------:R-:W-:Y:S01]  /*7800*/  IMAD.MOV.U32 R38, RZ, RZ, R117 ;  /* 0x000000ffff267224 */ /* 0x000fe200078e0075 */
[----:B------:R-:W-:Y:S01]  /*7810*/  MOV R162, R140 ;  /* 0x0000008c00a27202 */ /* 0x000fe20000000f00 */
[----:B------:R-:W-:Y:S01]  /*7820*/  IMAD.MOV.U32 R157, RZ, RZ, R145 ;  /* 0x000000ffff9d7224 */ /* 0x000fe200078e0091 */
[----:B------:R-:W-:-:S02]  /*7830*/  SHF.R.U32.HI R14, RZ, 0x18, R4 ;  /* 0x00000018ff0e7819 */ /* 0x000fc40000011604 */
[----:B-1----:R-:W-:Y:S01]  /*7840*/  LOP3.LUT R0, R5, UR9, R32, 0x96, !PT ;  /* 0x0000000905007c12 */ /* 0x002fe2000f8e9620 */
[----:B------:R-:W-:-:S04]  /*7850*/  FFMA.FTZ R5, R245, c[0x0][0x23c], -R12 ;  /* 0x00008f00f5057a23 */ /* 0x000fc8000001080c */
[----:B------:R1:W1:Y:S01]  /*7860*/  MUFU.EX2 R223, R5 ;  /* 0x0000000500df7308 */ /* 0x0002620000000800 */
[----:B------:R-:W-:Y:S01]  /*7870*/  MOV R145, R116 ;  /* 0x0000007400917202 */ /* 0x000fe20000000f00 */
[----:B------:R-:W-:Y:S01]  /*7880*/  IMAD.MOV.U32 R117, RZ, RZ, R104 ;  /* 0x000000ffff757224 */ /* 0x000fe200078e0068 */
[----:B------:R-:W-:Y:S01]  /*7890*/  LOP3.LUT R4, R7, 0xff, RZ, 0xc0, !PT ;  /* 0x000000ff07047812 */ /* 0x000fe200078ec0ff */
[----:B------:R-:W-:Y:S01]  /*78a0*/  IMAD.MOV.U32 R104, RZ, RZ, R150 ;  /* 0x000000ffff687224 */ /* 0x000fe200078e0096 */
[----:B------:R-:W-:-:S03]  /*78b0*/  MOV R116, R119 ;  /* 0x0000007700747202 */ /* 0x000fc60000000f00 */
[----:B------:R2:W-:Y:S01]  /*78c0*/  MUFU.EX2 R171, R6 ;  /* 0x0000000600ab7308 */ /* 0x0005e20000000800 */
[----:B------:R-:W-:Y:S02]  /*78d0*/  MOV R119, R106 ;  /* 0x0000006a00777202 */ /* 0x000fe40000000f00 */
[----:B-1----:R-:W-:Y:S02]  /*78e0*/  SHF.R.U32.HI R5, RZ, 0x8, R3 ;  /* 0x00000008ff057819 */ /* 0x002fe40000011603 */
[C---:B------:R-:W-:Y:S01]  /*78f0*/  LOP3.LUT R3, R0.reuse, 0xffff, RZ, 0xc0, !PT ;  /* 0x0000ffff00037812 */ /* 0x040fe200078ec0ff */
[----:B------:R-:W-:Y:S01]  /*7900*/  IMAD.MOV.U32 R150, RZ, RZ, R200 ;  /* 0x000000ffff967224 */ /* 0x000fe200078e00c8 */
[----:B------:R-:W-:Y:S01]  /*7910*/  MOV R106, R169 ;  /* 0x000000a9006a7202 */ /* 0x000fe20000000f00 */
[----:B------:R-:W-:Y:S01]  /*7920*/  IMAD.MOV.U32 R161, RZ, RZ, R38 ;  /* 0x000000ffffa17224 */ /* 0x000fe200078e0026 */
[----:B------:R1:W5:Y:S01]  /*7930*/  LDL.LU R200, [R1+0x58] ;  /* 0x0000580001c87983 */ /* 0x0003620000300800 */
[----:B--2---:R-:W-:Y:S01]  /*7940*/  PRMT R6, R15, 0x5410, R5 ;  /* 0x000054100f067816 */ /* 0x004fe20000000005 */
[----:B------:R-:W-:Y:S01]  /*7950*/  FFMA.FTZ R5, R247, c[0x0][0x23c], -R12 ;  /* 0x00008f00f7057a23 */ /* 0x000fe2000001080c */
[----:B------:R-:W-:Y:S01]  /*7960*/  LOP3.LUT R7, R0, 0xff, RZ, 0xc0, !PT ;  /* 0x000000ff00077812 */ /* 0x000fe200078ec0ff */
[----:B------:R-:W-:Y:S01]  /*7970*/  IMAD.MOV.U32 R28, RZ, RZ, R162 ;  /* 0x000000ffff1c7224 */ /* 0x000fe200078e00a2 */
[----:B------:R-:W-:Y:S01]  /*7980*/  SHF.R.U32.HI R3, RZ, 0x8, R3 ;  /* 0x00000008ff037819 */ /* 0x000fe20000011603 */
[----:B------:R-:W-:Y:S01]  /*7990*/  IMAD.MOV.U32 R38, RZ, RZ, R149 ;  /* 0x000000ffff267224 */ /* 0x000fe200078e0095 */
[----:B------:R2:W1:Y:S01]  /*79a0*/  MUFU.EX2 R170, R5 ;  /* 0x0000000500aa7308 */ /* 0x0004620000000800 */
[----:B------:R1:W5:Y:S01]  /*79b0*/  LDL.LU R169, [R1+0x54] ;  /* 0x0000540001a97983 */ /* 0x0003620000300800 */
[----:B------:R-:W-:Y:S01]  /*79c0*/  IMAD.MOV.U32 R162, RZ, RZ, R39 ;  /* 0x000000ffffa27224 */ /* 0x000fe200078e0027 */
[----:B------:R-:W-:Y:S01]  /*79d0*/  MOV R149, R168 ;  /* 0x000000a800957202 */ /* 0x000fe20000000f00 */
[----:B------:R-:W-:Y:S01]  /*79e0*/  IMAD.MOV.U32 R39, RZ, RZ, R151 ;  /* 0x000000ffff277224 */ /* 0x000fe200078e0097 */
[----:B------:R-:W-:Y:S01]  /*79f0*/  PRMT R14, R4, 0x5410, R14 ;  /* 0x00005410040e7816 */ /* 0x000fe2000000000e */
[----:B------:R1:W5:Y:S01]  /*7a00*/  LDL.LU R168, [R1+0x50] ;  /* 0x0000500001a87983 */ /* 0x0003620000300800 */
[----:B------:R-:W-:-:S03]  /*7a10*/  SHF.R.U32.HI R4, RZ, 0x10, R0 ;  /* 0x00000010ff047819 */ /* 0x000fc60000011600 */
[----:B------:R1:W5:Y:S01]  /*7a20*/  LDL.LU R151, [R1+0x4c] ;  /* 0x00004c0001977983 */ /* 0x0003620000300800 */
[----:B------:R-:W-:Y:S02]  /*7a30*/  PRMT R3, R7, 0x5410, R3 ;  /* 0x0000541007037816 */ /* 0x000fe40000000003 */
[----:B------:R-:W-:Y:S02]  /*7a40*/  LOP3.LUT R4, R4, 0xff, RZ, 0xc0, !PT ;  /* 0x000000ff04047812 */ /* 0x000fe400078ec0ff */
[----:B--2---:R-:W-:Y:S01]  /*7a50*/  SHF.R.U32.HI R5, RZ, 0x18, R0 ;  /* 0x00000018ff057819 */ /* 0x004fe20000011600 */
[--C-:B------:R-:W-:Y:S01]  /*7a60*/  HSET2.LE.AND R0, R3, R142.reuse, PT ;  /* 0x0000008e03007233 */ /* 0x100fe20003803000 */
[----:B------:R-:W-:Y:S02]  /*7a70*/  F2FP.PACK_AB R3, R165, R166 ;  /* 0x000000a6a503723e */ /* 0x000fe400000000ff */
[----:B------:R-:W-:Y:S01]  /*7a80*/  PRMT R5, R4, 0x5410, R5 ;  /* 0x0000541004057816 */ /* 0x000fe20000000005 */
[----:B------:R-:W-:Y:S01]  /*7a90*/  HMMA.16816.F32 R60, R8, R20, R184 ;  /* 0x00000014083c723c */ /* 0x000fe200000018b8 */
[----:B------:R-:W-:Y:S01]  /*7aa0*/  LOP3.LUT R4, R0, R3, RZ, 0xc0, !PT ;  /* 0x0000000300047212 */ /* 0x000fe200078ec0ff */
[--C-:B------:R-:W-:Y:S01]  /*7ab0*/  HSET2.LE.AND R6, R6, R142.reuse, PT ;  /* 0x0000008e06067233 */ /* 0x100fe20003803000 */
[----:B----4-:R-:W-:Y:S01]  /*7ac0*/  F2FP.PACK_AB R7, R158, R164 ;  /* 0x000000a49e07723e */ /* 0x010fe200000000ff */
[----:B------:R-:W-:Y:S01]  /*7ad0*/  HSET2.LE.AND R0, R5, R142, PT ;  /* 0x0000008e05007233 */ /* 0x000fe20003803000 */
[----:B------:R-:W-:-:S03]  /*7ae0*/  F2FP.PACK_AB R3, R223, R252 ;  /* 0x000000fcdf03723e */ /* 0x000fc600000000ff */
[----:B------:R-:W-:Y:S01]  /*7af0*/  HMMA.16816.F32 R52, R8, R22, R188 ;  /* 0x000000160834723c */ /* 0x000fe200000018bc */
[----:B------:R-:W-:Y:S01]  /*7b00*/  LOP3.LUT R6, R6, R7, RZ, 0xc0, !PT ;  /* 0x0000000706067212 */ /* 0x000fe200078ec0ff */
[----:B------:R-:W-:Y:S01]  /*7b10*/  IMAD.MOV.U32 R132, RZ, RZ, R88 ;  /* 0x000000ffff847224 */ /* 0x000fe200078e0058 */
[----:B------:R-:W-:Y:S01]  /*7b20*/  LOP3.LUT R5, R0, R3, RZ, 0xc0, !PT ;  /* 0x0000000300057212 */ /* 0x000fe200078ec0ff */
[----:B------:R-:W-:Y:S01]  /*7b30*/  IMAD.MOV.U32 R133, RZ, RZ, R89 ;  /* 0x000000ffff857224 */ /* 0x000fe200078e0059 */
[----:B------:R-:W-:Y:S01]  /*7b40*/  MOV R134, R90 ;  /* 0x0000005a00867202 */ /* 0x000fe20000000f00 */
[----:B------:R-:W-:Y:S01]  /*7b50*/  IMAD.MOV.U32 R135, RZ, RZ, R91 ;  /* 0x000000ffff877224 */ /* 0x000fe200078e005b */
[----:B------:R-:W-:Y:S01]  /*7b60*/  HSET2.LE.AND R8, R14, R142, PT ;  /* 0x0000008e0e087233 */ /* 0x000fe20003803000 */
[----:B-1----:R-:W-:Y:S01]  /*7b70*/  F2FP.PACK_AB R9, R170, R171 ;  /* 0x000000abaa09723e */ /* 0x002fe200000000ff */
[----:B------:R-:W-:Y:S03]  /*7b80*/  LDSM.16.MT88.4 R20, [R199+0x11000] ;  /* 0x01100000c714783b */ /* 0x000fe60000004200 */
[----:B------:R-:W-:-:S02]  /*7b90*/  LOP3.LUT R7, R8, R9, RZ, 0xc0, !PT ;  /* 0x0000000908077212 */ /* 0x000fc400078ec0ff */
[----:B------:R-:W1:Y:S05]  /*7ba0*/  LDSM.16.MT88.4 R8, [R198+0x11000] ;  /* 0x01100000c608783b */ /* 0x000e6a0000004200 */
[C---:B------:R-:W-:Y:S08]  /*7bb0*/  HMMA.16816.F32 R152, R4.reuse, R16, R76 ;  /* 0x000000100498723c */ /* 0x040ff0000000184c */
[C---:B------:R-:W-:Y:S01]  /*7bc0*/  HMMA.16816.F32 R76, R4.reuse, R18, R240 ;  /* 0x00000012044c723c */ /* 0x040fe200000018f0 */
[----:B------:R-:W2:Y:S07]  /*7bd0*/  LDSM.16.MT88.4 R16, [R196+0x13000] ;  /* 0x01300000c410783b */ /* 0x000eae0000004200 */
[C---:B------:R-:W-:Y:S08]  /*7be0*/  HMMA.16816.F32 R84, R4.reuse, R24, R84 ;  /* 0x000000180454723c */ /* 0x040ff00000001854 */
[----:B------:R-:W-:Y:S01]  /*7bf0*/  HMMA.16816.F32 R88, R4, R26, R236 ;  /* 0x0000001a0458723c */ /* 0x000fe200000018ec */
[----:B------:R-:W4:Y:S01]  /*7c00*/  LDSM.16.MT88.4 R24, [R197+0x13000] ;  /* 0x01300000c518783b */ /* 0x000f220000004200 */
[----:B------:R-:W-:Y:S01]  /*7c10*/  MOV R156, R132 ;  /* 0x00000084009c7202 */ /* 0x000fe20000000f00 */
[----:B------:R-:W-:-:S02]  /*7c20*/  IMAD.MOV.U32 R132, RZ, RZ, R133 ;  /* 0x000000ffff847224 */ /* 0x000fc400078e0085 */
[----:B------:R-:W-:Y:S01]  /*7c30*/  IMAD.MOV.U32 R133, RZ, RZ, R134 ;  /* 0x000000ffff857224 */ /* 0x000fe200078e0086 */
[----:B------:R-:W-:Y:S01]  /*7c40*/  MOV R134, R135 ;  /* 0x0000008700867202 */ /* 0x000fe20000000f00 */
[----:B------:R-:W-:Y:S02]  /*7c50*/  IMAD.MOV.U32 R35, RZ, RZ, R143 ;  /* 0x000000ffff237224 */ /* 0x000fe400078e008f */
[----:B------:R-:W-:Y:S01]  /*7c60*/  IMAD.MOV.U32 R163, RZ, RZ, R141 ;  /* 0x000000ffffa37224 */ /* 0x000fe200078e008d */
[----:B------:R-:W-:Y:S01]  /*7c70*/  MOV R141, R97 ;  /* 0x00000061008d7202 */ /* 0x000fe20000000f00 */
[----:B------:R-:W-:Y:S02]  /*7c80*/  IMAD.MOV.U32 R135, RZ, RZ, R144 ;  /* 0x000000ffff877224 */ /* 0x000fe400078e0090 */
[----:B------:R-:W-:Y:S02]  /*7c90*/  IMAD.MOV.U32 R140, RZ, RZ, R96 ;  /* 0x000000ffff8c7224 */ /* 0x000fe400078e0060 */
        /* <DEDUP_REMOVED lines=13> */
[----:B------:R-:W-:-:S02]  /*7d70*/  IMAD.MOV.U32 R141, RZ, RZ, R104 ;  /* 0x000000ffff8d7224 */ /* 0x000fc400078e0068 */
[----:B------:R-:W-:Y:S01]  /*7d80*/  IMAD.MOV.U32 R145, RZ, RZ, R107 ;  /* 0x000000ffff917224 */ /* 0x000fe200078e006b */
[----:B------:R-:W-:Y:S01]  /*7d90*/  MOV R163, R116 ;  /* 0x0000007400a37202 */ /* 0x000fe20000000f00 */
[----:B------:R-:W-:Y:S02]  /*7da0*/  IMAD.MOV.U32 R15, RZ, RZ, R157 ;  /* 0x000000ffff0f7224 */ /* 0x000fe400078e009d */
[----:B------:R-:W-:Y:S01]  /*7db0*/  IMAD.MOV.U32 R167, RZ, RZ, R244 ;  /* 0x000000ffffa77224 */ /* 0x000fe200078e00f4 */
[----:B------:R-:W-:Y:S01]  /*7dc0*/  MOV R244, R119 ;  /* 0x0000007700f47202 */ /* 0x000fe20000000f00 */
[----:B------:R-:W-:Y:S01]  /*7dd0*/  IMAD.MOV.U32 R156, RZ, RZ, R117 ;  /* 0x000000ffff9c7224 */ /* 0x000fe200078e0075 */
[----:B------:R-:W-:Y:S01]  /*7de0*/  HMMA.16816.F32 R92, R4, R20, R92 ;  /* 0x00000014045c723c */ /* 0x000fe2000000185c */
[----:B------:R-:W-:-:S07]  /*7df0*/  IMAD.MOV.U32 R157, RZ, RZ, R118 ;  /* 0x000000ffff9d7224 */ /* 0x000fce00078e0076 */
[C---:B------:R-:W-:Y:S01]  /*7e00*/  HMMA.16816.F32 R96, R4.reuse, R22, R232 ;  /* 0x000000160460723c */ /* 0x040fe200000018e8 */
[----:B------:R-:W-:Y:S07]  /*7e10*/  LDSM.16.MT88.4 R20, [R199+0x13000] ;  /* 0x01300000c714783b */ /* 0x000fee0000004200 */
[C---:B--2---:R-:W-:Y:S08]  /*7e20*/  HMMA.16816.F32 R116, R4.reuse, R18, R120 ;  /* 0x000000120474723c */ /* 0x044ff00000001878 */
[C---:B----4-:R-:W-:Y:S01]  /*7e30*/  HMMA.16816.F32 R120, R4.reuse, R24, R28 ;  /* 0x000000180478723c */ /* 0x050fe2000000181c */
[----:B------:R-:W-:Y:S07]  /*7e40*/  LDSM.16.MT88.4 R28, [R197+0x15000] ;  /* 0x01500000c51c783b */ /* 0x000fee0000004200 */
[----:B------:R-:W-:Y:S01]  /*7e50*/  HMMA.16816.F32 R124, R4, R26, R124 ;  /* 0x0000001a047c723c */ /* 0x000fe2000000187c */
[----:B------:R-:W-:Y:S01]  /*7e60*/  LDSM.16.MT88.4 R24, [R199+0x15000] ;  /* 0x01500000c718783b */ /* 0x000fe20000004200 */
[----:B---3--:R-:W-:-:S06]  /*7e70*/  IMAD.MOV.U32 R143, RZ, RZ, R105 ;  /* 0x000000ffff8f7224 */ /* 0x008fcc00078e0069 */
[C---:B------:R-:W-:Y:S01]  /*7e80*/  HMMA.16816.F32 R104, R4.reuse, R10, R228 ;  /* 0x0000000a0468723c */ /* 0x040fe200000018e4 */
[----:B------:R-:W1:Y:S07]  /*7e90*/  LDSM.16.MT88.4 R8, [R198+0x13000] ;  /* 0x01300000c608783b */ /* 0x000e6e0000004200 */
[----:B------:R-:W-:Y:S01]  /*7ea0*/  HMMA.16816.F32 R108, R4, R16, R108 ;  /* 0x00000010046c723c */ /* 0x000fe2000000186c */
[----:B------:R-:W2:Y:S01]  /*7eb0*/  LDSM.16.MT88.4 R16, [R196+0x15000] ;  /* 0x01500000c410783b */ /* 0x000ea20000004200 */
[----:B------:R-:W-:Y:S01]  /*7ec0*/  MOV R187, R160 ;  /* 0x000000a000bb7202 */ /* 0x000fe20000000f00 */
[----:B------:R-:W-:Y:S01]  /*7ed0*/  IMAD.MOV.U32 R160, RZ, RZ, R161 ;  /* 0x000000ffffa07224 */ /* 0x000fe200078e00a1 */
[----:B------:R-:W-:Y:S01]  /*7ee0*/  MOV R184, R246 ;  /* 0x000000f600b87202 */ /* 0x000fe20000000f00 */
[----:B------:R-:W-:Y:S01]  /*7ef0*/  IMAD.MOV.U32 R191, RZ, RZ, R15 ;  /* 0x000000ffffbf7224 */ /* 0x000fe200078e000f */
[----:B------:R-:W-:Y:S01]  /*7f00*/  MOV R161, R244 ;  /* 0x000000f400a17202 */ /* 0x000fe20000000f00 */
[----:B------:R-:W-:-:S02]  /*7f10*/  IMAD.MOV.U32 R186, RZ, RZ, R245 ;  /* 0x000000ffffba7224 */ /* 0x000fc400078e00f5 */
[----:B------:R-:W-:Y:S02]  /*7f20*/  IMAD.MOV.U32 R15, RZ, RZ, R162 ;  /* 0x000000ffff0f7224 */ /* 0x000fe400078e00a2 */
[----:B------:R-:W-:Y:S02]  /*7f30*/  IMAD.MOV.U32 R185, RZ, RZ, R167 ;  /* 0x000000ffffb97224 */ /* 0x000fe400078e00a7 */
[----:B------:R-:W-:Y:S01]  /*7f40*/  IMAD.MOV.U32 R162, RZ, RZ, R141 ;  /* 0x000000ffffa27224 */ /* 0x000fe200078e008d */
        /* <DEDUP_REMOVED lines=8> */
[----:B------:R-:W-:Y:S02]  /*7fd0*/  IMAD.MOV.U32 R39, RZ, RZ, R147 ;  /* 0x000000ffff277224 */ /* 0x000fe400078e0093 */
[----:B------:R-:W-:Y:S01]  /*7fe0*/  IMAD.MOV.U32 R38, RZ, RZ, R146 ;  /* 0x000000ffff267224 */ /* 0x000fe200078e0092 */
[C---:B-1----:R-:W-:Y:S08]  /*7ff0*/  HMMA.16816.F32 R244, R4.reuse, R8, R248 ;  /* 0x0000000804f4723c */ /* 0x042ff000000018f8 */
[C---:B------:R-:W-:Y:S01]  /*8000*/  HMMA.16816.F32 R248, R4.reuse, R10, R192 ;  /* 0x0000000a04f8723c */ /* 0x040fe200000018c0 */
[----:B------:R-:W1:Y:S07]  /*8010*/  LDSM.16.MT88.4 R8, [R198+0x15000] ;  /* 0x01500000c608783b */ /* 0x000e6e0000004200 */
[C---:B------:R-:W-:Y:S08]  /*8020*/  HMMA.16816.F32 R144, R4.reuse, R22, R224 ;  /* 0x000000160490723c */ /* 0x040ff000000018e0 */
[C---:B------:R-:W-:Y:S08]  /*8030*/  HMMA.16816.F32 R224, R4.reuse, R24, R128 ;  /* 0x0000001804e0723c */ /* 0x040ff00000001880 */
[C---:B------:R-:W-:Y:S01]  /*8040*/  HMMA.16816.F32 R192, R4.reuse, R26, R112 ;  /* 0x0000001a04c0723c */ /* 0x040fe20000001870 */
[----:B------:R-:W-:Y:S07]  /*8050*/  LDSM.16.MT88.4 R24, [R199+0x17000] ;  /* 0x01700000c718783b */ /* 0x000fee0000004200 */
[C---:B--2---:R-:W-:Y:S08]  /*8060*/  HMMA.16816.F32 R240, R4.reuse, R16, R180 ;  /* 0x0000001004f0723c */ /* 0x044ff000000018b4 */
[----:B------:R-:W-:Y:S01]  /*8070*/  HMMA.16816.F32 R232, R4, R18, R176 ;  /* 0x0000001204e8723c */ /* 0x000fe200000018b0 */
[----:B------:R-:W2:Y:S01]  /*8080*/  LDSM.16.MT88.4 R16, [R196+0x17000] ;  /* 0x01700000c410783b */ /* 0x000ea20000004200 */
[----:B------:R-:W-:-:S02]  /*8090*/  FFMA.FTZ R0, R141, c[0x0][0x23c], -R13 ;  /* 0x00008f008d007a23 */ /* 0x000fc4000001080d */
[----:B------:R-:W-:Y:S02]  /*80a0*/  IMAD.MOV.U32 R141, RZ, RZ, R150 ;  /* 0x000000ffff8d7224 */ /* 0x000fe400078e0096 */
[----:B------:R3:W-:Y:S01]  /*80b0*/  MUFU.EX2 R150, R0 ;  /* 0x0000000000967308 */ /* 0x0007e20000000800 */
[----:B------:R-:W-:Y:S01]  /*80c0*/  MOV R179, R186 ;  /* 0x000000ba00b37202 */ /* 0x000fe20000000f00 */
[----:B------:R-:W-:Y:S01]  /*80d0*/  HMMA.16816.F32 R236, R4, R28, R172 ;  /* 0x0000001c04ec723c */ /* 0x000fe200000018ac */
[----:B------:R-:W-:-:S06]  /*80e0*/  MOV R176, R191 ;  /* 0x000000bf00b07202 */ /* 0x000fcc0000000f00 */
[----:B------:R-:W-:Y:S01]  /*80f0*/  IMAD.MOV.U32 R29, RZ, RZ, R187 ;  /* 0x000000ffff1d7224 */ /* 0x000fe200078e00bb */
[----:B------:R-:W-:Y:S01]  /*8100*/  HMMA.16816.F32 R228, R4, R30, R136 ;  /* 0x0000001e04e4723c */ /* 0x000fe20000001888 */
[----:B---3--:R-:W-:Y:S01]  /*8110*/  FFMA.FTZ R0, R143, c[0x0][0x23c], -R13 ;  /* 0x00008f008f007a23 */ /* 0x008fe2000001080d */
[----:B------:R-:W-:-:S05]  /*8120*/  MOV R143, R149 ;  /* 0x00000095008f7202 */ /* 0x000fca0000000f00 */
[----:B------:R-:W-:Y:S01]  /*8130*/  IMAD.MOV.U32 R137, RZ, RZ, R3 ;  /* 0x000000ffff897224 */ /* 0x000fe200078e0003 */
[----:B------:R-:W-:Y:S01]  /*8140*/  LOP3.LUT R3, R33, UR14, R36, 0x96, !PT ;  /* 0x0000000e21037c12 */ /* 0x000fe2000f8e9624 */
[----:B------:R3:W-:Y:S01]  /*8150*/  MUFU.EX2 R149, R0 ;  /* 0x0000000000957308 */ /* 0x0007e20000000800 */
        /* <DEDUP_REMOVED lines=8> */
[----:B------:R-:W-:Y:S01]  /*81e0*/  IMAD.WIDE.U32 R8, R3, -0x2daee0ad, RZ ;  /* 0xd2511f5303087825 */ /* 0x000fe200078e00ff */
[C---:B------:R-:W-:Y:S01]  /*81f0*/  HMMA.16816.F32 R132, R4.reuse, R20, R132 ;  /* 0x000000140484723c */ /* 0x040fe20000001884 */
[----:B------:R-:W1:Y:S02]  /*8200*/  LDSM.16.MT88.4 R20, [R197+0x17000] ;  /* 0x01700000c514783b */ /* 0x000e640000004200 */
[----:B---3--:R-:W-:Y:S01]  /*8210*/  FFMA.FTZ R0, R29, c[0x0][0x23c], -R13 ;  /* 0x00008f001d007a23 */ /* 0x008fe2000001080d */
[----:B------:R-:W-:Y:S01]  /*8220*/  MOV R83, R143 ;  /* 0x0000008f00537202 */ /* 0x000fe20000000f00 */
[----:B------:R-:W3:Y:S01]  /*8230*/  LDSM.16.MT88.4 R28, [R198+0x17000] ;  /* 0x01700000c61c783b */ /* 0x000ee20000004200 */
[----:B------:R-:W-:Y:S01]  /*8240*/  FFMA.FTZ R3, R141, c[0x0][0x23c], -R12 ;  /* 0x00008f008d037a23 */ /* 0x000fe2000001080c */
[----:B------:R4:W-:Y:S01]  /*8250*/  MUFU.EX2 R35, R0 ;  /* 0x0000000000237308 */ /* 0x0009e20000000800 */
[----:B------:R-:W-:Y:S02]  /*8260*/  IMAD.MOV.U32 R178, RZ, RZ, R185 ;  /* 0x000000ffffb27224 */ /* 0x000fe400078e00b9 */
[----:B------:R-:W-:Y:S01]  /*8270*/  IMAD.MOV.U32 R129, RZ, RZ, R176 ;  /* 0x000000ffff817224 */ /* 0x000fe200078e00b0 */
[----:B------:R-:W-:Y:S01]  /*8280*/  HMMA.16816.F32 R184, R4, R10, R72 ;  /* 0x0000000a04b8723c */ /* 0x000fe20000001848 */
[----:B------:R-:W-:-:S02]  /*8290*/  IMAD.MOV.U32 R112, RZ, RZ, R142 ;  /* 0x000000ffff707224 */ /* 0x000fc400078e008e */
[----:B------:R-:W-:Y:S01]  /*82a0*/  IMAD.MOV.U32 R136, RZ, RZ, R137 ;  /* 0x000000ffff887224 */ /* 0x000fe200078e0089 */
[----:B------:R2:W-:Y:S01]  /*82b0*/  MUFU.EX2 R32, R3 ;  /* 0x0000000300207308 */ /* 0x0005e20000000800 */
[----:B------:R-:W-:Y:S01]  /*82c0*/  IMAD.MOV.U32 R137, RZ, RZ, R138 ;  /* 0x000000ffff897224 */ /* 0x000fe200078e008a */
[----:B------:R-:W-:Y:S01]  /*82d0*/  MOV R138, R139 ;  /* 0x0000008b008a7202 */ /* 0x000fe20000000f00 */
[----:B------:R-:W-:Y:S01]  /*82e0*/  IMAD.MOV.U32 R130, RZ, RZ, R177 ;  /* 0x000000ffff827224 */ /* 0x000fe200078e00b1 */
[C---:B------:R-:W-:Y:S01]  /*82f0*/  LOP3.LUT R10, R8.reuse, 0xffff, RZ, 0xc0, !PT ;  /* 0x0000ffff080a7812 */ /* 0x040fe200078ec0ff */
[----:B----4-:R-:W-:Y:S01]  /*8300*/  FFMA.FTZ R0, R159, c[0x0][0x23c], -R13 ;  /* 0x00008f009f007a23 */ /* 0x010fe2000001080d */
[----:B------:R-:W-:Y:S01]  /*8310*/  LOP3.LUT R15, R8, 0xff, RZ, 0xc0, !PT ;  /* 0x000000ff080f7812 */ /* 0x000fe200078ec0ff */
[----:B------:R-:W-:Y:S01]  /*8320*/  IMAD.MOV.U32 R159, RZ, RZ, R140 ;  /* 0x000000ffff9f7224 */ /* 0x000fe200078e008c */
[----:B--2---:R-:W-:Y:S01]  /*8330*/  HMMA.16816.F32 R172, R4, R18, R64 ;  /* 0x0000001204ac723c */ /* 0x004fe20000001840 */
[----:B------:R2:W-:Y:S01]  /*8340*/  MUFU.EX2 R33, R0 ;  /* 0x0000000000217308 */ /* 0x0005e20000000800 */
[----:B------:R-:W-:Y:S01]  /*8350*/  IMAD.MOV.U32 R139, RZ, RZ, R14 ;  /* 0x000000ffff8b7224 */ /* 0x000fe200078e000e */
[----:B------:R-:W-:Y:S01]  /*8360*/  SHF.R.U32.HI R13, RZ, 0x10, R8 ;  /* 0x00000010ff0d7819 */ /* 0x000fe20000011608 */
[----:B------:R-:W-:Y:S01]  /*8370*/  LDSM.16.MT88.4 R72, [R197+0x13800] ;  /* 0x01380000c548783b */ /* 0x000fe20000004200 */
[----:B------:R-:W-:-:S03]  /*8380*/  FFMA.FTZ R3, R129, c[0x0][0x23c], -R12 ;  /* 0x00008f0081037a23 */ /* 0x000fc6000001080c */
[C---:B------:R-:W-:Y:S01]  /*8390*/  HMMA.16816.F32 R140, R4.reuse, R24, R40 ;  /* 0x00000018048c723c */ /* 0x040fe20000001828 */
[----:B------:R-:W4:Y:S01]  /*83a0*/  LDSM.16.MT88.4 R40, [R197+0x11800] ;  /* 0x01180000c528783b */ /* 0x000f220000004200 */
[----:B------:R-:W-:Y:S01]  /*83b0*/  SHF.R.U32.HI R14, RZ, 0x18, R8 ;  /* 0x00000018ff0e7819 */ /* 0x000fe20000011608 */
[----:B------:R-:W-:Y:S01]  /*83c0*/  IMAD.MOV.U32 R113, RZ, RZ, R130 ;  /* 0x000000ffff717224 */ /* 0x000fe200078e0082 */
[----:B------:R-:W-:Y:S01]  /*83d0*/  SHF.R.U32.HI R8, RZ, 0x8, R10 ;  /* 0x00000008ff087819 */ /* 0x000fe2000001160a */
[----:B------:R1:W1:Y:S03]  /*83e0*/  MUFU.EX2 R19, R3 ;  /* 0x0000000300137308 */ /* 0x0002660000000800 */
[----:B------:R-:W-:Y:S01]  /*83f0*/  HMMA.16816.F32 R180, R4, R16, R68 ;  /* 0x0000001004b4723c */ /* 0x000fe20000001844 */
[----:B--2---:R-:W-:Y:S01]  /*8400*/  LOP3.LUT R0, R9, UR7, R34, 0x96, !PT ;  /* 0x0000000709007c12 */ /* 0x004fe2000f8e9622 */
[----:B------:R-:W-:Y:S01]  /*8410*/  LDSM.16.MT88.4 R64, [R196+0x13800] ;  /* 0x01380000c440783b */ /* 0x000fe20000004200 */
[----:B------:R-:W-:Y:S01]  /*8420*/  LOP3.LUT R10, R13, 0xff, RZ, 0xc0, !PT ;  /* 0x000000ff0d0a7812 */ /* 0x000fe200078ec0ff */
[----:B------:R-:W-:Y:S01]  /*8430*/  FFMA.FTZ R9, R83, c[0x0][0x23c], -R12 ;  /* 0x00008f0053097a23 */ /* 0x000fe2000001080c */
[----:B------:R-:W-:-:S02]  /*8440*/  SHF.R.U32.HI R11, RZ, 0x10, R0 ;  /* 0x00000010ff0b7819 */ /* 0x000fc40000011600 */
[----:B------:R-:W-:Y:S01]  /*8450*/  PRMT R13, R15, 0x5410, R8 ;  /* 0x000054100f0d7816 */ /* 0x000fe20000000008 */
[----:B------:R-:W-:Y:S01]  /*8460*/  FFMA.FTZ R8, R113, c[0x0][0x23c], -R12 ;  /* 0x00008f0071087a23 */ /* 0x000fe2000001080c */
[C---:B------:R-:W-:Y:S02]  /*8470*/  LOP3.LUT R17, R0.reuse, 0xff, RZ, 0xc0, !PT ;  /* 0x000000ff00117812 */ /* 0x040fe400078ec0ff */
[----:B-1----:R-:W-:Y:S02]  /*8480*/  LOP3.LUT R3, R0, 0xffff, RZ, 0xc0, !PT ;  /* 0x0000ffff00037812 */ /* 0x002fe400078ec0ff */
[----:B------:R-:W-:Y:S02]  /*8490*/  SHF.R.U32.HI R16, RZ, 0x18, R0 ;  /* 0x00000018ff107819 */ /* 0x000fe40000011600 */
[----:B------:R-:W-:Y:S01]  /*84a0*/  SHF.R.U32.HI R0, RZ, 0x8, R3 ;  /* 0x00000008ff007819 */ /* 0x000fe20000011603 */
[----:B------:R1:W-:Y:S01]  /*84b0*/  MUFU.EX2 R18, R9 ;  /* 0x0000000900127308 */ /* 0x0003e20000000800 */
[----:B------:R-:W-:Y:S01]  /*84c0*/  LOP3.LUT R3, R11, 0xff, RZ, 0xc0, !PT ;  /* 0x000000ff0b037812 */ /* 0x000fe200078ec0ff */
[----:B------:R-:W-:Y:S01]  /*84d0*/  IMAD.MOV.U32 R129, RZ, RZ, R160 ;  /* 0x000000ffff817224 */ /* 0x000fe200078e00a0 */
[----:B------:R-:W-:Y:S01]  /*84e0*/  MOV R81, R112 ;  /* 0x0000007000517202 */ /* 0x000fe20000000f00 */
[----:B------:R-:W-:Y:S01]  /*84f0*/  IMAD.MOV.U32 R160, RZ, RZ, R159 ;  /* 0x000000ffffa07224 */ /* 0x000fe200078e009f */
[----:B------:R-:W-:-:S03]  /*8500*/  PRMT R0, R17, 0x5410, R0 ;  /* 0x0000541011007816 */ /* 0x000fc60000000000 */
[----:B------:R2:W2:Y:S01]  /*8510*/  MUFU.EX2 R12, R8 ;  /* 0x00000008000c7308 */ /* 0x0004a20000000800 */
[----:B------:R-:W-:Y:S01]  /*8520*/  PRMT R3, R3, 0x5410, R16 ;  /* 0x0000541003037816 */ /* 0x000fe20000000010 */
[--C-:B------:R-:W-:Y:S01]  /*8530*/  HSET2.LE.AND R0, R0, R81.reuse, PT ;  /* 0x0000005100007233 */ /* 0x100fe20003803000 */
[----:B------:R-:W-:Y:S01]  /*8540*/  MOV R83, R164 ;  /* 0x000000a400537202 */ /* 0x000fe20000000f00 */
[----:B------:R-:W-:Y:S01]  /*8550*/  IMAD.MOV.U32 R164, RZ, RZ, R160 ;  /* 0x000000ffffa47224 */ /* 0x000fe200078e00a0 */
[----:B------:R-:W-:Y:S01]  /*8560*/  PRMT R11, R10, 0x5410, R14 ;  /* 0x000054100a0b7816 */ /* 0x000fe2000000000e */
[----:B------:R-:W-:Y:S01]  /*8570*/  IMAD.MOV.U32 R112, RZ, RZ, R165 ;  /* 0x000000ffff707224 */ /* 0x000fe200078e00a5 */
[----:B------:R-:W-:Y:S01]  /*8580*/  MOV R113, R166 ;  /* 0x000000a600717202 */ /* 0x000fe20000000f00 */
[----:B------:R-:W-:Y:S01]  /*8590*/  IMAD.MOV.U32 R166, RZ, RZ, R162 ;  /* 0x000000ffffa67224 */ /* 0x000fe200078e00a2 */
[----:B------:R-:W-:Y:S01]  /*85a0*/  MOV R165, R161 ;  /* 0x000000a100a57202 */ /* 0x000fe20000000f00 */
[----:B------:R-:W-:Y:S01]  /*85b0*/  IMAD.MOV.U32 R16, RZ, RZ, R164 ;  /* 0x000000ffff107224 */ /* 0x000fe200078e00a4 */
[----:B-1----:R-:W-:Y:S01]  /*85c0*/  F2FP.PACK_AB R9, R19, R32 ;  /* 0x000000201309723e */ /* 0x002fe200000000ff */
[--C-:B--2---:R-:W-:Y:S01]  /*85d0*/  HSET2.LE.AND R8, R3, R81.reuse, PT ;  /* 0x0000005103087233 */ /* 0x104fe20003803000 */
[----:B------:R-:W-:Y:S01]  /*85e0*/  F2FP.PACK_AB R3, R149, R150 ;  /* 0x000000969503723e */ /* 0x000fe200000000ff */
[----:B------:R-:W-:Y:S01]  /*85f0*/  HSET2.LE.AND R10, R13, R81, PT ;  /* 0x000000510d0a7233 */ /* 0x000fe20003803000 */
[----:B------:R-:W-:-:S02]  /*8600*/  MOV R13, R165 ;  /* 0x000000a5000d7202 */ /* 0x000fc40000000f00 */
[----:B------:R-:W-:Y:S01]  /*8610*/  LOP3.LUT R164, R0, R3, RZ, 0xc0, !PT ;  /* 0x0000000300a47212 */ /* 0x000fe200078ec0ff */
[----:B------:R-:W-:Y:S01]  /*8620*/  HSET2.LE.AND R11, R11, R81, PT ;  /* 0x000000510b0b7233 */ /* 0x000fe20003803000 */
[----:B------:R-:W-:Y:S02]  /*8630*/  F2FP.PACK_AB R0, R33, R35 ;  /* 0x000000232100723e */ /* 0x000fe400000000ff */
[----:B------:R-:W-:Y:S02]  /*8640*/  LOP3.LUT R165, R8, R9, RZ, 0xc0, !PT ;  /* 0x0000000908a57212 */ /* 0x000fe400078ec0ff */
[----:B------:R-:W-:Y:S02]  /*8650*/  F2FP.PACK_AB R3, R12, R18 ;  /* 0x000000120c03723e */ /* 0x000fe400000000ff */
[----:B------:R-:W-:Y:S02]  /*8660*/  MOV R114, R158 ;  /* 0x0000009e00727202 */ /* 0x000fe40000000f00 */
[----:B------:R-:W-:-:S02]  /*8670*/  MOV R8, R166 ;  /* 0x000000a600087202 */ /* 0x000fc40000000f00 */
[----:B------:R-:W-:Y:S01]  /*8680*/  LOP3.LUT R166, R10, R0, RZ, 0xc0, !PT ;  /* 0x000000000aa67212 */ /* 0x000fe200078ec0ff */
[----:B------:R-:W-:Y:S01]  /*8690*/  IMAD.MOV.U32 R10, RZ, RZ, R167 ;  /* 0x000000ffff0a7224 */ /* 0x000fe200078e00a7 */
[----:B------:R-:W-:Y:S01]  /*86a0*/  LOP3.LUT R167, R11, R3, RZ, 0xc0, !PT ;  /* 0x000000030ba77212 */ /* 0x000fe200078ec0ff */
[----:B------:R-:W-:Y:S01]  /*86b0*/  IMAD.MOV.U32 R82, RZ, RZ, R114 ;  /* 0x000000ffff527224 */ /* 0x000fe200078e0072 */
[----:B------:R-:W-:Y:S02]  /*86c0*/  MOV R131, R178 ;  /* 0x000000b200837202 */ /* 0x000fe40000000f00 */
[----:B------:R-:W-:Y:S01]  /*86d0*/  MOV R114, R163 ;  /* 0x000000a300727202 */ /* 0x000fe20000000f00 */
[C---:B------:R-:W-:Y:S08]  /*86e0*/  HMMA.16816.F32 R176, R4.reuse, R20, R56 ;  /* 0x0000001404b0723c */ /* 0x040ff00000001838 */
[----:B------:R-:W-:Y:S01]  /*86f0*/  HMMA.16816.F32 R24, R4, R26, R44 ;  /* 0x0000001a0418723c */ /* 0x000fe2000000182c */
[----:B------:R-:W-:Y:S01]  /*8700*/  IMAD.MOV.U32 R115, RZ, RZ, R131 ;  /* 0x000000ffff737224 */ /* 0x000fe200078e0083 */
[----:B------:R-:W-:-:S06]  /*8710*/  MOV R130, R156 ;  /* 0x0000009c00827202 */ /* 0x000fcc0000000f00 */
[----:B---3--:R-:W-:Y:S01]  /*8720*/  HMMA.16816.F32 R160, R4, R28, R60 ;  /* 0x0000001c04a0723c */ /* 0x008fe2000000183c */
[----:B------:R-:W-:Y:S01]  /*8730*/  IMAD.MOV.U32 R34, RZ, RZ, R82 ;  /* 0x000000ffff227224 */ /* 0x000fe200078e0052 */
[----:B------:R-:W-:-:S06]  /*8740*/  MOV R15, R83 ;  /* 0x00000053000f7202 */ /* 0x000fcc0000000f00 */
[C---:B------:R-:W-:Y:S01]  /*8750*/  HMMA.16816.F32 R20, R4.reuse, R22, R48 ;  /* 0x000000160414723c */ /* 0x040fe20000001830 */
[----:B------:R-:W-:Y:S01]  /*8760*/  IMAD.MOV.U32 R131, RZ, RZ, R157 ;  /* 0x000000ffff837224 */ /* 0x000fe200078e009d */
[----:B------:R-:W1:Y:S04]  /*8770*/  LDSM.16.MT88.4 R48, [R199+0x11800] ;  /* 0x01180000c730783b */ /* 0x000e680000004200 */
[----:B------:R-:W2:Y:S02]  /*8780*/  LDSM.16.MT88.4 R156, [R196+0x11800] ;  /* 0x01180000c49c783b */ /* 0x000ea40000004200 */
[----:B------:R-:W-:Y:S02]  /*8790*/  HMMA.16816.F32 R28, R4, R30, R52 ;  /* 0x0000001e041c723c */ /* 0x000fe40000001834 */
[----:B------:R-:W-:Y:S04]  /*87a0*/  LDSM.16.MT88.4 R56, [R198+0x11800] ;  /* 0x01180000c638783b */ /* 0x000fe80000004200 */
[----:B------:R-:W-:Y:S01]  /*87b0*/  LDSM.16.MT88.4 R80, [R199+0x13800] ;  /* 0x01380000c750783b */ /* 0x000fe20000004200 */
[----:B------:R-:W-:Y:S01]  /*87c0*/  IMAD.MOV.U32 R5, RZ, RZ, R38 ;  /* 0x000000ffff057224 */ /* 0x000fe200078e0026 */
[----:B------:R-:W-:-:S02]  /*87d0*/  MOV R6, R39 ;  /* 0x0000002700067202 */ /* 0x000fc40000000f00 */
[C---:B----4-:R-:W-:Y:S08]  /*87e0*/  HMMA.16816.F32 R36, R164.reuse, R40, R84 ;  /* 0x00000028a424723c */ /* 0x050ff00000001854 */
[C---:B------:R-:W-:Y:S01]  /*87f0*/  HMMA.16816.F32 R40, R164.reuse, R42, R88 ;  /* 0x0000002aa428723c */ /* 0x040fe20000001858 */
        /* <DEDUP_REMOVED lines=10> */
[----:B------:R-:W-:Y:S04]  /*88a0*/  LDSM.16.MT88.4 R112, [R199+0x15800] ;  /* 0x01580000c770783b */ /* 0x000fe80000004200 */
[----:B------:R-:W-:Y:S03]  /*88b0*/  LDSM.16.MT88.4 R120, [R198+0x15800] ;  /* 0x01580000c678783b */ /* 0x000fe60000004200 */
[C---:B-1----:R-:W-:Y:S01]  /*88c0*/  HMMA.16816.F32 R44, R164.reuse, R48, R92 ;  /* 0x00000030a42c723c */ /* 0x042fe2000000185c */
[----:B------:R-:W-:Y:S07]  /*88d0*/  LDSM.16.MT88.4 R128, [R196+0x17800] ;  /* 0x01780000c480783b */ /* 0x000fee0000004200 */
[C---:B--2---:R-:W-:Y:S08]  /*88e0*/  HMMA.16816.F32 R152, R164.reuse, R156, R152 ;  /* 0x0000009ca498723c */ /* 0x044ff00000001898 */
[C---:B---3--:R-:W-:Y:S08]  /*88f0*/  HMMA.16816.F32 R84, R164.reuse, R88, R244 ;  /* 0x00000058a454723c */ /* 0x048ff000000018f4 */
[----:B------:R-:W-:Y:S07]  /*8900*/  HMMA.16816.F32 R88, R164, R90, R248 ;  /* 0x0000005aa458723c */ /* 0x000fee00000018f8 */
[----:B------:R-:W-:Y:S01]  /*8910*/  MOV R249, R5 ;  /* 0x0000000500f97202 */ /* 0x000fe20000000f00 */
[----:B------:R-:W-:Y:S01]  /*8920*/  IMAD.MOV.U32 R248, RZ, RZ, R4 ;  /* 0x000000fffff87224 */ /* 0x000fe200078e0004 */
[----:B------:R-:W-:Y:S01]  /*8930*/  MOV R251, R7 ;  /* 0x0000000700fb7202 */ /* 0x000fe20000000f00 */
[----:B------:R-:W-:-:S02]  /*8940*/  IMAD.MOV.U32 R250, RZ, RZ, R6 ;  /* 0x000000fffffa7224 */ /* 0x000fc400078e0006 */
[----:B------:R-:W-:Y:S01]  /*8950*/  FADD.FTZ R3, R3, R248 ;  /* 0x000000f803037221 */ /* 0x000fe20000010000 */
[----:B------:R-:W-:Y:S01]  /*8960*/  MOV R245, R137 ;  /* 0x0000008900f57202 */ /* 0x000fe20000000f00 */
[----:B------:R-:W-:Y:S02]  /*8970*/  FADD.FTZ R0, R0, R249 ;  /* 0x000000f900007221 */ /* 0x000fe40000010000 */
[----:B------:R-:W-:Y:S01]  /*8980*/  IMAD.MOV.U32 R244, RZ, RZ, R136 ;  /* 0x000000fffff47224 */ /* 0x000fe200078e0088 */
[----:B------:R-:W-:Y:S01]  /*8990*/  MOV R247, R139 ;  /* 0x0000008b00f77202 */ /* 0x000fe20000000f00 */
[----:B------:R-:W-:Y:S01]  /*89a0*/  FADD.FTZ R3, R250, R3 ;  /* 0x00000003fa037221 */ /* 0x000fe20000010000 */
[----:B------:R-:W-:Y:S01]  /*89b0*/  HMMA.16816.F32 R156, R164, R158, R76 ;  /* 0x0000009ea49c723c */ /* 0x000fe2000000184c */
[----:B------:R-:W-:Y:S01]  /*89c0*/  FADD.FTZ R0, R251, R0 ;  /* 0x00000000fb007221 */ /* 0x000fe20000010000 */
[----:B------:R-:W-:Y:S01]  /*89d0*/  LDSM.16.MT88.4 R4, [R198+0x17800] ;  /* 0x01780000c604783b */ /* 0x000fe20000004200 */
[----:B------:R-:W-:-:S02]  /*89e0*/  IMAD.MOV.U32 R246, RZ, RZ, R138 ;  /* 0x000000fffff67224 */ /* 0x000fc400078e008a */
[----:B------:R-:W-:Y:S01]  /*89f0*/  FADD.FTZ R3, R244, R3 ;  /* 0x00000003f4037221 */ /* 0x000fe20000010000 */
[----:B------:R-:W-:Y:S01]  /*8a00*/  LDSM.16.MT88.4 R136, [R197+0x17800] ;  /* 0x01780000c588783b */ /* 0x000fe20000004200 */
[----:B------:R-:W-:Y:S01]  /*8a10*/  FADD.FTZ R0, R245, R0 ;  /* 0x00000000f5007221 */ /* 0x000fe20000010000 */
[----:B------:R-:W-:Y:S01]  /*8a20*/  HMMA.16816.F32 R52, R164, R56, R100 ;  /* 0x00000038a434723c */ /* 0x000fe20000001864 */
[----:B------:R-:W-:Y:S02]  /*8a30*/  FADD.FTZ R3, R246, R3 ;  /* 0x00000003f6037221 */ /* 0x000fe40000010000 */
[----:B------:R-:W-:-:S05]  /*8a40*/  FADD.FTZ R0, R247, R0 ;  /* 0x00000000f7007221 */ /* 0x000fca0000010000 */
[----:B------:R-:W-:Y:S01]  /*8a50*/  HMMA.16816.F32 R76, R164, R80, R132 ;  /* 0x00000050a44c723c */ /* 0x000fe20000001884 */
[----:B------:R-:W-:-:S07]  /*8a60*/  FADD.FTZ R3, R11, R3 ;  /* 0x000000030b037221 */ /* 0x000fce0000010000 */
[----:B------:R-:W-:Y:S01]  /*8a70*/  HMMA.16816.F32 R48, R164, R50, R96 ;  /* 0x00000032a430723c */ /* 0x000fe20000001860 */
[----:B------:R-:W1:Y:S01]  /*8a80*/  LDSM.16.MT88.4 R96, [R196+0x15800] ;  /* 0x01580000c460783b */ /* 0x000e620000004200 */
[----:B------:R-:W-:-:S06]  /*8a90*/  FADD.FTZ R0, R10, R0 ;  /* 0x000000000a007221 */ /* 0x000fcc0000010000 */
[C---:B------:R-:W-:Y:S01]  /*8aa0*/  HMMA.16816.F32 R56, R164.reuse, R58, R104 ;  /* 0x0000003aa438723c */ /* 0x040fe20000001868 */
[----:B------:R-:W2:Y:S07]  /*8ab0*/  LDSM.16.MT88.4 R104, [R197+0x15800] ;  /* 0x01580000c568783b */ /* 0x000eae0000004200 */
[----:B------:R-:W-:Y:S01]  /*8ac0*/  HMMA.16816.F32 R80, R164, R82, R144 ;  /* 0x00000052a450723c */ /* 0x000fe20000001890 */
[----:B------:R-:W3:Y:S01]  /*8ad0*/  LDSM.16.MT88.4 R144, [R199+0x17800] ;  /* 0x01780000c790783b */ /* 0x000ee20000004200 */
        /* <DEDUP_REMOVED lines=13> */
[----:B------:R-:W-:Y:S01]  /*8bb0*/  FADD.FTZ R0, R32, R0 ;  /* 0x0000000020007221 */ /* 0x000fe20000010000 */
[----:B------:R-:W-:Y:S01]  /*8bc0*/  HMMA.16816.F32 R60, R164, R64, R108 ;  /* 0x00000040a43c723c */ /* 0x000fe2000000186c */
[----:B------:R-:W-:Y:S02]  /*8bd0*/  FADD.FTZ R248, R149, R3 ;  /* 0x0000000395f87221 */ /* 0x000fe40000010000 */
[----:B------:R-:W-:Y:S02]  /*8be0*/  FADD.FTZ R0, R19, R0 ;  /* 0x0000000013007221 */ /* 0x000fe40000010000 */
[----:B------:R-:W-:-:S03]  /*8bf0*/  FADD.FTZ R248, R35, R248 ;  /* 0x000000f823f87221 */ /* 0x000fc60000010000 */
[----:B------:R-:W-:Y:S01]  /*8c00*/  HMMA.16816.F32 R64, R164, R66, R116 ;  /* 0x00000042a440723c */ /* 0x000fe20000001874 */
[----:B------:R-:W-:-:S07]  /*8c10*/  FADD.FTZ R0, R18, R0 ;  /* 0x0000000012007221 */ /* 0x000fce0000010000 */
[----:B------:R-:W-:Y:S01]  /*8c20*/  HMMA.16816.F32 R72, R164, R74, R124 ;  /* 0x0000004aa448723c */ /* 0x000fe2000000187c */
[----:B------:R-:W-:Y:S02]  /*8c30*/  FADD.FTZ R248, R33, R248 ;  /* 0x000000f821f87221 */ /* 0x000fe40000010000 */
[----:B------:R-:W-:-:S05]  /*8c40*/  FADD.FTZ R249, R12, R0 ;  /* 0x000000000cf97221 */ /* 0x000fca0000010000 */
[C---:B-1----:R-:W-:Y:S08]  /*8c50*/  HMMA.16816.F32 R92, R164.reuse, R96, R240 ;  /* 0x00000060a45c723c */ /* 0x042ff000000018f0 */
[C---:B--2---:R-:W-:Y:S08]  /*8c60*/  HMMA.16816.F32 R100, R164.reuse, R104, R236 ;  /* 0x00000068a464723c */ /* 0x044ff000000018ec */
[C---:B------:R-:W-:Y:S08]  /*8c70*/  HMMA.16816.F32 R108, R164.reuse, R112, R224 ;  /* 0x00000070a46c723c */ /* 0x040ff000000018e0 */
[C---:B------:R-:W-:Y:S08]  /*8c80*/  HMMA.16816.F32 R116, R164.reuse, R120, R188 ;  /* 0x00000078a474723c */ /* 0x040ff000000018bc */
        /* <DEDUP_REMOVED lines=13> */
[----:B------:R-:W2:Y:S04]  /*8d60*/  LDL.LU R34, [R1+0x44] ;  /* 0x0000440001227983 */ /* 0x000ea80000300800 */
[----:B------:R-:W1:Y:S01]  /*8d70*/  S2R R3, SR_TID.X ;  /* 0x0000000000037919 */ /* 0x000e620000002100 */
[----:B------:R-:W-:-:S02]  /*8d80*/  USHF.R.S32.HI UR9, URZ, 0x1f, UR8 ;  /* 0x0000001f3f097899 */ /* 0x000fc40008011408 */
[----:B------:R-:W-:Y:S01]  /*8d90*/  ULDC.64 UR18, c[0x0][0x1b0] ;  /* 0x00006c0000127ab9 */ /* 0x000fe20000000a00 */
[----:B------:R-:W3:Y:S01]  /*8da0*/  LDL.64 R10, [R1] ;  /* 0x00000000010a7983 */ /* 0x000ee20000100a00 */
[----:B------:R-:W-:Y:S01]  /*8db0*/  UIMAD UR18, UR9, UR18, URZ ;  /* 0x00000012091272a4 */ /* 0x000fe2000f8e023f */
[----:B------:R-:W-:Y:S01]  /*8dc0*/  IMAD.U32 R6, RZ, RZ, UR8 ;  /* 0x00000008ff067e24 */ /* 0x000fe2000f8e00ff */
[----:B------:R-:W-:Y:S01]  /*8dd0*/  ULDC.64 UR6, c[0x0][0x1b8] ;  /* 0x00006e0000067ab9 */ /* 0x000fe20000000a00 */
[----:B------:R-:W-:Y:S01]  /*8de0*/  IMAD.U32 R0, RZ, RZ, UR8 ;  /* 0x00000008ff007e24 */ /* 0x000fe2000f8e00ff */
[----:B------:R-:W-:Y:S01]  /*8df0*/  UIMAD UR19, UR8, UR19, UR18 ;  /* 0x00000013081372a4 */ /* 0x000fe2000f8e0212 */
[----:B------:R-:W-:Y:S01]  /*8e00*/  IMAD.MOV.U32 R149, RZ, RZ, R2 ;  /* 0x000000ffff957224 */ /* 0x000fe200078e0002 */
[----:B------:R-:W-:Y:S01]  /*8e10*/  UIMAD UR9, UR9, UR6, URZ ;  /* 0x00000006090972a4 */ /* 0x000fe2000f8e023f */
[----:B------:R-:W4:Y:S01]  /*8e20*/  LDC.U8 R252, c[0x0][0x2d8] ;  /* 0x0000b600fffc7b82 */ /* 0x000f220000000000 */
[----:B------:R-:W-:-:S02]  /*8e30*/  UIADD3 UR18, UR15, 0x3f, URZ ;  /* 0x0000003f0f127890 */ /* 0x000fc4000fffe03f */
[----:B------:R-:W-:Y:S01]  /*8e40*/  UIMAD UR9, UR8, UR7, UR9 ;  /* 0x00000007080972a4 */ /* 0x000fe2000f8e0209 */
[--C-:B-----5:R-:W-:Y:S01]  /*8e50*/  SHF.R.S32.HI R233, RZ, 0x1f, R168.reuse ;  /* 0x0000001fffe97819 */ /* 0x120fe200000114a8 */
[----:B------:R-:W-:Y:S01]  /*8e60*/  USHF.R.S32.HI UR8, URZ, 0x1f, UR18 ;  /* 0x0000001f3f087899 */ /* 0x000fe20008011412 */
[----:B------:R-:W-:Y:S01]  /*8e70*/  IADD3 R238, P2, R168, 0x10, RZ ;  /* 0x00000010a8ee7810 */ /* 0x000fe20007f5e0ff */
[----:B------:R-:W-:Y:S01]  /*8e80*/  IMAD.MOV.U32 R232, RZ, RZ, R168 ;  /* 0x000000ffffe87224 */ /* 0x000fe200078e00a8 */
[----:B------:R-:W-:Y:S01]  /*8e90*/  ULDC.64 UR6, c[0x0][0x1a0] ;  /* 0x0000680000067ab9 */ /* 0x000fe20000000a00 */
[----:B------:R-:W-:Y:S01]  /*8ea0*/  IMAD.U32 R8, RZ, RZ, UR9 ;  /* 0x00000009ff087e24 */ /* 0x000fe2000f8e00ff */
[----:B------:R-:W-:Y:S01]  /*8eb0*/  ULEA.HI UR8, UR8, UR18, URZ, 0x6 ;  /* 0x0000001208087291 */ /* 0x000fe2000f8f303f */
[----:B-1----:R-:W-:Y:S01]  /*8ec0*/  LOP3.LUT R3, R3, 0x3, RZ, 0xc0, !PT ;  /* 0x0000000303037812 */ /* 0x002fe200078ec0ff */
[----:B------:R-:W-:Y:S01]  /*8ed0*/  UMOV UR34, URZ ;  /* 0x0000003f00227c82 */ /* 0x000fe20008000000 */
[--C-:B---3--:R-:W-:Y:S01]  /*8ee0*/  SHF.R.S32.HI R5, RZ, 0x1f, R10.reuse ;  /* 0x0000001fff057819 */ /* 0x108fe2000001140a */
[----:B------:R-:W-:Y:S01]  /*8ef0*/  IMAD.MOV.U32 R4, RZ, RZ, R10 ;  /* 0x000000ffff047224 */ /* 0x000fe200078e000a */
[----:B------:R-:W-:Y:S01]  /*8f00*/  ISETP.GE.AND P6, PT, R10, c[0x0][0x220], PT ;  /* 0x000088000a007a0c */ /* 0x000fe20003fc6270 */
[----:B--2---:R-:W-:Y:S01]  /*8f10*/  IMAD R3, R3, -0x2, R34 ;  /* 0xfffffffe03037824 */ /* 0x004fe200078e0222 */
[----:B----4-:R-:W-:Y:S01]  /*8f20*/  PRMT R252, R252, 0x7054, R252 ;  /* 0x00007054fcfc7816 */ /* 0x010fe200000000fc */
[----:B------:R-:W-:Y:S01]  /*8f30*/  IMAD.WIDE.U32 R6, R6, c[0x0][0x1b0], R4 ;  /* 0x00006c0006067a25 */ /* 0x000fe200078e0004 */
[----:B------:R-:W-:-:S03]  /*8f40*/  ULEA.HI.SX32 UR18, UR8, 0xfffffffd, 0x1a ;  /* 0xfffffffd08127891 */ /* 0x000fc6000f8fd23f */
[----:B------:R-:W-:Y:S01]  /*8f50*/  IMAD.WIDE.U32 R4, R0, c[0x0][0x1b8], R4 ;  /* 0x00006e0000047a25 */ /* 0x000fe200078e0004 */
[----:B------:R-:W-:Y:S01]  /*8f60*/  IADD3 R242, P1, R6, UR12, RZ ;  /* 0x0000000c06f27c10 */ /* 0x000fe2000ff3e0ff */
[----:B------:R-:W-:Y:S02]  /*8f70*/  USHF.L.U64.HI UR12, UR6, 0x4, UR7 ;  /* 0x00000004060c7899 */ /* 0x000fe40008010207 */
[----:B------:R-:W-:Y:S01]  /*8f80*/  IMAD.U32 R0, RZ, RZ, UR19 ;  /* 0x00000013ff007e24 */ /* 0x000fe2000f8e00ff */
[----:B------:R-:W-:-:S04]  /*8f90*/  IADD3 R240, P0, R4, UR26, RZ ;  /* 0x0000001a04f07c10 */ /* 0x000fc8000ff1e0ff */
[----:B------:R-:W-:Y:S01]  /*8fa0*/  IADD3.X R6, R0, UR10, R7, P1, !PT ;  /* 0x0000000a00067c10 */ /* 0x000fe20008ffe407 */
[----:B------:R-:W-:Y:S01]  /*8fb0*/  IMAD.U32 R0, RZ, RZ, UR15 ;  /* 0x0000000fff007e24 */ /* 0x000fe2000f8e00ff */
[----:B------:R-:W-:Y:S01]  /*8fc0*/  IADD3.X R4, R8, UR24, R5, P0, !PT ;  /* 0x0000001808047c10 */ /* 0x000fe200087fe405 */
[----:B------:R-:W-:Y:S01]  /*8fd0*/  IMAD.X R239, RZ, RZ, R233, P2 ;  /* 0x000000ffffef7224 */ /* 0x000fe200010e06e9 */
[----:B------:R-:W-:Y:S01]  /*8fe0*/  LEA R243, P1, R242, c[0x0][0x168], 0x1 ;  /* 0x00005a00f2f37a11 */ /* 0x000fe200078208ff */
[----:B------:R-:W-:Y:S01]  /*8ff0*/  USHF.L.U32 UR10, UR6, 0x4, URZ ;  /* 0x00000004060a7899 */ /* 0x000fe2000800063f */
[----:B------:R-:W-:Y:S01]  /*9000*/  IADD3 R0, R0, -UR16, R3 ;  /* 0x8000001000007c10 */ /* 0x000fe2000fffe003 */
[----:B------:R-:W-:Y:S01]  /*9010*/  IMAD.MOV.U32 R3, RZ, RZ, R148 ;  /* 0x000000ffff037224 */ /* 0x000fe200078e0094 */
[----:B------:R-:W-:Y:S01]  /*9020*/  LEA R241, P0, R240, c[0x0][0x170], 0x1 ;  /* 0x00005c00f0f17a11 */ /* 0x000fe200078008ff */
[----:B------:R-:W-:Y:S01]  /*9030*/  ULEA.HI.SX32 UR15, UR8, 0xfffffffe, 0x1a ;  /* 0xfffffffe080f7891 */ /* 0x000fe2000f8fd23f */
[----:B------:R-:W-:Y:S01]  /*9040*/  LEA.HI.X R242, R242, c[0x0][0x16c], R6, 0x1, P1 ;  /* 0x00005b00f2f27a11 */ /* 0x000fe200008f0c06 */
[----:B------:R1:W-:Y:S01]  /*9050*/  STL [R1+0x8], R0 ;  /* 0x0000080001007387 */ /* 0x0003e20000100800 */
[----:B------:R-:W-:-:S03]  /*9060*/  LEA.HI.X R240, R240, c[0x0][0x174], R4, 0x1, P0 ;  /* 0x00005d00f0f07a11 */ /* 0x000fc600000f0c04 */
[----:B------:R-:W2:Y:S04]  /*9070*/  LDL R13, [R1+0x18] ;  /* 0x00001800010d7983 */ /* 0x000ea80000100800 */
[----:B------:R-:W3:Y:S04]  /*9080*/  LDL R16, [R1+0xc] ;  /* 0x00000c0001107983 */ /* 0x000ee80000100800 */
[----:B------:R-:W4:Y:S04]  /*9090*/  LDL R17, [R1+0x1c] ;  /* 0x00001c0001117983 */ /* 0x000f280000100800 */
[----:B------:R-:W4:Y:S04]  /*90a0*/  LDL.LU R14, [R1+0x3c] ;  /* 0x00003c00010e7983 */ /* 0x000f280000300800 */
[----:B------:R-:W4:Y:S04]  /*90b0*/  LDL.LU R15, [R1+0x48] ;  /* 0x00004800010f7983 */ /* 0x000f280000300800 */
[----:B------:R-:W4:Y:S01]  /*90c0*/  LDL.LU R34, [R1+0x40] ;  /* 0x0000400001227983 */ /* 0x000f220000300800 */
[----:B------:R-:W-:-:S02]  /*90d0*/  IADD3 R236, P1, R168, 0x20, RZ ;  /* 0x00000020a8ec7810 */ /* 0x000fc40007f3e0ff */
[----:B------:R-:W-:-:S03]  /*90e0*/  IADD3 R234, P0, R168, 0x30, RZ ;  /* 0x00000030a8ea7810 */ /* 0x000fc60007f1e0ff */
[--C-:B------:R-:W-:Y:S02]  /*90f0*/  IMAD.X R237, RZ, RZ, R233.reuse, P1 ;  /* 0x000000ffffed7224 */ /* 0x100fe400008e06e9 */
[----:B------:R-:W-:Y:S01]  /*9100*/  IMAD.X R235, RZ, RZ, R233, P0 ;  /* 0x000000ffffeb7224 */ /* 0x000fe200000e06e9 */
[----:B--2---:R-:W-:Y:S02]  /*9110*/  ISETP.GE.AND P5, PT, R13, c[0x0][0x220], PT ;  /* 0x000088000d007a0c */ /* 0x004fe40003fa6270 */
[----:B---3--:R-:W-:Y:S02]  /*9120*/  ISETP.GE.AND P4, PT, R16, c[0x0][0x220], PT ;  /* 0x0000880010007a0c */ /* 0x008fe40003f86270 */
[----:B----4-:R-:W-:Y:S01]  /*9130*/  ISETP.GE.AND P3, PT, R17, c[0x0][0x220], PT ;  /* 0x0000880011007a0c */ /* 0x010fe20003f66270 */
[----:B------:R-:W-:-:S04]  /*9140*/  IMAD.WIDE.U32 R250, R14, -0x326172a9, RZ ;  /* 0xcd9e8d570efa7825 */ /* 0x000fc800078e00ff */
[----:B------:R-:W-:Y:S01]  /*9150*/  IMAD.WIDE.U32 R246, R15, -0x2daee0ad, RZ ;  /* 0xd2511f530ff67825 */ /* 0x000fe200078e00ff */
[----:B------:R-:W-:-:S05]  /*9160*/  LOP3.LUT R244, R251, R34, RZ, 0x3c, !PT ;  /* 0x00000022fbf47212 */ /* 0x000fca00078e3cff */
[----:B------:R-:W-:Y:S01]  /*9170*/  IMAD.WIDE.U32 R244, R244, -0x2daee0ad, RZ ;  /* 0xd2511f53f4f47825 */ /* 0x000fe200078e00ff */
[----:B-1----:R-:W-:Y:S05]  /*9180*/  BRA `(.L_x_724) ;  /* 0x000006e000007947 */ /* 0x002fea0003800000 */
.L_x_726:
        /* <DEDUP_REMOVED lines=27> */
[----:B------:R-:W-:Y:S02]  /*9340*/  @!P6 LEA R178, P2, R0, c[0x0][0x168], 0x1 ;  /* 0x00005a0000b2ea11 */ /* 0x000fe400078408ff */
[----:B------:R-:W-:Y:S01]  /*9350*/  IADD3.X R177, R150, UR25, RZ, P1, !PT ;  /* 0x0000001996b17c10 */ /* 0x000fe20008ffe4ff */
[----:B------:R-:W-:Y:S01]  /*9360*/  @!PT LDS RZ, [RZ] ;  /* 0x00000000fffff984 */ /* 0x000fe20000000800 */
[----:B------:R-:W-:Y:S01]  /*9370*/  @!PT LDS RZ, [RZ] ;  /* 0x00000000fffff984 */ /* 0x000fe20000000800 */
[----:B------:R-:W-:Y:S01]  /*9380*/  @!PT LDS RZ, [RZ] ;  /* 0x00000000fffff984 */ /* 0x000fe20000000800 */
[----:B------:R1:W-:Y:S01]  /*9390*/  @!P5 LDGSTS.E.BYPASS.LTC128B.128 [R222+0xa000], [R174.64+0x80] ;  /* 0x0a000080aededfae */ /* 0x0003e2000b901d54 */
[C---:B------:R-:W-:Y:S02]  /*93a0*/  IADD3 R148, P1, R0.reuse, UR27, RZ ;  /* 0x0000001b00947c10 */ /* 0x040fe4000ff3e0ff */
[----:B------:R-:W-:Y:S01]  /*93b0*/  @!P6 LEA.HI.X R179, R0, c[0x0][0x16c], R177, 0x1, P2 ;  /* 0x00005b0000b3ea11 */ /* 0x000fe200010f0cb1 */
[----:B------:R1:W-:Y:S01]  /*93c0*/  @P4 STS.128 [R222+0xc000], RZ ;  /* 0x00c000ffde004388 */ /* 0x0003e20000000c00 */
[----:B------:R-:W-:Y:S02]  /*93d0*/  IADD3.X R2, R177, UR25, RZ, P1, !PT ;  /* 0x00000019b1027c10 */ /* 0x000fe40008ffe4ff */
[C---:B------:R-:W-:Y:S01]  /*93e0*/  @!P6 LEA R176, P1, R148.reuse, c[0x0][0x168], 0x1 ;  /* 0x00005a0094b0ea11 */ /* 0x040fe200078208ff */
[----:B------:R-:W-:Y:S01]  /*93f0*/  @!PT LDS RZ, [RZ] ;  /* 0x00000000fffff984 */ /* 0x000fe20000000800 */
[----:B------:R-:W-:Y:S01]  /*9400*/  @!PT LDS RZ, [RZ] ;  /* 0x00000000fffff984 */ /* 0x000fe20000000800 */
[----:B------:R-:W-:Y:S01]  /*9410*/  @!PT LDS RZ, [RZ] ;  /* 0x00000000fffff984 */ /* 0x000fe20000000800 */
[----:B------:R1:W-:Y:S03]  /*9420*/  @!P4 LDGSTS.E.BYPASS.LTC128B.128 [R222+0xc000], [R174.64+0x100] ;  /* 0x0c000100aedecfae */ /* 0x0003e6000b901d54 */
        /* <DEDUP_REMOVED lines=68> */
.L_x_724:
[----:B------:R-:W2:Y:S01]  /*9870*/  LDL.64 R14, [R1+0x20] ;  /* 0x00002000010e7983 */ /* 0x000ea20000100a00 */
[----:B------:R-:W-:Y:S01]  /*9880*/  UIADD3 UR26, UR15, -UR34, URZ ;  /* 0x800000220f1a7290 */ /* 0x000fe2000fffe03f */
[----:B------:R-:W-:Y:S04]  /*9890*/  DEPBAR.LE SB0, 0x0 ;  /* 0x000080000000791a */ /* 0x000fe80000000000 */
[----:B------:R-:W3:Y:S01]  /*98a0*/  LDL R17, [R1+0x30] ;  /* 0x0000300001117983 */ /* 0x000ee20000100800 */
[----:B------:R-:W-:Y:S01]  /*98b0*/  IMAD.U32 R10, RZ, RZ, UR26 ;  /* 0x0000001aff0a7e24 */ /* 0x000fe2000f8e00ff */
[----:B------:R-:W-:Y:S01]  /*98c0*/  USHF.R.S32.HI UR8, URZ, 0x1f, UR26 ;  /* 0x0000001f3f087899 */ /* 0x000fe2000801141a */
[----:B------:R-:W-:Y:S01]  /*98d0*/  IMAD.U32 R2, RZ, RZ, UR26 ;  /* 0x0000001aff027e24 */ /* 0x000fe2000f8e00ff */
[----:B------:R-:W-:Y:S01]  /*98e0*/  BAR.SYNC.DEFER_BLOCKING 0x0 ;  /* 0x0000000000007b1d */ /* 0x000fe20000010000 */
[----:B------:R-:W-:Y:S01]  /*98f0*/  IMAD.U32 R8, RZ, RZ, UR26 ;  /* 0x0000001aff087e24 */ /* 0x000fe2000f8e00ff */
[----:B------:R-:W-:Y:S01]  /*9900*/  UIMAD UR8, UR8, UR6, URZ ;  /* 0x00000006080872a4 */ /* 0x000fe2000f8e023f */
[----:B------:R-:W-:Y:S01]  /*9910*/  LEA R10, P2, R10, R232, 0x6 ;  /* 0x000000e80a0a7211 */ /* 0x000fe200078430ff */
[----:B------:R-:W-:Y:S01]  /*9920*/  UIMAD.WIDE.U32 UR36, UR26, UR6, URZ ;  /* 0x000000061a2472a5 */ /* 0x000fe2000f8e003f */
[----:B------:R-:W-:Y:S01]  /*9930*/  IMAD.U32 R0, RZ, RZ, UR26 ;  /* 0x0000001aff007e24 */ /* 0x000fe2000f8e00ff */
[----:B------:R-:W-:Y:S01]  /*9940*/  UIMAD UR8, UR26, UR7, UR8 ;  /* 0x000000071a0872a4 */ /* 0x000fe2000f8e0208 */
[----:B------:R-:W-:Y:S01]  /*9950*/  LEA.HI.X.SX32 R11, R2, R233, 0x6, P2 ;  /* 0x000000e9020b7211 */ /* 0x000fe200010f36ff */
[----:B------:R-:W-:Y:S01]  /*9960*/  IMAD.WIDE.U32 R18, R10, c[0x0][0x1a0], RZ ;  /* 0x000068000a127a25 */ /* 0x000fe200078e00ff */
[----:B------:R-:W-:Y:S01]  /*9970*/  LEA R8, P1, R8, R238, 0x6 ;  /* 0x000000ee08087211 */ /* 0x000fe200078230ff */
[----:B------:R-:W-:Y:S02]  /*9980*/  UIADD3 UR8, UR37, UR8, URZ ;  /* 0x0000000825087290 */ /* 0x000fe4000fffe03f */
[----:B------:R-:W-:Y:S01]  /*9990*/  IMAD.U32 R12, RZ, RZ, UR36 ;  /* 0x00000024ff0c7e24 */ /* 0x000fe2000f8e00ff */
[----:B------:R-:W-:Y:S01]  /*99a0*/  LEA.HI.X.SX32 R9, R0, R239, 0x6, P1 ;  /* 0x000000ef00097211 */ /* 0x000fe200008f36ff */
[----:B------:R-:W-:Y:S02]  /*99b0*/  IMAD R0, R11, c[0x0][0x1a0], RZ ;  /* 0x000068000b007a24 */ /* 0x000fe400078e02ff */
[----:B------:R-:W-:Y:S02]  /*99c0*/  IMAD.U32 R6, RZ, RZ, UR26 ;  /* 0x0000001aff067e24 */ /* 0x000fe4000f8e00ff */
[----:B------:R-:W-:Y:S02]  /*99d0*/  IMAD R0, R10, c[0x0][0x1a4], R0 ;  /* 0x000069000a007a24 */ /* 0x000fe400078e0200 */
[----:B------:R-:W-:Y:S01]  /*99e0*/  IMAD.U32 R4, RZ, RZ, UR26 ;  /* 0x0000001aff047e24 */ /* 0x000fe2000f8e00ff */
[----:B------:R-:W-:Y:S01]  /*99f0*/  LEA R6, P0, R6, R236, 0x6 ;  /* 0x000000ec06067211 */ /* 0x000fe200078030ff */
[----:B------:R-:W-:Y:S01]  /*9a00*/  IMAD.IADD R0, R19, 0x1, R0 ;  /* 0x0000000113007824 */ /* 0x000fe200078e0200 */
[----:B------:R-:W-:Y:S01]  /*9a10*/  @P6 STS.128 [R222+0x10000], RZ ;  /* 0x010000ffde006388 */ /* 0x000fe20000000c00 */
[----:B------:R-:W-:Y:S01]  /*9a20*/  IMAD.U32 R5, RZ, RZ, UR26 ;  /* 0x0000001aff057e24 */ /* 0x000fe2000f8e00ff */
[----:B------:R-:W-:Y:S01]  /*9a30*/  LEA R4, P1, R4, R234, 0x6 ;  /* 0x000000ea04047211 */ /* 0x000fe200078230ff */
[----:B------:R-:W-:Y:S02]  /*9a40*/  IMAD.U32 R16, RZ, RZ, UR26 ;  /* 0x0000001aff107e24 */ /* 0x000fe4000f8e00ff */
[----:B------:R-:W-:Y:S01]  /*9a50*/  IMAD R2, R9, c[0x0][0x1a0], RZ ;  /* 0x0000680009027a24 */ /* 0x000fe200078e02ff */
[----:B------:R-:W-:Y:S01]  /*9a60*/  LEA.HI.X.SX32 R7, R5, R237, 0x6, P0 ;  /* 0x000000ed05077211 */ /* 0x000fe200000f36ff */
[----:B------:R-:W-:Y:S01]  /*9a70*/  IMAD.U32 R13, RZ, RZ, UR37 ;  /* 0x00000025ff0d7e24 */ /* 0x000fe2000f8e00ff */
[----:B------:R-:W-:Y:S01]  /*9a80*/  LEA.HI.X.SX32 R5, R16, R235, 0x6, P1 ;  /* 0x000000eb10057211 */ /* 0x000fe200008f36ff */
[----:B------:R-:W-:Y:S02]  /*9a90*/  IMAD R2, R8, c[0x0][0x1a4], R2 ;  /* 0x0000690008027a24 */ /* 0x000fe400078e0202 */
[----:B------:R-:W-:Y:S02]  /*9aa0*/  IMAD R7, R7, c[0x0][0x1a0], RZ ;  /* 0x0000680007077a24 */ /* 0x000fe400078e02ff */
[----:B------:R-:W-:Y:S02]  /*9ab0*/  IMAD R5, R5, c[0x0][0x1a0], RZ ;  /* 0x0000680005057a24 */ /* 0x000fe400078e02ff */
[----:B------:R-:W-:Y:S02]  /*9ac0*/  IMAD R7, R6, c[0x0][0x1a4], R7 ;  /* 0x0000690006077a24 */ /* 0x000fe400078e0207 */
[C---:B------:R-:W-:Y:S04]  /*9ad0*/  IMAD.WIDE.U32 R20, R4.reuse, c[0x0][0x1a0], RZ ;  /* 0x0000680004147a25 */ /* 0x040fe800078e00ff */
[----:B------:R-:W-:Y:S04]  /*9ae0*/  IMAD R4, R4, c[0x0][0x1a4], R5 ;  /* 0x0000690004047a24 */ /* 0x000fe800078e0205 */
[----:B------:R-:W-:Y:S02]  /*9af0*/  IMAD.IADD R4, R21, 0x1, R4 ;  /* 0x0000000115047824 */ /* 0x000fe400078e0204 */
[----:B--2---:R-:W-:Y:S01]  /*9b00*/  IMAD.U32 R15, RZ, RZ, UR8 ;  /* 0x00000008ff0f7e24 */ /* 0x004fe2000f8e00ff */
[C---:B------:R-:W-:Y:S01]  /*9b10*/  LEA R14, P2, R12.reuse, R14, 0x6 ;  /* 0x0000000e0c0e7211 */ /* 0x040fe200078430ff */
[----:B------:R-:W-:Y:S03]  /*9b20*/  UIADD3 UR8, UR18, -UR34, URZ ;  /* 0x8000002212087290 */ /* 0x000fe6000fffe03f */
[----:B---3--:R-:W-:Y:S01]  /*9b30*/  LEA.HI.X R15, R12, R17, R15, 0x6, P2 ;  /* 0x000000110c0f7211 */ /* 0x008fe200010f340f */
[----:B------:R-:W-:Y:S01]  /*9b40*/  IMAD.WIDE.U32 R16, R8, c[0x0][0x1a0], RZ ;  /* 0x0000680008107a25 */ /* 0x000fe200078e00ff */
[-C--:B------:R-:W-:Y:S03]  /*9b50*/  LEA R10, P2, R18, R241.reuse, 0x1 ;  /* 0x000000f1120a7211 */ /* 0x080fe600078408ff */
[----:B------:R-:W-:Y:S01]  /*9b60*/  IMAD.WIDE.U32 R12, R6, c[0x0][0x1a0], RZ ;  /* 0x00006800060c7a25 */ /* 0x000fe200078e00ff */
[-C--:B------:R-:W-:Y:S02]  /*9b70*/  LEA.HI.X R11, R18, R240.reuse, R0, 0x1, P2 ;  /* 0x000000f0120b7211 */ /* 0x080fe400010f0c00 */
[----:B------:R-:W-:Y:S01]  /*9b80*/  @!P6 LEA R18, P2, R14, c[0x0][0x170], 0x1 ;  /* 0x00005c000e12ea11 */ /* 0x000fe200078408ff */
[----:B------:R-:W-:Y:S01]  /*9b90*/  IMAD.IADD R2, R17, 0x1, R2 ;  /* 0x0000000111027824 */ /* 0x000fe200078e0202 */
[-C--:B------:R-:W-:Y:S01]  /*9ba0*/  LEA R8, P1, R16, R241.reuse, 0x1 ;  /* 0x000000f110087211 */ /* 0x080fe200078208ff */
[----:B------:R-:W-:Y:S01]  /*9bb0*/  IMAD.IADD R7, R13, 0x1, R7 ;  /* 0x000000010d077824 */ /* 0x000fe200078e0207 */
[----:B------:R-:W-:Y:S02]  /*9bc0*/  @!P6 LEA.HI.X R19, R14, c[0x0][0x174], R15, 0x1, P2 ;  /* 0x00005d000e13ea11 */ /* 0x000fe400010f0c0f */
[-C--:B------:R-:W-:Y:S02]  /*9bd0*/  LEA R6, P0, R12, R241.reuse, 0x1 ;  /* 0x000000f10c067211 */ /* 0x080fe400078008ff */
[-C--:B------:R-:W-:Y:S01]  /*9be0*/  LEA.HI.X R9, R16, R240.reuse, R2, 0x1, P1 ;  /* 0x000000f010097211 */ /* 0x080fe200008f0c02 */
[----:B------:R-:W-:Y:S01]  /*9bf0*/  @!PT LDS RZ, [RZ] ;  /* 0x00000000fffff984 */ /* 0x000fe20000000800 */
[----:B------:R-:W-:Y:S01]  /*9c00*/  @!PT LDS RZ, [RZ] ;  /* 0x00000000fffff984 */ /* 0x000fe20000000800 */
[----:B------:R-:W-:Y:S01]  /*9c10*/  @!PT LDS RZ, [RZ] ;  /* 0x00000000fffff984 */ /* 0x000fe20000000800 */
[----:B------:R1:W-:Y:S01]  /*9c20*/  @!P6 LDGSTS.E.BYPASS.LTC128B.128 [R222+0x10000], [R18.64] ;  /* 0x1000000012deefae */ /* 0x0003e2000b901d54 */
[-C--:B------:R-:W-:Y:S02]  /*9c30*/  LEA.HI.X R7, R12, R240.reuse, R7, 0x1, P0 ;  /* 0x000000f00c077211 */ /* 0x080fe400000f0c07 */
[----:B------:R-:W-:Y:S01]  /*9c40*/  LEA R12, P0, R20, R241, 0x1 ;  /* 0x000000f1140c7211 */ /* 0x000fe200078008ff */
[----:B------:R-:W-:Y:S01]  /*9c50*/  @P5 STS.128 [R222+0x12000], RZ ;  /* 0x012000ffde005388 */ /* 0x000fe20000000c00 */
[----:B------:R-:W-:Y:S02]  /*9c60*/  IADD3 R2, P1, R14, UR10, RZ ;  /* 0x0000000a0e027c10 */ /* 0x000fe4000ff3e0ff */
[----:B------:R-:W-:Y:S01]  /*9c70*/  LEA.HI.X R13, R20, R240, R4, 0x1, P0 ;  /* 0x000000f0140d7211 */ /* 0x000fe200000f0c04 */
[----:B------:R-:W-:Y:S01]  /*9c80*/  @!PT LDS RZ, [RZ] ;  /* 0x00000000fffff984 */ /* 0x000fe20000000800 */
[----:B------:R-:W-:Y:S01]  /*9c90*/  @!PT LDS RZ, [RZ] ;  /* 0x00000000fffff984 */ /* 0x000fe20000000800 */
[----:B------:R-:W-:Y:S01]  /*9ca0*/  @!PT LDS RZ, [RZ] ;  /* 0x00000000fffff984 */ /* 0x000fe20000000800 */
[----:B------:R2:W-:Y:S01]  /*9cb0*/  @!P5 LDGSTS.E.BYPASS.LTC128B.128 [R222+0x12000], [R10.64+0x80] ;  /* 0x120000800adedfae */ /* 0x0005e2000b901d54 */
[C---:B------:R-:W-:Y:S02]  /*9cc0*/  @!P6 LEA R16, P2, R2.reuse, c[0x0][0x170], 0x1 ;  /* 0x00005c000210ea11 */ /* 0x040fe400078408ff */
[----:B------:R-:W-:Y:S01]  /*9cd0*/  IADD3.X R4, R15, UR12, RZ, P1, !PT ;  /* 0x0000000c0f047c10 */ /* 0x000fe20008ffe4ff */
[----:B------:R-:W-:Y:S01]  /*9ce0*/  @P4 STS.128 [R222+0x14000], RZ ;  /* 0x014000ffde004388 */ /* 0x000fe20000000c00 */
        /* <DEDUP_REMOVED lines=15> */
[C---:B------:R-:W-:Y:S01]  /*9de0*/  @!P6 LEA R4, P0, R5.reuse, c[0x0][0x170], 0x1 ;  /* 0x00005c000504ea11 */ /* 0x040fe200078008ff */
[----:B------:R-:W-:Y:S01]  /*9df0*/  IMAD.U32 R0, RZ, RZ, UR8 ;  /* 0x00000008ff007e24 */ /* 0x000fe2000f8e00ff */
[----:B------:R-:W-:Y:S01]  /*9e00*/  IADD3.X R20, R2, UR12, RZ, P1, !PT ;  /* 0x0000000c02147c10 */ /* 0x000fe20008ffe4ff */
[----:B------:R-:W-:Y:S03]  /*9e10*/  @P6 STS.128 [R222+0x10800], RZ ;  /* 0x010800ffde006388 */ /* 0x000fe60000000c00 */
[----:B------:R-:W-:Y:S01]  /*9e20*/  @!P6 LEA.HI.X R5, R5, c[0x0][0x174], R20, 0x1, P0 ;  /* 0x00005d000505ea11 */ /* 0x000fe200000f0c14 */
        /* <DEDUP_REMOVED lines=64> */
[----:B------:R-:W2:Y:S04]  /*a230*/  LDSM.16.M88.4 R168, [R151+0x9800] ;  /* 0x0098000097a8783b */ /* 0x000ea80000000200 */
[----:B------:R-:W-:Y:S04]  /*a240*/  LDSM.16.M88.4 R172, [R203] ;  /* 0x00000000cbac783b */ /* 0x000fe80000000200 */
[----:B------:R-:W5:Y:S04]  /*a250*/  LDSM.16.M88.4 R176, [R206] ;  /* 0x00000000ceb0783b */ /* 0x000f680000000200 */
[----:B------:R-:W1:Y:S04]  /*a260*/  LDSM.16.M88.4 R180, [R221] ;  /* 0x00000000ddb4783b */ /* 0x000e680000000200 */
[----:B------:R-:W1:Y:S04]  /*a270*/  LDSM.16.M88.4 R184, [R220] ;  /* 0x00000000dcb8783b */ /* 0x000e680000000200 */
        /* <DEDUP_REMOVED lines=36> */
[----:B------:R-:W4:Y:S03]  /*a4c0*/  LDSM.16.M88.4 R184, [R151+0xa000] ;  /* 0x00a0000097b8783b */ /* 0x000f260000000200 */
[C---:B-----5:R-:W-:Y:S08]  /*a4d0*/  HMMA.16816.F32 R4, R172.reuse, R188, R4 ;  /* 0x000000bcac04723c */ /* 0x060ff00000001804 */
[C---:B------:R-:W-:Y:S01]  /*a4e0*/  HMMA.16816.F32 R8, R172.reuse, R190, R8 ;  /* 0x000000beac08723c */ /* 0x040fe20000001808 */
[----:B------:R-:W5:Y:S07]  /*a4f0*/  LDSM.16.M88.4 R188, [R151+0xa800] ;  /* 0x00a8000097bc783b */ /* 0x000f6e0000000200 */
        /* <DEDUP_REMOVED lines=9> */
[----:B------:R-:W3:Y:S03]  /*a590*/  LDSM.16.M88.4 R180, [R218] ;  /* 0x00000000dab4783b */ /* 0x000ee60000000200 */
[C---:B----4-:R-:W-:Y:S08]  /*a5a0*/  HMMA.16816.F32 R4, R168.reuse, R184, R4 ;  /* 0x000000b8a804723c */ /* 0x050ff00000001804 */
[C---:B------:R-:W-:Y:S01]  /*a5b0*/  HMMA.16816.F32 R8, R168.reuse, R186, R8 ;  /* 0x000000baa808723c */ /* 0x040fe20000001808 */
[----:B------:R-:W4:Y:S07]  /*a5c0*/  LDSM.16.M88.4 R184, [R217] ;  /* 0x00000000d9b8783b */ /* 0x000f2e0000000200 */
[C---:B-----5:R-:W-:Y:S08]  /*a5d0*/  HMMA.16816.F32 R12, R168.reuse, R188, R12 ;  /* 0x000000bca80c723c */ /* 0x060ff0000000180c */
[C---:B------:R-:W-:Y:S01]  /*a5e0*/  HMMA.16816.F32 R16, R168.reuse, R190, R16 ;  /* 0x000000bea810723c */ /* 0x040fe20000001810 */
[----:B------:R-:W5:Y:S07]  /*a5f0*/  LDSM.16.M88.4 R188, [R216] ;  /* 0x00000000d8bc783b */ /* 0x000f6e0000000200 */
        /* <DEDUP_REMOVED lines=10> */
[C---:B----4-:R-:W-:Y:S08]  /*a6a0*/  HMMA.16816.F32 R12, R172.reuse, R184, R12 ;  /* 0x000000b8ac0c723c */ /* 0x050ff0000000180c */
[C---:B------:R-:W-:Y:S01]  /*a6b0*/  HMMA.16816.F32 R16, R172.reuse, R186, R16 ;  /* 0x000000baac10723c */ /* 0x040fe20000001810 */
[----:B------:R-:W4:Y:S07]  /*a6c0*/  LDSM.16.M88.4 R184, [R201+0xb000] ;  /* 0x00b00000c9b8783b */ /* 0x000f2e0000000200 */
[C---:B-----5:R-:W-:Y:S08]  /*a6d0*/  HMMA.16816.F32 R20, R172.reuse, R188, R20 ;  /* 0x000000bcac14723c */ /* 0x060ff00000001814 */
[C---:B------:R-:W-:Y:S01]  /*a6e0*/  HMMA.16816.F32 R24, R172.reuse, R190, R24 ;  /* 0x000000beac18723c */ /* 0x040fe20000001818 */
[----:B------:R-:W5:Y:S07]  /*a6f0*/  LDSM.16.M88.4 R188, [R201+0xb800] ;  /* 0x00b80000c9bc783b */ /* 0x000f6e0000000200 */
[C---:B-1----:R-:W-:Y:S08]  /*a700*/  HMMA.16816.F32 R28, R172.reuse, R192, R28 ;  /* 0x000000c0ac1c723c */ /* 0x042ff0000000181c */
[----:B------:R-:W-:Y:S01]  /*a710*/  HMMA.16816.F32 R32, R172, R194, R32 ;  /* 0x000000c2ac20723c */ /* 0x000fe20000001820 */
[----:B------:R-:W-:Y:S04]  /*a720*/  LDSM.16.M88.4 R172, [R204+0x2000] ;  /* 0x00200000ccac783b */ /* 0x000fe80000000200 */
[----:B------:R-:W-:Y:S03]  /*a730*/  LDSM.16.M88.4 R192, [R200+0x2800] ;  /* 0x00280000c8c0783b */ /* 0x000fe60000000200 */
[C---:B--2---:R-:W-:Y:S08]  /*a740*/  HMMA.16816.F32 R4, R168.reuse, R176, R4 ;  /* 0x000000b0a804723c */ /* 0x044ff00000001804 */
        /* <DEDUP_REMOVED lines=8> */
[C---:B-----5:R-:W-:Y:S08]  /*a7d0*/  HMMA.16816.F32 R28, R168.reuse, R188, R28 ;  /* 0x000000bca81c723c */ /* 0x060ff0000000181c */
        /* <DEDUP_REMOVED lines=11> */
[----:B------:R-:W-:Y:S07]  /*a890*/  LDSM.16.M88.4 R180, [R203+0x4000] ;  /* 0x00400000cbb4783b */ /* 0x000fee0000000200 */
[C---:B---3--:R-:W-:Y:S08]  /*a8a0*/  HMMA.16816.F32 R28, R172.reuse, R184, R28 ;  /* 0x000000b8ac1c723c */ /* 0x048ff0000000181c */
[----:B------:R-:W-:Y:S01]  /*a8b0*/  HMMA.16816.F32 R32, R172, R186, R32 ;  /* 0x000000baac20723c */ /* 0x000fe20000001820 */
[----:B------:R-:W2:Y:S04]  /*a8c0*/  LDSM.16.M88.4 R172, [R151+0xd800] ;  /* 0x00d8000097ac783b */ /* 0x000ea80000000200 */
[----:B------:R-:W3:Y:S03]  /*a8d0*/  LDSM.16.M88.4 R184, [R214] ;  /* 0x00000000d6b8783b */ /* 0x000ee60000000200 */
[C---:B----4-:R-:W-:Y:S08]  /*a8e0*/  HMMA.16816.F32 R4, R168.reuse, R188, R4 ;  /* 0x000000bca804723c */ /* 0x050ff00000001804 */
[C---:B------:R-:W-:Y:S01]  /*a8f0*/  HMMA.16816.F32 R8, R168.reuse, R190, R8 ;  /* 0x000000bea808723c */ /* 0x040fe20000001808 */
[----:B------:R-:W4:Y:S07]  /*a900*/  LDSM.16.M88.4 R188, [R213] ;  /* 0x00000000d5bc783b */ /* 0x000f2e0000000200 */
[C---:B-1----:R-:W-:Y:S08]  /*a910*/  HMMA.16816.F32 R12, R168.reuse, R176, R12 ;  /* 0x000000b0a80c723c */ /* 0x042ff0000000180c */
[C---:B------:R-:W-:Y:S01]  /*a920*/  HMMA.16816.F32 R16, R168.reuse, R178, R16 ;  /* 0x000000b2a810723c */ /* 0x040fe20000001810 */
[----:B------:R-:W1:Y:S07]  /*a930*/  LDSM.16.M88.4 R176, [R212] ;  /* 0x00000000d4b0783b */ /* 0x000e6e0000000200 */
[C---:B-----5:R-:W-:Y:S08]  /*a940*/  HMMA.16816.F32 R20, R168.reuse, R192, R20 ;  /* 0x000000c0a814723c */ /* 0x060ff00000001814 */
[C---:B------:R-:W-:Y:S01]  /*a950*/  HMMA.16816.F32 R24, R168.reuse, R194, R24 ;  /* 0x000000c2a818723c */ /* 0x040fe20000001818 */
[----:B------:R-:W-:Y:S07]  /*a960*/  LDSM.16.M88.4 R192, [R201+0xc800] ;  /* 0x00c80000c9c0783b */ /* 0x000fee0000000200 */
[C---:B--2---:R-:W-:Y:S08]  /*a970*/  HMMA.16816.F32 R28, R168.reuse, R172, R28 ;  /* 0x000000aca81c723c */ /* 0x044ff0000000181c */
[----:B------:R-:W-:Y:S01]  /*a980*/  HMMA.16816.F32 R32, R168, R174, R32 ;  /* 0x000000aea820723c */ /* 0x000fe20000001820 */
[----:B------:R-:W2:Y:S04]  /*a990*/  LDSM.16.M88.4 R168, [R211] ;  /* 0x00000000d3a8783b */ /* 0x000ea80000000200 */
[----:B------:R-:W-:Y:S03]  /*a9a0*/  LDSM.16.M88.4 R172, [R205+0x4000] ;  /* 0x00400000cdac783b */ /* 0x000fe60000000200 */
        /* <DEDUP_REMOVED lines=38> */
[----:B------:R-:W-:Y:S03]  /*ac10*/  LDSM.16.M88.4 R188, [R209] ;  /* 0x00000000d1bc783b */ /* 0x000fe60000000200 */
[C---:B-1----:R-:W-:Y:S08]  /*ac20*/  HMMA.16816.F32 R4, R172.reuse, R176, R4 ;  /* 0x000000b0ac04723c */ /* 0x042ff00000001804 */
[C---:B------:R-:W-:Y:S01]  /*ac30*/  HMMA.16816.F32 R8, R172.reuse, R178, R8 ;  /* 0x000000b2ac08723c */ /* 0x040fe20000001808 */
[----:B------:R-:W1:Y:S07]  /*ac40*/  LDSM.16.M88.4 R176, [R210] ;  /* 0x00000000d2b0783b */ /* 0x000e6e0000000200 */
[C---:B--2---:R-:W-:Y:S08]  /*ac50*/  HMMA.16816.F32 R12, R172.reuse, R180, R12 ;  /* 0x000000b4ac0c723c */ /* 0x044ff0000000180c */
[C---:B------:R-:W-:Y:S01]  /*ac60*/  HMMA.16816.F32 R16, R172.reuse, R182, R16 ;  /* 0x000000b6ac10723c */ /* 0x040fe20000001810 */
[----:B------:R-:W2:Y:S07]  /*ac70*/  LDSM.16.M88.4 R180, [R208] ;  /* 0x00000000d0b4783b */ /* 0x000eae0000000200 */
[C---:B---3--:R-:W-:Y:S08]  /*ac80*/  HMMA.16816.F32 R20, R172.reuse, R184, R20 ;  /* 0x000000b8ac14723c */ /* 0x048ff00000001814 */
[C---:B------:R-:W-:Y:S01]  /*ac90*/  HMMA.16816.F32 R24, R172.reuse, R186, R24 ;  /* 0x000000baac18723c */ /* 0x040fe20000001818 */
[----:B------:R-:W3:Y:S07]  /*aca0*/  LDSM.16.M88.4 R184, [R207] ;  /* 0x00000000cfb8783b */ /* 0x000eee0000000200 */
[C---:B-----5:R-:W-:Y:S08]  /*acb0*/  HMMA.16816.F32 R28, R172.reuse, R192, R28 ;  /* 0x000000c0ac1c723c */ /* 0x060ff0000000181c */
        /* <DEDUP_REMOVED lines=21> */
[----:B------:R-:W3:Y:S07]  /*ae10*/  LDSM.16.M88.4 R188, [R200+0x7000] ;  /* 0x00700000c8bc783b */ /* 0x000eee0000000200 */
[C---:B------:R-:W-:Y:S08]  /*ae20*/  HMMA.16816.F32 R20, R172.reuse, R192, R20 ;  /* 0x000000c0ac14723c */ /* 0x040ff00000001814 */
[C---:B------:R-:W-:Y:S01]  /*ae30*/  HMMA.16816.F32 R24, R172.reuse, R194, R24 ;  /* 0x000000c2ac18723c */ /* 0x040fe20000001818 */
[----:B------:R-:W4:Y:S01]  /*ae40*/  LDSM.16.M88.4 R192, [R200+0x7800] ;  /* 0x00780000c8c0783b */ /* 0x000f220000000200 */
[----:B------:R-:W-:Y:S04]  /*ae50*/  DEPBAR.LE SB0, 0x0 ;  /* 0x000080000000791a */ /* 0x000fe80000000000 */
[----:B------:R-:W-:Y:S02]  /*ae60*/  BAR.SYNC.DEFER_BLOCKING 0x0 ;  /* 0x0000000000007b1d */ /* 0x000fe40000010000 */
[C---:B--2---:R-:W-:Y:S08]  /*ae70*/  HMMA.16816.F32 R28, R172.reuse, R180, R28 ;  /* 0x000000b4ac1c723c */ /* 0x044ff0000000181c */
[----:B------:R-:W-:Y:S07]  /*ae80*/  HMMA.16816.F32 R32, R172, R182, R32 ;  /* 0x000000b6ac20723c */ /* 0x000fee0000001820 */
[C---:B------:R-:W-:Y:S01]  /*ae90*/  LEA R174, P2, R0.reuse, R238, 0x6 ;  /* 0x000000ee00ae7211 */ /* 0x040fe200078430ff */
[C---:B-1----:R-:W-:Y:S05]  /*aea0*/  HMMA.16816.F32 R4, R168.reuse, R176, R4 ;  /* 0x000000b0a804723c */ /* 0x042fea0000001804 */
[C---:B------:R-:W-:Y:S02]  /*aeb0*/  LEA.HI.X.SX32 R175, R0.reuse, R239, 0x6, P2 ;  /* 0x000000ef00af7211 */ /* 0x040fe400010f36ff */
[C---:B------:R-:W-:Y:S01]  /*aec0*/  LEA R172, P1, R0.reuse, R236, 0x6 ;  /* 0x000000ec00ac7211 */ /* 0x040fe200078230ff */
[C---:B------:R-:W-:Y:S04]  /*aed0*/  HMMA.16816.F32 R8, R168.reuse, R178, R8 ;  /* 0x000000b2a808723c */ /* 0x040fe80000001808 */
[C---:B------:R-:W-:Y:S01]  /*aee0*/  LEA.HI.X.SX32 R173, R0.reuse, R237, 0x6, P1 ;  /* 0x000000ed00ad7211 */ /* 0x040fe200008f36ff */
[----:B------:R-:W-:Y:S02]  /*aef0*/  IMAD R2, R175, c[0x0][0x198], RZ ;  /* 0x00006600af027a24 */ /* 0x000fe400078e02ff */
[----:B------:R-:W-:Y:S01]  /*af00*/  LEA R178, P0, R0, R232, 0x6 ;  /* 0x000000e800b27211 */ /* 0x000fe200078030ff */
[C---:B------:R-:W-:Y:S04]  /*af10*/  HMMA.16816.F32 R12, R168.reuse, R184, R12 ;  /* 0x000000b8a80c723c */ /* 0x040fe8000000180c */
[----:B------:R-:W-:Y:S01]  /*af20*/  IMAD R2, R174, c[0x0][0x19c], R2 ;  /* 0x00006700ae027a24 */ /* 0x000fe200078e0202 */
        /* <DEDUP_REMOVED lines=9> */
[----:B------:R-:W-:Y:S02]  /*afc0*/  IMAD R148, R177, c[0x0][0x198], RZ ;  /* 0x00006600b1947a24 */ /* 0x000fe400078e02ff */
[C---:B------:R-:W-:Y:S04]  /*afd0*/  HMMA.16816.F32 R24, R168.reuse, R190, R24 ;  /* 0x000000bea818723c */ /* 0x040fe80000001818 */
[----:B------:R-:W-:Y:S02]  /*afe0*/  IMAD R0, R178, c[0x0][0x19c], R0 ;  /* 0x00006700b2007a24 */ /* 0x000fe400078e0200 */
[----:B------:R-:W-:Y:S02]  /*aff0*/  IMAD R148, R176, c[0x0][0x19c], R148 ;  /* 0x00006700b0947a24 */ /* 0x000fe400078e0294 */
[----:B------:R-:W-:Y:S01]  /*b000*/  IMAD.IADD R150, R181, 0x1, R150 ;  /* 0x00000001b5967824 */ /* 0x000fe200078e0296 */
[C---:B----4-:R-:W-:Y:S08]  /*b010*/  HMMA.16816.F32 R28, R168.reuse, R192, R28 ;  /* 0x000000c0a81c723c */ /* 0x050ff0000000181c */
[----:B------:R-:W-:Y:S07]  /*b020*/  HMMA.16816.F32 R32, R168, R194, R32 ;  /* 0x000000c2a820723c */ /* 0x000fee0000001820 */
[----:B------:R-:W-:Y:S05]  /*b030*/  IMAD.WIDE.U32 R168, R174, c[0x0][0x198], RZ ;  /* 0x00006600aea87a25 */ /* 0x000fea00078e00ff */
[-C--:B------:R-:W-:Y:S01]  /*b040*/  LEA R172, P0, R168, R243.reuse, 0x1 ;  /* 0x000000f3a8ac7211 */ /* 0x080fe200078008ff */
[----:B------:R-:W-:Y:S02]  /*b050*/  IMAD.IADD R2, R169, 0x1, R2 ;  /* 0x00000001a9027824 */ /* 0x000fe400078e0202 */
[----:B------:R-:W-:Y:S03]  /*b060*/  IMAD.WIDE.U32 R170, R178, c[0x0][0x198], RZ ;  /* 0x00006600b2aa7a25 */ /* 0x000fe600078e00ff */
[-C--:B------:R-:W-:Y:S01]  /*b070*/  LEA.HI.X R173, R168, R242.reuse, R2, 0x1, P0 ;  /* 0x000000f2a8ad7211 */ /* 0x080fe200000f0c02 */
[----:B------:R-:W-:Y:S01]  /*b080*/  IMAD.IADD R0, R171, 0x1, R0 ;  /* 0x00000001ab007824 */ /* 0x000fe200078e0200 */
[----:B------:R-:W-:Y:S01]  /*b090*/  ISETP.LT.AND P0, PT, RZ, UR26, PT ;  /* 0x0000001aff007c0c */ /* 0x000fe2000bf01270 */
[----:B------:R-:W-:Y:S01]  /*b0a0*/  IMAD.WIDE.U32 R178, R176, c[0x0][0x198], RZ ;  /* 0x00006600b0b27a25 */ /* 0x000fe200078e00ff */
[CC--:B------:R-:W-:Y:S03]  /*b0b0*/  LEA R174, P1, R170.reuse, R243.reuse, 0x1 ;  /* 0x000000f3aaae7211 */ /* 0x0c0fe600078208ff */
[----:B------:R-:W-:Y:S01]  /*b0c0*/  IMAD.IADD R148, R179, 0x1, R148 ;  /* 0x00000001b3947824 */ /* 0x000fe200078e0294 */
[-C--:B------:R-:W-:Y:S02]  /*b0d0*/  LEA.HI.X R175, R170, R242.reuse, R0, 0x1, P1 ;  /* 0x000000f2aaaf7211 */ /* 0x080fe400008f0c00 */
[-C--:B------:R-:W-:Y:S02]  /*b0e0*/  LEA R170, P2, R180, R243.reuse, 0x1 ;  /* 0x000000f3b4aa7211 */ /* 0x080fe400078408ff */
[----:B------:R-:W-:Y:S02]  /*b0f0*/  LEA R168, P1, R178, R243, 0x1 ;  /* 0x000000f3b2a87211 */ /* 0x000fe400078208ff */
[-C--:B------:R-:W-:Y:S02]  /*b100*/  LEA.HI.X R171, R180, R242.reuse, R150, 0x1, P2 ;  /* 0x000000f2b4ab7211 */ /* 0x080fe400010f0c96 */
[----:B------:R-:W-:Y:S01]  /*b110*/  LEA.HI.X R169, R178, R242, R148, 0x1, P1 ;  /* 0x000000f2b2a97211 */ /* 0x000fe200008f0c94 */
[----:B------:R-:W-:-:S05]  /*b120*/  @P0 BRA `(.L_x_726) ;  /* 0xffffe06000000947 */ /* 0x000fca000383ffff */
.L_x_725:
[----:B------:R-:W2:Y:S01]  /*b130*/  LDL R0, [R1+0x8] ;  /* 0x0000080001007983 */ /* 0x000ea20000100800 */
[----:B------:R-:W-:Y:S01]  /*b140*/  MOV R2, UR26 ;  /* 0x0000001a00027c02 */ /* 0x000fe20008000f00 */
[----:B------:R-:W-:Y:S02]  /*b150*/  USHF.L.U32 UR24, UR26, 0x1, URZ ;  /* 0x000000011a187899 */ /* 0x000fe4000800063f */
[----:B------:R-:W-:Y:S02]  /*b160*/  UIADD3 UR19, UR22, -0x61c88647, URZ ;  /* 0x9e3779b916137890 */ /* 0x000fe4000fffe03f */
[----:B------:R-:W-:Y:S02]  /*b170*/  UIADD3 UR9, UR22, -0x4ab325aa, URZ ;  /* 0xb54cda5616097890 */ /* 0x000fe4000fffe03f */
[----:B------:R-:W-:Y:S02]  /*b180*/  UIADD3 UR8, UR23, 0x646e171e, URZ ;  /* 0x646e171e17087890 */ /* 0x000fe4000fffe03f */
[----:B------:R-:W-:Y:S01]  /*b190*/  UIADD3 UR34, UR34, 0x1, URZ ;  /* 0x0000000122227890 */ /* 0x000fe2000fffe03f */
[----:B--2---:R-:W-:Y:S05]  /*b1a0*/  IMAD R2, R2, -0x40, R0 ;  /* 0xffffffc002027824 */ /* 0x004fea00078e0200 */
[C---:B------:R-:W-:Y:S02]  /*b1b0*/  IADD3 R0, R2.reuse, -0x1, RZ ;  /* 0xffffffff02007810 */ /* 0x040fe40007ffe0ff */
[----:B-1----:R-:W-:Y:S02]  /*b1c0*/  IADD3 R168, R2, -0x9, RZ ;  /* 0xfffffff702a87810 */ /* 0x002fe40007ffe0ff */
[----:B------:R-:W-:Y:S02]  /*b1d0*/  ISETP.GE.AND P1, PT, R0, RZ, PT ;  /* 0x000000ff0000720c */ /* 0x000fe40003f26270 */
[----:B------:R-:W-:Y:S02]  /*b1e0*/  IABS R148, R2 ;  /* 0x0000000200947213 */ /* 0x000fe40000000000 */
[----:B------:R-:W-:Y:S02]  /*b1f0*/  IADD3 R150, R2, -0x8, RZ ;  /* 0xfffffff802967810 */ /* 0x000fe40007ffe0ff */
[----:B------:R1:W2:Y:S02]  /*b200*/  I2F R180, R148 ;  /* 0x0000009400b47306 */ /* 0x0002a40000201400 */
[----:B------:R-:W-:Y:S05]  /*b210*/  ISETP.GE.AND P2, PT, R150, RZ, PT ;  /* 0x000000ff9600720c */ /* 0x000fea0003f46270 */
[----:B------:R-:W-:Y:S02]  /*b220*/  @!P1 IADD3 R0, -R2, 0x1, RZ ;  /* 0x0000000102009810 */ /* 0x000fe40007ffe1ff */
[----:B------:R-:W-:Y:S02]  /*b230*/  ISETP.GE.AND P1, PT, R168, RZ, PT ;  /* 0x000000ffa800720c */ /* 0x000fe40003f26270 */
[----:B------:R3:W4:Y:S04]  /*b240*/  I2F R179, R0 ;  /* 0x0000000000b37306 */ /* 0x0007280000201400 */
[C---:B------:R-:W-:Y:S06]  /*b250*/  @!P2 IADD3 R150, -R2.reuse, 0x8, RZ ;  /* 0x000000080296a810 */ /* 0x040fec0007ffe1ff */
[----:B------:R5:W5:Y:S01]  /*b260*/  I2F R178, R150 ;  /* 0x0000009600b27306 */ /* 0x000b620000201400 */
[C---:B------:R-:W-:Y:S02]  /*b270*/  @!P1 IADD3 R168, -R2.reuse, 0x9, RZ ;  /* 0x0000000902a89810 */ /* 0x040fe40007ffe1ff */
[----:B-1----:R-:W-:Y:S01]  /*b280*/  IADD3 R148, R2, -0x10, RZ ;  /* 0xfffffff002947810 */ /* 0x002fe20007ffe0ff */
[C---:B--2---:R-:W-:Y:S02]  /*b290*/  FFMA.FTZ R4, R180.reuse, -UR4, R4 ;  /* 0x80000004b4047c23 */ /* 0x044fe40008010004 */
[----:B------:R-:W-:Y:S01]  /*b2a0*/  FFMA.FTZ R10, R180, -UR4, R10 ;  /* 0x80000004b40a7c23 */ /* 0x000fe2000801000a */
[----:B------:R-:W-:Y:S03]  /*b2b0*/  ISETP.GE.AND P2, PT, R148, RZ, PT ;  /* 0x000000ff9400720c */ /* 0x000fe60003f46270 */
[----:B------:R-:W1:Y:S01]  /*b2c0*/  I2F R177, R168 ;  /* 0x000000a800b17306 */ /* 0x000e620000201400 */
[----:B---3--:R-:W-:Y:S01]  /*b2d0*/  IADD3 R0, R2, -0x11, RZ ;  /* 0xffffffef02007810 */ /* 0x008fe20007ffe0ff */
[C---:B----4-:R-:W-:Y:S02]  /*b2e0*/  FFMA.FTZ R5, R179.reuse, -UR4, R5 ;  /* 0x80000004b3057c23 */ /* 0x050fe40008010005 */
[----:B------:R-:W-:Y:S01]  /*b2f0*/  FFMA.FTZ R11, R179, -UR4, R11 ;  /* 0x80000004b30b7c23 */ /* 0x000fe2000801000b */
[----:B------:R-:W-:Y:S05]  /*b300*/  ISETP.GE.AND P1, PT, R0, RZ, PT ;  /* 0x000000ff0000720c */ /* 0x000fea0003f26270 */
[C---:B------:R-:W-:Y:S02]  /*b310*/  @!P2 IADD3 R148, -R2.reuse, 0x10, RZ ;  /* 0x000000100294a810 */ /* 0x040fe40007ffe1ff */
[----:B-----5:R-:W-:Y:S02]  /*b320*/  IADD3 R150, R2, -0x19, RZ ;  /* 0xffffffe702967810 */ /* 0x020fe40007ffe0ff */
[----:B------:R2:W3:Y:S01]  /*b330*/  I2F R176, R148 ;  /* 0x0000009400b07306 */ /* 0x0004e20000201400 */
[C---:B------:R-:W-:Y:S02]  /*b340*/  FFMA.FTZ R8, R178.reuse, -UR4, R8 ;  /* 0x80000004b2087c23 */ /* 0x040fe40008010008 */
[----:B------:R-:W-:Y:S01]  /*b350*/  FFMA.FTZ R14, R178, -UR4, R14 ;  /* 0x80000004b20e7c23 */ /* 0x000fe2000801000e */
[----:B------:R-:W-:Y:S02]  /*b360*/  @!P1 IADD3 R0, -R2, 0x11, RZ ;  /* 0x0000001102009810 */ /* 0x000fe40007ffe1ff */
[----:B------:R-:W-:Y:S01]  /*b370*/  ISETP.GE.AND P1, PT, R150, RZ, PT ;  /* 0x000000ff9600720c */ /* 0x000fe20003f26270 */
[C---:B-1----:R-:W-:Y:S03]  /*b380*/  FFMA.FTZ R9, R177.reuse, -UR4, R9 ;  /* 0x80000004b1097c23 */ /* 0x042fe60008010009 */
[----:B------:R1:W4:Y:S01]  /*b390*/  I2F R175, R0 ;  /* 0x0000000000af7306 */ /* 0x0003220000201400 */
[----:B------:R-:W-:Y:S01]  /*b3a0*/  IADD3 R168, R2, -0x18, RZ ;  /* 0xffffffe802a87810 */ /* 0x000fe20007ffe0ff */
[----:B------:R-:W-:Y:S03]  /*b3b0*/  FFMA.FTZ R15, R177, -UR4, R15 ;  /* 0x80000004b10f7c23 */ /* 0x000fe6000801000f */
[----:B------:R-:W-:Y:S04]  /*b3c0*/  ISETP.GE.AND P2, PT, R168, RZ, PT ;  /* 0x000000ffa800720c */ /* 0x000fe80003f46270 */
[C---:B------:R-:W-:Y:S02]  /*b3d0*/  @!P1 IADD3 R150, -R2.reuse, 0x19, RZ ;  /* 0x0000001902969810 */ /* 0x040fe40007ffe1ff */
[----:B--2---:R-:W-:Y:S02]  /*b3e0*/  IADD3 R148, R2, 0x8, RZ ;  /* 0x0000000802947810 */ /* 0x004fe40007ffe0ff */
[----:B------:R2:W5:Y:S01]  /*b3f0*/  I2F R173, R150 ;  /* 0x0000009600ad7306 */ /* 0x0005620000201400 */
[----:B---3--:R-:W-:Y:S04]  /*b400*/  FFMA.FTZ R12, R176, -UR4, R12 ;  /* 0x80000004b00c7c23 */ /* 0x008fe8000801000c */
[----:B------:R-:W-:Y:S01]  /*b410*/  @!P2 IADD3 R168, -R2, 0x18, RZ ;  /* 0x0000001802a8a810 */ /* 0x000fe20007ffe1ff */
[----:B------:R-:W-:Y:S01]  /*b420*/  FFMA.FTZ R18, R176, -UR4, R18 ;  /* 0x80000004b0127c23 */ /* 0x000fe20008010012 */
[----:B------:R-:W-:Y:S01]  /*b430*/  ISETP.GE.AND P1, PT, R148, RZ, PT ;  /* 0x000000ff9400720c */ /* 0x000fe20003f26270 */
[----:B------:R-:W-:Y:S01]  /*b440*/  LDSM.16.MT88.4 R176, [R197+0x10000] ;  /* 0x01000000c5b0783b */ /* 0x000fe20000004200 */
[----:B-1----:R-:W-:Y:S01]  /*b450*/  IADD3 R0, R2, -0x20, RZ ;  /* 0xffffffe002007810 */ /* 0x002fe20007ffe0ff */
[----:B------:R-:W1:Y:S01]  /*b460*/  I2F R174, R168 ;  /* 0x000000a800ae7306 */ /* 0x000e620000201400 */
[C---:B----4-:R-:W-:Y:S02]  /*b470*/  FFMA.FTZ R13, R175.reuse, -UR4, R13 ;  /* 0x80000004af0d7c23 */ /* 0x050fe4000801000d */
[----:B------:R-:W-:Y:S01]  /*b480*/  ISETP.GE.AND P2, PT, R0, RZ, PT ;  /* 0x000000ff0000720c */ /* 0x000fe20003f46270 */
[----:B------:R-:W-:Y:S06]  /*b490*/  FFMA.FTZ R19, R175, -UR4, R19 ;  /* 0x80000004af137c23 */ /* 0x000fec0008010013 */
[C---:B------:R-:W-:Y:S04]  /*b4a0*/  @!P1 IADD3 R148, -R2.reuse, -0x8, RZ ;  /* 0xfffffff802949810 */ /* 0x040fe80007ffe1ff */
[----:B------:R3:W4:Y:S01]  /*b4b0*/  I2F R183, R148 ;  /* 0x0000009400b77306 */ /* 0x0007220000201400 */
[C---:B--2---:R-:W-:Y:S01]  /*b4c0*/  IADD3 R150, R2.reuse, -0x21, RZ ;  /* 0xffffffdf02967810 */ /* 0x044fe20007ffe0ff */
[C---:B-----5:R-:W-:Y:S01]  /*b4d0*/  FFMA.FTZ R17, R173.reuse, -UR4, R17 ;  /* 0x80000004ad117c23 */ /* 0x060fe20008010011 */
[----:B------:R-:W-:Y:S01]  /*b4e0*/  @!P2 IADD3 R0, -R2, 0x20, RZ ;  /* 0x000000200200a810 */ /* 0x000fe20007ffe1ff */
[----:B------:R-:W-:Y:S01]  /*b4f0*/  FFMA.FTZ R23, R173, -UR4, R23 ;  /* 0x80000004ad177c23 */ /* 0x000fe20008010017 */
[----:B------:R-:W-:Y:S05]  /*b500*/  ISETP.GE.AND P2, PT, R150, RZ, PT ;  /* 0x000000ff9600720c */ /* 0x000fea0003f46270 */
[----:B------:R2:W5:Y:S01]  /*b510*/  I2F R172, R0 ;  /* 0x0000000000ac7306 */ /* 0x0005620000201400 */
[C---:B-1----:R-:W-:Y:S02]  /*b520*/  FFMA.FTZ R16, R174.reuse, -UR4, R16 ;  /* 0x80000004ae107c23 */ /* 0x042fe40008010010 */
[----:B------:R-:W-:Y:S05]  /*b530*/  FFMA.FTZ R22, R174, -UR4, R22 ;  /* 0x80000004ae167c23 */ /* 0x000fea0008010016 */
[C---:B------:R-:W-:Y:S04]  /*b540*/  @!P2 IADD3 R150, -R2.reuse, 0x21, RZ ;  /* 0x000000210296a810 */ /* 0x040fe80007ffe1ff */
[----:B------:R1:W1:Y:S01]  /*b550*/  I2F R171, R150 ;  /* 0x0000009600ab7306 */ /* 0x0002620000201400 */
[----:B---3--:R-:W-:Y:S01]  /*b560*/  IADD3 R148, R2, -0x28, RZ ;  /* 0xffffffd802947810 */ /* 0x008fe20007ffe0ff */
[----:B----4-:R-:W-:Y:S03]  /*b570*/  FFMA.FTZ R6, R183, -UR4, R6 ;  /* 0x80000004b7067c23 */ /* 0x010fe60008010006 */
[----:B------:R-:W-:Y:S02]  /*b580*/  ISETP.GE.AND P2, PT, R148, RZ, PT ;  /* 0x000000ff9400720c */ /* 0x000fe40003f46270 */
[----:B--2---:R-:W-:Y:S01]  /*b590*/  IADD3 R0, R2, 0x7, RZ ;  /* 0x0000000702007810 */ /* 0x004fe20007ffe0ff */
[C---:B-----5:R-:W-:Y:S02]  /*b5a0*/  FFMA.FTZ R20, R172.reuse, -UR4, R20 ;  /* 0x80000004ac147c23 */ /* 0x060fe40008010014 */
[----:B------:R-:W-:Y:S01]  /*b5b0*/  FFMA.FTZ R26, R172, -UR4, R26 ;  /* 0x80000004ac1a7c23 */ /* 0x000fe2000801001a */
[----:B------:R-:W-:Y:S01]  /*b5c0*/  ISETP.GE.AND P1, PT, R0, RZ, PT ;  /* 0x000000ff0000720c */ /* 0x000fe20003f26270 */
[----:B------:R-:W-:Y:S06]  /*b5d0*/  LDSM.16.MT88.4 R172, [R196+0x10000] ;  /* 0x01000000c4ac783b */ /* 0x000fec0000004200 */
[C---:B------:R-:W-:Y:S04]  /*b5e0*/  @!P2 IADD3 R148, -R2.reuse, 0x28, RZ ;  /* 0x000000280294a810 */ /* 0x040fe80007ffe1ff */
[----:B------:R2:W3:Y:S01]  /*b5f0*/  I2F R170, R148 ;  /* 0x0000009400aa7306 */ /* 0x0004e20000201400 */
[C---:B-1----:R-:W-:Y:S01]  /*b600*/  IADD3 R150, R2.reuse, -0x29, RZ ;  /* 0xffffffd702967810 */ /* 0x042fe20007ffe0ff */
[C---:B------:R-:W-:Y:S02]  /*b610*/  FFMA.FTZ R21, R171.reuse, -UR4, R21 ;  /* 0x80000004ab157c23 */ /* 0x040fe40008010015 */
[----:B------:R-:W-:Y:S01]  /*b620*/  FFMA.FTZ R27, R171, -UR4, R27 ;  /* 0x80000004ab1b7c23 */ /* 0x000fe2000801001b */
[----:B------:R-:W-:Y:S02]  /*b630*/  @!P1 IADD3 R0, -R2, -0x7, RZ ;  /* 0xfffffff902009810 */ /* 0x000fe40007ffe1ff */
[----:B------:R-:W-:Y:S03]  /*b640*/  ISETP.GE.AND P1, PT, R150, RZ, PT ;  /* 0x000000ff9600720c */ /* 0x000fe60003f26270 */
[----:B------:R1:W4:Y:S10]  /*b650*/  I2F R184, R0 ;  /* 0x0000000000b87306 */ /* 0x0003340000201400 */
[C---:B------:R-:W-:Y:S02]  /*b660*/  @!P1 IADD3 R150, -R2.reuse, 0x29, RZ ;  /* 0x0000002902969810 */ /* 0x040fe40007ffe1ff */
[----:B--2---:R-:W-:Y:S02]  /*b670*/  IADD3 R148, R2, -0x31, RZ ;  /* 0xffffffcf02947810 */ /* 0x004fe40007ffe0ff */
[----:B------:R2:W5:Y:S01]  /*b680*/  I2F R169, R150 ;  /* 0x0000009600a97306 */ /* 0x0005620000201400 */
[----:B---3--:R-:W-:Y:S01]  /*b690*/  FFMA.FTZ R24, R170, -UR4, R24 ;  /* 0x80000004aa187c23 */ /* 0x008fe20008010018 */
[----:B------:R-:W-:Y:S01]  /*b6a0*/  ISETP.GE.AND P1, PT, R148, RZ, PT ;  /* 0x000000ff9400720c */ /* 0x000fe20003f26270 */
[----:B------:R-:W-:Y:S01]  /*b6b0*/  FFMA.FTZ R30, R170, -UR4, R30 ;  /* 0x80000004aa1e7c23 */ /* 0x000fe2000801001e */
[----:B-1----:R-:W-:Y:S01]  /*b6c0*/  IADD3 R0, R2, -0x30, RZ ;  /* 0xffffffd002007810 */ /* 0x002fe20007ffe0ff */
[----:B----4-:R-:W-:Y:S03]  /*b6d0*/  FFMA.FTZ R7, R184, -UR4, R7 ;  /* 0x80000004b8077c23 */ /* 0x010fe60008010007 */
[----:B------:R-:W-:Y:S07]  /*b6e0*/  ISETP.GE.AND P2, PT, R0, RZ, PT ;  /* 0x000000ff0000720c */ /* 0x000fee0003f46270 */
[C---:B------:R-:W-:Y:S02]  /*b6f0*/  @!P1 IADD3 R148, -R2.reuse, 0x31, RZ ;  /* 0x0000003102949810 */ /* 0x040fe40007ffe1ff */
[C---:B--2---:R-:W-:Y:S01]  /*b700*/  IADD3 R150, R2.reuse, -0x38, RZ ;  /* 0xffffffc802967810 */ /* 0x044fe20007ffe0ff */
[C---:B-----5:R-:W-:Y:S03]  /*b710*/  FFMA.FTZ R25, R169.reuse, -UR4, R25 ;  /* 0x80000004a9197c23 */ /* 0x060fe60008010019 */
[----:B------:R-:W-:Y:S01]  /*b720*/  @!P2 IADD3 R0, -R2, 0x30, RZ ;  /* 0x000000300200a810 */ /* 0x000fe20007ffe1ff */
[----:B------:R-:W-:Y:S01]  /*b730*/  FFMA.FTZ R31, R169, -UR4, R31 ;  /* 0x80000004a91f7c23 */ /* 0x000fe2000801001f */
[----:B------:R-:W-:Y:S02]  /*b740*/  ISETP.GE.AND P2, PT, R150, RZ, PT ;  /* 0x000000ff9600720c */ /* 0x000fe40003f46270 */
[----:B------:R1:W2:Y:S11]  /*b750*/  I2F R168, R0 ;  /* 0x0000000000a87306 */ /* 0x0002b60000201400 */
[----:B------:R-:W-:Y:S04]  /*b760*/  @!P2 IADD3 R150, -R2, 0x38, RZ ;  /* 0x000000380296a810 */ /* 0x000fe80007ffe1ff */
[----:B------:R-:W3:Y:S01]  /*b770*/  I2F R182, R150 ;  /* 0x0000009600b67306 */ /* 0x000ee20000201400 */
[----:B-1----:R-:W-:Y:S01]  /*b780*/  FMNMX.FTZ R0, R4, R3, !PT ;  /* 0x0000000304007209 */ /* 0x002fe20007810000 */
[C---:B--2---:R-:W-:Y:S02]  /*b790*/  FFMA.FTZ R28, R168.reuse, -UR4, R28 ;  /* 0x80000004a81c7c23 */ /* 0x044fe4000801001c */
[----:B------:R-:W-:Y:S01]  /*b7a0*/  FFMA.FTZ R34, R168, -UR4, R34 ;  /* 0x80000004a8227c23 */ /* 0x000fe20008010022 */
[----:B------:R-:W-:Y:S05]  /*b7b0*/  FMNMX.FTZ R181, R5, R0, !PT ;  /* 0x0000000005b57209 */ /* 0x000fea0007810000 */
[----:B------:R1:W2:Y:S01]  /*b7c0*/  I2F R0, R148 ;  /* 0x0000009400007306 */ /* 0x0002a20000201400 */
[----:B------:R-:W-:Y:S02]  /*b7d0*/  MOV R168, UR23 ;  /* 0x0000001700a87c02 */ /* 0x000fe40008000f00 */
[----:B------:R-:W-:Y:S02]  /*b7e0*/  FMNMX.FTZ R181, R8, R181, !PT ;  /* 0x000000b508b57209 */ /* 0x000fe40007810000 */
[----:B------:R-:W-:Y:S01]  /*b7f0*/  LOP3.LUT R168, R247, UR24, R168, 0x96, !PT ;  /* 0x00000018f7a87c12 */ /* 0x000fe2000f8e96a8 */
[----:B------:R-:W-:Y:S01]  /*b800*/  UIADD3 UR24, UR24, 0x1, URZ ;  /* 0x0000000118187890 */ /* 0x000fe2000fffe03f */
[----:B------:R-:W-:Y:S01]  /*b810*/  FMNMX.FTZ R181, R9, R181, !PT ;  /* 0x000000b509b57209 */ /* 0x000fe20007810000 */
[----:B---3--:R-:W-:Y:S03]  /*b820*/  FFMA.FTZ R32, R182, -UR4, R32 ;  /* 0x80000004b6207c23 */ /* 0x008fe60008010020 */
[----:B------:R-:W-:Y:S04]  /*b830*/  FMNMX.FTZ R181, R12, R181, !PT ;  /* 0x000000b50cb57209 */ /* 0x000fe80007810000 */
[----:B------:R-:W-:Y:S04]  /*b840*/  FMNMX.FTZ R150, R13, R181, !PT ;  /* 0x000000b50d967209 */ /* 0x000fe80007810000 */
[----:B------:R-:W-:Y:S02]  /*b850*/  FMNMX.FTZ R150, R16, R150, !PT ;  /* 0x0000009610967209 */ /* 0x000fe40007810000 */
[----:B-1----:R-:W-:Y:S01]  /*b860*/  IADD3 R148, R2, -0x39, RZ ;  /* 0xffffffc702947810 */ /* 0x002fe20007ffe0ff */
[C---:B--2---:R-:W-:Y:S02]  /*b870*/  FFMA.FTZ R29, R0.reuse, -UR4, R29 ;  /* 0x80000004001d7c23 */ /* 0x044fe4000801001d */
[----:B------:R-:W-:Y:S01]  /*b880*/  FFMA.FTZ R35, R0, -UR4, R35 ;  /* 0x8000000400237c23 */ /* 0x000fe20008010023 */
[----:B------:R-:W-:Y:S11]  /*b890*/  ISETP.GE.AND P1, PT, R148, RZ, PT ;  /* 0x000000ff9400720c */ /* 0x000ff60003f26270 */
[----:B------:R-:W-:Y:S02]  /*b8a0*/  @!UPT UIADD3 URZ, URZ, URZ, URZ ;  /* 0x0000003f3f3ff290 */ /* 0x000fe4000fffe03f */
[----:B------:R-:W-:Y:S02]  /*b8b0*/  @!P1 IADD3 R148, -R2, 0x39, RZ ;  /* 0x0000003902949810 */ /* 0x000fe40007ffe1ff */
[----:B------:R-:W-:Y:S02]  /*b8c0*/  FMNMX.FTZ R2, R17, R150, !PT ;  /* 0x0000009611027209 */ /* 0x000fe40007810000 */
[----:B------:R1:W2:Y:S02]  /*b8d0*/  I2F R150, R148 ;  /* 0x0000009400967306 */ /* 0x0002a40000201400 */
[----:B-1----:R-:W-:Y:S01]  /*b8e0*/  FMNMX.FTZ R148, R20, R2, !PT ;  /* 0x0000000214947209 */ /* 0x002fe20007810000 */
[----:B--2---:R-:W-:Y:S01]  /*b8f0*/  FFMA.FTZ R33, R150, -UR4, R33 ;  /* 0x8000000496217c23 */ /* 0x004fe20008010021 */
        /* <DEDUP_REMOVED lines=15> */
[----:B------:R-:W1:Y:S01]  /*b9f0*/  SHFL.BFLY PT, R150, R148, 0x2, 0x1f ;  /* 0x0c401f0094967f89 */ /* 0x000e6200000e0000 */
[----:B------:R-:W-:Y:S04]  /*ba00*/  FMNMX.FTZ R2, R22, R2, !PT ;  /* 0x0000000216027209 */ /* 0x000fe80007810000 */
[----:B------:R-:W-:Y:S04]  /*ba10*/  FMNMX.FTZ R2, R23, R2, !PT ;  /* 0x0000000217027209 */ /* 0x000fe80007810000 */
[----:B------:R-:W-:Y:S04]  /*ba20*/  FMNMX.FTZ R2, R26, R2, !PT ;  /* 0x000000021a027209 */ /* 0x000fe80007810000 */
[----:B------:R-:W-:Y:S04]  /*ba30*/  FMNMX.FTZ R2, R27, R2, !PT ;  /* 0x000000021b027209 */ /* 0x000fe80007810000 */
[----:B------:R-:W-:Y:S04]  /*ba40*/  FMNMX.FTZ R2, R30, R2, !PT ;  /* 0x000000021e027209 */ /* 0x000fe80007810000 */
[----:B------:R-:W-:Y:S02]  /*ba50*/  FMNMX.FTZ R2, R31, R2, !PT ;  /* 0x000000021f027209 */ /* 0x000fe40007810000 */
[----:B-1----:R-:W-:Y:S02]  /*ba60*/  FMNMX.FTZ R148, R148, R150, !PT ;  /* 0x0000009694947209 */ /* 0x002fe40007810000 */
[----:B------:R-:W-:Y:S03]  /*ba70*/  FMNMX.FTZ R0, R34, R2, !PT ;  /* 0x0000000222007209 */ /* 0x000fe60007810000 */
[----:B------:R-:W1:Y:S01]  /*ba80*/  SHFL.BFLY PT, R150, R148, 0x1, 0x1f ;  /* 0x0c201f0094967f89 */ /* 0x000e6200000e0000 */
[----:B------:R-:W-:Y:S07]  /*ba90*/  FMNMX.FTZ R0, R35, R0, !PT ;  /* 0x0000000023007209 */ /* 0x000fee0007810000 */
[----:B------:R-:W2:Y:S01]  /*baa0*/  SHFL.BFLY PT, R2, R0, 0x2, 0x1f ;  /* 0x0c401f0000027f89 */ /* 0x000ea200000e0000 */
[----:B-1----:R-:W-:Y:S04]  /*bab0*/  FMNMX.FTZ R148, R148, R150, !PT ;  /* 0x0000009694947209 */ /* 0x002fe80007810000 */
[C---:B------:R-:W-:Y:S01]  /*bac0*/  FSETP.NEU.FTZ.AND P1, PT, R148.reuse, -INF , PT ;  /* 0xff8000009400780b */ /* 0x040fe20003f3d000 */
[C---:B------:R-:W-:Y:S02]  /*bad0*/  FMUL.FTZ R150, R148.reuse, c[0x0][0x23c] ;  /* 0x00008f0094967a20 */ /* 0x040fe40000410000 */
[----:B------:R-:W-:Y:S01]  /*bae0*/  FADD.FTZ R3, -R148, R3 ;  /* 0x0000000394037221 */ /* 0x000fe20000010100 */
[----:B--2---:R-:W-:Y:S02]  /*baf0*/  FMNMX.FTZ R0, R0, R2, !PT ;  /* 0x0000000200007209 */ /* 0x004fe40007810000 */
[----:B------:R-:W-:Y:S01]  /*bb00*/  FSEL R150, R150, RZ, P1 ;  /* 0x000000ff96967208 */ /* 0x000fe20000800000 */
[----:B------:R-:W-:Y:S02]  /*bb10*/  FMUL.FTZ R3, R3, c[0x0][0x23c] ;  /* 0x00008f0003037a20 */ /* 0x000fe40000410000 */
[----:B------:R-:W1:Y:S02]  /*bb20*/  SHFL.BFLY PT, R2, R0, 0x1, 0x1f ;  /* 0x0c201f0000027f89 */ /* 0x000e6400000e0000 */
[----:B------:R-:W-:Y:S01]  /*bb30*/  FFMA.FTZ R169, R8, c[0x0][0x23c], -R150 ;  /* 0x00008f0008a97a23 */ /* 0x000fe20000010896 */
[----:B------:R-:W-:Y:S01]  /*bb40*/  LOP3.LUT R8, R245, UR33, R246, 0x96, !PT ;  /* 0x00000021f5087c12 */ /* 0x000fe2000f8e96f6 */
[--C-:B------:R-:W-:Y:S01]  /*bb50*/  FFMA.FTZ R9, R9, c[0x0][0x23c], -R150.reuse ;  /* 0x00008f0009097a23 */ /* 0x100fe20000010896 */
[----:B------:R-:W2:Y:S01]  /*bb60*/  MUFU.EX2 R3, R3 ;  /* 0x0000000300037308 */ /* 0x000ea20000000800 */
[--C-:B------:R-:W-:Y:S02]  /*bb70*/  FFMA.FTZ R4, R4, c[0x0][0x23c], -R150.reuse ;  /* 0x00008f0004047a23 */ /* 0x100fe40000010896 */
[----:B------:R-:W-:Y:S04]  /*bb80*/  IMAD.WIDE.U32 R182, R8, -0x326172a9, RZ ;  /* 0xcd9e8d5708b67825 */ /* 0x000fe800078e00ff */
[--C-:B------:R-:W-:Y:S02]  /*bb90*/  FFMA.FTZ R16, R16, c[0x0][0x23c], -R150.reuse ;  /* 0x00008f0010107a23 */ /* 0x100fe40000010896 */
[--C-:B------:R-:W-:Y:S01]  /*bba0*/  FFMA.FTZ R17, R17, c[0x0][0x23c], -R150.reuse ;  /* 0x00008f0011117a23 */ /* 0x100fe20000010896 */
[----:B------:R3:W-:Y:S01]  /*bbb0*/  MUFU.EX2 R231, R169 ;  /* 0x000000a900e77308 */ /* 0x0007e20000000800 */
[--C-:B------:R-:W-:Y:S02]  /*bbc0*/  FFMA.FTZ R20, R20, c[0x0][0x23c], -R150.reuse ;  /* 0x00008f0014147a23 */ /* 0x100fe40000010896 */
[--C-:B------:R-:W-:Y:S02]  /*bbd0*/  FFMA.FTZ R28, R28, c[0x0][0x23c], -R150.reuse ;  /* 0x00008f001c1c7a23 */ /* 0x100fe40000010896 */
[--C-:B------:R-:W-:Y:S02]  /*bbe0*/  FFMA.FTZ R29, R29, c[0x0][0x23c], -R150.reuse ;  /* 0x00008f001d1d7a23 */ /* 0x100fe40000010896 */
[--C-:B------:R-:W-:Y:S01]  /*bbf0*/  FFMA.FTZ R32, R32, c[0x0][0x23c], -R150.reuse ;  /* 0x00008f0020207a23 */ /* 0x100fe20000010896 */
[----:B-1----:R-:W-:Y:S02]  /*bc00*/  FMNMX.FTZ R2, R0, R2, !PT ;  /* 0x0000000200027209 */ /* 0x002fe40007810000 */
[----:B------:R1:W4:Y:S01]  /*bc10*/  MUFU.EX2 R230, R9 ;  /* 0x0000000900e67308 */ /* 0x0003220000000800 */
[----:B------:R-:W-:Y:S01]  /*bc20*/  FFMA.FTZ R0, R5, c[0x0][0x23c], -R150 ;  /* 0x00008f0005007a23 */ /* 0x000fe20000010896 */
[C---:B------:R-:W-:Y:S01]  /*bc30*/  FSETP.NEU.FTZ.AND P1, PT, R2.reuse, -INF , PT ;  /* 0xff8000000200780b */ /* 0x040fe20003f3d000 */
[----:B------:R-:W-:Y:S02]  /*bc40*/  FMUL.FTZ R180, R2, c[0x0][0x23c] ;  /* 0x00008f0002b47a20 */ /* 0x000fe40000410000 */
[C---:B--2---:R-:W-:Y:S02]  /*bc50*/  FMUL.FTZ R36, R3.reuse, R36 ;  /* 0x0000002403247220 */ /* 0x044fe40000410000 */
[C---:B------:R-:W-:Y:S01]  /*bc60*/  FMUL.FTZ R37, R3.reuse, R37 ;  /* 0x0000002503257220 */ /* 0x040fe20000410000 */
[----:B------:R-:W-:Y:S02]  /*bc70*/  FSEL R180, R180, RZ, P1 ;  /* 0x000000ffb4b47208 */ /* 0x000fe40000800000 */
[----:B------:R2:W-:Y:S01]  /*bc80*/  MUFU.EX2 R224, R4 ;  /* 0x0000000400e07308 */ /* 0x0005e20000000800 */
[C---:B------:R-:W-:Y:S02]  /*bc90*/  FMUL.FTZ R40, R3.reuse, R40 ;  /* 0x0000002803287220 */ /* 0x040fe40000410000 */
[----:B------:R-:W-:Y:S02]  /*bca0*/  FMUL.FTZ R41, R3, R41 ;  /* 0x0000002903297220 */ /* 0x000fe40000410000 */
[----:B---3--:R-:W-:Y:S04]  /*bcb0*/  IMAD.WIDE.U32 R168, R168, -0x326172a9, RZ ;  /* 0xcd9e8d57a8a87825 */ /* 0x008fe800078e00ff */
[----:B------:R-:W-:Y:S01]  /*bcc0*/  FFMA.FTZ R6, R6, c[0x0][0x23c], -R180 ;  /* 0x00008f0006067a23 */ /* 0x000fe200000108b4 */
[----:B------:R-:W-:Y:S01]  /*bcd0*/  LOP3.LUT R168, R183, UR32, R168, 0x96, !PT ;  /* 0x00000020b7a87c12 */ /* 0x000fe2000f8e96a8 */
[----:B------:R3:W-:Y:S01]  /*bce0*/  MUFU.EX2 R229, R0 ;  /* 0x0000000000e57308 */ /* 0x0007e20000000800 */
[----:B------:R-:W-:Y:S01]  /*bcf0*/  LOP3.LUT R8, R169, UR19, R250, 0x96, !PT ;  /* 0x00000013a9087c12 */ /* 0x000fe2000f8e96fa */
[--C-:B------:R-:W-:Y:S02]  /*bd00*/  FFMA.FTZ R10, R10, c[0x0][0x23c], -R180.reuse ;  /* 0x00008f000a0a7a23 */ /* 0x100fe400000108b4 */
[----:B------:R-:W-:Y:S04]  /*bd10*/  IMAD.WIDE.U32 R168, R168, -0x2daee0ad, RZ ;  /* 0xd2511f53a8a87825 */ /* 0x000fe800078e00ff */
[----:B-1----:R-:W-:Y:S02]  /*bd20*/  IMAD.WIDE.U32 R8, R8, -0x2daee0ad, RZ ;  /* 0xd2511f5308087825 */ /* 0x002fe400078e00ff */
[----:B------:R1:W-:Y:S02]  /*bd30*/  MUFU.EX2 R226, R6 ;  /* 0x0000000600e27308 */ /* 0x0003e40000000800 */
[----:B------:R-:W-:Y:S01]  /*bd40*/  FFMA.FTZ R11, R11, c[0x0][0x23c], -R180 ;  /* 0x00008f000b0b7a23 */ /* 0x000fe200000108b4 */
[----:B------:R-:W-:Y:S01]  /*bd50*/  LOP3.LUT R8, R169, UR29, R8, 0x96, !PT ;  /* 0x0000001da9087c12 */ /* 0x000fe2000f8e9608 */
[----:B------:R-:W-:Y:S01]  /*bd60*/  FFMA.FTZ R7, R7, c[0x0][0x23c], -R180 ;  /* 0x00008f0007077a23 */ /* 0x000fe200000108b4 */
[----:B--2---:R-:W-:Y:S01]  /*bd70*/  LOP3.LUT R4, R9, UR31, R244, 0x96, !PT ;  /* 0x0000001f09047c12 */ /* 0x004fe2000f8e96f4 */
[C---:B------:R-:W-:Y:S02]  /*bd80*/  FMUL.FTZ R44, R3.reuse, R44 ;  /* 0x0000002c032c7220 */ /* 0x040fe40000410000 */
[----:B------:R-:W-:Y:S02]  /*bd90*/  IMAD.WIDE.U32 R186, R8, -0x326172a9, RZ ;  /* 0xcd9e8d5708ba7825 */ /* 0x000fe400078e00ff */
[----:B------:R-:W-:Y:S02]  /*bda0*/  MUFU.EX2 R228, R10 ;  /* 0x0000000a00e47308 */ /* 0x000fe40000000800 */
[----:B------:R-:W-:Y:S04]  /*bdb0*/  IMAD.WIDE.U32 R4, R4, -0x326172a9, RZ ;  /* 0xcd9e8d5704047825 */ /* 0x000fe800078e00ff */
[----:B------:R-:W-:Y:S01]  /*bdc0*/  FMUL.FTZ R45, R3, R45 ;  /* 0x0000002d032d7220 */ /* 0x000fe20000410000 */
[----:B------:R-:W-:Y:S01]  /*bdd0*/  LOP3.LUT R8, R5, UR30, R182, 0x96, !PT ;  /* 0x0000001e05087c12 */ /* 0x000fe2000f8e96b6 */
[----:B------:R-:W-:Y:S01]  /*bde0*/  FMUL.FTZ R48, R3, R48 ;  /* 0x0000003003307220 */ /* 0x000fe20000410000 */
[----:B------:R-:W-:Y:S01]  /*bdf0*/  LOP3.LUT R4, R187, UR28, R4, 0x96, !PT ;  /* 0x0000001cbb047c12 */ /* 0x000fe2000f8e9604 */
[----:B------:R2:W-:Y:S01]  /*be00*/  MUFU.EX2 R227, R11 ;  /* 0x0000000b00e37308 */ /* 0x0005e20000000800 */
[C---:B------:R-:W-:Y:S02]  /*be10*/  FMUL.FTZ R49, R3.reuse, R49 ;  /* 0x0000003103317220 */ /* 0x040fe40000410000 */
[----:B------:R-:W-:Y:S04]  /*be20*/  IMAD.WIDE.U32 R8, R8, -0x2daee0ad, RZ ;  /* 0xd2511f5308087825 */ /* 0x000fe800078e00ff */
[----:B------:R-:W-:Y:S03]  /*be30*/  IMAD.WIDE.U32 R188, R4, -0x2daee0ad, RZ ;  /* 0xd2511f5304bc7825 */ /* 0x000fe600078e00ff */
[----:B------:R5:W4:Y:S01]  /*be40*/  MUFU.EX2 R225, R7 ;  /* 0x0000000700e17308 */ /* 0x000b220000000800 */
[----:B------:R-:W-:Y:S01]  /*be50*/  FMUL.FTZ R52, R3, R52 ;  /* 0x0000003403347220 */ /* 0x000fe20000410000 */
[----:B------:R-:W-:Y:S01]  /*be60*/  LOP3.LUT R4, R189, UR5, R8, 0x96, !PT ;  /* 0x00000005bd047c12 */ /* 0x000fe2000f8e9608 */
[----:B------:R-:W-:Y:S01]  /*be70*/  FMUL.FTZ R53, R3, R53 ;  /* 0x0000003503357220 */ /* 0x000fe20000410000 */
[----:B------:R-:W-:Y:S01]  /*be80*/  LOP3.LUT R8, R9, UR17, R168, 0x96, !PT ;  /* 0x0000001109087c12 */ /* 0x000fe2000f8e96a8 */
[C---:B------:R-:W-:Y:S02]  /*be90*/  FMUL.FTZ R56, R3.reuse, R56 ;  /* 0x0000003803387220 */ /* 0x040fe40000410000 */
[----:B------:R-:W-:Y:S03]  /*bea0*/  IMAD.WIDE.U32 R4, R4, -0x326172a9, RZ ;  /* 0xcd9e8d5704047825 */ /* 0x000fe600078e00ff */
[----:B------:R-:W-:Y:S01]  /*beb0*/  MUFU.EX2 R223, R16 ;  /* 0x0000001000df7308 */ /* 0x000fe20000000800 */
[----:B------:R-:W-:Y:S01]  /*bec0*/  IMAD.WIDE.U32 R184, R8, -0x326172a9, RZ ;  /* 0xcd9e8d5708b87825 */ /* 0x000fe200078e00ff */
[----:B---3--:R-:W-:Y:S02]  /*bed0*/  LOP3.LUT R0, R4, 0xffff, RZ, 0xc0, !PT ;  /* 0x0000ffff04007812 */ /* 0x008fe400078ec0ff */
[----:B-1----:R-:W-:Y:S01]  /*bee0*/  SHF.R.U32.HI R6, RZ, 0x10, R4 ;  /* 0x00000010ff067819 */ /* 0x002fe20000011604 */
[----:B------:R-:W-:Y:S01]  /*bef0*/  FMUL.FTZ R57, R3, R57 ;  /* 0x0000003903397220 */ /* 0x000fe20000410000 */
[----:B------:R-:W-:Y:S01]  /*bf00*/  SHF.R.U32.HI R8, RZ, 0x8, R0 ;  /* 0x00000008ff087819 */ /* 0x000fe20000011600 */
[----:B------:R-:W-:Y:S01]  /*bf10*/  FADD.FTZ R0, -R2, R149 ;  /* 0x0000009502007221 */ /* 0x000fe20000010100 */
[----:B------:R-:W-:Y:S01]  /*bf20*/  LOP3.LUT R5, R5, UR9, R184, 0x96, !PT ;  /* 0x0000000905057c12 */ /* 0x000fe2000f8e96b8 */
[C---:B------:R-:W-:Y:S01]  /*bf30*/  FMUL.FTZ R60, R3.reuse, R60 ;  /* 0x0000003c033c7220 */ /* 0x040fe20000410000 */
[----:B--2---:R-:W-:Y:S01]  /*bf40*/  SHF.R.U32.HI R11, RZ, 0x18, R4 ;  /* 0x00000018ff0b7819 */ /* 0x004fe20000011604 */
[----:B------:R-:W-:Y:S01]  /*bf50*/  FMUL.FTZ R0, R0, c[0x0][0x23c] ;  /* 0x00008f0000007a20 */ /* 0x000fe20000410000 */
[----:B------:R-:W-:Y:S01]  /*bf60*/  LOP3.LUT R9, R4, 0xff, RZ, 0xc0, !PT ;  /* 0x000000ff04097812 */ /* 0x000fe200078ec0ff */
[C---:B------:R-:W-:Y:S01]  /*bf70*/  FMUL.FTZ R61, R3.reuse, R61 ;  /* 0x0000003d033d7220 */ /* 0x040fe20000410000 */
[----:B------:R-:W-:Y:S01]  /*bf80*/  LOP3.LUT R10, R6, 0xff, RZ, 0xc0, !PT ;  /* 0x000000ff060a7812 */ /* 0x000fe200078ec0ff */
[----:B------:R-:W-:Y:S01]  /*bf90*/  FMUL.FTZ R64, R3, R64 ;  /* 0x0000004003407220 */ /* 0x000fe20000410000 */
[----:B------:R-:W-:Y:S01]  /*bfa0*/  LOP3.LUT R4, R5, 0xffff, RZ, 0xc0, !PT ;  /* 0x0000ffff05047812 */ /* 0x000fe200078ec0ff */
[----:B------:R-:W1:Y:S01]  /*bfb0*/  MUFU.EX2 R0, R0 ;  /* 0x0000000000007308 */ /* 0x000e620000000800 */
[--C-:B------:R-:W-:Y:S01]  /*bfc0*/  SHF.R.U32.HI R6, RZ, 0x10, R5.reuse ;  /* 0x00000010ff067819 */ /* 0x100fe20000011605 */
[----:B------:R-:W-:Y:S01]  /*bfd0*/  FMUL.FTZ R65, R3, R65 ;  /* 0x0000004103417220 */ /* 0x000fe20000410000 */
[----:B------:R-:W-:Y:S01]  /*bfe0*/  PRMT R170, R9, 0x5410, R8 ;  /* 0x0000541009aa7816 */ /* 0x000fe20000000008 */
[----:B------:R-:W-:Y:S01]  /*bff0*/  FMUL.FTZ R68, R3, R68 ;  /* 0x0000004403447220 */ /* 0x000fe20000410000 */
[----:B------:R-:W-:Y:S01]  /*c000*/  LOP3.LUT R9, R5, 0xff, RZ, 0xc0, !PT ;  /* 0x000000ff05097812 */ /* 0x000fe200078ec0ff */
[C---:B------:R-:W-:Y:S01]  /*c010*/  FMUL.FTZ R69, R3.reuse, R69 ;  /* 0x0000004503457220 */ /* 0x040fe20000410000 */
[----:B------:R-:W-:Y:S01]  /*c020*/  SHF.R.U32.HI R8, RZ, 0x18, R5 ;  /* 0x00000018ff087819 */ /* 0x000fe20000011605 */
[--C-:B------:R-:W-:Y:S01]  /*c030*/  HSET2.LE.AND R170, R170, R252.reuse, PT ;  /* 0x000000fcaaaa7233 */ /* 0x100fe20003803000 */
[----:B-----5:R-:W-:Y:S01]  /*c040*/  SHF.R.U32.HI R7, RZ, 0x8, R4 ;  /* 0x00000008ff077819 */ /* 0x020fe20000011604 */
[C---:B------:R-:W-:Y:S01]  /*c050*/  FMUL.FTZ R72, R3.reuse, R72 ;  /* 0x0000004803487220 */ /* 0x040fe20000410000 */
[----:B------:R-:W-:Y:S01]  /*c060*/  LOP3.LUT R5, R6, 0xff, RZ, 0xc0, !PT ;  /* 0x000000ff06057812 */ /* 0x000fe200078ec0ff */
[C---:B------:R-:W-:Y:S01]  /*c070*/  FMUL.FTZ R73, R3.reuse, R73 ;  /* 0x0000004903497220 */ /* 0x040fe20000410000 */
[----:B------:R-:W-:Y:S01]  /*c080*/  PRMT R10, R10, 0x5410, R11 ;  /* 0x000054100a0a7816 */ /* 0x000fe2000000000b */
[----:B------:R-:W-:Y:S01]  /*c090*/  FMUL.FTZ R76, R3, R76 ;  /* 0x0000004c034c7220 */ /* 0x000fe20000410000 */
[----:B------:R-:W-:Y:S01]  /*c0a0*/  PRMT R7, R9, 0x5410, R7 ;  /* 0x0000541009077816 */ /* 0x000fe20000000007 */
[----:B------:R-:W-:Y:S01]  /*c0b0*/  FMUL.FTZ R9, R3, R157 ;  /* 0x0000009d03097220 */ /* 0x000fe20000410000 */
[----:B------:R-:W-:Y:S01]  /*c0c0*/  PRMT R5, R5, 0x5410, R8 ;  /* 0x0000541005057816 */ /* 0x000fe20000000008 */
[--C-:B------:R-:W-:Y:S01]  /*c0d0*/  HSET2.LE.AND R171, R10, R252.reuse, PT ;  /* 0x000000fc0aab7233 */ /* 0x100fe20003803000 */
[----:B----4-:R-:W-:Y:S01]  /*c0e0*/  F2FP.PACK_AB R4, R230, R231 ;  /* 0x000000e7e604723e */ /* 0x010fe200000000ff */
[--C-:B------:R-:W-:Y:S01]  /*c0f0*/  HSET2.LE.AND R168, R7, R252.reuse, PT ;  /* 0x000000fc07a87233 */ /* 0x100fe20003803000 */
[----:B------:R-:W-:Y:S01]  /*c100*/  F2FP.PACK_AB R6, R225, R226 ;  /* 0x000000e2e106723e */ /* 0x000fe200000000ff */
[--C-:B------:R-:W-:Y:S01]  /*c110*/  HSET2.LE.AND R169, R5, R252.reuse, PT ;  /* 0x000000fc05a97233 */ /* 0x100fe20003803000 */
[----:B------:R-:W-:Y:S01]  /*c120*/  LOP3.LUT R170, R170, R4, RZ, 0xc0, !PT ;  /* 0x00000004aaaa7212 */ /* 0x000fe200078ec0ff */
[C---:B-1----:R-:W-:Y:S01]  /*c130*/  FMUL.FTZ R7, R0.reuse, R155 ;  /* 0x0000009b00077220 */ /* 0x042fe20000410000 */
[----:B------:R-:W-:Y:S01]  /*c140*/  F2FP.PACK_AB R4, R229, R224 ;  /* 0x000000e0e504723e */ /* 0x000fe200000000ff */
[----:B------:R-:W-:Y:S01]  /*c150*/  FMUL.FTZ R8, R3, R156 ;  /* 0x0000009c03087220 */ /* 0x000fe20000410000 */
[----:B------:R-:W-:Y:S01]  /*c160*/  F2FP.PACK_AB R5, R227, R228 ;  /* 0x000000e4e305723e */ /* 0x000fe200000000ff */
[----:B------:R-:W-:Y:S01]  /*c170*/  FMUL.FTZ R10, R0, R158 ;  /* 0x0000009e000a7220 */ /* 0x000fe20000410000 */
[----:B------:R-:W-:Y:S01]  /*c180*/  LOP3.LUT R168, R168, R4, RZ, 0xc0, !PT ;  /* 0x00000004a8a87212 */ /* 0x000fe200078ec0ff */
[----:B------:R-:W-:Y:S01]  /*c190*/  FMUL.FTZ R4, R3, R152 ;  /* 0x0000009803047220 */ /* 0x000fe20000410000 */
[----:B------:R-:W-:Y:S01]  /*c1a0*/  LOP3.LUT R171, R171, R5, RZ, 0xc0, !PT ;  /* 0x00000005abab7212 */ /* 0x000fe200078ec0ff */
[----:B------:R-:W-:Y:S01]  /*c1b0*/  FMUL.FTZ R5, R3, R153 ;  /* 0x0000009903057220 */ /* 0x000fe20000410000 */
[----:B------:R-:W-:Y:S01]  /*c1c0*/  LOP3.LUT R169, R169, R6, RZ, 0xc0, !PT ;  /* 0x00000006a9a97212 */ /* 0x000fe200078ec0ff */
[C---:B------:R-:W-:Y:S01]  /*c1d0*/  FMUL.FTZ R6, R0.reuse, R154 ;  /* 0x0000009a00067220 */ /* 0x040fe20000410000 */
[----:B------:R1:W2:Y:S01]  /*c1e0*/  MUFU.EX2 R195, R17 ;  /* 0x0000001100c37308 */ /* 0x0002a20000000800 */
[----:B------:R-:W3:Y:S01]  /*c1f0*/  LDSM.16.MT88.4 R152, [R199+0x10000] ;  /* 0x01000000c798783b */ /* 0x000ee20000004200 */
[----:B------:R-:W-:Y:S02]  /*c200*/  FMUL.FTZ R11, R0, R159 ;  /* 0x0000009f000b7220 */ /* 0x000fe40000410000 */
[----:B------:R-:W-:Y:S02]  /*c210*/  FMUL.FTZ R16, R3, R160 ;  /* 0x000000a003107220 */ /* 0x000fe40000410000 */
[C---:B------:R-:W-:Y:S03]  /*c220*/  HMMA.16816.F32 R4, R168.reuse, R172, R4 ;  /* 0x000000aca804723c */ /* 0x040fe60000001804 */
[----:B------:R-:W4:Y:S02]  /*c230*/  LDSM.16.MT88.4 R156, [R198+0x10000] ;  /* 0x01000000c69c783b */ /* 0x000f240000004200 */
[--C-:B------:R-:W-:Y:S02]  /*c240*/  FFMA.FTZ R26, R26, c[0x0][0x23c], -R180.reuse ;  /* 0x00008f001a1a7a23 */ /* 0x100fe400000108b4 */
[--C-:B------:R-:W-:Y:S01]  /*c250*/  FFMA.FTZ R27, R27, c[0x0][0x23c], -R180.reuse ;  /* 0x00008f001b1b7a23 */ /* 0x100fe200000108b4 */
[C---:B------:R-:W-:Y:S01]  /*c260*/  HMMA.16816.F32 R8, R168.reuse, R174, R8 ;  /* 0x000000aea808723c */ /* 0x040fe20000001808 */
[----:B------:R-:W-:Y:S02]  /*c270*/  MUFU.EX2 R184, R26 ;  /* 0x0000001a00b87308 */ /* 0x000fe40000000800 */
[----:B------:R-:W5:Y:S01]  /*c280*/  LDSM.16.MT88.4 R172, [R196+0x12000] ;  /* 0x01200000c4ac783b */ /* 0x000f620000004200 */
[C---:B------:R-:W-:Y:S02]  /*c290*/  FMUL.FTZ R38, R0.reuse, R38 ;  /* 0x0000002600267220 */ /* 0x040fe40000410000 */
[----:B------:R-:W-:Y:S02]  /*c2a0*/  FMUL.FTZ R39, R0, R39 ;  /* 0x0000002700277220 */ /* 0x000fe40000410000 */
[--C-:B------:R-:W-:Y:S04]  /*c2b0*/  FFMA.FTZ R30, R30, c[0x0][0x23c], -R180.reuse ;  /* 0x00008f001e1e7a23 */ /* 0x100fe800000108b4 */
[----:B-1----:R-:W-:Y:S01]  /*c2c0*/  FMUL.FTZ R17, R3, R161 ;  /* 0x000000a103117220 */ /* 0x002fe20000410000 */
[C---:B------:R-:W-:Y:S03]  /*c2d0*/  HMMA.16816.F32 R36, R168.reuse, R176, R36 ;  /* 0x000000b0a824723c */ /* 0x040fe60000001824 */
[C---:B------:R-:W-:Y:S02]  /*c2e0*/  FMUL.FTZ R42, R0.reuse, R42 ;  /* 0x0000002a002a7220 */ /* 0x040fe40000410000 */
[C---:B------:R-:W-:Y:S02]  /*c2f0*/  FMUL.FTZ R43, R0.reuse, R43 ;  /* 0x0000002b002b7220 */ /* 0x040fe40000410000 */
[--C-:B------:R-:W-:Y:S02]  /*c300*/  FFMA.FTZ R31, R31, c[0x0][0x23c], -R180.reuse ;  /* 0x00008f001f1f7a23 */ /* 0x100fe400000108b4 */
[C---:B------:R-:W-:Y:S03]  /*c310*/  FMUL.FTZ R46, R0.reuse, R46 ;  /* 0x0000002e002e7220 */ /* 0x040fe60000410000 */
[C---:B------:R-:W-:Y:S01]  /*c320*/  HMMA.16816.F32 R40, R168.reuse, R178, R40 ;  /* 0x000000b2a828723c */ /* 0x040fe20000001828 */
[----:B------:R-:W-:Y:S02]  /*c330*/  MUFU.EX2 R178, R28 ;  /* 0x0000001c00b27308 */ /* 0x000fe40000000800 */
[C---:B------:R-:W-:Y:S02]  /*c340*/  FMUL.FTZ R47, R0.reuse, R47 ;  /* 0x0000002f002f7220 */ /* 0x040fe40000410000 */
[C---:B------:R-:W-:Y:S02]  /*c350*/  FMUL.FTZ R50, R0.reuse, R50 ;  /* 0x0000003200327220 */ /* 0x040fe40000410000 */
[C---:B------:R-:W-:Y:S02]  /*c360*/  FMUL.FTZ R51, R0.reuse, R51 ;  /* 0x0000003300337220 */ /* 0x040fe40000410000 */
[C---:B------:R-:W-:Y:S01]  /*c370*/  FMUL.FTZ R54, R0.reuse, R54 ;  /* 0x0000003600367220 */ /* 0x040fe20000410000 */
[C---:B---3--:R-:W-:Y:S03]  /*c380*/  HMMA.16816.F32 R44, R168.reuse, R152, R44 ;  /* 0x00000098a82c723c */ /* 0x048fe6000000182c */
[C---:B------:R-:W-:Y:S02]  /*c390*/  FMUL.FTZ R55, R0.reuse, R55 ;  /* 0x0000003700377220 */ /* 0x040fe40000410000 */
[C---:B------:R-:W-:Y:S02]  /*c3a0*/  FMUL.FTZ R58, R0.reuse, R58 ;  /* 0x0000003a003a7220 */ /* 0x040fe40000410000 */
[C---:B------:R-:W-:Y:S01]  /*c3b0*/  FMUL.FTZ R59, R0.reuse, R59 ;  /* 0x0000003b003b7220 */ /* 0x040fe20000410000 */
[C---:B------:R-:W-:Y:S01]  /*c3c0*/  HMMA.16816.F32 R48, R168.reuse, R154, R48 ;  /* 0x0000009aa830723c */ /* 0x040fe20000001830 */
[----:B------:R-:W1:Y:S03]  /*c3d0*/  LDSM.16.MT88.4 R152, [R197+0x12000] ;  /* 0x01200000c598783b */ /* 0x000e660000004200 */
[C---:B------:R-:W-:Y:S02]  /*c3e0*/  FMUL.FTZ R62, R0.reuse, R62 ;  /* 0x0000003e003e7220 */ /* 0x040fe40000410000 */
[C---:B------:R-:W-:Y:S02]  /*c3f0*/  FMUL.FTZ R63, R0.reuse, R63 ;  /* 0x0000003f003f7220 */ /* 0x040fe40000410000 */
[C---:B----4-:R-:W-:Y:S04]  /*c400*/  HMMA.16816.F32 R52, R168.reuse, R156, R52 ;  /* 0x0000009ca834723c */ /* 0x050fe80000001834 */
[C---:B------:R-:W-:Y:S02]  /*c410*/  FMUL.FTZ R66, R0.reuse, R66 ;  /* 0x0000004200427220 */ /* 0x040fe40000410000 */
[C---:B------:R-:W-:Y:S02]  /*c420*/  FMUL.FTZ R67, R0.reuse, R67 ;  /* 0x0000004300437220 */ /* 0x040fe40000410000 */
[C---:B------:R-:W-:Y:S01]  /*c430*/  HMMA.16816.F32 R56, R168.reuse, R158, R56 ;  /* 0x0000009ea838723c */ /* 0x040fe20000001838 */
[----:B------:R-:W3:Y:S03]  /*c440*/  LDSM.16.MT88.4 R156, [R199+0x12000] ;  /* 0x01200000c79c783b */ /* 0x000ee60000004200 */
[C---:B------:R-:W-:Y:S02]  /*c450*/  FMUL.FTZ R70, R0.reuse, R70 ;  /* 0x0000004600467220 */ /* 0x040fe40000410000 */
[C---:B------:R-:W-:Y:S02]  /*c460*/  FMUL.FTZ R71, R0.reuse, R71 ;  /* 0x0000004700477220 */ /* 0x040fe40000410000 */
[C---:B-----5:R-:W-:Y:S04]  /*c470*/  HMMA.16816.F32 R60, R168.reuse, R172, R60 ;  /* 0x000000aca83c723c */ /* 0x060fe8000000183c */
[C---:B------:R-:W-:Y:S02]  /*c480*/  FMUL.FTZ R74, R0.reuse, R74 ;  /* 0x0000004a004a7220 */ /* 0x040fe40000410000 */
[C---:B------:R-:W-:Y:S02]  /*c490*/  FMUL.FTZ R75, R0.reuse, R75 ;  /* 0x0000004b004b7220 */ /* 0x040fe40000410000 */
[C---:B------:R-:W-:Y:S01]  /*c4a0*/  HMMA.16816.F32 R64, R168.reuse, R174, R64 ;  /* 0x000000aea840723c */ /* 0x040fe20000001840 */
[----:B------:R-:W4:Y:S03]  /*c4b0*/  LDSM.16.MT88.4 R172, [R198+0x12000] ;  /* 0x01200000c6ac783b */ /* 0x000f260000004200 */
        /* <DEDUP_REMOVED lines=11> */
[C---:B---3--:R-:W-:Y:S04]  /*c570*/  HMMA.16816.F32 R76, R168.reuse, R156, R76 ;  /* 0x0000009ca84c723c */ /* 0x048fe8000000184c */
[C---:B------:R-:W-:Y:S02]  /*c580*/  FMUL.FTZ R85, R3.reuse, R85 ;  /* 0x0000005503557220 */ /* 0x040fe40000410000 */
[C---:B------:R-:W-:Y:S02]  /*c590*/  FMUL.FTZ R86, R0.reuse, R86 ;  /* 0x0000005600567220 */ /* 0x040fe40000410000 */
[C---:B------:R-:W-:Y:S01]  /*c5a0*/  HMMA.16816.F32 R80, R168.reuse, R158, R80 ;  /* 0x0000009ea850723c */ /* 0x040fe20000001850 */
[----:B------:R-:W3:Y:S03]  /*c5b0*/  LDSM.16.MT88.4 R156, [R197+0x14000] ;  /* 0x01400000c59c783b */ /* 0x000ee60000004200 */
        /* <DEDUP_REMOVED lines=24> */
[C---:B------:R-:W-:Y:S03]  /*c740*/  FMUL.FTZ R105, R3.reuse, R105 ;  /* 0x0000006903697220 */ /* 0x040fe60000410000 */
        /* <DEDUP_REMOVED lines=50> */
[----:B------:R-:W-:Y:S02]  /*ca70*/  LDSM.16.MT88.4 R172, [R197+0x10800] ;  /* 0x01080000c5ac783b */ /* 0x000fe40000004200 */
[C---:B------:R-:W-:Y:S02]  /*ca80*/  FMUL.FTZ R142, R0.reuse, R142 ;  /* 0x0000008e008e7220 */ /* 0x040fe40000410000 */
[C---:B------:R-:W-:Y:S02]  /*ca90*/  FMUL.FTZ R143, R0.reuse, R143 ;  /* 0x0000008f008f7220 */ /* 0x040fe40000410000 */
[C---:B------:R-:W-:Y:S02]  /*caa0*/  FMUL.FTZ R144, R3.reuse, R144 ;  /* 0x0000009003907220 */ /* 0x040fe40000410000 */
[----:B------:R-:W-:Y:S03]  /*cab0*/  FMUL.FTZ R145, R3, R145 ;  /* 0x0000009103917220 */ /* 0x000fe60000410000 */
[C---:B-1----:R-:W-:Y:S03]  /*cac0*/  HMMA.16816.F32 R140, R168.reuse, R152, R140 ;  /* 0x00000098a88c723c */ /* 0x042fe6000000188c */
[C---:B------:R-:W-:Y:S02]  /*cad0*/  FMUL.FTZ R146, R0.reuse, R146 ;  /* 0x0000009200927220 */ /* 0x040fe40000410000 */
[----:B------:R-:W-:Y:S02]  /*cae0*/  FMUL.FTZ R147, R0, R147 ;  /* 0x0000009300937220 */ /* 0x000fe40000410000 */
[--C-:B------:R-:W-:Y:S02]  /*caf0*/  FFMA.FTZ R18, R18, c[0x0][0x23c], -R180.reuse ;  /* 0x00008f0012127a23 */ /* 0x100fe400000108b4 */
[----:B------:R-:W-:Y:S02]  /*cb00*/  FFMA.FTZ R14, R14, c[0x0][0x23c], -R180 ;  /* 0x00008f000e0e7a23 */ /* 0x000fe400000108b4 */
[----:B------:R1:W-:Y:S01]  /*cb10*/  MUFU.EX2 R192, R18 ;  /* 0x0000001200c07308 */ /* 0x0003e20000000800 */
[C---:B------:R-:W-:Y:S03]  /*cb20*/  HMMA.16816.F32 R144, R168.reuse, R154, R144 ;  /* 0x0000009aa890723c */ /* 0x040fe60000001890 */
[--C-:B------:R-:W-:Y:S02]  /*cb30*/  FFMA.FTZ R12, R12, c[0x0][0x23c], -R150.reuse ;  /* 0x00008f000c0c7a23 */ /* 0x100fe40000010896 */
[----:B------:R-:W-:Y:S02]  /*cb40*/  FFMA.FTZ R13, R13, c[0x0][0x23c], -R150 ;  /* 0x00008f000d0d7a23 */ /* 0x000fe40000010896 */
[--C-:B------:R-:W-:Y:S02]  /*cb50*/  FFMA.FTZ R154, R19, c[0x0][0x23c], -R180.reuse ;  /* 0x00008f00139a7a23 */ /* 0x100fe400000108b4 */
[----:B------:R4:W-:Y:S03]  /*cb60*/  MUFU.EX2 R194, R12 ;  /* 0x0000000c00c27308 */ /* 0x0009e60000000800 */
[----:B------:R-:W-:Y:S02]  /*cb70*/  FMUL.FTZ R19, R0, R163 ;  /* 0x000000a300137220 */ /* 0x000fe40000410000 */
[----:B------:R-:W-:Y:S02]  /*cb80*/  FFMA.FTZ R34, R34, c[0x0][0x23c], -R180 ;  /* 0x00008f0022227a23 */ /* 0x000fe400000108b4 */
[--C-:B------:R-:W-:Y:S02]  /*cb90*/  FFMA.FTZ R24, R24, c[0x0][0x23c], -R150.reuse ;  /* 0x00008f0018187a23 */ /* 0x100fe40000010896 */
[--C-:B------:R-:W-:Y:S01]  /*cba0*/  FFMA.FTZ R25, R25, c[0x0][0x23c], -R150.reuse ;  /* 0x00008f0019197a23 */ /* 0x100fe20000010896 */
[----:B------:R5:W-:Y:S01]  /*cbb0*/  MUFU.EX2 R191, R154 ;  /* 0x0000009a00bf7308 */ /* 0x000be20000000800 */
[--C-:B------:R-:W-:Y:S02]  /*cbc0*/  FFMA.FTZ R21, R21, c[0x0][0x23c], -R150.reuse ;  /* 0x00008f0015157a23 */ /* 0x100fe40000010896 */
[----:B------:R-:W-:Y:S02]  /*cbd0*/  FFMA.FTZ R150, R33, c[0x0][0x23c], -R150 ;  /* 0x00008f0021967a23 */ /* 0x000fe40000010896 */
[----:B-1----:R-:W-:Y:S02]  /*cbe0*/  FMUL.FTZ R18, R0, R162 ;  /* 0x000000a200127220 */ /* 0x002fe40000410000 */
[----:B------:R-:W1:Y:S01]  /*cbf0*/  LDSM.16.MT88.4 R160, [R196+0x10800] ;  /* 0x01080000c4a0783b */ /* 0x000e620000004200 */
[--C-:B------:R-:W-:Y:S02]  /*cc00*/  FFMA.FTZ R22, R22, c[0x0][0x23c], -R180.reuse ;  /* 0x00008f0016167a23 */ /* 0x100fe400000108b4 */
[----:B------:R2:W1:Y:S01]  /*cc10*/  MUFU.EX2 R193, R13 ;  /* 0x0000000d00c17308 */ /* 0x0004620000000800 */
[----:B------:R-:W-:Y:S01]  /*cc20*/  FFMA.FTZ R23, R23, c[0x0][0x23c], -R180 ;  /* 0x00008f0017177a23 */ /* 0x000fe200000108b4 */
[C---:B---3--:R-:W-:Y:S03]  /*cc30*/  HMMA.16816.F32 R16, R168.reuse, R156, R16 ;  /* 0x0000009ca810723c */ /* 0x048fe60000001810 */
[----:B----4-:R-:W-:Y:S01]  /*cc40*/  LOP3.LUT R12, R185, UR14, R186, 0x96, !PT ;  /* 0x0000000eb90c7c12 */ /* 0x010fe2000f8e96ba */
[----:B------:R-:W-:Y:S04]  /*cc50*/  FFMA.FTZ R179, R3, R248, R224 ;  /* 0x000000f803b37223 */ /* 0x000fe800000100e0 */
[----:B------:R3:W4:Y:S01]  /*cc60*/  MUFU.EX2 R190, R14 ;  /* 0x0000000e00be7308 */ /* 0x0007220000000800 */
[--C-:B-----5:R-:W-:Y:S03]  /*cc70*/  FFMA.FTZ R154, R15, c[0x0][0x23c], -R180.reuse ;  /* 0x00008f000f9a7a23 */ /* 0x120fe600000108b4 */
[----:B------:R-:W-:Y:S02]  /*cc80*/  FMUL.FTZ R15, R0, R167 ;  /* 0x000000a7000f7220 */ /* 0x000fe40000410000 */
[----:B------:R-:W-:Y:S04]  /*cc90*/  FFMA.FTZ R180, R35, c[0x0][0x23c], -R180 ;  /* 0x00008f0023b47a23 */ /* 0x000fe800000108b4 */
[----:B------:R5:W1:Y:S01]  /*cca0*/  MUFU.EX2 R189, R154 ;  /* 0x0000009a00bd7308 */ /* 0x000a620000000800 */
[----:B--2---:R-:W-:Y:S05]  /*ccb0*/  IMAD.WIDE.U32 R12, R12, -0x2daee0ad, RZ ;  /* 0xd2511f530c0c7825 */ /* 0x004fea00078e00ff */
[----:B------:R-:W-:Y:S04]  /*ccc0*/  LOP3.LUT R152, R12, 0xffff, RZ, 0xc0, !PT ;  /* 0x0000ffff0c987812 */ /* 0x000fe800078ec0ff */
[----:B------:R-:W-:Y:S01]  /*ccd0*/  MUFU.EX2 R186, R20 ;  /* 0x0000001400ba7308 */ /* 0x000fe20000000800 */
[----:B------:R-:W-:Y:S02]  /*cce0*/  LOP3.LUT R149, R13, UR8, R188, 0x96, !PT ;  /* 0x000000080d957c12 */ /* 0x000fe4000f8e96bc */
[----:B------:R-:W-:Y:S01]  /*ccf0*/  SHF.R.U32.HI R13, RZ, 0x10, R12 ;  /* 0x00000010ff0d7819 */ /* 0x000fe2000001160c */
[----:B---3--:R-:W-:Y:S01]  /*cd00*/  FMUL.FTZ R14, R0, R166 ;  /* 0x000000a6000e7220 */ /* 0x008fe20000410000 */
[----:B------:R-:W-:Y:S01]  /*cd10*/  LOP3.LUT R153, R12, 0xff, RZ, 0xc0, !PT ;  /* 0x000000ff0c997812 */ /* 0x000fe200078ec0ff */
[----:B------:R-:W-:Y:S01]  /*cd20*/  FFMA.FTZ R0, R0, R249, R226 ;  /* 0x000000f900007223 */ /* 0x000fe200000100e2 */
[----:B------:R-:W-:Y:S02]  /*cd30*/  SHF.R.U32.HI R152, RZ, 0x8, R152 ;  /* 0x00000008ff987819 */ /* 0x000fe40000011698 */
[----:B------:R-:W-:Y:S01]  /*cd40*/  SHF.R.U32.HI R176, RZ, 0x18, R12 ;  /* 0x00000018ffb07819 */ /* 0x000fe2000001160c */
[----:B------:R-:W-:Y:S01]  /*cd50*/  MUFU.EX2 R188, R24 ;  /* 0x0000001800bc7308 */ /* 0x000fe20000000800 */
[----:B------:R-:W-:Y:S01]  /*cd60*/  LOP3.LUT R12, R149, 0xffff, RZ, 0xc0, !PT ;  /* 0x0000ffff950c7812 */ /* 0x000fe200078ec0ff */
[----:B------:R-:W-:Y:S01]  /*cd70*/  FADD.FTZ R0, R225, R0 ;  /* 0x00000000e1007221 */ /* 0x000fe20000010000 */
[----:B------:R-:W-:Y:S02]  /*cd80*/  PRMT R177, R153, 0x5410, R152 ;  /* 0x0000541099b17816 */ /* 0x000fe40000000098 */
[----:B------:R-:W-:Y:S01]  /*cd90*/  LOP3.LUT R152, R13, 0xff, RZ, 0xc0, !PT ;  /* 0x000000ff0d987812 */ /* 0x000fe200078ec0ff */
[----:B------:R-:W-:Y:S01]  /*cda0*/  FMUL.FTZ R13, R3, R165 ;  /* 0x000000a5030d7220 */ /* 0x000fe20000410000 */
[----:B------:R-:W-:Y:S01]  /*cdb0*/  SHF.R.U32.HI R153, RZ, 0x8, R12 ;  /* 0x00000008ff997819 */ /* 0x000fe2000001160c */
[--C-:B-----5:R-:W-:Y:S01]  /*cdc0*/  HSET2.LE.AND R154, R177, R252.reuse, PT ;  /* 0x000000fcb19a7233 */ /* 0x120fe20003803000 */
[----:B------:R-:W-:Y:S01]  /*cdd0*/  LOP3.LUT R155, R149, 0xff, RZ, 0xc0, !PT ;  /* 0x000000ff959b7812 */ /* 0x000fe200078ec0ff */
[----:B------:R-:W-:Y:S01]  /*cde0*/  FMUL.FTZ R12, R3, R164 ;  /* 0x000000a4030c7220 */ /* 0x000fe20000410000 */
[----:B------:R-:W-:Y:S01]  /*cdf0*/  PRMT R176, R152, 0x5410, R176 ;  /* 0x0000541098b07816 */ /* 0x000fe200000000b0 */
[----:B------:R-:W-:Y:S01]  /*ce00*/  LDSM.16.MT88.4 R164, [R198+0x10800] ;  /* 0x01080000c6a4783b */ /* 0x000fe20000004200 */
[----:B------:R-:W-:Y:S01]  /*ce10*/  SHF.R.U32.HI R152, RZ, 0x10, R149 ;  /* 0x00000010ff987819 */ /* 0x000fe20000011695 */
[----:B------:R-:W-:Y:S01]  /*ce20*/  MUFU.EX2 R177, R32 ;  /* 0x0000002000b17308 */ /* 0x000fe20000000800 */
[----:B------:R-:W-:Y:S01]  /*ce30*/  PRMT R155, R155, 0x5410, R153 ;  /* 0x000054109b9b7816 */ /* 0x000fe20000000099 */
[----:B------:R-:W-:Y:S01]  /*ce40*/  FADD.FTZ R0, R228, R0 ;  /* 0x00000000e4007221 */ /* 0x000fe20000010000 */
[----:B------:R-:W-:Y:S03]  /*ce50*/  HMMA.16816.F32 R12, R168, R158, R12 ;  /* 0x0000009ea80c723c */ /* 0x000fe6000000180c */
[----:B------:R-:W-:Y:S01]  /*ce60*/  SHF.R.U32.HI R153, RZ, 0x18, R149 ;  /* 0x00000018ff997819 */ /* 0x000fe20000011695 */
[----:B------:R-:W2:Y:S01]  /*ce70*/  LDSM.16.MT88.4 R156, [R199+0x10800] ;  /* 0x01080000c79c783b */ /* 0x000ea20000004200 */
[----:B------:R-:W-:Y:S01]  /*ce80*/  LOP3.LUT R152, R152, 0xff, RZ, 0xc0, !PT ;  /* 0x000000ff98987812 */ /* 0x000fe200078ec0ff */
[----:B------:R-:W-:Y:S01]  /*ce90*/  FADD.FTZ R0, R227, R0 ;  /* 0x00000000e3007221 */ /* 0x000fe20000010000 */
[----:B------:R-:W-:Y:S01]  /*cea0*/  F2FP.PACK_AB R149, R195, R223 ;  /* 0x000000dfc395723e */ /* 0x000fe200000000ff */
[----:B------:R-:W-:Y:S01]  /*ceb0*/  MUFU.EX2 R187, R25 ;  /* 0x0000001900bb7308 */ /* 0x000fe20000000800 */
[----:B------:R-:W-:Y:S03]  /*cec0*/  PRMT R153, R152, 0x5410, R153 ;  /* 0x0000541098997816 */ /* 0x000fe60000000099 */
[--C-:B------:R-:W-:Y:S01]  /*ced0*/  HSET2.LE.AND R152, R155, R252.reuse, PT ;  /* 0x000000fc9b987233 */ /* 0x100fe20003803000 */
[----:B------:R-:W-:Y:S01]  /*cee0*/  LOP3.LUT R154, R154, R149, RZ, 0xc0, !PT ;  /* 0x000000959a9a7212 */ /* 0x000fe200078ec0ff */
[--C-:B------:R-:W-:Y:S01]  /*cef0*/  HSET2.LE.AND R155, R176, R252.reuse, PT ;  /* 0x000000fcb09b7233 */ /* 0x100fe20003803000 */
[----:B-1----:R-:W-:Y:S01]  /*cf00*/  F2FP.PACK_AB R149, R193, R194 ;  /* 0x000000c2c195723e */ /* 0x002fe200000000ff */
[--C-:B------:R-:W-:Y:S01]  /*cf10*/  HSET2.LE.AND R153, R153, R252.reuse, PT ;  /* 0x000000fc99997233 */ /* 0x100fe20003803000 */
[----:B------:R-:W-:Y:S01]  /*cf20*/  LDSM.16.MT88.4 R168, [R199+0x12800] ;  /* 0x01280000c7a8783b */ /* 0x000fe20000004200 */
[----:B------:R-:W1:Y:S01]  /*cf30*/  MUFU.EX2 R176, R29 ;  /* 0x0000001d00b07308 */ /* 0x000e620000000800 */
[----:B------:R-:W-:Y:S01]  /*cf40*/  LOP3.LUT R152, R152, R149, RZ, 0xc0, !PT ;  /* 0x0000009598987212 */ /* 0x000fe200078ec0ff */
[----:B----4-:R-:W-:Y:S01]  /*cf50*/  FADD.FTZ R0, R190, R0 ;  /* 0x00000000be007221 */ /* 0x010fe20000010000 */
[----:B------:R-:W-:Y:S03]  /*cf60*/  F2FP.PACK_AB R149, R191, R192 ;  /* 0x000000c0bf95723e */ /* 0x000fe600000000ff */
[----:B------:R-:W-:Y:S01]  /*cf70*/  FADD.FTZ R0, R189, R0 ;  /* 0x00000000bd007221 */ /* 0x000fe20000010000 */
[----:B------:R-:W-:Y:S02]  /*cf80*/  LOP3.LUT R155, R155, R149, RZ, 0xc0, !PT ;  /* 0x000000959b9b7212 */ /* 0x000fe400078ec0ff */
[----:B------:R-:W-:Y:S01]  /*cf90*/  F2FP.PACK_AB R149, R189, R190 ;  /* 0x000000bebd95723e */ /* 0x000fe200000000ff */
[----:B------:R3:W-:Y:S01]  /*cfa0*/  MUFU.EX2 R185, R21 ;  /* 0x0000001500b97308 */ /* 0x0007e20000000800 */
[----:B------:R-:W-:Y:S02]  /*cfb0*/  FADD.FTZ R0, R192, R0 ;  /* 0x00000000c0007221 */ /* 0x000fe40000010000 */
[----:B------:R-:W-:Y:S02]  /*cfc0*/  LOP3.LUT R153, R153, R149, RZ, 0xc0, !PT ;  /* 0x0000009599997212 */ /* 0x000fe400078ec0ff */
[----:B------:R-:W-:Y:S01]  /*cfd0*/  MOV R149, UR24 ;  /* 0x0000001800957c02 */ /* 0x000fe20008000f00 */
[----:B------:R-:W-:Y:S03]  /*cfe0*/  FADD.FTZ R0, R191, R0 ;  /* 0x00000000bf007221 */ /* 0x000fe60000010000 */
[----:B------:R-:W-:Y:S01]  /*cff0*/  LOP3.LUT R149, R247, UR23, R149, 0x96, !PT ;  /* 0x00000017f7957c12 */ /* 0x000fe2000f8e9695 */
[C---:B------:R-:W-:Y:S01]  /*d000*/  HMMA.16816.F32 R4, R152.reuse, R160, R4 ;  /* 0x000000a09804723c */ /* 0x040fe20000001804 */
[----:B------:R-:W-:Y:S04]  /*d010*/  MUFU.EX2 R181, R23 ;  /* 0x0000001700b57308 */ /* 0x000fe80000000800 */
[----:B-1----:R-:W-:Y:S03]  /*d020*/  F2FP.PACK_AB R3, R176, R178 ;  /* 0x000000b2b003723e */ /* 0x002fe600000000ff */
[C---:B------:R-:W-:Y:S01]  /*d030*/  HMMA.16816.F32 R8, R152.reuse, R162, R8 ;  /* 0x000000a29808723c */ /* 0x040fe20000001808 */
[----:B------:R-:W1:Y:S02]  /*d040*/  LDSM.16.MT88.4 R160, [R196+0x12800] ;  /* 0x01280000c4a0783b */ /* 0x000e640000004200 */
[----:B------:R-:W-:Y:S05]  /*d050*/  MUFU.EX2 R180, R180 ;  /* 0x000000b400b47308 */ /* 0x000fea0000000800 */
[C---:B------:R-:W-:Y:S08]  /*d060*/  HMMA.16816.F32 R36, R152.reuse, R172, R36 ;  /* 0x000000ac9824723c */ /* 0x040ff00000001824 */
[C---:B------:R-:W-:Y:S01]  /*d070*/  HMMA.16816.F32 R40, R152.reuse, R174, R40 ;  /* 0x000000ae9828723c */ /* 0x040fe20000001828 */
[----:B------:R-:W-:Y:S07]  /*d080*/  MUFU.EX2 R174, R30 ;  /* 0x0000001e00ae7308 */ /* 0x000fee0000000800 */
[C---:B--2---:R-:W-:Y:S03]  /*d090*/  HMMA.16816.F32 R44, R152.reuse, R156, R44 ;  /* 0x0000009c982c723c */ /* 0x044fe6000000182c */
[----:B------:R-:W-:Y:S05]  /*d0a0*/  MUFU.EX2 R175, R150 ;  /* 0x0000009600af7308 */ /* 0x000fea0000000800 */
        /* <DEDUP_REMOVED lines=23> */
[C---:B-----5:R-:W-:Y:S07]  /*d220*/  HMMA.16816.F32 R108, R152.reuse, R168, R108 ;  /* 0x000000a8986c723c */ /* 0x060fee000000186c */
[----:B------:R-:W-:Y:S01]  /*d230*/  IMAD.WIDE.U32 R168, R149, -0x326172a9, RZ ;  /* 0xcd9e8d5795a87825 */ /* 0x000fe200078e00ff */
[C---:B------:R-:W-:Y:S04]  /*d240*/  HMMA.16816.F32 R112, R152.reuse, R170, R112 ;  /* 0x000000aa9870723c */ /* 0x040fe80000001870 */
[----:B------:R-:W-:Y:S02]  /*d250*/  LOP3.LUT R168, R183, UR32, R168, 0x96, !PT ;  /* 0x00000020b7a87c12 */ /* 0x000fe4000f8e96a8 */
[----:B------:R5:W-:Y:S01]  /*d260*/  MUFU.EX2 R183, R27 ;  /* 0x0000001b00b77308 */ /* 0x000be20000000800 */
[----:B------:R-:W-:Y:S01]  /*d270*/  LOP3.LUT R24, R169, UR19, R250, 0x96, !PT ;  /* 0x00000013a9187c12 */ /* 0x000fe2000f8e96fa */
[C---:B----4-:R-:W-:Y:S04]  /*d280*/  HMMA.16816.F32 R116, R152.reuse, R164, R116 ;  /* 0x000000a49874723c */ /* 0x050fe80000001874 */
[----:B------:R-:W-:Y:S04]  /*d290*/  IMAD.WIDE.U32 R24, R24, -0x2daee0ad, RZ ;  /* 0xd2511f5318187825 */ /* 0x000fe800078e00ff */
[C---:B------:R-:W-:Y:S01]  /*d2a0*/  HMMA.16816.F32 R120, R152.reuse, R166, R120 ;  /* 0x000000a69878723c */ /* 0x040fe20000001878 */
[----:B------:R-:W4:Y:S03]  /*d2b0*/  LDSM.16.MT88.4 R164, [R199+0x16800] ;  /* 0x01680000c7a4783b */ /* 0x000f260000004200 */
[----:B------:R-:W-:Y:S01]  /*d2c0*/  IMAD.WIDE.U32 R168, R168, -0x2daee0ad, RZ ;  /* 0xd2511f53a8a87825 */ /* 0x000fe200078e00ff */
[----:B------:R-:W-:Y:S03]  /*d2d0*/  LOP3.LUT R25, R25, UR31, R244, 0x96, !PT ;  /* 0x0000001f19197c12 */ /* 0x000fe6000f8e96f4 */
[C---:B-1----:R-:W-:Y:S04]  /*d2e0*/  HMMA.16816.F32 R124, R152.reuse, R160, R124 ;  /* 0x000000a0987c723c */ /* 0x042fe8000000187c */
[----:B------:R-:W-:Y:S01]  /*d2f0*/  LOP3.LUT R149, R169, UR29, R24, 0x96, !PT ;  /* 0x0000001da9957c12 */ /* 0x000fe2000f8e9618 */
[----:B------:R-:W-:Y:S03]  /*d300*/  IMAD.WIDE.U32 R24, R25, -0x326172a9, RZ ;  /* 0xcd9e8d5719187825 */ /* 0x000fe600078e00ff */
[C---:B------:R-:W-:Y:S01]  /*d310*/  HMMA.16816.F32 R128, R152.reuse, R162, R128 ;  /* 0x000000a29880723c */ /* 0x040fe20000001880 */
[----:B------:R-:W1:Y:S03]  /*d320*/  LDSM.16.MT88.4 R160, [R198+0x16800] ;  /* 0x01680000c6a0783b */ /* 0x000e660000004200 */
[----:B------:R-:W-:Y:S01]  /*d330*/  IMAD.WIDE.U32 R170, R149, -0x326172a9, RZ ;  /* 0xcd9e8d5795aa7825 */ /* 0x000fe200078e00ff */
[----:B------:R-:W-:Y:S02]  /*d340*/  LOP3.LUT R20, R25, UR30, R182, 0x96, !PT ;  /* 0x0000001e19147c12 */ /* 0x000fe4000f8e96b6 */
[----:B------:R-:W1:Y:S01]  /*d350*/  MUFU.EX2 R182, R22 ;  /* 0x0000001600b67308 */ /* 0x000e620000000800 */
[C---:B--2---:R-:W-:Y:S04]  /*d360*/  HMMA.16816.F32 R132, R152.reuse, R156, R132 ;  /* 0x0000009c9884723c */ /* 0x044fe80000001884 */
[----:B------:R-:W-:Y:S01]  /*d370*/  LOP3.LUT R24, R171, UR28, R24, 0x96, !PT ;  /* 0x0000001cab187c12 */ /* 0x000fe2000f8e9618 */
[----:B---3--:R-:W-:Y:S03]  /*d380*/  IMAD.WIDE.U32 R20, R20, -0x2daee0ad, RZ ;  /* 0xd2511f5314147825 */ /* 0x008fe600078e00ff */
[C---:B------:R-:W-:Y:S04]  /*d390*/  HMMA.16816.F32 R136, R152.reuse, R158, R136 ;  /* 0x0000009e9888723c */ /* 0x040fe80000001888 */
[----:B------:R-:W-:Y:S01]  /*d3a0*/  IMAD.WIDE.U32 R172, R24, -0x2daee0ad, RZ ;  /* 0xd2511f5318ac7825 */ /* 0x000fe200078e00ff */
[----:B------:R-:W-:Y:S01]  /*d3b0*/  LOP3.LUT R168, R21, UR17, R168, 0x96, !PT ;  /* 0x0000001115a87c12 */ /* 0x000fe2000f8e96a8 */
[----:B-----5:R-:W2:Y:S02]  /*d3c0*/  LDSM.16.MT88.4 R24, [R196+0x11000] ;  /* 0x01100000c418783b */ /* 0x020ea40000004200 */
[C---:B----4-:R-:W-:Y:S04]  /*d3d0*/  HMMA.16816.F32 R140, R152.reuse, R164, R140 ;  /* 0x000000a4988c723c */ /* 0x050fe8000000188c */
[----:B------:R-:W-:Y:S01]  /*d3e0*/  LOP3.LUT R20, R173, UR5, R20, 0x96, !PT ;  /* 0x00000005ad147c12 */ /* 0x000fe2000f8e9614 */
[----:B------:R-:W-:Y:S01]  /*d3f0*/  IMAD.WIDE.U32 R168, R168, -0x326172a9, RZ ;  /* 0xcd9e8d57a8a87825 */ /* 0x000fe200078e00ff */
[----:B------:R-:W3:Y:S02]  /*d400*/  MUFU.EX2 R173, R31 ;  /* 0x0000001f00ad7308 */ /* 0x000ee40000000800 */
[C---:B------:R-:W-:Y:S04]  /*d410*/  HMMA.16816.F32 R144, R152.reuse, R166, R144 ;  /* 0x000000a69890723c */ /* 0x040fe80000001890 */
[----:B------:R-:W-:Y:S01]  /*d420*/  IMAD.WIDE.U32 R20, R20, -0x326172a9, RZ ;  /* 0xcd9e8d5714147825 */ /* 0x000fe200078e00ff */
[----:B------:R-:W-:Y:S03]  /*d430*/  LOP3.LUT R28, R169, UR14, R170, 0x96, !PT ;  /* 0x0000000ea91c7c12 */ /* 0x000fe6000f8e96aa */
[C---:B-1----:R-:W-:Y:S04]  /*d440*/  HMMA.16816.F32 R16, R152.reuse, R160, R16 ;  /* 0x000000a09810723c */ /* 0x042fe80000001810 */
[----:B------:R-:W-:Y:S01]  /*d450*/  LOP3.LUT R149, R21, UR9, R168, 0x96, !PT ;  /* 0x0000000915957c12 */ /* 0x000fe2000f8e96a8 */
[----:B------:R-:W-:Y:S01]  /*d460*/  IMAD.WIDE.U32 R28, R28, -0x2daee0ad, RZ ;  /* 0xd2511f531c1c7825 */ /* 0x000fe200078e00ff */
[--C-:B------:R-:W-:Y:S01]  /*d470*/  SHF.R.U32.HI R158, RZ, 0x18, R20.reuse ;  /* 0x00000018ff9e7819 */ /* 0x100fe20000011614 */
[----:B------:R-:W-:Y:S01]  /*d480*/  LDSM.16.MT88.4 R168, [R198+0x11800] ;  /* 0x01180000c6a8783b */ /* 0x000fe20000004200 */
[----:B------:R-:W-:Y:S04]  /*d490*/  HMMA.16816.F32 R12, R152, R162, R12 ;  /* 0x000000a2980c723c */ /* 0x000fe8000000180c */
[----:B------:R-:W-:Y:S01]  /*d4a0*/  SHF.R.U32.HI R157, RZ, 0x10, R20 ;  /* 0x00000010ff9d7819 */ /* 0x000fe20000011614 */
[----:B------:R-:W-:Y:S01]  /*d4b0*/  FADD.FTZ R0, R182, R0 ;  /* 0x00000000b6007221 */ /* 0x000fe20000010000 */
[C---:B------:R-:W-:Y:S01]  /*d4c0*/  LOP3.LUT R156, R20.reuse, 0xff, RZ, 0xc0, !PT ;  /* 0x000000ff149c7812 */ /* 0x040fe200078ec0ff */
[----:B------:R-:W1:Y:S01]  /*d4d0*/  LDSM.16.MT88.4 R152, [R197+0x11000] ;  /* 0x01100000c598783b */ /* 0x000e620000004200 */
[----:B------:R-:W-:Y:S01]  /*d4e0*/  LOP3.LUT R21, R20, 0xffff, RZ, 0xc0, !PT ;  /* 0x0000ffff14157812 */ /* 0x000fe200078ec0ff */
[----:B------:R-:W-:Y:S03]  /*d4f0*/  FADD.FTZ R0, R181, R0 ;  /* 0x00000000b5007221 */ /* 0x000fe60000010000 */
[C---:B------:R-:W-:Y:S01]  /*d500*/  LOP3.LUT R20, R149.reuse, 0xffff, RZ, 0xc0, !PT ;  /* 0x0000ffff95147812 */ /* 0x040fe200078ec0ff */
[----:B------:R-:W-:Y:S01]  /*d510*/  FADD.FTZ R0, R184, R0 ;  /* 0x00000000b8007221 */ /* 0x000fe20000010000 */
[----:B------:R-:W-:Y:S01]  /*d520*/  LOP3.LUT R22, R149, 0xff, RZ, 0xc0, !PT ;  /* 0x000000ff95167812 */ /* 0x000fe200078ec0ff */
[----:B------:R-:W-:Y:S01]  /*d530*/  LDSM.16.MT88.4 R160, [R199+0x11800] ;  /* 0x01180000c7a0783b */ /* 0x000fe20000004200 */
[----:B------:R-:W-:Y:S01]  /*d540*/  SHF.R.U32.HI R21, RZ, 0x8, R21 ;  /* 0x00000008ff157819 */ /* 0x000fe20000011615 */
[----:B------:R-:W-:Y:S01]  /*d550*/  FADD.FTZ R0, R183, R0 ;  /* 0x00000000b7007221 */ /* 0x000fe20000010000 */
[----:B------:R-:W-:Y:S02]  /*d560*/  SHF.R.U32.HI R20, RZ, 0x8, R20 ;  /* 0x00000008ff147819 */ /* 0x000fe40000011614 */
[----:B------:R-:W-:Y:S01]  /*d570*/  PRMT R23, R156, 0x5410, R21 ;  /* 0x000054109c177816 */ /* 0x000fe20000000015 */
[----:B------:R-:W-:Y:S01]  /*d580*/  FADD.FTZ R0, R174, R0 ;  /* 0x00000000ae007221 */ /* 0x000fe20000010000 */
[----:B------:R-:W-:Y:S02]  /*d590*/  PRMT R21, R22, 0x5410, R20 ;  /* 0x0000541016157816 */ /* 0x000fe40000000014 */
[----:B------:R-:W-:Y:S01]  /*d5a0*/  LOP3.LUT R156, R157, 0xff, RZ, 0xc0, !PT ;  /* 0x000000ff9d9c7812 */ /* 0x000fe200078ec0ff */
[--C-:B------:R-:W-:Y:S01]  /*d5b0*/  HSET2.LE.AND R22, R23, R252.reuse, PT ;  /* 0x000000fc17167233 */ /* 0x100fe20003803000 */
[--C-:B------:R-:W-:Y:S01]  /*d5c0*/  SHF.R.U32.HI R20, RZ, 0x10, R149.reuse ;  /* 0x00000010ff147819 */ /* 0x100fe20000011695 */
[--C-:B------:R-:W-:Y:S01]  /*d5d0*/  HSET2.LE.AND R21, R21, R252.reuse, PT ;  /* 0x000000fc15157233 */ /* 0x100fe20003803000 */
[----:B------:R-:W-:Y:S01]  /*d5e0*/  PRMT R156, R156, 0x5410, R158 ;  /* 0x000054109c9c7816 */ /* 0x000fe2000000009e */
[----:B---3--:R-:W-:Y:S01]  /*d5f0*/  FADD.FTZ R0, R173, R0 ;  /* 0x00000000ad007221 */ /* 0x008fe20000010000 */
[----:B------:R-:W-:Y:S02]  /*d600*/  SHF.R.U32.HI R157, RZ, 0x18, R149 ;  /* 0x00000018ff9d7819 */ /* 0x000fe40000011695 */
[----:B------:R-:W-:Y:S02]  /*d610*/  LOP3.LUT R149, R20, 0xff, RZ, 0xc0, !PT ;  /* 0x000000ff14957812 */ /* 0x000fe400078ec0ff */
[----:B------:R-:W-:Y:S02]  /*d620*/  F2FP.PACK_AB R20, R187, R188 ;  /* 0x000000bcbb14723e */ /* 0x000fe400000000ff */
[----:B------:R-:W-:Y:S02]  /*d630*/  F2FP.PACK_AB R23, R185, R186 ;  /* 0x000000bab917723e */ /* 0x000fe400000000ff */
[----:B------:R-:W-:Y:S02]  /*d640*/  PRMT R149, R149, 0x5410, R157 ;  /* 0x0000541095957816 */ /* 0x000fe4000000009d */
[----:B------:R-:W-:Y:S02]  /*d650*/  LOP3.LUT R22, R22, R20, RZ, 0xc0, !PT ;  /* 0x0000001416167212 */ /* 0x000fe400078ec0ff */
[----:B------:R-:W-:Y:S01]  /*d660*/  LOP3.LUT R20, R21, R23, RZ, 0xc0, !PT ;  /* 0x0000001715147212 */ /* 0x000fe200078ec0ff */
[--C-:B------:R-:W-:Y:S01]  /*d670*/  HSET2.LE.AND R23, R156, R252.reuse, PT ;  /* 0x000000fc9c177233 */ /* 0x100fe20003803000 */
[----:B------:R-:W-:Y:S01]  /*d680*/  F2FP.PACK_AB R21, R183, R184 ;  /* 0x000000b8b715723e */ /* 0x000fe200000000ff */
[----:B------:R-:W3:Y:S01]  /*d690*/  LDSM.16.MT88.4 R156, [R199+0x11000] ;  /* 0x01100000c79c783b */ /* 0x000ee20000004200 */
[----:B------:R-:W-:Y:S02]  /*d6a0*/  LOP3.LUT R32, R29, UR8, R172, 0x96, !PT ;  /* 0x000000081d207c12 */ /* 0x000fe4000f8e96ac */
[----:B------:R-:W-:Y:S01]  /*d6b0*/  LOP3.LUT R23, R23, R21, RZ, 0xc0, !PT ;  /* 0x0000001517177212 */ /* 0x000fe200078ec0ff */
[--C-:B------:R-:W-:Y:S01]  /*d6c0*/  HSET2.LE.AND R21, R149, R252.reuse, PT ;  /* 0x000000fc95157233 */ /* 0x100fe20003803000 */
[----:B------:R-:W-:Y:S01]  /*d6d0*/  F2FP.PACK_AB R149, R181, R182 ;  /* 0x000000b6b595723e */ /* 0x000fe200000000ff */
[----:B------:R4:W5:Y:S01]  /*d6e0*/  MUFU.EX2 R172, R34 ;  /* 0x0000002200ac7308 */ /* 0x0009620000000800 */
[C---:B------:R-:W-:Y:S02]  /*d6f0*/  LOP3.LUT R33, R28.reuse, 0xffff, RZ, 0xc0, !PT ;  /* 0x0000ffff1c217812 */ /* 0x040fe400078ec0ff */
[----:B------:R-:W-:Y:S02]  /*d700*/  LOP3.LUT R21, R21, R149, RZ, 0xc0, !PT ;  /* 0x0000009515157212 */ /* 0x000fe400078ec0ff */
[----:B------:R-:W-:Y:S02]  /*d710*/  SHF.R.U32.HI R149, RZ, 0x10, R28 ;  /* 0x00000010ff957819 */ /* 0x000fe4000001161c */
[----:B------:R-:W-:Y:S02]  /*d720*/  LOP3.LUT R166, R28, 0xff, RZ, 0xc0, !PT ;  /* 0x000000ff1ca67812 */ /* 0x000fe400078ec0ff */
[----:B------:R-:W-:Y:S01]  /*d730*/  SHF.R.U32.HI R35, RZ, 0x8, R33 ;  /* 0x00000008ff237819 */ /* 0x000fe20000011621 */
[C---:B--2---:R-:W-:Y:S05]  /*d740*/  HMMA.16816.F32 R4, R20.reuse, R24, R4 ;  /* 0x000000181404723c */ /* 0x044fea0000001804 */
[----:B------:R-:W-:Y:S02]  /*d750*/  LOP3.LUT R33, R32, 0xffff, RZ, 0xc0, !PT ;  /* 0x0000ffff20217812 */ /* 0x000fe400078ec0ff */
[----:B------:R-:W-:Y:S01]  /*d760*/  PRMT R166, R166, 0x5410, R35 ;  /* 0x00005410a6a67816 */ /* 0x000fe20000000023 */
[C---:B------:R-:W-:Y:S01]  /*d770*/  HMMA.16816.F32 R8, R20.reuse, R26, R8 ;  /* 0x0000001a1408723c */ /* 0x040fe20000001808 */
[----:B------:R-:W2:Y:S03]  /*d780*/  LDSM.16.MT88.4 R24, [R198+0x11000] ;  /* 0x01100000c618783b */ /* 0x000ea60000004200 */
[----:B------:R-:W-:Y:S01]  /*d790*/  SHF.R.U32.HI R150, RZ, 0x8, R33 ;  /* 0x00000008ff967819 */ /* 0x000fe20000011621 */
[--C-:B------:R-:W-:Y:S01]  /*d7a0*/  HSET2.LE.AND R166, R166, R252.reuse, PT ;  /* 0x000000fca6a67233 */ /* 0x100fe20003803000 */
[----:B----4-:R-:W-:Y:S01]  /*d7b0*/  LOP3.LUT R34, R149, 0xff, RZ, 0xc0, !PT ;  /* 0x000000ff95227812 */ /* 0x010fe200078ec0ff */
[----:B-----5:R-:W-:Y:S01]  /*d7c0*/  FADD.FTZ R0, R172, R0 ;  /* 0x00000000ac007221 */ /* 0x020fe20000010000 */
[C---:B-1----:R-:W-:Y:S04]  /*d7d0*/  HMMA.16816.F32 R36, R20.reuse, R152, R36 ;  /* 0x000000981424723c */ /* 0x042fe80000001824 */
[----:B------:R-:W-:Y:S01]  /*d7e0*/  SHF.R.U32.HI R149, RZ, 0x10, R32 ;  /* 0x00000010ff957819 */ /* 0x000fe20000011620 */
[----:B------:R-:W-:Y:S03]  /*d7f0*/  FADD.FTZ R249, R180, R0 ;  /* 0x00000000b4f97221 */ /* 0x000fe60000010000 */
[C---:B------:R-:W-:Y:S01]  /*d800*/  HMMA.16816.F32 R40, R20.reuse, R154, R40 ;  /* 0x0000009a1428723c */ /* 0x040fe20000001828 */
[----:B------:R-:W1:Y:S03]  /*d810*/  LDSM.16.MT88.4 R152, [R196+0x13000] ;  /* 0x01300000c498783b */ /* 0x000e660000004200 */
[----:B------:R-:W-:Y:S04]  /*d820*/  LOP3.LUT R149, R149, 0xff, RZ, 0xc0, !PT ;  /* 0x000000ff95957812 */ /* 0x000fe800078ec0ff */
        /* <DEDUP_REMOVED lines=33> */
[C---:B-1----:R-:W-:Y:S07]  /*da40*/  HMMA.16816.F32 R132, R20.reuse, R152, R132 ;  /* 0x000000981484723c */ /* 0x042fee0000001884 */
[----:B------:R-:W-:Y:S01]  /*da50*/  LOP3.LUT R153, R32, 0xff, RZ, 0xc0, !PT ;  /* 0x000000ff20997812 */ /* 0x000fe200078ec0ff */
[C---:B------:R-:W-:Y:S04]  /*da60*/  HMMA.16816.F32 R136, R20.reuse, R154, R136 ;  /* 0x0000009a1488723c */ /* 0x040fe80000001888 */
[----:B------:R-:W-:Y:S02]  /*da70*/  SHF.R.U32.HI R152, RZ, 0x18, R32 ;  /* 0x00000018ff987819 */ /* 0x000fe40000011620 */
[----:B------:R-:W-:Y:S02]  /*da80*/  PRMT R150, R153, 0x5410, R150 ;  /* 0x0000541099967816 */ /* 0x000fe40000000096 */
[C---:B---3--:R-:W-:Y:S04]  /*da90*/  HMMA.16816.F32 R140, R20.reuse, R156, R140 ;  /* 0x0000009c148c723c */ /* 0x048fe8000000188c */
[----:B------:R-:W-:Y:S01]  /*daa0*/  SHF.R.U32.HI R154, RZ, 0x18, R28 ;  /* 0x00000018ff9a7819 */ /* 0x000fe2000001161c */
[--C-:B------:R-:W-:Y:S01]  /*dab0*/  HSET2.LE.AND R164, R150, R252.reuse, PT ;  /* 0x000000fc96a47233 */ /* 0x100fe20003803000 */
[----:B------:R-:W1:Y:S01]  /*dac0*/  LDSM.16.MT88.4 R28, [R196+0x11800] ;  /* 0x01180000c41c783b */ /* 0x000e620000004200 */
[----:B------:R-:W-:Y:S01]  /*dad0*/  PRMT R149, R149, 0x5410, R152 ;  /* 0x0000541095957816 */ /* 0x000fe20000000098 */
[C---:B------:R-:W-:Y:S04]  /*dae0*/  HMMA.16816.F32 R144, R20.reuse, R158, R144 ;  /* 0x0000009e1490723c */ /* 0x040fe80000001890 */
[----:B------:R-:W-:Y:S01]  /*daf0*/  PRMT R154, R34, 0x5410, R154 ;  /* 0x00005410229a7816 */ /* 0x000fe2000000009a */
[--C-:B------:R-:W-:Y:S01]  /*db00*/  HSET2.LE.AND R165, R149, R252.reuse, PT ;  /* 0x000000fc95a57233 */ /* 0x100fe20003803000 */
[----:B------:R-:W3:Y:S01]  /*db10*/  LDSM.16.MT88.4 R32, [R197+0x11800] ;  /* 0x01180000c520783b */ /* 0x000ee20000004200 */
[----:B------:R-:W-:Y:S01]  /*db20*/  LOP3.LUT R164, R164, R3, RZ, 0xc0, !PT ;  /* 0x00000003a4a47212 */ /* 0x000fe200078ec0ff */
[C---:B--2---:R-:W-:Y:S04]  /*db30*/  HMMA.16816.F32 R16, R20.reuse, R24, R16 ;  /* 0x000000181410723c */ /* 0x044fe80000001810 */
[----:B------:R-:W-:Y:S01]  /*db40*/  HSET2.LE.AND R167, R154, R252, PT ;  /* 0x000000fc9aa77233 */ /* 0x000fe20003803000 */
[----:B------:R-:W-:Y:S02]  /*db50*/  F2FP.PACK_AB R149, R175, R177 ;  /* 0x000000b1af95723e */ /* 0x000fe400000000ff */
[----:B------:R-:W-:Y:S01]  /*db60*/  F2FP.PACK_AB R150, R173, R174 ;  /* 0x000000aead96723e */ /* 0x000fe200000000ff */
[----:B------:R-:W-:Y:S01]  /*db70*/  HMMA.16816.F32 R12, R20, R26, R12 ;  /* 0x0000001a140c723c */ /* 0x000fe2000000180c */
[----:B------:R-:W-:Y:S03]  /*db80*/  LDSM.16.MT88.4 R20, [R199+0x13800] ;  /* 0x01380000c714783b */ /* 0x000fe60000004200 */
[----:B------:R-:W-:Y:S02]  /*db90*/  F2FP.PACK_AB R3, R180, R172 ;  /* 0x000000acb403723e */ /* 0x000fe400000000ff */
[----:B------:R-:W-:Y:S02]  /*dba0*/  LOP3.LUT R166, R166, R149, RZ, 0xc0, !PT ;  /* 0x00000095a6a67212 */ /* 0x000fe400078ec0ff */
[----:B------:R-:W-:Y:S01]  /*dbb0*/  LOP3.LUT R165, R165, R150, RZ, 0xc0, !PT ;  /* 0x00000096a5a57212 */ /* 0x000fe200078ec0ff */
[----:B------:R-:W-:Y:S03]  /*dbc0*/  LDSM.16.MT88.4 R24, [R198+0x13800] ;  /* 0x01380000c618783b */ /* 0x000fe60000004200 */
[----:B------:R-:W-:Y:S01]  /*dbd0*/  LOP3.LUT R167, R167, R3, RZ, 0xc0, !PT ;  /* 0x00000003a7a77212 */ /* 0x000fe200078ec0ff */
[----:B------:R-:W-:Y:S01]  /*dbe0*/  FADD.FTZ R3, R229, R179 ;  /* 0x000000b3e5037221 */ /* 0x000fe20000010000 */
[----:B------:R-:W-:Y:S03]  /*dbf0*/  MOV R149, R2 ;  /* 0x0000000200957202 */ /* 0x000fe60000000f00 */
[----:B------:R-:W-:Y:S02]  /*dc00*/  FADD.FTZ R3, R231, R3 ;  /* 0x00000003e7037221 */ /* 0x000fe40000010000 */
[C---:B-1----:R-:W-:Y:S01]  /*dc10*/  HMMA.16816.F32 R152, R164.reuse, R28, R4 ;  /* 0x0000001ca498723c */ /* 0x042fe20000001804 */
[----:B------:R-:W1:Y:S04]  /*dc20*/  LDSM.16.MT88.4 R4, [R196+0x13800] ;  /* 0x01380000c404783b */ /* 0x000e680000004200 */
[----:B------:R-:W-:Y:S03]  /*dc30*/  FADD.FTZ R3, R230, R3 ;  /* 0x00000003e6037221 */ /* 0x000fe60000010000 */
[C---:B------:R-:W-:Y:S01]  /*dc40*/  HMMA.16816.F32 R156, R164.reuse, R30, R8 ;  /* 0x0000001ea49c723c */ /* 0x040fe20000001808 */
[----:B------:R-:W2:Y:S03]  /*dc50*/  LDSM.16.MT88.4 R8, [R197+0x13800] ;  /* 0x01380000c508783b */ /* 0x000ea60000004200 */
[----:B------:R-:W-:Y:S04]  /*dc60*/  FADD.FTZ R3, R194, R3 ;  /* 0x00000003c2037221 */ /* 0x000fe80000010000 */
[C---:B---3--:R-:W-:Y:S01]  /*dc70*/  HMMA.16816.F32 R36, R164.reuse, R32, R36 ;  /* 0x00000020a424723c */ /* 0x048fe20000001824 */
[----:B------:R-:W3:Y:S03]  /*dc80*/  LDSM.16.MT88.4 R28, [R196+0x15800] ;  /* 0x01580000c41c783b */ /* 0x000ee60000004200 */
[----:B------:R-:W-:Y:S04]  /*dc90*/  FADD.FTZ R3, R193, R3 ;  /* 0x00000003c1037221 */ /* 0x000fe80000010000 */
[C---:B------:R-:W-:Y:S01]  /*dca0*/  HMMA.16816.F32 R40, R164.reuse, R34, R40 ;  /* 0x00000022a428723c */ /* 0x040fe20000001828 */
[----:B------:R-:W-:Y:S03]  /*dcb0*/  LDSM.16.MT88.4 R32, [R196+0x17800] ;  /* 0x01780000c420783b */ /* 0x000fe60000004200 */
[----:B------:R-:W-:Y:S04]  /*dcc0*/  FADD.FTZ R3, R223, R3 ;  /* 0x00000003df037221 */ /* 0x000fe80000010000 */
        /* <DEDUP_REMOVED lines=8> */
[C---:B-1----:R-:W-:Y:S04]  /*dd50*/  HMMA.16816.F32 R60, R164.reuse, R4, R60 ;  /* 0x00000004a43c723c */ /* 0x042fe8000000183c */
[----:B------:R-:W-:Y:S04]  /*dd60*/  FADD.FTZ R3, R187, R3 ;  /* 0x00000003bb037221 */ /* 0x000fe80000010000 */
[C---:B------:R-:W-:Y:S01]  /*dd70*/  HMMA.16816.F32 R64, R164.reuse, R6, R64 ;  /* 0x00000006a440723c */ /* 0x040fe20000001840 */
[----:B------:R-:W1:Y:S03]  /*dd80*/  LDSM.16.MT88.4 R4, [R197+0x15800] ;  /* 0x01580000c504783b */ /* 0x000e660000004200 */
[----:B------:R-:W-:Y:S04]  /*dd90*/  FADD.FTZ R3, R178, R3 ;  /* 0x00000003b2037221 */ /* 0x000fe80000010000 */
[C---:B--2---:R-:W-:Y:S04]  /*dda0*/  HMMA.16816.F32 R68, R164.reuse, R8, R68 ;  /* 0x00000008a444723c */ /* 0x044fe80000001844 */
[----:B------:R-:W-:Y:S04]  /*ddb0*/  FADD.FTZ R3, R176, R3 ;  /* 0x00000003b0037221 */ /* 0x000fe80000010000 */
[C---:B------:R-:W-:Y:S01]  /*ddc0*/  HMMA.16816.F32 R72, R164.reuse, R10, R72 ;  /* 0x0000000aa448723c */ /* 0x040fe20000001848 */
[----:B------:R-:W2:Y:S03]  /*ddd0*/  LDSM.16.MT88.4 R8, [R199+0x15800] ;  /* 0x01580000c708783b */ /* 0x000ea60000004200 */
[----:B------:R-:W-:Y:S04]  /*dde0*/  FADD.FTZ R3, R177, R3 ;  /* 0x00000003b1037221 */ /* 0x000fe80000010000 */
[C---:B------:R-:W-:Y:S04]  /*ddf0*/  HMMA.16816.F32 R76, R164.reuse, R20, R76 ;  /* 0x00000014a44c723c */ /* 0x040fe8000000184c */
[----:B------:R-:W-:Y:S01]  /*de00*/  FADD.FTZ R248, R175, R3 ;  /* 0x00000003aff87221 */ /* 0x000fe20000010000 */
[----:B------:R-:W-:Y:S03]  /*de10*/  MOV R3, R148 ;  /* 0x0000009400037202 */ /* 0x000fe60000000f00 */
        /* <DEDUP_REMOVED lines=12> */
[C---:B------:R-:W-:Y:S08]  /*dee0*/  HMMA.16816.F32 R112, R164.reuse, R10, R112 ;  /* 0x0000000aa470723c */ /* 0x040ff00000001870 */
[C---:B----4-:R-:W-:Y:S08]  /*def0*/  HMMA.16816.F32 R116, R164.reuse, R20, R116 ;  /* 0x00000014a474723c */ /* 0x050ff00000001874 */
[C---:B------:R-:W-:Y:S08]  /*df00*/  HMMA.16816.F32 R120, R164.reuse, R22, R120 ;  /* 0x00000016a478723c */ /* 0x040ff00000001878 */
[C---:B------:R-:W-:Y:S08]  /*df10*/  HMMA.16816.F32 R124, R164.reuse, R32, R124 ;  /* 0x00000020a47c723c */ /* 0x040ff0000000187c */
        /* <DEDUP_REMOVED lines=8> */
.L_x_723:
        /* <DEDUP_REMOVED lines=65> */
[C---:B------:R-:W-:Y:S01]  /*e3b0*/  FMUL.FTZ R5, R3.reuse, R153 ;  /* 0x0000009903057220 */ /* 0x040fe20000410000 */
[----:B------:R-:W-:Y:S01]  /*e3c0*/  USHF.R.S32.HI UR4, URZ, 0x1f, UR5 ;  /* 0x0000001f3f047899 */ /* 0x000fe20008011405 */
[----:B--2---:R-:W-:Y:S01]  /*e3d0*/  FMUL.FTZ R0, R0, c[0x0][0x2dc] ;  /* 0x0000b70000007a20 */ /* 0x004fe20000410000 */
[----:B------:R-:W-:Y:S01]  /*e3e0*/  @UP3 USHF.R.S32.HI UR25, URZ, 0x1f, UR19 ;  /* 0x0000001f3f193899 */ /* 0x000fe20008011413 */
[----:B------:R-:W-:Y:S01]  /*e3f0*/  FMUL.FTZ R170, R3, R156 ;  /* 0x0000009c03aa7220 */ /* 0x000fe20000410000 */
[----:B------:R-:W-:Y:S01]  /*e400*/  F2FP.PACK_AB R5, R5, R171 ;  /* 0x000000ab0505723e */ /* 0x000fe200000000ff */
[C---:B------:R-:W-:Y:S01]  /*e410*/  FMUL.FTZ R7, R3.reuse, R157 ;  /* 0x0000009d03077220 */ /* 0x040fe20000410000 */
[----:B------:R-:W-:Y:S01]  /*e420*/  USHF.R.S32.HI UR6, URZ, 0x1f, UR12 ;  /* 0x0000001f3f067899 */ /* 0x000fe2000801140c */
[C---:B-----5:R-:W-:Y:S01]  /*e430*/  FMUL.FTZ R169, R3.reuse, R36 ;  /* 0x0000002403a97220 */ /* 0x060fe20000410000 */
[----:B------:R-:W-:Y:S01]  /*e440*/  UIADD3 UR5, UP2, UP1, UR5, UR24, UR12 ;  /* 0x0000001805057290 */ /* 0x000fe2000f95e00c */
[----:B------:R-:W-:Y:S01]  /*e450*/  FMUL.FTZ R168, R3, R40 ;  /* 0x0000002803a87220 */ /* 0x000fe20000410000 */
        /* <DEDUP_REMOVED lines=94> */
[----:B------:R-:W-:Y:S01]  /*ea40*/  SHF.L.U32 R3, R17, 0x6, RZ ;  /* 0x0000000611037819 */ /* 0x000fe200000006ff */
[----:B------:R-:W-:Y:S01]  /*ea50*/  FMUL.FTZ R59, R0, R71 ;  /* 0x00000047003b7220 */ /* 0x000fe20000410000 */
[----:B------:R-:W-:Y:S01]  /*ea60*/  LEA.HI R71, R174, R173, RZ, 0x5 ;  /* 0x000000adae477211 */ /* 0x000fe200078f28ff */
[C---:B------:R-:W-:Y:S01]  /*ea70*/  FMUL.FTZ R154, R0.reuse, R154 ;  /* 0x0000009a009a7220 */ /* 0x040fe20000410000 */
[----:B------:R-:W-:Y:S01]  /*ea80*/  LOP3.LUT R3, R3, 0x1c0, RZ, 0xc0, !PT ;  /* 0x000001c003037812 */ /* 0x000fe200078ec0ff */
[C---:B------:R-:W-:Y:S01]  /*ea90*/  FMUL.FTZ R4, R0.reuse, R155 ;  /* 0x0000009b00047220 */ /* 0x040fe20000410000 */
[----:B------:R-:W-:Y:S01]  /*eaa0*/  F2FP.PACK_AB R59, R59, R6 ;  /* 0x000000063b3b723e */ /* 0x000fe200000000ff */
[C---:B------:R-:W-:Y:S01]  /*eab0*/  FMUL.FTZ R158, R0.reuse, R158 ;  /* 0x0000009e009e7220 */ /* 0x040fe20000410000 */
[----:B------:R-:W-:Y:S01]  /*eac0*/  SHF.R.S32.HI R16, RZ, 0x5, R71 ;  /* 0x00000005ff107819 */ /* 0x000fe20000011447 */
[C---:B------:R-:W-:Y:S01]  /*ead0*/  FMUL.FTZ R9, R0.reuse, R159 ;  /* 0x0000009f00097220 */ /* 0x040fe20000410000 */
[----:B------:R-:W-:Y:S01]  /*eae0*/  LOP3.LUT R6, R17, 0x1, RZ, 0xc0, !PT ;  /* 0x0000000111067812 */ /* 0x000fe200078ec0ff */
[C---:B------:R-:W-:Y:S01]  /*eaf0*/  FMUL.FTZ R38, R0.reuse, R38 ;  /* 0x0000002600267220 */ /* 0x040fe20000410000 */
        /* <DEDUP_REMOVED lines=108> */
[-C--:B------:R-:W-:Y:S02]  /*f1c0*/  IADD3 R6, R4, R10.reuse, RZ ;  /* 0x0000000a04067210 */ /* 0x080fe40007ffe0ff */
[----:B----4-:R-:W-:Y:S01]  /*f1d0*/  IADD3 R9, R10, R3, RZ ;  /* 0x000000030a097210 */ /* 0x010fe20007ffe0ff */
[----:B------:R-:W-:Y:S04]  /*f1e0*/  STS [R4], R12 ;  /* 0x0000000c04007388 */ /* 0x000fe80000000800 */
[----:B------:R-:W-:Y:S01]  /*f1f0*/  STS [R4+0x400], R11 ;  /* 0x0004000b04007388 */ /* 0x000fe20000000800 */
[----:B-1----:R-:W-:-:S03]  /*f200*/  IADD3 R8, R0, R10, RZ ;  /* 0x0000000a00087210 */ /* 0x002fc60007ffe0ff */
[----:B------:R-:W1:Y:S04]  /*f210*/  S2R R10, SR_TID.X ;  /* 0x00000000000a7919 */ /* 0x000e680000002100 */
        /* <DEDUP_REMOVED lines=48> */
[----:B--2---:R-:W-:-:S03]  /*f520*/  LOP3.LUT R0, R71, 0xffffffe0, RZ, 0xc0, !PT ;  /* 0xffffffe047007812 */ /* 0x004fc600078ec0ff */
[----:B------:R-:W-:Y:S01]  /*f530*/  STS [R8+0x6000], R24 ;  /* 0x0060001808007388 */ /* 0x000fe20000000800 */
[----:B------:R-:W-:-:S03]  /*f540*/  IADD3 R0, -R0, R173, RZ ;  /* 0x000000ad00007210 */ /* 0x000fc60007ffe1ff */
[----:B------:R2:W-:Y:S01]  /*f550*/  STS [R8+0x6400], R23 ;  /* 0x0064001708007388 */ /* 0x0005e20000000800 */
[----:B------:R-:W-:-:S03]  /*f560*/  LOP3.LUT P0, RZ, R0, 0x3, RZ, 0xc0, !PT ;  /* 0x0000000300ff7812 */ /* 0x000fc6000780c0ff */
[----:B------:R-:W-:Y:S04]  /*f570*/  STS [R9+0x6000], R22 ;  /* 0x0060001609007388 */ /* 0x000fe80000000800 */
[----:B------:R1:W-:Y:S01]  /*f580*/  STS [R9+0x6400], R21 ;  /* 0x0064001509007388 */ /* 0x0003e20000000800 */
[----:B---3--:R-:W3:Y:S03]  /*f590*/  @P4 MUFU.LG2 R5, R149 ;  /* 0x0000009500054308 */ /* 0x008ee60000000c00 */
[----:B------:R-:W-:Y:S04]  /*f5a0*/  STS [R7+0x6000], R20 ;  /* 0x0060001407007388 */ /* 0x000fe80000000800 */
[----:B------:R-:W-:Y:S01]  /*f5b0*/  STS [R7+0x6400], R19 ;  /* 0x0064001307007388 */ /* 0x000fe20000000800 */
[----:B----4-:R-:W4:Y:S03]  /*f5c0*/  @P3 MUFU.LG2 R4, R150 ;  /* 0x0000009600043308 */ /* 0x010f260000000c00 */
[----:B------:R-:W-:Y:S04]  /*f5d0*/  STS [R6+0x6000], R18 ;  /* 0x0060001206007388 */ /* 0x000fe80000000800 */
[----:B------:R4:W-:Y:S01]  /*f5e0*/  STS [R6+0x6400], R17 ;  /* 0x0064001106007388 */ /* 0x0009e20000000800 */
[----:B---3--:R-:W-:Y:S01]  /*f5f0*/  @P4 FMUL.FTZ R5, R5, 0.69314718246459960938 ;  /* 0x3f31721805054820 */ /* 0x008fe20000410000 */
[----:B--2---:R-:W-:-:S02]  /*f600*/  MOV R8, 0x7f800000 ;  /* 0x7f80000000087802 */ /* 0x004fc40000000f00 */
[----:B------:R-:W-:Y:S01]  /*f610*/  BAR.SYNC.DEFER_BLOCKING 0x0 ;  /* 0x0000000000007b1d */ /* 0x000fe20000010000 */
[----:B-1----:R-:W-:Y:S01]  /*f620*/  SHF.R.S32.HI R9, RZ, 0x1f, R10 ;  /* 0x0000001fff097819 */ /* 0x002fe2000001140a */
[----:B----4-:R-:W-:-:S03]  /*f630*/  @P3 FMUL.FTZ R4, R4, 0.69314718246459960938 ;  /* 0x3f31721804043820 */ /* 0x010fc60000410000 */
[----:B------:R-:W-:Y:S01]  /*f640*/  LEA.HI R3, R9, R10, RZ, 0x5 ;  /* 0x0000000a09037211 */ /* 0x000fe200078f28ff */
[----:B------:R-:W-:-:S03]  /*f650*/  @P3 FFMA.FTZ R8, R2, c[0x0][0x238], R4 ;  /* 0x00008e0002083a23 */ /* 0x000fc60000010004 */
[----:B------:R-:W-:Y:S02]  /*f660*/  LOP3.LUT R0, R3, 0xffffffe0, RZ, 0xc0, !PT ;  /* 0xffffffe003007812 */ /* 0x000fe400078ec0ff */
[----:B------:R-:W-:Y:S02]  /*f670*/  SHF.R.S32.HI R3, RZ, 0x1f, R16 ;  /* 0x0000001fff037819 */ /* 0x000fe40000011410 */
[----:B------:R-:W-:Y:S02]  /*f680*/  IADD3 R0, -R0, R10, RZ ;  /* 0x0000000a00007210 */ /* 0x000fe40007ffe1ff */
[----:B------:R-:W-:Y:S02]  /*f690*/  LEA.HI R3, R3, R16, RZ, 0x2 ;  /* 0x0000001003037211 */ /* 0x000fe400078f10ff */
[----:B------:R-:W-:Y:S02]  /*f6a0*/  SHF.R.S32.HI R6, RZ, 0x1f, R0 ;  /* 0x0000001fff067819 */ /* 0x000fe40000011400 */
[----:B------:R-:W-:Y:S01]  /*f6b0*/  LOP3.LUT R3, R3, 0xffffffc, RZ, 0xc0, !PT ;  /* 0x0ffffffc03037812 */ /* 0x000fe200078ec0ff */
[----:B------:R1:W2:Y:S01]  /*f6c0*/  LDS.128 R32, [R222] ;  /* 0x00000000de207984 */ /* 0x0002a20000000c00 */
[----:B------:R-:W-:-:S02]  /*f6d0*/  LEA.HI R0, R6, R0, RZ, 0x2 ;  /* 0x0000000006007211 */ /* 0x000fc400078f10ff */
[----:B------:R-:W-:Y:S01]  /*f6e0*/  IADD3 R3, R16, -R3, RZ ;  /* 0x8000000310037210 */ /* 0x000fe20007ffe0ff */
[----:B------:R1:W3:Y:S01]  /*f6f0*/  LDS.128 R48, [R222+0x800] ;  /* 0x00080000de307984 */ /* 0x0002e20000000c00 */
[----:B------:R-:W-:Y:S02]  /*f700*/  SHF.R.S32.HI R0, RZ, 0x2, R0 ;  /* 0x00000002ff007819 */ /* 0x000fe40000011400 */
[----:B------:R-:W-:Y:S01]  /*f710*/  MOV R7, 0x7f800000 ;  /* 0x7f80000000077802 */ /* 0x000fe20000000f00 */
[----:B------:R1:W4:Y:S01]  /*f720*/  LDS.128 R64, [R222+0x1000] ;  /* 0x00100000de407984 */ /* 0x0003220000000c00 */
[----:B------:R-:W-:Y:S01]  /*f730*/  @P4 FFMA.FTZ R7, R148, c[0x0][0x238], R5 ;  /* 0x00008e0094074a23 */ /* 0x000fe20000010005 */
[----:B------:R-:W-:Y:S02]  /*f740*/  LEA R0, R3, R0, 0x4 ;  /* 0x0000000003007211 */ /* 0x000fe400078e20ff */
        /* <DEDUP_REMOVED lines=30> */
.L_x_728:
[----:B--234-:R-:W-:Y:S05]  /*f930*/  BSYNC B0 ;  /* 0x0000000000007941 */ /* 0x01cfea0003800000 */
.L_x_727:
[----:B------:R-:W2:Y:S04]  /*f940*/  LDL.64 R18, [R1] ;  /* 0x0000000001127983 */ /* 0x000ea80000100a00 */
[----:B------:R3:W5:Y:S04]  /*f950*/  LDL R16, [R1+0x18] ;  /* 0x0000180001107983 */ /* 0x0007680000100800 */
[----:B------:R3:W5:Y:S04]  /*f960*/  LDL R15, [R1+0xc] ;  /* 0x00000c00010f7983 */ /* 0x0007680000100800 */
[----:B------:R3:W5:Y:S01]  /*f970*/  LDL R14, [R1+0x1c] ;  /* 0x00001c00010e7983 */ /* 0x0007620000100800 */
[----:B------:R-:W-:Y:S01]  /*f980*/  LEA.HI R13, R174, R173, RZ, 0x3 ;  /* 0x000000adae0d7211 */ /* 0x000fe200078f18ff */
[----:B------:R-:W-:Y:S01]  /*f990*/  UIMAD UR9, UR9, -0x40, UR16 ;  /* 0xffffffc0090978a4 */ /* 0x000fe2000f8e0210 */
[----:B------:R-:W-:Y:S01]  /*f9a0*/  LEA.HI R2, R9, R10, RZ, 0x3 ;  /* 0x0000000a09027211 */ /* 0x000fe200078f18ff */
[----:B------:R-:W4:Y:S01]  /*f9b0*/  S2R R11, SR_CTAID.Z ;  /* 0x00000000000b7919 */ /* 0x000f220000002700 */
[----:B------:R-:W-:Y:S01]  /*f9c0*/  SHF.R.S32.HI R3, RZ, 0x3, R13 ;  /* 0x00000003ff037819 */ /* 0x000fe2000001140d */
[----:B------:R-:W-:Y:S01]  /*f9d0*/  USHF.R.S32.HI UR6, URZ, 0x1f, UR10 ;  /* 0x0000001f3f067899 */ /* 0x000fe2000801140a */
[----:B------:R-:W-:Y:S01]  /*f9e0*/  SHF.R.S32.HI R2, RZ, 0x3, R2 ;  /* 0x00000003ff027819 */ /* 0x000fe20000011402 */
[----:B------:R-:W-:Y:S01]  /*f9f0*/  ULDC.64 UR4, c[0x0][0x1f0] ;  /* 0x00007c0000047ab9 */ /* 0x000fe20000000a00 */
[----:B------:R-:W-:Y:S01]  /*fa00*/  BSSY B0, `(.L_x_729) ;  /* 0x000001c000007945 */ /* 0x000fe20003800000 */
[----:B------:R-:W-:-:S04]  /*fa10*/  UIMAD UR4, UR6, UR4, URZ ;  /* 0x00000004060472a4 */ /* 0x000fc8000f8e023f */
[----:B------:R-:W-:Y:S01]  /*fa20*/  UIMAD UR4, UR10, UR5, UR4 ;  /* 0x000000050a0472a4 */ /* 0x000fe2000f8e0204 */
[----:B--2---:R-:W-:Y:S02]  /*fa30*/  SHF.R.S32.HI R0, RZ, 0x1f, R18 ;  /* 0x0000001fff007819 */ /* 0x004fe40000011412 */
[----:B------:R-:W-:-:S04]  /*fa40*/  IADD3 R4, P0, R18, UR18, RZ ;  /* 0x0000001212047c10 */ /* 0x000fc8000ff1e0ff */
[----:B------:R-:W-:Y:S01]  /*fa50*/  IADD3.X R5, R0, UR7, RZ, P0, !PT ;  /* 0x0000000700057c10 */ /* 0x000fe200087fe4ff */
[----:B------:R-:W-:Y:S01]  /*fa60*/  IMAD.U32 R0, RZ, RZ, UR13 ;  /* 0x0000000dff007e24 */ /* 0x000fe2000f8e00ff */
[----:B------:R-:W-:Y:S02]  /*fa70*/  ISETP.GE.AND P0, PT, R3, UR9, PT ;  /* 0x0000000903007c0c */ /* 0x000fe4000bf06270 */
[----:B------:R-:W-:Y:S01]  /*fa80*/  SHF.R.S32.HI R3, RZ, 0x1f, R2 ;  /* 0x0000001fff037819 */ /* 0x000fe20000011402 */
[----:B----4-:R-:W-:-:S04]  /*fa90*/  IMAD.WIDE.U32 R10, R11, c[0x0][0x1f0], R4 ;  /* 0x00007c000b0a7a25 */ /* 0x010fc800078e0004 */
[----:B------:R-:W-:Y:S01]  /*faa0*/  IMAD.WIDE R4, R0, 0x40, R2 ;  /* 0x0000004000047825 */ /* 0x000fe200078e0202 */
[----:B------:R-:W-:-:S05]  /*fab0*/  IADD3 R9, R11, UR4, RZ ;  /* 0x000000040b097c10 */ /* 0x000fca000fffe0ff */
[----:B------:R-:W-:Y:S05]  /*fac0*/  @P0 BRA `(.L_x_730) ;  /* 0x000000f000000947 */ /* 0x000fea0003800000 */
[----:B---3--:R-:W-:Y:S01]  /*fad0*/  IMAD R0, R5, c[0x0][0x1e8], RZ ;  /* 0x00007a0005007a24 */ /* 0x008fe200078e02ff */
        /* <DEDUP_REMOVED lines=14> */
.L_x_730:
[----:B---3--:R-:W-:Y:S05]  /*fbc0*/  BSYNC B0 ;  /* 0x0000000000007941 */ /* 0x008fea0003800000 */
.L_x_729:
        /* <DEDUP_REMOVED lines=22> */
.L_x_732:
[----:B------:R-:W-:Y:S05]  /*fd30*/  BSYNC B0 ;  /* 0x0000000000007941 */ /* 0x000fea0003800000 */
.L_x_731:
        /* <DEDUP_REMOVED lines=22> */
.L_x_734:
[----:B------:R-:W-:Y:S05]  /*fea0*/  BSYNC B0 ;  /* 0x0000000000007941 */ /* 0x000fea0003800000 */
.L_x_733:
[----:B------:R-:W-:-:S04]  /*feb0*/  LEA.HI.SX32 R0, R13, 0x30, 0x1d ;  /* 0x000000300d007811 */ /* 0x000fc800078feaff */
[----:B------:R-:W-:-:S13]  /*fec0*/  ISETP.GE.AND P0, PT, R0, UR9, PT ;  /* 0x0000000900007c0c */ /* 0x000fda000bf06270 */
[----:B------:R-:W-:Y:S05]  /*fed0*/  @P0 EXIT ;  /* 0x000000000000094d */ /* 0x000fea0003800000 */
[----:B------:R-:W-:Y:S01]  /*fee0*/  IADD3 R6, P0, R4, 0x30, RZ ;  /* 0x0000003004067810 */ /* 0x000fe20007f1e0ff */
[----:B--2---:R-:W-:Y:S01]  /*fef0*/  IMAD.MOV.U32 R2, RZ, RZ, R10 ;  /* 0x000000ffff027224 */ /* 0x004fe200078e000a */
        /* <DEDUP_REMOVED lines=18> */
.L_x_693:
        /* <DEDUP_REMOVED lines=16> */
[----:B-1----:R-:W-:Y:S01]  /*10120*/  LEA.HI R6, R13, R15, RZ, 0x3 ;  /* 0x0000000f0d067211 */ /* 0x002fe200078f18ff */
[----:B------:R-:W-:Y:S02]  /*10130*/  UISETP.NE.AND UP2, UPT, UR17, URZ, UPT ;  /* 0x0000003f1100728c */ /* 0x000fe4000bf45270 */
[----:B------:R-:W-:Y:S01]  /*10140*/  ULDC.64 UR4, c[0x0][0x1f0] ;  /* 0x00007c0000047ab9 */ /* 0x000fe20000000a00 */
[----:B------:R-:W-:Y:S01]  /*10150*/  LOP3.LUT R0, R6, 0xfffffff8, RZ, 0xc0, !PT ;  /* 0xfffffff806007812 */ /* 0x000fe200078ec0ff */
[----:B------:R-:W-:Y:S01]  /*10160*/  UIMAD UR4, UR12, UR4, URZ ;  /* 0x000000040c0472a4 */ /* 0x000fe2000f8e023f */
[----:B------:R-:W-:Y:S01]  /*10170*/  SHF.R.S32.HI R6, RZ, 0x3, R6 ;  /* 0x00000003ff067819 */ /* 0x000fe20000011406 */
[----:B------:R-:W-:-:S02]  /*10180*/  @!UP3 UISETP.NE.AND UP1, UPT, UR17, URZ, UPT ;  /* 0x0000003f1100b28c */ /* 0x000fc4000bf25270 */
[----:B------:R-:W-:Y:S01]  /*10190*/  @UP4 UMOV UR12, UR8 ;  /* 0x00000008000c4c82 */ /* 0x000fe20008000000 */
[----:B------:R-:W-:Y:S01]  /*101a0*/  IMAD.IADD R15, R15, 0x1, -R0 ;  /* 0x000000010f0f7824 */ /* 0x000fe200078e0a00 */
[----:B------:R-:W-:Y:S01]  /*101b0*/  @UP4 UIMAD UR7, UR11, UR7, UR9 ;  /* 0x000000070b0742a4 */ /* 0x000fe2000f8e0209 */
[--C-:B------:R-:W-:Y:S01]  /*101c0*/  SHF.R.S32.HI R7, RZ, 0x1f, R6.reuse ;  /* 0x0000001fff077819 */ /* 0x100fe20000011406 */
[----:B------:R-:W-:Y:S01]  /*101d0*/  ULDC UR10, c[0x0][0x214] ;  /* 0x00008500000a7ab9 */ /* 0x000fe20000000800 */
[----:B------:R-:W-:Y:S01]  /*101e0*/  IMAD.SHL.U32 R0, R15, 0x8, RZ ;  /* 0x000000080f007824 */ /* 0x000fe200078e00ff */
[----:B------:R-:W-:Y:S02]  /*101f0*/  @UP3 ULDC UR8, c[0x0][0x210] ;  /* 0x0000840000083ab9 */ /* 0x000fe40000000800 */
[----:B------:R-:W-:Y:S01]  /*10200*/  UISETP.EQ.AND UP2, UPT, UR15, URZ, UP2 ;  /* 0x0000003f0f00728c */ /* 0x000fe20009742270 */
[----:B------:R-:W-:Y:S01]  /*10210*/  IMAD.WIDE R4, R4, 0x40, R6 ;  /* 0x0000004004047825 */ /* 0x000fe200078e0206 */
[----:B------:R-:W-:Y:S01]  /*10220*/  ULDC UR9, c[0x0][0x234] ;  /* 0x00008d0000097ab9 */ /* 0x000fe20000000800 */
[C---:B------:R-:W-:Y:S01]  /*10230*/  IADD3 R19, R0.reuse, 0x40, RZ ;  /* 0x0000004000137810 */ /* 0x040fe20007ffe0ff */
[----:B------:R-:W-:Y:S01]  /*10240*/  @UP3 UIMAD UR8, UR8, UR10, URZ ;  /* 0x0000000a080832a4 */ /* 0x000fe2000f8e023f */
[C---:B------:R-:W-:Y:S01]  /*10250*/  IADD3 R18, R0.reuse, 0x80, RZ ;  /* 0x0000008000127810 */ /* 0x040fe20007ffe0ff */
[----:B------:R-:W-:Y:S01]  /*10260*/  @!UP3 USEL UR8, UR10, UR9, !UP1 ;  /* 0x000000090a08b287 */ /* 0x000fe2000c800000 */
[----:B------:R-:W-:Y:S01]  /*10270*/  IADD3 R17, R0, 0xc0, RZ ;  /* 0x000000c000117810 */ /* 0x000fe20007ffe0ff */
[----:B------:R-:W-:-:S02]  /*10280*/  UISETP.NE.OR UP0, UPT, UR11, -0x1, !UP2 ;  /* 0xffffffff0b00788c */ /* 0x000fc4000d705670 */
        /* <DEDUP_REMOVED lines=10> */
[----:B------:R-:W-:Y:S01]  /*10330*/  USEL UR23, UR23, URZ, !UP2 ;  /* 0x0000003f17177287 */ /* 0x000fe2000d000000 */
[----:B------:R-:W-:Y:S01]  /*10340*/  ISETP.GE.AND P0, PT, R6, UR16, PT ;  /* 0x0000001006007c0c */ /* 0x000fe2000bf06270 */
[----:B------:R-:W-:Y:S02]  /*10350*/  @UP3 ULDC UR26, c[0x0][0x210] ;  /* 0x00008400001a3ab9 */ /* 0x000fe40000000800 */
[----:B------:R-:W-:Y:S01]  /*10360*/  @!UP3 UMOV UR26, 0x1 ;  /* 0x00000001001ab882 */ /* 0x000fe20000000000 */
[----:B--2---:R-:W-:Y:S01]  /*10370*/  IMAD.WIDE.U32 R12, R12, c[0x0][0x1f0], R2 ;  /* 0x00007c000c0c7a25 */ /* 0x004fe200078e0002 */
[----:B------:R-:W-:-:S02]  /*10380*/  UIMAD UR8, UR18, UR8, UR23 ;  /* 0x00000008120872a4 */ /* 0x000fc4000f8e0217 */
[----:B------:R-:W-:Y:S02]  /*10390*/  UIMAD UR14, UR14, UR26, URZ ;  /* 0x0000001a0e0e72a4 */ /* 0x000fe4000f8e023f */
[----:B------:R-:W-:Y:S02]  /*103a0*/  @!UP2 UMOV UR28, URZ ;  /* 0x0000003f001cac82 */ /* 0x000fe40008000000 */
[----:B------:R-:W-:Y:S02]  /*103b0*/  @UP2 UMOV UR28, UR11 ;  /* 0x0000000b001c2c82 */ /* 0x000fe40008000000 */
[----:B------:R-:W-:Y:S02]  /*103c0*/  UIMAD UR4, UR18, UR5, UR4 ;  /* 0x00000005120472a4 */ /* 0x000fe4000f8e0204 */
[----:B------:R-:W-:Y:S02]  /*103d0*/  @!UP2 UMOV UR29, URZ ;  /* 0x0000003f001dac82 */ /* 0x000fe40008000000 */
[----:B------:R-:W-:-:S02]  /*103e0*/  USHF.R.S32.HI UR7, URZ, 0x1f, UR8 ;  /* 0x0000001f3f077899 */ /* 0x000fc40008011408 */
        /* <DEDUP_REMOVED lines=21> */
.L_x_736:
[----:B------:R-:W-:Y:S05]  /*10540*/  BSYNC B0 ;  /* 0x0000000000007941 */ /* 0x000fea0003800000 */
.L_x_735:
        /* <DEDUP_REMOVED lines=22> */
.L_x_738:
[----:B------:R-:W-:Y:S05]  /*106b0*/  BSYNC B0 ;  /* 0x0000000000007941 */ /* 0x000fea0003800000 */
.L_x_737:
        /* <DEDUP_REMOVED lines=22> */
.L_x_740:
[----:B------:R-:W-:Y:S05]  /*10820*/  BSYNC B0 ;  /* 0x0000000000007941 */ /* 0x000fea0003800000 */
.L_x_739:
        /* <DEDUP_REMOVED lines=21> */
.L_x_742:
[----:B------:R-:W-:Y:S05]  /*10980*/  BSYNC B0 ;  /* 0x0000000000007941 */ /* 0x000fea0003800000 */
.L_x_741:
        /* <DEDUP_REMOVED lines=35> */
.L_x_743:
        /* <DEDUP_REMOVED lines=12> */
.L_x_2038:


//--------------------- .text._ZN5flash16flash_fwd_kernelI23Flash_fwd_kernel_traitsILi256ELi64ELi64ELi4ELb0ELb0EN7cutlass6half_tE19Flash_kernel_traitsILi256ELi64ELi64ELi4ES3_EELb1ELb0ELb0ELb0ELb0ELb0ELb0ELb1EEEvNS_16Flash_fwd_paramsE --------------------------
	.section	.text._ZN5flash16flash_fwd_kernelI23Flash_fwd_kernel_traitsILi256ELi64ELi64ELi4ELb0ELb0EN7cutlass6half_tE19Flash_kernel_traitsILi256ELi64ELi64ELi4ES3_EELb1ELb0ELb0ELb0ELb0ELb0ELb0ELb1EEEvNS_16Flash_fwd_paramsE,"ax",@progbits
	.sectioninfo	@"SHI_REGISTERS=255"
	.align	128
        .global         _ZN5flash16flash_fwd_kernelI23Flash_fwd_kernel_traitsILi256ELi64ELi64ELi4ELb0ELb0EN7cutlass6half_tE19Flash_kernel_traitsILi256ELi64ELi64ELi4ES3_EELb1ELb0ELb0ELb0ELb0ELb0ELb0ELb1EEEvNS_16Flash_fwd_paramsE
        .type           _ZN5flash16flash_fwd_kernelI23Flash_fwd_kernel_traitsILi256ELi64ELi64ELi4ELb0ELb0EN7cutlass6half_tE19Flash_kernel_traitsILi256ELi64ELi64ELi4ES3_EELb1ELb0ELb0ELb0ELb0ELb0ELb0ELb1EEEvNS_16Flash_fwd_paramsE,@function
        .size           _ZN5flash16flash_fwd_kernelI23Flash_fwd_kernel_traitsILi256ELi64ELi64ELi4ELb0ELb0EN7cutlass6half_tE19Flash_kernel_traitsILi256ELi64ELi64ELi4ES3_EELb1ELb0ELb0ELb0ELb0ELb0ELb0ELb1EEEvNS_16Flash_fwd_paramsE,(.L_x_2039 - _ZN5flash16flash_fwd_kernelI23Flash_fwd_kernel_traitsILi256ELi64ELi64ELi4ELb0ELb0EN7cutlass6half_tE19Flash_kernel_traitsILi256ELi64ELi64ELi4ES3_EELb1ELb0ELb0ELb0ELb0ELb0ELb0ELb1EEEvNS_16Flash_fwd_paramsE)
        .other          _ZN5flash16flash_fwd_kernelI23Flash_fwd_kernel_traitsILi256ELi64ELi64ELi4ELb0ELb0EN7cutlass6half_tE19Flash_kernel_traitsILi256ELi64ELi64ELi4ES3_EELb1ELb0ELb0ELb0ELb0ELb0ELb0ELb1EEEvNS_16Flash_fwd_paramsE,@"STO_CUDA_ENTRY STV_DEFAULT"
_ZN5flash16flash_fwd_kernelI23Flash_fwd_kernel_traitsILi256ELi64ELi64ELi4ELb0ELb0EN7cutlass6half_tE19Flash_kernel_traitsILi256ELi64ELi64ELi4ES3_EELb1ELb0ELb0ELb0ELb0ELb0ELb0ELb1EEEvNS_16Flash_fwd_paramsE:
.text._ZN5flash16flash_fwd_kernelI23Flash_fwd_kernel_traitsILi256ELi64ELi64ELi4ELb0ELb0EN7cutlass6half_tE19Flash_kernel_traitsILi256ELi64ELi64ELi4ES3_EELb1ELb0ELb0ELb0ELb0ELb0ELb0ELb1EEEvNS_16Flash_fwd_paramsE:
        /* <DEDUP_REMOVED lines=12> */
[----:B------:R-:W-:-:S03]  /*00c0*/  ULDC.64 UR4, c[0x0][0x240] ;  /* 0x0000900000047ab9 */ /* 0x000fc60000000a00 */
[----:B------:R-:W3:Y:S04]  /*00d0*/  @P2 LDG.E.64 R4, [R4.64] ;  /* 0x0000001004042981 */ /* 0x000ee8000c1e1b00 */
[----:B------:R-:W4:Y:S01]  /*00e0*/  @P2 LDG.E.64 R6, [R2.64] ;  /* 0x0000001002062981 */ /* 0x000f22000c1e1b00 */
[----:B------:R-:W5:Y:S01]  /*00f0*/  S2UR UR22, SR_CTAID.Y ;  /* 0x00000000001679c3 */ /* 0x000f620000002600 */
[----:B------:R-:W-:Y:S02]  /*0100*/  UISETP.NE.U32.AND UP2, UPT, URZ, UR4, UPT ;  /* 0x000000043f00728c */ /* 0x000fe4000bf45070 */
[----:B------:R-:W-:Y:S02]  /*0110*/  UMOV UR9, 0x4 ;  /* 0x0000000400097882 */ /* 0x000fe40000000000 */
[----:B------:R-:W-:-:S02]  /*0120*/  UISETP.NE.AND.EX UP2, UPT, URZ, UR5, UPT, UP2 ;  /* 0x000000053f00728c */ /* 0x000fc4000bf45320 */
[----:B------:R-:W-:Y:S01]  /*0130*/  ULDC.64 UR14, c[0x0][0x240] ;  /* 0x00009000000e7ab9 */ /* 0x000fe20000000a00 */
[----:B------:R-:W1:Y:S01]  /*0140*/  S2UR UR11, SR_CTAID.Z ;  /* 0x00000000000b79c3 */ /* 0x000e620000002700 */
[----:B------:R-:W-:Y:S02]  /*0150*/  ULDC.64 UR4, c[0x0][0x250] ;  /* 0x0000940000047ab9 */ /* 0x000fe40000000a00 */
[----:B------:R-:W-:Y:S01]  /*0160*/  PLOP3.LUT P0, PT, PT, PT, UP2, 0x80, 0x0 ;  /* 0x000000000000781c */ /* 0x000fe20003f0f028 */
[----:B------:R-:W-:Y:S02]  /*0170*/  UISETP.NE.U32.AND UP0, UPT, URZ, UR4, UPT ;  /* 0x000000043f00728c */ /* 0x000fe4000bf05070 */
[----:B------:R-:W-:Y:S02]  /*0180*/  ULDC.U8 UR8, c[0x0][0x312] ;  /* 0x0000c48000087ab9 */ /* 0x000fe40000000000 */
[----:B------:R-:W-:Y:S02]  /*0190*/  UISETP.NE.AND UP3, UPT, UR8, URZ, UPT ;  /* 0x0000003f0800728c */ /* 0x000fe4000bf65270 */
[----:B------:R-:W-:-:S03]  /*01a0*/  UISETP.NE.AND.EX UP0, UPT, URZ, UR5, UPT, UP0 ;  /* 0x000000053f00728c */ /* 0x000fc6000bf05300 */
[----:B------:R-:W-:Y:S02]  /*01b0*/  ULDC.64 UR4, c[0x0][0x250] ;  /* 0x0000940000047ab9 */ /* 0x000fe40000000a00 */
[----:B-----5:R-:W-:-:S06]  /*01c0*/  UIMAD.WIDE UR14, UR22, UR9, UR14 ;  /* 0x00000009160e72a5 */ /* 0x020fcc000f8e020e */
[----:B------:R-:W-:Y:S01]  /*01d0*/  MOV R12, UR14 ;  /* 0x0000000e000c7c02 */ /* 0x000fe20008000f00 */
[----:B------:R-:W-:Y:S01]  /*01e0*/  IMAD.U32 R13, RZ, RZ, UR15 ;  /* 0x0000000fff0d7e24 */ /* 0x000fe2000f8e00ff */
[----:B-1----:R-:W-:-:S06]  /*01f0*/  ULOP3.LUT UR6, UR11, UR12, UR22, 0xfe, !UPT ;  /* 0x0000000c0b067292 */ /* 0x002fcc000f8efe16 */
[----:B--2---:R-:W-:Y:S01]  /*0200*/  LOP3.LUT P3, RZ, R21, UR6, RZ, 0xfc, !PT ;  /* 0x0000000615ff7c12 */ /* 0x004fe2000f86fcff */
[----:B------:R-:W-:Y:S02]  /*0210*/  ULDC.64 UR6, c[0x0][0x248] ;  /* 0x0000920000067ab9 */ /* 0x000fe40000000a00 */
[----:B------:R-:W-:-:S04]  /*0220*/  UISETP.EQ.U32.AND UP1, UPT, URZ, UR6, UPT ;  /* 0x000000063f00728c */ /* 0x000fc8000bf22070 */
[----:B------:R-:W-:-:S03]  /*0230*/  UISETP.EQ.OR.EX UP1, UPT, URZ, UR7, !UP3, UP1 ;  /* 0x000000073f00728c */ /* 0x000fc6000df22710 */
[----:B------:R-:W-:-:S03]  /*0240*/  ULDC.64 UR6, c[0x0][0x248] ;  /* 0x0000920000067ab9 */ /* 0x000fc60000000a00 */
[----:B------:R-:W-:Y:S01]  /*0250*/  @!P3 IMAD.MOV.U32 R14, RZ, RZ, c[0x0][0x308] ;  /* 0x0000c200ff0eb624 */ /* 0x000fe200078e00ff */
[----:B------:R-:W-:Y:S01]  /*0260*/  @!P3 MOV R15, c[0x0][0x30c] ;  /* 0x0000c300000fba02 */ /* 0x000fe20000000f00 */
[----:B------:R-:W-:Y:S02]  /*0270*/  @UP0 UIMAD.WIDE UR4, UR22, UR9, UR4 ;  /* 0x00000009160402a5 */ /* 0x000fe4000f8e0204 */
[----:B------:R-:W-:-:S04]  /*0280*/  UIMAD.WIDE UR6, UR22, UR9, UR6 ;  /* 0x00000009160672a5 */ /* 0x000fc8000f8e0206 */
[----:B------:R-:W-:Y:S02]  /*0290*/  IMAD.U32 R10, RZ, RZ, UR4 ;  /* 0x00000004ff0a7e24 */ /* 0x000fe4000f8e00ff */
[----:B------:R-:W-:Y:S01]  /*02a0*/  IMAD.U32 R11, RZ, RZ, UR5 ;  /* 0x00000005ff0b7e24 */ /* 0x000fe2000f8e00ff */
[----:B---3--:R-:W1:Y:S01]  /*02b0*/  @P2 R2UR UR18, R4 ;  /* 0x00000000041223c2 */ /* 0x008e6200000e0000 */
[----:B----4-:R-:W-:-:S07]  /*02c0*/  @P2 IADD3 R2, P1, R6, c[0x0][0x300], RZ ;  /* 0x0000c00006022a10 */ /* 0x010fce0007f3e0ff */
[----:B------:R-:W2:Y:S01]  /*02d0*/  @P2 R2UR UR19, R5 ;  /* 0x00000000051323c2 */ /* 0x000ea200000e0000 */
[----:B------:R-:W-:-:S05]  /*02e0*/  @P2 IMAD.X R3, RZ, RZ, R7, P1 ;  /* 0x000000ffff032224 */ /* 0x000fca00008e0607 */
[----:B------:R-:W-:Y:S01]  /*02f0*/  @!P3 STG.E.64 [R14.64+0x8], R2 ;  /* 0x000008020e00b986 */ /* 0x000fe2000c101b10 */
[----:B-1----:R-:W-:Y:S02]  /*0300*/  IMAD.U32 R4, RZ, RZ, UR18 ;  /* 0x00000012ff047e24 */ /* 0x002fe4000f8e00ff */
[----:B--2---:R-:W-:-:S05]  /*0310*/  IMAD.U32 R5, RZ, RZ, UR19 ;  /* 0x00000013ff057e24 */ /* 0x004fca000f8e00ff */
[----:B------:R1:W-:Y:S04]  /*0320*/  @!P3 STG.E.64 [R14.64], R4 ;  /* 0x000000040e00b986 */ /* 0x0003e8000c101b10 */
[----:B------:R2:W3:Y:S04]  /*0330*/  @P0 LDG.E R9, [R12.64] ;  /* 0x000000100c090981 */ /* 0x0004e8000c1e1900 */
[----:B------:R2:W4:Y:S01]  /*0340*/  @P0 LDG.E R0, [R12.64+0x4] ;  /* 0x000004100c000981 */ /* 0x000522000c1e1900 */
[----:B------:R-:W-:Y:S02]  /*0350*/  PLOP3.LUT P1, PT, PT, PT, UP0, 0x80, 0x0 ;  /* 0x000000000000781c */ /* 0x000fe40003f2f008 */
[----:B------:R-:W-:-:S11]  /*0360*/  PLOP3.LUT P2, PT, PT, PT, UP1, 0x80, 0x0 ;  /* 0x000000000000781c */ /* 0x000fd60003f4f018 */
[----:B------:R-:W5:Y:S01]  /*0370*/  @P1 LDG.E R6, [R10.64] ;  /* 0x000000100a061981 */ /* 0x000f62000c1e1900 */
[----:B-1----:R-:W-:Y:S01]  /*0380*/  MOV R4, UR6 ;  /* 0x0000000600047c02 */ /* 0x002fe20008000f00 */
[----:B------:R-:W-:-:S05]  /*0390*/  IMAD.U32 R5, RZ, RZ, UR7 ;  /* 0x00000007ff057e24 */ /* 0x000fca000f8e00ff */
[----:B------:R-:W5:Y:S01]  /*03a0*/  @!P2 LDG.E R7, [R4.64] ;  /* 0x000000100407a981 */ /* 0x000f62000c1e1900 */
[----:B------:R-:W-:Y:S01]  /*03b0*/  UMOV UR10, 0xffffffff ;  /* 0xffffffff000a7882 */ /* 0x000fe20000000000 */
[----:B------:R-:W1:Y:S01]  /*03c0*/  LDC.U8 R20, c[0x0][0x2d8] ;  /* 0x0000b600ff147b82 */ /* 0x000e620000000000 */
[----:B------:R-:W-:Y:S02]  /*03d0*/  UMOV UR25, URZ ;  /* 0x0000003f00197c82 */ /* 0x000fe40008000000 */
[----:B------:R-:W-:Y:S01]  /*03e0*/  UMOV UR23, 0xffffffff ;  /* 0xffffffff00177882 */ /* 0x000fe20000000000 */
[----:B------:R-:W-:-:S04]  /*03f0*/  SHF.R.S32.HI R8, RZ, 0x1f, R21 ;  /* 0x0000001fff087819 */ /* 0x000fc80000011415 */
[----:B--2---:R-:W-:Y:S01]  /*0400*/  LEA.HI R12, R8, R21, RZ, 0x5 ;  /* 0x00000015080c7211 */ /* 0x004fe200078f28ff */
[----:B---3--:R-:W2:Y:S08]  /*0410*/  @P0 R2UR UR10, R9 ;  /* 0x00000000090a03c2 */ /* 0x008eb000000e0000 */
[----:B----4-:R-:W2:Y:S01]  /*0420*/  @P0 R2UR UR15, R0 ;  /* 0x00000000000f03c2 */ /* 0x010ea200000e0000 */
[----:B------:R-:W-:-:S04]  /*0430*/  ISETP.NE.U32.AND P0, PT, RZ, c[0x0][0x248], PT ;  /* 0x00009200ff007a0c */ /* 0x000fc80003f05070 */
[----:B------:R-:W-:-:S03]  /*0440*/  ISETP.NE.AND.EX P0, PT, RZ, c[0x0][0x24c], PT, P0 ;  /* 0x00009300ff007a0c */ /* 0x000fc60003f05300 */
[----:B-----5:R3:W4:Y:S01]  /*0450*/  @P1 R2UR UR25, R6 ;  /* 0x00000000061913c2 */ /* 0x02072200000e0000 */
[----:B--2---:R-:W-:-:S07]  /*0460*/  @UP2 UIADD3 UR15, UR15, -UR10, URZ ;  /* 0x8000000a0f0f2290 */ /* 0x004fce000fffe03f */
[----:B------:R3:W2:Y:S01]  /*0470*/  @!P2 R2UR UR23, R7 ;  /* 0x000000000717a3c2 */ /* 0x0006a200000e0000 */
[----:B------:R-:W-:Y:S01]  /*0480*/  @!UP2 ULDC UR15, c[0x0][0x214] ;  /* 0x00008500000faab9 */ /* 0x000fe20000000800 */
        /* <DEDUP_REMOVED lines=8> */
.L_x_744:
[----:B-1----:R-:W-:Y:S02]  /*0510*/  ULDC UR6, c[0x0][0x218] ;  /* 0x0000860000067ab9 */ /* 0x002fe40000000800 */
.L_x_745:
        /* <DEDUP_REMOVED lines=28> */
[----:B------:R-:W-:Y:S01]  /*06e0*/  LOP3.LUT R10, R12, 0xffffffe0, RZ, 0xc0, !PT ;  /* 0xffffffe00c0a7812 */ /* 0x000fe200078ec0ff */
[----:B------:R-:W-:Y:S02]  /*06f0*/  UISETP.NE.AND UP0, UPT, UR23, -0x1, UPT ;  /* 0xffffffff1700788c */ /* 0x000fe4000bf05270 */
[----:B------:R-:W-:Y:S02]  /*0700*/  ULDC.64 UR4, c[0x0][0x190] ;  /* 0x0000640000047ab9 */ /* 0x000fe40000000a00 */
[----:B------:R-:W-:Y:S01]  /*0710*/  ULDC.64 UR6, c[0x0][0x178] ;  /* 0x00005e0000067ab9 */ /* 0x000fe20000000a00 */
[----:B------:R-:W-:Y:S01]  /*0720*/  IMAD.IADD R10, R21, 0x1, -R10 ;  /* 0x00000001150a7824 */ /* 0x000fe200078e0a0a */
[----:B------:R-:W-:Y:S01]  /*0730*/  PLOP3.LUT P0, PT, PT, PT, UP0, 0x80, 0x0 ;  /* 0x000000000000781c */ /* 0x000fe20003f0f008 */
[----:B------:R-:W-:Y:S02]  /*0740*/  USHF.R.S32.HI UR8, URZ, 0x6, UR8 ;  /* 0x000000063f087899 */ /* 0x000fe40008011408 */
[----:B------:R-:W-:-:S02]  /*0750*/  @UP1 UIMAD.WIDE.U32 UR26, UR10, UR4, URZ ;  /* 0x000000040a1a12a5 */ /* 0x000fc4000f8e003f */
[----:B------:R-:W-:Y:S02]  /*0760*/  @UP0 UIADD3 UR24, UR25, UR23, URZ ;  /* 0x0000001719180290 */ /* 0x000fe4000fffe03f */
[----:B------:R-:W-:Y:S02]  /*0770*/  @UP1 UIMAD UR21, UR10, UR5, UR27 ;  /* 0x000000050a1512a4 */ /* 0x000fe4000f8e021b */
[----:B------:R-:W-:Y:S02]  /*0780*/  @!UP1 USHF.R.S32.HI UR13, URZ, 0x1f, UR22 ;  /* 0x0000001f3f0d9899 */ /* 0x000fe40008011416 */
[----:B------:R-:W-:Y:S02]  /*0790*/  ULDC.64 UR4, c[0x0][0x198] ;  /* 0x0000660000047ab9 */ /* 0x000fe40000000a00 */
[----:B------:R-:W-:Y:S02]  /*07a0*/  @UP0 UIMAD.WIDE.U32 UR28, UR24, UR4, URZ ;  /* 0x00000004181c02a5 */ /* 0x000fe4000f8e003f */
[----:B------:R-:W-:-:S02]  /*07b0*/  @!UP1 UIMAD UR13, UR13, UR6, URZ ;  /* 0x000000060d0d92a4 */ /* 0x000fc4000f8e023f */
[----:B------:R-:W-:Y:S02]  /*07c0*/  @UP0 UIMAD UR24, UR24, UR5, UR29 ;  /* 0x00000005181802a4 */ /* 0x000fe4000f8e021d */
[----:B------:R-:W-:Y:S02]  /*07d0*/  ULDC UR4, c[0x0][0x224] ;  /* 0x0000890000047ab9 */ /* 0x000fe40000000800 */
[----:B------:R-:W-:Y:S02]  /*07e0*/  ULDC UR5, c[0x0][0x1c0] ;  /* 0x0000700000057ab9 */ /* 0x000fe40000000800 */
[----:B------:R-:W-:Y:S02]  /*07f0*/  UIMAD UR5, UR22, UR5, UR11 ;  /* 0x00000005160572a4 */ /* 0x000fe4000f8e020b */
[----:B------:R-:W-:Y:S02]  /*0800*/  @!UP1 UIMAD UR7, UR22, UR7, UR13 ;  /* 0x00000007160792a4 */ /* 0x000fe4000f8e020d */
[----:B------:R-:W-:-:S02]  /*0810*/  UIMAD UR4, UR5, UR4, UR20 ;  /* 0x00000004050472a4 */ /* 0x000fc4000f8e0214 */
[----:B------:R-:W-:Y:S02]  /*0820*/  USHF.L.U32 UR5, UR5, 0x5, URZ ;  /* 0x0000000505057899 */ /* 0x000fe4000800063f */
[----:B------:R-:W-:Y:S02]  /*0830*/  ULDC UR13, c[0x0][0x228] ;  /* 0x00008a00000d7ab9 */ /* 0x000fe40000000800 */
[----:B------:R-:W-:Y:S02]  /*0840*/  @!UP1 UIMAD.WIDE.U32 UR30, UR22, UR6, URZ ;  /* 0x00000006161e92a5 */ /* 0x000fe4000f8e003f */
[----:B------:R-:W-:Y:S01]  /*0850*/  UIMAD UR13, UR4, UR13, URZ ;  /* 0x0000000d040d72a4 */ /* 0x000fe2000f8e023f */
[--C-:B------:R-:W-:Y:S01]  /*0860*/  IADD3 R25, P2, P1, R2, UR5, R10.reuse ;  /* 0x0000000502197c10 */ /* 0x100fe2000f95e00a */
[----:B------:R-:W-:Y:S01]  /*0870*/  USHF.R.S32.HI UR4, URZ, 0x1f, UR5 ;  /* 0x0000001f3f047899 */ /* 0x000fe20008011405 */
[----:B------:R-:W-:Y:S01]  /*0880*/  SHF.R.S32.HI R2, RZ, 0x1f, R10 ;  /* 0x0000001fff027819 */ /* 0x000fe2000001140a */
[----:B------:R-:W-:-:S02]  /*0890*/  @UP1 UMOV UR6, UR26 ;  /* 0x0000001a00061c82 */ /* 0x000fc40008000000 */
[----:B------:R-:W-:Y:S02]  /*08a0*/  @!UP1 UIADD3 UR21, UR31, UR7, URZ ;  /* 0x000000071f159290 */ /* 0x000fe4000fffe03f */
[----:B------:R-:W-:Y:S01]  /*08b0*/  IADD3.X R2, R3, UR4, R2, P2, P1 ;  /* 0x0000000403027c10 */ /* 0x000fe200097e2402 */
[----:B------:R-:W-:Y:S02]  /*08c0*/  @!UP1 UMOV UR6, UR30 ;  /* 0x0000001e00069c82 */ /* 0x000fe40008000000 */
[----:B------:R-:W-:Y:S01]  /*08d0*/  @UP0 UMOV UR26, UR28 ;  /* 0x0000001c001a0c82 */ /* 0x000fe20008000000 */
[----:B------:R-:W-:Y:S05]  /*08e0*/  @P0 BRA `(.L_x_747) ;  /* 0x000000c000000947 */ /* 0x000fea0003800000 */
[----:B------:R-:W-:Y:S02]  /*08f0*/  USHF.R.S32.HI UR24, URZ, 0x1f, UR25 ;  /* 0x0000001f3f187899 */ /* 0x000fe40008011419 */
[----:B------:R-:W-:Y:S02]  /*0900*/  ULDC.64 UR4, c[0x0][0x198] ;  /* 0x0000660000047ab9 */ /* 0x000fe40000000a00 */
[----:B------:R-:W-:-:S02]  /*0910*/  UIMAD UR24, UR24, UR4, URZ ;  /* 0x00000004181872a4 */ /* 0x000fc4000f8e023f */
[----:B------:R-:W-:Y:S02]  /*0920*/  UIMAD.WIDE.U32 UR26, UR25, UR4, URZ ;  /* 0x00000004191a72a5 */ /* 0x000fe4000f8e003f */
[----:B------:R-:W-:Y:S02]  /*0930*/  UIMAD UR24, UR25, UR5, UR24 ;  /* 0x00000005191872a4 */ /* 0x000fe4000f8e0218 */
[----:B------:R-:W-:Y:S02]  /*0940*/  USHF.R.S32.HI UR7, URZ, 0x1f, UR22 ;  /* 0x0000001f3f077899 */ /* 0x000fe40008011416 */
[----:B------:R-:W-:Y:S02]  /*0950*/  ULDC.64 UR4, c[0x0][0x180] ;  /* 0x0000600000047ab9 */ /* 0x000fe40000000a00 */
[----:B------:R-:W-:Y:S02]  /*0960*/  UIADD3 UR27, UR27, UR24, URZ ;  /* 0x000000181b1b7290 */ /* 0x000fe4000fffe03f */
[----:B------:R-:W-:-:S02]  /*0970*/  UIMAD UR7, UR7, UR4, URZ ;  /* 0x00000004070772a4 */ /* 0x000fc4000f8e023f */
[----:B------:R-:W-:Y:S02]  /*0980*/  UIMAD.WIDE.U32 UR26, UR22, UR4, UR26 ;  /* 0x00000004161a72a5 */ /* 0x000fe4000f8e001a */
[----:B------:R-:W-:-:S04]  /*0990*/  UIMAD UR5, UR22, UR5, UR7 ;  /* 0x00000005160572a4 */ /* 0x000fc8000f8e0207 */
[----:B------:R-:W-:Y:S02]  /*09a0*/  UIADD3 UR24, UR27, UR5, URZ ;  /* 0x000000051b187290 */ /* 0x000fe4000fffe03f */
.L_x_747:
        /* <DEDUP_REMOVED lines=15> */
[----:B--2---:R-:W-:-:S07]  /*0aa0*/  UIMAD.WIDE.U32 UR28, UR5, UR4, URZ ;  /* 0x00000004051c72a5 */ /* 0x004fce000f8e003f */
[----:B------:R-:W-:Y:S02]  /*0ab0*/  UMOV UR5, UR29 ;  /* 0x0000001d00057c82 */ /* 0x000fe40008000000 */
[----:B------:R-:W-:Y:S02]  /*0ac0*/  UIADD3 UR27, -UR5, URZ, URZ ;  /* 0x0000003f051b7290 */ /* 0x000fe4000fffe13f */
[----:B------:R-:W-:Y:S02]  /*0ad0*/  @UP0 UIADD3 UR29, UR25, UR23, URZ ;  /* 0x00000017191d0290 */ /* 0x000fe4000fffe03f */
[----:B------:R-:W-:Y:S02]  /*0ae0*/  UIMAD UR4, UR7, UR27, UR4 ;  /* 0x0000001b070472a4 */ /* 0x000fe4000f8e0204 */
[----:B------:R-:W-:Y:S02]  /*0af0*/  USHF.R.S32.HI UR27, URZ, 0x1f, UR11 ;  /* 0x0000001f3f1b7899 */ /* 0x000fe4000801140b */
        /* <DEDUP_REMOVED lines=29> */
.L_x_748:
[CC--:B------:R-:W-:Y:S01]  /*0cd0*/  LEA.HI R4, R8.reuse, R21.reuse, RZ, 0x4 ;  /* 0x0000001508047211 */ /* 0x0c0fe200078f20ff */
[----:B------:R-:W-:Y:S01]  /*0ce0*/  ULDC.64 UR4, c[0x0][0x1b0] ;  /* 0x00006c0000047ab9 */ /* 0x000fe20000000a00 */
[--C-:B------:R-:W-:Y:S01]  /*0cf0*/  SHF.R.S32.HI R7, RZ, 0x5, R12.reuse ;  /* 0x00000005ff077819 */ /* 0x100fe2000001140c */
[----:B------:R-:W-:Y:S01]  /*0d00*/  UIMAD UR4, UR28, UR4, URZ ;  /* 0x000000041c0472a4 */ /* 0x000fe2000f8e023f */
[----:B------:R-:W-:Y:S01]  /*0d10*/  SHF.R.S32.HI R12, RZ, 0x1f, R12 ;  /* 0x0000001fff0c7819 */ /* 0x000fe2000001140c */
[----:B------:R-:W-:Y:S01]  /*0d20*/  UIADD3 UR20, -UR20, UR15, URZ ;  /* 0x0000000f14147290 */ /* 0x000fe2000fffe13f */
[----:B------:R-:W-:Y:S01]  /*0d30*/  LEA.HI R0, R8, R21, RZ, 0x3 ;  /* 0x0000001508007211 */ /* 0x000fe200078f18ff */
[----:B------:R-:W-:Y:S01]  /*0d40*/  IMAD.U32 R17, RZ, RZ, UR12 ;  /* 0x0000000cff117e24 */ /* 0x000fe2000f8e00ff */
[----:B------:R-:W-:Y:S01]  /*0d50*/  SHF.R.S32.HI R5, RZ, 0x4, R4 ;  /* 0x00000004ff057819 */ /* 0x000fe20000011404 */
[----:B------:R-:W-:Y:S01]  /*0d60*/  BSSY B0, `(.L_x_749) ;  /* 0x000007a000007945 */ /* 0x000fe20003800000 */
[----:B------:R-:W-:-:S02]  /*0d70*/  SHF.R.S32.HI R11, RZ, 0x1f, R10 ;  /* 0x0000001fff0b7819 */ /* 0x000fc4000001140a */
[----:B------:R-:W-:Y:S02]  /*0d80*/  LEA.HI R12, R12, R7, RZ, 0x2 ;  /* 0x000000070c0c7211 */ /* 0x000fe400078f10ff */
[----:B------:R-:W-:Y:S02]  /*0d90*/  SHF.R.S32.HI R28, RZ, 0x3, R0 ;  /* 0x00000003ff1c7819 */ /* 0x000fe40000011400 */
[----:B------:R-:W-:Y:S02]  /*0da0*/  LOP3.LUT R0, R0, 0xfffffff8, RZ, 0xc0, !PT ;  /* 0xfffffff800007812 */ /* 0x000fe400078ec0ff */
[----:B------:R-:W-:Y:S01]  /*0db0*/  LEA.HI R213, R4, R5, RZ, 0x1 ;  /* 0x0000000504d57211 */ /* 0x000fe200078f08ff */
[----:B------:R-:W-:Y:S01]  /*0dc0*/  IMAD.SHL.U32 R248, R28, 0x40, RZ ;  /* 0x000000401cf87824 */ /* 0x000fe200078e00ff */
[----:B------:R-:W-:Y:S01]  /*0dd0*/  LEA.HI R11, R11, R10, RZ, 0x2 ;  /* 0x0000000a0b0b7211 */ /* 0x000fe200078f10ff */
[----:B------:R-:W-:Y:S01]  /*0de0*/  IMAD.IADD R0, R21, 0x1, -R0 ;  /* 0x0000000115007824 */ /* 0x000fe200078e0a00 */
[----:B------:R-:W-:-:S02]  /*0df0*/  LOP3.LUT R12, R12, 0xffffffc, RZ, 0xc0, !PT ;  /* 0x0ffffffc0c0c7812 */ /* 0x000fc400078ec0ff */
[----:B------:R-:W-:Y:S01]  /*0e00*/  LOP3.LUT R4, R4, 0xfffffff0, RZ, 0xc0, !PT ;  /* 0xfffffff004047812 */ /* 0x000fe200078ec0ff */
[----:B------:R-:W-:Y:S01]  /*0e10*/  IMAD.SHL.U32 R98, R0, 0x8, RZ ;  /* 0x0000000800627824 */ /* 0x000fe200078e00ff */
[----:B------:R-:W-:Y:S01]  /*0e20*/  SHF.R.S32.HI R6, RZ, 0x2, R11 ;  /* 0x00000002ff067819 */ /* 0x000fe2000001140b */
[----:B------:R-:W-:Y:S01]  /*0e30*/  IMAD.IADD R3, R7, 0x1, -R12 ;  /* 0x0000000107037824 */ /* 0x000fe200078e0a0c */
[----:B------:R-:W-:Y:S01]  /*0e40*/  LOP3.LUT R213, R213, 0xfffffffe, RZ, 0xc0, !PT ;  /* 0xfffffffed5d57812 */ /* 0x000fe200078ec0ff */
[----:B------:R-:W-:Y:S01]  /*0e50*/  IMAD.IADD R4, R21, 0x1, -R4 ;  /* 0x0000000115047824 */ /* 0x000fe200078e0a04 */
[----:B------:R-:W1:Y:S01]  /*0e60*/  S2R R12, SR_CTAID.Z ;  /* 0x00000000000c7919 */ /* 0x000e620000002700 */
[----:B------:R-:W-:Y:S01]  /*0e70*/  LOP3.LUT R248, R248, 0x1c0, RZ, 0xc0, !PT ;  /* 0x000001c0f8f87812 */ /* 0x000fe200078ec0ff */
[----:B------:R-:W-:Y:S01]  /*0e80*/  IMAD R6, R3, 0x10, R6 ;  /* 0x0000001003067824 */ /* 0x000fe200078e0206 */
[----:B------:R-:W-:Y:S01]  /*0e90*/  SHF.R.S32.HI R29, RZ, 0x1f, R28 ;  /* 0x0000001fff1d7819 */ /* 0x000fe2000001141c */
[----:B------:R-:W-:Y:S01]  /*0ea0*/  IMAD.IADD R213, R5, 0x1, -R213 ;  /* 0x0000000105d57824 */ /* 0x000fe200078e0ad5 */
[----:B------:R-:W-:-:S02]  /*0eb0*/  SHF.R.S32.HI R3, RZ, 0x1f, R4 ;  /* 0x0000001fff037819 */ /* 0x000fc40000011404 */
[----:B------:R-:W-:Y:S01]  /*0ec0*/  LOP3.LUT R5, R248, 0x38, R98, 0xf8, !PT ;  /* 0x00000038f8057812 */ /* 0x000fe200078ef862 */
[----:B------:R-:W-:Y:S01]  /*0ed0*/  IMAD R13, R29, c[0x0][0x198], RZ ;  /* 0x000066001d0d7a24 */ /* 0x000fe200078e02ff */
[----:B------:R-:W-:Y:S01]  /*0ee0*/  SHF.R.U32.HI R248, RZ, 0x3, R248 ;  /* 0x00000003fff87819 */ /* 0x000fe200000116f8 */
[----:B------:R-:W-:Y:S01]  /*0ef0*/  IMAD.WIDE R16, R17, 0x40, R28 ;  /* 0x0000004011107825 */ /* 0x000fe200078e021c */
[----:B------:R-:W-:Y:S02]  /*0f00*/  LEA.HI R3, R3, R4, RZ, 0x3 ;  /* 0x0000000403037211 */ /* 0x000fe400078f18ff */
[----:B------:R-:W-:Y:S02]  /*0f10*/  LOP3.LUT R248, R5, R248, RZ, 0x3c, !PT ;  /* 0x000000f805f87212 */ /* 0x000fe400078e3cff */
[C---:B------:R-:W-:Y:S01]  /*0f20*/  LOP3.LUT R5, R3.reuse, 0xfffffff8, RZ, 0xc0, !PT ;  /* 0xfffffff803057812 */ /* 0x040fe200078ec0ff */
[----:B------:R-:W-:Y:S01]  /*0f30*/  IMAD.SHL.U32 R3, R3, 0x40, RZ ;  /* 0x0000004003037824 */ /* 0x000fe200078e00ff */
[----:B------:R-:W-:-:S02]  /*0f40*/  SHF.R.S32.HI R99, RZ, 0x1f, R98 ;  /* 0x0000001fff637819 */ /* 0x000fc40000011462 */
[----:B------:R-:W-:Y:S01]  /*0f50*/  LEA.HI R9, R8, R21, RZ, 0x6 ;  /* 0x0000001508097211 */ /* 0x000fe200078f30ff */
[----:B------:R-:W-:Y:S01]  /*0f60*/  IMAD.IADD R5, R4, 0x1, -R5 ;  /* 0x0000000104057824 */ /* 0x000fe200078e0a05 */
[----:B------:R-:W-:Y:S01]  /*0f70*/  IADD3 R14, P0, R98, UR6, RZ ;  /* 0x00000006620e7c10 */ /* 0x000fe2000ff1e0ff */
[C---:B------:R-:W-:Y:S01]  /*0f80*/  IMAD.WIDE.U32 R18, R28.reuse, c[0x0][0x198], R98 ;  /* 0x000066001c127a25 */ /* 0x040fe200078e0062 */
[----:B------:R2:W-:Y:S01]  /*0f90*/  STL.64 [R1+0x18], R98 ;  /* 0x0000186201007387 */ /* 0x0005e20000100a00 */
[----:B------:R-:W-:Y:S01]  /*0fa0*/  ULDC.64 UR6, c[0x0][0x1b8] ;  /* 0x00006e0000067ab9 */ /* 0x000fe20000000a00 */
[----:B------:R-:W-:Y:S01]  /*0fb0*/  IADD3.X R15, R99, UR21, RZ, P0, !PT ;  /* 0x00000015630f7c10 */ /* 0x000fe200087fe4ff */
[----:B------:R-:W-:Y:S01]  /*0fc0*/  IMAD.SHL.U32 R9, R9, 0x8, RZ ;  /* 0x0000000809097824 */ /* 0x000fe200078e00ff */
[C---:B------:R-:W-:Y:S01]  /*0fd0*/  LOP3.LUT P2, RZ, R5.reuse, 0x4, RZ, 0xc0, !PT ;  /* 0x0000000405ff7812 */ /* 0x040fe2000784c0ff */
[----:B------:R-:W-:Y:S01]  /*0fe0*/  IMAD R4, R28, c[0x0][0x19c], R13 ;  /* 0x000067001c047a24 */ /* 0x000fe200078e020d */
[C---:B------:R-:W-:Y:S01]  /*0ff0*/  LOP3.LUT P1, RZ, R5.reuse, 0x2, RZ, 0xc0, !PT ;  /* 0x0000000205ff7812 */ /* 0x040fe2000782c0ff */
[----:B------:R-:W-:Y:S01]  /*1000*/  IMAD.SHL.U32 R5, R5, 0x40, RZ ;  /* 0x0000004005057824 */ /* 0x000fe200078e00ff */
[----:B------:R-:W-:Y:S01]  /*1010*/  IADD3 R18, P0, R18, UR26, RZ ;  /* 0x0000001a12127c10 */ /* 0x000fe2000ff1e0ff */
[----:B-1----:R-:W-:Y:S01]  /*1020*/  IMAD.WIDE.U32 R12, R12, c[0x0][0x1a8], R14 ;  /* 0x00006a000c0c7a25 */ /* 0x002fe200078e000e */
[----:B------:R-:W-:Y:S01]  /*1030*/  LOP3.LUT R248, R248, 0xfffffe00, R9, 0xf8, !PT ;  /* 0xfffffe00f8f87812 */ /* 0x000fe200078ef809 */
[----:B------:R-:W-:Y:S01]  /*1040*/  UIMAD UR21, UR23, UR5, UR4 ;  /* 0x00000005171572a4 */ /* 0x000fe2000f8e0204 */
[----:B------:R-:W-:Y:S01]  /*1050*/  LOP3.LUT R5, R5, 0x1c0, RZ, 0xc0, !PT ;  /* 0x000001c005057812 */ /* 0x000fe200078ec0ff */
[----:B------:R-:W-:Y:S01]  /*1060*/  IMAD R9, R29, c[0x0][0x1a0], RZ ;  /* 0x000068001d097a24 */ /* 0x000fe200078e02ff */
[----:B------:R-:W-:Y:S01]  /*1070*/  IADD3.X R19, R19, UR24, R4, P0, !PT ;  /* 0x0000001813137c10 */ /* 0x000fe200087fe404 */
[----:B------:R-:W-:Y:S01]  /*1080*/  IMAD.WIDE.U32 R14, R28, c[0x0][0x1a0], R98 ;  /* 0x000068001c0e7a25 */ /* 0x000fe200078e0062 */
[----:B------:R-:W-:Y:S01]  /*1090*/  ULDC.64 UR4, c[0x0][0x1a8] ;  /* 0x00006a0000047ab9 */ /* 0x000fe20000000a00 */
[----:B------:R-:W-:Y:S01]  /*10a0*/  IADD3 R251, R98, 0x40, RZ ;  /* 0x0000004062fb7810 */ /* 0x000fe20007ffe0ff */
[----:B------:R-:W-:Y:S01]  /*10b0*/  UIMAD UR6, UR28, UR6, URZ ;  /* 0x000000061c0672a4 */ /* 0x000fe2000f8e023f */
[----:B------:R-:W-:Y:S01]  /*10c0*/  IMAD.SHL.U32 R8, R213, 0x8, RZ ;  /* 0x00000008d5087824 */ /* 0x000fe200078e00ff */
[----:B------:R-:W-:Y:S01]  /*10d0*/  IADD3 R14, P0, R14, UR30, RZ ;  /* 0x0000001e0e0e7c10 */ /* 0x000fe2000ff1e0ff */
[----:B------:R-:W-:Y:S01]  /*10e0*/  IMAD R4, R28, c[0x0][0x1a4], R9 ;  /* 0x000069001c047a24 */ /* 0x000fe200078e0209 */
[----:B------:R-:W-:Y:S01]  /*10f0*/  UIMAD UR4, UR27, UR4, URZ ;  /* 0x000000041b0472a4 */ /* 0x000fe2000f8e023f */
[----:B------:R-:W-:Y:S01]  /*1100*/  IADD3 R250, R98, 0x80, RZ ;  /* 0x0000008062fa7810 */ /* 0x000fe20007ffe0ff */
[----:B------:R-:W-:Y:S01]  /*1110*/  UIMAD UR6, UR23, UR7, UR6 ;  /* 0x00000007170672a4 */ /* 0x000fe2000f8e0206 */
[----:B------:R-:W-:Y:S01]  /*1120*/  LOP3.LUT R8, R5, 0x8, R8, 0xf8, !PT ;  /* 0x0000000805087812 */ /* 0x000fe200078ef808 */
[----:B------:R-:W-:Y:S01]  /*1130*/  UIMAD UR4, UR11, UR5, UR4 ;  /* 0x000000050b0472a4 */ /* 0x000fe2000f8e0204 */
[----:B------:R-:W-:Y:S01]  /*1140*/  SHF.R.U32.HI R5, RZ, 0x3, R5 ;  /* 0x00000003ff057819 */ /* 0x000fe20000011605 */
[----:B------:R-:W-:Y:S01]  /*1150*/  IMAD.SHL.U32 R248, R248, 0x2, RZ ;  /* 0x00000002f8f87824 */ /* 0x000fe200078e00ff */
[----:B------:R-:W-:-:S02]  /*1160*/  IADD3.X R15, R15, UR29, R4, P0, !PT ;  /* 0x0000001d0f0f7c10 */ /* 0x000fc400087fe404 */
[----:B------:R-:W-:Y:S01]  /*1170*/  LOP3.LUT R4, R8, R5, RZ, 0x3c, !PT ;  /* 0x0000000508047212 */ /* 0x000fe200078e3cff */
[----:B------:R-:W-:Y:S01]  /*1180*/  IMAD.U32 R8, RZ, RZ, UR23 ;  /* 0x00000017ff087e24 */ /* 0x000fe2000f8e00ff */
[----:B------:R-:W-:Y:S01]  /*1190*/  ISETP.GE.AND P0, PT, R28, UR20, PT ;  /* 0x000000141c007c0c */ /* 0x000fe2000bf06270 */
[----:B------:R-:W-:Y:S01]  /*11a0*/  IMAD.U32 R5, RZ, RZ, UR23 ;  /* 0x00000017ff057e24 */ /* 0x000fe2000f8e00ff */
[----:B------:R-:W-:Y:S01]  /*11b0*/  LOP3.LUT R4, R4, 0xfffffe00, R3, 0xf8, !PT ;  /* 0xfffffe0004047812 */ /* 0x000fe200078ef803 */
[----:B------:R-:W-:Y:S01]  /*11c0*/  IMAD.WIDE.U32 R36, R8, c[0x0][0x1b0], R18 ;  /* 0x00006c0008247a25 */ /* 0x000fe200078e0012 */
[----:B------:R-:W-:-:S03]  /*11d0*/  IADD3 R249, R98, 0xc0, RZ ;  /* 0x000000c062f97810 */ /* 0x000fc60007ffe0ff */
[----:B------:R-:W-:Y:S01]  /*11e0*/  IMAD.WIDE.U32 R34, R5, c[0x0][0x1b8], R14 ;  /* 0x00006e0005227a25 */ /* 0x000fe200078e000e */
[----:B------:R-:W-:Y:S01]  /*11f0*/  IADD3 R39, R37, UR21, RZ ;  /* 0x0000001525277c10 */ /* 0x000fe2000fffe0ff */
[----:B------:R2:W-:Y:S01]  /*1200*/  STL.64 [R1+0x8], R36 ;  /* 0x0000082401007387 */ /* 0x0005e20000100a00 */
[----:B------:R-:W-:Y:S01]  /*1210*/  IADD3 R15, R13, UR4, RZ ;  /* 0x000000040d0f7c10 */ /* 0x000fe2000fffe0ff */
[----:B------:R-:W-:Y:S01]  /*1220*/  IMAD.MOV.U32 R3, RZ, RZ, 0x20 ;  /* 0x00000020ff037424 */ /* 0x000fe200078e00ff */
[----:B------:R-:W-:Y:S01]  /*1230*/  IADD3 R247, R35, UR6, RZ ;  /* 0x0000000623f77c10 */ /* 0x000fe2000fffe0ff */
[----:B------:R2:W-:Y:S01]  /*1240*/  STL.64 [R1], R34 ;  /* 0x0000002201007387 */ /* 0x0005e20000100a00 */
[----:B------:R-:W-:Y:S02]  /*1250*/  IMAD.MOV.U32 R8, RZ, RZ, 0x10 ;  /* 0x00000010ff087424 */ /* 0x000fe400078e00ff */
[----:B------:R-:W-:Y:S01]  /*1260*/  SEL R3, R3, 0xffffffe0, !P2 ;  /* 0xffffffe003037807 */ /* 0x000fe20005000000 */
[----:B------:R2:W-:Y:S02]  /*1270*/  STL [R1+0x14], R39 ;  /* 0x0000142701007387 */ /* 0x0005e40000100800 */
        /* <DEDUP_REMOVED lines=40> */
.L_x_750:
[----:B------:R-:W-:Y:S05]  /*1500*/  BSYNC B0 ;  /* 0x0000000000007941 */ /* 0x000fea0003800000 */
.L_x_749:
[----:B------:R-:W-:Y:S01]  /*1510*/  LOP3.LUT R11, R11, 0x7ffffffc, RZ, 0xc0, !PT ;  /* 0x7ffffffc0b0b7812 */ /* 0x000fe200078ec0ff */
[----:B------:R-:W-:Y:S01]  /*1520*/  ULEA UR4, UR8, UR13, 0x6 ;  /* 0x0000000d08047291 */ /* 0x000fe2000f8e303f */
[----:B------:R-:W-:Y:S03]  /*1530*/  BSSY B0, `(.L_x_751) ;  /* 0x0000035000007945 */ /* 0x000fe60003800000 */
[----:B------:R-:W-:Y:S01]  /*1540*/  IMAD.IADD R9, R10, 0x1, -R11 ;  /* 0x000000010a097824 */ /* 0x000fe200078e0a0b */
[----:B------:R-:W-:Y:S01]  /*1550*/  IADD3 R11, R28, 0x10, RZ ;  /* 0x000000101c0b7810 */ /* 0x000fe20007ffe0ff */
[----:B------:R-:W-:Y:S02]  /*1560*/  UIADD3 UR4, UR4, -0x40, URZ ;  /* 0xffffffc004047890 */ /* 0x000fe4000fffe03f */
[----:B------:R-:W-:Y:S01]  /*1570*/  IMAD.SHL.U32 R9, R9, 0x2, RZ ;  /* 0x0000000209097824 */ /* 0x000fe200078e00ff */
[----:B------:R-:W-:-:S03]  /*1580*/  ISETP.GE.AND P1, PT, R11, UR20, PT ;  /* 0x000000140b007c0c */ /* 0x000fc6000bf26270 */
[----:B------:R-:W-:Y:S02]  /*1590*/  IMAD R6, R6, c[0x0][0x228], R9 ;  /* 0x00008a0006067a24 */ /* 0x000fe400078e0209 */
[----:B-1----:R-:W-:-:S03]  /*15a0*/  IMAD.U32 R30, RZ, RZ, UR4 ;  /* 0x00000004ff1e7e24 */ /* 0x002fc6000f8e00ff */
[----:B------:R-:W-:Y:S02]  /*15b0*/  IADD3 R31, P0, R6, UR4, RZ ;  /* 0x00000004061f7c10 */ /* 0x000fe4000ff1e0ff */
[----:B------:R-:W-:-:S04]  /*15c0*/  SHF.R.S32.HI R9, RZ, 0x1f, R6 ;  /* 0x0000001fff097819 */ /* 0x000fc80000011406 */
[----:B------:R-:W-:Y:S01]  /*15d0*/  LEA.HI.X.SX32 R30, R30, R9, 0x1, P0 ;  /* 0x000000091e1e7211 */ /* 0x000fe200000f0eff */
        /* <DEDUP_REMOVED lines=42> */
.L_x_752:
[----:B------:R-:W-:Y:S05]  /*1880*/  BSYNC B0 ;  /* 0x0000000000007941 */ /* 0x000fea0003800000 */
.L_x_751:
[----:B------:R-:W-:Y:S01]  /*1890*/  IADD3 R10, R28, 0x20, RZ ;  /* 0x000000201c0a7810 */ /* 0x000fe20007ffe0ff */
        /* <DEDUP_REMOVED lines=14> */
[C---:B-1----:R-:W-:Y:S01]  /*1980*/  @!P5 LEA R22, P6, R18.reuse, c[0x0][0x160], 0x1 ;  /* 0x000058001216da11 */ /* 0x042fe200078c08ff */
        /* <DEDUP_REMOVED lines=29> */
.L_x_754:
[----:B------:R-:W-:Y:S05]  /*1b60*/  BSYNC B0 ;  /* 0x0000000000007941 */ /* 0x000fea0003800000 */
.L_x_753:
        /* <DEDUP_REMOVED lines=48> */
.L_x_756:
[----:B------:R-:W-:Y:S05]  /*1e70*/  BSYNC B0 ;  /* 0x0000000000007941 */ /* 0x000fea0003800000 */
.L_x_755:
        /* <DEDUP_REMOVED lines=11> */
[----:B---3--:R-:W-:Y:S01]  /*1f30*/  IMAD.WIDE.U32 R16, R6, UR20, R96 ;  /* 0x0000001406107c25 */ /* 0x008fe2000f8e0060 */
        /* <DEDUP_REMOVED lines=36> */
.L_x_758:
[----:B------:R-:W-:Y:S05]  /*2180*/  BSYNC B0 ;  /* 0x0000000000007941 */ /* 0x000fea0003800000 */
.L_x_757:
        /* <DEDUP_REMOVED lines=41> */
.L_x_760:
[----:B------:R-:W-:Y:S05]  /*2420*/  BSYNC B0 ;  /* 0x0000000000007941 */ /* 0x000fea0003800000 */
.L_x_759:
[----:B------:R-:W-:Y:S01]  /*2430*/  ISETP.GE.AND P0, PT, R10, UR7, PT ;  /* 0x000000070a007c0c */ /* 0x000fe2000bf06270 */
[----:B------:R-:W-:-:S12]  /*2440*/  BSSY B0, `(.L_x_761) ;  /* 0x0000027000007945 */ /* 0x000fd80003800000 */
[----:B------:R-:W-:Y:S05]  /*2450*/  @P0 BRA `(.L_x_762) ;  /* 0x0000025000000947 */ /* 0x000fea0003800000 */
[----:B------:R-:W-:Y:S01]  /*2460*/  ISETP.GE.AND P5, PT, R98, c[0x0][0x220], PT ;  /* 0x0000880062007a0c */ /* 0x000fe20003fa6270 */
[----:B-1----:R-:W-:Y:S01]  /*2470*/  IMAD.MOV.U32 R12, RZ, RZ, c[0x0][0x198] ;  /* 0x00006600ff0c7624 */ /* 0x002fe200078e00ff */
        /* <DEDUP_REMOVED lines=35> */
.L_x_762:
[----:B------:R-:W-:Y:S05]  /*26b0*/  BSYNC B0 ;  /* 0x0000000000007941 */ /* 0x000fea0003800000 */
.L_x_761:
[----:B------:R-:W-:Y:S01]  /*26c0*/  ISETP.GE.AND P0, PT, R9, UR7, PT ;  /* 0x0000000709007c0c */ /* 0x000fe2000bf06270 */
[----:B------:R-:W-:-:S12]  /*26d0*/  BSSY B0, `(.L_x_763) ;  /* 0x0000029000007945 */ /* 0x000fd80003800000 */
[----:B------:R-:W-:Y:S05]  /*26e0*/  @P0 BRA `(.L_x_764) ;  /* 0x0000027000000947 */ /* 0x000fea0003800000 */
[----:B------:R-:W-:Y:S01]  /*26f0*/  ISETP.GE.AND P5, PT, R98, c[0x0][0x220], PT ;  /* 0x0000880062007a0c */ /* 0x000fe20003fa6270 */
[----:B-1----:R-:W-:Y:S01]  /*2700*/  IMAD.MOV.U32 R12, RZ, RZ, c[0x0][0x198] ;  /* 0x00006600ff0c7624 */ /* 0x002fe200078e00ff */
        /* <DEDUP_REMOVED lines=37> */
.L_x_764:
[----:B------:R-:W-:Y:S05]  /*2960*/  BSYNC B0 ;  /* 0x0000000000007941 */ /* 0x000fea0003800000 */
.L_x_763:
[----:B------:R-:W0:Y:S01]  /*2970*/  LDGDEPBAR ;  /* 0x00000000000079af */ /* 0x000e220000000000 */
[----:B------:R-:W-:Y:S01]  /*2980*/  ISETP.GE.AND P1, PT, R28, UR7, PT ;  /* 0x000000071c007c0c */ /* 0x000fe2000bf26270 */
[----:B------:R-:W-:Y:S01]  /*2990*/  ULDC.64 UR4, c[0x0][0x1a0] ;  /* 0x0000680000047ab9 */ /* 0x000fe20000000a00 */
[----:B------:R-:W-:Y:S01]  /*29a0*/  BSSY B0, `(.L_x_765) ;  /* 0x0000032000007945 */ /* 0x000fe20003800000 */
[----:B------:R-:W-:Y:S02]  /*29b0*/  UIMAD.WIDE.U32 UR32, UR20, UR4, URZ ;  /* 0x00000004142072a5 */ /* 0x000fe4000f8e003f */
[----:B------:R-:W-:-:S04]  /*29c0*/  UIMAD UR4, UR13, UR4, URZ ;  /* 0x000000040d0472a4 */ /* 0x000fc8000f8e023f */
[----:B------:R-:W-:Y:S01]  /*29d0*/  UIMAD UR4, UR20, UR5, UR4 ;  /* 0x00000005140472a4 */ /* 0x000fe2000f8e0204 */
[----:B-1----:R-:W-:Y:S02]  /*29e0*/  IMAD.U32 R16, RZ, RZ, UR32 ;  /* 0x00000020ff107e24 */ /* 0x002fe4000f8e00ff */
        /* <DEDUP_REMOVED lines=45> */
.L_x_766:
[----:B------:R-:W-:Y:S05]  /*2cc0*/  BSYNC B0 ;  /* 0x0000000000007941 */ /* 0x000fea0003800000 */
.L_x_765:
        /* <DEDUP_REMOVED lines=44> */
.L_x_768:
[----:B------:R-:W-:Y:S05]  /*2f90*/  BSYNC B0 ;  /* 0x0000000000007941 */ /* 0x000fea0003800000 */
.L_x_767:
        /* <DEDUP_REMOVED lines=10> */
[----:B------:R-:W-:Y:S01]  /*3040*/  IMAD.MOV.U32 R10, RZ, RZ, c[0x0][0x1a4] ;  /* 0x00006900ff0a7624 */ /* 0x000fe200078e00ff */
[----:B------:R-:W-:-:S02]  /*3050*/  ISETP.GE.AND P2, PT, R250, c[0x0][0x220], PT ;  /* 0x00008800fa007a0c */ /* 0x000fc40003f46270 */
[----:B------:R-:W-:-:S04]  /*3060*/  LEA R8, P0, R11, R14, 0x5 ;  /* 0x0000000e0b087211 */ /* 0x000fc800078028ff */
[----:B------:R-:W-:Y:S02]  /*3070*/  LEA.HI.X R11, R11, R15, R10, 0x5, P0 ;  /* 0x0000000f0b0b7211 */ /* 0x000fe400000f2c0a */
[----:B------:R-:W-:Y:S01]  /*3080*/  ISETP.GE.AND P0, PT, R249, c[0x0][0x220], PT ;  /* 0x00008800f9007a0c */ /* 0x000fe20003f06270 */
[----:B------:R1:W-:Y:S01]  /*3090*/  @P5 STS.128 [R248+0x11000], RZ ;  /* 0x011000fff8005388 */ /* 0x0003e20000000c00 */
[C---:B---3--:R-:W-:Y:S02]  /*30a0*/  @!P5 LEA R18, P6, R8.reuse, c[0x0][0x170], 0x1 ;  /* 0x00005c000812da11 */ /* 0x048fe400078c08ff */
        /* <DEDUP_REMOVED lines=27> */
.L_x_770:
[----:B------:R-:W-:Y:S05]  /*3260*/  BSYNC B0 ;  /* 0x0000000000007941 */ /* 0x000fea0003800000 */
.L_x_769:
        /* <DEDUP_REMOVED lines=16> */
[C---:B-1-3--:R-:W-:Y:S01]  /*3370*/  @!P5 LEA R16, P6, R14.reuse, c[0x0][0x170], 0x1 ;  /* 0x00005c000e10da11 */ /* 0x04afe200078c08ff */
        /* <DEDUP_REMOVED lines=28> */
.L_x_772:
[----:B------:R-:W-:Y:S05]  /*3540*/  BSYNC B0 ;  /* 0x0000000000007941 */ /* 0x000fea0003800000 */
.L_x_771:
[C---:B------:R-:W-:Y:S01]  /*3550*/  IMAD.SHL.U32 R8, R0.reuse, 0x40, RZ ;  /* 0x0000004000087824 */ /* 0x040fe200078e00ff */
[----:B------:R-:W-:Y:S01]  /*3560*/  R2P PR, R0, 0x6 ;  /* 0x0000000600007804 */ /* 0x000fe20000000000 */
[----:B------:R-:W-:Y:S01]  /*3570*/  IMAD.SHL.U32 R9, R28, 0x8, RZ ;  /* 0x000000081c097824 */ /* 0x000fe200078e00ff */
        /* <DEDUP_REMOVED lines=18> */
[----:B------:R-:W5:Y:S01]  /*36a0*/  LDSM.16.M88.4 R60, [R213+0x8000] ;  /* 0x00800000d53c783b */ /* 0x000f620000000200 */
[C---:B------:R-:W-:Y:S02]  /*36b0*/  IADD3 R0, R213.reuse, 0x8000, RZ ;  /* 0x00008000d5007810 */ /* 0x040fe40007ffe0ff */
[----:B------:R-:W-:Y:S01]  /*36c0*/  IADD3 R211, R213, 0x8020, RZ ;  /* 0x00008020d5d37810 */ /* 0x000fe20007ffe0ff */
[----:B------:R-:W1:Y:S01]  /*36d0*/  LDSM.16.M88.4 R52, [R213+0x8800] ;  /* 0x00880000d534783b */ /* 0x000e620000000200 */
[----:B------:R-:W-:Y:S01]  /*36e0*/  @P1 IADD3 R211, R0, -0x20, RZ ;  /* 0xffffffe000d31810 */ /* 0x000fe20007ffe0ff */
[----:B------:R-:W-:Y:S02]  /*36f0*/  IMAD.MOV.U32 R0, RZ, RZ, 0x40 ;  /* 0x00000040ff007424 */ /* 0x000fe400078e00ff */
[----:B-1-3--:R-:W1:Y:S01]  /*3700*/  LDSM.16.M88.4 R12, [R213+0x9000] ;  /* 0x00900000d50c783b */ /* 0x00ae620000000200 */
[C---:B------:R-:W-:Y:S02]  /*3710*/  IADD3 R203, R211.reuse, 0x800, RZ ;  /* 0x00000800d3cb7810 */ /* 0x040fe40007ffe0ff */
[----:B------:R-:W-:Y:S01]  /*3720*/  SEL R0, R0, 0xffffffc0, !P2 ;  /* 0xffffffc000007807 */ /* 0x000fe20005000000 */
[----:B--2---:R-:W2:Y:S01]  /*3730*/  LDSM.16.M88.4 R32, [R213+0x9800] ;  /* 0x00980000d520783b */ /* 0x004ea20000000200 */
[----:B------:R-:W-:-:S02]  /*3740*/  IADD3 R202, R211, 0x1000, RZ ;  /* 0x00001000d3ca7810 */ /* 0x000fc40007ffe0ff */
[----:B------:R-:W-:Y:S01]  /*3750*/  IADD3 R201, R211, 0x1800, RZ ;  /* 0x00001800d3c97810 */ /* 0x000fe20007ffe0ff */
[----:B------:R-:W3:Y:S01]  /*3760*/  LDSM.16.M88.4 R36, [R211] ;  /* 0x00000000d324783b */ /* 0x000ee20000000200 */
[----:B------:R-:W-:Y:S01]  /*3770*/  IMAD.IADD R207, R213, 0x1, R0 ;  /* 0x00000001d5cf7824 */ /* 0x000fe200078e0200 */
[C---:B------:R-:W-:Y:S01]  /*3780*/  IADD3 R199, R211.reuse, 0x2000, RZ ;  /* 0x00002000d3c77810 */ /* 0x040fe20007ffe0ff */
[----:B------:R-:W-:Y:S01]  /*3790*/  IMAD.IADD R200, R0, 0x1, R211 ;  /* 0x0000000100c87824 */ /* 0x000fe200078e02d3 */
[----:B------:R-:W4:Y:S01]  /*37a0*/  LDSM.16.M88.4 R40, [R211+0x800] ;  /* 0x00080000d328783b */ /* 0x000f220000000200 */
[----:B------:R-:W-:Y:S01]  /*37b0*/  IMAD.U32 R0, RZ, RZ, UR20 ;  /* 0x00000014ff007e24 */ /* 0x000fe2000f8e00ff */
[C---:B------:R-:W-:Y:S02]  /*37c0*/  IADD3 R198, R211.reuse, 0x2800, RZ ;  /* 0x00002800d3c67810 */ /* 0x040fe40007ffe0ff */
[----:B------:R-:W1:Y:S01]  /*37d0*/  LDSM.16.M88.4 R68, [R211+0x1800] ;  /* 0x00180000d344783b */ /* 0x000e620000000200 */
[----:B------:R-:W-:Y:S01]  /*37e0*/  IMAD R0, R0, 0x40, R21 ;  /* 0x0000004000007824 */ /* 0x000fe200078e0215 */
[----:B------:R-:W-:-:S02]  /*37f0*/  IADD3 R197, R211, 0x3000, RZ ;  /* 0x00003000d3c57810 */ /* 0x000fc40007ffe0ff */
[----:B------:R-:W-:Y:S01]  /*3800*/  LDSM.16.M88.4 R44, [R207+0x8000] ;  /* 0x00800000cf2c783b */ /* 0x000fe20000000200 */
[----:B------:R-:W-:Y:S02]  /*3810*/  IADD3 R196, R211, 0x3800, RZ ;  /* 0x00003800d3c47810 */ /* 0x000fe40007ffe0ff */
[C---:B------:R-:W-:Y:S01]  /*3820*/  IADD3 R24, R0.reuse, 0x1, RZ ;  /* 0x0000000100187810 */ /* 0x040fe20007ffe0ff */
[----:B------:R-:W-:Y:S01]  /*3830*/  LDSM.16.M88.4 R92, [R207+0x9800] ;  /* 0x00980000cf5c783b */ /* 0x000fe20000000200 */
[----:B------:R-:W-:Y:S02]  /*3840*/  IADD3 R23, R0, 0x8, RZ ;  /* 0x0000000800177810 */ /* 0x000fe40007ffe0ff */
[----:B------:R-:W-:Y:S01]  /*3850*/  ISETP.GE.AND P0, PT, R24, UR14, PT ;  /* 0x0000000e18007c0c */ /* 0x000fe2000bf06270 */
[----:B------:R-:W-:Y:S01]  /*3860*/  LDSM.16.M88.4 R80, [R200] ;  /* 0x00000000c850783b */ /* 0x000fe20000000200 */
[C---:B------:R-:W-:Y:S02]  /*3870*/  IADD3 R22, R0.reuse, 0x9, RZ ;  /* 0x0000000900167810 */ /* 0x040fe40007ffe0ff */
[----:B------:R-:W-:Y:S01]  /*3880*/  IADD3 R21, R0, 0x10, RZ ;  /* 0x0000001000157810 */ /* 0x000fe20007ffe0ff */
[----:B-----5:R-:W-:Y:S01]  /*3890*/  HMMA.16816.F32 R64, R88, R60, RZ ;  /* 0x0000003c5840723c */ /* 0x020fe200000018ff */
[----:B------:R-:W-:Y:S01]  /*38a0*/  LDSM.16.M88.4 R76, [R200+0x800] ;  /* 0x00080000c84c783b */ /* 0x000fe20000000200 */
[----:B------:R-:W-:-:S02]  /*38b0*/  ISETP.GE.AND P6, PT, R23, UR14, PT ;  /* 0x0000000e17007c0c */ /* 0x000fc4000bfc6270 */
[----:B------:R-:W-:Y:S01]  /*38c0*/  ISETP.GE.AND P5, PT, R22, UR14, PT ;  /* 0x0000000e16007c0c */ /* 0x000fe2000bfa6270 */
[----:B------:R-:W-:Y:S01]  /*38d0*/  LDSM.16.M88.4 R72, [R200+0x1000] ;  /* 0x00100000c848783b */ /* 0x000fe20000000200 */
[----:B------:R-:W-:Y:S02]  /*38e0*/  ISETP.GE.AND P4, PT, R21, UR14, PT ;  /* 0x0000000e15007c0c */ /* 0x000fe4000bf86270 */
[C---:B------:R-:W-:Y:S01]  /*38f0*/  HMMA.16816.F32 R60, R88.reuse, R62, RZ ;  /* 0x0000003e583c723c */ /* 0x040fe200000018ff */
[C---:B------:R-:W-:Y:S02]  /*3900*/  IADD3 R21, R0.reuse, 0x11, RZ ;  /* 0x0000001100157810 */ /* 0x040fe40007ffe0ff */
[----:B------:R-:W-:Y:S02]  /*3910*/  IADD3 R22, R0, 0x18, RZ ;  /* 0x0000001800167810 */ /* 0x000fe40007ffe0ff */
[----:B------:R-:W-:Y:S02]  /*3920*/  ISETP.GE.AND P3, PT, R21, UR14, PT ;  /* 0x0000000e15007c0c */ /* 0x000fe4000bf66270 */
[----:B------:R-:W-:Y:S01]  /*3930*/  ISETP.GE.AND P2, PT, R22, UR14, PT ;  /* 0x0000000e16007c0c */ /* 0x000fe2000bf46270 */
[----:B------:R-:W-:Y:S01]  /*3940*/  HMMA.16816.F32 R56, R88, R52, RZ ;  /* 0x000000345838723c */ /* 0x000fe200000018ff */
[----:B------:R-:W-:-:S02]  /*3950*/  ISETP.GE.AND P1, PT, R0, UR14, PT ;  /* 0x0000000e00007c0c */ /* 0x000fc4000bf26270 */
[----:B------:R-:W-:Y:S02]  /*3960*/  IADD3 R21, R0, 0x19, RZ ;  /* 0x0000001900157810 */ /* 0x000fe40007ffe0ff */
[C---:B------:R-:W-:Y:S02]  /*3970*/  IADD3 R195, R211.reuse, 0x4000, RZ ;  /* 0x00004000d3c37810 */ /* 0x040fe40007ffe0ff */
[C---:B------:R-:W-:Y:S01]  /*3980*/  IADD3 R194, R211.reuse, 0x4800, RZ ;  /* 0x00004800d3c27810 */ /* 0x040fe20007ffe0ff */
[----:B-1----:R-:W-:Y:S01]  /*3990*/  HMMA.16816.F32 R16, R88, R12, RZ ;  /* 0x0000000c5810723c */ /* 0x002fe200000018ff */
[C---:B------:R-:W-:Y:S02]  /*39a0*/  IADD3 R193, R211.reuse, 0x5000, RZ ;  /* 0x00005000d3c17810 */ /* 0x040fe40007ffe0ff */
[C---:B------:R-:W-:Y:S02]  /*39b0*/  IADD3 R192, R211.reuse, 0x5800, RZ ;  /* 0x00005800d3c07810 */ /* 0x040fe40007ffe0ff */
[----:B------:R-:W-:-:S02]  /*39c0*/  IADD3 R191, R211, 0x6000, RZ ;  /* 0x00006000d3bf7810 */ /* 0x000fc40007ffe0ff */
[C---:B------:R-:W-:Y:S01]  /*39d0*/  IADD3 R190, R211.reuse, 0x6800, RZ ;  /* 0x00006800d3be7810 */ /* 0x040fe20007ffe0ff */
[----:B------:R-:W-:Y:S01]  /*39e0*/  HMMA.16816.F32 R52, R88, R54, RZ ;  /* 0x000000365834723c */ /* 0x000fe200000018ff */
[C---:B------:R-:W-:Y:S02]  /*39f0*/  IADD3 R189, R211.reuse, 0x7000, RZ ;  /* 0x00007000d3bd7810 */ /* 0x040fe40007ffe0ff */
[----:B------:R-:W-:-:S05]  /*3a00*/  IADD3 R188, R211, 0x7800, RZ ;  /* 0x00007800d3bc7810 */ /* 0x000fca0007ffe0ff */
[C---:B------:R-:W-:Y:S08]  /*3a10*/  HMMA.16816.F32 R12, R88.reuse, R14, RZ ;  /* 0x0000000e580c723c */ /* 0x040ff000000018ff */
[C---:B--2---:R-:W-:Y:S08]  /*3a20*/  HMMA.16816.F32 R8, R88.reuse, R32, RZ ;  /* 0x000000205808723c */ /* 0x044ff000000018ff */
[----:B------:R-:W-:Y:S01]  /*3a30*/  HMMA.16816.F32 R88, R88, R34, RZ ;  /* 0x000000225858723c */ /* 0x000fe200000018ff */
[----:B------:R-:W1:Y:S07]  /*3a40*/  LDSM.16.M88.4 R32, [R211+0x1000] ;  /* 0x00100000d320783b */ /* 0x000e6e0000000200 */
[C---:B---3--:R-:W-:Y:S08]  /*3a50*/  HMMA.16816.F32 R64, R48.reuse, R36, R64 ;  /* 0x000000243040723c */ /* 0x048ff00000001840 */
[C---:B------:R-:W-:Y:S01]  /*3a60*/  HMMA.16816.F32 R60, R48.reuse, R38, R60 ;  /* 0x00000026303c723c */ /* 0x040fe2000000183c */
[----:B------:R-:W2:Y:S07]  /*3a70*/  LDSM.16.M88.4 R36, [R210] ;  /* 0x00000000d224783b */ /* 0x000eae0000000200 */
[C---:B----4-:R-:W-:Y:S08]  /*3a80*/  HMMA.16816.F32 R56, R48.reuse, R40, R56 ;  /* 0x000000283038723c */ /* 0x050ff00000001838 */
        /* <DEDUP_REMOVED lines=136> */
[----:B------:R-:W2:Y:S04]  /*4310*/  LDSM.16.M88.4 R44, [R211+0x6000] ;  /* 0x00600000d32c783b */ /* 0x000ea80000000200 */
        /* <DEDUP_REMOVED lines=8> */
[C---:B---3--:R-:W-:Y:S08]  /*43a0*/  HMMA.16816.F32 R84, R80.reuse, R36, R84 ;  /* 0x000000245054723c */ /* 0x048ff00000001854 */
[C---:B------:R-:W-:Y:S01]  /*43b0*/  HMMA.16816.F32 R88, R80.reuse, R38, R88 ;  /* 0x000000265058723c */ /* 0x040fe20000001858 */
[----:B------:R-:W-:Y:S07]  /*43c0*/  LDSM.16.M88.4 R36, [R207+0xe800] ;  /* 0x00e80000cf24783b */ /* 0x000fee0000000200 */
        /* <DEDUP_REMOVED lines=9> */
[C---:B----4-:R-:W-:Y:S08]  /*4460*/  HMMA.16816.F32 R84, R52.reuse, R40, R84 ;  /* 0x000000283454723c */ /* 0x050ff00000001854 */
[C---:B------:R-:W-:Y:S01]  /*4470*/  HMMA.16816.F32 R88, R52.reuse, R42, R88 ;  /* 0x0000002a3458723c */ /* 0x040fe20000001858 */
[----:B------:R-:W-:Y:S07]  /*4480*/  LDSM.16.M88.4 R40, [R200+0x6800] ;  /* 0x00680000c828783b */ /* 0x000fee0000000200 */
[----:B------:R-:W-:Y:S01]  /*4490*/  HMMA.16816.F32 R60, R52, R46, R60 ;  /* 0x0000002e343c723c */ /* 0x000fe2000000183c */
[----:B------:R-:W2:Y:S07]  /*44a0*/  LDSM.16.M88.4 R44, [R200+0x6000] ;  /* 0x00600000c82c783b */ /* 0x000eae0000000200 */
[C---:B-----5:R-:W-:Y:S08]  /*44b0*/  HMMA.16816.F32 R64, R68.reuse, R48, R64 ;  /* 0x000000304440723c */ /* 0x060ff00000001840 */
        /* <DEDUP_REMOVED lines=9> */
[----:B------:R-:W-:Y:S08]  /*4550*/  HMMA.16816.F32 R76, R68, R38, R76 ;  /* 0x00000026444c723c */ /* 0x000ff0000000184c */
[C---:B--2---:R-:W-:Y:S08]  /*4560*/  HMMA.16816.F32 R64, R72.reuse, R44, R64 ;  /* 0x0000002c4840723c */ /* 0x044ff00000001840 */
        /* <DEDUP_REMOVED lines=10> */
[----:B------:R-:W-:-:S02]  /*4610*/  FSEL R63, R63, -INF , !P5 ;  /* 0xff8000003f3f7808 */ /* 0x000fc40006800000 */
[C---:B------:R-:W-:Y:S01]  /*4620*/  IADD3 R9, R0.reuse, 0x20, RZ ;  /* 0x0000002000097810 */ /* 0x040fe20007ffe0ff */
[C---:B---3--:R-:W-:Y:S01]  /*4630*/  HMMA.16816.F32 R88, R72.reuse, R34, R88 ;  /* 0x000000224858723c */ /* 0x048fe20000001858 */
[C---:B------:R-:W-:Y:S02]  /*4640*/  IADD3 R8, R0.reuse, 0x21, RZ ;  /* 0x0000002100087810 */ /* 0x040fe40007ffe0ff */
[----:B------:R-:W-:Y:S02]  /*4650*/  ISETP.GE.AND P0, PT, R9, UR14, PT ;  /* 0x0000000e09007c0c */ /* 0x000fe4000bf06270 */
[----:B------:R-:W-:Y:S02]  /*4660*/  IADD3 R9, R0, 0x28, RZ ;  /* 0x0000002800097810 */ /* 0x000fe40007ffe0ff */
[----:B------:R-:W-:Y:S01]  /*4670*/  ISETP.GE.AND P6, PT, R8, UR14, PT ;  /* 0x0000000e08007c0c */ /* 0x000fe2000bfc6270 */
[----:B------:R-:W-:Y:S01]  /*4680*/  HMMA.16816.F32 R12, R72, R10, R12 ;  /* 0x0000000a480c723c */ /* 0x000fe2000000180c */
[----:B------:R-:W-:-:S02]  /*4690*/  IADD3 R8, R0, 0x29, RZ ;  /* 0x0000002900087810 */ /* 0x000fc40007ffe0ff */
[----:B------:R-:W-:Y:S02]  /*46a0*/  FSEL R61, R61, -INF , !P5 ;  /* 0xff8000003d3d7808 */ /* 0x000fe40006800000 */
[----:B------:R-:W-:Y:S02]  /*46b0*/  ISETP.GE.AND P5, PT, R9, UR14, PT ;  /* 0x0000000e09007c0c */ /* 0x000fe4000bfa6270 */
[----:B------:R-:W-:Y:S01]  /*46c0*/  FSEL R41, R58, -INF , !P4 ;  /* 0xff8000003a297808 */ /* 0x000fe20006000000 */
[----:B------:R-:W-:Y:S01]  /*46d0*/  HMMA.16816.F32 R84, R72, R32, R84 ;  /* 0x000000204854723c */ /* 0x000fe20000001854 */
[----:B------:R-:W-:Y:S02]  /*46e0*/  FSEL R11, R56, -INF , !P4 ;  /* 0xff800000380b7808 */ /* 0x000fe40006000000 */
[----:B------:R-:W-:Y:S02]  /*46f0*/  IADD3 R9, R0, 0x30, RZ ;  /* 0x0000003000097810 */ /* 0x000fe40007ffe0ff */
[----:B------:R-:W-:-:S02]  /*4700*/  ISETP.GE.AND P4, PT, R8, UR14, PT ;  /* 0x0000000e08007c0c */ /* 0x000fc4000bf86270 */
[----:B------:R-:W-:Y:S02]  /*4710*/  IADD3 R8, R0, 0x31, RZ ;  /* 0x0000003100087810 */ /* 0x000fe40007ffe0ff */
[----:B------:R-:W-:Y:S02]  /*4720*/  FSEL R59, R59, -INF , !P3 ;  /* 0xff8000003b3b7808 */ /* 0x000fe40005800000 */
[----:B------:R-:W-:Y:S02]  /*4730*/  FSEL R57, R57, -INF , !P3 ;  /* 0xff80000039397808 */ /* 0x000fe40005800000 */
[----:B------:R-:W-:Y:S02]  /*4740*/  ISETP.GE.AND P3, PT, R9, UR14, PT ;  /* 0x0000000e09007c0c */ /* 0x000fe4000bf66270 */
[----:B------:R-:W-:Y:S02]  /*4750*/  FSEL R37, R78, -INF , !P2 ;  /* 0xff8000004e257808 */ /* 0x000fe40005000000 */
[----:B------:R-:W-:-:S02]  /*4760*/  FSEL R9, R76, -INF , !P2 ;  /* 0xff8000004c097808 */ /* 0x000fc40005000000 */
[----:B------:R-:W-:Y:S02]  /*4770*/  ISETP.GE.AND P2, PT, R8, UR14, PT ;  /* 0x0000000e08007c0c */ /* 0x000fe4000bf46270 */
[C---:B------:R-:W-:Y:S02]  /*4780*/  IADD3 R8, R0.reuse, 0x38, RZ ;  /* 0x0000003800087810 */ /* 0x040fe40007ffe0ff */
[----:B------:R-:W-:Y:S02]  /*4790*/  IADD3 R0, R0, 0x39, RZ ;  /* 0x0000003900007810 */ /* 0x000fe40007ffe0ff */
[----:B------:R-:W-:Y:S02]  /*47a0*/  FSEL R119, R18, -INF , !P0 ;  /* 0xff80000012777808 */ /* 0x000fe40004000000 */
[----:B------:R-:W-:Y:S02]  /*47b0*/  FSEL R123, R16, -INF , !P0 ;  /* 0xff800000107b7808 */ /* 0x000fe40004000000 */
[----:B------:R-:W-:-:S02]  /*47c0*/  ISETP.GE.AND P0, PT, R0, UR14, PT ;  /* 0x0000000e00007c0c */ /* 0x000fc4000bf06270 */
[----:B------:R-:W-:Y:S02]  /*47d0*/  ISETP.GE.AND P1, PT, R21, UR14, PT ;  /* 0x0000000e15007c0c */ /* 0x000fe4000bf26270 */
[----:B------:R-:W-:Y:S02]  /*47e0*/  FSEL R243, R91, -INF , !P0 ;  /* 0xff8000005bf37808 */ /* 0x000fe40004000000 */
[----:B------:R-:W-:Y:S02]  /*47f0*/  FSEL R21, R89, -INF , !P0 ;  /* 0xff80000059157808 */ /* 0x000fe40004000000 */
[----:B------:R-:W-:Y:S02]  /*4800*/  PLOP3.LUT P0, PT, PT, PT, UP0, 0x80, 0x0 ;  /* 0x000000000000781c */ /* 0x000fe40003f0f008 */
        /* <DEDUP_REMOVED lines=15> */
[----:B------:R-:W-:Y:S06]  /*4900*/  BAR.SYNC.DEFER_BLOCKING 0x0 ;  /* 0x0000000000007b1d */ /* 0x000fec0000010000 */
        /* <DEDUP_REMOVED lines=131> */
.L_x_775:
[----:B------:R-:W-:Y:S05]  /*5140*/  BSYNC B0 ;  /* 0x0000000000007941 */ /* 0x000fea0003800000 */
.L_x_774:
[----:B------:R-:W0:Y:S02]  /*5150*/  LDGDEPBAR ;  /* 0x00000000000079af */ /* 0x000e240000000000 */
.L_x_773:
[----:B------:R-:W-:Y:S01]  /*5160*/  FMNMX.FTZ R0, R45, R67, !PT ;  /* 0x000000432d007209 */ /* 0x000fe20007810000 */
[----:B------:R-:W-:Y:S01]  /*5170*/  IMAD.U32 R8, RZ, RZ, UR12 ;  /* 0x0000000cff087e24 */ /* 0x000fe2000f8e00ff */
[----:B------:R-:W-:Y:S01]  /*5180*/  FMNMX.FTZ R6, R39, R65, !PT ;  /* 0x0000004127067209 */ /* 0x000fe20007810000 */
[----:B------:R-:W-:Y:S01]  /*5190*/  USHF.L.U32 UR4, UR20, 0x1, URZ ;  /* 0x0000000114047899 */ /* 0x000fe2000800063f */
[----:B------:R-:W-:Y:S01]  /*51a0*/  FMNMX.FTZ R0, R47, R0, !PT ;  /* 0x000000002f007209 */ /* 0x000fe20007810000 */
[----:B----4-:R-:W-:Y:S01]  /*51b0*/  IMAD R27, R8, 0x4, R7 ;  /* 0x00000004081b7824 */ /* 0x010fe200078e0207 */
[----:B------:R-:W-:Y:S01]  /*51c0*/  FMNMX.FTZ R6, R43, R6, !PT ;  /* 0x000000062b067209 */ /* 0x000fe20007810000 */
[----:B------:R-:W-:Y:S01]  /*51d0*/  ULOP3.LUT UR5, UR4, UR19, URZ, 0x3c, !UPT ;  /* 0x0000001304057292 */ /* 0x000fe2000f8e3c3f */
[----:B------:R-:W-:Y:S01]  /*51e0*/  FMNMX.FTZ R0, R63, R0, !PT ;  /* 0x000000003f007209 */ /* 0x000fe20007810000 */
[----:B------:R-:W-:Y:S01]  /*51f0*/  IMAD.WIDE.U32 R222, R27, -0x326172a9, RZ ;  /* 0xcd9e8d571bde7825 */ /* 0x000fe200078e00ff */
[----:B------:R-:W-:Y:S01]  /*5200*/  FMNMX.FTZ R6, R61, R6, !PT ;  /* 0x000000063d067209 */ /* 0x000fe20007810000 */
[----:B------:R-:W-:Y:S01]  /*5210*/  UIADD3 UR28, UR18, -0x61c88647, URZ ;  /* 0x9e3779b9121c7890 */ /* 0x000fe2000fffe03f */
[----:B------:R-:W-:Y:S01]  /*5220*/  FMNMX.FTZ R0, R41, R0, !PT ;  /* 0x0000000029007209 */ /* 0x000fe20007810000 */
[----:B------:R-:W-:Y:S01]  /*5230*/  IMAD.WIDE.U32 R224, R25, -0x2daee0ad, RZ ;  /* 0xd2511f5319e07825 */ /* 0x000fe200078e00ff */
        /* <DEDUP_REMOVED lines=17> */
[----:B------:R-:W-:Y:S01]  /*5350*/  IMAD.SHL.U32 R208, R4, 0x2, RZ ;  /* 0x0000000204d07824 */ /* 0x000fe200078e00ff */
[----:B------:R-:W-:Y:S01]  /*5360*/  FMNMX.FTZ R0, R117, R0, !PT ;  /* 0x0000000075007209 */ /* 0x000fe20007810000 */
[----:B------:R-:W-:Y:S01]  /*5370*/  IMAD R235, R20, 0x10000, R20 ;  /* 0x0001000014eb7824 */ /* 0x000fe200078e0214 */
[----:B------:R-:W-:Y:S01]  /*5380*/  FMNMX.FTZ R6, R121, R6, !PT ;  /* 0x0000000679067209 */ /* 0x000fe20007810000 */
[----:B------:R-:W-:Y:S01]  /*5390*/  IMAD R206, R5, 0x2, R208 ;  /* 0x0000000205ce7824 */ /* 0x000fe200078e02d0 */
[----:B------:R-:W-:Y:S01]  /*53a0*/  FMNMX.FTZ R0, R111, R0, !PT ;  /* 0x000000006f007209 */ /* 0x000fe20007810000 */
[----:B------:R-:W-:Y:S01]  /*53b0*/  UIADD3 UR13, UR19, 0x646e171e, URZ ;  /* 0x646e171e130d7890 */ /* 0x000fe2000fffe03f */
[----:B------:R-:W-:Y:S01]  /*53c0*/  FMNMX.FTZ R6, R115, R6, !PT ;  /* 0x0000000673067209 */ /* 0x000fe20007810000 */
[----:B------:R-:W-:Y:S01]  /*53d0*/  LDSM.16.MT88.4 R136, [R208+0x10000] ;  /* 0x01000000d088783b */ /* 0x000fe20000004200 */
[----:B------:R-:W-:Y:S01]  /*53e0*/  FMNMX.FTZ R0, R109, R0, !PT ;  /* 0x000000006d007209 */ /* 0x000fe20007810000 */
[----:B------:R-:W-:Y:S01]  /*53f0*/  IMAD R204, R3, 0x2, R206 ;  /* 0x0000000203cc7824 */ /* 0x000fe200078e02ce */
[----:B------:R-:W-:Y:S01]  /*5400*/  FMNMX.FTZ R6, R113, R6, !PT ;  /* 0x0000000671067209 */ /* 0x000fe20007810000 */
[----:B------:R-:W-:Y:S01]  /*5410*/  LDSM.16.MT88.4 R144, [R206+0x10000] ;  /* 0x01000000ce90783b */ /* 0x000fe20000004200 */
        /* <DEDUP_REMOVED lines=9> */
[----:B------:R-:W-:Y:S01]  /*54b0*/  ULOP3.LUT UR4, UR4, UR19, URZ, 0x3c, !UPT ;  /* 0x0000001304047292 */ /* 0x000fe2000f8e3c3f */
[----:B------:R-:W-:Y:S01]  /*54c0*/  FMNMX.FTZ R6, R23, R6, !PT ;  /* 0x0000000617067209 */ /* 0x000fe20007810000 */
[----:B------:R-:W-:Y:S01]  /*54d0*/  LDSM.16.MT88.4 R80, [R206+0x14000] ;  /* 0x01400000ce50783b */ /* 0x000fe20000004200 */
[----:B-1----:R-:W-:-:S02]  /*54e0*/  FMNMX.FTZ R13, R243, R0, !PT ;  /* 0x00000000f30d7209 */ /* 0x002fc40007810000 */
[----:B------:R-:W-:Y:S01]  /*54f0*/  FMNMX.FTZ R15, R21, R6, !PT ;  /* 0x00000006150f7209 */ /* 0x000fe20007810000 */
[----:B------:R-:W-:Y:S01]  /*5500*/  LDSM.16.MT88.4 R68, [R204+0x12000] ;  /* 0x01200000cc44783b */ /* 0x000fe20000004200 */
[----:B------:R-:W-:Y:S02]  /*5510*/  LOP3.LUT R26, R2, UR18, RZ, 0x3c, !PT ;  /* 0x00000012021a7c12 */ /* 0x000fe4000f8e3cff */
[----:B------:R-:W-:Y:S01]  /*5520*/  LOP3.LUT R16, R225, UR5, RZ, 0x3c, !PT ;  /* 0x00000005e1107c12 */ /* 0x000fe2000f8e3cff */
[----:B------:R-:W1:Y:S01]  /*5530*/  SHFL.BFLY PT, R0, R13, 0x2, 0x1f ;  /* 0x0c401f000d007f89 */ /* 0x000e6200000e0000 */
[----:B------:R-:W-:Y:S01]  /*5540*/  LOP3.LUT R220, R223, R26, RZ, 0x3c, !PT ;  /* 0x0000001adfdc7212 */ /* 0x000fe200078e3cff */
[----:B------:R-:W-:Y:S02]  /*5550*/  UIADD3 UR5, UR19, -0x4498517b, URZ ;  /* 0xbb67ae8513057890 */ /* 0x000fe4000fffe03f */
[----:B------:R-:W2:Y:S01]  /*5560*/  SHFL.BFLY PT, R6, R15, 0x2, 0x1f ;  /* 0x0c401f000f067f89 */ /* 0x000ea200000e0000 */
[----:B------:R-:W-:-:S03]  /*5570*/  IMAD.WIDE.U32 R16, R16, -0x326172a9, RZ ;  /* 0xcd9e8d5710107825 */ /* 0x000fc600078e00ff */
[----:B------:R-:W-:Y:S01]  /*5580*/  LDSM.16.MT88.4 R152, [R205+0x10000] ;  /* 0x01000000cd98783b */ /* 0x000fe20000004200 */
[----:B------:R-:W-:Y:S01]  /*5590*/  IMAD.WIDE.U32 R220, R220, -0x2daee0ad, RZ ;  /* 0xd2511f53dcdc7825 */ /* 0x000fe200078e00ff */
[----:B------:R-:W-:Y:S02]  /*55a0*/  LOP3.LUT R184, R17, UR28, R222, 0x96, !PT ;  /* 0x0000001c11b87c12 */ /* 0x000fe4000f8e96de */
[----:B------:R-:W-:Y:S02]  /*55b0*/  LDSM.16.MT88.4 R84, [R204+0x12800] ;  /* 0x01280000cc54783b */ /* 0x000fe40000004200 */
[----:B------:R-:W-:Y:S01]  /*55c0*/  LOP3.LUT R218, R221, UR5, R224, 0x96, !PT ;  /* 0x00000005ddda7c12 */ /* 0x000fe2000f8e96e0 */
[----:B------:R-:W-:Y:S01]  /*55d0*/  IMAD.WIDE.U32 R184, R184, -0x2daee0ad, RZ ;  /* 0xd2511f53b8b87825 */ /* 0x000fe200078e00ff */
[----:B------:R-:W-:Y:S01]  /*55e0*/  UIADD3 UR5, UR19, -0x56f99767, URZ ;  /* 0xa906689913057890 */ /* 0x000fe2000fffe03f */
[----:B------:R-:W-:Y:S01]  /*55f0*/  LDSM.16.MT88.4 R88, [R205+0x14000] ;  /* 0x01400000cd58783b */ /* 0x000fe20000004200 */
[----:B------:R-:W-:Y:S01]  /*5600*/  LOP3.LUT R224, R225, UR4, RZ, 0x3c, !PT ;  /* 0x00000004e1e07c12 */ /* 0x000fe2000f8e3cff */
[----:B------:R-:W-:Y:S01]  /*5610*/  IMAD.WIDE.U32 R218, R218, -0x326172a9, RZ ;  /* 0xcd9e8d57dada7825 */ /* 0x000fe200078e00ff */
[----:B------:R-:W-:Y:S01]  /*5620*/  LOP3.LUT R216, R185, UR25, R220, 0x96, !PT ;  /* 0x00000019b9d87c12 */ /* 0x000fe2000f8e96dc */
[----:B------:R-:W-:Y:S02]  /*5630*/  LDSM.16.MT88.4 R96, [R204+0x14000] ;  /* 0x01400000cc60783b */ /* 0x000fe40000004200 */
[----:B------:R-:W-:Y:S01]  /*5640*/  IMAD.WIDE.U32 R224, R224, -0x326172a9, RZ ;  /* 0xcd9e8d57e0e07825 */ /* 0x000fe200078e00ff */
[----:B-1----:R-:W-:Y:S01]  /*5650*/  FMNMX.FTZ R0, R13, R0, !PT ;  /* 0x000000000d007209 */ /* 0x002fe20007810000 */
[----:B------:R-:W-:Y:S02]  /*5660*/  LDSM.16.MT88.4 R72, [R208+0x14000] ;  /* 0x01400000d048783b */ /* 0x000fe40000004200 */
[----:B------:R-:W-:Y:S01]  /*5670*/  IMAD.WIDE.U32 R216, R216, -0x326172a9, RZ ;  /* 0xcd9e8d57d8d87825 */ /* 0x000fe200078e00ff */
[----:B--2---:R-:W-:Y:S01]  /*5680*/  FMNMX.FTZ R7, R15, R6, !PT ;  /* 0x000000060f077209 */ /* 0x004fe20007810000 */
[----:B------:R-:W1:Y:S01]  /*5690*/  SHFL.BFLY PT, R13, R0, 0x1, 0x1f ;  /* 0x0c201f00000d7f89 */ /* 0x000e6200000e0000 */
[----:B------:R-:W-:-:S02]  /*56a0*/  LOP3.LUT R6, R219, UR27, R16, 0x96, !PT ;  /* 0x0000001bdb067c12 */ /* 0x000fc4000f8e9610 */
[----:B------:R-:W-:Y:S01]  /*56b0*/  LOP3.LUT R182, R217, UR22, R218, 0x96, !PT ;  /* 0x00000016d9b67c12 */ /* 0x000fe2000f8e96da */
[----:B------:R-:W2:Y:S01]  /*56c0*/  SHFL.BFLY PT, R2, R7, 0x1, 0x1f ;  /* 0x0c201f0007027f89 */ /* 0x000ea200000e0000 */
[----:B------:R-:W-:Y:S01]  /*56d0*/  LOP3.LUT R222, R225, UR28, R222, 0x96, !PT ;  /* 0x0000001ce1de7c12 */ /* 0x000fe2000f8e96de */
[----:B------:R-:W-:Y:S02]  /*56e0*/  IMAD.WIDE.U32 R186, R6, -0x2daee0ad, RZ ;  /* 0xd2511f5306ba7825 */ /* 0x000fe400078e00ff */
[----:B------:R-:W-:Y:S02]  /*56f0*/  LDSM.16.MT88.4 R16, [R205+0x10800] ;  /* 0x01080000cd10783b */ /* 0x000fe40000004200 */
[----:B------:R-:W-:Y:S01]  /*5700*/  IMAD.WIDE.U32 R182, R182, -0x2daee0ad, RZ ;  /* 0xd2511f53b6b67825 */ /* 0x000fe200078e00ff */
[----:B------:R-:W-:Y:S01]  /*5710*/  LOP3.LUT R184, R187, UR21, R184, 0x96, !PT ;  /* 0x00000015bbb87c12 */ /* 0x000fe2000f8e96b8 */
[----:B------:R-:W-:Y:S02]  /*5720*/  STL.64 [R1+0x78], R28 ;  /* 0x0000781c01007387 */ /* 0x000fe40000100a00 */
[----:B------:R-:W-:Y:S01]  /*5730*/  IMAD.WIDE.U32 R222, R222, -0x2daee0ad, RZ ;  /* 0xd2511f53dede7825 */ /* 0x000fe200078e00ff */
[----:B------:R-:W-:-:S03]  /*5740*/  LOP3.LUT R186, R183, UR7, R186, 0x96, !PT ;  /* 0x00000007b7ba7c12 */ /* 0x000fc6000f8e96ba */
[----:B------:R-:W-:Y:S01]  /*5750*/  IMAD.WIDE.U32 R184, R184, -0x326172a9, RZ ;  /* 0xcd9e8d57b8b87825 */ /* 0x000fe200078e00ff */
[----:B------:R-:W-:-:S03]  /*5760*/  LOP3.LUT R220, R223, UR25, R220, 0x96, !PT ;  /* 0x00000019dfdc7c12 */ /* 0x000fc6000f8e96dc */
[----:B------:R-:W-:Y:S01]  /*5770*/  IMAD.WIDE.U32 R186, R186, -0x326172a9, RZ ;  /* 0xcd9e8d57baba7825 */ /* 0x000fe200078e00ff */
[----:B------:R-:W-:Y:S02]  /*5780*/  LOP3.LUT R216, R185, UR20, R216, 0x96, !PT ;  /* 0x00000014b9d87c12 */ /* 0x000fe4000f8e96d8 */
[----:B-1----:R-:W-:Y:S01]  /*5790*/  FMNMX.FTZ R0, R0, R13, !PT ;  /* 0x0000000d00007209 */ /* 0x002fe20007810000 */
[----:B------:R-:W-:Y:S01]  /*57a0*/  IMAD.WIDE.U32 R220, R220, -0x326172a9, RZ ;  /* 0xcd9e8d57dcdc7825 */ /* 0x000fe200078e00ff */
[----:B------:R-:W-:Y:S02]  /*57b0*/  LOP3.LUT R184, R187, UR6, R184, 0x96, !PT ;  /* 0x00000006bbb87c12 */ /* 0x000fe4000f8e96b8 */
[----:B--2---:R-:W-:Y:S01]  /*57c0*/  FMNMX.FTZ R2, R7, R2, !PT ;  /* 0x0000000207027209 */ /* 0x004fe20007810000 */
[C---:B------:R-:W-:Y:S01]  /*57d0*/  FMUL.FTZ R238, R0.reuse, c[0x0][0x23c] ;  /* 0x00008f0000ee7a20 */ /* 0x040fe20000410000 */
[----:B------:R-:W-:Y:S01]  /*57e0*/  FSETP.NEU.FTZ.AND P1, PT, R0, -INF , PT ;  /* 0xff8000000000780b */ /* 0x000fe20003f3d000 */
[----:B------:R-:W-:-:S03]  /*57f0*/  IMAD.WIDE.U32 R216, R216, -0x2daee0ad, RZ ;  /* 0xd2511f53d8d87825 */ /* 0x000fc600078e00ff */
[----:B------:R-:W-:Y:S01]  /*5800*/  FSEL R238, R238, RZ, P1 ;  /* 0x000000ffeeee7208 */ /* 0x000fe20000800000 */
[C---:B------:R-:W-:Y:S01]  /*5810*/  FMUL.FTZ R234, R2.reuse, c[0x0][0x23c] ;  /* 0x00008f0002ea7a20 */ /* 0x040fe20000410000 */
[----:B------:R-:W-:Y:S01]  /*5820*/  FSETP.NEU.FTZ.AND P1, PT, R2, -INF , PT ;  /* 0xff8000000200780b */ /* 0x000fe20003f3d000 */
[----:B------:R-:W-:Y:S01]  /*5830*/  IMAD.WIDE.U32 R184, R184, -0x2daee0ad, RZ ;  /* 0xd2511f53b8b87825 */ /* 0x000fe200078e00ff */
[----:B------:R-:W-:Y:S02]  /*5840*/  LOP3.LUT R182, R217, UR5, R182, 0x96, !PT ;  /* 0x00000005d9b67c12 */ /* 0x000fe4000f8e96b6 */
[----:B------:R-:W-:Y:S01]  /*5850*/  FSEL R234, R234, RZ, P1 ;  /* 0x000000ffeaea7208 */ /* 0x000fe20000800000 */
[----:B------:R-:W-:Y:S01]  /*5860*/  FFMA.FTZ R244, R45, c[0x0][0x23c], -R238 ;  /* 0x00008f002df47a23 */ /* 0x000fe200000108ee */
[----:B------:R-:W-:Y:S01]  /*5870*/  LOP3.LUT R13, R184, 0xffff, RZ, 0xc0, !PT ;  /* 0x0000ffffb80d7812 */ /* 0x000fe200078ec0ff */
[----:B------:R-:W-:Y:S01]  /*5880*/  IMAD.WIDE.U32 R182, R182, -0x326172a9, RZ ;  /* 0xcd9e8d57b6b67825 */ /* 0x000fe200078e00ff */
[----:B------:R-:W-:-:S02]  /*5890*/  LOP3.LUT R10, R184, 0xff, RZ, 0xc0, !PT ;  /* 0x000000ffb80a7812 */ /* 0x000fc400078ec0ff */
[----:B------:R-:W-:Y:S01]  /*58a0*/  SHF.R.U32.HI R13, RZ, 0x8, R13 ;  /* 0x00000008ff0d7819 */ /* 0x000fe2000001160d */
[--C-:B------:R-:W-:Y:S01]  /*58b0*/  FFMA.FTZ R242, R39, c[0x0][0x23c], -R234.reuse ;  /* 0x00008f0027f27a23 */ /* 0x100fe200000108ea */
[C---:B------:R-:W-:Y:S01]  /*58c0*/  LOP3.LUT R7, R182.reuse, 0xffff, RZ, 0xc0, !PT ;  /* 0x0000ffffb6077812 */ /* 0x040fe200078ec0ff */
[--C-:B------:R-:W-:Y:S01]  /*58d0*/  FFMA.FTZ R239, R65, c[0x0][0x23c], -R234.reuse ;  /* 0x00008f0041ef7a23 */ /* 0x100fe200000108ea */
[----:B------:R-:W-:Y:S01]  /*58e0*/  LOP3.LUT R8, R182, 0xff, RZ, 0xc0, !PT ;  /* 0x000000ffb6087812 */ /* 0x000fe200078ec0ff */
[--C-:B------:R-:W-:Y:S01]  /*58f0*/  FFMA.FTZ R240, R43, c[0x0][0x23c], -R234.reuse ;  /* 0x00008f002bf07a23 */ /* 0x100fe200000108ea */
[----:B------:R-:W-:Y:S01]  /*5900*/  SHF.R.U32.HI R7, RZ, 0x8, R7 ;  /* 0x00000008ff077819 */ /* 0x000fe20000011607 */
[----:B------:R-:W-:Y:S01]  /*5910*/  FFMA.FTZ R233, R61, c[0x0][0x23c], -R234 ;  /* 0x00008f003de97a23 */ /* 0x000fe200000108ea */
[----:B------:R-:W-:Y:S01]  /*5920*/  MUFU.EX2 R242, R242 ;  /* 0x000000f200f27308 */ /* 0x000fe20000000800 */
[--C-:B------:R-:W-:Y:S01]  /*5930*/  FFMA.FTZ R241, R67, c[0x0][0x23c], -R238.reuse ;  /* 0x00008f0043f17a23 */ /* 0x100fe200000108ee */
[----:B------:R-:W-:Y:S01]  /*5940*/  PRMT R8, R8, 0x5410, R7 ;  /* 0x0000541008087816 */ /* 0x000fe20000000007 */
[----:B------:R-:W-:Y:S01]  /*5950*/  FFMA.FTZ R236, R47, c[0x0][0x23c], -R238 ;  /* 0x00008f002fec7a23 */ /* 0x000fe200000108ee */
[----:B------:R-:W-:Y:S01]  /*5960*/  LOP3.LUT R7, R183, UR14, R186, 0x96, !PT ;  /* 0x0000000eb7077c12 */ /* 0x000fe2000f8e96ba */
[----:B------:R-:W-:Y:S01]  /*5970*/  FFMA.FTZ R127, R63, c[0x0][0x23c], -R238 ;  /* 0x00008f003f7f7a23 */ /* 0x000fe200000108ee */
[----:B------:R-:W-:Y:S01]  /*5980*/  PRMT R10, R10, 0x5410, R13 ;  /* 0x000054100a0a7816 */ /* 0x000fe2000000000d */
[--C-:B------:R-:W-:Y:S01]  /*5990*/  HSET2.LE.AND R8, R8, R235.reuse, PT ;  /* 0x000000eb08087233 */ /* 0x100fe20003803000 */
[----:B------:R-:W1:Y:S01]  /*59a0*/  MUFU.EX2 R239, R239 ;  /* 0x000000ef00ef7308 */ /* 0x000e620000000800 */
[----:B------:R-:W-:Y:S01]  /*59b0*/  LOP3.LUT R13, R7, 0xffff, RZ, 0xc0, !PT ;  /* 0x0000ffff070d7812 */ /* 0x000fe200078ec0ff */
[--C-:B------:R-:W-:Y:S01]  /*59c0*/  FFMA.FTZ R237, R11, c[0x0][0x23c], -R234.reuse ;  /* 0x00008f000bed7a23 */ /* 0x100fe200000108ea */
[----:B------:R-:W-:Y:S01]  /*59d0*/  LOP3.LUT R14, R7, 0xff, RZ, 0xc0, !PT ;  /* 0x000000ff070e7812 */ /* 0x000fe200078ec0ff */
[--C-:B------:R-:W-:Y:S01]  /*59e0*/  FFMA.FTZ R180, R57, c[0x0][0x23c], -R234.reuse ;  /* 0x00008f0039b47a23 */ /* 0x100fe200000108ea */
[----:B------:R-:W-:Y:S01]  /*59f0*/  SHF.R.U32.HI R13, RZ, 0x8, R13 ;  /* 0x00000008ff0d7819 */ /* 0x000fe2000001160d */
[----:B------:R-:W-:Y:S01]  /*5a00*/  FFMA.FTZ R181, R9, c[0x0][0x23c], -R234 ;  /* 0x00008f0009b57a23 */ /* 0x000fe200000108ea */
[----:B------:R-:W-:Y:S01]  /*5a10*/  SHF.R.U32.HI R12, RZ, 0x10, R7 ;  /* 0x00000010ff0c7819 */ /* 0x000fe20000011607 */
[----:B------:R-:W-:Y:S01]  /*5a20*/  MUFU.EX2 R240, R240 ;  /* 0x000000f000f07308 */ /* 0x000fe20000000800 */
[----:B------:R-:W-:Y:S01]  /*5a30*/  PRMT R14, R14, 0x5410, R13 ;  /* 0x000054100e0e7816 */ /* 0x000fe2000000000d */
[--C-:B------:R-:W-:Y:S01]  /*5a40*/  FFMA.FTZ R126, R41, c[0x0][0x23c], -R238.reuse ;  /* 0x00008f00297e7a23 */ /* 0x100fe200000108ee */
[----:B------:R-:W-:Y:S01]  /*5a50*/  SHF.R.U32.HI R7, RZ, 0x18, R7 ;  /* 0x00000018ff077819 */ /* 0x000fe20000011607 */
[----:B------:R-:W-:Y:S01]  /*5a60*/  FFMA.FTZ R177, R59, c[0x0][0x23c], -R238 ;  /* 0x00008f003bb17a23 */ /* 0x000fe200000108ee */
[----:B------:R-:W-:Y:S01]  /*5a70*/  LOP3.LUT R12, R12, 0xff, RZ, 0xc0, !PT ;  /* 0x000000ff0c0c7812 */ /* 0x000fe200078ec0ff */
[--C-:B------:R-:W-:Y:S01]  /*5a80*/  HSET2.LE.AND R14, R14, R235.reuse, PT ;  /* 0x000000eb0e0e7233 */ /* 0x100fe20003803000 */
[----:B------:R-:W-:Y:S01]  /*5a90*/  SHF.R.U32.HI R6, RZ, 0x10, R182 ;  /* 0x00000010ff067819 */ /* 0x000fe200000116b6 */
[----:B------:R-:W2:Y:S01]  /*5aa0*/  MUFU.EX2 R233, R233 ;  /* 0x000000e900e97308 */ /* 0x000ea20000000800 */
[----:B-1----:R-:W-:Y:S01]  /*5ab0*/  F2FP.PACK_AB R171, R239, R242 ;  /* 0x000000f2efab723e */ /* 0x002fe200000000ff */
[----:B------:R-:W-:Y:S01]  /*5ac0*/  FFMA.FTZ R178, R77, c[0x0][0x23c], -R234 ;  /* 0x00008f004db27a23 */ /* 0x000fe200000108ea */
[----:B------:R-:W-:Y:S01]  /*5ad0*/  PRMT R12, R12, 0x5410, R7 ;  /* 0x000054100c0c7816 */ /* 0x000fe20000000007 */
[----:B------:R-:W-:Y:S01]  /*5ae0*/  FFMA.FTZ R176, R37, c[0x0][0x23c], -R238 ;  /* 0x00008f0025b07a23 */ /* 0x000fe200000108ee */
[----:B------:R-:W-:Y:S01]  /*5af0*/  PRMT R170, R171, 0x7632, R170 ;  /* 0x00007632abaa7816 */ /* 0x000fe200000000aa */
[----:B------:R-:W-:Y:S01]  /*5b00*/  FFMA.FTZ R179, R79, c[0x0][0x23c], -R238 ;  /* 0x00008f004fb37a23 */ /* 0x000fe200000108ee */
[----:B------:R-:W-:Y:S01]  /*5b10*/  SHF.R.U32.HI R15, RZ, 0x18, R182 ;  /* 0x00000018ff0f7819 */ /* 0x000fe200000116b6 */
[----:B------:R-:W-:Y:S01]  /*5b20*/  MUFU.EX2 R244, R244 ;  /* 0x000000f400f47308 */ /* 0x000fe20000000800 */
[----:B------:R-:W-:Y:S01]  /*5b30*/  PRMT R5, R171, 0x5410, R170 ;  /* 0x00005410ab057816 */ /* 0x000fe200000000aa */
[--C-:B------:R-:W-:Y:S01]  /*5b40*/  HSET2.LE.AND R12, R12, R235.reuse, PT ;  /* 0x000000eb0c0c7233 */ /* 0x100fe20003803000 */
[----:B------:R-:W-:Y:S01]  /*5b50*/  LOP3.LUT R6, R6, 0xff, RZ, 0xc0, !PT ;  /* 0x000000ff06067812 */ /* 0x000fe200078ec0ff */
[----:B------:R-:W-:Y:S01]  /*5b60*/  LDSM.16.MT88.4 R36, [R208+0x10800] ;  /* 0x01080000d024783b */ /* 0x000fe20000004200 */
[----:B------:R-:W-:Y:S01]  /*5b70*/  LOP3.LUT R128, R14, R5, RZ, 0xc0, !PT ;  /* 0x000000050e807212 */ /* 0x000fe200078ec0ff */
[--C-:B------:R-:W-:Y:S01]  /*5b80*/  HSET2.LE.AND R10, R10, R235.reuse, PT ;  /* 0x000000eb0a0a7233 */ /* 0x100fe20003803000 */
[----:B------:R-:W-:Y:S01]  /*5b90*/  PRMT R6, R6, 0x5410, R15 ;  /* 0x0000541006067816 */ /* 0x000fe2000000000f */
[----:B------:R-:W1:Y:S01]  /*5ba0*/  MUFU.EX2 R241, R241 ;  /* 0x000000f100f17308 */ /* 0x000e620000000800 */
[----:B--2---:R-:W-:Y:S01]  /*5bb0*/  F2FP.PACK_AB R173, R233, R240 ;  /* 0x000000f0e9ad723e */ /* 0x004fe200000000ff */
[----:B------:R-:W-:Y:S01]  /*5bc0*/  LDSM.16.MT88.4 R40, [R208+0x12000] ;  /* 0x01200000d028783b */ /* 0x000fe20000004200 */
[----:B------:R-:W-:Y:S01]  /*5bd0*/  SHF.R.U32.HI R7, RZ, 0x18, R184 ;  /* 0x00000018ff077819 */ /* 0x000fe200000116b8 */
[----:B------:R-:W-:Y:S01]  /*5be0*/  HSET2.LE.AND R6, R6, R235, PT ;  /* 0x000000eb06067233 */ /* 0x000fe20003803000 */
[C---:B------:R-:W-:Y:S01]  /*5bf0*/  PRMT R172, R173.reuse, 0x7632, R172 ;  /* 0x00007632adac7816 */ /* 0x040fe200000000ac */
[----:B------:R-:W2:Y:S01]  /*5c00*/  LDSM.16.MT88.4 R56, [R205+0x12000] ;  /* 0x01200000cd38783b */ /* 0x000ea20000004200 */
[----:B------:R-:W-:Y:S01]  /*5c10*/  LOP3.LUT R246, R184, 0xffff, RZ, 0xc0, !PT ;  /* 0x0000ffffb8f67812 */ /* 0x000fe200078ec0ff */
[----:B------:R-:W-:Y:S01]  /*5c20*/  MUFU.EX2 R236, R236 ;  /* 0x000000ec00ec7308 */ /* 0x000fe20000000800 */
[----:B------:R-:W-:Y:S01]  /*5c30*/  PRMT R5, R173, 0x5410, R172 ;  /* 0x00005410ad057816 */ /* 0x000fe200000000ac */
[----:B------:R-:W-:Y:S01]  /*5c40*/  LDSM.16.MT88.4 R64, [R206+0x12800] ;  /* 0x01280000ce40783b */ /* 0x000fe20000004200 */
[----:B------:R-:W-:Y:S01]  /*5c50*/  SHF.R.U32.HI R252, RZ, 0x10, R184 ;  /* 0x00000010fffc7819 */ /* 0x000fe200000116b8 */
[--C-:B------:R-:W-:Y:S01]  /*5c60*/  FFMA.FTZ R232, R123, c[0x0][0x23c], -R234.reuse ;  /* 0x00008f007be87a23 */ /* 0x100fe200000108ea */
[----:B------:R-:W-:Y:S01]  /*5c70*/  LOP3.LUT R130, R8, R5, RZ, 0xc0, !PT ;  /* 0x0000000508827212 */ /* 0x000fe200078ec0ff */
[----:B------:R-:W-:Y:S01]  /*5c80*/  FFMA.FTZ R231, R121, c[0x0][0x23c], -R234 ;  /* 0x00008f0079e77a23 */ /* 0x000fe200000108ea */
[----:B------:R-:W-:Y:S01]  /*5c90*/  LOP3.LUT R5, R185, UR13, R216, 0x96, !PT ;  /* 0x0000000db9057c12 */ /* 0x000fe2000f8e96d8 */
[----:B------:R-:W3:Y:S01]  /*5ca0*/  MUFU.EX2 R127, R127 ;  /* 0x0000007f007f7308 */ /* 0x000ee20000000800 */
[----:B-1----:R-:W-:Y:S01]  /*5cb0*/  F2FP.PACK_AB R175, R241, R244 ;  /* 0x000000f4f1af723e */ /* 0x002fe200000000ff */
[--C-:B------:R-:W-:Y:S01]  /*5cc0*/  FFMA.FTZ R226, R119, c[0x0][0x23c], -R238.reuse ;  /* 0x00008f0077e27a23 */ /* 0x100fe200000108ee */
[----:B------:R-:W-:Y:S01]  /*5cd0*/  SHF.R.U32.HI R8, RZ, 0x10, R5 ;  /* 0x00000010ff087819 */ /* 0x000fe20000011605 */
[----:B------:R-:W-:Y:S01]  /*5ce0*/  FFMA.FTZ R225, R117, c[0x0][0x23c], -R238 ;  /* 0x00008f0075e17a23 */ /* 0x000fe200000108ee */
[----:B------:R-:W-:Y:S01]  /*5cf0*/  PRMT R174, R175, 0x7632, R174 ;  /* 0x00007632afae7816 */ /* 0x000fe200000000ae */
[----:B------:R-:W-:Y:S01]  /*5d00*/  FFMA.FTZ R230, R115, c[0x0][0x23c], -R234 ;  /* 0x00008f0073e67a23 */ /* 0x000fe200000108ea */
[----:B------:R-:W-:Y:S01]  /*5d10*/  LOP3.LUT R9, R5, 0xffff, RZ, 0xc0, !PT ;  /* 0x0000ffff05097812 */ /* 0x000fe200078ec0ff */
[----:B------:R-:W-:Y:S01]  /*5d20*/  MUFU.EX2 R237, R237 ;  /* 0x000000ed00ed7308 */ /* 0x000fe20000000800 */
[----:B------:R-:W-:Y:S01]  /*5d30*/  PRMT R129, R175, 0x5410, R174 ;  /* 0x00005410af817816 */ /* 0x000fe200000000ae */
[----:B------:R-:W-:Y:S01]  /*5d40*/  FFMA.FTZ R229, R113, c[0x0][0x23c], -R234 ;  /* 0x00008f0071e57a23 */ /* 0x000fe200000108ea */
[----:B------:R-:W-:-:S02]  /*5d50*/  LOP3.LUT R14, R5, 0xff, RZ, 0xc0, !PT ;  /* 0x000000ff050e7812 */ /* 0x000fc400078ec0ff */
[----:B------:R-:W-:Y:S02]  /*5d60*/  LOP3.LUT R129, R12, R129, RZ, 0xc0, !PT ;  /* 0x000000810c817212 */ /* 0x000fe400078ec0ff */
[----:B------:R-:W-:Y:S01]  /*5d70*/  SHF.R.U32.HI R12, RZ, 0x10, R184 ;  /* 0x00000010ff0c7819 */ /* 0x000fe200000116b8 */
[----:B------:R-:W1:Y:S01]  /*5d80*/  MUFU.EX2 R180, R180 ;  /* 0x000000b400b47308 */ /* 0x000e620000000800 */
[----:B---3--:R-:W-:Y:S02]  /*5d90*/  F2FP.PACK_AB R33, R127, R236 ;  /* 0x000000ec7f21723e */ /* 0x008fe400000000ff */
[----:B------:R-:W-:Y:S02]  /*5da0*/  SHF.R.U32.HI R5, RZ, 0x18, R5 ;  /* 0x00000018ff057819 */ /* 0x000fe40000011605 */
[C---:B------:R-:W-:Y:S02]  /*5db0*/  PRMT R32, R33.reuse, 0x7632, R32 ;  /* 0x0000763221207816 */ /* 0x040fe40000000020 */
[----:B------:R-:W-:Y:S01]  /*5dc0*/  LOP3.LUT R12, R12, 0xff, RZ, 0xc0, !PT ;  /* 0x000000ff0c0c7812 */ /* 0x000fe200078ec0ff */
[----:B------:R-:W-:Y:S01]  /*5dd0*/  MUFU.EX2 R126, R126 ;  /* 0x0000007e007e7308 */ /* 0x000fe20000000800 */
[----:B------:R-:W-:-:S02]  /*5de0*/  PRMT R131, R33, 0x5410, R32 ;  /* 0x0000541021837816 */ /* 0x000fc40000000020 */
[----:B------:R-:W-:Y:S02]  /*5df0*/  LOP3.LUT R8, R8, 0xff, RZ, 0xc0, !PT ;  /* 0x000000ff08087812 */ /* 0x000fe400078ec0ff */
[----:B------:R-:W-:Y:S02]  /*5e00*/  LOP3.LUT R131, R6, R131, RZ, 0xc0, !PT ;  /* 0x0000008306837212 */ /* 0x000fe400078ec0ff */
[----:B------:R-:W-:Y:S01]  /*5e10*/  PRMT R12, R12, 0x5410, R7 ;  /* 0x000054100c0c7816 */ /* 0x000fe20000000007 */
[----:B------:R-:W3:Y:S01]  /*5e20*/  MUFU.EX2 R177, R177 ;  /* 0x000000b100b17308 */ /* 0x000ee20000000800 */
[----:B------:R-:W-:Y:S02]  /*5e30*/  PRMT R8, R8, 0x5410, R5 ;  /* 0x0000541008087816 */ /* 0x000fe40000000005 */
[----:B------:R-:W4:Y:S01]  /*5e40*/  LDSM.16.MT88.4 R4, [R206+0x10800] ;  /* 0x01080000ce04783b */ /* 0x000f220000004200 */
[----:B------:R-:W-:Y:S01]  /*5e50*/  SHF.R.U32.HI R9, RZ, 0x8, R9 ;  /* 0x00000008ff097819 */ /* 0x000fe20000011609 */
[----:B------:R-:W-:Y:S01]  /*5e60*/  HMMA.16816.F32 R140, R128, R144, RZ ;  /* 0x00000090808c723c */ /* 0x000fe200000018ff */
[----:B-1----:R-:W-:-:S02]  /*5e70*/  F2FP.PACK_AB R167, R180, R237 ;  /* 0x000000edb4a7723e */ /* 0x002fc400000000ff */
[----:B------:R-:W-:Y:S01]  /*5e80*/  MUFU.EX2 R181, R181 ;  /* 0x000000b500b57308 */ /* 0x000fe20000000800 */
[----:B------:R-:W-:Y:S01]  /*5e90*/  PRMT R14, R14, 0x5410, R9 ;  /* 0x000054100e0e7816 */ /* 0x000fe20000000009 */
[--C-:B------:R-:W-:Y:S01]  /*5ea0*/  HSET2.LE.AND R9, R8, R235.reuse, PT ;  /* 0x000000eb08097233 */ /* 0x100fe20003803000 */
[C---:B------:R-:W-:Y:S02]  /*5eb0*/  PRMT R166, R167.reuse, 0x7632, R166 ;  /* 0x00007632a7a67816 */ /* 0x040fe400000000a6 */
[C---:B------:R-:W-:Y:S01]  /*5ec0*/  HMMA.16816.F32 R144, R128.reuse, R146, RZ ;  /* 0x000000928090723c */ /* 0x040fe200000018ff */
[--C-:B------:R-:W-:Y:S01]  /*5ed0*/  HSET2.LE.AND R14, R14, R235.reuse, PT ;  /* 0x000000eb0e0e7233 */ /* 0x100fe20003803000 */
[----:B------:R-:W-:Y:S01]  /*5ee0*/  PRMT R11, R167, 0x5410, R166 ;  /* 0x00005410a70b7816 */ /* 0x000fe200000000a6 */
[----:B------:R-:W1:Y:S01]  /*5ef0*/  MUFU.EX2 R178, R178 ;  /* 0x000000b200b27308 */ /* 0x000e620000000800 */
[----:B---3--:R-:W-:Y:S02]  /*5f00*/  F2FP.PACK_AB R169, R177, R126 ;  /* 0x0000007eb1a9723e */ /* 0x008fe400000000ff */
[----:B------:R-:W-:Y:S01]  /*5f10*/  LOP3.LUT R8, R14, R11, RZ, 0xc0, !PT ;  /* 0x0000000b0e087212 */ /* 0x000fe200078ec0ff */
[----:B------:R-:W-:Y:S01]  /*5f20*/  HSET2.LE.AND R11, R12, R235, PT ;  /* 0x000000eb0c0b7233 */ /* 0x000fe20003803000 */
[C---:B------:R-:W-:Y:S01]  /*5f30*/  PRMT R168, R169.reuse, 0x7632, R168 ;  /* 0x00007632a9a87816 */ /* 0x040fe200000000a8 */
[----:B------:R-:W-:Y:S01]  /*5f40*/  HMMA.16816.F32 R132, R128, R136, RZ ;  /* 0x000000888084723c */ /* 0x000fe200000018ff */
[----:B------:R-:W-:Y:S01]  /*5f50*/  LOP3.LUT R228, R182, 0xffff, RZ, 0xc0, !PT ;  /* 0x0000ffffb6e47812 */ /* 0x000fe200078ec0ff */
[----:B------:R-:W-:Y:S01]  /*5f60*/  MUFU.EX2 R176, R176 ;  /* 0x000000b000b07308 */ /* 0x000fe20000000800 */
[----:B------:R-:W-:-:S02]  /*5f70*/  PRMT R14, R169, 0x5410, R168 ;  /* 0x00005410a90e7816 */ /* 0x000fc400000000a8 */
[----:B------:R-:W-:Y:S02]  /*5f80*/  SHF.R.U32.HI R227, RZ, 0x10, R182 ;  /* 0x00000010ffe37819 */ /* 0x000fe400000116b6 */
[----:B------:R-:W-:Y:S01]  /*5f90*/  LOP3.LUT R9, R9, R14, RZ, 0xc0, !PT ;  /* 0x0000000e09097212 */ /* 0x000fe200078ec0ff */
[----:B------:R-:W-:Y:S02]  /*5fa0*/  HMMA.16816.F32 R136, R128, R138, RZ ;  /* 0x0000008a8088723c */ /* 0x000fe400000018ff */
[----:B------:R-:W3:Y:S01]  /*5fb0*/  MUFU.EX2 R179, R179 ;  /* 0x000000b300b37308 */ /* 0x000ee20000000800 */
[----:B-1----:R-:W-:-:S04]  /*5fc0*/  F2FP.PACK_AB R35, R178, R181 ;  /* 0x000000b5b223723e */ /* 0x002fc800000000ff */
[C---:B------:R-:W-:Y:S01]  /*5fd0*/  PRMT R34, R35.reuse, 0x7632, R34 ;  /* 0x0000763223227816 */ /* 0x040fe20000000022 */
[----:B------:R-:W-:Y:S02]  /*5fe0*/  HMMA.16816.F32 R156, R128, R160, RZ ;  /* 0x000000a0809c723c */ /* 0x000fe400000018ff */
[----:B------:R-:W-:Y:S01]  /*5ff0*/  MUFU.EX2 R232, R232 ;  /* 0x000000e800e87308 */ /* 0x000fe20000000800 */
[----:B------:R-:W-:-:S04]  /*6000*/  PRMT R13, R35, 0x5410, R34 ;  /* 0x00005410230d7816 */ /* 0x000fc80000000022 */
[----:B------:R-:W-:Y:S01]  /*6010*/  LOP3.LUT R10, R10, R13, RZ, 0xc0, !PT ;  /* 0x0000000d0a0a7212 */ /* 0x000fe200078ec0ff */
[C---:B------:R-:W-:Y:S01]  /*6020*/  HMMA.16816.F32 R160, R128.reuse, R162, RZ ;  /* 0x000000a280a0723c */ /* 0x040fe200000018ff */
[----:B------:R-:W1:Y:S01]  /*6030*/  LDSM.16.MT88.4 R12, [R204+0x10800] ;  /* 0x01080000cc0c783b */ /* 0x000e620000004200 */
[----:B---3--:R-:W-:Y:S01]  /*6040*/  F2FP.PACK_AB R165, R179, R176 ;  /* 0x000000b0b3a5723e */ /* 0x008fe200000000ff */
[----:B------:R-:W3:Y:S03]  /*6050*/  MUFU.EX2 R231, R231 ;  /* 0x000000e700e77308 */ /* 0x000ee60000000800 */
[C---:B------:R-:W-:Y:S02]  /*6060*/  PRMT R164, R165.reuse, 0x7632, R164 ;  /* 0x00007632a5a47816 */ /* 0x040fe400000000a4 */
[----:B--2---:R-:W-:Y:S02]  /*6070*/  HMMA.16816.F32 R52, R128, R56, RZ ;  /* 0x000000388034723c */ /* 0x004fe400000018ff */
[----:B------:R-:W-:Y:S01]  /*6080*/  PRMT R44, R165, 0x5410, R164 ;  /* 0x00005410a52c7816 */ /* 0x000fe200000000a4 */
[----:B------:R-:W-:Y:S03]  /*6090*/  MUFU.EX2 R226, R226 ;  /* 0x000000e200e27308 */ /* 0x000fe60000000800 */
[----:B------:R-:W-:-:S02]  /*60a0*/  LOP3.LUT R11, R11, R44, RZ, 0xc0, !PT ;  /* 0x0000002c0b0b7212 */ /* 0x000fc400078ec0ff */
[----:B------:R-:W-:Y:S03]  /*60b0*/  HMMA.16816.F32 R44, R128, R48, RZ ;  /* 0x00000030802c723c */ /* 0x000fe600000018ff */
[----:B------:R-:W2:Y:S05]  /*60c0*/  MUFU.EX2 R225, R225 ;  /* 0x000000e100e17308 */ /* 0x000eaa0000000800 */
[C---:B----4-:R-:W-:Y:S03]  /*60d0*/  HMMA.16816.F32 R140, R8.reuse, R4, R140 ;  /* 0x00000004088c723c */ /* 0x050fe6000000188c */
[----:B------:R-:W-:Y:S05]  /*60e0*/  MUFU.EX2 R230, R230 ;  /* 0x000000e600e67308 */ /* 0x000fea0000000800 */
[C---:B------:R-:W-:Y:S01]  /*60f0*/  HMMA.16816.F32 R144, R8.reuse, R6, R144 ;  /* 0x000000060890723c */ /* 0x040fe20000001890 */
[----:B------:R-:W4:Y:S02]  /*6100*/  LDSM.16.MT88.4 R4, [R208+0x12800] ;  /* 0x01280000d004783b */ /* 0x000f240000004200 */
[----:B------:R-:W1:Y:S05]  /*6110*/  MUFU.EX2 R229, R229 ;  /* 0x000000e500e57308 */ /* 0x000e6a0000000800 */
[C---:B------:R-:W-:Y:S08]  /*6120*/  HMMA.16816.F32 R132, R8.reuse, R36, R132 ;  /* 0x000000240884723c */ /* 0x040ff00000001884 */
[----:B------:R-:W-:Y:S08]  /*6130*/  HMMA.16816.F32 R136, R8, R38, R136 ;  /* 0x000000260888723c */ /* 0x000ff00000001888 */
[C---:B------:R-:W-:Y:S08]  /*6140*/  HMMA.16816.F32 R36, R128.reuse, R40, RZ ;  /* 0x000000288024723c */ /* 0x040ff000000018ff */
[----:B------:R-:W-:Y:S08]  /*6150*/  HMMA.16816.F32 R40, R128, R42, RZ ;  /* 0x0000002a8028723c */ /* 0x000ff000000018ff */
[C---:B-1----:R-:W-:Y:S08]  /*6160*/  HMMA.16816.F32 R156, R8.reuse, R12, R156 ;  /* 0x0000000c089c723c */ /* 0x042ff0000000189c */
[----:B------:R-:W-:Y:S01]  /*6170*/  HMMA.16816.F32 R160, R8, R14, R160 ;  /* 0x0000000e08a0723c */ /* 0x000fe200000018a0 */
[----:B------:R-:W1:Y:S07]  /*6180*/  LDSM.16.MT88.4 R12, [R205+0x12800] ;  /* 0x01280000cd0c783b */ /* 0x000e6e0000004200 */
[----:B------:R-:W-:Y:S08]  /*6190*/  HMMA.16816.F32 R48, R128, R50, RZ ;  /* 0x000000328030723c */ /* 0x000ff000000018ff */
[C---:B----4-:R-:W-:Y:S08]  /*61a0*/  HMMA.16816.F32 R36, R8.reuse, R4, R36 ;  /* 0x000000040824723c */ /* 0x050ff00000001824 */
[----:B------:R-:W-:Y:S01]  /*61b0*/  HMMA.16816.F32 R40, R8, R6, R40 ;  /* 0x000000060828723c */ /* 0x000fe20000001828 */
[----:B------:R-:W4:Y:S07]  /*61c0*/  LDSM.16.MT88.4 R4, [R206+0x14800] ;  /* 0x01480000ce04783b */ /* 0x000f2e0000004200 */
[C---:B------:R-:W-:Y:S08]  /*61d0*/  HMMA.16816.F32 R56, R128.reuse, R58, RZ ;  /* 0x0000003a8038723c */ /* 0x040ff000000018ff */
[C---:B------:R-:W-:Y:S08]  /*61e0*/  HMMA.16816.F32 R76, R128.reuse, R80, RZ ;  /* 0x00000050804c723c */ /* 0x040ff000000018ff */
[----:B------:R-:W-:Y:S08]  /*61f0*/  HMMA.16816.F32 R80, R128, R82, RZ ;  /* 0x000000528050723c */ /* 0x000ff000000018ff */
[C---:B------:R-:W-:Y:S08]  /*6200*/  HMMA.16816.F32 R44, R8.reuse, R64, R44 ;  /* 0x00000040082c723c */ /* 0x040ff0000000182c */
[----:B------:R-:W-:Y:S08]  /*6210*/  HMMA.16816.F32 R48, R8, R66, R48 ;  /* 0x000000420830723c */ /* 0x000ff00000001830 */
[C---:B------:R-:W-:Y:S08]  /*6220*/  HMMA.16816.F32 R60, R128.reuse, R68, RZ ;  /* 0x00000044803c723c */ /* 0x040ff000000018ff */
[C---:B------:R-:W-:Y:S08]  /*6230*/  HMMA.16816.F32 R64, R128.reuse, R70, RZ ;  /* 0x000000468040723c */ /* 0x040ff000000018ff */
[C---:B------:R-:W-:Y:S08]  /*6240*/  HMMA.16816.F32 R148, R128.reuse, R152, RZ ;  /* 0x000000988094723c */ /* 0x040ff000000018ff */
[----:B------:R-:W-:Y:S08]  /*6250*/  HMMA.16816.F32 R152, R128, R154, RZ ;  /* 0x0000009a8098723c */ /* 0x000ff000000018ff */
[C---:B-1----:R-:W-:Y:S08]  /*6260*/  HMMA.16816.F32 R52, R8.reuse, R12, R52 ;  /* 0x0000000c0834723c */ /* 0x042ff00000001834 */
[C---:B------:R-:W-:Y:S01]  /*6270*/  HMMA.16816.F32 R56, R8.reuse, R14, R56 ;  /* 0x0000000e0838723c */ /* 0x040fe20000001838 */
[----:B------:R-:W1:Y:S07]  /*6280*/  LDSM.16.MT88.4 R12, [R205+0x14800] ;  /* 0x01480000cd0c783b */ /* 0x000e6e0000004200 */
[C---:B----4-:R-:W-:Y:S08]  /*6290*/  HMMA.16816.F32 R76, R8.reuse, R4, R76 ;  /* 0x00000004084c723c */ /* 0x050ff0000000184c */
[C---:B------:R-:W-:Y:S01]  /*62a0*/  HMMA.16816.F32 R80, R8.reuse, R6, R80 ;  /* 0x000000060850723c */ /* 0x040fe20000001850 */
[----:B------:R-:W4:Y:S07]  /*62b0*/  LDSM.16.MT88.4 R4, [R204+0x14800] ;  /* 0x01480000cc04783b */ /* 0x000f2e0000004200 */
[C---:B------:R-:W-:Y:S08]  /*62c0*/  HMMA.16816.F32 R60, R8.reuse, R84, R60 ;  /* 0x00000054083c723c */ /* 0x040ff0000000183c */
[----:B------:R-:W-:Y:S08]  /*62d0*/  HMMA.16816.F32 R64, R8, R86, R64 ;  /* 0x000000560840723c */ /* 0x000ff00000001840 */
[----:B------:R-:W-:Y:S08]  /*62e0*/  HMMA.16816.F32 R84, R128, R88, RZ ;  /* 0x000000588054723c */ /* 0x000ff000000018ff */
[C---:B------:R-:W-:Y:S08]  /*62f0*/  HMMA.16816.F32 R148, R8.reuse, R16, R148 ;  /* 0x000000100894723c */ /* 0x040ff00000001894 */
[----:B------:R-:W-:Y:S01]  /*6300*/  HMMA.16816.F32 R152, R8, R18, R152 ;  /* 0x000000120898723c */ /* 0x000fe20000001898 */
[----:B------:R-:W2:Y:S07]  /*6310*/  LDSM.16.MT88.4 R16, [R208+0x14800] ;  /* 0x01480000d010783b */ /* 0x000eae0000004200 */
[C---:B------:R-:W-:Y:S08]  /*6320*/  HMMA.16816.F32 R92, R128.reuse, R96, RZ ;  /* 0x00000060805c723c */ /* 0x040ff000000018ff */
[C---:B------:R-:W-:Y:S08]  /*6330*/  HMMA.16816.F32 R88, R128.reuse, R90, RZ ;  /* 0x0000005a8058723c */ /* 0x040ff000000018ff */
[C---:B------:R-:W-:Y:S08]  /*6340*/  HMMA.16816.F32 R68, R128.reuse, R72, RZ ;  /* 0x000000488044723c */ /* 0x040ff000000018ff */
[----:B------:R-:W-:Y:S08]  /*6350*/  HMMA.16816.F32 R72, R128, R74, RZ ;  /* 0x0000004a8048723c */ /* 0x000ff000000018ff */
[----:B-1----:R-:W-:Y:S07]  /*6360*/  HMMA.16816.F32 R84, R8, R12, R84 ;  /* 0x0000000c0854723c */ /* 0x002fee0000001854 */
[----:B------:R-:W-:Y:S01]  /*6370*/  LOP3.LUT R12, R219, UR27, R224, 0x96, !PT ;  /* 0x0000001bdb0c7c12 */ /* 0x000fe2000f8e96e0 */
[----:B------:R-:W-:Y:S01]  /*6380*/  HMMA.16816.F32 R96, R128, R98, RZ ;  /* 0x000000628060723c */ /* 0x000fe200000018ff */
[----:B------:R-:W-:-:S03]  /*6390*/  FFMA.FTZ R224, R111, c[0x0][0x23c], -R238 ;  /* 0x00008f006fe07a23 */ /* 0x000fc600000108ee */
[----:B------:R-:W-:-:S03]  /*63a0*/  IMAD.WIDE.U32 R12, R12, -0x2daee0ad, RZ ;  /* 0xd2511f530c0c7825 */ /* 0x000fc600078e00ff */
[----:B------:R-:W-:Y:S01]  /*63b0*/  MUFU.EX2 R224, R224 ;  /* 0x000000e000e07308 */ /* 0x000fe20000000800 */
[C---:B----4-:R-:W-:Y:S07]  /*63c0*/  HMMA.16816.F32 R92, R8.reuse, R4, R92 ;  /* 0x00000004085c723c */ /* 0x050fee000000185c */
[----:B------:R-:W-:Y:S01]  /*63d0*/  LOP3.LUT R4, R13, UR21, R222, 0x96, !PT ;  /* 0x000000150d047c12 */ /* 0x000fe2000f8e96de */
[----:B------:R-:W-:Y:S01]  /*63e0*/  HMMA.16816.F32 R88, R8, R14, R88 ;  /* 0x0000000e0858723c */ /* 0x000fe20000001858 */
[----:B------:R-:W-:-:S02]  /*63f0*/  LOP3.LUT R13, R184, 0xff, RZ, 0xc0, !PT ;  /* 0x000000ffb80d7812 */ /* 0x000fc400078ec0ff */
[----:B------:R-:W-:Y:S01]  /*6400*/  SHF.R.U32.HI R5, RZ, 0x18, R184 ;  /* 0x00000018ff057819 */ /* 0x000fe200000116b8 */
[----:B------:R-:W-:Y:S01]  /*6410*/  IMAD.WIDE.U32 R222, R4, -0x326172a9, RZ ;  /* 0xcd9e8d5704de7825 */ /* 0x000fe200078e00ff */
[----:B------:R-:W-:Y:S02]  /*6420*/  LOP3.LUT R4, R221, UR22, R218, 0x96, !PT ;  /* 0x00000016dd047c12 */ /* 0x000fe4000f8e96da */
[----:B------:R-:W-:Y:S01]  /*6430*/  ISETP.GE.U32.AND P2, PT, R20, R13, PT ;  /* 0x0000000d1400720c */ /* 0x000fe20003f46070 */
[----:B--2---:R-:W-:Y:S01]  /*6440*/  HMMA.16816.F32 R72, R8, R18, R72 ;  /* 0x000000120848723c */ /* 0x004fe20000001848 */
[----:B------:R-:W-:-:S05]  /*6450*/  LOP3.LUT R14, R223, UR20, R220, 0x96, !PT ;  /* 0x00000014df0e7c12 */ /* 0x000fca000f8e96dc */
[----:B------:R-:W-:Y:S01]  /*6460*/  IMAD.WIDE.U32 R14, R14, -0x2daee0ad, RZ ;  /* 0xd2511f530e0e7825 */ /* 0x000fe200078e00ff */
[----:B------:R-:W-:Y:S01]  /*6470*/  LOP3.LUT R19, R185, UR13, R216, 0x96, !PT ;  /* 0x0000000db9137c12 */ /* 0x000fe2000f8e96d8 */
[----:B------:R-:W-:Y:S02]  /*6480*/  HMMA.16816.F32 R96, R8, R6, R96 ;  /* 0x000000060860723c */ /* 0x000fe40000001860 */
[----:B------:R-:W-:Y:S01]  /*6490*/  IMAD.WIDE.U32 R184, R4, -0x2daee0ad, RZ ;  /* 0xd2511f5304b87825 */ /* 0x000fe200078e00ff */
[----:B------:R-:W-:Y:S01]  /*64a0*/  SHF.R.U32.HI R4, RZ, 0x18, R182 ;  /* 0x00000018ff047819 */ /* 0x000fe200000116b6 */
[----:B------:R-:W-:-:S03]  /*64b0*/  @!P2 HADD2 R117, -R35.H0_H0, -RZ.H0_H0 ;  /* 0xa00000ff2375a230 */ /* 0x000fc60000000900 */
[----:B------:R-:W-:Y:S01]  /*64c0*/  LOP3.LUT R15, R15, UR5, R184, 0x96, !PT ;  /* 0x000000050f0f7c12 */ /* 0x000fe2000f8e96b8 */
[----:B------:R-:W-:Y:S01]  /*64d0*/  HMMA.16816.F32 R68, R8, R16, R68 ;  /* 0x000000100844723c */ /* 0x000fe20000001844 */
[----:B------:R-:W-:Y:S02]  /*64e0*/  LOP3.LUT R12, R185, UR7, R12, 0x96, !PT ;  /* 0x00000007b90c7c12 */ /* 0x000fe4000f8e960c */
[----:B------:R-:W-:Y:S01]  /*64f0*/  LOP3.LUT R6, R183, UR14, R186, 0x96, !PT ;  /* 0x0000000eb7067c12 */ /* 0x000fe2000f8e96ba */
[----:B------:R-:W-:Y:S01]  /*6500*/  IMAD.WIDE.U32 R186, R15, -0x326172a9, RZ ;  /* 0xcd9e8d570fba7825 */ /* 0x000fe200078e00ff */
[----:B------:R-:W-:Y:S02]  /*6510*/  LOP3.LUT R7, R182, 0xff, RZ, 0xc0, !PT ;  /* 0x000000ffb6077812 */ /* 0x000fe400078ec0ff */
[----:B------:R-:W-:Y:S01]  /*6520*/  LOP3.LUT R17, R221, UR22, R218, 0x96, !PT ;  /* 0x00000016dd117c12 */ /* 0x000fe2000f8e96da */
[----:B------:R-:W-:Y:S01]  /*6530*/  IMAD.WIDE.U32 R28, R12, -0x326172a9, RZ ;  /* 0xcd9e8d570c1c7825 */ /* 0x000fe200078e00ff */
[----:B------:R-:W-:-:S02]  /*6540*/  LOP3.LUT R13, R186, 0xff, RZ, 0xc0, !PT ;  /* 0x000000ffba0d7812 */ /* 0x000fc400078ec0ff */
[----:B------:R-:W-:Y:S01]  /*6550*/  SHF.R.U32.HI R183, RZ, 0x18, R186 ;  /* 0x00000018ffb77819 */ /* 0x000fe200000116ba */
[----:B------:R-:W-:Y:S01]  /*6560*/  FFMA.FTZ R221, R101, c[0x0][0x23c], -R238 ;  /* 0x00008f0065dd7a23 */ /* 0x000fe200000108ee */
[----:B------:R-:W-:Y:S02]  /*6570*/  LOP3.LUT R15, R187, UR14, R28, 0x96, !PT ;  /* 0x0000000ebb0f7c12 */ /* 0x000fe4000f8e961c */
[----:B------:R-:W-:Y:S02]  /*6580*/  ISETP.GE.U32.AND P1, PT, R20, R13, PT ;  /* 0x0000000d1400720c */ /* 0x000fe40003f26070 */
[----:B------:R-:W-:Y:S01]  /*6590*/  LOP3.LUT R13, R186, 0xffff, RZ, 0xc0, !PT ;  /* 0x0000ffffba0d7812 */ /* 0x000fe200078ec0ff */
[----:B------:R-:W-:Y:S01]  /*65a0*/  MUFU.EX2 R221, R221 ;  /* 0x000000dd00dd7308 */ /* 0x000fe20000000800 */
[----:B------:R-:W-:Y:S02]  /*65b0*/  LOP3.LUT R187, R15, 0xff, RZ, 0xc0, !PT ;  /* 0x000000ff0fbb7812 */ /* 0x000fe400078ec0ff */
[----:B------:R-:W-:-:S02]  /*65c0*/  ISETP.GE.U32.AND P3, PT, R20, R183, PT ;  /* 0x000000b71400720c */ /* 0x000fc40003f66070 */
[----:B------:R-:W-:Y:S02]  /*65d0*/  ISETP.GE.U32.AND P4, PT, R20, R187, PT ;  /* 0x000000bb1400720c */ /* 0x000fe40003f86070 */
[----:B------:R-:W-:Y:S02]  /*65e0*/  LOP3.LUT R183, R15, 0xffff, RZ, 0xc0, !PT ;  /* 0x0000ffff0fb77812 */ /* 0x000fe400078ec0ff */
[----:B---3--:R-:W-:Y:S02]  /*65f0*/  F2FP.PACK_AB R218, R231, R232 ;  /* 0x000000e8e7da723e */ /* 0x008fe400000000ff */
[----:B------:R-:W-:Y:S02]  /*6600*/  SHF.R.U32.HI R183, RZ, 0x8, R183 ;  /* 0x00000008ffb77819 */ /* 0x000fe400000116b7 */
[----:B------:R-:W-:Y:S02]  /*6610*/  PRMT R217, R218, 0x7632, R217 ;  /* 0x00007632dad97816 */ /* 0x000fe400000000d9 */
[----:B------:R-:W-:-:S02]  /*6620*/  LOP3.LUT R183, R183, 0xffff, RZ, 0xc0, !PT ;  /* 0x0000ffffb7b77812 */ /* 0x000fc400078ec0ff */
[----:B------:R-:W-:Y:S01]  /*6630*/  PRMT R12, R218, 0x5410, R217 ;  /* 0x00005410da0c7816 */ /* 0x000fe200000000d9 */
[----:B------:R-:W-:Y:S01]  /*6640*/  @!P4 HADD2 R125, -R218.H0_H0, -RZ.H0_H0 ;  /* 0xa00000ffda7dc230 */ /* 0x000fe20000000900 */
[C---:B------:R-:W-:Y:S02]  /*6650*/  ISETP.GE.U32.AND P6, PT, R20.reuse, R183, PT ;  /* 0x000000b71400720c */ /* 0x040fe40003fc6070 */
[----:B------:R-:W-:Y:S02]  /*6660*/  SHF.R.U32.HI R183, RZ, 0x18, R15 ;  /* 0x00000018ffb77819 */ /* 0x000fe4000001160f */
[----:B------:R-:W-:Y:S02]  /*6670*/  @!P4 PRMT R218, R125, 0x5410, RZ ;  /* 0x000054107ddac816 */ /* 0x000fe400000000ff */
[----:B------:R-:W-:Y:S02]  /*6680*/  ISETP.GE.U32.AND P4, PT, R20, R183, PT ;  /* 0x000000b71400720c */ /* 0x000fe40003f86070 */
[----:B------:R-:W-:-:S02]  /*6690*/  LOP3.LUT R16, R223, UR20, R220, 0x96, !PT ;  /* 0x00000014df107c12 */ /* 0x000fc4000f8e96dc */
[----:B------:R-:W-:Y:S02]  /*66a0*/  F2FP.PACK_AB R220, R225, R226 ;  /* 0x000000e2e1dc723e */ /* 0x000fe400000000ff */
[----:B------:R-:W-:Y:S01]  /*66b0*/  SHF.R.U32.HI R15, RZ, 0x10, R15 ;  /* 0x00000010ff0f7819 */ /* 0x000fe2000001160f */
[----:B------:R-:W-:Y:S01]  /*66c0*/  @!P6 HADD2 R124, -R217.H0_H0, -RZ.H0_H0 ;  /* 0xa00000ffd97ce230 */ /* 0x000fe20000000900 */
[----:B------:R-:W-:Y:S02]  /*66d0*/  PRMT R219, R220, 0x7632, R219 ;  /* 0x00007632dcdb7816 */ /* 0x000fe400000000db */
[----:B------:R-:W-:Y:S02]  /*66e0*/  LOP3.LUT R15, R15, 0xff, RZ, 0xc0, !PT ;  /* 0x000000ff0f0f7812 */ /* 0x000fe400078ec0ff */
[----:B------:R-:W-:Y:S01]  /*66f0*/  SHF.R.U32.HI R13, RZ, 0x8, R13 ;  /* 0x00000008ff0d7819 */ /* 0x000fe2000001160d */
[----:B------:R-:W-:Y:S01]  /*6700*/  @!P4 HADD2 R123, -R219.H0_H0, -RZ.H0_H0 ;  /* 0xa00000ffdb7bc230 */ /* 0x000fe20000000900 */
[----:B------:R-:W-:-:S02]  /*6710*/  @!P6 PRMT R217, R124, 0x5410, RZ ;  /* 0x000054107cd9e816 */ /* 0x000fc400000000ff */
[----:B------:R-:W-:Y:S02]  /*6720*/  ISETP.GE.U32.AND P6, PT, R20, R15, PT ;  /* 0x0000000f1400720c */ /* 0x000fe40003fc6070 */
[----:B------:R-:W-:Y:S02]  /*6730*/  LOP3.LUT R15, R13, 0xffff, RZ, 0xc0, !PT ;  /* 0x0000ffff0d0f7812 */ /* 0x000fe400078ec0ff */
[----:B------:R-:W-:Y:S02]  /*6740*/  PRMT R13, R220, 0x5410, R219 ;  /* 0x00005410dc0d7816 */ /* 0x000fe400000000db */
[----:B------:R-:W-:Y:S01]  /*6750*/  @!P4 PRMT R219, R123, 0x5410, RZ ;  /* 0x000054107bdbc816 */ /* 0x000fe200000000ff */
[----:B------:R-:W-:Y:S01]  /*6760*/  IMAD.MOV.U32 R123, RZ, RZ, R223 ;  /* 0x000000ffff7b7224 */ /* 0x000fe200078e00df */
[----:B------:R-:W-:Y:S01]  /*6770*/  LOP3.LUT R124, R29, UR6, R222, 0x96, !PT ;  /* 0x000000061d7c7c12 */ /* 0x000fe2000f8e96de */
[----:B------:R-:W-:Y:S01]  /*6780*/  FFMA.FTZ R223, R109, c[0x0][0x23c], -R238 ;  /* 0x00008f006ddf7a23 */ /* 0x000fe200000108ee */
[----:B------:R-:W-:-:S02]  /*6790*/  ISETP.GE.U32.AND P4, PT, R20, R15, PT ;  /* 0x0000000f1400720c */ /* 0x000fc40003f86070 */
[----:B------:R-:W-:Y:S01]  /*67a0*/  F2FP.PACK_AB R187, R229, R230 ;  /* 0x000000e6e5bb723e */ /* 0x000fe200000000ff */
[----:B------:R-:W-:Y:S01]  /*67b0*/  IMAD.WIDE.U32 R124, R124, -0x2daee0ad, RZ ;  /* 0xd2511f537c7c7825 */ /* 0x000fe200078e00ff */
[----:B------:R-:W-:Y:S01]  /*67c0*/  @!P6 HADD2 R122, -R220.H0_H0, -RZ.H0_H0 ;  /* 0xa00000ffdc7ae230 */ /* 0x000fe20000000900 */
[----:B------:R-:W1:Y:S01]  /*67d0*/  MUFU.EX2 R223, R223 ;  /* 0x000000df00df7308 */ /* 0x000e620000000800 */
[----:B------:R-:W-:Y:S01]  /*67e0*/  SHF.R.U32.HI R185, RZ, 0x10, R186 ;  /* 0x00000010ffb97819 */ /* 0x000fe200000116ba */
[----:B------:R-:W-:Y:S01]  /*67f0*/  @!P1 HADD2 R121, -R187.H0_H0, -RZ.H0_H0 ;  /* 0xa00000ffbb799230 */ /* 0x000fe20000000900 */
[----:B------:R-:W-:Y:S02]  /*6800*/  LOP3.LUT R18, R125, UR13, R14, 0x96, !PT ;  /* 0x0000000d7d127c12 */ /* 0x000fe4000f8e960e */
[----:B------:R-:W-:Y:S02]  /*6810*/  LOP3.LUT R14, R19, 0xffff, RZ, 0xc0, !PT ;  /* 0x0000ffff130e7812 */ /* 0x000fe400078ec0ff */
[----:B------:R-:W-:-:S02]  /*6820*/  SHF.R.U32.HI R15, RZ, 0x10, R18 ;  /* 0x00000010ff0f7819 */ /* 0x000fc40000011612 */
[----:B------:R-:W-:Y:S02]  /*6830*/  SHF.R.U32.HI R14, RZ, 0x8, R14 ;  /* 0x00000008ff0e7819 */ /* 0x000fe4000001160e */
[----:B------:R-:W-:Y:S02]  /*6840*/  LOP3.LUT R15, R15, 0xff, RZ, 0xc0, !PT ;  /* 0x000000ff0f0f7812 */ /* 0x000fe400078ec0ff */
[----:B------:R-:W-:Y:S01]  /*6850*/  @!P6 PRMT R220, R122, 0x5410, RZ ;  /* 0x000054107adce816 */ /* 0x000fe200000000ff */
[----:B------:R-:W-:Y:S01]  /*6860*/  IMAD.MOV.U32 R122, RZ, RZ, R222 ;  /* 0x000000ffff7a7224 */ /* 0x000fe200078e00de */
[----:B------:R-:W-:Y:S01]  /*6870*/  PRMT R186, R187, 0x7632, R186 ;  /* 0x00007632bbba7816 */ /* 0x000fe200000000ba */
[----:B------:R-:W-:Y:S01]  /*6880*/  FFMA.FTZ R222, R103, c[0x0][0x23c], -R238 ;  /* 0x00008f0067de7a23 */ /* 0x000fe200000108ee */
[----:B-1----:R-:W-:Y:S02]  /*6890*/  F2FP.PACK_AB R216, R223, R224 ;  /* 0x000000e0dfd8723e */ /* 0x002fe400000000ff */
[----:B------:R-:W-:Y:S01]  /*68a0*/  ISETP.GE.U32.AND P6, PT, R20, R15, PT ;  /* 0x0000000f1400720c */ /* 0x000fe20003fc6070 */
[----:B------:R-:W-:Y:S01]  /*68b0*/  @!P4 HADD2 R120, -R186.H0_H0, -RZ.H0_H0 ;  /* 0xa00000ffba78c230 */ /* 0x000fe20000000900 */
[----:B------:R-:W-:Y:S01]  /*68c0*/  LOP3.LUT R15, R14, 0xffff, RZ, 0xc0, !PT ;  /* 0x0000ffff0e0f7812 */ /* 0x000fe200078ec0ff */
[----:B------:R-:W1:Y:S01]  /*68d0*/  MUFU.EX2 R222, R222 ;  /* 0x000000de00de7308 */ /* 0x000e620000000800 */
[----:B------:R-:W-:-:S02]  /*68e0*/  PRMT R215, R216, 0x7632, R215 ;  /* 0x00007632d8d77816 */ /* 0x000fc400000000d7 */
[----:B------:R-:W-:Y:S02]  /*68f0*/  PRMT R14, R187, 0x5410, R186 ;  /* 0x00005410bb0e7816 */ /* 0x000fe400000000ba */
[----:B------:R-:W-:Y:S01]  /*6900*/  @!P1 PRMT R187, R121, 0x5410, RZ ;  /* 0x0000541079bb9816 */ /* 0x000fe200000000ff */
[----:B------:R-:W-:Y:S01]  /*6910*/  @!P3 HADD2 R119, -R215.H0_H0, -RZ.H0_H0 ;  /* 0xa00000ffd777b230 */ /* 0x000fe20000000900 */
[----:B------:R-:W-:Y:S02]  /*6920*/  ISETP.GE.U32.AND P1, PT, R20, R15, PT ;  /* 0x0000000f1400720c */ /* 0x000fe40003f26070 */
[----:B------:R-:W-:Y:S02]  /*6930*/  LOP3.LUT R15, R18, 0xff, RZ, 0xc0, !PT ;  /* 0x000000ff120f7812 */ /* 0x000fe400078ec0ff */
[----:B------:R-:W-:Y:S01]  /*6940*/  @!P4 PRMT R186, R120, 0x5410, RZ ;  /* 0x0000541078bac816 */ /* 0x000fe200000000ff */
[----:B------:R-:W-:Y:S01]  /*6950*/  IMAD.MOV.U32 R120, RZ, RZ, R228 ;  /* 0x000000ffff787224 */ /* 0x000fe200078e00e4 */
[----:B------:R-:W-:Y:S01]  /*6960*/  SHF.R.U32.HI R121, RZ, 0x18, R18 ;  /* 0x00000018ff797819 */ /* 0x000fe20000011612 */
[----:B------:R-:W-:Y:S01]  /*6970*/  FFMA.FTZ R228, R107, c[0x0][0x23c], -R234 ;  /* 0x00008f006be47a23 */ /* 0x000fe200000108ea */
[----:B------:R-:W-:-:S02]  /*6980*/  LOP3.LUT R185, R185, 0xff, RZ, 0xc0, !PT ;  /* 0x000000ffb9b97812 */ /* 0x000fc400078ec0ff */
[----:B------:R-:W-:Y:S02]  /*6990*/  ISETP.GE.U32.AND P4, PT, R20, R15, PT ;  /* 0x0000000f1400720c */ /* 0x000fe40003f86070 */
[----:B------:R-:W-:Y:S01]  /*69a0*/  PRMT R15, R216, 0x5410, R215 ;  /* 0x00005410d80f7816 */ /* 0x000fe200000000d7 */
[----:B------:R-:W-:Y:S01]  /*69b0*/  MUFU.EX2 R228, R228 ;  /* 0x000000e400e47308 */ /* 0x000fe20000000800 */
[----:B------:R-:W-:Y:S01]  /*69c0*/  @!P3 PRMT R215, R119, 0x5410, RZ ;  /* 0x0000541077d7b816 */ /* 0x000fe200000000ff */
[----:B------:R-:W-:Y:S01]  /*69d0*/  @!P1 HADD2 R103, -R166.H0_H0, -RZ.H0_H0 ;  /* 0xa00000ffa6679230 */ /* 0x000fe20000000900 */
[C---:B------:R-:W-:Y:S01]  /*69e0*/  ISETP.GE.U32.AND P3, PT, R20.reuse, R121, PT ;  /* 0x000000791400720c */ /* 0x040fe20003f66070 */
[----:B------:R-:W-:Y:S01]  /*69f0*/  IMAD.MOV.U32 R121, RZ, RZ, R227 ;  /* 0x000000ffff797224 */ /* 0x000fe200078e00e3 */
[----:B------:R-:W-:Y:S01]  /*6a00*/  ISETP.GE.U32.AND P5, PT, R20, R185, PT ;  /* 0x000000b91400720c */ /* 0x000fe20003fa6070 */
[----:B------:R-:W-:Y:S01]  /*6a10*/  FFMA.FTZ R227, R105, c[0x0][0x23c], -R234 ;  /* 0x00008f0069e37a23 */ /* 0x000fe200000108ea */
[----:B------:R-:W-:-:S02]  /*6a20*/  LOP3.LUT R18, R18, 0xffff, RZ, 0xc0, !PT ;  /* 0x0000ffff12127812 */ /* 0x000fc400078ec0ff */
[----:B-1----:R-:W-:Y:S02]  /*6a30*/  F2FP.PACK_AB R185, R221, R222 ;  /* 0x000000deddb9723e */ /* 0x002fe400000000ff */
[----:B------:R-:W-:Y:S01]  /*6a40*/  SHF.R.U32.HI R18, RZ, 0x8, R18 ;  /* 0x00000008ff127819 */ /* 0x000fe20000011612 */
[----:B------:R-:W1:Y:S01]  /*6a50*/  MUFU.EX2 R227, R227 ;  /* 0x000000e300e37308 */ /* 0x000e620000000800 */
[----:B------:R-:W-:Y:S01]  /*6a60*/  PRMT R184, R185, 0x7632, R184 ;  /* 0x00007632b9b87816 */ /* 0x000fe200000000b8 */
[----:B------:R-:W-:Y:S01]  /*6a70*/  @!P6 HADD2 R102, -R185.H0_H0, -RZ.H0_H0 ;  /* 0xa00000ffb966e230 */ /* 0x000fe20000000900 */
[----:B------:R-:W-:Y:S02]  /*6a80*/  LOP3.LUT R119, R18, 0xffff, RZ, 0xc0, !PT ;  /* 0x0000ffff12777812 */ /* 0x000fe400078ec0ff */
[----:B------:R-:W-:Y:S01]  /*6a90*/  @!P1 PRMT R166, R103, 0x5410, RZ ;  /* 0x0000541067a69816 */ /* 0x000fe200000000ff */
[----:B------:R-:W-:Y:S01]  /*6aa0*/  @!P5 HADD2 R118, -R216.H0_H0, -RZ.H0_H0 ;  /* 0xa00000ffd876d230 */ /* 0x000fe20000000900 */
[----:B------:R-:W-:Y:S01]  /*6ab0*/  LOP3.LUT R103, R6, 0xff, RZ, 0xc0, !PT ;  /* 0x000000ff06677812 */ /* 0x000fe200078ec0ff */
[----:B------:R-:W-:Y:S01]  /*6ac0*/  @!P3 HADD2 R107, -R184.H0_H0, -RZ.H0_H0 ;  /* 0xa00000ffb86bb230 */ /* 0x000fe20000000900 */
[----:B------:R-:W-:-:S02]  /*6ad0*/  @!P2 PRMT R35, R117, 0x5410, RZ ;  /* 0x000054107523a816 */ /* 0x000fc400000000ff */
[----:B------:R-:W-:Y:S02]  /*6ae0*/  @!P5 PRMT R216, R118, 0x5410, RZ ;  /* 0x0000541076d8d816 */ /* 0x000fe400000000ff */
[----:B------:R-:W-:Y:S02]  /*6af0*/  ISETP.GE.U32.AND P5, PT, R20, R119, PT ;  /* 0x000000771400720c */ /* 0x000fe40003fa6070 */
[----:B------:R-:W-:Y:S02]  /*6b00*/  LOP3.LUT R119, R19, 0xff, RZ, 0xc0, !PT ;  /* 0x000000ff13777812 */ /* 0x000fe400078ec0ff */
[----:B-1----:R-:W-:Y:S02]  /*6b10*/  F2FP.PACK_AB R183, R227, R228 ;  /* 0x000000e4e3b7723e */ /* 0x002fe400000000ff */
[----:B------:R-:W-:Y:S02]  /*6b20*/  LOP3.LUT R118, R124, 0xffff, RZ, 0xc0, !PT ;  /* 0x0000ffff7c767812 */ /* 0x000fe400078ec0ff */
[----:B------:R-:W-:Y:S01]  /*6b30*/  PRMT R182, R183, 0x7632, R182 ;  /* 0x00007632b7b67816 */ /* 0x000fe200000000b6 */
[----:B------:R-:W-:Y:S01]  /*6b40*/  @!P4 HADD2 R115, -R183.H0_H0, -RZ.H0_H0 ;  /* 0xa00000ffb773c230 */ /* 0x000fe20000000900 */
[----:B------:R-:W-:-:S02]  /*6b50*/  SHF.R.U32.HI R118, RZ, 0x8, R118 ;  /* 0x00000008ff767819 */ /* 0x000fc40000011676 */
[----:B------:R-:W-:Y:S01]  /*6b60*/  PRMT R18, R183, 0x5410, R182 ;  /* 0x00005410b7127816 */ /* 0x000fe200000000b6 */
[----:B------:R-:W-:Y:S01]  /*6b70*/  @!P5 HADD2 R114, -R182.H0_H0, -RZ.H0_H0 ;  /* 0xa00000ffb672d230 */ /* 0x000fe20000000900 */
[----:B------:R-:W-:Y:S02]  /*6b80*/  @!P4 PRMT R183, R115, 0x5410, RZ ;  /* 0x0000541073b7c816 */ /* 0x000fe400000000ff */
[----:B------:R-:W-:Y:S02]  /*6b90*/  SHF.R.U32.HI R115, RZ, 0x18, R19 ;  /* 0x00000018ff737819 */ /* 0x000fe40000011613 */
[----:B------:R-:W-:Y:S02]  /*6ba0*/  ISETP.GE.U32.AND P4, PT, R20, R119, PT ;  /* 0x000000771400720c */ /* 0x000fe40003f86070 */
[----:B------:R-:W-:Y:S01]  /*6bb0*/  @!P5 PRMT R182, R114, 0x5410, RZ ;  /* 0x0000541072b6d816 */ /* 0x000fe200000000ff */
[----:B------:R-:W-:Y:S01]  /*6bc0*/  IMAD.MOV.U32 R114, RZ, RZ, R121 ;  /* 0x000000ffff727224 */ /* 0x000fe200078e0079 */
[----:B------:R-:W-:-:S02]  /*6bd0*/  ISETP.GE.U32.AND P5, PT, R20, R115, PT ;  /* 0x000000731400720c */ /* 0x000fc40003fa6070 */
[----:B------:R-:W-:Y:S02]  /*6be0*/  SHF.R.U32.HI R115, RZ, 0x10, R19 ;  /* 0x00000010ff737819 */ /* 0x000fe40000011613 */
[----:B------:R-:W-:Y:S02]  /*6bf0*/  PRMT R19, R185, 0x5410, R184 ;  /* 0x00005410b9137816 */ /* 0x000fe400000000b8 */
[----:B------:R-:W-:Y:S02]  /*6c00*/  LOP3.LUT R115, R115, 0xff, RZ, 0xc0, !PT ;  /* 0x000000ff73737812 */ /* 0x000fe400078ec0ff */
[----:B------:R-:W-:Y:S01]  /*6c10*/  @!P3 PRMT R184, R107, 0x5410, RZ ;  /* 0x000054106bb8b816 */ /* 0x000fe200000000ff */
[----:B------:R-:W-:Y:S01]  /*6c20*/  @!P4 HADD2 R104, -R167.H0_H0, -RZ.H0_H0 ;  /* 0xa00000ffa768c230 */ /* 0x000fe20000000900 */
[----:B------:R-:W-:Y:S02]  /*6c30*/  ISETP.GE.U32.AND P3, PT, R20, R115, PT ;  /* 0x000000731400720c */ /* 0x000fe40003f66070 */
[----:B------:R-:W-:Y:S01]  /*6c40*/  SHF.R.U32.HI R107, RZ, 0x10, R6 ;  /* 0x00000010ff6b7819 */ /* 0x000fe20000011606 */
[----:B------:R-:W-:Y:S01]  /*6c50*/  @!P5 HADD2 R105, -R168.H0_H0, -RZ.H0_H0 ;  /* 0xa00000ffa869d230 */ /* 0x000fe20000000900 */
[----:B------:R-:W-:-:S02]  /*6c60*/  @!P4 PRMT R167, R104, 0x5410, RZ ;  /* 0x0000541068a7c816 */ /* 0x000fc400000000ff */
[----:B------:R-:W-:Y:S02]  /*6c70*/  ISETP.GE.U32.AND P4, PT, R20, R103, PT ;  /* 0x000000671400720c */ /* 0x000fe40003f86070 */
[----:B------:R-:W-:Y:S02]  /*6c80*/  SHF.R.U32.HI R103, RZ, 0x18, R6 ;  /* 0x00000018ff677819 */ /* 0x000fe40000011606 */
[----:B------:R-:W-:Y:S02]  /*6c90*/  LOP3.LUT R6, R6, 0xffff, RZ, 0xc0, !PT ;  /* 0x0000ffff06067812 */ /* 0x000fe400078ec0ff */
[----:B------:R-:W-:Y:S01]  /*6ca0*/  LOP3.LUT R107, R107, 0xff, RZ, 0xc0, !PT ;  /* 0x000000ff6b6b7812 */ /* 0x000fe200078ec0ff */
[----:B------:R-:W-:Y:S01]  /*6cb0*/  @!P3 HADD2 R106, -R169.H0_H0, -RZ.H0_H0 ;  /* 0xa00000ffa96ab230 */ /* 0x000fe20000000900 */
[----:B------:R-:W-:Y:S02]  /*6cc0*/  SHF.R.U32.HI R6, RZ, 0x8, R6 ;  /* 0x00000008ff067819 */ /* 0x000fe40000011606 */
[----:B------:R-:W-:-:S02]  /*6cd0*/  @!P6 PRMT R185, R102, 0x5410, RZ ;  /* 0x0000541066b9e816 */ /* 0x000fc400000000ff */
[C---:B------:R-:W-:Y:S01]  /*6ce0*/  ISETP.GE.U32.AND P6, PT, R20.reuse, R107, PT ;  /* 0x0000006b1400720c */ /* 0x040fe20003fc6070 */
[----:B------:R-:W-:Y:S01]  /*6cf0*/  @!P4 HADD2 R101, -R171.H0_H0, -RZ.H0_H0 ;  /* 0xa00000ffab65c230 */ /* 0x000fe20000000900 */
[----:B------:R-:W-:Y:S02]  /*6d00*/  ISETP.GE.U32.AND P1, PT, R20, R103, PT ;  /* 0x000000671400720c */ /* 0x000fe40003f26070 */
[----:B------:R-:W-:Y:S02]  /*6d10*/  @!P3 PRMT R169, R106, 0x5410, RZ ;  /* 0x000054106aa9b816 */ /* 0x000fe400000000ff */
[----:B------:R-:W-:Y:S02]  /*6d20*/  @!P5 PRMT R168, R105, 0x5410, RZ ;  /* 0x0000541069a8d816 */ /* 0x000fe400000000ff */
[----:B------:R-:W-:Y:S01]  /*6d30*/  LOP3.LUT R103, R6, 0xffff, RZ, 0xc0, !PT ;  /* 0x0000ffff06677812 */ /* 0x000fe200078ec0ff */
[----:B------:R-:W1:Y:S01]  /*6d40*/  LDSM.16.MT88.4 R104, [R208+0x16000] ;  /* 0x01600000d068783b */ /* 0x000e620000004200 */
[----:B------:R-:W-:-:S02]  /*6d50*/  @!P4 PRMT R171, R101, 0x5410, RZ ;  /* 0x0000541065abc816 */ /* 0x000fc400000000ff */
[C---:B------:R-:W-:Y:S01]  /*6d60*/  ISETP.GE.U32.AND P3, PT, R20.reuse, R103, PT ;  /* 0x000000671400720c */ /* 0x040fe20003f66070 */
[----:B------:R-:W-:Y:S01]  /*6d70*/  @!P6 HADD2 R113, -R175.H0_H0, -RZ.H0_H0 ;  /* 0xa00000ffaf71e230 */ /* 0x000fe20000000900 */
[C---:B------:R-:W-:Y:S01]  /*6d80*/  ISETP.GE.U32.AND P5, PT, R20.reuse, R5, PT ;  /* 0x000000051400720c */ /* 0x040fe20003fa6070 */
[----:B------:R-:W-:Y:S01]  /*6d90*/  @!P1 HADD2 R112, -R174.H0_H0, -RZ.H0_H0 ;  /* 0xa00000ffae709230 */ /* 0x000fe20000000900 */
[----:B------:R-:W-:Y:S02]  /*6da0*/  ISETP.GE.U32.AND P4, PT, R20, R7, PT ;  /* 0x000000071400720c */ /* 0x000fe40003f86070 */
[----:B------:R-:W-:Y:S02]  /*6db0*/  @!P6 PRMT R175, R113, 0x5410, RZ ;  /* 0x0000541071afe816 */ /* 0x000fe400000000ff */
[----:B------:R-:W-:Y:S02]  /*6dc0*/  @!P1 PRMT R174, R112, 0x5410, RZ ;  /* 0x0000541070ae9816 */ /* 0x000fe400000000ff */
[----:B------:R-:W-:-:S02]  /*6dd0*/  SHF.R.U32.HI R119, RZ, 0x10, R124 ;  /* 0x00000010ff777819 */ /* 0x000fc4000001167c */
[----:B------:R-:W-:Y:S01]  /*6de0*/  LOP3.LUT R121, R124, 0xff, RZ, 0xc0, !PT ;  /* 0x000000ff7c797812 */ /* 0x000fe200078ec0ff */
[----:B------:R-:W-:Y:S01]  /*6df0*/  @!P3 HADD2 R100, -R170.H0_H0, -RZ.H0_H0 ;  /* 0xa00000ffaa64b230 */ /* 0x000fe20000000900 */
[----:B------:R-:W-:Y:S02]  /*6e00*/  LOP3.LUT R119, R119, 0xff, RZ, 0xc0, !PT ;  /* 0x000000ff77777812 */ /* 0x000fe400078ec0ff */
[----:B------:R-:W-:Y:S01]  /*6e10*/  SHF.R.U32.HI R125, RZ, 0x18, R124 ;  /* 0x00000018ff7d7819 */ /* 0x000fe2000001167c */
[----:B------:R-:W-:Y:S01]  /*6e20*/  @!P4 HADD2 R111, -R173.H0_H0, -RZ.H0_H0 ;  /* 0xa00000ffad6fc230 */ /* 0x000fe20000000900 */
[----:B------:R-:W-:Y:S02]  /*6e30*/  @!P3 PRMT R170, R100, 0x5410, RZ ;  /* 0x0000541064aab816 */ /* 0x000fe400000000ff */
[----:B------:R-:W-:Y:S02]  /*6e40*/  ISETP.GE.U32.AND P3, PT, R20, R4, PT ;  /* 0x000000041400720c */ /* 0x000fe40003f66070 */
[----:B------:R-:W2:Y:S01]  /*6e50*/  LDSM.16.MT88.4 R4, [R208+0x16800] ;  /* 0x01680000d004783b */ /* 0x000ea20000004200 */
[----:B------:R-:W-:-:S02]  /*6e60*/  @!P4 PRMT R173, R111, 0x5410, RZ ;  /* 0x000054106fadc816 */ /* 0x000fc400000000ff */
[----:B------:R-:W-:-:S08]  /*6e70*/  ISETP.GE.U32.AND P2, PT, R20, R119, PT ;  /* 0x000000771400720c */ /* 0x000fd00003f46070 */
[----:B------:R-:W-:Y:S01]  /*6e80*/  @!P3 HADD2 R108, -R32.H0_H0, -RZ.H0_H0 ;  /* 0xa00000ff206cb230 */ /* 0x000fe20000000900 */
[----:B-1----:R-:W-:Y:S04]  /*6e90*/  HMMA.16816.F32 R100, R128, R104, RZ ;  /* 0x000000688064723c */ /* 0x002fe800000018ff */
[----:B------:R-:W-:-:S04]  /*6ea0*/  @!P3 PRMT R32, R108, 0x5410, RZ ;  /* 0x000054106c20b816 */ /* 0x000fc800000000ff */
[----:B------:R-:W-:Y:S11]  /*6eb0*/  HMMA.16816.F32 R104, R128, R106, RZ ;  /* 0x0000006a8068723c */ /* 0x000ff600000018ff */
[----:B------:R-:W-:Y:S05]  /*6ec0*/  @!UPT UIADD3 URZ, URZ, URZ, URZ ;  /* 0x0000003f3f3ff290 */ /* 0x000fea000fffe03f */
[C---:B--2---:R-:W-:Y:S07]  /*6ed0*/  HMMA.16816.F32 R100, R8.reuse, R4, R100 ;  /* 0x000000040864723c */ /* 0x044fee0000001864 */
[----:B------:R-:W-:Y:S01]  /*6ee0*/  LOP3.LUT R5, R252, 0xff, RZ, 0xc0, !PT ;  /* 0x000000fffc057812 */ /* 0x000fe200078ec0ff */
[----:B------:R-:W-:Y:S01]  /*6ef0*/  HMMA.16816.F32 R104, R8, R6, R104 ;  /* 0x000000060868723c */ /* 0x000fe20000001868 */
[----:B------:R-:W-:Y:S02]  /*6f00*/  SHF.R.U32.HI R4, RZ, 0x8, R120 ;  /* 0x00000008ff047819 */ /* 0x000fe40000011678 */
[----:B------:R-:W-:-:S02]  /*6f10*/  ISETP.GE.U32.AND P6, PT, R20, R5, PT ;  /* 0x000000051400720c */ /* 0x000fc40003fc6070 */
[----:B------:R-:W-:Y:S02]  /*6f20*/  LOP3.LUT R5, R114, 0xff, RZ, 0xc0, !PT ;  /* 0x000000ff72057812 */ /* 0x000fe400078ec0ff */
[----:B------:R-:W1:Y:S02]  /*6f30*/  LDSM.16.MT88.4 R112, [R206+0x16000] ;  /* 0x01600000ce70783b */ /* 0x000e640000004200 */
[----:B------:R-:W-:Y:S02]  /*6f40*/  ISETP.GE.U32.AND P1, PT, R20, R5, PT ;  /* 0x000000051400720c */ /* 0x000fe40003f26070 */
[----:B------:R-:W-:-:S04]  /*6f50*/  LOP3.LUT R5, R4, 0xffff, RZ, 0xc0, !PT ;  /* 0x0000ffff04057812 */ /* 0x000fc800078ec0ff */
[----:B------:R-:W-:Y:S02]  /*6f60*/  ISETP.GE.U32.AND P4, PT, R20, R5, PT ;  /* 0x000000051400720c */ /* 0x000fe40003f86070 */
[----:B------:R-:W2:Y:S05]  /*6f70*/  LDSM.16.MT88.4 R4, [R206+0x16800] ;  /* 0x01680000ce04783b */ /* 0x000eaa0000004200 */
[----:B------:R-:W-:-:S05]  /*6f80*/  @!P1 HADD2 R109, -R33.H0_H0, -RZ.H0_H0 ;  /* 0xa00000ff216d9230 */ /* 0x000fca0000000900 */
[----:B------:R-:W-:Y:S01]  /*6f90*/  @!P1 PRMT R33, R109, 0x5410, RZ ;  /* 0x000054106d219816 */ /* 0x000fe200000000ff */
[----:B------:R-:W-:Y:S01]  /*6fa0*/  @!P4 HADD2 R110, -R172.H0_H0, -RZ.H0_H0 ;  /* 0xa00000ffac6ec230 */ /* 0x000fe20000000900 */
[----:B------:R-:W-:Y:S01]  /*6fb0*/  FADD.FTZ R241, R244, R241 ;  /* 0x000000f1f4f17221 */ /* 0x000fe20000010000 */
[----:B------:R-:W-:-:S03]  /*6fc0*/  ISETP.GE.U32.AND P1, PT, R20, R125, PT ;  /* 0x0000007d1400720c */ /* 0x000fc60003f26070 */
[----:B------:R-:W-:Y:S02]  /*6fd0*/  @!P4 PRMT R172, R110, 0x5410, RZ ;  /* 0x000054106eacc816 */ /* 0x000fe400000000ff */
[----:B------:R-:W-:Y:S01]  /*6fe0*/  ISETP.GE.U32.AND P4, PT, R20, R121, PT ;  /* 0x000000791400720c */ /* 0x000fe20003f86070 */
[C---:B-1----:R-:W-:Y:S08]  /*6ff0*/  HMMA.16816.F32 R108, R128.reuse, R112, RZ ;  /* 0x00000070806c723c */ /* 0x042ff000000018ff */
[----:B------:R-:W-:Y:S11]  /*7000*/  HMMA.16816.F32 R112, R128, R114, RZ ;  /* 0x000000728070723c */ /* 0x000ff600000018ff */
[----:B------:R-:W-:Y:S05]  /*7010*/  @!UPT UIADD3 URZ, URZ, URZ, URZ ;  /* 0x0000003f3f3ff290 */ /* 0x000fea000fffe03f */
[C---:B--2---:R-:W-:Y:S07]  /*7020*/  HMMA.16816.F32 R108, R8.reuse, R4, R108 ;  /* 0x00000004086c723c */ /* 0x044fee000000186c */
[----:B------:R-:W-:Y:S01]  /*7030*/  SHF.R.U32.HI R5, RZ, 0x8, R246 ;  /* 0x00000008ff057819 */ /* 0x000fe200000116f6 */
[----:B------:R-:W-:Y:S01]  /*7040*/  IMAD R4, R17, -0x2daee0ad, RZ ;  /* 0xd2511f5311047824 */ /* 0x000fe200078e02ff */
[----:B------:R-:W-:Y:S01]  /*7050*/  HMMA.16816.F32 R112, R8, R6, R112 ;  /* 0x000000060870723c */ /* 0x000fe20000001870 */
[----:B------:R-:W-:Y:S01]  /*7060*/  IMAD.WIDE.U32 R16, R16, -0x2daee0ad, RZ ;  /* 0xd2511f5310107825 */ /* 0x000fe200078e00ff */
[----:B------:R-:W-:-:S04]  /*7070*/  LOP3.LUT R5, R5, 0xffff, RZ, 0xc0, !PT ;  /* 0x0000ffff05057812 */ /* 0x000fc800078ec0ff */
[----:B------:R-:W-:Y:S02]  /*7080*/  ISETP.GE.U32.AND P3, PT, R20, R5, PT ;  /* 0x000000051400720c */ /* 0x000fe40003f66070 */
[----:B------:R-:W-:Y:S02]  /*7090*/  LOP3.LUT R4, R17, UR5, R4, 0x96, !PT ;  /* 0x0000000511047c12 */ /* 0x000fe4000f8e9604 */
[----:B------:R-:W-:-:S09]  /*70a0*/  LOP3.LUT R5, R118, 0xffff, RZ, 0xc0, !PT ;  /* 0x0000ffff76057812 */ /* 0x000fd200078ec0ff */
[----:B------:R-:W-:-:S05]  /*70b0*/  @!P3 HADD2 R116, -R34.H0_H0, -RZ.H0_H0 ;  /* 0xa00000ff2274b230 */ /* 0x000fca0000000900 */
[----:B------:R-:W-:Y:S01]  /*70c0*/  @!P3 PRMT R34, R116, 0x5410, RZ ;  /* 0x000054107422b816 */ /* 0x000fe200000000ff */
[----:B------:R-:W-:Y:S01]  /*70d0*/  IMAD.WIDE.U32 R116, R4, -0x326172a9, RZ ;  /* 0xcd9e8d5704747825 */ /* 0x000fe200078e00ff */
[----:B------:R-:W-:Y:S02]  /*70e0*/  ISETP.GE.U32.AND P3, PT, R20, R5, PT ;  /* 0x000000051400720c */ /* 0x000fe40003f66070 */
[----:B------:R-:W-:Y:S02]  /*70f0*/  LOP3.LUT R5, R29, UR6, R122, 0x96, !PT ;  /* 0x000000061d057c12 */ /* 0x000fe4000f8e967a */
[----:B------:R-:W-:Y:S02]  /*7100*/  LOP3.LUT R7, R117, UR14, R28, 0x96, !PT ;  /* 0x0000000e75077c12 */ /* 0x000fe4000f8e961c */
[----:B------:R-:W-:Y:S01]  /*7110*/  LOP3.LUT R121, R116, 0xffff, RZ, 0xc0, !PT ;  /* 0x0000ffff74797812 */ /* 0x000fe200078ec0ff */
[----:B------:R-:W-:Y:S01]  /*7120*/  FADD.FTZ R236, R236, R241 ;  /* 0x000000f1ecec7221 */ /* 0x000fe20000010000 */
[----:B------:R-:W-:Y:S01]  /*7130*/  LOP3.LUT R6, R116, 0xff, RZ, 0xc0, !PT ;  /* 0x000000ff74067812 */ /* 0x000fe200078ec0ff */
[----:B------:R-:W-:Y:S01]  /*7140*/  FFMA.FTZ R245, R245, c[0x0][0x23c], -R238 ;  /* 0x00008f00f5f57a23 */ /* 0x000fe200000108ee */
[--C-:B------:R-:W-:Y:S01]  /*7150*/  SHF.R.U32.HI R4, RZ, 0x10, R116.reuse ;  /* 0x00000010ff047819 */ /* 0x100fe20000011674 */
[----:B------:R-:W-:Y:S01]  /*7160*/  ULDC UR4, c[0x0][0x228] ;  /* 0x00008a0000047ab9 */ /* 0x000fe20000000800 */
[----:B------:R-:W-:Y:S01]  /*7170*/  SHF.R.U32.HI R119, RZ, 0x18, R116 ;  /* 0x00000018ff777819 */ /* 0x000fe20000011674 */
[----:B------:R-:W-:Y:S01]  /*7180*/  IMAD.WIDE.U32 R116, R5, -0x2daee0ad, RZ ;  /* 0xd2511f5305747825 */ /* 0x000fe200078e00ff */
[----:B------:R-:W-:Y:S01]  /*7190*/  SHF.R.U32.HI R121, RZ, 0x8, R121 ;  /* 0x00000008ff797819 */ /* 0x000fe20000011679 */
[----:B------:R-:W-:Y:S01]  /*71a0*/  @!P6 HADD2 R24, -R165.H0_H0, -RZ.H0_H0 ;  /* 0xa00000ffa518e230 */ /* 0x000fe20000000900 */
[----:B------:R1:W5:Y:S01]  /*71b0*/  LDL.LU.64 R28, [R1+0x78] ;  /* 0x00007800011c7983 */ /* 0x0003620000300a00 */
[----:B------:R-:W-:Y:S01]  /*71c0*/  LOP3.LUT R4, R4, 0xff, RZ, 0xc0, !PT ;  /* 0x000000ff04047812 */ /* 0x000fe200078ec0ff */
[----:B------:R-:W-:Y:S01]  /*71d0*/  FADD.FTZ R127, R127, R236 ;  /* 0x000000ec7f7f7221 */ /* 0x000fe20000010000 */
[----:B------:R-:W-:Y:S01]  /*71e0*/  LOP3.LUT R5, R117, UR13, R16, 0x96, !PT ;  /* 0x0000000d75057c12 */ /* 0x000fe2000f8e9610 */
[----:B------:R-:W-:Y:S01]  /*71f0*/  FFMA.FTZ R236, R23, c[0x0][0x23c], -R234 ;  /* 0x00008f0017ec7a23 */ /* 0x000fe200000108ea */
[--C-:B------:R-:W-:Y:S01]  /*7200*/  SHF.R.U32.HI R16, RZ, 0x10, R116.reuse ;  /* 0x00000010ff107819 */ /* 0x100fe20000011674 */
[----:B------:R-:W-:Y:S01]  /*7210*/  USHF.L.U32 UR4, UR4, 0x3, URZ ;  /* 0x0000000304047899 */ /* 0x000fe2000800063f */
[----:B------:R-:W-:Y:S01]  /*7220*/  SHF.R.U32.HI R17, RZ, 0x18, R116 ;  /* 0x00000018ff117819 */ /* 0x000fe20000011674 */
[----:B------:R-:W-:Y:S01]  /*7230*/  @!P5 HADD2 R23, -R164.H0_H0, -RZ.H0_H0 ;  /* 0xa00000ffa417d230 */ /* 0x000fe20000000900 */
[----:B------:R-:W-:Y:S01]  /*7240*/  LOP3.LUT R16, R16, 0xff, RZ, 0xc0, !PT ;  /* 0x000000ff10107812 */ /* 0x000fe200078ec0ff */
[----:B------:R-:W-:Y:S01]  /*7250*/  MUFU.EX2 R236, R236 ;  /* 0x000000ec00ec7308 */ /* 0x000fe20000000800 */
[----:B------:R-:W-:Y:S01]  /*7260*/  PRMT R118, R6, 0x5410, R121 ;  /* 0x0000541006767816 */ /* 0x000fe20000000079 */
[----:B------:R-:W-:Y:S01]  /*7270*/  UIMAD.WIDE UR20, UR4, 0x2, URZ ;  /* 0x00000002041478a5 */ /* 0x000fe2000f8e023f */
[----:B------:R-:W-:-:S02]  /*7280*/  SHF.R.U32.HI R6, RZ, 0x10, R7 ;  /* 0x00000010ff067819 */ /* 0x000fc40000011607 */
[----:B------:R-:W-:Y:S01]  /*7290*/  PRMT R124, R4, 0x5410, R119 ;  /* 0x00005410047c7816 */ /* 0x000fe20000000077 */
[----:B------:R-:W-:Y:S01]  /*72a0*/  IMAD.MOV.U32 R241, RZ, RZ, R118 ;  /* 0x000000fffff17224 */ /* 0x000fe200078e0076 */
[----:B------:R-:W-:Y:S02]  /*72b0*/  PRMT R16, R16, 0x5410, R17 ;  /* 0x0000541010107816 */ /* 0x000fe40000000011 */
[C---:B------:R-:W-:Y:S02]  /*72c0*/  LOP3.LUT R17, R7.reuse, 0xffff, RZ, 0xc0, !PT ;  /* 0x0000ffff07117812 */ /* 0x040fe400078ec0ff */
[----:B------:R-:W-:Y:S02]  /*72d0*/  LOP3.LUT R4, R7, 0xff, RZ, 0xc0, !PT ;  /* 0x000000ff07047812 */ /* 0x000fe400078ec0ff */
[----:B------:R-:W-:Y:S02]  /*72e0*/  SHF.R.U32.HI R7, RZ, 0x18, R7 ;  /* 0x00000018ff077819 */ /* 0x000fe40000011607 */
[----:B------:R-:W-:-:S02]  /*72f0*/  LOP3.LUT R6, R6, 0xff, RZ, 0xc0, !PT ;  /* 0x000000ff06067812 */ /* 0x000fc400078ec0ff */
[----:B------:R-:W-:Y:S02]  /*7300*/  SHF.R.U32.HI R17, RZ, 0x8, R17 ;  /* 0x00000008ff117819 */ /* 0x000fe40000011611 */
[----:B------:R-:W-:Y:S02]  /*7310*/  PRMT R120, R6, 0x5410, R7 ;  /* 0x0000541006787816 */ /* 0x000fe40000000007 */
[----:B------:R-:W-:Y:S02]  /*7320*/  SHF.R.U32.HI R252, RZ, 0x10, R5 ;  /* 0x00000010fffc7819 */ /* 0x000fe40000011605 */
[----:B------:R-:W-:Y:S01]  /*7330*/  PRMT R125, R4, 0x5410, R17 ;  /* 0x00005410047d7816 */ /* 0x000fe20000000011 */
[----:B------:R-:W-:Y:S01]  /*7340*/  IMAD.MOV.U32 R244, RZ, RZ, R120 ;  /* 0x000000fffff47224 */ /* 0x000fe200078e0078 */
[C---:B------:R-:W-:Y:S01]  /*7350*/  LOP3.LUT R4, R5.reuse, 0xffff, RZ, 0xc0, !PT ;  /* 0x0000ffff05047812 */ /* 0x040fe200078ec0ff */
[----:B------:R-:W2:Y:S01]  /*7360*/  LDSM.16.MT88.4 R120, [R205+0x16000] ;  /* 0x01600000cd78783b */ /* 0x000ea20000004200 */
[----:B------:R-:W-:-:S02]  /*7370*/  LOP3.LUT R17, R5, 0xff, RZ, 0xc0, !PT ;  /* 0x000000ff05117812 */ /* 0x000fc400078ec0ff */
[----:B------:R-:W-:Y:S02]  /*7380*/  SHF.R.U32.HI R5, RZ, 0x18, R5 ;  /* 0x00000018ff057819 */ /* 0x000fe40000011605 */
[----:B------:R-:W-:Y:S02]  /*7390*/  LOP3.LUT R252, R252, 0xff, RZ, 0xc0, !PT ;  /* 0x000000fffcfc7812 */ /* 0x000fe400078ec0ff */
[----:B------:R-:W-:Y:S02]  /*73a0*/  SHF.R.U32.HI R4, RZ, 0x8, R4 ;  /* 0x00000008ff047819 */ /* 0x000fe40000011604 */
[----:B------:R-:W-:Y:S01]  /*73b0*/  PRMT R252, R252, 0x5410, R5 ;  /* 0x00005410fcfc7816 */ /* 0x000fe20000000005 */
[----:B------:R-:W-:Y:S01]  /*73c0*/  FADD.FTZ R5, R242, R239 ;  /* 0x000000eff2057221 */ /* 0x000fe20000010000 */
[----:B------:R-:W-:Y:S01]  /*73d0*/  PRMT R17, R17, 0x5410, R4 ;  /* 0x0000541011117816 */ /* 0x000fe20000000004 */
[----:B------:R-:W-:Y:S01]  /*73e0*/  FFMA.FTZ R239, R243, c[0x0][0x23c], -R238 ;  /* 0x00008f00f3ef7a23 */ /* 0x000fe200000108ee */
[----:B------:R-:W-:Y:S01]  /*73f0*/  LOP3.LUT R117, R116, 0xffff, RZ, 0xc0, !PT ;  /* 0x0000ffff74757812 */ /* 0x000fe200078ec0ff */
[----:B------:R-:W-:Y:S01]  /*7400*/  FADD.FTZ R240, R240, R5 ;  /* 0x00000005f0f07221 */ /* 0x000fe20000010000 */
[----:B------:R-:W-:Y:S01]  /*7410*/  LOP3.LUT R246, R116, 0xff, RZ, 0xc0, !PT ;  /* 0x000000ff74f67812 */ /* 0x000fe200078ec0ff */
[----:B------:R-:W3:Y:S01]  /*7420*/  LDSM.16.MT88.4 R4, [R205+0x16800] ;  /* 0x01680000cd04783b */ /* 0x000ee20000004200 */
[----:B------:R-:W-:Y:S01]  /*7430*/  SHF.R.U32.HI R117, RZ, 0x8, R117 ;  /* 0x00000008ff757819 */ /* 0x000fe20000011675 */
[----:B------:R-:W-:Y:S01]  /*7440*/  FFMA.FTZ R242, R21, c[0x0][0x23c], -R234 ;  /* 0x00008f0015f27a23 */ /* 0x000fe200000108ea */
[----:B------:R-:W-:Y:S01]  /*7450*/  MUFU.EX2 R239, R239 ;  /* 0x000000ef00ef7308 */ /* 0x000fe20000000800 */
[----:B------:R-:W-:Y:S01]  /*7460*/  FADD.FTZ R240, R233, R240 ;  /* 0x000000f0e9f07221 */ /* 0x000fe20000010000 */
[----:B------:R-:W-:Y:S01]  /*7470*/  PRMT R246, R246, 0x5410, R117 ;  /* 0x00005410f6f67816 */ /* 0x000fe20000000075 */
[----:B------:R-:W-:Y:S01]  /*7480*/  IMAD.MOV.U32 R243, RZ, RZ, R125 ;  /* 0x000000fffff37224 */ /* 0x000fe200078e007d */
[--C-:B------:R-:W-:Y:S01]  /*7490*/  HSET2.LE.AND R17, R17, R235.reuse, PT ;  /* 0x000000eb11117233 */ /* 0x100fe20003803000 */
[----:B------:R-:W-:Y:S01]  /*74a0*/  FADD.FTZ R238, R126, R127 ;  /* 0x0000007f7eee7221 */ /* 0x000fe20000010000 */
[----:B------:R-:W-:Y:S01]  /*74b0*/  HSET2.LE.AND R252, R252, R235, PT ;  /* 0x000000ebfcfc7233 */ /* 0x000fe20003803000 */
[----:B------:R-:W-:Y:S01]  /*74c0*/  @!P6 PRMT R165, R24, 0x5410, RZ ;  /* 0x0000541018a5e816 */ /* 0x000fe200000000ff */
[----:B------:R4:W1:Y:S01]  /*74d0*/  MUFU.EX2 R234, R245 ;  /* 0x000000f500ea7308 */ /* 0x0008620000000800 */
[----:B------:R-:W-:Y:S01]  /*74e0*/  FADD.FTZ R177, R177, R238 ;  /* 0x000000eeb1b17221 */ /* 0x000fe20000010000 */
[----:B------:R-:W-:-:S03]  /*74f0*/  @!P5 PRMT R164, R23, 0x5410, RZ ;  /* 0x0000541017a4d816 */ /* 0x000fc600000000ff */
[----:B------:R-:W-:-:S03]  /*7500*/  FADD.FTZ R176, R176, R177 ;  /* 0x000000b1b0b07221 */ /* 0x000fc60000010000 */
[----:B------:R1:W1:Y:S01]  /*7510*/  MUFU.EX2 R233, R242 ;  /* 0x000000f200e97308 */ /* 0x0002620000000800 */
[----:B------:R-:W-:Y:S01]  /*7520*/  FADD.FTZ R179, R179, R176 ;  /* 0x000000b0b3b37221 */ /* 0x000fe20000010000 */
[C---:B--2---:R-:W-:Y:S03]  /*7530*/  HMMA.16816.F32 R116, R128.reuse, R120, RZ ;  /* 0x000000788074723c */ /* 0x044fe600000018ff */
[----:B------:R-:W-:Y:S02]  /*7540*/  FADD.FTZ R226, R226, R179 ;  /* 0x000000b3e2e27221 */ /* 0x000fe40000010000 */
[----:B----4-:R-:W-:Y:S02]  /*7550*/  IMAD.MOV.U32 R245, RZ, RZ, R124 ;  /* 0x000000fffff57224 */ /* 0x010fe400078e007c */
[----:B------:R-:W-:Y:S01]  /*7560*/  FADD.FTZ R225, R225, R226 ;  /* 0x000000e2e1e17221 */ /* 0x000fe20000010000 */
[----:B------:R-:W-:Y:S03]  /*7570*/  HMMA.16816.F32 R120, R128, R122, RZ ;  /* 0x0000007a8078723c */ /* 0x000fe600000018ff */
[----:B------:R-:W-:Y:S01]  /*7580*/  FADD.FTZ R224, R224, R225 ;  /* 0x000000e1e0e07221 */ /* 0x000fe20000010000 */
[----:B-1----:R-:W-:-:S03]  /*7590*/  F2FP.PACK_AB R242, R239, R234 ;  /* 0x000000eaeff2723e */ /* 0x002fc600000000ff */
[----:B------:R-:W-:Y:S02]  /*75a0*/  FADD.FTZ R223, R223, R224 ;  /* 0x000000e0dfdf7221 */ /* 0x000fe40000010000 */
[----:B------:R-:W-:Y:S02]  /*75b0*/  @!P2 HADD2 R20, -R242.H0_H0, -RZ.H0_H0 ;  /* 0xa00000fff214a230 */ /* 0x000fe40000000900 */
[----:B------:R-:W-:-:S04]  /*75c0*/  FADD.FTZ R222, R222, R223 ;  /* 0x000000dfdede7221 */ /* 0x000fc80000010000 */
[----:B------:R-:W-:Y:S01]  /*75d0*/  FADD.FTZ R221, R221, R222 ;  /* 0x000000dedddd7221 */ /* 0x000fe20000010000 */
[----:B---3--:R-:W-:Y:S03]  /*75e0*/  HMMA.16816.F32 R116, R8, R4, R116 ;  /* 0x000000040874723c */ /* 0x008fe60000001874 */
[----:B------:R-:W-:-:S05]  /*75f0*/  FADD.FTZ R234, R234, R221 ;  /* 0x000000ddeaea7221 */ /* 0x000fca0000010000 */
[----:B------:R-:W-:Y:S01]  /*7600*/  HMMA.16816.F32 R120, R8, R6, R120 ;  /* 0x000000060878723c */ /* 0x000fe20000001878 */
[----:B------:R-:W1:Y:S07]  /*7610*/  LDSM.16.MT88.4 R4, [R204+0x16000] ;  /* 0x01600000cc04783b */ /* 0x000e6e0000004200 */
[C---:B-1----:R-:W-:Y:S07]  /*7620*/  HMMA.16816.F32 R124, R128.reuse, R4, RZ ;  /* 0x00000004807c723c */ /* 0x042fee00000018ff */
[----:B------:R-:W-:Y:S01]  /*7630*/  IMAD.MOV.U32 R5, RZ, RZ, R241 ;  /* 0x000000ffff057224 */ /* 0x000fe200078e00f1 */
[--C-:B------:R-:W-:Y:S01]  /*7640*/  HSET2.LE.AND R4, R245, R235.reuse, PT ;  /* 0x000000ebf5047233 */ /* 0x100fe20003803000 */
[----:B------:R-:W-:Y:S01]  /*7650*/  FADD.FTZ R241, R237, R240 ;  /* 0x000000f0edf17221 */ /* 0x000fe20000010000 */
[--C-:B------:R-:W-:Y:S01]  /*7660*/  HSET2.LE.AND R240, R244, R235.reuse, PT ;  /* 0x000000ebf4f07233 */ /* 0x100fe20003803000 */
[----:B------:R-:W-:Y:S01]  /*7670*/  HMMA.16816.F32 R128, R128, R6, RZ ;  /* 0x000000068080723c */ /* 0x000fe200000018ff */
[--C-:B------:R-:W-:Y:S01]  /*7680*/  HSET2.LE.AND R237, R243, R235.reuse, PT ;  /* 0x000000ebf3ed7233 */ /* 0x100fe20003803000 */
[----:B------:R-:W-:Y:S01]  /*7690*/  LOP3.LUT R15, R4, R15, RZ, 0xc0, !PT ;  /* 0x0000000f040f7212 */ /* 0x000fe200078ec0ff */
[--C-:B------:R-:W-:Y:S01]  /*76a0*/  HSET2.LE.AND R5, R5, R235.reuse, PT ;  /* 0x000000eb05057233 */ /* 0x100fe20003803000 */
[----:B------:R-:W-:Y:S01]  /*76b0*/  LOP3.LUT R13, R240, R13, RZ, 0xc0, !PT ;  /* 0x0000000df00d7212 */ /* 0x000fe200078ec0ff */
[----:B------:R-:W-:Y:S01]  /*76c0*/  FADD.FTZ R180, R180, R241 ;  /* 0x000000f1b4b47221 */ /* 0x000fe20000010000 */
[----:B------:R-:W-:Y:S01]  /*76d0*/  F2FP.PACK_AB R240, R233, R236 ;  /* 0x000000ece9f0723e */ /* 0x000fe200000000ff */
[--C-:B------:R-:W-:Y:S01]  /*76e0*/  HSET2.LE.AND R6, R246, R235.reuse, PT ;  /* 0x000000ebf6067233 */ /* 0x100fe20003803000 */
[----:B------:R-:W-:Y:S01]  /*76f0*/  LOP3.LUT R12, R237, R12, RZ, 0xc0, !PT ;  /* 0x0000000ced0c7212 */ /* 0x000fe200078ec0ff */
[----:B------:R-:W-:Y:S01]  /*7700*/  HSET2.LE.AND R7, R16, R235, PT ;  /* 0x000000eb10077233 */ /* 0x000fe20003803000 */
[----:B------:R-:W-:Y:S01]  /*7710*/  PRMT R235, R240, 0x7632, R235 ;  /* 0x00007632f0eb7816 */ /* 0x000fe200000000eb */
[----:B------:R-:W-:Y:S01]  /*7720*/  FADD.FTZ R181, R181, R180 ;  /* 0x000000b4b5b57221 */ /* 0x000fe20000010000 */
[----:B------:R-:W-:Y:S01]  /*7730*/  PRMT R237, R242, 0x7632, R237 ;  /* 0x00007632f2ed7816 */ /* 0x000fe200000000ed */
[----:B------:R-:W-:Y:S01]  /*7740*/  @!P4 HADD2 R22, -R240.H0_H0, -RZ.H0_H0 ;  /* 0xa00000fff016c230 */ /* 0x000fe20000000900 */
[----:B------:R-:W-:Y:S01]  /*7750*/  LOP3.LUT R4, R17, R18, RZ, 0xc0, !PT ;  /* 0x0000001211047212 */ /* 0x000fe200078ec0ff */
[----:B------:R-:W-:Y:S01]  /*7760*/  FADD.FTZ R181, R178, R181 ;  /* 0x000000b5b2b57221 */ /* 0x000fe20000010000 */
[----:B------:R-:W-:Y:S01]  /*7770*/  PRMT R17, R240, 0x5410, R235 ;  /* 0x00005410f0117816 */ /* 0x000fe200000000eb */
[----:B------:R-:W-:Y:S01]  /*7780*/  @!P1 HADD2 R3, -R237.H0_H0, -RZ.H0_H0 ;  /* 0xa00000ffed039230 */ /* 0x000fe20000000900 */
[----:B------:R-:W-:Y:S01]  /*7790*/  PRMT R16, R242, 0x5410, R237 ;  /* 0x00005410f2107816 */ /* 0x000fe200000000ed */
[----:B------:R-:W-:Y:S01]  /*77a0*/  FADD.FTZ R232, R232, R181 ;  /* 0x000000b5e8e87221 */ /* 0x000fe20000010000 */
[----:B------:R-:W-:Y:S01]  /*77b0*/  LOP3.LUT R14, R5, R14, RZ, 0xc0, !PT ;  /* 0x0000000e050e7212 */ /* 0x000fe200078ec0ff */
[----:B------:R-:W-:Y:S01]  /*77c0*/  @!P3 HADD2 R21, -R235.H0_H0, -RZ.H0_H0 ;  /* 0xa00000ffeb15b230 */ /* 0x000fe20000000900 */
[----:B------:R-:W-:Y:S01]  /*77d0*/  LOP3.LUT R5, R252, R19, RZ, 0xc0, !PT ;  /* 0x00000013fc057212 */ /* 0x000fe200078ec0ff */
[----:B------:R-:W-:Y:S01]  /*77e0*/  FADD.FTZ R231, R231, R232 ;  /* 0x000000e8e7e77221 */ /* 0x000fe20000010000 */
[----:B------:R-:W-:-:S02]  /*77f0*/  LOP3.LUT R6, R6, R17, RZ, 0xc0, !PT ;  /* 0x0000001106067212 */ /* 0x000fc400078ec0ff */
[----:B------:R-:W-:Y:S01]  /*7800*/  LOP3.LUT R7, R7, R16, RZ, 0xc0, !PT ;  /* 0x0000001007077212 */ /* 0x000fe200078ec0ff */
[----:B------:R-:W-:Y:S01]  /*7810*/  FADD.FTZ R230, R230, R231 ;  /* 0x000000e7e6e67221 */ /* 0x000fe20000010000 */
[----:B------:R-:W1:Y:S01]  /*7820*/  LDSM.16.MT88.4 R16, [R204+0x16800] ;  /* 0x01680000cc10783b */ /* 0x000e620000004200 */
[----:B------:R-:W-:Y:S02]  /*7830*/  @!P1 PRMT R237, R3, 0x5410, RZ ;  /* 0x0000541003ed9816 */ /* 0x000fe400000000ff */
[----:B------:R-:W-:Y:S01]  /*7840*/  FADD.FTZ R229, R229, R230 ;  /* 0x000000e6e5e57221 */ /* 0x000fe20000010000 */
[----:B------:R-:W-:Y:S02]  /*7850*/  @!P4 PRMT R240, R22, 0x5410, RZ ;  /* 0x0000541016f0c816 */ /* 0x000fe400000000ff */
[----:B------:R-:W-:Y:S01]  /*7860*/  @!P3 PRMT R235, R21, 0x5410, RZ ;  /* 0x0000541015ebb816 */ /* 0x000fe200000000ff */
[----:B------:R-:W-:Y:S01]  /*7870*/  FADD.FTZ R228, R228, R229 ;  /* 0x000000e5e4e47221 */ /* 0x000fe20000010000 */
[----:B------:R-:W-:-:S03]  /*7880*/  @!P2 PRMT R242, R20, 0x5410, RZ ;  /* 0x0000541014f2a816 */ /* 0x000fc600000000ff */
[----:B------:R-:W-:-:S04]  /*7890*/  FADD.FTZ R227, R227, R228 ;  /* 0x000000e4e3e37221 */ /* 0x000fc80000010000 */
[----:B------:R-:W-:-:S04]  /*78a0*/  FADD.FTZ R236, R236, R227 ;  /* 0x000000e3ecec7221 */ /* 0x000fc80000010000 */
[----:B------:R-:W-:-:S05]  /*78b0*/  FADD.FTZ R3, R233, R236 ;  /* 0x000000ece9037221 */ /* 0x000fca0000010000 */
[----:B------:R-:W-:Y:S01]  /*78c0*/  STL [R1+0x70], R3 ;  /* 0x0000700301007387 */ /* 0x000fe20000100800 */
[C---:B-1----:R-:W-:Y:S08]  /*78d0*/  HMMA.16816.F32 R124, R8.reuse, R16, R124 ;  /* 0x00000010087c723c */ /* 0x042ff0000000187c */
[----:B------:R-:W-:Y:S01]  /*78e0*/  HMMA.16816.F32 R128, R8, R18, R128 ;  /* 0x000000120880723c */ /* 0x000fe20000001880 */
[----:B------:R-:W1:Y:S04]  /*78f0*/  LDSM.16.MT88.4 R8, [R208+0x11000] ;  /* 0x01100000d008783b */ /* 0x000e680000004200 */
[----:B------:R-:W2:Y:S03]  /*7900*/  LDSM.16.MT88.4 R16, [R206+0x11000] ;  /* 0x01100000ce10783b */ /* 0x000ea60000004200 */
[C---:B-1----:R-:W-:Y:S08]  /*7910*/  HMMA.16816.F32 R132, R12.reuse, R8, R132 ;  /* 0x000000080c84723c */ /* 0x042ff00000001884 */
[C---:B------:R-:W-:Y:S01]  /*7920*/  HMMA.16816.F32 R136, R12.reuse, R10, R136 ;  /* 0x0000000a0c88723c */ /* 0x040fe20000001888 */
[----:B------:R-:W1:Y:S07]  /*7930*/  LDSM.16.MT88.4 R8, [R205+0x11000] ;  /* 0x01100000cd08783b */ /* 0x000e6e0000004200 */
[C---:B--2---:R-:W-:Y:S08]  /*7940*/  HMMA.16816.F32 R140, R12.reuse, R16, R140 ;  /* 0x000000100c8c723c */ /* 0x044ff0000000188c */
[C---:B------:R-:W-:Y:S01]  /*7950*/  HMMA.16816.F32 R144, R12.reuse, R18, R144 ;  /* 0x000000120c90723c */ /* 0x040fe20000001890 */
[----:B------:R-:W2:Y:S07]  /*7960*/  LDSM.16.MT88.4 R16, [R204+0x11000] ;  /* 0x01100000cc10783b */ /* 0x000eae0000004200 */
        /* <DEDUP_REMOVED lines=40> */
[----:B------:R-:W-:Y:S01]  /*7bf0*/  HMMA.16816.F32 R128, R12, R18, R128 ;  /* 0x000000120c80723c */ /* 0x000fe20000001880 */
[----:B------:R-:W2:Y:S04]  /*7c00*/  LDSM.16.MT88.4 R12, [R205+0x11800] ;  /* 0x01180000cd0c783b */ /* 0x000ea80000004200 */
[----:B------:R-:W3:Y:S03]  /*7c10*/  LDSM.16.MT88.4 R16, [R206+0x11800] ;  /* 0x01180000ce10783b */ /* 0x000ee60000004200 */
        /* <DEDUP_REMOVED lines=41> */
[C---:B---3--:R-:W-:Y:S08]  /*7eb0*/  HMMA.16816.F32 R108, R4.reuse, R16, R108 ;  /* 0x00000010046c723c */ /* 0x048ff0000000186c */
[C---:B------:R-:W-:Y:S08]  /*7ec0*/  HMMA.16816.F32 R112, R4.reuse, R18, R112 ;  /* 0x000000120470723c */ /* 0x040ff00000001870 */
[C---:B-1----:R-:W-:Y:S07]  /*7ed0*/  HMMA.16816.F32 R124, R4.reuse, R8, R124 ;  /* 0x00000008047c723c */ /* 0x042fee000000187c */
[C---:B------:R-:W-:Y:S01]  /*7ee0*/  LEA R8, P1, R31.reuse, c[0x0][0x1f8], 0x1 ;  /* 0x00007e001f087a11 */ /* 0x040fe200078208ff */
[----:B------:R-:W-:Y:S03]  /*7ef0*/  HMMA.16816.F32 R128, R4, R10, R128 ;  /* 0x0000000a0480723c */ /* 0x000fe60000001880 */
[----:B------:R-:W-:-:S02]  /*7f00*/  LEA.HI.X R9, R31, c[0x0][0x1fc], R30, 0x1, P1 ;  /* 0x00007f001f097a11 */ /* 0x000fc400008f0c1e */
[----:B------:R-:W-:Y:S02]  /*7f10*/  IADD3 R12, P1, R8, UR20, RZ ;  /* 0x00000014080c7c10 */ /* 0x000fe4000ff3e0ff */
[----:B------:R-:W-:Y:S01]  /*7f20*/  FADD.FTZ R4, R239, R234 ;  /* 0x000000eaef047221 */ /* 0x000fe20000010000 */
[----:B------:R1:W-:Y:S01]  /*7f30*/  STG.E.U16 [R8.64], R171 ;  /* 0x000000ab08007986 */ /* 0x0003e2000c101510 */
[----:B------:R-:W-:-:S03]  /*7f40*/  IADD3.X R13, R9, UR21, RZ, P1, !PT ;  /* 0x00000015090d7c10 */ /* 0x000fc60008ffe4ff */
[----:B------:R1:W-:Y:S04]  /*7f50*/  STG.E.U16 [R8.64+0x2], R170 ;  /* 0x000002aa08007986 */ /* 0x0003e8000c101510 */
[----:B------:R1:W-:Y:S04]  /*7f60*/  STG.E.U16 [R12.64], R175 ;  /* 0x000000af0c007986 */ /* 0x0003e8000c101510 */
[----:B------:R1:W-:Y:S04]  /*7f70*/  STG.E.U16 [R12.64+0x2], R174 ;  /* 0x000002ae0c007986 */ /* 0x0003e8000c101510 */
        /* <DEDUP_REMOVED lines=28> */
[----:B------:R1:W-:Y:S01]  /*8140*/  STL [R1+0x30], R4 ;  /* 0x0000300401007387 */ /* 0x0003e20000100800 */
[----:B------:R-:W-:Y:S05]  /*8150*/  @!P0 BRA `(.L_x_776) ;  /* 0x0000615000008947 */ /* 0x000fea0003800000 */
[----:B------:R-:W2:Y:S01]  /*8160*/  LDL.64 R244, [R1+0x18] ;  /* 0x0000180001f47983 */ /* 0x000ea20000100a00 */
[----:B------:R-:W-:Y:S01]  /*8170*/  USHF.R.S32.HI UR22, URZ, 0x1f, UR23 ;  /* 0x0000001f3f167899 */ /* 0x000fe20008011417 */
[----:B-1----:R-:W-:Y:S01]  /*8180*/  IMAD.U32 R4, RZ, RZ, UR23 ;  /* 0x00000017ff047e24 */ /* 0x002fe2000f8e00ff */
[----:B------:R-:W-:Y:S01]  /*8190*/  ULDC.64 UR4, c[0x0][0x1b0] ;  /* 0x00006c0000047ab9 */ /* 0x000fe20000000a00 */
[----:B------:R-:W-:Y:S01]  /*81a0*/  IMAD.U32 R3, RZ, RZ, UR23 ;  /* 0x00000017ff037e24 */ /* 0x000fe2000f8e00ff */
[----:B------:R-:W-:Y:S01]  /*81b0*/  ULDC.64 UR6, c[0x0][0x1b8] ;  /* 0x00006e0000067ab9 */ /* 0x000fe20000000a00 */
[----:B------:R-:W-:Y:S01]  /*81c0*/  IMAD.WIDE.U32 R12, R27, -0x326172a9, RZ ;  /* 0xcd9e8d571b0c7825 */ /* 0x000fe200078e00ff */
[----:B------:R-:W-:Y:S01]  /*81d0*/  UIMAD UR4, UR22, UR4, URZ ;  /* 0x00000004160472a4 */ /* 0x000fe2000f8e023f */
[----:B------:R-:W1:Y:S01]  /*81e0*/  LDC.U8 R252, c[0x0][0x2d8] ;  /* 0x0000b600fffc7b82 */ /* 0x000e620000000000 */
[----:B------:R-:W-:Y:S01]  /*81f0*/  UIMAD UR6, UR22, UR6, URZ ;  /* 0x00000006160672a4 */ /* 0x000fe2000f8e023f */
[----:B------:R-:W-:Y:S01]  /*8200*/  IMAD.WIDE.U32 R14, R25, -0x2daee0ad, RZ ;  /* 0xd2511f53190e7825 */ /* 0x000fe200078e00ff */
[----:B------:R-:W-:Y:S01]  /*8210*/  UIMAD UR4, UR23, UR5, UR4 ;  /* 0x00000005170472a4 */ /* 0x000fe2000f8e0204 */
[----:B------:R-:W-:Y:S01]  /*8220*/  LOP3.LUT R26, R13, R26, RZ, 0x3c, !PT ;  /* 0x0000001a0d1a7212 */ /* 0x000fe200078e3cff */
[----:B------:R-:W-:Y:S01]  /*8230*/  UIMAD UR6, UR23, UR7, UR6 ;  /* 0x00000007170672a4 */ /* 0x000fe2000f8e0206 */
[----:B------:R-:W-:Y:S01]  /*8240*/  IMAD.MOV.U32 R165, RZ, RZ, R0 ;  /* 0x000000ffffa57224 */ /* 0x000fe200078e0000 */
[----:B------:R-:W-:Y:S01]  /*8250*/  ISETP.GE.AND P3, PT, R251, c[0x0][0x220], PT ;  /* 0x00008800fb007a0c */ /* 0x000fe20003f66270 */
[----:B------:R-:W-:Y:S01]  /*8260*/  UIADD3 UR22, UR8, -0x2, URZ ;  /* 0xfffffffe08167890 */ /* 0x000fe2000fffe03f */
[----:B------:R-:W-:Y:S01]  /*8270*/  IMAD.U32 R5, RZ, RZ, UR4 ;  /* 0x00000004ff057e24 */ /* 0x000fe2000f8e00ff */
[----:B------:R-:W-:-:S02]  /*8280*/  ULDC.64 UR4, c[0x0][0x1a0] ;  /* 0x0000680000047ab9 */ /* 0x000fc40000000a00 */
[----:B------:R-:W-:Y:S02]  /*8290*/  UIADD3 UR8, UR8, -0x3, URZ ;  /* 0xfffffffd08087890 */ /* 0x000fe4000fffe03f */
[----:B------:R-:W-:Y:S01]  /*82a0*/  USHF.L.U64.HI UR23, UR4, 0x4, UR5 ;  /* 0x0000000404177899 */ /* 0x000fe20008010205 */
[----:B-1----:R-:W-:Y:S02]  /*82b0*/  PRMT R0, R252, 0x7054, R252 ;  /* 0x00007054fc007816 */ /* 0x002fe400000000fc */
[--C-:B--2---:R-:W-:Y:S01]  /*82c0*/  SHF.R.S32.HI R11, RZ, 0x1f, R244.reuse ;  /* 0x0000001fff0b7819 */ /* 0x104fe200000114f4 */
[----:B------:R-:W-:Y:S01]  /*82d0*/  IMAD.MOV.U32 R10, RZ, RZ, R244 ;  /* 0x000000ffff0a7224 */ /* 0x000fe200078e00f4 */
[----:B------:R-:W-:-:S03]  /*82e0*/  ISETP.GE.AND P4, PT, R244, c[0x0][0x220], PT ;  /* 0x00008800f4007a0c */ /* 0x000fc60003f86270 */
[----:B------:R-:W-:-:S04]  /*82f0*/  IMAD.WIDE.U32 R6, R4, c[0x0][0x1b0], R10 ;  /* 0x00006c0004067a25 */ /* 0x000fc800078e000a */
[----:B------:R-:W-:Y:S01]  /*8300*/  IMAD.WIDE.U32 R10, R3, c[0x0][0x1b8], R10 ;  /* 0x00006e00030a7a25 */ /* 0x000fe200078e000a */
[----:B------:R-:W-:Y:S01]  /*8310*/  IADD3 R6, P1, R6, UR26, RZ ;  /* 0x0000001a06067c10 */ /* 0x000fe2000ff3e0ff */
[----:B------:R-:W-:Y:S02]  /*8320*/  UMOV UR26, URZ ;  /* 0x0000003f001a7c82 */ /* 0x000fe40008000000 */
[----:B------:R-:W-:Y:S01]  /*8330*/  IMAD.U32 R3, RZ, RZ, UR6 ;  /* 0x00000006ff037e24 */ /* 0x000fe2000f8e00ff */
[----:B------:R-:W-:Y:S02]  /*8340*/  IADD3 R4, P0, R10, UR30, RZ ;  /* 0x0000001e0a047c10 */ /* 0x000fe4000ff1e0ff */
[----:B------:R-:W-:Y:S01]  /*8350*/  IADD3.X R5, R5, UR24, R7, P1, !PT ;  /* 0x0000001805057c10 */ /* 0x000fe20008ffe407 */
[----:B------:R-:W-:Y:S01]  /*8360*/  USHF.L.U32 UR24, UR4, 0x4, URZ ;  /* 0x0000000404187899 */ /* 0x000fe2000800063f */
[----:B------:R-:W-:Y:S02]  /*8370*/  LEA R10, P2, R6, c[0x0][0x168], 0x1 ;  /* 0x00005a00060a7a11 */ /* 0x000fe400078408ff */
[----:B------:R-:W-:-:S02]  /*8380*/  IADD3.X R3, R3, UR29, R11, P0, !PT ;  /* 0x0000001d03037c10 */ /* 0x000fc400087fe40b */
[----:B------:R-:W-:Y:S01]  /*8390*/  LEA R7, P1, R4, c[0x0][0x170], 0x1 ;  /* 0x00005c0004077a11 */ /* 0x000fe200078208ff */
[----:B------:R1:W-:Y:S01]  /*83a0*/  STL [R1+0x2c], R10 ;  /* 0x00002c0a01007387 */ /* 0x0003e20000100800 */
[----:B------:R-:W-:Y:S02]  /*83b0*/  LEA.HI.X R6, R6, c[0x0][0x16c], R5, 0x1, P2 ;  /* 0x00005b0006067a11 */ /* 0x000fe400010f0c05 */
[----:B------:R-:W-:Y:S01]  /*83c0*/  LEA.HI.X R5, R4, c[0x0][0x174], R3, 0x1, P1 ;  /* 0x00005d0004057a11 */ /* 0x000fe200008f0c03 */
[----:B------:R-:W-:Y:S01]  /*83d0*/  STL [R1+0x24], R7 ;  /* 0x0000240701007387 */ /* 0x000fe20000100800 */
[----:B------:R-:W-:Y:S01]  /*83e0*/  IADD3 R164, P0, R8, -0x80, RZ ;  /* 0xffffff8008a47810 */ /* 0x000fe20007f1e0ff */
[----:B-----5:R-:W-:Y:S01]  /*83f0*/  IMAD.MOV.U32 R4, RZ, RZ, R28 ;  /* 0x000000ffff047224 */ /* 0x020fe200078e001c */
[----:B------:R-:W-:Y:S01]  /*8400*/  IADD3 R8, P5, R28, 0x20, RZ ;  /* 0x000000201c087810 */ /* 0x000fe20007fbe0ff */
[----:B------:R2:W-:Y:S01]  /*8410*/  STL [R1+0x28], R6 ;  /* 0x0000280601007387 */ /* 0x0005e20000100800 */
[----:B------:R-:W-:Y:S01]  /*8420*/  IADD3.X R167, R9, -0x1, RZ, P0, !PT ;  /* 0xffffffff09a77810 */ /* 0x000fe200007fe4ff */
[----:B------:R-:W-:Y:S01]  /*8430*/  IMAD.MOV.U32 R3, RZ, RZ, R2 ;  /* 0x000000ffff037224 */ /* 0x000fe200078e0002 */
[----:B------:R-:W-:Y:S01]  /*8440*/  ISETP.GE.AND P2, PT, R250, c[0x0][0x220], PT ;  /* 0x00008800fa007a0c */ /* 0x000fe20003f46270 */
[----:B------:R3:W-:Y:S01]  /*8450*/  STL [R1+0x20], R5 ;  /* 0x0000200501007387 */ /* 0x0007e20000100800 */
[----:B------:R-:W-:-:S03]  /*8460*/  ISETP.GE.AND P1, PT, R249, c[0x0][0x220], PT ;  /* 0x00008800f9007a0c */ /* 0x000fc60003f26270 */
[----:B------:R-:W-:Y:S04]  /*8470*/  STL.64 [R1+0x40], R12 ;  /* 0x0000400c01007387 */ /* 0x000fe80000100a00 */
[----:B------:R-:W-:Y:S01]  /*8480*/  STL.64 [R1+0x48], R14 ;  /* 0x0000480e01007387 */ /* 0x000fe20000100a00 */
[C---:B-1----:R-:W-:Y:S02]  /*8490*/  IADD3 R10, P6, R28.reuse, 0x10, RZ ;  /* 0x000000101c0a7810 */ /* 0x042fe40007fde0ff */
[----:B--2---:R-:W-:Y:S02]  /*84a0*/  IADD3 R6, P0, R28, 0x30, RZ ;  /* 0x000000301c067810 */ /* 0x004fe40007f1e0ff */
[----:B---3--:R-:W-:-:S05]  /*84b0*/  SHF.R.S32.HI R5, RZ, 0x1f, R28 ;  /* 0x0000001fff057819 */ /* 0x008fca000001141c */
[--C-:B------:R-:W-:Y:S02]  /*84c0*/  IMAD.X R11, RZ, RZ, R5.reuse, P6 ;  /* 0x000000ffff0b7224 */ /* 0x100fe400030e0605 */
[--C-:B------:R-:W-:Y:S02]  /*84d0*/  IMAD.X R7, RZ, RZ, R5.reuse, P0 ;  /* 0x000000ffff077224 */ /* 0x100fe400000e0605 */
[----:B------:R-:W-:Y:S01]  /*84e0*/  IMAD.X R9, RZ, RZ, R5, P5 ;  /* 0x000000ffff097224 */ /* 0x000fe200028e0605 */
[----:B------:R-:W-:Y:S04]  /*84f0*/  STL.64 [R1+0x68], R10 ;  /* 0x0000680a01007387 */ /* 0x000fe80000100a00 */
[----:B------:R1:W-:Y:S04]  /*8500*/  STL.64 [R1+0x58], R6 ;  /* 0x0000580601007387 */ /* 0x0003e80000100a00 */
[----:B------:R2:W-:Y:S04]  /*8510*/  STL.64 [R1+0x60], R8 ;  /* 0x0000600801007387 */ /* 0x0005e80000100a00 */
[----:B------:R2:W-:Y:S01]  /*8520*/  STL.64 [R1+0x50], R4 ;  /* 0x0000500401007387 */ /* 0x0005e20000100a00 */
[----:B-1----:R-:W-:-:S05]  /*8530*/  IMAD.WIDE.U32 R6, R26, -0x2daee0ad, RZ ;  /* 0xd2511f531a067825 */ /* 0x002fca00078e00ff */
[----:B------:R2:W-:Y:S01]  /*8540*/  STL.64 [R1+0x38], R6 ;  /* 0x0000380601007387 */ /* 0x0005e20000100a00 */
[----:B------:R-:W-:Y:S05]  /*8550*/  BRA `(.L_x_777) ;  /* 0x000006e000007947 */ /* 0x000fea0003800000 */
.L_x_779:
        /* <DEDUP_REMOVED lines=15> */
[C---:B------:R-:W-:Y:S04]  /*8650*/  @!P4 LEA R168, P0, R167.reuse, c[0x0][0x168], 0x1 ;  /* 0x00005a00a7a8ca11 */ /* 0x040fe800078008ff */
[C---:B------:R-:W-:Y:S02]  /*8660*/  @!P4 LEA.HI.X R169, R167.reuse, c[0x0][0x16c], R2, 0x1, P0 ;  /* 0x00005b00a7a9ca11 */ /* 0x040fe400000f0c02 */
[----:B------:R-:W-:Y:S03]  /*8670*/  IADD3 R167, P5, R167, UR11, RZ ;  /* 0x0000000ba7a77c10 */ /* 0x000fe6000ffbe0ff */
[----:B------:R-:W-:Y:S01]  /*8680*/  @!PT LDS RZ, [RZ] ;  /* 0x00000000fffff984 */ /* 0x000fe20000000800 */
[----:B------:R-:W-:Y:S01]  /*8690*/  @!PT LDS RZ, [RZ] ;  /* 0x00000000fffff984 */ /* 0x000fe20000000800 */
[----:B------:R-:W-:Y:S01]  /*86a0*/  @!PT LDS RZ, [RZ] ;  /* 0x00000000fffff984 */ /* 0x000fe20000000800 */
[----:B------:R2:W-:Y:S01]  /*86b0*/  @!P4 LDGSTS.E.BYPASS.LTC128B.128 [R248+0x8000], [R168.64] ;  /* 0x08000000a8f8cfae */ /* 0x0005e2000b901d50 */
        /* <DEDUP_REMOVED lines=8> */
[----:B------:R-:W-:Y:S03]  /*8740*/  IADD3 R167, P0, R167, UR11, RZ ;  /* 0x0000000ba7a77c10 */ /* 0x000fe6000ff1e0ff */
[----:B------:R1:W-:Y:S01]  /*8750*/  @P2 STS.128 [R248+0xc000], RZ ;  /* 0x00c000fff8002388 */ /* 0x0003e20000000c00 */
[----:B------:R-:W-:Y:S02]  /*8760*/  IADD3.X R2, R2, UR9, RZ, P0, !PT ;  /* 0x0000000902027c10 */ /* 0x000fe400087fe4ff */
[C---:B------:R-:W-:Y:S01]  /*8770*/  IADD3 R0, P5, R167.reuse, UR11, RZ ;  /* 0x0000000ba7007c10 */ /* 0x040fe2000ffbe0ff */
[----:B------:R-:W-:Y:S01]  /*8780*/  @!PT LDS RZ, [RZ] ;  /* 0x00000000fffff984 */ /* 0x000fe20000000800 */
[----:B------:R-:W-:Y:S01]  /*8790*/  @!PT LDS RZ, [RZ] ;  /* 0x00000000fffff984 */ /* 0x000fe20000000800 */
[----:B------:R-:W-:Y:S01]  /*87a0*/  @!PT LDS RZ, [RZ] ;  /* 0x00000000fffff984 */ /* 0x000fe20000000800 */
[----:B------:R1:W-:Y:S03]  /*87b0*/  @!P2 LDGSTS.E.BYPASS.LTC128B.128 [R248+0xc000], [R176.64+0x100] ;  /* 0x0c000100b0f8afae */ /* 0x0003e6000b901d50 */
[----:B------:R-:W-:Y:S01]  /*87c0*/  @!P4 LEA R166, P0, R0, c[0x0][0x168], 0x1 ;  /* 0x00005a0000a6ca11 */ /* 0x000fe200078008ff */
[----:B------:R1:W-:Y:S04]  /*87d0*/  @P1 STS.128 [R248+0xe000], RZ ;  /* 0x00e000fff8001388 */ /* 0x0003e80000000c00 */
[----:B------:R-:W-:Y:S01]  /*87e0*/  @!PT LDS RZ, [RZ] ;  /* 0x00000000fffff984 */ /* 0x000fe20000000800 */
[----:B------:R-:W-:Y:S01]  /*87f0*/  @!PT LDS RZ, [RZ] ;  /* 0x00000000fffff984 */ /* 0x000fe20000000800 */
[----:B------:R-:W-:Y:S01]  /*8800*/  @!PT LDS RZ, [RZ] ;  /* 0x00000000fffff984 */ /* 0x000fe20000000800 */
[----:B------:R1:W-:Y:S01]  /*8810*/  @!P1 LDGSTS.E.BYPASS.LTC128B.128 [R248+0xe000], [R176.64+0x180] ;  /* 0x0e000180b0f89fae */ /* 0x0003e2000b901d50 */
[C---:B--2---:R-:W-:Y:S03]  /*8820*/  @!P4 LEA R168, P6, R167.reuse, c[0x0][0x168], 0x1 ;  /* 0x00005a00a7a8ca11 */ /* 0x044fe600078c08ff */
[----:B------:R1:W-:Y:S01]  /*8830*/  @P4 STS.128 [R248+0x8800], RZ ;  /* 0x008800fff8004388 */ /* 0x0003e20000000c00 */
[----:B------:R-:W-:Y:S03]  /*8840*/  @!P4 LEA.HI.X R169, R167, c[0x0][0x16c], R2, 0x1, P6 ;  /* 0x00005b00a7a9ca11 */ /* 0x000fe600030f0c02 */
[----:B------:R-:W-:Y:S01]  /*8850*/  @!PT LDS RZ, [RZ] ;  /* 0x00000000fffff984 */ /* 0x000fe20000000800 */
[----:B------:R-:W-:Y:S01]  /*8860*/  @!PT LDS RZ, [RZ] ;  /* 0x00000000fffff984 */ /* 0x000fe20000000800 */
[----:B------:R-:W-:Y:S01]  /*8870*/  @!PT LDS RZ, [RZ] ;  /* 0x00000000fffff984 */ /* 0x000fe20000000800 */
[----:B------:R1:W-:Y:S01]  /*8880*/  @!P4 LDGSTS.E.BYPASS.LTC128B.128 [R248+0x8800], [R170.64] ;  /* 0x08800000aaf8cfae */ /* 0x0003e2000b901d50 */
[----:B------:R-:W-:Y:S03]  /*8890*/  IADD3.X R167, R2, UR9, RZ, P5, !PT ;  /* 0x0000000902a77c10 */ /* 0x000fe6000affe4ff */
        /* <DEDUP_REMOVED lines=58> */
.L_x_777:
[----:B------:R-:W3:Y:S01]  /*8c40*/  LDL.64 R10, [R1] ;  /* 0x00000000010a7983 */ /* 0x000ee20000100a00 */
[----:B------:R-:W-:Y:S01]  /*8c50*/  UIADD3 UR25, UR22, -UR26, URZ ;  /* 0x8000001a16197290 */ /* 0x000fe2000fffe03f */
[----:B------:R-:W-:Y:S04]  /*8c60*/  DEPBAR.LE SB0, 0x0 ;  /* 0x000080000000791a */ /* 0x000fe80000000000 */
[----:B--2---:R-:W2:Y:S01]  /*8c70*/  LDL.64 R4, [R1+0x50] ;  /* 0x0000500001047983 */ /* 0x004ea20000100a00 */
[----:B------:R-:W-:Y:S01]  /*8c80*/  USHF.R.S32.HI UR6, URZ, 0x1f, UR25 ;  /* 0x0000001f3f067899 */ /* 0x000fe20008011419 */
[----:B------:R-:W-:Y:S01]  /*8c90*/  IMAD.U32 R34, RZ, RZ, UR25 ;  /* 0x00000019ff227e24 */ /* 0x000fe2000f8e00ff */
[----:B------:R-:W-:Y:S01]  /*8ca0*/  UIMAD.WIDE.U32 UR28, UR25, UR4, URZ ;  /* 0x00000004191c72a5 */ /* 0x000fe2000f8e003f */
[----:B------:R-:W4:Y:S01]  /*8cb0*/  LDL R9, [R1+0x24] ;  /* 0x0000240001097983 */ /* 0x000f220000100800 */
[----:B------:R-:W-:Y:S01]  /*8cc0*/  UIMAD UR6, UR6, UR4, URZ ;  /* 0x00000004060672a4 */ /* 0x000fe2000f8e023f */
[----:B------:R-:W-:Y:S01]  /*8cd0*/  IMAD.U32 R33, RZ, RZ, UR25 ;  /* 0x00000019ff217e24 */ /* 0x000fe2000f8e00ff */
[----:B------:R-:W-:Y:S01]  /*8ce0*/  MOV R0, UR25 ;  /* 0x0000001900007c02 */ /* 0x000fe20008000f00 */
[----:B------:R-:W3:Y:S01]  /*8cf0*/  LDL.64 R16, [R1+0x68] ;  /* 0x0000680001107983 */ /* 0x000ee20000100a00 */
[----:B------:R-:W-:Y:S01]  /*8d00*/  UIMAD UR6, UR25, UR5, UR6 ;  /* 0x00000005190672a4 */ /* 0x000fe2000f8e0206 */
[----:B------:R-:W-:Y:S01]  /*8d10*/  IMAD.U32 R2, RZ, RZ, UR25 ;  /* 0x00000019ff027e24 */ /* 0x000fe2000f8e00ff */
[----:B------:R-:W-:Y:S01]  /*8d20*/  UISETP.GE.AND UP0, UPT, UR25, 0x1, UPT ;  /* 0x000000011900788c */ /* 0x000fe2000bf06270 */
[----:B------:R-:W4:Y:S01]  /*8d30*/  LDL R8, [R1+0x20] ;  /* 0x0000200001087983 */ /* 0x000f220000100800 */
[----:B------:R-:W-:Y:S01]  /*8d40*/  IMAD.U32 R31, RZ, RZ, UR25 ;  /* 0x00000019ff1f7e24 */ /* 0x000fe2000f8e00ff */
[----:B------:R-:W-:Y:S01]  /*8d50*/  UIADD3 UR6, UR29, UR6, URZ ;  /* 0x000000061d067290 */ /* 0x000fe2000fffe03f */
[----:B------:R-:W-:Y:S01]  /*8d60*/  IMAD.U32 R29, RZ, RZ, UR25 ;  /* 0x00000019ff1d7e24 */ /* 0x000fe2000f8e00ff */
[----:B------:R-:W4:Y:S01]  /*8d70*/  LDL.64 R20, [R1+0x58] ;  /* 0x0000580001147983 */ /* 0x000f220000100a00 */
[----:B------:R-:W-:Y:S02]  /*8d80*/  IMAD.U32 R30, RZ, RZ, UR25 ;  /* 0x00000019ff1e7e24 */ /* 0x000fe4000f8e00ff */
[----:B------:R-:W-:Y:S01]  /*8d90*/  IMAD.U32 R6, RZ, RZ, UR28 ;  /* 0x0000001cff067e24 */ /* 0x000fe2000f8e00ff */
[----:B------:R1:W-:Y:S01]  /*8da0*/  STL.64 [R1+0x78], R36 ;  /* 0x0000782401007387 */ /* 0x0003e20000100a00 */
[----:B------:R-:W-:Y:S02]  /*8db0*/  IMAD.U32 R166, RZ, RZ, UR25 ;  /* 0x00000019ffa67e24 */ /* 0x000fe4000f8e00ff */
[----:B------:R-:W-:Y:S01]  /*8dc0*/  IMAD.U32 R7, RZ, RZ, UR29 ;  /* 0x0000001dff077e24 */ /* 0x000fe2000f8e00ff */
[----:B------:R-:W-:Y:S06]  /*8dd0*/  BAR.SYNC.DEFER_BLOCKING 0x0 ;  /* 0x0000000000007b1d */ /* 0x000fec0000010000 */
[----:B------:R-:W-:Y:S04]  /*8de0*/  @P4 STS.128 [R248+0x10000], RZ ;  /* 0x010000fff8004388 */ /* 0x000fe80000000c00 */
[----:B-1----:R-:W4:Y:S01]  /*8df0*/  LDL.64 R36, [R1+0x60] ;  /* 0x0000600001247983 */ /* 0x002f220000100a00 */
[----:B--2---:R-:W-:Y:S04]  /*8e00*/  LEA R182, P6, R34, R4, 0x6 ;  /* 0x0000000422b67211 */ /* 0x004fe800078c30ff */
[----:B------:R-:W-:Y:S02]  /*8e10*/  LEA.HI.X.SX32 R183, R33, R5, 0x6, P6 ;  /* 0x0000000521b77211 */ /* 0x000fe400030f36ff */
[----:B---3--:R-:W-:Y:S04]  /*8e20*/  LEA R178, P5, R31, R16, 0x6 ;  /* 0x000000101fb27211 */ /* 0x008fe800078a30ff */
[----:B------:R-:W-:Y:S02]  /*8e30*/  LEA.HI.X.SX32 R179, R30, R17, 0x6, P5 ;  /* 0x000000111eb37211 */ /* 0x000fe400028f36ff */
[----:B------:R-:W-:Y:S01]  /*8e40*/  MOV R30, UR6 ;  /* 0x00000006001e7c02 */ /* 0x000fe20008000f00 */
[----:B------:R-:W-:Y:S01]  /*8e50*/  UIADD3 UR6, UR8, -UR26, URZ ;  /* 0x8000001a08067290 */ /* 0x000fe2000fffe03f */
[----:B----4-:R-:W-:Y:S04]  /*8e60*/  LEA R186, P5, R0, R20, 0x6 ;  /* 0x0000001400ba7211 */ /* 0x010fe800078a30ff */
[----:B------:R-:W-:Y:S01]  /*8e70*/  LEA.HI.X.SX32 R187, R166, R21, 0x6, P5 ;  /* 0x00000015a6bb7211 */ /* 0x000fe200028f36ff */
[C---:B------:R-:W-:Y:S04]  /*8e80*/  IMAD.WIDE.U32 R32, R186.reuse, c[0x0][0x1a0], RZ ;  /* 0x00006800ba207a25 */ /* 0x040fe800078e00ff */
[----:B------:R-:W-:Y:S04]  /*8e90*/  IMAD R166, R187, c[0x0][0x1a0], RZ ;  /* 0x00006800bba67a24 */ /* 0x000fe800078e02ff */
[----:B------:R-:W-:Y:S04]  /*8ea0*/  IMAD R166, R186, c[0x0][0x1a4], R166 ;  /* 0x00006900baa67a24 */ /* 0x000fe800078e02a6 */
[----:B------:R-:W-:Y:S01]  /*8eb0*/  IMAD.IADD R166, R33, 0x1, R166 ;  /* 0x0000000121a67824 */ /* 0x000fe200078e02a6 */
[----:B------:R-:W-:Y:S02]  /*8ec0*/  LEA R34, P0, R2, R36, 0x6 ;  /* 0x0000002402227211 */ /* 0x000fe400078030ff */
[----:B------:R-:W-:Y:S01]  /*8ed0*/  LEA R2, P6, R6, R10, 0x6 ;  /* 0x0000000a06027211 */ /* 0x000fe200078c30ff */
[----:B------:R-:W-:Y:S01]  /*8ee0*/  IMAD.WIDE.U32 R10, R178, c[0x0][0x1a0], RZ ;  /* 0x00006800b20a7a25 */ /* 0x000fe200078e00ff */
[----:B------:R-:W-:Y:S02]  /*8ef0*/  LEA.HI.X.SX32 R35, R29, R37, 0x6, P0 ;  /* 0x000000251d237211 */ /* 0x000fe400000f36ff */
[----:B------:R-:W-:Y:S01]  /*8f00*/  LEA.HI.X R0, R6, R247, R30, 0x6, P6 ;  /* 0x000000f706007211 */ /* 0x000fe200030f341e */
[----:B------:R-:W-:Y:S02]  /*8f10*/  IMAD R29, R183, c[0x0][0x1a0], RZ ;  /* 0x00006800b71d7a24 */ /* 0x000fe400078e02ff */
[C---:B------:R-:W-:Y:S04]  /*8f20*/  IMAD.WIDE.U32 R6, R182.reuse, c[0x0][0x1a0], RZ ;  /* 0x00006800b6067a25 */ /* 0x040fe800078e00ff */
[----:B------:R-:W-:Y:S01]  /*8f30*/  IMAD R29, R182, c[0x0][0x1a4], R29 ;  /* 0x00006900b61d7a24 */ /* 0x000fe200078e021d */
[-C--:B------:R-:W-:Y:S01]  /*8f40*/  LEA R182, P6, R6, R9.reuse, 0x1 ;  /* 0x0000000906b67211 */ /* 0x080fe200078c08ff */
[----:B------:R-:W-:Y:S02]  /*8f50*/  IMAD R30, R179, c[0x0][0x1a0], RZ ;  /* 0x00006800b31e7a24 */ /* 0x000fe400078e02ff */
[----:B------:R-:W-:Y:S02]  /*8f60*/  IMAD.IADD R29, R7, 0x1, R29 ;  /* 0x00000001071d7824 */ /* 0x000fe400078e021d */
[----:B------:R-:W-:Y:S02]  /*8f70*/  IMAD R31, R35, c[0x0][0x1a0], RZ ;  /* 0x00006800231f7a24 */ /* 0x000fe400078e02ff */
[----:B------:R-:W-:Y:S01]  /*8f80*/  IMAD R30, R178, c[0x0][0x1a4], R30 ;  /* 0x00006900b21e7a24 */ /* 0x000fe200078e021e */
[-C--:B------:R-:W-:Y:S01]  /*8f90*/  LEA.HI.X R183, R6, R8.reuse, R29, 0x1, P6 ;  /* 0x0000000806b77211 */ /* 0x080fe200030f0c1d */
[----:B------:R-:W-:Y:S01]  /*8fa0*/  IMAD R31, R34, c[0x0][0x1a4], R31 ;  /* 0x00006900221f7a24 */ /* 0x000fe200078e021f */
[----:B------:R-:W-:Y:S01]  /*8fb0*/  @!P4 LEA R186, P6, R2, c[0x0][0x170], 0x1 ;  /* 0x00005c0002baca11 */ /* 0x000fe200078c08ff */
[----:B------:R-:W-:Y:S01]  /*8fc0*/  IMAD.WIDE.U32 R14, R34, c[0x0][0x1a0], RZ ;  /* 0x00006800220e7a25 */ /* 0x000fe200078e00ff */
[-C--:B------:R-:W-:Y:S02]  /*8fd0*/  LEA R178, P5, R10, R9.reuse, 0x1 ;  /* 0x000000090ab27211 */ /* 0x080fe400078a08ff */
[----:B------:R-:W-:Y:S01]  /*8fe0*/  @!P4 LEA.HI.X R187, R2, c[0x0][0x174], R0, 0x1, P6 ;  /* 0x00005d0002bbca11 */ /* 0x000fe200030f0c00 */
[----:B------:R-:W-:Y:S01]  /*8ff0*/  IMAD.IADD R30, R11, 0x1, R30 ;  /* 0x000000010b1e7824 */ /* 0x000fe200078e021e */
[-C--:B------:R-:W-:Y:S01]  /*9000*/  LEA R34, P0, R14, R9.reuse, 0x1 ;  /* 0x000000090e227211 */ /* 0x080fe200078008ff */
[----:B------:R-:W-:Y:S02]  /*9010*/  IMAD.IADD R31, R15, 0x1, R31 ;  /* 0x000000010f1f7824 */ /* 0x000fe400078e021f */
[----:B------:R-:W-:Y:S01]  /*9020*/  @!PT LDS RZ, [RZ] ;  /* 0x00000000fffff984 */ /* 0x000fe20000000800 */
[----:B------:R-:W-:Y:S01]  /*9030*/  @!PT LDS RZ, [RZ] ;  /* 0x00000000fffff984 */ /* 0x000fe20000000800 */
[----:B------:R-:W-:Y:S01]  /*9040*/  @!PT LDS RZ, [RZ] ;  /* 0x00000000fffff984 */ /* 0x000fe20000000800 */
[----:B------:R1:W-:Y:S01]  /*9050*/  @!P4 LDGSTS.E.BYPASS.LTC128B.128 [R248+0x10000], [R186.64] ;  /* 0x10000000baf8cfae */ /* 0x0003e2000b901d50 */
[-C--:B------:R-:W-:Y:S02]  /*9060*/  LEA.HI.X R179, R10, R8.reuse, R30, 0x1, P5 ;  /* 0x000000080ab37211 */ /* 0x080fe400028f0c1e */
[-C--:B------:R-:W-:Y:S01]  /*9070*/  LEA.HI.X R35, R14, R8.reuse, R31, 0x1, P0 ;  /* 0x000000080e237211 */ /* 0x080fe200000f0c1f */
[----:B------:R-:W-:Y:S01]  /*9080*/  @P3 STS.128 [R248+0x12000], RZ ;  /* 0x012000fff8003388 */ /* 0x000fe20000000c00 */
[----:B------:R-:W-:Y:S02]  /*9090*/  LEA R30, P0, R32, R9, 0x1 ;  /* 0x00000009201e7211 */ /* 0x000fe400078008ff */
[----:B------:R-:W-:Y:S01]  /*90a0*/  IADD3 R29, P5, R2, UR24, RZ ;  /* 0x00000018021d7c10 */ /* 0x000fe2000ffbe0ff */
[----:B------:R-:W-:Y:S01]  /*90b0*/  @!PT LDS RZ, [RZ] ;  /* 0x00000000fffff984 */ /* 0x000fe20000000800 */
[----:B------:R-:W-:Y:S01]  /*90c0*/  @!PT LDS RZ, [RZ] ;  /* 0x00000000fffff984 */ /* 0x000fe20000000800 */
[----:B------:R-:W-:Y:S01]  /*90d0*/  @!PT LDS RZ, [RZ] ;  /* 0x00000000fffff984 */ /* 0x000fe20000000800 */
[----:B------:R2:W-:Y:S01]  /*90e0*/  @!P3 LDGSTS.E.BYPASS.LTC128B.128 [R248+0x12000], [R182.64+0x80] ;  /* 0x12000080b6f8bfae */ /* 0x0005e2000b901d50 */
[----:B------:R-:W-:Y:S02]  /*90f0*/  LEA.HI.X R31, R32, R8, R166, 0x1, P0 ;  /* 0x00000008201f7211 */ /* 0x000fe400000f0ca6 */
[C---:B------:R-:W-:Y:S01]  /*9100*/  @!P4 LEA R32, P6, R29.reuse, c[0x0][0x170], 0x1 ;  /* 0x00005c001d20ca11 */ /* 0x040fe200078c08ff */
[----:B------:R-:W-:Y:S01]  /*9110*/  @P2 STS.128 [R248+0x14000], RZ ;  /* 0x014000fff8002388 */ /* 0x000fe20000000c00 */
[----:B------:R-:W-:Y:S02]  /*9120*/  IADD3.X R2, R0, UR23, RZ, P5, !PT ;  /* 0x0000001700027c10 */ /* 0x000fe4000affe4ff */
[C---:B------:R-:W-:Y:S01]  /*9130*/  IADD3 R166, P0, R29.reuse, UR24, RZ ;  /* 0x000000181da67c10 */ /* 0x040fe2000ff1e0ff */
[----:B------:R-:W-:Y:S01]  /*9140*/  @!PT LDS RZ, [RZ] ;  /* 0x00000000fffff984 */ /* 0x000fe20000000800 */
[----:B------:R-:W-:Y:S01]  /*9150*/  @!PT LDS RZ, [RZ] ;  /* 0x00000000fffff984 */ /* 0x000fe20000000800 */
[----:B------:R-:W-:Y:S01]  /*9160*/  @!PT LDS RZ, [RZ] ;  /* 0x00000000fffff984 */ /* 0x000fe20000000800 */
[----:B------:R2:W-:Y:S01]  /*9170*/  @!P2 LDGSTS.E.BYPASS.LTC128B.128 [R248+0x14000], [R182.64+0x100] ;  /* 0x14000100b6f8afae */ /* 0x0005e2000b901d50 */
[----:B------:R-:W-:Y:S02]  /*9180*/  @!P4 LEA.HI.X R33, R29, c[0x0][0x174], R2, 0x1, P6 ;  /* 0x00005d001d21ca11 */ /* 0x000fe400030f0c02 */
[----:B------:R-:W-:Y:S01]  /*9190*/  @!P4 LEA R6, P6, R166, c[0x0][0x170], 0x1 ;  /* 0x00005c00a606ca11 */ /* 0x000fe200078c08ff */
        /* <DEDUP_REMOVED lines=8> */
[C---:B------:R-:W-:Y:S01]  /*9220*/  @!P4 LEA R28, P0, R0.reuse, c[0x0][0x170], 0x1 ;  /* 0x00005c00001cca11 */ /* 0x040fe200078008ff */
[----:B------:R-:W-:Y:S01]  /*9230*/  @P4 STS.128 [R248+0x10800], RZ ;  /* 0x010800fff8004388 */ /* 0x000fe20000000c00 */
[----:B------:R-:W-:Y:S03]  /*9240*/  IADD3.X R2, R29, UR23, RZ, P5, !PT ;  /* 0x000000171d027c10 */ /* 0x000fe6000affe4ff */
[----:B------:R-:W-:Y:S01]  /*9250*/  @!PT LDS RZ, [RZ] ;  /* 0x00000000fffff984 */ /* 0x000fe20000000800 */
[----:B------:R-:W-:Y:S01]  /*9260*/  @!PT LDS RZ, [RZ] ;  /* 0x00000000fffff984 */ /* 0x000fe20000000800 */
[----:B------:R-:W-:Y:S01]  /*9270*/  @!PT LDS RZ, [RZ] ;  /* 0x00000000fffff984 */ /* 0x000fe20000000800 */
[----:B------:R3:W-:Y:S01]  /*9280*/  @!P4 LDGSTS.E.BYPASS.LTC128B.128 [R248+0x10800], [R32.64] ;  /* 0x1080000020f8cfae */ /* 0x0007e2000b901d50 */
        /* <DEDUP_REMOVED lines=16> */
[----:B------:R4:W-:Y:S01]  /*9390*/  @!P1 LDGSTS.E.BYPASS.LTC128B.128 [R248+0x16800], [R178.64+0x180] ;  /* 0x16800180b2f89fae */ /* 0x0009e2000b901d50 */
[----:B---3--:R-:W-:Y:S03]  /*93a0*/  MOV R32, R4 ;  /* 0x0000000400207202 */ /* 0x008fe60000000f00 */
[----:B------:R-:W-:Y:S01]  /*93b0*/  @P4 STS.128 [R248+0x11000], RZ ;  /* 0x011000fff8004388 */ /* 0x000fe20000000c00 */
[----:B------:R-:W-:Y:S03]  /*93c0*/  IMAD.MOV.U32 R33, RZ, RZ, R5 ;  /* 0x000000ffff217224 */ /* 0x000fe600078e0005 */
        /* <DEDUP_REMOVED lines=41> */
[----:B----4-:R-:W4:Y:S04]  /*9660*/  LDSM.16.M88.4 R176, [R213+0x8800] ;  /* 0x00880000d5b0783b */ /* 0x010f280000000200 */
[----:B--2---:R-:W2:Y:S04]  /*9670*/  LDSM.16.M88.4 R180, [R213+0x9000] ;  /* 0x00900000d5b4783b */ /* 0x004ea80000000200 */
[----:B------:R-:W0:Y:S04]  /*9680*/  LDGDEPBAR ;  /* 0x00000000000079af */ /* 0x000e280000000000 */
[----:B-1----:R-:W1:Y:S01]  /*9690*/  LDSM.16.M88.4 R184, [R213+0x9800] ;  /* 0x00980000d5b8783b */ /* 0x002e620000000200 */
[C---:B---3--:R-:W-:Y:S08]  /*96a0*/  HMMA.16816.F32 R4, R168.reuse, R172, RZ ;  /* 0x000000aca804723c */ /* 0x048ff000000018ff */
[C---:B------:R-:W-:Y:S01]  /*96b0*/  HMMA.16816.F32 R8, R168.reuse, R174, RZ ;  /* 0x000000aea808723c */ /* 0x040fe200000018ff */
[----:B------:R-:W-:Y:S07]  /*96c0*/  LDSM.16.M88.4 R172, [R212] ;  /* 0x00000000d4ac783b */ /* 0x000fee0000000200 */
[C---:B----4-:R-:W-:Y:S07]  /*96d0*/  HMMA.16816.F32 R12, R168.reuse, R176, RZ ;  /* 0x000000b0a80c723c */ /* 0x050fee00000018ff */
[----:B------:R-:W-:Y:S02]  /*96e0*/  IMAD.MOV.U32 R176, RZ, RZ, R16 ;  /* 0x000000ffffb07224 */ /* 0x000fe400078e0010 */
[----:B------:R-:W-:Y:S02]  /*96f0*/  IMAD.MOV.U32 R177, RZ, RZ, R17 ;  /* 0x000000ffffb17224 */ /* 0x000fe400078e0011 */
[C---:B------:R-:W-:Y:S07]  /*9700*/  HMMA.16816.F32 R16, R168.reuse, R178, RZ ;  /* 0x000000b2a810723c */ /* 0x040fee00000018ff */
[----:B------:R-:W-:Y:S01]  /*9710*/  IMAD.MOV.U32 R178, RZ, RZ, R20 ;  /* 0x000000ffffb27224 */ /* 0x000fe200078e0014 */
[----:B------:R-:W-:Y:S02]  /*9720*/  MOV R179, R21 ;  /* 0x0000001500b37202 */ /* 0x000fe40000000f00 */
[C---:B--2---:R-:W-:Y:S01]  /*9730*/  HMMA.16816.F32 R20, R168.reuse, R180, RZ ;  /* 0x000000b4a814723c */ /* 0x044fe200000018ff */
[----:B------:R-:W2:Y:S07]  /*9740*/  LDL R181, [R1+0x2c] ;  /* 0x00002c0001b57983 */ /* 0x000eae0000100800 */
[C---:B------:R-:W-:Y:S07]  /*9750*/  HMMA.16816.F32 R24, R168.reuse, R182, RZ ;  /* 0x000000b6a818723c */ /* 0x040fee00000018ff */
[----:B------:R-:W-:Y:S01]  /*9760*/  IMAD.MOV.U32 R182, RZ, RZ, R32 ;  /* 0x000000ffffb67224 */ /* 0x000fe200078e0020 */
[C---:B-1----:R-:W-:Y:S01]  /*9770*/  HMMA.16816.F32 R28, R168.reuse, R184, RZ ;  /* 0x000000b8a81c723c */ /* 0x042fe200000018ff */
[----:B------:R-:W-:Y:S01]  /*9780*/  IMAD.MOV.U32 R183, RZ, RZ, R33 ;  /* 0x000000ffffb77224 */ /* 0x000fe200078e0021 */
[----:B------:R-:W3:Y:S06]  /*9790*/  LDL R185, [R1+0x28] ;  /* 0x0000280001b97983 */ /* 0x000eec0000100800 */
[----:B------:R-:W-:Y:S01]  /*97a0*/  HMMA.16816.F32 R32, R168, R186, RZ ;  /* 0x000000baa820723c */ /* 0x000fe200000018ff */
[----:B------:R-:W1:Y:S06]  /*97b0*/  LDSM.16.M88.4 R168, [R211] ;  /* 0x00000000d3a8783b */ /* 0x000e6c0000000200 */
[----:B------:R-:W-:Y:S02]  /*97c0*/  IMAD.MOV.U32 R186, RZ, RZ, R182 ;  /* 0x000000ffffba7224 */ /* 0x000fe400078e00b6 */
[----:B------:R-:W-:Y:S03]  /*97d0*/  IMAD.MOV.U32 R187, RZ, RZ, R183 ;  /* 0x000000ffffbb7224 */ /* 0x000fe600078e00b7 */
[C---:B------:R-:W-:Y:S04]  /*97e0*/  LEA R182, P5, R0.reuse, R186, 0x6 ;  /* 0x000000ba00b67211 */ /* 0x040fe800078a30ff */
[----:B------:R-:W-:Y:S01]  /*97f0*/  LEA.HI.X.SX32 R183, R0, R187, 0x6, P5 ;  /* 0x000000bb00b77211 */ /* 0x000fe200028f36ff */
[C---:B------:R-:W-:Y:S04]  /*9800*/  IMAD.WIDE.U32 R186, R182.reuse, c[0x0][0x198], RZ ;  /* 0x00006600b6ba7a25 */ /* 0x040fe800078e00ff */
[----:B------:R-:W-:Y:S04]  /*9810*/  IMAD R166, R183, c[0x0][0x198], RZ ;  /* 0x00006600b7a67a24 */ /* 0x000fe800078e02ff */
[----:B------:R-:W-:Y:S04]  /*9820*/  IMAD R166, R182, c[0x0][0x19c], R166 ;  /* 0x00006700b6a67a24 */ /* 0x000fe800078e02a6 */
[----:B------:R-:W-:Y:S01]  /*9830*/  IMAD.IADD R166, R187, 0x1, R166 ;  /* 0x00000001bba67824 */ /* 0x000fe200078e02a6 */
[C---:B-1----:R-:W-:Y:S08]  /*9840*/  HMMA.16816.F32 R4, R172.reuse, R168, R4 ;  /* 0x000000a8ac04723c */ /* 0x042ff00000001804 */
[C---:B------:R-:W-:Y:S01]  /*9850*/  HMMA.16816.F32 R8, R172.reuse, R170, R8 ;  /* 0x000000aaac08723c */ /* 0x040fe20000001808 */
[----:B------:R-:W1:Y:S07]  /*9860*/  LDSM.16.M88.4 R168, [R203] ;  /* 0x00000000cba8783b */ /* 0x000e6e0000000200 */
[C---:B-1----:R-:W-:Y:S08]  /*9870*/  HMMA.16816.F32 R12, R172.reuse, R168, R12 ;  /* 0x000000a8ac0c723c */ /* 0x042ff0000000180c */
[C---:B------:R-:W-:Y:S01]  /*9880*/  HMMA.16816.F32 R16, R172.reuse, R170, R16 ;  /* 0x000000aaac10723c */ /* 0x040fe20000001810 */
[----:B------:R-:W1:Y:S07]  /*9890*/  LDSM.16.M88.4 R168, [R202] ;  /* 0x00000000caa8783b */ /* 0x000e6e0000000200 */
[C---:B-1----:R-:W-:Y:S08]  /*98a0*/  HMMA.16816.F32 R20, R172.reuse, R168, R20 ;  /* 0x000000a8ac14723c */ /* 0x042ff00000001814 */
[C---:B------:R-:W-:Y:S01]  /*98b0*/  HMMA.16816.F32 R24, R172.reuse, R170, R24 ;  /* 0x000000aaac18723c */ /* 0x040fe20000001818 */
[----:B------:R-:W1:Y:S07]  /*98c0*/  LDSM.16.M88.4 R168, [R201] ;  /* 0x00000000c9a8783b */ /* 0x000e6e0000000200 */
[C---:B-1----:R-:W-:Y:S08]  /*98d0*/  HMMA.16816.F32 R28, R172.reuse, R168, R28 ;  /* 0x000000a8ac1c723c */ /* 0x042ff0000000181c */
[----:B------:R-:W-:Y:S01]  /*98e0*/  HMMA.16816.F32 R32, R172, R170, R32 ;  /* 0x000000aaac20723c */ /* 0x000fe20000001820 */
[----:B------:R-:W-:Y:S04]  /*98f0*/  LDSM.16.M88.4 R168, [R210] ;  /* 0x00000000d2a8783b */ /* 0x000fe80000000200 */
[----:B------:R-:W1:Y:S03]  /*9900*/  LDSM.16.M88.4 R172, [R207+0x8000] ;  /* 0x00800000cfac783b */ /* 0x000e660000000200 */
[C---:B-1----:R-:W-:Y:S08]  /*9910*/  HMMA.16816.F32 R4, R168.reuse, R172, R4 ;  /* 0x000000aca804723c */ /* 0x042ff00000001804 */
[C---:B------:R-:W-:Y:S01]  /*9920*/  HMMA.16816.F32 R8, R168.reuse, R174, R8 ;  /* 0x000000aea808723c */ /* 0x040fe20000001808 */
[----:B------:R-:W1:Y:S07]  /*9930*/  LDSM.16.M88.4 R172, [R207+0x8800] ;  /* 0x00880000cfac783b */ /* 0x000e6e0000000200 */
[C---:B-1----:R-:W-:Y:S08]  /*9940*/  HMMA.16816.F32 R12, R168.reuse, R172, R12 ;  /* 0x000000aca80c723c */ /* 0x042ff0000000180c */
[C---:B------:R-:W-:Y:S01]  /*9950*/  HMMA.16816.F32 R16, R168.reuse, R174, R16 ;  /* 0x000000aea810723c */ /* 0x040fe20000001810 */
[----:B------:R-:W1:Y:S07]  /*9960*/  LDSM.16.M88.4 R172, [R207+0x9000] ;  /* 0x00900000cfac783b */ /* 0x000e6e0000000200 */
[C---:B-1----:R-:W-:Y:S08]  /*9970*/  HMMA.16816.F32 R20, R168.reuse, R172, R20 ;  /* 0x000000aca814723c */ /* 0x042ff00000001814 */
[C---:B------:R-:W-:Y:S01]  /*9980*/  HMMA.16816.F32 R24, R168.reuse, R174, R24 ;  /* 0x000000aea818723c */ /* 0x040fe20000001818 */
[----:B------:R-:W1:Y:S07]  /*9990*/  LDSM.16.M88.4 R172, [R207+0x9800] ;  /* 0x00980000cfac783b */ /* 0x000e6e0000000200 */
[C---:B-1----:R-:W-:Y:S08]  /*99a0*/  HMMA.16816.F32 R28, R168.reuse, R172, R28 ;  /* 0x000000aca81c723c */ /* 0x042ff0000000181c */
[----:B------:R-:W-:Y:S01]  /*99b0*/  HMMA.16816.F32 R32, R168, R174, R32 ;  /* 0x000000aea820723c */ /* 0x000fe20000001820 */
[----:B------:R-:W-:Y:S04]  /*99c0*/  LDSM.16.M88.4 R168, [R209] ;  /* 0x00000000d1a8783b */ /* 0x000fe80000000200 */
[----:B------:R-:W1:Y:S03]  /*99d0*/  LDSM.16.M88.4 R172, [R200] ;  /* 0x00000000c8ac783b */ /* 0x000e660000000200 */
        /* <DEDUP_REMOVED lines=11> */
[----:B------:R-:W-:Y:S04]  /*9a90*/  LDSM.16.M88.4 R168, [R214+0x2000] ;  /* 0x00200000d6a8783b */ /* 0x000fe80000000200 */
        /* <DEDUP_REMOVED lines=13> */
[----:B------:R-:W1:Y:S03]  /*9b70*/  LDSM.16.M88.4 R172, [R199] ;  /* 0x00000000c7ac783b */ /* 0x000e660000000200 */
        /* <DEDUP_REMOVED lines=138> */
[----:B------:R-:W1:Y:S01]  /*a420*/  LDSM.16.M88.4 R172, [R200+0x7800] ;  /* 0x00780000c8ac783b */ /* 0x000e620000000200 */
[----:B------:R-:W-:Y:S04]  /*a430*/  DEPBAR.LE SB0, 0x0 ;  /* 0x000080000000791a */ /* 0x000fe80000000000 */
[----:B------:R-:W-:Y:S02]  /*a440*/  BAR.SYNC.DEFER_BLOCKING 0x0 ;  /* 0x0000000000007b1d */ /* 0x000fe40000010000 */
[C---:B-1----:R-:W-:Y:S07]  /*a450*/  HMMA.16816.F32 R28, R168.reuse, R172, R28 ;  /* 0x000000aca81c723c */ /* 0x042fee000000181c */
[----:B------:R-:W-:Y:S01]  /*a460*/  MOV R172, R178 ;  /* 0x000000b200ac7202 */ /* 0x000fe20000000f00 */
[----:B------:R-:W-:Y:S01]  /*a470*/  IMAD.MOV.U32 R173, RZ, RZ, R179 ;  /* 0x000000ffffad7224 */ /* 0x000fe200078e00b3 */
[C---:B------:R-:W-:Y:S01]  /*a480*/  LEA R178, P0, R0.reuse, R176, 0x6 ;  /* 0x000000b000b27211 */ /* 0x040fe200078030ff */
[----:B------:R-:W-:Y:S03]  /*a490*/  HMMA.16816.F32 R32, R168, R174, R32 ;  /* 0x000000aea820723c */ /* 0x000fe60000001820 */
[----:B------:R-:W-:Y:S02]  /*a4a0*/  LEA.HI.X.SX32 R179, R0, R177, 0x6, P0 ;  /* 0x000000b100b37211 */ /* 0x000fe400000f36ff */
[----:B--2---:R-:W-:Y:S02]  /*a4b0*/  LEA R176, P5, R186, R181, 0x1 ;  /* 0x000000b5bab07211 */ /* 0x004fe400078a08ff */
[----:B------:R-:W-:Y:S01]  /*a4c0*/  IMAD.MOV.U32 R174, RZ, RZ, R36 ;  /* 0x000000ffffae7224 */ /* 0x000fe200078e0024 */
[----:B------:R-:W-:Y:S01]  /*a4d0*/  MOV R175, R37 ;  /* 0x0000002500af7202 */ /* 0x000fe20000000f00 */
[----:B------:R-:W-:Y:S01]  /*a4e0*/  IMAD R2, R179, c[0x0][0x198], RZ ;  /* 0x00006600b3027a24 */ /* 0x000fe200078e02ff */
[----:B------:R1:W5:Y:S02]  /*a4f0*/  LDL.LU.64 R36, [R1+0x78] ;  /* 0x0000780001247983 */ /* 0x0003640000300a00 */
[----:B------:R-:W-:Y:S01]  /*a500*/  LEA R182, P0, R0, R174, 0x6 ;  /* 0x000000ae00b67211 */ /* 0x000fe200078030ff */
[----:B------:R-:W-:Y:S01]  /*a510*/  IMAD R2, R178, c[0x0][0x19c], R2 ;  /* 0x00006700b2027a24 */ /* 0x000fe200078e0202 */
[----:B---3--:R-:W-:Y:S01]  /*a520*/  LEA.HI.X R177, R186, R185, R166, 0x1, P5 ;  /* 0x000000b9bab17211 */ /* 0x008fe200028f0ca6 */
[----:B------:R-:W-:Y:S01]  /*a530*/  IMAD.WIDE.U32 R178, R178, c[0x0][0x198], RZ ;  /* 0x00006600b2b27a25 */ /* 0x000fe200078e00ff */
[----:B------:R-:W-:Y:S03]  /*a540*/  LEA.HI.X.SX32 R183, R0, R175, 0x6, P0 ;  /* 0x000000af00b77211 */ /* 0x000fe600000f36ff */
[----:B------:R-:W-:Y:S01]  /*a550*/  IMAD.IADD R2, R179, 0x1, R2 ;  /* 0x00000001b3027824 */ /* 0x000fe200078e0202 */
[C---:B------:R-:W-:Y:S04]  /*a560*/  LEA R186, P0, R178.reuse, R181, 0x1 ;  /* 0x000000b5b2ba7211 */ /* 0x040fe800078008ff */
[----:B------:R-:W-:Y:S01]  /*a570*/  LEA.HI.X R187, R178, R185, R2, 0x1, P0 ;  /* 0x000000b9b2bb7211 */ /* 0x000fe200000f0c02 */
[----:B------:R-:W-:Y:S02]  /*a580*/  IMAD R2, R183, c[0x0][0x198], RZ ;  /* 0x00006600b7027a24 */ /* 0x000fe400078e02ff */
[C---:B------:R-:W-:Y:S04]  /*a590*/  IMAD.WIDE.U32 R178, R182.reuse, c[0x0][0x198], RZ ;  /* 0x00006600b6b27a25 */ /* 0x040fe800078e00ff */
[----:B------:R-:W-:Y:S01]  /*a5a0*/  IMAD R2, R182, c[0x0][0x19c], R2 ;  /* 0x00006700b6027a24 */ /* 0x000fe200078e0202 */
[C---:B------:R-:W-:Y:S03]  /*a5b0*/  LEA R182, P0, R178.reuse, R181, 0x1 ;  /* 0x000000b5b2b67211 */ /* 0x040fe600078008ff */
[----:B------:R-:W-:Y:S05]  /*a5c0*/  IMAD.IADD R2, R179, 0x1, R2 ;  /* 0x00000001b3027824 */ /* 0x000fea00078e0202 */
[----:B------:R-:W-:Y:S02]  /*a5d0*/  LEA.HI.X R183, R178, R185, R2, 0x1, P0 ;  /* 0x000000b9b2b77211 */ /* 0x000fe400000f0c02 */
[C---:B------:R-:W-:Y:S04]  /*a5e0*/  LEA R178, P0, R0.reuse, R172, 0x6 ;  /* 0x000000ac00b27211 */ /* 0x040fe800078030ff */
[----:B------:R-:W-:Y:S05]  /*a5f0*/  LEA.HI.X.SX32 R179, R0, R173, 0x6, P0 ;  /* 0x000000ad00b37211 */ /* 0x000fea00000f36ff */
[----:B------:R-:W-:Y:S04]  /*a600*/  IMAD R0, R179, c[0x0][0x198], RZ ;  /* 0x00006600b3007a24 */ /* 0x000fe800078e02ff */
[C---:B------:R-:W-:Y:S02]  /*a610*/  IMAD R0, R178.reuse, c[0x0][0x19c], R0 ;  /* 0x00006700b2007a24 */ /* 0x040fe400078e0200 */
[----:B------:R-:W-:Y:S05]  /*a620*/  IMAD.WIDE.U32 R178, R178, c[0x0][0x198], RZ ;  /* 0x00006600b2b27a25 */ /* 0x000fea00078e00ff */
[C---:B------:R-:W-:Y:S02]  /*a630*/  LEA R180, P0, R178.reuse, R181, 0x1 ;  /* 0x000000b5b2b47211 */ /* 0x040fe400078008ff */
[----:B------:R-:W-:Y:S01]  /*a640*/  IADD3 R0, R179, R0, RZ ;  /* 0x00000000b3007210 */ /* 0x000fe20007ffe0ff */
[----:B------:R-:W-:Y:S03]  /*a650*/  IMAD.MOV.U32 R179, RZ, RZ, R167 ;  /* 0x000000ffffb37224 */ /* 0x000fe600078e00a7 */
[----:B------:R-:W-:Y:S01]  /*a660*/  LEA.HI.X R181, R178, R185, R0, 0x1, P0 ;  /* 0x000000b9b2b57211 */ /* 0x000fe200000f0c00 */
[----:B------:R-:W-:Y:S01]  /*a670*/  IMAD.MOV.U32 R178, RZ, RZ, R164 ;  /* 0x000000ffffb27224 */ /* 0x000fe200078e00a4 */
[----:B------:R-:W-:Y:S11]  /*a680*/  PLOP3.LUT P0, PT, PT, PT, UP0, 0x80, 0x0 ;  /* 0x000000000000781c */ /* 0x000ff60003f0f008 */
[----:B------:R-:W-:Y:S02]  /*a690*/  @!UPT UIADD3 URZ, URZ, URZ, URZ ;  /* 0x0000003f3f3ff290 */ /* 0x000fe4000fffe03f */
[----:B-1---5:R-:W-:-:S05]  /*a6a0*/  @P0 BRA `(.L_x_779) ;  /* 0xffffdeb000000947 */ /* 0x022fca000383ffff */
.L_x_778:
[----:B-1----:R-:W2:Y:S01]  /*a6b0*/  LDL.64 R180, [R1+0x38] ;  /* 0x0000380001b47983 */ /* 0x002ea20000100a00 */
[----:B------:R-:W-:Y:S01]  /*a6c0*/  FMNMX.FTZ R2, R4, R3, !PT ;  /* 0x0000000304027209 */ /* 0x000fe20007810000 */
[----:B------:R-:W-:Y:S01]  /*a6d0*/  USHF.L.U32 UR34, UR25, 0x1, URZ ;  /* 0x0000000119227899 */ /* 0x000fe2000800063f */
[----:B------:R-:W-:Y:S01]  /*a6e0*/  FMNMX.FTZ R0, R6, R165, !PT ;  /* 0x000000a506007209 */ /* 0x000fe20007810000 */
[----:B------:R-:W-:Y:S01]  /*a6f0*/  UIADD3 UR6, UR19, -0x4498517b, URZ ;  /* 0xbb67ae8513067890 */ /* 0x000fe2000fffe03f */
[----:B------:R-:W-:Y:S01]  /*a700*/  FMNMX.FTZ R169, R5, R2, !PT ;  /* 0x0000000205a97209 */ /* 0x000fe20007810000 */
[----:B------:R1:W-:Y:S01]  /*a710*/  STL.64 [R1+0x80], R190 ;  /* 0x000080be01007387 */ /* 0x0003e20000100a00 */
[----:B------:R-:W-:Y:S01]  /*a720*/  FMNMX.FTZ R167, R7, R0, !PT ;  /* 0x0000000007a77209 */ /* 0x000fe20007810000 */
[----:B------:R-:W-:Y:S01]  /*a730*/  ULOP3.LUT UR7, UR34, UR19, URZ, 0x3c, !UPT ;  /* 0x0000001322077292 */ /* 0x000fe2000f8e3c3f */
        /* <DEDUP_REMOVED lines=19> */
[----:B------:R-:W-:Y:S01]  /*a870*/  ULOP3.LUT UR34, UR34, UR19, URZ, 0x3c, !UPT ;  /* 0x0000001322227292 */ /* 0x000fe2000f8e3c3f */
[----:B------:R-:W-:Y:S02]  /*a880*/  FMNMX.FTZ R169, R17, R2, !PT ;  /* 0x0000000211a97209 */ /* 0x000fe40007810000 */
[----:B------:R-:W-:Y:S01]  /*a890*/  FMNMX.FTZ R167, R19, R0, !PT ;  /* 0x0000000013a77209 */ /* 0x000fe20007810000 */
[----:B-1----:R-:W3:Y:S01]  /*a8a0*/  LDL.64 R190, [R1+0x48] ;  /* 0x0000480001be7983 */ /* 0x002ee20000100a00 */
[----:B------:R-:W-:Y:S02]  /*a8b0*/  FMNMX.FTZ R2, R20, R169, !PT ;  /* 0x000000a914027209 */ /* 0x000fe40007810000 */
[----:B------:R-:W-:Y:S02]  /*a8c0*/  FMNMX.FTZ R0, R22, R167, !PT ;  /* 0x000000a716007209 */ /* 0x000fe40007810000 */
[----:B------:R-:W-:Y:S01]  /*a8d0*/  FMNMX.FTZ R169, R21, R2, !PT ;  /* 0x0000000215a97209 */ /* 0x000fe20007810000 */
[----:B------:R1:W-:Y:S01]  /*a8e0*/  STL.64 [R1+0x78], R188 ;  /* 0x000078bc01007387 */ /* 0x0003e20000100a00 */
        /* <DEDUP_REMOVED lines=13> */
[----:B-1----:R-:W4:Y:S01]  /*a9c0*/  LDL.64 R188, [R1+0x40] ;  /* 0x0000400001bc7983 */ /* 0x002f220000100a00 */
[----:B------:R-:W-:Y:S05]  /*a9d0*/  P2R R173, PR, RZ, 0x2 ;  /* 0x00000002ffad7803 */ /* 0x000fea0000000000 */
[----:B------:R-:W1:Y:S08]  /*a9e0*/  SHFL.BFLY PT, R2, R175, 0x2, 0x1f ;  /* 0x0c401f00af027f89 */ /* 0x000e7000000e0000 */
[----:B------:R-:W1:Y:S02]  /*a9f0*/  SHFL.BFLY PT, R0, R171, 0x2, 0x1f ;  /* 0x0c401f00ab007f89 */ /* 0x000e6400000e0000 */
[----:B-1----:R-:W-:Y:S06]  /*aa00*/  FMNMX.FTZ R169, R175, R2, !PT ;  /* 0x00000002afa97209 */ /* 0x002fec0007810000 */
[----:B------:R-:W1:Y:S01]  /*aa10*/  SHFL.BFLY PT, R2, R169, 0x1, 0x1f ;  /* 0x0c201f00a9027f89 */ /* 0x000e6200000e0000 */
[----:B------:R-:W-:Y:S07]  /*aa20*/  FMNMX.FTZ R167, R171, R0, !PT ;  /* 0x00000000aba77209 */ /* 0x000fee0007810000 */
[----:B------:R-:W1:Y:S02]  /*aa30*/  SHFL.BFLY PT, R0, R167, 0x1, 0x1f ;  /* 0x0c201f00a7007f89 */ /* 0x000e6400000e0000 */
[----:B-1----:R-:W-:Y:S04]  /*aa40*/  FMNMX.FTZ R2, R169, R2, !PT ;  /* 0x00000002a9027209 */ /* 0x002fe80007810000 */
[C---:B------:R-:W-:Y:S01]  /*aa50*/  FSETP.NEU.FTZ.AND P5, PT, R2.reuse, -INF , PT ;  /* 0xff8000000200780b */ /* 0x040fe20003fbd000 */
[----:B------:R-:W-:Y:S01]  /*aa60*/  FMUL.FTZ R170, R2, c[0x0][0x23c] ;  /* 0x00008f0002aa7a20 */ /* 0x000fe20000410000 */
[----:B------:R-:W-:Y:S04]  /*aa70*/  FMNMX.FTZ R0, R167, R0, !PT ;  /* 0x00000000a7007209 */ /* 0x000fe80007810000 */
[----:B------:R-:W-:Y:S02]  /*aa80*/  FSEL R170, R170, RZ, P5 ;  /* 0x000000ffaaaa7208 */ /* 0x000fe40002800000 */
[C---:B------:R-:W-:Y:S01]  /*aa90*/  FSETP.NEU.FTZ.AND P0, PT, R0.reuse, -INF , PT ;  /* 0xff8000000000780b */ /* 0x040fe20003f1d000 */
[----:B------:R-:W-:Y:S02]  /*aaa0*/  FMUL.FTZ R167, R0, c[0x0][0x23c] ;  /* 0x00008f0000a77a20 */ /* 0x000fe40000410000 */
[--C-:B------:R-:W-:Y:S02]  /*aab0*/  FFMA.FTZ R177, R12, c[0x0][0x23c], -R170.reuse ;  /* 0x00008f000cb17a23 */ /* 0x100fe400000108aa */
[--C-:B------:R-:W-:Y:S01]  /*aac0*/  FFMA.FTZ R174, R8, c[0x0][0x23c], -R170.reuse ;  /* 0x00008f0008ae7a23 */ /* 0x100fe200000108aa */
[----:B------:R-:W-:Y:S01]  /*aad0*/  FSEL R167, R167, RZ, P0 ;  /* 0x000000ffa7a77208 */ /* 0x000fe20000000000 */
[--C-:B------:R-:W-:Y:S02]  /*aae0*/  FFMA.FTZ R172, R5, c[0x0][0x23c], -R170.reuse ;  /* 0x00008f0005ac7a23 */ /* 0x100fe400000108aa */
[--C-:B------:R-:W-:Y:S02]  /*aaf0*/  FFMA.FTZ R186, R20, c[0x0][0x23c], -R170.reuse ;  /* 0x00008f0014ba7a23 */ /* 0x100fe400000108aa */
[--C-:B------:R-:W-:Y:S02]  /*ab00*/  FFMA.FTZ R5, R26, c[0x0][0x23c], -R167.reuse ;  /* 0x00008f001a057a23 */ /* 0x100fe400000108a7 */
[--C-:B------:R-:W-:Y:S02]  /*ab10*/  FFMA.FTZ R20, R7, c[0x0][0x23c], -R167.reuse ;  /* 0x00008f0007147a23 */ /* 0x100fe400000108a7 */
[----:B------:R-:W-:Y:S01]  /*ab20*/  FFMA.FTZ R175, R21, c[0x0][0x23c], -R170 ;  /* 0x00008f0015af7a23 */ /* 0x000fe200000108aa */
[----:B------:R-:W-:Y:S01]  /*ab30*/  MUFU.EX2 R186, R186 ;  /* 0x000000ba00ba7308 */ /* 0x000fe20000000800 */
[----:B------:R-:W-:Y:S02]  /*ab40*/  IMAD.MOV.U32 R21, RZ, RZ, R174 ;  /* 0x000000ffff157224 */ /* 0x000fe400078e00ae */
[--C-:B------:R-:W-:Y:S02]  /*ab50*/  FFMA.FTZ R6, R6, c[0x0][0x23c], -R167.reuse ;  /* 0x00008f0006067a23 */ /* 0x100fe400000108a7 */
[--C-:B------:R-:W-:Y:S02]  /*ab60*/  FFMA.FTZ R174, R24, c[0x0][0x23c], -R170.reuse ;  /* 0x00008f0018ae7a23 */ /* 0x100fe400000108aa */
[--C-:B------:R-:W-:Y:S02]  /*ab70*/  FFMA.FTZ R4, R4, c[0x0][0x23c], -R170.reuse ;  /* 0x00008f0004047a23 */ /* 0x100fe400000108aa */
[--C-:B------:R-:W-:Y:S01]  /*ab80*/  FFMA.FTZ R182, R17, c[0x0][0x23c], -R170.reuse ;  /* 0x00008f0011b67a23 */ /* 0x100fe200000108aa */
[----:B------:R-:W-:Y:S01]  /*ab90*/  MUFU.EX2 R175, R175 ;  /* 0x000000af00af7308 */ /* 0x000fe20000000800 */
[--C-:B------:R-:W-:Y:S02]  /*aba0*/  FFMA.FTZ R17, R22, c[0x0][0x23c], -R167.reuse ;  /* 0x00008f0016117a23 */ /* 0x100fe400000108a7 */
[----:B------:R-:W-:Y:S02]  /*abb0*/  FFMA.FTZ R171, R29, c[0x0][0x23c], -R170 ;  /* 0x00008f001dab7a23 */ /* 0x000fe400000108aa */
[--C-:B------:R-:W-:Y:S02]  /*abc0*/  FFMA.FTZ R7, R14, c[0x0][0x23c], -R167.reuse ;  /* 0x00008f000e077a23 */ /* 0x100fe400000108a7 */
[--C-:B------:R-:W-:Y:S02]  /*abd0*/  FFMA.FTZ R18, R18, c[0x0][0x23c], -R167.reuse ;  /* 0x00008f0012127a23 */ /* 0x100fe400000108a7 */
[--C-:B------:R-:W-:Y:S02]  /*abe0*/  FFMA.FTZ R19, R19, c[0x0][0x23c], -R167.reuse ;  /* 0x00008f0013137a23 */ /* 0x100fe400000108a7 */
[--C-:B------:R-:W-:Y:S02]  /*abf0*/  FFMA.FTZ R187, R27, c[0x0][0x23c], -R167.reuse ;  /* 0x00008f001bbb7a23 */ /* 0x100fe400000108a7 */
[----:B------:R-:W-:Y:S02]  /*ac00*/  IMAD.MOV.U32 R22, RZ, RZ, R20 ;  /* 0x000000ffff167224 */ /* 0x000fe400078e0014 */
[----:B------:R-:W-:Y:S02]  /*ac10*/  FFMA.FTZ R183, R16, c[0x0][0x23c], -R170 ;  /* 0x00008f0010b77a23 */ /* 0x000fe400000108aa */
[--C-:B------:R-:W-:Y:S01]  /*ac20*/  FFMA.FTZ R16, R11, c[0x0][0x23c], -R167.reuse ;  /* 0x00008f000b107a23 */ /* 0x100fe200000108a7 */
[----:B------:R-:W-:Y:S01]  /*ac30*/  MUFU.EX2 R187, R187 ;  /* 0x000000bb00bb7308 */ /* 0x000fe20000000800 */
[----:B--2---:R-:W-:Y:S02]  /*ac40*/  IMAD.MOV.U32 R12, RZ, RZ, R180 ;  /* 0x000000ffff0c7224 */ /* 0x004fe400078e00b4 */
[----:B------:R-:W-:Y:S02]  /*ac50*/  FFMA.FTZ R180, R28, c[0x0][0x23c], -R170 ;  /* 0x00008f001cb47a23 */ /* 0x000fe400000108aa */
[----:B------:R-:W-:Y:S02]  /*ac60*/  IMAD.MOV.U32 R28, RZ, RZ, R172 ;  /* 0x000000ffff1c7224 */ /* 0x000fe400078e00ac */
[----:B------:R-:W-:Y:S02]  /*ac70*/  FFMA.FTZ R172, R30, c[0x0][0x23c], -R167 ;  /* 0x00008f001eac7a23 */ /* 0x000fe400000108a7 */
[----:B------:R-:W-:Y:S01]  /*ac80*/  IMAD.MOV.U32 R30, RZ, RZ, R16 ;  /* 0x000000ffff1e7224 */ /* 0x000fe200078e0010 */
[----:B------:R-:W-:Y:S10]  /*ac90*/  MUFU.EX2 R180, R180 ;  /* 0x000000b400b47308 */ /* 0x000ff40000000800 */
[----:B------:R-:W-:Y:S01]  /*aca0*/  MUFU.EX2 R16, R4 ;  /* 0x0000000400107308 */ /* 0x000fe20000000800 */
[----:B---3--:R-:W-:Y:S01]  /*acb0*/  LOP3.LUT R164, R191, UR7, RZ, 0x3c, !PT ;  /* 0x00000007bfa47c12 */ /* 0x008fe2000f8e3cff */
[----:B------:R-:W-:Y:S01]  /*acc0*/  UIADD3 UR7, UR18, 0x1715609d, URZ ;  /* 0x1715609d12077890 */ /* 0x000fe2000fffe03f */
[----:B------:R-:W-:Y:S01]  /*acd0*/  LOP3.LUT R184, R181, UR6, R190, 0x96, !PT ;  /* 0x00000006b5b87c12 */ /* 0x000fe2000f8e96be */
[----:B------:R-:W-:Y:S02]  /*ace0*/  UIADD3 UR6, UR19, -0x56f99767, URZ ;  /* 0xa906689913067890 */ /* 0x000fe4000fffe03f */
[----:B------:R-:W-:Y:S04]  /*acf0*/  IMAD.WIDE.U32 R168, R164, -0x326172a9, RZ ;  /* 0xcd9e8d57a4a87825 */ /* 0x000fe800078e00ff */
[----:B------:R-:W-:Y:S02]  /*ad00*/  FADD.FTZ R164, -R2, R3 ;  /* 0x0000000302a47221 */ /* 0x000fe40000010100 */
[----:B------:R-:W-:Y:S04]  /*ad10*/  IMAD.WIDE.U32 R184, R184, -0x326172a9, RZ ;  /* 0xcd9e8d57b8b87825 */ /* 0x000fe800078e00ff */
[----:B------:R-:W-:Y:S01]  /*ad20*/  FMUL.FTZ R164, R164, c[0x0][0x23c] ;  /* 0x00008f00a4a47a20 */ /* 0x000fe20000410000 */
[----:B------:R-:W-:Y:S01]  /*ad30*/  LOP3.LUT R166, R185, UR32, R168, 0x96, !PT ;  /* 0x00000020b9a67c12 */ /* 0x000fe2000f8e96a8 */
[----:B------:R-:W-:Y:S02]  /*ad40*/  FFMA.FTZ R3, R9, c[0x0][0x23c], -R170 ;  /* 0x00008f0009037a23 */ /* 0x000fe400000108aa */
[----:B------:R-:W-:Y:S02]  /*ad50*/  FFMA.FTZ R168, R31, c[0x0][0x23c], -R167 ;  /* 0x00008f001fa87a23 */ /* 0x000fe400000108a7 */
[----:B------:R-:W1:Y:S01]  /*ad60*/  MUFU.EX2 R164, R164 ;  /* 0x000000a400a47308 */ /* 0x000e620000000800 */
[----:B------:R-:W-:Y:S02]  /*ad70*/  IMAD.MOV.U32 R24, RZ, RZ, R3 ;  /* 0x000000ffff187224 */ /* 0x000fe400078e0003 */
[----:B------:R-:W-:Y:S02]  /*ad80*/  FADD.FTZ R3, -R0, R165 ;  /* 0x000000a500037221 */ /* 0x000fe40000010100 */
[----:B------:R-:W-:Y:S02]  /*ad90*/  FFMA.FTZ R165, R35, c[0x0][0x23c], -R167 ;  /* 0x00008f0023a57a23 */ /* 0x000fe400000108a7 */
[----:B------:R-:W-:Y:S02]  /*ada0*/  IMAD.MOV.U32 R35, RZ, RZ, R5 ;  /* 0x000000ffff237224 */ /* 0x000fe400078e0005 */
[----:B------:R-:W-:Y:S01]  /*adb0*/  FMUL.FTZ R3, R3, c[0x0][0x23c] ;  /* 0x00008f0003037a20 */ /* 0x000fe20000410000 */
[----:B------:R-:W-:Y:S01]  /*adc0*/  MUFU.EX2 R168, R168 ;  /* 0x000000a800a87308 */ /* 0x000fe20000000800 */
[----:B------:R-:W-:Y:S01]  /*add0*/  IMAD.MOV.U32 R31, RZ, RZ, R19 ;  /* 0x000000ffff1f7224 */ /* 0x000fe200078e0013 */
[----:B----4-:R-:W-:Y:S01]  /*ade0*/  LOP3.LUT R176, R169, UR33, R188, 0x96, !PT ;  /* 0x00000021a9b07c12 */ /* 0x010fe2000f8e96bc */
[----:B------:R-:W-:Y:S02]  /*adf0*/  FFMA.FTZ R169, R32, c[0x0][0x23c], -R170 ;  /* 0x00008f0020a97a23 */ /* 0x000fe400000108aa */
[----:B------:R-:W-:Y:S02]  /*ae00*/  IMAD.MOV.U32 R32, RZ, RZ, R12 ;  /* 0x000000ffff207224 */ /* 0x000fe400078e000c */
[----:B------:R-:W-:Y:S02]  /*ae10*/  IMAD.MOV.U32 R8, RZ, RZ, R176 ;  /* 0x000000ffff087224 */ /* 0x000fe400078e00b0 */
[----:B------:R-:W-:Y:S01]  /*ae20*/  IMAD.MOV.U32 R26, RZ, RZ, R32 ;  /* 0x000000ffff1a7224 */ /* 0x000fe200078e0020 */
[----:B------:R-:W2:Y:S01]  /*ae30*/  MUFU.EX2 R3, R3 ;  /* 0x0000000300037308 */ /* 0x000ea20000000800 */
[----:B------:R-:W-:Y:S04]  /*ae40*/  IMAD.WIDE.U32 R8, R8, -0x2daee0ad, RZ ;  /* 0xd2511f5308087825 */ /* 0x000fe800078e00ff */
[----:B------:R-:W-:Y:S01]  /*ae50*/  FFMA.FTZ R176, R13, c[0x0][0x23c], -R170 ;  /* 0x00008f000db07a23 */ /* 0x000fe200000108aa */
[----:B------:R-:W-:Y:S01]  /*ae60*/  LOP3.LUT R5, R9, UR31, R26, 0x96, !PT ;  /* 0x0000001f09057c12 */ /* 0x000fe2000f8e961a */
[----:B------:R-:W-:Y:S02]  /*ae70*/  IMAD.MOV.U32 R13, RZ, RZ, R181 ;  /* 0x000000ffff0d7224 */ /* 0x000fe400078e00b5 */
[--C-:B------:R-:W-:Y:S02]  /*ae80*/  FFMA.FTZ R181, R25, c[0x0][0x23c], -R170.reuse ;  /* 0x00008f0019b57a23 */ /* 0x100fe400000108aa */
[----:B------:R-:W-:Y:S02]  /*ae90*/  FFMA.FTZ R170, R33, c[0x0][0x23c], -R170 ;  /* 0x00008f0021aa7a23 */ /* 0x000fe400000108aa */
[----:B------:R-:W-:Y:S02]  /*aea0*/  IMAD.MOV.U32 R33, RZ, RZ, R13 ;  /* 0x000000ffff217224 */ /* 0x000fe400078e000d */
[--C-:B------:R-:W-:Y:S01]  /*aeb0*/  FFMA.FTZ R25, R10, c[0x0][0x23c], -R167.reuse ;  /* 0x00008f000a197a23 */ /* 0x100fe200000108a7 */
[----:B------:R-:W-:Y:S01]  /*aec0*/  MUFU.EX2 R181, R181 ;  /* 0x000000b500b57308 */ /* 0x000fe20000000800 */
[--C-:B------:R-:W-:Y:S02]  /*aed0*/  FFMA.FTZ R12, R15, c[0x0][0x23c], -R167.reuse ;  /* 0x00008f000f0c7a23 */ /* 0x100fe400000108a7 */
[----:B------:R-:W-:Y:S02]  /*aee0*/  FFMA.FTZ R13, R23, c[0x0][0x23c], -R167 ;  /* 0x00008f00170d7a23 */ /* 0x000fe400000108a7 */
[----:B------:R-:W-:Y:S02]  /*aef0*/  IMAD.MOV.U32 R15, RZ, RZ, R21 ;  /* 0x000000ffff0f7224 */ /* 0x000fe400078e0015 */
[----:B------:R-:W-:Y:S04]  /*af00*/  IMAD.WIDE.U32 R20, R166, -0x2daee0ad, RZ ;  /* 0xd2511f53a6147825 */ /* 0x000fe800078e00ff */
[----:B------:R-:W-:Y:S01]  /*af10*/  FFMA.FTZ R166, R34, c[0x0][0x23c], -R167 ;  /* 0x00008f0022a67a23 */ /* 0x000fe200000108a7 */
[----:B------:R-:W-:Y:S01]  /*af20*/  LOP3.LUT R23, R21, UR29, R8, 0x96, !PT ;  /* 0x0000001d15177c12 */ /* 0x000fe2000f8e9608 */
[----:B------:R3:W-:Y:S01]  /*af30*/  MUFU.EX2 R167, R6 ;  /* 0x0000000600a77308 */ /* 0x0007e20000000800 */
[----:B------:R-:W-:Y:S02]  /*af40*/  IMAD.MOV.U32 R34, RZ, RZ, R18 ;  /* 0x000000ffff227224 */ /* 0x000fe400078e0012 */
[----:B------:R-:W-:Y:S04]  /*af50*/  IMAD.WIDE.U32 R18, R5, -0x326172a9, RZ ;  /* 0xcd9e8d5705127825 */ /* 0x000fe800078e00ff */
[C---:B-1----:R-:W-:Y:S02]  /*af60*/  FMUL.FTZ R5, R164.reuse, R133 ;  /* 0x00000085a4057220 */ /* 0x042fe40000410000 */
[----:B------:R-:W-:Y:S01]  /*af70*/  IMAD.MOV.U32 R133, RZ, RZ, R21 ;  /* 0x000000ffff857224 */ /* 0x000fe200078e0015 */
[----:B------:R-:W-:Y:S01]  /*af80*/  MUFU.EX2 R166, R166 ;  /* 0x000000a600a67308 */ /* 0x000fe20000000800 */
[----:B------:R-:W-:Y:S02]  /*af90*/  IMAD.MOV.U32 R10, RZ, RZ, R28 ;  /* 0x000000ffff0a7224 */ /* 0x000fe400078e001c */
[----:B------:R-:W-:Y:S02]  /*afa0*/  IMAD.MOV.U32 R11, RZ, RZ, R25 ;  /* 0x000000ffff0b7224 */ /* 0x000fe400078e0019 */
[C---:B------:R-:W-:Y:S02]  /*afb0*/  FMUL.FTZ R25, R164.reuse, R153 ;  /* 0x00000099a4197220 */ /* 0x040fe40000410000 */
[----:B------:R-:W-:Y:S02]  /*afc0*/  IMAD.MOV.U32 R153, RZ, RZ, R133 ;  /* 0x000000ffff997224 */ /* 0x000fe400078e0085 */
[C---:B------:R-:W-:Y:S01]  /*afd0*/  FMUL.FTZ R9, R164.reuse, R137 ;  /* 0x00000089a4097220 */ /* 0x040fe20000410000 */
[----:B------:R2:W1:Y:S01]  /*afe0*/  MUFU.EX2 R133, R10 ;  /* 0x0000000a00857308 */ /* 0x0004620000000800 */
[----:B------:R-:W-:Y:S02]  /*aff0*/  IMAD.MOV.U32 R137, RZ, RZ, R12 ;  /* 0x000000ffff897224 */ /* 0x000fe400078e000c */
[C---:B------:R-:W-:Y:S02]  /*b000*/  FMUL.FTZ R4, R164.reuse, R132 ;  /* 0x00000084a4047220 */ /* 0x040fe40000410000 */
[----:B---3--:R-:W-:Y:S02]  /*b010*/  IMAD.MOV.U32 R6, RZ, RZ, R17 ;  /* 0x000000ffff067224 */ /* 0x008fe400078e0011 */
[----:B------:R-:W-:Y:S02]  /*b020*/  IMAD.MOV.U32 R132, RZ, RZ, R20 ;  /* 0x000000ffff847224 */ /* 0x000fe400078e0014 */
[C---:B------:R-:W-:Y:S02]  /*b030*/  FMUL.FTZ R20, R164.reuse, R148 ;  /* 0x00000094a4147220 */ /* 0x040fe40000410000 */
[----:B------:R-:W-:Y:S02]  /*b040*/  IMAD.MOV.U32 R148, RZ, RZ, R137 ;  /* 0x000000ffff947224 */ /* 0x000fe400078e0089 */
[----:B------:R-:W-:Y:S02]  /*b050*/  IMAD.MOV.U32 R137, RZ, RZ, R6 ;  /* 0x000000ffff897224 */ /* 0x000fe400078e0006 */
[----:B------:R-:W3:Y:S01]  /*b060*/  LDL.LU R6, [R1+0x70] ;  /* 0x0000700001067983 */ /* 0x000ee20000300800 */
[C---:B------:R-:W-:Y:S02]  /*b070*/  FMUL.FTZ R12, R164.reuse, R140 ;  /* 0x0000008ca40c7220 */ /* 0x040fe40000410000 */
[----:B------:R-:W-:Y:S02]  /*b080*/  IMAD.MOV.U32 R140, RZ, RZ, R13 ;  /* 0x000000ffff8c7224 */ /* 0x000fe400078e000d */
[C---:B------:R-:W-:Y:S02]  /*b090*/  FMUL.FTZ R13, R164.reuse, R141 ;  /* 0x0000008da40d7220 */ /* 0x040fe40000410000 */
[----:B------:R-:W-:Y:S02]  /*b0a0*/  IMAD.MOV.U32 R141, RZ, RZ, R16 ;  /* 0x000000ffff8d7224 */ /* 0x000fe400078e0010 */
[----:B--2---:R-:W-:Y:S02]  /*b0b0*/  FMUL.FTZ R10, R3, R138 ;  /* 0x0000008a030a7220 */ /* 0x004fe40000410000 */
[----:B------:R-:W2:Y:S01]  /*b0c0*/  LDL.LU R138, [R1+0x30] ;  /* 0x00003000018a7983 */ /* 0x000ea20000300800 */
[----:B------:R-:W-:Y:S02]  /*b0d0*/  IMAD.MOV.U32 R14, RZ, RZ, R24 ;  /* 0x000000ffff0e7224 */ /* 0x000fe400078e0018 */
[----:B------:R-:W-:Y:S02]  /*b0e0*/  IMAD.MOV.U32 R27, RZ, RZ, R33 ;  /* 0x000000ffff1b7224 */ /* 0x000fe400078e0021 */
[C---:B------:R-:W-:Y:S02]  /*b0f0*/  FMUL.FTZ R33, R164.reuse, R161 ;  /* 0x000000a1a4217220 */ /* 0x040fe40000410000 */
[----:B------:R-:W-:Y:S02]  /*b100*/  IMAD.MOV.U32 R161, RZ, RZ, R141 ;  /* 0x000000ffffa17224 */ /* 0x000fe400078e008d */
[----:B------:R-:W-:Y:S02]  /*b110*/  IMAD.MOV.U32 R141, RZ, RZ, R19 ;  /* 0x000000ffff8d7224 */ /* 0x000fe400078e0013 */
[C---:B------:R-:W-:Y:S02]  /*b120*/  FMUL.FTZ R17, R164.reuse, R145 ;  /* 0x00000091a4117220 */ /* 0x040fe40000410000 */
[C---:B------:R-:W-:Y:S02]  /*b130*/  FMUL.FTZ R24, R164.reuse, R152 ;  /* 0x00000098a4187220 */ /* 0x040fe40000410000 */
[----:B------:R-:W-:Y:S02]  /*b140*/  IMAD.MOV.U32 R145, RZ, RZ, R140 ;  /* 0x000000ffff917224 */ /* 0x000fe400078e008c */
[----:B------:R-:W-:Y:S01]  /*b150*/  IMAD.MOV.U32 R152, RZ, RZ, R132 ;  /* 0x000000ffff987224 */ /* 0x000fe200078e0084 */
[----:B------:R-:W-:Y:S01]  /*b160*/  LOP3.LUT R132, R141, UR30, R184, 0x96, !PT ;  /* 0x0000001e8d847c12 */ /* 0x000fe2000f8e96b8 */
[----:B------:R-:W-:Y:S02]  /*b170*/  IMAD.MOV.U32 R140, RZ, RZ, R18 ;  /* 0x000000ffff8c7224 */ /* 0x000fe400078e0012 */
[----:B------:R-:W-:Y:S02]  /*b180*/  IMAD.MOV.U32 R18, RZ, RZ, R14 ;  /* 0x000000ffff127224 */ /* 0x000fe400078e000e */
[----:B------:R-:W-:Y:S02]  /*b190*/  IMAD.MOV.U32 R14, RZ, RZ, R11 ;  /* 0x000000ffff0e7224 */ /* 0x000fe400078e000b */
[----:B------:R-:W-:Y:S02]  /*b1a0*/  FMUL.FTZ R19, R3, R147 ;  /* 0x0000009303137220 */ /* 0x000fe40000410000 */
[----:B------:R-:W-:Y:S02]  /*b1b0*/  IMAD.MOV.U32 R147, RZ, RZ, R141 ;  /* 0x000000ffff937224 */ /* 0x000fe400078e008d */
[----:B------:R-:W-:Y:S02]  /*b1c0*/  IMAD.MOV.U32 R141, RZ, RZ, R22 ;  /* 0x000000ffff8d7224 */ /* 0x000fe400078e0016 */
[C---:B------:R-:W-:Y:S01]  /*b1d0*/  FMUL.FTZ R8, R164.reuse, R136 ;  /* 0x00000088a4087220 */ /* 0x040fe20000410000 */
[----:B-1----:R-:W-:Y:S01]  /*b1e0*/  F2FP.PACK_AB R136, R133, R161 ;  /* 0x000000a18588723e */ /* 0x002fe200000000ff */
[C---:B------:R-:W-:Y:S02]  /*b1f0*/  FMUL.FTZ R16, R164.reuse, R144 ;  /* 0x00000090a4107220 */ /* 0x040fe40000410000 */
        /* <DEDUP_REMOVED lines=102> */
[----:B------:R-:W-:Y:S02]  /*b860*/  IMAD.MOV.U32 R160, RZ, RZ, R7 ;  /* 0x000000ffffa07224 */ /* 0x000fe400078e0007 */
[C---:B------:R-:W-:Y:S02]  /*b870*/  FMUL.FTZ R7, R3.reuse, R135 ;  /* 0x0000008703077220 */ /* 0x040fe40000410000 */
[----:B------:R-:W-:Y:S02]  /*b880*/  IMAD.MOV.U32 R139, RZ, RZ, R14 ;  /* 0x000000ffff8b7224 */ /* 0x000fe400078e000e */
[C---:B------:R-:W-:Y:S02]  /*b890*/  FMUL.FTZ R14, R3.reuse, R142 ;  /* 0x0000008e030e7220 */ /* 0x040fe40000410000 */
[----:B------:R-:W-:Y:S02]  /*b8a0*/  IMAD.MOV.U32 R142, RZ, RZ, R18 ;  /* 0x000000ffff8e7224 */ /* 0x000fe400078e0012 */
[C---:B------:R-:W-:Y:S02]  /*b8b0*/  FMUL.FTZ R18, R3.reuse, R146 ;  /* 0x0000009203127220 */ /* 0x040fe40000410000 */
[----:B------:R-:W-:Y:S02]  /*b8c0*/  IMAD.MOV.U32 R144, RZ, RZ, R15 ;  /* 0x000000ffff907224 */ /* 0x000fe400078e000f */
[C---:B------:R-:W-:Y:S02]  /*b8d0*/  FMUL.FTZ R15, R3.reuse, R143 ;  /* 0x0000008f030f7220 */ /* 0x040fe40000410000 */
[----:B------:R-:W-:Y:S01]  /*b8e0*/  IMAD.MOV.U32 R150, RZ, RZ, R152 ;  /* 0x000000ffff967224 */ /* 0x000fe200078e0098 */
[----:B------:R-:W-:Y:S01]  /*b8f0*/  MUFU.EX2 R143, R176 ;  /* 0x000000b0008f7308 */ /* 0x000fe20000000800 */
[----:B------:R-:W-:Y:S02]  /*b900*/  IMAD.MOV.U32 R149, RZ, RZ, R34 ;  /* 0x000000ffff957224 */ /* 0x000fe400078e0022 */
[C---:B------:R-:W-:Y:S02]  /*b910*/  FMUL.FTZ R34, R3.reuse, R162 ;  /* 0x000000a203227220 */ /* 0x040fe40000410000 */
[----:B------:R-:W-:Y:S02]  /*b920*/  IMAD.MOV.U32 R156, RZ, RZ, R30 ;  /* 0x000000ffff9c7224 */ /* 0x000fe400078e001e */
[C---:B------:R-:W-:Y:S02]  /*b930*/  FMUL.FTZ R30, R3.reuse, R158 ;  /* 0x0000009e031e7220 */ /* 0x040fe40000410000 */
[----:B------:R-:W-:Y:S01]  /*b940*/  IMAD.MOV.U32 R135, RZ, RZ, R27 ;  /* 0x000000ffff877224 */ /* 0x000fe200078e001b */
[----:B------:R-:W-:Y:S01]  /*b950*/  MUFU.EX2 R144, R144 ;  /* 0x0000009000907308 */ /* 0x000fe20000000800 */
[C---:B------:R-:W-:Y:S02]  /*b960*/  FMUL.FTZ R27, R3.reuse, R155 ;  /* 0x0000009b031b7220 */ /* 0x040fe40000410000 */
[----:B------:R-:W-:Y:S02]  /*b970*/  IMAD.MOV.U32 R146, RZ, RZ, R140 ;  /* 0x000000ffff927224 */ /* 0x000fe400078e008c */
[----:B------:R-:W-:Y:S02]  /*b980*/  IMAD.MOV.U32 R140, RZ, RZ, R23 ;  /* 0x000000ffff8c7224 */ /* 0x000fe400078e0017 */
        /* <DEDUP_REMOVED lines=8> */
[----:B---3--:R-:W-:Y:S02]  /*ba10*/  FFMA.FTZ R164, R164, R6, R161 ;  /* 0x00000006a4a47223 */ /* 0x008fe400000100a1 */
[C---:B------:R-:W-:Y:S02]  /*ba20*/  FMUL.FTZ R6, R3.reuse, R134 ;  /* 0x0000008603067220 */ /* 0x040fe40000410000 */
[----:B------:R-:W-:Y:S02]  /*ba30*/  IMAD.MOV.U32 R134, RZ, RZ, R26 ;  /* 0x000000ffff867224 */ /* 0x000fe400078e001a */
[C---:B------:R-:W-:Y:S02]  /*ba40*/  FMUL.FTZ R26, R3.reuse, R154 ;  /* 0x0000009a031a7220 */ /* 0x040fe40000410000 */
[----:B------:R-:W-:Y:S02]  /*ba50*/  IMAD.MOV.U32 R158, RZ, RZ, R134 ;  /* 0x000000ffff9e7224 */ /* 0x000fe400078e0086 */
[----:B------:R-:W-:Y:S04]  /*ba60*/  IMAD.WIDE.U32 R134, R132, -0x2daee0ad, RZ ;  /* 0xd2511f5384867825 */ /* 0x000fe800078e00ff */
[----:B--2---:R-:W-:Y:S01]  /*ba70*/  FFMA.FTZ R3, R3, R138, R167 ;  /* 0x0000008a03037223 */ /* 0x004fe200000100a7 */
[----:B------:R-:W-:Y:S01]  /*ba80*/  LOP3.LUT R132, R135, UR27, R150, 0x96, !PT ;  /* 0x0000001b87847c12 */ /* 0x000fe2000f8e9696 */
[----:B------:R1:W2:Y:S01]  /*ba90*/  MUFU.EX2 R138, R141 ;  /* 0x0000008d008a7308 */ /* 0x0002a20000000800 */
[----:B------:R-:W-:Y:S02]  /*baa0*/  FADD.FTZ R133, R133, R164 ;  /* 0x000000a485857221 */ /* 0x000fe40000010000 */
[----:B------:R-:W-:Y:S02]  /*bab0*/  IMAD.MOV.U32 R161, RZ, RZ, R148 ;  /* 0x000000ffffa17224 */ /* 0x000fe400078e0094 */
[----:B------:R-:W-:Y:S05]  /*bac0*/  IMAD.WIDE.U32 R162, R132, -0x326172a9, RZ ;  /* 0xcd9e8d5784a27825 */ /* 0x000fea00078e00ff */
[----:B------:R2:W3:Y:S10]  /*bad0*/  MUFU.EX2 R135, R142 ;  /* 0x0000008e00877308 */ /* 0x0004f40000000800 */
[----:B------:R4:W-:Y:S01]  /*bae0*/  MUFU.EX2 R150, R156 ;  /* 0x0000009c00967308 */ /* 0x0009e20000000800 */
[----:B-1----:R-:W-:Y:S05]  /*baf0*/  IMAD.WIDE.U32 R140, R140, -0x326172a9, RZ ;  /* 0xcd9e8d578c8c7825 */ /* 0x002fea00078e00ff */
[----:B------:R-:W-:Y:S04]  /*bb00*/  LOP3.LUT R146, R141, UR28, R146, 0x96, !PT ;  /* 0x0000001c8d927c12 */ /* 0x000fe8000f8e9692 */
[----:B------:R-:W-:Y:S01]  /*bb10*/  MUFU.EX2 R148, R177 ;  /* 0x000000b100947308 */ /* 0x000fe20000000800 */
[----:B------:R-:W-:Y:S01]  /*bb20*/  LOP3.LUT R140, R163, UR7, R140, 0x96, !PT ;  /* 0x00000007a38c7c12 */ /* 0x000fe2000f8e968c */
[----:B------:R-:W-:Y:S04]  /*bb30*/  IMAD.WIDE.U32 R146, R146, -0x2daee0ad, RZ ;  /* 0xd2511f5392927825 */ /* 0x000fe800078e00ff */
[----:B--2---:R-:W-:Y:S01]  /*bb40*/  FADD.FTZ R142, R138, R3 ;  /* 0x000000038a8e7221 */ /* 0x004fe20000010000 */
[----:B------:R-:W-:Y:S03]  /*bb50*/  LOP3.LUT R134, R147, UR6, R134, 0x96, !PT ;  /* 0x0000000693867c12 */ /* 0x000fe6000f8e9686 */
[----:B------:R1:W2:Y:S02]  /*bb60*/  MUFU.EX2 R141, R139 ;  /* 0x0000008b008d7308 */ /* 0x0002a40000000800 */
[----:B------:R-:W-:Y:S01]  /*bb70*/  IMAD.WIDE.U32 R154, R134, -0x326172a9, RZ ;  /* 0xcd9e8d57869a7825 */ /* 0x000fe200078e00ff */
[----:B------:R-:W-:Y:S02]  /*bb80*/  F2FP.PACK_AB R134, R138, R167 ;  /* 0x000000a78a86723e */ /* 0x000fe400000000ff */
[----:B---3--:R-:W-:Y:S01]  /*bb90*/  F2FP.PACK_AB R138, R135, R144 ;  /* 0x00000090878a723e */ /* 0x008fe200000000ff */
[----:B----4-:R-:W-:Y:S01]  /*bba0*/  IMAD.MOV.U32 R156, RZ, RZ, R153 ;  /* 0x000000ffff9c7224 */ /* 0x010fe200078e0099 */
[----:B------:R-:W-:Y:S01]  /*bbb0*/  LOP3.LUT R132, R155, UR14, R162, 0x96, !PT ;  /* 0x0000000e9b847c12 */ /* 0x000fe2000f8e96a2 */
[----:B------:R-:W-:Y:S02]  /*bbc0*/  IMAD.MOV.U32 R153, RZ, RZ, R152 ;  /* 0x000000ffff997224 */ /* 0x000fe400078e0098 */
[----:B------:R-:W-:Y:S01]  /*bbd0*/  MUFU.EX2 R147, R182 ;  /* 0x000000b600937308 */ /* 0x000fe20000000800 */
[----:B------:R-:W-:Y:S01]  /*bbe0*/  FADD.FTZ R152, R144, R133 ;  /* 0x0000008590987221 */ /* 0x000fe20000010000 */
[----:B------:R-:W-:Y:S03]  /*bbf0*/  LOP3.LUT R3, R132, 0xff, RZ, 0xc0, !PT ;  /* 0x000000ff84037812 */ /* 0x000fe600078ec0ff */
[----:B------:R-:W-:Y:S01]  /*bc00*/  FADD.FTZ R133, R135, R152 ;  /* 0x0000009887857221 */ /* 0x000fe20000010000 */
[----:B------:R-:W-:Y:S01]  /*bc10*/  ISETP.GE.U32.AND P6, PT, R252, R3, PT ;  /* 0x00000003fc00720c */ /* 0x000fe20003fc6070 */
[----:B------:R-:W-:Y:S01]  /*bc20*/  IMAD.MOV.U32 R152, RZ, RZ, R158 ;  /* 0x000000ffff987224 */ /* 0x000fe200078e009e */
[----:B------:R-:W-:Y:S02]  /*bc30*/  LOP3.LUT R3, R132, 0xffff, RZ, 0xc0, !PT ;  /* 0x0000ffff84037812 */ /* 0x000fe400078ec0ff */
[----:B------:R-:W-:Y:S01]  /*bc40*/  SHF.R.U32.HI R135, RZ, 0x18, R132 ;  /* 0x00000018ff877819 */ /* 0x000fe20000011684 */
[----:B------:R3:W-:Y:S01]  /*bc50*/  MUFU.EX2 R144, R183 ;  /* 0x000000b700907308 */ /* 0x0007e20000000800 */
[----:B------:R-:W-:Y:S01]  /*bc60*/  SHF.R.U32.HI R3, RZ, 0x8, R3 ;  /* 0x00000008ff037819 */ /* 0x000fe20000011603 */
[----:B-1----:R-:W-:Y:S01]  /*bc70*/  IMAD.MOV.U32 R139, RZ, RZ, R160 ;  /* 0x000000ffff8b7224 */ /* 0x002fe200078e00a0 */
[C---:B------:R-:W-:Y:S01]  /*bc80*/  ISETP.GE.U32.AND P5, PT, R252.reuse, R135, PT ;  /* 0x00000087fc00720c */ /* 0x040fe20003fa6070 */
[----:B------:R-:W-:Y:S01]  /*bc90*/  IMAD.MOV.U32 R160, RZ, RZ, R137 ;  /* 0x000000ffffa07224 */ /* 0x000fe200078e0089 */
[----:B------:R-:W-:Y:S01]  /*bca0*/  LOP3.LUT R3, R3, 0xffff, RZ, 0xc0, !PT ;  /* 0x0000ffff03037812 */ /* 0x000fe200078ec0ff */
[----:B--2---:R-:W-:Y:S01]  /*bcb0*/  FADD.FTZ R137, R141, R142 ;  /* 0x0000008e8d897221 */ /* 0x004fe20000010000 */
[----:B------:R-:W-:Y:S01]  /*bcc0*/  SHF.R.U32.HI R135, RZ, 0x10, R132 ;  /* 0x00000010ff877819 */ /* 0x000fe20000011684 */
[----:B------:R-:W-:Y:S01]  /*bcd0*/  @!P6 HADD2 R246, -R136.H0_H0, -RZ.H0_H0 ;  /* 0xa00000ff88f6e230 */ /* 0x000fe20000000900 */
[----:B------:R-:W-:Y:S01]  /*bce0*/  ISETP.GE.U32.AND P0, PT, R252, R3, PT ;  /* 0x00000003fc00720c */ /* 0x000fe20003f06070 */
[----:B------:R-:W1:Y:S01]  /*bcf0*/  MUFU.EX2 R139, R139 ;  /* 0x0000008b008b7308 */ /* 0x000e620000000800 */
[C---:B------:R-:W-:Y:S02]  /*bd00*/  PRMT R3, R136.reuse, 0x7632, R3 ;  /* 0x0000763288037816 */ /* 0x040fe40000000003 */
[----:B------:R-:W-:Y:S02]  /*bd10*/  LOP3.LUT R135, R135, 0xff, RZ, 0xc0, !PT ;  /* 0x000000ff87877812 */ /* 0x000fe400078ec0ff */
[----:B------:R-:W-:Y:S02]  /*bd20*/  PRMT R132, R136, 0x5410, R3 ;  /* 0x0000541088847816 */ /* 0x000fe40000000003 */
[----:B------:R-:W-:Y:S02]  /*bd30*/  @!P6 PRMT R136, R246, 0x5410, RZ ;  /* 0x00005410f688e816 */ /* 0x000fe400000000ff */
[----:B------:R-:W-:Y:S01]  /*bd40*/  ISETP.GE.U32.AND P6, PT, R252, R135, PT ;  /* 0x00000087fc00720c */ /* 0x000fe20003fc6070 */
[----:B------:R2:W4:Y:S01]  /*bd50*/  MUFU.EX2 R142, R161 ;  /* 0x000000a1008e7308 */ /* 0x0005220000000800 */
[C---:B------:R-:W-:Y:S01]  /*bd60*/  F2FP.PACK_AB R141, R150.reuse, R141 ;  /* 0x0000008d968d723e */ /* 0x040fe200000000ff */
[----:B------:R4:W-:Y:S01]  /*bd70*/  STG.E.U16 [R178.64], R136 ;  /* 0x00000088b2007986 */ /* 0x0009e2000c101510 */
[----:B------:R-:W-:Y:S01]  /*bd80*/  @!P0 HADD2 R245, -R3.H0_H0, -RZ.H0_H0 ;  /* 0xa00000ff03f58230 */ /* 0x000fe20000000900 */
[--C-:B------:R-:W-:Y:S01]  /*bd90*/  FADD.FTZ R150, R150, R137.reuse ;  /* 0x0000008996967221 */ /* 0x100fe20000010000 */
[----:B------:R-:W-:Y:S01]  /*bda0*/  PRMT R137, R134, 0x7632, R137 ;  /* 0x0000763286897816 */ /* 0x000fe20000000089 */
[----:B---3--:R-:W-:Y:S01]  /*bdb0*/  IMAD.WIDE.U32 R182, R140, -0x2daee0ad, RZ ;  /* 0xd2511f538cb67825 */ /* 0x008fe200078e00ff */
[----:B------:R-:W-:Y:S02]  /*bdc0*/  LOP3.LUT R135, R154, 0xff, RZ, 0xc0, !PT ;  /* 0x000000ff9a877812 */ /* 0x000fe400078ec0ff */
[----:B------:R-:W-:Y:S01]  /*bdd0*/  @!P0 PRMT R3, R245, 0x5410, RZ ;  /* 0x00005410f5038816 */ /* 0x000fe200000000ff */
[----:B------:R-:W-:Y:S01]  /*bde0*/  @!P5 HADD2 R243, -R137.H0_H0, -RZ.H0_H0 ;  /* 0xa00000ff89f3d230 */ /* 0x000fe20000000900 */
[----:B------:R-:W-:Y:S01]  /*bdf0*/  IADD3 R176, P0, R178, UR20, RZ ;  /* 0x00000014b2b07c10 */ /* 0x000fe2000ff1e0ff */
[----:B------:R-:W-:Y:S01]  /*be00*/  @!P6 HADD2 R244, -R134.H0_H0, -RZ.H0_H0 ;  /* 0xa00000ff86f4e230 */ /* 0x000fe20000000900 */
[--C-:B------:R-:W-:Y:S01]  /*be10*/  LOP3.LUT R140, R183, UR13, R146.reuse, 0x96, !PT ;  /* 0x0000000db78c7c12 */ /* 0x100fe2000f8e9692 */
[----:B------:R3:W-:Y:S01]  /*be20*/  STG.E.U16 [R178.64+0x2], R3 ;  /* 0x00000203b2007986 */ /* 0x0007e2000c101510 */
[----:B------:R-:W-:Y:S02]  /*be30*/  IADD3.X R177, R179, UR21, RZ, P0, !PT ;  /* 0x00000015b3b17c10 */ /* 0x000fe400087fe4ff */
[----:B------:R-:W-:Y:S02]  /*be40*/  ISETP.GE.U32.AND P0, PT, R252, R135, PT ;  /* 0x00000087fc00720c */ /* 0x000fe40003f06070 */
[----:B------:R-:W-:Y:S02]  /*be50*/  LOP3.LUT R135, R154, 0xffff, RZ, 0xc0, !PT ;  /* 0x0000ffff9a877812 */ /* 0x000fe400078ec0ff */
[----:B------:R-:W-:Y:S02]  /*be60*/  LOP3.LUT R146, R183, UR13, R146, 0x96, !PT ;  /* 0x0000000db7927c12 */ /* 0x000fe4000f8e9692 */
[----:B------:R-:W-:Y:S01]  /*be70*/  SHF.R.U32.HI R135, RZ, 0x8, R135 ;  /* 0x00000008ff877819 */ /* 0x000fe20000011687 */
[----:B--2---:R-:W-:Y:S02]  /*be80*/  IMAD.MOV.U32 R161, RZ, RZ, R160 ;  /* 0x000000ffffa17224 */ /* 0x004fe400078e00a0 */
[----:B------:R-:W-:Y:S01]  /*be90*/  IMAD.MOV.U32 R160, RZ, RZ, R145 ;  /* 0x000000ffffa07224 */ /* 0x000fe200078e0091 */
[----:B------:R-:W-:Y:S01]  /*bea0*/  LOP3.LUT R135, R135, 0xffff, RZ, 0xc0, !PT ;  /* 0x0000ffff87877812 */ /* 0x000fe200078ec0ff */
[----:B-1----:R-:W-:Y:S01]  /*beb0*/  FADD.FTZ R145, R139, R150 ;  /* 0x000000968b917221 */ /* 0x002fe20000010000 */
[----:B----4-:R-:W-:Y:S01]  /*bec0*/  F2FP.PACK_AB R139, R142, R139 ;  /* 0x0000008b8e8b723e */ /* 0x010fe200000000ff */
[----:B------:R-:W-:Y:S01]  /*bed0*/  FADD.FTZ R136, R148, R133 ;  /* 0x0000008594887221 */ /* 0x000fe20000010000 */
[----:B------:R-:W-:Y:S01]  /*bee0*/  PRMT R133, R134, 0x5410, R137 ;  /* 0x0000541086857816 */ /* 0x000fe20000000089 */
[----:B------:R-:W-:Y:S01]  /*bef0*/  FADD.FTZ R142, R142, R145 ;  /* 0x000000918e8e7221 */ /* 0x000fe20000010000 */
[----:B------:R-:W-:Y:S01]  /*bf00*/  @!P6 PRMT R134, R244, 0x5410, RZ ;  /* 0x00005410f486e816 */ /* 0x000fe200000000ff */
[----:B------:R1:W2:Y:S01]  /*bf10*/  MUFU.EX2 R145, R149 ;  /* 0x0000009500917308 */ /* 0x0002a20000000800 */
[C---:B------:R-:W-:Y:S01]  /*bf20*/  ISETP.GE.U32.AND P6, PT, R252.reuse, R135, PT ;  /* 0x00000087fc00720c */ /* 0x040fe20003fc6070 */
[----:B------:R-:W-:Y:S01]  /*bf30*/  @!P0 HADD2 R241, -R138.H0_H0, -RZ.H0_H0 ;  /* 0xa00000ff8af18230 */ /* 0x000fe20000000900 */
[----:B------:R-:W-:Y:S01]  /*bf40*/  SHF.R.U32.HI R135, RZ, 0x10, R154 ;  /* 0x00000010ff877819 */ /* 0x000fe2000001169a */
[----:B------:R4:W-:Y:S01]  /*bf50*/  STG.E.U16 [R176.64], R134 ;  /* 0x00000086b0007986 */ /* 0x0009e2000c101510 */
[----:B------:R-:W-:Y:S02]  /*bf60*/  @!P5 PRMT R137, R243, 0x5410, RZ ;  /* 0x00005410f389d816 */ /* 0x000fe400000000ff */
[----:B------:R-:W-:Y:S02]  /*bf70*/  LOP3.LUT R135, R135, 0xff, RZ, 0xc0, !PT ;  /* 0x000000ff87877812 */ /* 0x000fe400078ec0ff */
[C---:B---3--:R-:W-:Y:S01]  /*bf80*/  F2FP.PACK_AB R3, R143.reuse, R148 ;  /* 0x000000948f03723e */ /* 0x048fe200000000ff */
[----:B------:R3:W-:Y:S01]  /*bf90*/  STG.E.U16 [R176.64+0x2], R137 ;  /* 0x00000289b0007986 */ /* 0x0007e2000c101510 */
[----:B------:R-:W-:Y:S01]  /*bfa0*/  ISETP.GE.U32.AND P5, PT, R252, R135, PT ;  /* 0x00000087fc00720c */ /* 0x000fe20003fa6070 */
[----:B------:R2:W2:Y:S01]  /*bfb0*/  MUFU.EX2 R148, R160 ;  /* 0x000000a000947308 */ /* 0x0004a20000000800 */
[----:B------:R-:W-:Y:S01]  /*bfc0*/  PRMT R135, R138, 0x7632, R135 ;  /* 0x000076328a877816 */ /* 0x000fe20000000087 */
[--C-:B------:R-:W-:Y:S01]  /*bfd0*/  FADD.FTZ R143, R143, R136.reuse ;  /* 0x000000888f8f7221 */ /* 0x100fe20000010000 */
[----:B------:R-:W-:Y:S03]  /*bfe0*/  PRMT R136, R141, 0x7632, R136 ;  /* 0x000076328d887816 */ /* 0x000fe60000000088 */
[----:B------:R-:W-:Y:S01]  /*bff0*/  @!P6 HADD2 R240, -R135.H0_H0, -RZ.H0_H0 ;  /* 0xa00000ff87f0e230 */ /* 0x000fe20000000900 */
[----:B------:R-:W-:Y:S03]  /*c000*/  FADD.FTZ R150, R144, R143 ;  /* 0x0000008f90967221 */ /* 0x000fe60000010000 */
[----:B------:R-:W3:Y:S02]  /*c010*/  MUFU.EX2 R158, R161 ;  /* 0x000000a1009e7308 */ /* 0x000ee40000000800 */
[----:B------:R-:W-:Y:S01]  /*c020*/  @!P5 HADD2 R242, -R141.H0_H0, -RZ.H0_H0 ;  /* 0xa00000ff8df2d230 */ /* 0x000fe20000000900 */
[----:B-1----:R-:W-:Y:S02]  /*c030*/  SHF.R.U32.HI R149, RZ, 0x18, R154 ;  /* 0x00000018ff957819 */ /* 0x002fe4000001169a */
[----:B----4-:R-:W-:Y:S02]  /*c040*/  PRMT R134, R138, 0x5410, R135 ;  /* 0x000054108a867816 */ /* 0x010fe40000000087 */
[----:B------:R-:W-:Y:S02]  /*c050*/  @!P6 PRMT R135, R240, 0x5410, RZ ;  /* 0x00005410f087e816 */ /* 0x000fe400000000ff */
[----:B------:R-:W-:Y:S01]  /*c060*/  @!P0 PRMT R138, R241, 0x5410, RZ ;  /* 0x00005410f18a8816 */ /* 0x000fe200000000ff */
[----:B--2---:R-:W-:Y:S01]  /*c070*/  IMAD.MOV.U32 R160, RZ, RZ, R153 ;  /* 0x000000ffffa07224 */ /* 0x004fe200078e0099 */
[----:B------:R-:W-:Y:S01]  /*c080*/  ISETP.GE.U32.AND P0, PT, R252, R149, PT ;  /* 0x00000095fc00720c */ /* 0x000fe20003f06070 */
[----:B------:R1:W-:Y:S01]  /*c090*/  STG.E.U16 [R178.64+0x12], R135 ;  /* 0x00001287b2007986 */ /* 0x0003e2000c101510 */
[----:B------:R-:W-:Y:S01]  /*c0a0*/  LOP3.LUT R149, R140, 0xff, RZ, 0xc0, !PT ;  /* 0x000000ff8c957812 */ /* 0x000fe200078ec0ff */
[----:B------:R-:W-:Y:S01]  /*c0b0*/  IMAD.MOV.U32 R153, RZ, RZ, R159 ;  /* 0x000000ffff997224 */ /* 0x000fe200078e009f */
[C---:B---3--:R-:W-:Y:S01]  /*c0c0*/  F2FP.PACK_AB R137, R147.reuse, R144 ;  /* 0x000000909389723e */ /* 0x048fe200000000ff */
[----:B------:R2:W-:Y:S01]  /*c0d0*/  STG.E.U16 [R178.64+0x10], R138 ;  /* 0x0000108ab2007986 */ /* 0x0005e2000c101510 */
[----:B------:R-:W-:Y:S01]  /*c0e0*/  ISETP.GE.U32.AND P6, PT, R252, R149, PT ;  /* 0x00000095fc00720c */ /* 0x000fe20003fc6070 */
[----:B------:R-:W-:Y:S01]  /*c0f0*/  FADD.FTZ R147, R147, R150 ;  /* 0x0000009693937221 */ /* 0x000fe20000010000 */
[----:B------:R-:W-:Y:S01]  /*c100*/  LOP3.LUT R149, R140, 0xffff, RZ, 0xc0, !PT ;  /* 0x0000ffff8c957812 */ /* 0x000fe200078ec0ff */
[----:B------:R-:W-:Y:S01]  /*c110*/  IMAD.MOV.U32 R150, RZ, RZ, R190 ;  /* 0x000000ffff967224 */ /* 0x000fe200078e00be */
[----:B------:R-:W-:Y:S01]  /*c120*/  SHF.R.U32.HI R144, RZ, 0x10, R182 ;  /* 0x00000010ff907819 */ /* 0x000fe200000116b6 */
[----:B------:R-:W-:Y:S01]  /*c130*/  FADD.FTZ R150, R186, R147 ;  /* 0x00000093ba967221 */ /* 0x000fe20000010000 */
[----:B------:R-:W-:Y:S01]  /*c140*/  SHF.R.U32.HI R149, RZ, 0x8, R149 ;  /* 0x00000008ff957819 */ /* 0x000fe20000011695 */
[----:B------:R-:W-:Y:S01]  /*c150*/  @!P0 HADD2 R239, -R136.H0_H0, -RZ.H0_H0 ;  /* 0xa00000ff88ef8230 */ /* 0x000fe20000000900 */
[----:B------:R-:W-:Y:S01]  /*c160*/  LOP3.LUT R151, R144, 0xff, RZ, 0xc0, !PT ;  /* 0x000000ff90977812 */ /* 0x000fe200078ec0ff */
[----:B------:R-:W-:Y:S01]  /*c170*/  FADD.FTZ R147, R175, R150 ;  /* 0x00000096af937221 */ /* 0x000fe20000010000 */
[----:B------:R-:W-:Y:S01]  /*c180*/  LOP3.LUT R143, R149, 0xffff, RZ, 0xc0, !PT ;  /* 0x0000ffff958f7812 */ /* 0x000fe200078ec0ff */
[--C-:B------:R-:W-:Y:S01]  /*c190*/  FADD.FTZ R149, R145, R142.reuse ;  /* 0x0000008e91957221 */ /* 0x100fe20000010000 */
[----:B------:R-:W-:Y:S01]  /*c1a0*/  PRMT R142, R3, 0x7632, R142 ;  /* 0x00007632038e7816 */ /* 0x000fe2000000008e */
[----:B------:R-:W-:Y:S01]  /*c1b0*/  @!P6 HADD2 R238, -R3.H0_H0, -RZ.H0_H0 ;  /* 0xa00000ff03eee230 */ /* 0x000fe20000000900 */
[----:B-1----:R-:W-:Y:S02]  /*c1c0*/  PRMT R135, R141, 0x5410, R136 ;  /* 0x000054108d877816 */ /* 0x002fe40000000088 */
[----:B------:R-:W-:Y:S02]  /*c1d0*/  @!P5 PRMT R141, R242, 0x5410, RZ ;  /* 0x00005410f28dd816 */ /* 0x000fe400000000ff */
[--C-:B--2---:R-:W-:Y:S02]  /*c1e0*/  SHF.R.U32.HI R138, RZ, 0x10, R140.reuse ;  /* 0x00000010ff8a7819 */ /* 0x104fe4000001168c */
[----:B------:R-:W-:Y:S01]  /*c1f0*/  ISETP.GE.U32.AND P5, PT, R252, R143, PT ;  /* 0x0000008ffc00720c */ /* 0x000fe20003fa6070 */
[----:B------:R1:W-:Y:S01]  /*c200*/  STG.E.U16 [R176.64+0x10], R141 ;  /* 0x0000108db0007986 */ /* 0x0003e2000c101510 */
[C---:B------:R-:W-:Y:S01]  /*c210*/  F2FP.PACK_AB R143, R148.reuse, R145 ;  /* 0x00000091948f723e */ /* 0x040fe200000000ff */
[----:B------:R-:W-:Y:S01]  /*c220*/  FADD.FTZ R145, R148, R149 ;  /* 0x0000009594917221 */ /* 0x000fe20000010000 */
[----:B------:R-:W-:Y:S02]  /*c230*/  LOP3.LUT R149, R138, 0xff, RZ, 0xc0, !PT ;  /* 0x000000ff8a957812 */ /* 0x000fe400078ec0ff */
[----:B------:R-:W-:Y:S02]  /*c240*/  @!P0 PRMT R136, R239, 0x5410, RZ ;  /* 0x00005410ef888816 */ /* 0x000fe400000000ff */
[----:B------:R-:W-:Y:S02]  /*c250*/  ISETP.GE.U32.AND P0, PT, R252, R149, PT ;  /* 0x00000095fc00720c */ /* 0x000fe40003f06070 */
[----:B------:R-:W-:Y:S01]  /*c260*/  SHF.R.U32.HI R149, RZ, 0x18, R140 ;  /* 0x00000018ff957819 */ /* 0x000fe2000001168c */
[----:B------:R2:W-:Y:S01]  /*c270*/  STG.E.U16 [R176.64+0x12], R136 ;  /* 0x00001288b0007986 */ /* 0x0005e2000c101510 */
[----:B------:R-:W-:Y:S01]  /*c280*/  LOP3.LUT R140, R182, 0xffff, RZ, 0xc0, !PT ;  /* 0x0000ffffb68c7812 */ /* 0x000fe200078ec0ff */
[----:B------:R-:W-:Y:S01]  /*c290*/  @!P5 HADD2 R237, -R142.H0_H0, -RZ.H0_H0 ;  /* 0xa00000ff8eedd230 */ /* 0x000fe20000000900 */
[----:B------:R-:W-:Y:S02]  /*c2a0*/  PRMT R138, R139, 0x7632, R138 ;  /* 0x000076328b8a7816 */ /* 0x000fe4000000008a */
[----:B------:R-:W-:Y:S05]  /*c2b0*/  SHF.R.U32.HI R140, RZ, 0x8, R140 ;  /* 0x00000008ff8c7819 */ /* 0x000fea000001168c */
[----:B------:R-:W-:Y:S01]  /*c2c0*/  @!P0 HADD2 R235, -R139.H0_H0, -RZ.H0_H0 ;  /* 0xa00000ff8beb8230 */ /* 0x000fe20000000900 */
[----:B-1----:R-:W-:Y:S02]  /*c2d0*/  PRMT R141, R3, 0x5410, R142 ;  /* 0x00005410038d7816 */ /* 0x002fe4000000008e */
[----:B------:R-:W-:Y:S02]  /*c2e0*/  @!P6 PRMT R3, R238, 0x5410, RZ ;  /* 0x00005410ee03e816 */ /* 0x000fe400000000ff */
[----:B------:R-:W-:Y:S02]  /*c2f0*/  ISETP.GE.U32.AND P6, PT, R252, R149, PT ;  /* 0x00000095fc00720c */ /* 0x000fe40003fc6070 */
[----:B------:R-:W-:Y:S01]  /*c300*/  LOP3.LUT R149, R182, 0xff, RZ, 0xc0, !PT ;  /* 0x000000ffb6957812 */ /* 0x000fe200078ec0ff */
[----:B------:R1:W-:Y:S01]  /*c310*/  STG.E.U16 [R178.64+0x20], R3 ;  /* 0x00002003b2007986 */ /* 0x0003e2000c101510 */
[----:B------:R-:W-:Y:S02]  /*c320*/  @!P5 PRMT R142, R237, 0x5410, RZ ;  /* 0x00005410ed8ed816 */ /* 0x000fe400000000ff */
[----:B------:R-:W-:Y:S02]  /*c330*/  ISETP.GE.U32.AND P5, PT, R252, R149, PT ;  /* 0x00000095fc00720c */ /* 0x000fe40003fa6070 */
[----:B------:R-:W-:Y:S01]  /*c340*/  LOP3.LUT R149, R140, 0xffff, RZ, 0xc0, !PT ;  /* 0x0000ffff8c957812 */ /* 0x000fe200078ec0ff */
[----:B------:R3:W-:Y:S01]  /*c350*/  STG.E.U16 [R178.64+0x22], R142 ;  /* 0x0000228eb2007986 */ /* 0x0007e2000c101510 */
[----:B------:R-:W-:Y:S02]  /*c360*/  PRMT R140, R139, 0x5410, R138 ;  /* 0x000054108b8c7816 */ /* 0x000fe4000000008a */
[----:B------:R-:W-:Y:S01]  /*c370*/  @!P0 PRMT R139, R235, 0x5410, RZ ;  /* 0x00005410eb8b8816 */ /* 0x000fe200000000ff */
[----:B------:R-:W-:Y:S01]  /*c380*/  @!P6 HADD2 R233, -R138.H0_H0, -RZ.H0_H0 ;  /* 0xa00000ff8ae9e230 */ /* 0x000fe20000000900 */
[C---:B------:R-:W-:Y:S02]  /*c390*/  ISETP.GE.U32.AND P0, PT, R252.reuse, R149, PT ;  /* 0x00000095fc00720c */ /* 0x040fe40003f06070 */
[----:B------:R4:W3:Y:S01]  /*c3a0*/  MUFU.EX2 R149, R160 ;  /* 0x000000a000957308 */ /* 0x0008e20000000800 */
[----:B--2---:R-:W-:Y:S01]  /*c3b0*/  PRMT R136, R137, 0x7632, R136 ;  /* 0x0000763289887816 */ /* 0x004fe20000000088 */
[----:B------:R-:W-:Y:S01]  /*c3c0*/  STG.E.U16 [R176.64+0x20], R139 ;  /* 0x0000208bb0007986 */ /* 0x000fe2000c101510 */
[----:B------:R-:W-:Y:S01]  /*c3d0*/  @!P6 PRMT R138, R233, 0x5410, RZ ;  /* 0x00005410e98ae816 */ /* 0x000fe200000000ff */
[----:B------:R-:W-:Y:S01]  /*c3e0*/  @!P5 HADD2 R232, -R137.H0_H0, -RZ.H0_H0 ;  /* 0xa00000ff89e8d230 */ /* 0x000fe20000000900 */
[----:B------:R-:W-:Y:S01]  /*c3f0*/  ISETP.GE.U32.AND P6, PT, R252, R151, PT ;  /* 0x00000097fc00720c */ /* 0x000fe20003fc6070 */
[----:B------:R-:W-:Y:S01]  /*c400*/  IMAD.MOV.U32 R151, RZ, RZ, R191 ;  /* 0x000000ffff977224 */ /* 0x000fe200078e00bf */
[----:B------:R-:W-:Y:S01]  /*c410*/  PRMT R144, R137, 0x5410, R136 ;  /* 0x0000541089907816 */ /* 0x000fe20000000088 */
[----:B------:R-:W-:Y:S01]  /*c420*/  STG.E.U16 [R176.64+0x22], R138 ;  /* 0x0000228ab0007986 */ /* 0x000fe2000c101510 */
[----:B------:R-:W-:Y:S02]  /*c430*/  @!P5 PRMT R137, R232, 0x5410, RZ ;  /* 0x00005410e889d816 */ /* 0x000fe400000000ff */
[----:B------:R-:W-:Y:S01]  /*c440*/  LOP3.LUT R148, R151, UR34, RZ, 0x3c, !PT ;  /* 0x0000002297947c12 */ /* 0x000fe2000f8e3cff */
[----:B------:R-:W-:Y:S01]  /*c450*/  @!P0 HADD2 R234, -R136.H0_H0, -RZ.H0_H0 ;  /* 0xa00000ff88ea8230 */ /* 0x000fe20000000900 */
[----:B------:R2:W5:Y:S01]  /*c460*/  LDL.LU.64 R190, [R1+0x80] ;  /* 0x0000800001be7983 */ /* 0x0005620000300a00 */
[----:B-1----:R-:W-:Y:S02]  /*c470*/  SHF.R.U32.HI R3, RZ, 0x18, R182 ;  /* 0x00000018ff037819 */ /* 0x002fe400000116b6 */
[----:B------:R-:W-:Y:S01]  /*c480*/  IMAD.WIDE.U32 R150, R148, -0x326172a9, RZ ;  /* 0xcd9e8d5794967825 */ /* 0x000fe200078e00ff */
[----:B------:R-:W-:Y:S02]  /*c490*/  @!P0 PRMT R136, R234, 0x5410, RZ ;  /* 0x00005410ea888816 */ /* 0x000fe400000000ff */
[----:B------:R1:W-:Y:S01]  /*c4a0*/  STG.E.U16 [R178.64+0x30], R137 ;  /* 0x00003089b2007986 */ /* 0x0003e2000c101510 */
[----:B------:R-:W-:Y:S01]  /*c4b0*/  FADD.FTZ R148, R158, R145 ;  /* 0x000000919e947221 */ /* 0x000fe20000010000 */
[----:B------:R-:W-:Y:S01]  /*c4c0*/  LOP3.LUT R145, R185, UR32, R150, 0x96, !PT ;  /* 0x00000020b9917c12 */ /* 0x000fe2000f8e9696 */
[----:B------:R-:W-:Y:S01]  /*c4d0*/  IMAD.MOV.U32 R150, RZ, RZ, R152 ;  /* 0x000000ffff967224 */ /* 0x000fe200078e0098 */
[----:B------:R-:W-:Y:S01]  /*c4e0*/  ISETP.GE.U32.AND P5, PT, R252, R3, PT ;  /* 0x00000003fc00720c */ /* 0x000fe20003fa6070 */
[----:B----4-:R-:W-:Y:S01]  /*c4f0*/  IMAD.MOV.U32 R160, RZ, RZ, R156 ;  /* 0x000000ffffa07224 */ /* 0x010fe200078e009c */
[C---:B---3--:R-:W-:Y:S01]  /*c500*/  F2FP.PACK_AB R158, R149.reuse, R158 ;  /* 0x0000009e959e723e */ /* 0x048fe200000000ff */
[----:B------:R-:W-:Y:S01]  /*c510*/  FADD.FTZ R142, R149, R148 ;  /* 0x00000094958e7221 */ /* 0x000fe20000010000 */
[----:B------:R-:W-:Y:S01]  /*c520*/  LOP3.LUT R148, R151, UR33, R188, 0x96, !PT ;  /* 0x0000002197947c12 */ /* 0x000fe2000f8e96bc */
[----:B------:R-:W3:Y:S01]  /*c530*/  MUFU.EX2 R156, R174 ;  /* 0x000000ae009c7308 */ /* 0x000ee20000000800 */
[----:B------:R-:W-:Y:S01]  /*c540*/  IMAD.MOV.U32 R151, RZ, RZ, R153 ;  /* 0x000000ffff977224 */ /* 0x000fe200078e0099 */
[----:B------:R-:W-:Y:S01]  /*c550*/  F2FP.PACK_AB R3, R175, R186 ;  /* 0x000000baaf03723e */ /* 0x000fe200000000ff */
[----:B------:R4:W-:Y:S01]  /*c560*/  STG.E.U16 [R178.64+0x32], R136 ;  /* 0x00003288b2007986 */ /* 0x0009e2000c101510 */
[----:B------:R-:W-:Y:S01]  /*c570*/  IMAD.WIDE.U32 R152, R148, -0x2daee0ad, RZ ;  /* 0xd2511f5394987825 */ /* 0x000fe200078e00ff */
[----:B------:R-:W-:Y:S02]  /*c580*/  PRMT R157, R158, 0x7632, R157 ;  /* 0x000076329e9d7816 */ /* 0x000fe4000000009d */
[----:B------:R2:W5:Y:S01]  /*c590*/  LDL.LU.64 R188, [R1+0x78] ;  /* 0x0000780001bc7983 */ /* 0x0005620000300a00 */
[----:B------:R-:W-:Y:S02]  /*c5a0*/  IMAD.MOV.U32 R148, RZ, RZ, R150 ;  /* 0x000000ffff947224 */ /* 0x000fe400078e0096 */
[----:B------:R-:W-:Y:S01]  /*c5b0*/  IMAD.MOV.U32 R149, RZ, RZ, R151 ;  /* 0x000000ffff957224 */ /* 0x000fe200078e0097 */
[----:B------:R-:W2:Y:S01]  /*c5c0*/  MUFU.EX2 R161, R160 ;  /* 0x000000a000a17308 */ /* 0x000ea20000000800 */
[----:B------:R-:W-:Y:S01]  /*c5d0*/  IMAD.WIDE.U32 R150, R145, -0x2daee0ad, RZ ;  /* 0xd2511f5391967825 */ /* 0x000fe200078e00ff */
[----:B------:R-:W-:Y:S03]  /*c5e0*/  LOP3.LUT R148, R153, UR31, R148, 0x96, !PT ;  /* 0x0000001f99947c12 */ /* 0x000fe6000f8e9694 */
[----:B------:R-:W-:Y:S01]  /*c5f0*/  IMAD.MOV.U32 R153, RZ, RZ, R163 ;  /* 0x000000ffff997224 */ /* 0x000fe200078e00a3 */
[----:B------:R-:W-:Y:S01]  /*c600*/  LOP3.LUT R145, R151, UR29, R152, 0x96, !PT ;  /* 0x0000001d97917c12 */ /* 0x000fe2000f8e9698 */
[----:B------:R-:W-:Y:S01]  /*c610*/  IMAD.MOV.U32 R152, RZ, RZ, R162 ;  /* 0x000000ffff987224 */ /* 0x000fe200078e00a2 */
[----:B-1----:R-:W-:Y:S01]  /*c620*/  PRMT R137, R143, 0x7632, R137 ;  /* 0x000076328f897816 */ /* 0x002fe20000000089 */
[----:B------:R-:W-:Y:S04]  /*c630*/  IMAD.WIDE.U32 R162, R148, -0x326172a9, RZ ;  /* 0xcd9e8d5794a27825 */ /* 0x000fe800078e00ff */
[----:B------:R-:W-:Y:S01]  /*c640*/  IMAD.WIDE.U32 R148, R145, -0x326172a9, RZ ;  /* 0xcd9e8d5791947825 */ /* 0x000fe200078e00ff */
[----:B------:R-:W-:Y:S01]  /*c650*/  LOP3.LUT R184, R163, UR30, R184, 0x96, !PT ;  /* 0x0000001ea3b87c12 */ /* 0x000fe2000f8e96b8 */
[----:B------:R-:W-:Y:S02]  /*c660*/  @!P5 HADD2 R231, -R137.H0_H0, -RZ.H0_H0 ;  /* 0xa00000ff89e7d230 */ /* 0x000fe40000000900 */
[----:B---3--:R-:W-:Y:S01]  /*c670*/  FADD.FTZ R138, R156, R147 ;  /* 0x000000939c8a7221 */ /* 0x008fe20000010000 */
[----:B------:R-:W-:Y:S01]  /*c680*/  LOP3.LUT R162, R149, UR28, R162, 0x96, !PT ;  /* 0x0000001c95a27c12 */ /* 0x000fe2000f8e96a2 */
[----:B------:R-:W-:Y:S01]  /*c690*/  IMAD.WIDE.U32 R184, R184, -0x2daee0ad, RZ ;  /* 0xd2511f53b8b87825 */ /* 0x000fe200078e00ff */
[----:B----4-:R-:W-:Y:S02]  /*c6a0*/  PRMT R136, R3, 0x7632, R136 ;  /* 0x0000763203887816 */ /* 0x010fe40000000088 */
[----:B------:R-:W-:Y:S01]  /*c6b0*/  SHF.R.U32.HI R149, RZ, 0x10, R146 ;  /* 0x00000010ff957819 */ /* 0x000fe20000011692 */
[----:B------:R-:W-:Y:S01]  /*c6c0*/  IMAD.WIDE.U32 R162, R162, -0x2daee0ad, RZ ;  /* 0xd2511f53a2a27825 */ /* 0x000fe200078e00ff */
[----:B------:R-:W-:Y:S02]  /*c6d0*/  LOP3.LUT R150, R185, UR27, R150, 0x96, !PT ;  /* 0x0000001bb9967c12 */ /* 0x000fe4000f8e9696 */
[----:B------:R-:W-:Y:S01]  /*c6e0*/  LOP3.LUT R149, R149, 0xff, RZ, 0xc0, !PT ;  /* 0x000000ff95957812 */ /* 0x000fe200078ec0ff */
[--C-:B------:R-:W-:Y:S01]  /*c6f0*/  FADD.FTZ R139, R181, R138.reuse ;  /* 0x0000008ab58b7221 */ /* 0x100fe20000010000 */
[----:B------:R-:W-:Y:S01]  /*c700*/  PRMT R138, R143, 0x7610, R138 ;  /* 0x000076108f8a7816 */ /* 0x000fe2000000008a */
[----:B------:R-:W-:Y:S01]  /*c710*/  IMAD.WIDE.U32 R150, R150, -0x326172a9, RZ ;  /* 0xcd9e8d5796967825 */ /* 0x000fe200078e00ff */
[----:B------:R-:W-:Y:S02]  /*c720*/  LOP3.LUT R175, R163, UR6, R184, 0x96, !PT ;  /* 0x00000006a3af7c12 */ /* 0x000fe4000f8e96b8 */
[----:B------:R-:W-:Y:S01]  /*c730*/  F2FP.PACK_AB R156, R181, R156 ;  /* 0x0000009cb59c723e */ /* 0x000fe200000000ff */
[----:B------:R-:W-:Y:S01]  /*c740*/  @!P6 HADD2 R236, -R138.H0_H0, -RZ.H0_H0 ;  /* 0xa00000ff8aece230 */ /* 0x000fe20000000900 */
[----:B------:R-:W-:Y:S01]  /*c750*/  LOP3.LUT R163, R151, UR7, R148, 0x96, !PT ;  /* 0x0000000797a37c12 */ /* 0x000fe2000f8e9694 */
[----:B------:R-:W-:Y:S01]  /*c760*/  IMAD.WIDE.U32 R174, R175, -0x326172a9, RZ ;  /* 0xcd9e8d57afae7825 */ /* 0x000fe200078e00ff */
[----:B------:R-:W-:Y:S02]  /*c770*/  PRMT R148, R138, 0x5410, R137 ;  /* 0x000054108a947816 */ /* 0x000fe40000000089 */
[----:B------:R-:W-:Y:S01]  /*c780*/  @!P6 PRMT R138, R236, 0x5410, RZ ;  /* 0x00005410ec8ae816 */ /* 0x000fe200000000ff */
[----:B--2---:R-:W-:Y:S01]  /*c790*/  FADD.FTZ R142, R161, R142 ;  /* 0x0000008ea18e7221 */ /* 0x004fe20000010000 */
[----:B------:R-:W-:Y:S01]  /*c7a0*/  LOP3.LUT R145, R175, UR14, R150, 0x96, !PT ;  /* 0x0000000eaf917c12 */ /* 0x000fe2000f8e9696 */
[----:B------:R-:W-:Y:S01]  /*c7b0*/  IMAD.MOV.U32 R184, RZ, RZ, R154 ;  /* 0x000000ffffb87224 */ /* 0x000fe200078e009a */
[----:B------:R-:W-:Y:S01]  /*c7c0*/  @!P5 PRMT R137, R231, 0x5410, RZ ;  /* 0x00005410e789d816 */ /* 0x000fe200000000ff */
[----:B------:R1:W-:Y:S01]  /*c7d0*/  STG.E.U16 [R176.64+0x30], R138 ;  /* 0x0000308ab0007986 */ /* 0x0003e2000c101510 */
[----:B------:R-:W-:Y:S01]  /*c7e0*/  LOP3.LUT R147, R145, 0xff, RZ, 0xc0, !PT ;  /* 0x000000ff91937812 */ /* 0x000fe200078ec0ff */
[C---:B------:R-:W-:Y:S01]  /*c7f0*/  FADD.FTZ R154, R187.reuse, R142 ;  /* 0x0000008ebb9a7221 */ /* 0x040fe20000010000 */
[----:B------:R-:W-:Y:S01]  /*c800*/  F2FP.PACK_AB R161, R187, R161 ;  /* 0x000000a1bba1723e */ /* 0x000fe200000000ff */
[----:B------:R2:W-:Y:S01]  /*c810*/  STG.E.U16 [R176.64+0x32], R137 ;  /* 0x00003289b0007986 */ /* 0x0005e2000c101510 */
[----:B------:R-:W-:Y:S01]  /*c820*/  ISETP.GE.U32.AND P0, PT, R252, R147, PT ;  /* 0x00000093fc00720c */ /* 0x000fe20003f06070 */
[----:B------:R-:W-:Y:S01]  /*c830*/  IMAD.MOV.U32 R187, RZ, RZ, R153 ;  /* 0x000000ffffbb7224 */ /* 0x000fe200078e0099 */
[----:B------:R-:W-:Y:S01]  /*c840*/  LOP3.LUT R147, R145, 0xffff, RZ, 0xc0, !PT ;  /* 0x0000ffff91937812 */ /* 0x000fe200078ec0ff */
[----:B------:R-:W-:Y:S01]  /*c850*/  IMAD.MOV.U32 R185, RZ, RZ, R155 ;  /* 0x000000ffffb97224 */ /* 0x000fe200078e009b */
[----:B------:R-:W-:Y:S01]  /*c860*/  PRMT R153, R3, 0x5410, R136 ;  /* 0x0000541003997816 */ /* 0x000fe20000000088 */
[----:B------:R-:W-:Y:S01]  /*c870*/  IMAD.MOV.U32 R186, RZ, RZ, R152 ;  /* 0x000000ffffba7224 */ /* 0x000fe200078e0098 */
[----:B------:R-:W-:Y:S01]  /*c880*/  SHF.R.U32.HI R147, RZ, 0x8, R147 ;  /* 0x00000008ff937819 */ /* 0x000fe20000011693 */
[----:B------:R-:W-:Y:S01]  /*c890*/  FADD.FTZ R160, R180, R139 ;  /* 0x0000008bb4a07221 */ /* 0x000fe20000010000 */
[----:B------:R-:W-:Y:S02]  /*c8a0*/  PRMT R152, R158, 0x5410, R157 ;  /* 0x000054109e987816 */ /* 0x000fe4000000009d */
[----:B------:R-:W-:Y:S02]  /*c8b0*/  LOP3.LUT R143, R147, 0xffff, RZ, 0xc0, !PT ;  /* 0x0000ffff938f7812 */ /* 0x000fe400078ec0ff */
[--C-:B------:R-:W-:Y:S01]  /*c8c0*/  SHF.R.U32.HI R147, RZ, 0x18, R145.reuse ;  /* 0x00000018ff937819 */ /* 0x100fe20000011691 */
[----:B------:R-:W-:Y:S01]  /*c8d0*/  @!P0 HADD2 R230, -R3.H0_H0, -RZ.H0_H0 ;  /* 0xa00000ff03e68230 */ /* 0x000fe20000000900 */
[----:B------:R-:W-:Y:S02]  /*c8e0*/  ISETP.GE.U32.AND P6, PT, R252, R143, PT ;  /* 0x0000008ffc00720c */ /* 0x000fe40003fc6070 */
[----:B------:R-:W-:Y:S02]  /*c8f0*/  SHF.R.U32.HI R143, RZ, 0x10, R145 ;  /* 0x00000010ff8f7819 */ /* 0x000fe40000011691 */
[----:B------:R-:W-:Y:S02]  /*c900*/  @!P0 PRMT R3, R230, 0x5410, RZ ;  /* 0x00005410e6038816 */ /* 0x000fe400000000ff */
[----:B------:R-:W-:Y:S02]  /*c910*/  LOP3.LUT R143, R143, 0xff, RZ, 0xc0, !PT ;  /* 0x000000ff8f8f7812 */ /* 0x000fe400078ec0ff */
[----:B-1----:R-:W-:Y:S01]  /*c920*/  LOP3.LUT R138, R174, 0xffff, RZ, 0xc0, !PT ;  /* 0x0000ffffae8a7812 */ /* 0x002fe200078ec0ff */
[----:B------:R-:W-:Y:S01]  /*c930*/  STG.E.U16 [R178.64+0x40], R3 ;  /* 0x00004003b2007986 */ /* 0x000fe2000c101510 */
[C---:B------:R-:W-:Y:S02]  /*c940*/  ISETP.GE.U32.AND P5, PT, R252.reuse, R143, PT ;  /* 0x0000008ffc00720c */ /* 0x040fe40003fa6070 */
[----:B--2---:R-:W-:Y:S01]  /*c950*/  SHF.R.U32.HI R137, RZ, 0x8, R138 ;  /* 0x00000008ff897819 */ /* 0x004fe2000001168a */
[----:B------:R-:W-:Y:S01]  /*c960*/  @!P6 HADD2 R229, -R136.H0_H0, -RZ.H0_H0 ;  /* 0xa00000ff88e5e230 */ /* 0x000fe20000000900 */
[C---:B------:R-:W-:Y:S01]  /*c970*/  ISETP.GE.U32.AND P0, PT, R252.reuse, R147, PT ;  /* 0x00000093fc00720c */ /* 0x040fe20003f06070 */
[----:B------:R-:W1:Y:S01]  /*c980*/  MUFU.EX2 R143, R171 ;  /* 0x000000ab008f7308 */ /* 0x000e620000000800 */
[----:B------:R-:W-:Y:S02]  /*c990*/  LOP3.LUT R137, R137, 0xffff, RZ, 0xc0, !PT ;  /* 0x0000ffff89897812 */ /* 0x000fe400078ec0ff */
[----:B------:R-:W-:Y:S02]  /*c9a0*/  @!P6 PRMT R136, R229, 0x5410, RZ ;  /* 0x00005410e588e816 */ /* 0x000fe400000000ff */
[----:B------:R-:W-:Y:S02]  /*c9b0*/  ISETP.GE.U32.AND P6, PT, R252, R137, PT ;  /* 0x00000089fc00720c */ /* 0x000fe40003fc6070 */
[----:B------:R-:W-:Y:S01]  /*c9c0*/  SHF.R.U32.HI R137, RZ, 0x10, R174 ;  /* 0x00000010ff897819 */ /* 0x000fe200000116ae */
[----:B------:R2:W-:Y:S01]  /*c9d0*/  STG.E.U16 [R178.64+0x42], R136 ;  /* 0x00004288b2007986 */ /* 0x0005e2000c101510 */
[----:B------:R-:W-:Y:S01]  /*c9e0*/  @!P5 HADD2 R228, -R158.H0_H0, -RZ.H0_H0 ;  /* 0xa00000ff9ee4d230 */ /* 0x000fe20000000900 */
[----:B------:R-:W-:Y:S02]  /*c9f0*/  LOP3.LUT R139, R185, UR14, R186, 0x96, !PT ;  /* 0x0000000eb98b7c12 */ /* 0x000fe4000f8e96ba */
[----:B------:R-:W-:Y:S01]  /*ca00*/  LOP3.LUT R137, R137, 0xff, RZ, 0xc0, !PT ;  /* 0x000000ff89897812 */ /* 0x000fe200078ec0ff */
[----:B------:R-:W-:Y:S01]  /*ca10*/  @!P0 HADD2 R227, -R157.H0_H0, -RZ.H0_H0 ;  /* 0xa00000ff9de38230 */ /* 0x000fe20000000900 */
[----:B------:R-:W-:Y:S02]  /*ca20*/  @!P5 PRMT R158, R228, 0x5410, RZ ;  /* 0x00005410e49ed816 */ /* 0x000fe400000000ff */
[C---:B------:R-:W-:Y:S02]  /*ca30*/  ISETP.GE.U32.AND P5, PT, R252.reuse, R137, PT ;  /* 0x00000089fc00720c */ /* 0x040fe40003fa6070 */
[----:B------:R-:W-:Y:S01]  /*ca40*/  SHF.R.U32.HI R137, RZ, 0x18, R174 ;  /* 0x00000018ff897819 */ /* 0x000fe200000116ae */
[----:B------:R-:W-:Y:S01]  /*ca50*/  STG.E.U16 [R176.64+0x40], R158 ;  /* 0x0000409eb0007986 */ /* 0x000fe2000c101510 */
[----:B------:R-:W-:Y:S02]  /*ca60*/  @!P0 PRMT R157, R227, 0x5410, RZ ;  /* 0x00005410e39d8816 */ /* 0x000fe400000000ff */
[C---:B------:R-:W-:Y:S02]  /*ca70*/  ISETP.GE.U32.AND P0, PT, R252.reuse, R137, PT ;  /* 0x00000089fc00720c */ /* 0x040fe40003f06070 */
[C---:B------:R-:W-:Y:S01]  /*ca80*/  LOP3.LUT R137, R139.reuse, 0xffff, RZ, 0xc0, !PT ;  /* 0x0000ffff8b897812 */ /* 0x040fe200078ec0ff */
[----:B------:R-:W-:Y:S01]  /*ca90*/  STG.E.U16 [R176.64+0x42], R157 ;  /* 0x0000429db0007986 */ /* 0x000fe2000c101510 */
[----:B------:R-:W-:Y:S01]  /*caa0*/  LOP3.LUT R138, R139, 0xff, RZ, 0xc0, !PT ;  /* 0x000000ff8b8a7812 */ /* 0x000fe200078ec0ff */
[----:B-1----:R-:W-:Y:S01]  /*cab0*/  FADD.FTZ R160, R143, R160 ;  /* 0x000000a08fa07221 */ /* 0x002fe20000010000 */
[----:B------:R-:W-:Y:S01]  /*cac0*/  SHF.R.U32.HI R137, RZ, 0x8, R137 ;  /* 0x00000008ff897819 */ /* 0x000fe20000011689 */
[----:B------:R-:W-:Y:S01]  /*cad0*/  @!P5 HADD2 R224, -R161.H0_H0, -RZ.H0_H0 ;  /* 0xa00000ffa1e0d230 */ /* 0x000fe20000000900 */
[----:B------:R-:W-:Y:S02]  /*cae0*/  PRMT R186, R252, 0x7054, R252 ;  /* 0x00007054fcba7816 */ /* 0x000fe400000000fc */
[----:B------:R-:W-:Y:S02]  /*caf0*/  PRMT R137, R138, 0x5410, R137 ;  /* 0x000054108a897816 */ /* 0x000fe40000000089 */
[--C-:B------:R-:W-:Y:S02]  /*cb00*/  SHF.R.U32.HI R138, RZ, 0x10, R139.reuse ;  /* 0x00000010ff8a7819 */ /* 0x100fe4000001168b */
[----:B------:R-:W-:Y:S01]  /*cb10*/  SHF.R.U32.HI R139, RZ, 0x18, R139 ;  /* 0x00000018ff8b7819 */ /* 0x000fe2000001168b */
[--C-:B------:R-:W-:Y:S01]  /*cb20*/  HSET2.LE.AND R137, R137, R186.reuse, PT ;  /* 0x000000ba89897233 */ /* 0x100fe20003803000 */
[----:B------:R-:W-:Y:S02]  /*cb30*/  LOP3.LUT R138, R138, 0xff, RZ, 0xc0, !PT ;  /* 0x000000ff8a8a7812 */ /* 0x000fe400078ec0ff */
[--C-:B------:R-:W-:Y:S02]  /*cb40*/  SHF.R.U32.HI R142, RZ, 0x18, R184.reuse ;  /* 0x00000018ff8e7819 */ /* 0x100fe400000116b8 */
[----:B--2---:R-:W-:Y:S02]  /*cb50*/  PRMT R136, R138, 0x5410, R139 ;  /* 0x000054108a887816 */ /* 0x004fe4000000008b */
[C---:B------:R-:W-:Y:S02]  /*cb60*/  LOP3.LUT R139, R184.reuse, 0xffff, RZ, 0xc0, !PT ;  /* 0x0000ffffb88b7812 */ /* 0x040fe400078ec0ff */
[----:B------:R-:W-:Y:S01]  /*cb70*/  LOP3.LUT R138, R184, 0xff, RZ, 0xc0, !PT ;  /* 0x000000ffb88a7812 */ /* 0x000fe200078ec0ff */
[--C-:B------:R-:W-:Y:S01]  /*cb80*/  HSET2.LE.AND R136, R136, R186.reuse, PT ;  /* 0x000000ba88887233 */ /* 0x100fe20003803000 */
[----:B------:R-:W-:Y:S02]  /*cb90*/  SHF.R.U32.HI R139, RZ, 0x8, R139 ;  /* 0x00000008ff8b7819 */ /* 0x000fe4000001168b */
[----:B------:R-:W-:Y:S02]  /*cba0*/  LOP3.LUT R132, R137, R132, RZ, 0xc0, !PT ;  /* 0x0000008489847212 */ /* 0x000fe400078ec0ff */
[----:B------:R-:W-:Y:S02]  /*cbb0*/  PRMT R138, R138, 0x5410, R139 ;  /* 0x000054108a8a7816 */ /* 0x000fe4000000008b */
[----:B------:R-:W-:Y:S02]  /*cbc0*/  SHF.R.U32.HI R139, RZ, 0x10, R184 ;  /* 0x00000010ff8b7819 */ /* 0x000fe400000116b8 */
[----:B------:R-:W-:Y:S01]  /*cbd0*/  LOP3.LUT R133, R136, R133, RZ, 0xc0, !PT ;  /* 0x0000008588857212 */ /* 0x000fe200078ec0ff */
[--C-:B------:R-:W-:Y:S01]  /*cbe0*/  HSET2.LE.AND R137, R138, R186.reuse, PT ;  /* 0x000000ba8a897233 */ /* 0x100fe20003803000 */
[----:B------:R-:W-:Y:S02]  /*cbf0*/  LOP3.LUT R139, R139, 0xff, RZ, 0xc0, !PT ;  /* 0x000000ff8b8b7812 */ /* 0x000fe400078ec0ff */
[----:B------:R-:W-:Y:S02]  /*cc00*/  LOP3.LUT R145, R174, 0xff, RZ, 0xc0, !PT ;  /* 0x000000ffae917812 */ /* 0x000fe400078ec0ff */
[----:B------:R-:W-:Y:S02]  /*cc10*/  PRMT R142, R139, 0x5410, R142 ;  /* 0x000054108b8e7816 */ /* 0x000fe4000000008e */
[----:B------:R-:W-:Y:S02]  /*cc20*/  LOP3.LUT R134, R137, R134, RZ, 0xc0, !PT ;  /* 0x0000008689867212 */ /* 0x000fe400078ec0ff */
[----:B------:R-:W1:Y:S01]  /*cc30*/  LDSM.16.MT88.4 R136, [R208+0x10000] ;  /* 0x01000000d088783b */ /* 0x000e620000004200 */
[--C-:B------:R-:W-:Y:S01]  /*cc40*/  HSET2.LE.AND R142, R142, R186.reuse, PT ;  /* 0x000000ba8e8e7233 */ /* 0x100fe20003803000 */
[----:B------:R-:W-:Y:S02]  /*cc50*/  F2FP.PACK_AB R171, R143, R180 ;  /* 0x000000b48fab723e */ /* 0x000fe400000000ff */
[----:B------:R-:W-:Y:S01]  /*cc60*/  LOP3.LUT R143, R182, 0xff, RZ, 0xc0, !PT ;  /* 0x000000ffb68f7812 */ /* 0x000fe200078ec0ff */
[----:B------:R2:W-:Y:S01]  /*cc70*/  MUFU.EX2 R180, R170 ;  /* 0x000000aa00b47308 */ /* 0x0005e20000000800 */
[----:B------:R-:W-:Y:S02]  /*cc80*/  LOP3.LUT R135, R142, R135, RZ, 0xc0, !PT ;  /* 0x000000878e877212 */ /* 0x000fe400078ec0ff */
[----:B------:R-:W-:Y:S02]  /*cc90*/  LOP3.LUT R142, R182, 0xffff, RZ, 0xc0, !PT ;  /* 0x0000ffffb68e7812 */ /* 0x000fe400078ec0ff */
[----:B------:R-:W-:Y:S02]  /*cca0*/  ISETP.GE.U32.AND P1, PT, R252, R145, PT ;  /* 0x00000091fc00720c */ /* 0x000fe40003f26070 */
[----:B------:R-:W-:Y:S02]  /*ccb0*/  SHF.R.U32.HI R164, RZ, 0x8, R142 ;  /* 0x00000008ffa47819 */ /* 0x000fe4000001168e */
[C---:B------:R-:W-:Y:S02]  /*ccc0*/  PRMT R3, R156.reuse, 0x7632, R3 ;  /* 0x000076329c037816 */ /* 0x040fe40000000003 */
[----:B------:R-:W-:Y:S02]  /*ccd0*/  PRMT R143, R143, 0x5410, R164 ;  /* 0x000054108f8f7816 */ /* 0x000fe400000000a4 */
[----:B------:R-:W-:Y:S01]  /*cce0*/  PRMT R159, R156, 0x5410, R3 ;  /* 0x000054109c9f7816 */ /* 0x000fe20000000003 */
[----:B------:R-:W-:Y:S01]  /*ccf0*/  @!P6 HADD2 R222, -R3.H0_H0, -RZ.H0_H0 ;  /* 0xa00000ff03dee230 */ /* 0x000fe20000000900 */
[----:B------:R-:W-:Y:S02]  /*cd00*/  LOP3.LUT R147, R146, 0xffff, RZ, 0xc0, !PT ;  /* 0x0000ffff92937812 */ /* 0x000fe400078ec0ff */
[----:B------:R-:W-:Y:S01]  /*cd10*/  SHF.R.U32.HI R145, RZ, 0x10, R182 ;  /* 0x00000010ff917819 */ /* 0x000fe200000116b6 */
[----:B------:R-:W-:Y:S01]  /*cd20*/  @!P1 HADD2 R225, -R156.H0_H0, -RZ.H0_H0 ;  /* 0xa00000ff9ce19230 */ /* 0x000fe20000000900 */
[----:B------:R-:W-:Y:S02]  /*cd30*/  @!P6 PRMT R3, R222, 0x5410, RZ ;  /* 0x00005410de03e816 */ /* 0x000fe400000000ff */
[----:B------:R-:W-:Y:S02]  /*cd40*/  SHF.R.U32.HI R147, RZ, 0x8, R147 ;  /* 0x00000008ff937819 */ /* 0x000fe40000011693 */
[----:B------:R-:W-:Y:S01]  /*cd50*/  @!P1 PRMT R156, R225, 0x5410, RZ ;  /* 0x00005410e19c9816 */ /* 0x000fe200000000ff */
[----:B------:R-:W-:Y:S01]  /*cd60*/  STG.E.U16 [R178.64+0x52], R3 ;  /* 0x00005203b2007986 */ /* 0x000fe2000c101510 */
[----:B------:R-:W-:Y:S02]  /*cd70*/  LOP3.LUT R145, R145, 0xff, RZ, 0xc0, !PT ;  /* 0x000000ff91917812 */ /* 0x000fe400078ec0ff */
[C---:B--2---:R-:W-:Y:S01]  /*cd80*/  PRMT R170, R171.reuse, 0x7632, R170 ;  /* 0x00007632abaa7816 */ /* 0x044fe200000000aa */
[----:B------:R-:W-:Y:S01]  /*cd90*/  STG.E.U16 [R178.64+0x50], R156 ;  /* 0x0000509cb2007986 */ /* 0x000fe2000c101510 */
[----:B------:R-:W-:Y:S02]  /*cda0*/  SHF.R.U32.HI R182, RZ, 0x18, R182 ;  /* 0x00000018ffb67819 */ /* 0x000fe400000116b6 */
[----:B------:R-:W-:Y:S02]  /*cdb0*/  PRMT R164, R171, 0x5410, R170 ;  /* 0x00005410aba47816 */ /* 0x000fe400000000aa */
[----:B------:R-:W-:Y:S01]  /*cdc0*/  PRMT R182, R145, 0x5410, R182 ;  /* 0x0000541091b67816 */ /* 0x000fe200000000b6 */
[--C-:B------:R-:W-:Y:S01]  /*cdd0*/  HSET2.LE.AND R145, R143, R186.reuse, PT ;  /* 0x000000ba8f917233 */ /* 0x100fe20003803000 */
[C---:B-1----:R-:W-:Y:S01]  /*cde0*/  HMMA.16816.F32 R4, R132.reuse, R136, R4 ;  /* 0x000000888404723c */ /* 0x042fe20000001804 */
[----:B------:R-:W-:Y:S02]  /*cdf0*/  ISETP.NE.AND P1, PT, R173, RZ, PT ;  /* 0x000000ffad00720c */ /* 0x000fe40003f25270 */
[----:B------:R-:W1:Y:S05]  /*ce00*/  MUFU.EX2 R173, R172 ;  /* 0x000000ac00ad7308 */ /* 0x000e6a0000000800 */
[C---:B------:R-:W-:Y:S01]  /*ce10*/  HMMA.16816.F32 R8, R132.reuse, R138, R8 ;  /* 0x0000008a8408723c */ /* 0x040fe20000001808 */
[----:B------:R-:W2:Y:S03]  /*ce20*/  LDSM.16.MT88.4 R136, [R206+0x10000] ;  /* 0x01000000ce88783b */ /* 0x000ea60000004200 */
[----:B-1----:R-:W-:Y:S01]  /*ce30*/  FADD.FTZ R167, R173, R154 ;  /* 0x0000009aada77221 */ /* 0x002fe20000010000 */
[C---:B------:R-:W-:Y:S03]  /*ce40*/  F2FP.PACK_AB R173, R168.reuse, R173 ;  /* 0x000000ada8ad723e */ /* 0x040fe600000000ff */
[----:B------:R-:W-:Y:S01]  /*ce50*/  FADD.FTZ R167, R168, R167 ;  /* 0x000000a7a8a77221 */ /* 0x000fe20000010000 */
[----:B------:R-:W-:Y:S03]  /*ce60*/  PRMT R168, R161, 0x7632, R168 ;  /* 0x00007632a1a87816 */ /* 0x000fe600000000a8 */
[----:B------:R-:W-:Y:S01]  /*ce70*/  PRMT R172, R173, 0x7632, R172 ;  /* 0x00007632adac7816 */ /* 0x000fe200000000ac */
[----:B------:R-:W-:Y:S01]  /*ce80*/  FADD.FTZ R184, R166, R167 ;  /* 0x000000a7a6b87221 */ /* 0x000fe20000010000 */
[----:B------:R-:W-:Y:S01]  /*ce90*/  @!P0 HADD2 R223, -R168.H0_H0, -RZ.H0_H0 ;  /* 0xa00000ffa8df8230 */ /* 0x000fe20000000900 */
[C---:B--2---:R-:W-:Y:S08]  /*cea0*/  HMMA.16816.F32 R12, R132.reuse, R136, R12 ;  /* 0x00000088840c723c */ /* 0x044ff0000000180c */
[C---:B------:R-:W-:Y:S01]  /*ceb0*/  HMMA.16816.F32 R16, R132.reuse, R138, R16 ;  /* 0x0000008a8410723c */ /* 0x040fe20000001810 */
[----:B------:R-:W1:Y:S07]  /*cec0*/  LDSM.16.MT88.4 R136, [R205+0x10000] ;  /* 0x01000000cd88783b */ /* 0x000e6e0000004200 */
[C---:B-1----:R-:W-:Y:S08]  /*ced0*/  HMMA.16816.F32 R20, R132.reuse, R136, R20 ;  /* 0x000000888414723c */ /* 0x042ff00000001814 */
        /* <DEDUP_REMOVED lines=32> */
[C---:B-1----:R-:W-:Y:S07]  /*d0e0*/  HMMA.16816.F32 R108, R132.reuse, R136, R108 ;  /* 0x00000088846c723c */ /* 0x042fee000000186c */
[----:B------:R-:W-:Y:S01]  /*d0f0*/  LOP3.LUT R136, R146, 0xff, RZ, 0xc0, !PT ;  /* 0x000000ff92887812 */ /* 0x000fe200078ec0ff */
[C---:B------:R-:W-:Y:S01]  /*d100*/  HMMA.16816.F32 R112, R132.reuse, R138, R112 ;  /* 0x0000008a8470723c */ /* 0x040fe20000001870 */
[----:B------:R-:W-:Y:S03]  /*d110*/  SHF.R.U32.HI R146, RZ, 0x18, R146 ;  /* 0x00000018ff927819 */ /* 0x000fe60000011692 */
[----:B------:R-:W-:Y:S02]  /*d120*/  PRMT R147, R136, 0x5410, R147 ;  /* 0x0000541088937816 */ /* 0x000fe40000000093 */
[----:B------:R-:W1:Y:S01]  /*d130*/  LDSM.16.MT88.4 R136, [R205+0x16000] ;  /* 0x01600000cd88783b */ /* 0x000e620000004200 */
[----:B------:R-:W-:Y:S02]  /*d140*/  PRMT R146, R149, 0x5410, R146 ;  /* 0x0000541095927816 */ /* 0x000fe40000000092 */
[--C-:B------:R-:W-:Y:S01]  /*d150*/  HSET2.LE.AND R142, R147, R186.reuse, PT ;  /* 0x000000ba938e7233 */ /* 0x100fe20003803000 */
[C---:B-1----:R-:W-:Y:S08]  /*d160*/  HMMA.16816.F32 R116, R132.reuse, R136, R116 ;  /* 0x000000888474723c */ /* 0x042ff00000001874 */
[C---:B------:R-:W-:Y:S01]  /*d170*/  HMMA.16816.F32 R120, R132.reuse, R138, R120 ;  /* 0x0000008a8478723c */ /* 0x040fe20000001878 */
[----:B------:R-:W1:Y:S07]  /*d180*/  LDSM.16.MT88.4 R136, [R204+0x16000] ;  /* 0x01600000cc88783b */ /* 0x000e6e0000004200 */
[C---:B-1----:R-:W-:Y:S07]  /*d190*/  HMMA.16816.F32 R124, R132.reuse, R136, R124 ;  /* 0x00000088847c723c */ /* 0x042fee000000187c */
[--C-:B------:R-:W-:Y:S01]  /*d1a0*/  HSET2.LE.AND R137, R146, R186.reuse, PT ;  /* 0x000000ba92897233 */ /* 0x100fe20003803000 */
[----:B------:R-:W-:Y:S01]  /*d1b0*/  HMMA.16816.F32 R128, R132, R138, R128 ;  /* 0x0000008a8480723c */ /* 0x000fe20000001880 */
[----:B------:R-:W-:Y:S01]  /*d1c0*/  LOP3.LUT R136, R142, R141, RZ, 0xc0, !PT ;  /* 0x0000008d8e887212 */ /* 0x000fe200078ec0ff */
[----:B------:R-:W-:Y:S02]  /*d1d0*/  LDSM.16.MT88.4 R132, [R206+0x10800] ;  /* 0x01080000ce84783b */ /* 0x000fe40000004200 */
[----:B------:R-:W-:Y:S03]  /*d1e0*/  LOP3.LUT R137, R137, R140, RZ, 0xc0, !PT ;  /* 0x0000008c89897212 */ /* 0x000fe600078ec0ff */
[--C-:B------:R-:W-:Y:S01]  /*d1f0*/  HSET2.LE.AND R139, R182, R186.reuse, PT ;  /* 0x000000bab68b7233 */ /* 0x100fe20003803000 */
[----:B------:R-:W-:Y:S01]  /*d200*/  LOP3.LUT R138, R145, R144, RZ, 0xc0, !PT ;  /* 0x00000090918a7212 */ /* 0x000fe200078ec0ff */
[----:B------:R-:W-:Y:S01]  /*d210*/  IMAD.WIDE.U32 R182, R163, -0x2daee0ad, RZ ;  /* 0xd2511f53a3b67825 */ /* 0x000fe200078e00ff */
[----:B------:R-:W1:Y:S02]  /*d220*/  LDSM.16.MT88.4 R140, [R208+0x10800] ;  /* 0x01080000d08c783b */ /* 0x000e640000004200 */
[----:B------:R-:W-:Y:S02]  /*d230*/  LOP3.LUT R139, R139, R148, RZ, 0xc0, !PT ;  /* 0x000000948b8b7212 */ /* 0x000fe400078ec0ff */
[----:B------:R-:W-:Y:S02]  /*d240*/  LOP3.LUT R158, R183, UR13, R162, 0x96, !PT ;  /* 0x0000000db79e7c12 */ /* 0x000fe4000f8e96a2 */
[----:B------:R-:W-:Y:S02]  /*d250*/  SHF.R.U32.HI R163, RZ, 0x10, R182 ;  /* 0x00000010ffa37819 */ /* 0x000fe400000116b6 */
[----:B------:R-:W2:Y:S02]  /*d260*/  LDSM.16.MT88.4 R144, [R205+0x10800] ;  /* 0x01080000cd90783b */ /* 0x000ea40000004200 */
[----:B------:R-:W-:Y:S01]  /*d270*/  LOP3.LUT R163, R163, 0xff, RZ, 0xc0, !PT ;  /* 0x000000ffa3a37812 */ /* 0x000fe200078ec0ff */
[C---:B-1----:R-:W-:Y:S08]  /*d280*/  HMMA.16816.F32 R4, R136.reuse, R140, R4 ;  /* 0x0000008c8804723c */ /* 0x042ff00000001804 */
[C---:B------:R-:W-:Y:S01]  /*d290*/  HMMA.16816.F32 R8, R136.reuse, R142, R8 ;  /* 0x0000008e8808723c */ /* 0x040fe20000001808 */
[----:B------:R-:W-:Y:S07]  /*d2a0*/  LDSM.16.MT88.4 R140, [R208+0x12800] ;  /* 0x01280000d08c783b */ /* 0x000fee0000004200 */
[C---:B------:R-:W-:Y:S08]  /*d2b0*/  HMMA.16816.F32 R12, R136.reuse, R132, R12 ;  /* 0x00000084880c723c */ /* 0x040ff0000000180c */
        /* <DEDUP_REMOVED lines=35> */
[C---:B---3--:R-:W-:Y:S07]  /*d4f0*/  HMMA.16816.F32 R108, R136.reuse, R140, R108 ;  /* 0x0000008c886c723c */ /* 0x048fee000000186c */
[C---:B------:R-:W-:Y:S01]  /*d500*/  LOP3.LUT R141, R174.reuse, 0xffff, RZ, 0xc0, !PT ;  /* 0x0000ffffae8d7812 */ /* 0x040fe200078ec0ff */
[C---:B------:R-:W-:Y:S01]  /*d510*/  HMMA.16816.F32 R112, R136.reuse, R142, R112 ;  /* 0x0000008e8870723c */ /* 0x040fe20000001870 */
[--C-:B------:R-:W-:Y:S03]  /*d520*/  SHF.R.U32.HI R140, RZ, 0x18, R174.reuse ;  /* 0x00000018ff8c7819 */ /* 0x100fe600000116ae */
[----:B------:R-:W-:Y:S03]  /*d530*/  SHF.R.U32.HI R141, RZ, 0x8, R141 ;  /* 0x00000008ff8d7819 */ /* 0x000fe6000001168d */
[----:B------:R-:W-:Y:S01]  /*d540*/  SHF.R.U32.HI R143, RZ, 0x10, R174 ;  /* 0x00000010ff8f7819 */ /* 0x000fe200000116ae */
[C---:B--2---:R-:W-:Y:S01]  /*d550*/  HMMA.16816.F32 R116, R136.reuse, R144, R116 ;  /* 0x000000908874723c */ /* 0x044fe20000001874 */
[----:B------:R-:W-:Y:S03]  /*d560*/  LOP3.LUT R142, R174, 0xff, RZ, 0xc0, !PT ;  /* 0x000000ffae8e7812 */ /* 0x000fe600078ec0ff */
[----:B------:R-:W-:Y:S02]  /*d570*/  LOP3.LUT R174, R175, UR14, R150, 0x96, !PT ;  /* 0x0000000eafae7c12 */ /* 0x000fe4000f8e9696 */
[----:B------:R-:W-:Y:S01]  /*d580*/  LDSM.16.MT88.4 R148, [R206+0x11000] ;  /* 0x01100000ce94783b */ /* 0x000fe20000004200 */
[----:B------:R-:W2:Y:S01]  /*d590*/  MUFU.EX2 R175, R169 ;  /* 0x000000a900af7308 */ /* 0x000ea20000000800 */
[C---:B------:R-:W-:Y:S01]  /*d5a0*/  HMMA.16816.F32 R120, R136.reuse, R146, R120 ;  /* 0x000000928878723c */ /* 0x040fe20000001878 */
[----:B------:R-:W-:Y:S03]  /*d5b0*/  LOP3.LUT R143, R143, 0xff, RZ, 0xc0, !PT ;  /* 0x000000ff8f8f7812 */ /* 0x000fe600078ec0ff */
[----:B------:R-:W-:Y:S02]  /*d5c0*/  PRMT R142, R142, 0x5410, R141 ;  /* 0x000054108e8e7816 */ /* 0x000fe4000000008d */
[----:B------:R-:W3:Y:S01]  /*d5d0*/  LDSM.16.MT88.4 R144, [R208+0x11000] ;  /* 0x01100000d090783b */ /* 0x000ee20000004200 */
[----:B------:R-:W-:Y:S01]  /*d5e0*/  PRMT R143, R143, 0x5410, R140 ;  /* 0x000054108f8f7816 */ /* 0x000fe2000000008c */
[C---:B-1----:R-:W-:Y:S01]  /*d5f0*/  HMMA.16816.F32 R124, R136.reuse, R132, R124 ;  /* 0x00000084887c723c */ /* 0x042fe2000000187c */
[----:B------:R1:W4:Y:S03]  /*d600*/  MUFU.EX2 R169, R165 ;  /* 0x000000a500a97308 */ /* 0x0003260000000800 */
[C---:B------:R-:W-:Y:S01]  /*d610*/  LOP3.LUT R140, R174.reuse, 0xffff, RZ, 0xc0, !PT ;  /* 0x0000ffffae8c7812 */ /* 0x040fe200078ec0ff */
[--C-:B------:R-:W-:Y:S01]  /*d620*/  HSET2.LE.AND R142, R142, R186.reuse, PT ;  /* 0x000000ba8e8e7233 */ /* 0x100fe20003803000 */
[----:B------:R-:W-:Y:S01]  /*d630*/  LOP3.LUT R141, R174, 0xff, RZ, 0xc0, !PT ;  /* 0x000000ffae8d7812 */ /* 0x000fe200078ec0ff */
[--C-:B------:R-:W-:Y:S01]  /*d640*/  HSET2.LE.AND R143, R143, R186.reuse, PT ;  /* 0x000000ba8f8f7233 */ /* 0x100fe20003803000 */
[----:B------:R-:W-:Y:S01]  /*d650*/  SHF.R.U32.HI R140, RZ, 0x8, R140 ;  /* 0x00000008ff8c7819 */ /* 0x000fe2000001168c */
[----:B------:R-:W-:Y:S03]  /*d660*/  HMMA.16816.F32 R128, R136, R134, R128 ;  /* 0x000000868880723c */ /* 0x000fe60000001880 */
[----:B------:R-:W-:Y:S01]  /*d670*/  PRMT R132, R161, 0x5410, R168 ;  /* 0x00005410a1847816 */ /* 0x000fe200000000a8 */
[----:B------:R-:W-:Y:S01]  /*d680*/  LDSM.16.MT88.4 R136, [R208+0x13000] ;  /* 0x01300000d088783b */ /* 0x000fe20000004200 */
[----:B------:R-:W-:Y:S02]  /*d690*/  PRMT R140, R141, 0x5410, R140 ;  /* 0x000054108d8c7816 */ /* 0x000fe4000000008c */
[----:B------:R-:W-:Y:S01]  /*d6a0*/  SHF.R.U32.HI R141, RZ, 0x10, R174 ;  /* 0x00000010ff8d7819 */ /* 0x000fe200000116ae */
[----:B--2---:R-:W-:Y:S01]  /*d6b0*/  FADD.FTZ R181, R175, R160 ;  /* 0x000000a0afb57221 */ /* 0x004fe20000010000 */
[----:B------:R-:W-:Y:S03]  /*d6c0*/  SHF.R.U32.HI R174, RZ, 0x18, R174 ;  /* 0x00000018ffae7819 */ /* 0x000fe600000116ae */
[--C-:B------:R-:W-:Y:S01]  /*d6d0*/  HSET2.LE.AND R140, R140, R186.reuse, PT ;  /* 0x000000ba8c8c7233 */ /* 0x100fe20003803000 */
[----:B------:R-:W-:Y:S04]  /*d6e0*/  LOP3.LUT R141, R141, 0xff, RZ, 0xc0, !PT ;  /* 0x000000ff8d8d7812 */ /* 0x000fe800078ec0ff */
[----:B------:R-:W-:Y:S02]  /*d6f0*/  LOP3.LUT R140, R140, R153, RZ, 0xc0, !PT ;  /* 0x000000998c8c7212 */ /* 0x000fe400078ec0ff */
[--C-:B------:R-:W-:Y:S02]  /*d700*/  PRMT R141, R141, 0x5410, R174.reuse ;  /* 0x000054108d8d7816 */ /* 0x100fe400000000ae */
[----:B------:R-:W-:Y:S02]  /*d710*/  LOP3.LUT R142, R142, R159, RZ, 0xc0, !PT ;  /* 0x0000009f8e8e7212 */ /* 0x000fe400078ec0ff */
[----:B------:R-:W-:Y:S01]  /*d720*/  LOP3.LUT R143, R143, R132, RZ, 0xc0, !PT ;  /* 0x000000848f8f7212 */ /* 0x000fe200078ec0ff */
[--C-:B------:R-:W-:Y:S01]  /*d730*/  HSET2.LE.AND R141, R141, R186.reuse, PT ;  /* 0x000000ba8d8d7233 */ /* 0x100fe20003803000 */
[----:B------:R-:W-:Y:S01]  /*d740*/  LDSM.16.MT88.4 R132, [R204+0x11000] ;  /* 0x01100000cc84783b */ /* 0x000fe20000004200 */
[----:B------:R-:W-:Y:S02]  /*d750*/  @!P5 PRMT R161, R224, 0x5410, RZ ;  /* 0x00005410e0a1d816 */ /* 0x000fe400000000ff */
[----:B------:R-:W-:Y:S02]  /*d760*/  @!P0 PRMT R168, R223, 0x5410, RZ ;  /* 0x00005410dfa88816 */ /* 0x000fe400000000ff */
[----:B------:R-:W-:Y:S02]  /*d770*/  LOP3.LUT R141, R141, R152, RZ, 0xc0, !PT ;  /* 0x000000988d8d7212 */ /* 0x000fe400078ec0ff */
[----:B------:R-:W-:Y:S01]  /*d780*/  F2FP.PACK_AB R175, R180, R175 ;  /* 0x000000afb4af723e */ /* 0x000fe200000000ff */
[----:B------:R-:W2:Y:S03]  /*d790*/  LDSM.16.MT88.4 R152, [R205+0x11000] ;  /* 0x01100000cd98783b */ /* 0x000ea60000004200 */
[----:B------:R-:W-:Y:S01]  /*d7a0*/  PRMT R174, R175, 0x7632, R174 ;  /* 0x00007632afae7816 */ /* 0x000fe200000000ae */
[C---:B---3--:R-:W-:Y:S04]  /*d7b0*/  HMMA.16816.F32 R4, R140.reuse, R144, R4 ;  /* 0x000000908c04723c */ /* 0x048fe80000001804 */
[----:B------:R-:W-:Y:S04]  /*d7c0*/  STG.E.U16 [R176.64+0x52], R168 ;  /* 0x000052a8b0007986 */ /* 0x000fe8000c101510 */
[C---:B------:R-:W-:Y:S01]  /*d7d0*/  HMMA.16816.F32 R8, R140.reuse, R146, R8 ;  /* 0x000000928c08723c */ /* 0x040fe20000001808 */
[----:B------:R-:W3:Y:S07]  /*d7e0*/  LDSM.16.MT88.4 R144, [R206+0x13000] ;  /* 0x01300000ce90783b */ /* 0x000eee0000004200 */
[C---:B------:R-:W-:Y:S01]  /*d7f0*/  HMMA.16816.F32 R12, R140.reuse, R148, R12 ;  /* 0x000000948c0c723c */ /* 0x040fe2000000180c */
[----:B------:R-:W-:Y:S07]  /*d800*/  STG.E.U16 [R176.64+0x50], R161 ;  /* 0x000050a1b0007986 */ /* 0x000fee000c101510 */
        /* <DEDUP_REMOVED lines=23> */
[C---:B----4-:R-:W-:Y:S07]  /*d980*/  HMMA.16816.F32 R76, R140.reuse, R136, R76 ;  /* 0x000000888c4c723c */ /* 0x050fee000000184c */
[----:B------:R-:W-:Y:S01]  /*d990*/  LOP3.LUT R137, R158, 0xff, RZ, 0xc0, !PT ;  /* 0x000000ff9e897812 */ /* 0x000fe200078ec0ff */
[C---:B------:R-:W-:Y:S03]  /*d9a0*/  HMMA.16816.F32 R80, R140.reuse, R138, R80 ;  /* 0x0000008a8c50723c */ /* 0x040fe60000001850 */
[----:B------:R-:W-:Y:S02]  /*d9b0*/  ISETP.GE.U32.AND P6, PT, R252, R137, PT ;  /* 0x00000089fc00720c */ /* 0x000fe40003fc6070 */
[----:B------:R-:W4:Y:S03]  /*d9c0*/  LDSM.16.MT88.4 R136, [R205+0x17000] ;  /* 0x01700000cd88783b */ /* 0x000f260000004200 */
[C---:B---3--:R-:W-:Y:S07]  /*d9d0*/  HMMA.16816.F32 R84, R140.reuse, R144, R84 ;  /* 0x000000908c54723c */ /* 0x048fee0000001854 */
[C---:B------:R-:W-:Y:S01]  /*d9e0*/  LOP3.LUT R144, R182.reuse, 0xff, RZ, 0xc0, !PT ;  /* 0x000000ffb6907812 */ /* 0x040fe200078ec0ff */
[C---:B------:R-:W-:Y:S01]  /*d9f0*/  HMMA.16816.F32 R88, R140.reuse, R146, R88 ;  /* 0x000000928c58723c */ /* 0x040fe20000001858 */
[----:B------:R-:W-:Y:S03]  /*da00*/  LOP3.LUT R145, R182, 0xffff, RZ, 0xc0, !PT ;  /* 0x0000ffffb6917812 */ /* 0x000fe600078ec0ff */
[----:B------:R-:W-:Y:S01]  /*da10*/  @!P6 HADD2 R219, -R171.H0_H0, -RZ.H0_H0 ;  /* 0xa00000ffabdbe230 */ /* 0x000fe20000000900 */
[----:B------:R-:W-:Y:S02]  /*da20*/  SHF.R.U32.HI R145, RZ, 0x8, R145 ;  /* 0x00000008ff917819 */ /* 0x000fe40000011691 */
[----:B------:R-:W-:Y:S01]  /*da30*/  LOP3.LUT R146, R158, 0xffff, RZ, 0xc0, !PT ;  /* 0x0000ffff9e927812 */ /* 0x000fe200078ec0ff */
[C---:B-1----:R-:W-:Y:S01]  /*da40*/  HMMA.16816.F32 R92, R140.reuse, R148, R92 ;  /* 0x000000948c5c723c */ /* 0x042fe2000000185c */
[----:B------:R-:W-:Y:S03]  /*da50*/  @!P6 PRMT R171, R219, 0x5410, RZ ;  /* 0x00005410dbabe816 */ /* 0x000fe600000000ff */
[----:B------:R-:W-:Y:S02]  /*da60*/  SHF.R.U32.HI R146, RZ, 0x8, R146 ;  /* 0x00000008ff927819 */ /* 0x000fe40000011692 */
[----:B------:R-:W-:Y:S01]  /*da70*/  STG.E.U16 [R178.64+0x60], R171 ;  /* 0x000060abb2007986 */ /* 0x000fe2000c101510 */
[----:B------:R-:W-:Y:S01]  /*da80*/  LOP3.LUT R148, R183, UR13, R162, 0x96, !PT ;  /* 0x0000000db7947c12 */ /* 0x000fe2000f8e96a2 */
[C---:B------:R-:W-:Y:S01]  /*da90*/  HMMA.16816.F32 R96, R140.reuse, R150, R96 ;  /* 0x000000968c60723c */ /* 0x040fe20000001860 */
[----:B------:R-:W-:Y:S03]  /*daa0*/  LOP3.LUT R147, R146, 0xffff, RZ, 0xc0, !PT ;  /* 0x0000ffff92937812 */ /* 0x000fe600078ec0ff */
[----:B------:R-:W-:Y:S02]  /*dab0*/  PRMT R162, R144, 0x5410, R145 ;  /* 0x0000541090a27816 */ /* 0x000fe40000000091 */
[----:B------:R-:W-:Y:S02]  /*dac0*/  ISETP.GE.U32.AND P5, PT, R252, R147, PT ;  /* 0x00000093fc00720c */ /* 0x000fe40003fa6070 */
[C---:B--2---:R-:W-:Y:S01]  /*dad0*/  HMMA.16816.F32 R100, R140.reuse, R152, R100 ;  /* 0x000000988c64723c */ /* 0x044fe20000001864 */
[----:B------:R-:W1:Y:S03]  /*dae0*/  LDSM.16.MT88.4 R144, [R204+0x17000] ;  /* 0x01700000cc90783b */ /* 0x000e660000004200 */
[----:B------:R-:W-:Y:S02]  /*daf0*/  LOP3.LUT R149, R148, 0xff, RZ, 0xc0, !PT ;  /* 0x000000ff94957812 */ /* 0x000fe400078ec0ff */
[----:B------:R-:W-:Y:S02]  /*db00*/  SHF.R.U32.HI R151, RZ, 0x18, R158 ;  /* 0x00000018ff977819 */ /* 0x000fe4000001169e */
[C---:B------:R-:W-:Y:S01]  /*db10*/  HMMA.16816.F32 R104, R140.reuse, R154, R104 ;  /* 0x0000009a8c68723c */ /* 0x040fe20000001868 */
[----:B------:R-:W-:Y:S01]  /*db20*/  SHF.R.U32.HI R150, RZ, 0x18, R182 ;  /* 0x00000018ff967819 */ /* 0x000fe200000116b6 */
[----:B------:R-:W-:Y:S01]  /*db30*/  LDSM.16.MT88.4 R152, [R206+0x11800] ;  /* 0x01180000ce98783b */ /* 0x000fe20000004200 */
[----:B------:R-:W-:Y:S01]  /*db40*/  ISETP.GE.U32.AND P0, PT, R252, R151, PT ;  /* 0x00000097fc00720c */ /* 0x000fe20003f06070 */
[----:B------:R-:W-:Y:S01]  /*db50*/  @!P5 HADD2 R217, -R170.H0_H0, -RZ.H0_H0 ;  /* 0xa00000ffaad9d230 */ /* 0x000fe20000000900 */
[----:B------:R-:W-:Y:S02]  /*db60*/  PRMT R163, R163, 0x5410, R150 ;  /* 0x00005410a3a37816 */ /* 0x000fe40000000096 */
[----:B------:R-:W-:Y:S01]  /*db70*/  LOP3.LUT R150, R148, 0xffff, RZ, 0xc0, !PT ;  /* 0x0000ffff94967812 */ /* 0x000fe200078ec0ff */
[C---:B------:R-:W-:Y:S01]  /*db80*/  HMMA.16816.F32 R108, R140.reuse, R132, R108 ;  /* 0x000000848c6c723c */ /* 0x040fe2000000186c */
[----:B------:R-:W-:Y:S03]  /*db90*/  SHF.R.U32.HI R158, RZ, 0x10, R158 ;  /* 0x00000010ff9e7819 */ /* 0x000fe6000001169e */
[----:B------:R-:W-:Y:S02]  /*dba0*/  SHF.R.U32.HI R150, RZ, 0x8, R150 ;  /* 0x00000008ff967819 */ /* 0x000fe40000011696 */
[----:B------:R-:W-:Y:S02]  /*dbb0*/  LOP3.LUT R3, R158, 0xff, RZ, 0xc0, !PT ;  /* 0x000000ff9e037812 */ /* 0x000fe400078ec0ff */
[C---:B------:R-:W-:Y:S01]  /*dbc0*/  HMMA.16816.F32 R112, R140.reuse, R134, R112 ;  /* 0x000000868c70723c */ /* 0x040fe20000001870 */
[----:B------:R-:W-:Y:S01]  /*dbd0*/  SHF.R.U32.HI R132, RZ, 0x10, R148 ;  /* 0x00000010ff847819 */ /* 0x000fe20000011694 */
[----:B------:R-:W-:Y:S01]  /*dbe0*/  LDSM.16.MT88.4 R156, [R205+0x11800] ;  /* 0x01180000cd9c783b */ /* 0x000fe20000004200 */
[----:B------:R-:W-:Y:S01]  /*dbf0*/  ISETP.GE.U32.AND P6, PT, R252, R3, PT ;  /* 0x00000003fc00720c */ /* 0x000fe20003fc6070 */
[----:B------:R-:W-:Y:S01]  /*dc00*/  @!P0 HADD2 R216, -R172.H0_H0, -RZ.H0_H0 ;  /* 0xa00000ffacd88230 */ /* 0x000fe20000000900 */
[----:B------:R-:W-:Y:S02]  /*dc10*/  PRMT R133, R149, 0x5410, R150 ;  /* 0x0000541095857816 */ /* 0x000fe40000000096 */
[----:B------:R-:W-:Y:S01]  /*dc20*/  SHF.R.U32.HI R149, RZ, 0x18, R148 ;  /* 0x00000018ff957819 */ /* 0x000fe20000011694 */
[C---:B----4-:R-:W-:Y:S01]  /*dc30*/  HMMA.16816.F32 R116, R140.reuse, R136, R116 ;  /* 0x000000888c74723c */ /* 0x050fe20000001874 */
[----:B------:R-:W-:Y:S03]  /*dc40*/  LOP3.LUT R132, R132, 0xff, RZ, 0xc0, !PT ;  /* 0x000000ff84847812 */ /* 0x000fe600078ec0ff */
[----:B------:R-:W-:Y:S01]  /*dc50*/  @!P5 PRMT R170, R217, 0x5410, RZ ;  /* 0x00005410d9aad816 */ /* 0x000fe200000000ff */
[--C-:B------:R-:W-:Y:S01]  /*dc60*/  HSET2.LE.AND R133, R133, R186.reuse, PT ;  /* 0x000000ba85857233 */ /* 0x100fe20003803000 */
[----:B------:R-:W-:Y:S01]  /*dc70*/  PRMT R165, R132, 0x5410, R149 ;  /* 0x0000541084a57816 */ /* 0x000fe20000000095 */
[--C-:B------:R-:W-:Y:S01]  /*dc80*/  HSET2.LE.AND R132, R163, R186.reuse, PT ;  /* 0x000000baa3847233 */ /* 0x100fe20003803000 */
[C---:B------:R-:W-:Y:S01]  /*dc90*/  HMMA.16816.F32 R120, R140.reuse, R138, R120 ;  /* 0x0000008a8c78723c */ /* 0x040fe20000001878 */
[----:B------:R-:W2:Y:S03]  /*dca0*/  LDSM.16.MT88.4 R148, [R208+0x11800] ;  /* 0x01180000d094783b */ /* 0x000ea60000004200 */
[----:B------:R-:W-:Y:S01]  /*dcb0*/  F2FP.PACK_AB R3, R169, R166 ;  /* 0x000000a6a903723e */ /* 0x000fe200000000ff */
[--C-:B------:R-:W-:Y:S01]  /*dcc0*/  HSET2.LE.AND R166, R162, R186.reuse, PT ;  /* 0x000000baa2a67233 */ /* 0x100fe20003803000 */
[----:B------:R-:W-:Y:S01]  /*dcd0*/  LOP3.LUT R164, R133, R164, RZ, 0xc0, !PT ;  /* 0x000000a485a47212 */ /* 0x000fe200078ec0ff */
[----:B------:R-:W-:Y:S01]  /*dce0*/  @!P6 HADD2 R215, -R173.H0_H0, -RZ.H0_H0 ;  /* 0xa00000ffadd7e230 */ /* 0x000fe20000000900 */
[C---:B-1----:R-:W-:Y:S01]  /*dcf0*/  HMMA.16816.F32 R124, R140.reuse, R144, R124 ;  /* 0x000000908c7c723c */ /* 0x042fe2000000187c */
[----:B------:R-:W-:Y:S01]  /*dd00*/  HSET2.LE.AND R165, R165, R186, PT ;  /* 0x000000baa5a57233 */ /* 0x000fe20003803000 */
[----:B------:R-:W1:Y:S02]  /*dd10*/  LDSM.16.MT88.4 R160, [R204+0x11800] ;  /* 0x01180000cca0783b */ /* 0x000e640000004200 */
[----:B------:R-:W-:Y:S02]  /*dd20*/  LOP3.LUT R167, R132, R3, RZ, 0xc0, !PT ;  /* 0x0000000384a77212 */ /* 0x000fe400078ec0ff */
[----:B------:R-:W-:Y:S02]  /*dd30*/  PRMT R132, R173, 0x5410, R172 ;  /* 0x00005410ad847816 */ /* 0x000fe400000000ac */
[----:B------:R-:W-:Y:S01]  /*dd40*/  HMMA.16816.F32 R128, R140, R146, R128 ;  /* 0x000000928c80723c */ /* 0x000fe20000001880 */
[----:B------:R-:W-:Y:S01]  /*dd50*/  PRMT R133, R175, 0x5410, R174 ;  /* 0x00005410af857816 */ /* 0x000fe200000000ae */
[----:B------:R-:W-:Y:S02]  /*dd60*/  STG.E.U16 [R178.64+0x62], R170 ;  /* 0x000062aab2007986 */ /* 0x000fe4000c101510 */
[----:B------:R-:W-:Y:S02]  /*dd70*/  LOP3.LUT R165, R165, R132, RZ, 0xc0, !PT ;  /* 0x00000084a5a57212 */ /* 0x000fe400078ec0ff */
[----:B------:R-:W-:Y:S02]  /*dd80*/  LOP3.LUT R166, R166, R133, RZ, 0xc0, !PT ;  /* 0x00000085a6a67212 */ /* 0x000fe400078ec0ff */
[----:B------:R-:W-:Y:S04]  /*dd90*/  @!P6 PRMT R173, R215, 0x5410, RZ ;  /* 0x00005410d7ade816 */ /* 0x000fe800000000ff */
[----:B------:R-:W-:Y:S01]  /*dda0*/  @!P0 PRMT R172, R216, 0x5410, RZ ;  /* 0x00005410d8ac8816 */ /* 0x000fe200000000ff */
[----:B------:R-:W-:Y:S04]  /*ddb0*/  STG.E.U16 [R176.64+0x60], R173 ;  /* 0x000060adb0007986 */ /* 0x000fe8000c101510 */
[----:B------:R-:W-:Y:S01]  /*ddc0*/  STG.E.U16 [R176.64+0x62], R172 ;  /* 0x000062acb0007986 */ /* 0x000fe2000c101510 */
[C---:B--2---:R-:W-:Y:S03]  /*ddd0*/  HMMA.16816.F32 R132, R164.reuse, R148, R4 ;  /* 0x00000094a484723c */ /* 0x044fe60000001804 */
[----:B------:R-:W2:Y:S05]  /*dde0*/  LDSM.16.MT88.4 R4, [R208+0x13800] ;  /* 0x01380000d004783b */ /* 0x000eaa0000004200 */
[C---:B------:R-:W-:Y:S03]  /*ddf0*/  HMMA.16816.F32 R136, R164.reuse, R150, R8 ;  /* 0x00000096a488723c */ /* 0x040fe60000001808 */
[----:B------:R-:W3:Y:S05]  /*de00*/  LDSM.16.MT88.4 R8, [R206+0x13800] ;  /* 0x01380000ce08783b */ /* 0x000eea0000004200 */
[C---:B------:R-:W-:Y:S03]  /*de10*/  HMMA.16816.F32 R140, R164.reuse, R152, R12 ;  /* 0x00000098a48c723c */ /* 0x040fe6000000180c */
[----:B------:R-:W4:Y:S05]  /*de20*/  LDSM.16.MT88.4 R12, [R205+0x13800] ;  /* 0x01380000cd0c783b */ /* 0x000f2a0000004200 */
[C---:B------:R-:W-:Y:S03]  /*de30*/  HMMA.16816.F32 R144, R164.reuse, R154, R16 ;  /* 0x0000009aa490723c */ /* 0x040fe60000001810 */
[----:B------:R-:W3:Y:S05]  /*de40*/  LDSM.16.MT88.4 R16, [R204+0x13800] ;  /* 0x01380000cc10783b */ /* 0x000eea0000004200 */
[C---:B------:R-:W-:Y:S03]  /*de50*/  HMMA.16816.F32 R148, R164.reuse, R156, R20 ;  /* 0x0000009ca494723c */ /* 0x040fe60000001814 */
[----:B------:R-:W3:Y:S05]  /*de60*/  LDSM.16.MT88.4 R20, [R208+0x15800] ;  /* 0x01580000d014783b */ /* 0x000eea0000004200 */
[C---:B------:R-:W-:Y:S03]  /*de70*/  HMMA.16816.F32 R152, R164.reuse, R158, R24 ;  /* 0x0000009ea498723c */ /* 0x040fe60000001818 */
[----:B------:R-:W-:Y:S05]  /*de80*/  LDSM.16.MT88.4 R24, [R204+0x15800] ;  /* 0x01580000cc18783b */ /* 0x000fea0000004200 */
[C---:B-1----:R-:W-:Y:S08]  /*de90*/  HMMA.16816.F32 R156, R164.reuse, R160, R28 ;  /* 0x000000a0a49c723c */ /* 0x042ff0000000181c */
[C---:B------:R-:W-:Y:S08]  /*dea0*/  HMMA.16816.F32 R160, R164.reuse, R162, R32 ;  /* 0x000000a2a4a0723c */ /* 0x040ff00000001820 */
[C---:B--2---:R-:W-:Y:S08]  /*deb0*/  HMMA.16816.F32 R36, R164.reuse, R4, R36 ;  /* 0x00000004a424723c */ /* 0x044ff00000001824 */
        /* <DEDUP_REMOVED lines=21> */
[C---:B---3--:R-:W-:Y:S07]  /*e010*/  HMMA.16816.F32 R100, R164.reuse, R12, R100 ;  /* 0x0000000ca464723c */ /* 0x048fee0000001864 */
[----:B------:R-:W-:Y:S01]  /*e020*/  LOP3.LUT R13, R182, 0xff, RZ, 0xc0, !PT ;  /* 0x000000ffb60d7812 */ /* 0x000fe200078ec0ff */
[C---:B------:R-:W-:Y:S01]  /*e030*/  HMMA.16816.F32 R104, R164.reuse, R14, R104 ;  /* 0x0000000ea468723c */ /* 0x040fe20000001868 */
[--C-:B------:R-:W-:Y:S02]  /*e040*/  SHF.R.U32.HI R12, RZ, 0x10, R182.reuse ;  /* 0x00000010ff0c7819 */ /* 0x100fe400000116b6 */
[----:B------:R-:W-:Y:S02]  /*e050*/  ISETP.GE.U32.AND P5, PT, R252, R13, PT ;  /* 0x0000000dfc00720c */ /* 0x000fe40003fa6070 */
[----:B------:R-:W-:Y:S02]  /*e060*/  SHF.R.U32.HI R13, RZ, 0x18, R182 ;  /* 0x00000018ff0d7819 */ /* 0x000fe400000116b6 */
[----:B------:R-:W-:Y:S01]  /*e070*/  LOP3.LUT R182, R182, 0xffff, RZ, 0xc0, !PT ;  /* 0x0000ffffb6b67812 */ /* 0x000fe200078ec0ff */
[C---:B----4-:R-:W-:Y:S01]  /*e080*/  HMMA.16816.F32 R108, R164.reuse, R16, R108 ;  /* 0x00000010a46c723c */ /* 0x050fe2000000186c */
[----:B------:R-:W-:Y:S03]  /*e090*/  ISETP.GE.U32.AND P6, PT, R252, R13, PT ;  /* 0x0000000dfc00720c */ /* 0x000fe60003fc6070 */
[----:B------:R-:W-:Y:S02]  /*e0a0*/  LOP3.LUT R13, R12, 0xff, RZ, 0xc0, !PT ;  /* 0x000000ff0c0d7812 */ /* 0x000fe400078ec0ff */
[----:B------:R-:W-:Y:S02]  /*e0b0*/  SHF.R.U32.HI R182, RZ, 0x8, R182 ;  /* 0x00000008ffb67819 */ /* 0x000fe400000116b6 */
[C---:B------:R-:W-:Y:S01]  /*e0c0*/  HMMA.16816.F32 R112, R164.reuse, R18, R112 ;  /* 0x00000012a470723c */ /* 0x040fe20000001870 */
[----:B------:R-:W-:Y:S01]  /*e0d0*/  @!P5 HADD2 R218, -R175.H0_H0, -RZ.H0_H0 ;  /* 0xa00000ffafdad230 */ /* 0x000fe20000000900 */
[----:B------:R-:W-:Y:S02]  /*e0e0*/  ISETP.GE.U32.AND P0, PT, R252, R13, PT ;  /* 0x0000000dfc00720c */ /* 0x000fe40003f06070 */
[----:B------:R-:W-:Y:S02]  /*e0f0*/  LOP3.LUT R13, R182, 0xffff, RZ, 0xc0, !PT ;  /* 0x0000ffffb60d7812 */ /* 0x000fe400078ec0ff */
[----:B------:R-:W-:Y:S01]  /*e100*/  @!P5 PRMT R175, R218, 0x5410, RZ ;  /* 0x00005410daafd816 */ /* 0x000fe200000000ff */
[C---:B------:R-:W-:Y:S01]  /*e110*/  @!P6 HADD2 R220, -R3.reuse.H1_H1, -RZ.H0_H0 ;  /* 0xa00000ff03dce230 */ /* 0x040fe20000000d00 */
[C---:B-1----:R-:W-:Y:S01]  /*e120*/  HMMA.16816.F32 R116, R164.reuse, R4, R116 ;  /* 0x00000004a474723c */ /* 0x042fe20000001874 */
[----:B------:R-:W-:Y:S02]  /*e130*/  ISETP.GE.U32.AND P5, PT, R252, R13, PT ;  /* 0x0000000dfc00720c */ /* 0x000fe40003fa6070 */
[----:B------:R-:W-:Y:S04]  /*e140*/  STG.E.U16 [R178.64+0x70], R175 ;  /* 0x000070afb2007986 */ /* 0x000fe8000c101510 */
[----:B------:R-:W-:Y:S01]  /*e150*/  @!P0 HADD2 R221, -R3.H0_H0, -RZ.H0_H0 ;  /* 0xa00000ff03dd8230 */ /* 0x000fe20000000900 */
[C---:B------:R-:W-:Y:S01]  /*e160*/  HMMA.16816.F32 R120, R164.reuse, R6, R120 ;  /* 0x00000006a478723c */ /* 0x040fe20000001878 */
[----:B------:R-:W-:Y:S03]  /*e170*/  @P6 PRMT R5, R3, 0x7632, R5 ;  /* 0x0000763203056816 */ /* 0x000fe60000000005 */
[----:B------:R-:W-:Y:S01]  /*e180*/  @!P0 PRMT R3, R221, 0x5410, RZ ;  /* 0x00005410dd038816 */ /* 0x000fe200000000ff */
[----:B------:R-:W-:Y:S01]  /*e190*/  FADD.FTZ R4, R169, R184 ;  /* 0x000000b8a9047221 */ /* 0x000fe20000010000 */
[----:B------:R-:W-:Y:S01]  /*e1a0*/  @!P5 HADD2 R226, -R174.H0_H0, -RZ.H0_H0 ;  /* 0xa00000ffaee2d230 */ /* 0x000fe20000000900 */
[----:B------:R-:W-:Y:S01]  /*e1b0*/  @!P6 PRMT R5, R220, 0x5410, RZ ;  /* 0x00005410dc05e816 */ /* 0x000fe200000000ff */
[C---:B--2---:R-:W-:Y:S04]  /*e1c0*/  HMMA.16816.F32 R124, R164.reuse, R8, R124 ;  /* 0x00000008a47c723c */ /* 0x044fe8000000187c */
[----:B------:R-:W-:Y:S02]  /*e1d0*/  @!P5 PRMT R174, R226, 0x5410, RZ ;  /* 0x00005410e2aed816 */ /* 0x000fe400000000ff */
[----:B------:R-:W-:Y:S02]  /*e1e0*/  ISETP.LT.AND P5, PT, RZ, UR25, PT ;  /* 0x00000019ff007c0c */ /* 0x000fe4000bfa1270 */
[----:B------:R-:W-:Y:S01]  /*e1f0*/  HMMA.16816.F32 R128, R164, R10, R128 ;  /* 0x0000000aa480723c */ /* 0x000fe20000001880 */
[----:B------:R-:W-:Y:S04]  /*e200*/  STG.E.U16 [R178.64+0x72], R174 ;  /* 0x000072aeb2007986 */ /* 0x000fe8000c101510 */
[----:B------:R1:W-:Y:S02]  /*e210*/  STG.E.U16 [R176.64+0x70], R3 ;  /* 0x00007003b0007986 */ /* 0x0003e4000c101510 */
[----:B------:R-:W-:Y:S01]  /*e220*/  IADD3 R164, P0, R178, -0x80, RZ ;  /* 0xffffff80b2a47810 */ /* 0x000fe20007f1e0ff */
[----:B------:R-:W-:Y:S01]  /*e230*/  IMAD.MOV.U32 R165, RZ, RZ, R0 ;  /* 0x000000ffffa57224 */ /* 0x000fe200078e0000 */
[----:B------:R-:W-:Y:S03]  /*e240*/  STG.E.U16 [R176.64+0x72], R5 ;  /* 0x00007205b0007986 */ /* 0x000fe6000c101510 */
[----:B------:R-:W-:Y:S01]  /*e250*/  IADD3.X R167, R179, -0x1, RZ, P0, !PT ;  /* 0xffffffffb3a77810 */ /* 0x000fe200007fe4ff */
[----:B-1----:R-:W-:Y:S05]  /*e260*/  FADD.FTZ R3, R180, R181 ;  /* 0x000000b5b4037221 */ /* 0x002fea0000010000 */
[----:B------:R1:W-:Y:S04]  /*e270*/  STL [R1+0x70], R3 ;  /* 0x0000700301007387 */ /* 0x0003e80000100800 */
[----:B------:R2:W-:Y:S01]  /*e280*/  STL [R1+0x30], R4 ;  /* 0x0000300401007387 */ /* 0x0005e20000100800 */
[----:B-1----:R-:W-:Y:S01]  /*e290*/  IMAD.MOV.U32 R3, RZ, RZ, R2 ;  /* 0x000000ffff037224 */ /* 0x002fe200078e0002 */
[----:B--2--5:R-:W-:-:S05]  /*e2a0*/  @P5 BRA `(.L_x_777) ;  /* 0xffffa99000005947 */ /* 0x024fca000383ffff */
.L_x_776:
[----:B------:R-:W2:Y:S01]  /*e2b0*/  LDL.LU R6, [R1+0x70] ;  /* 0x0000700001067983 */ /* 0x000ea20000300800 */
[----:B-1----:R-:W-:-:S02]  /*e2c0*/  MOV R12, 0x3f800000 ;  /* 0x3f800000000c7802 */ /* 0x002fc40000000f00 */
[----:B------:R-:W-:Y:S01]  /*e2d0*/  MOV R13, 0x3f800000 ;  /* 0x3f800000000d7802 */ /* 0x000fe20000000f00 */
[----:B------:R-:W3:Y:S01]  /*e2e0*/  LDL.LU R5, [R1+0x30] ;  /* 0x0000300001057983 */ /* 0x000ee20000300800 */
[----:B------:R-:W1:Y:S01]  /*e2f0*/  S2UR UR6, SR_CTAID.Y ;  /* 0x00000000000679c3 */ /* 0x000e620000002600 */
[----:B------:R-:W-:Y:S01]  /*e300*/  UISETP.NE.AND UP0, UPT, UR10, -0x1, UPT ;  /* 0xffffffff0a00788c */ /* 0x000fe2000bf05270 */
[----:B------:R-:W-:Y:S01]  /*e310*/  BSSY B0, `(.L_x_780) ;  /* 0x0000195000007945 */ /* 0x000fe20003800000 */
[----:B------:R-:W-:Y:S02]  /*e320*/  ULDC.64 UR4, c[0x0][0x1e8] ;  /* 0x00007a0000047ab9 */ /* 0x000fe40000000a00 */
[----:B------:R-:W-:Y:S02]  /*e330*/  ULDC.U8 UR9, c[0x0][0x329] ;  /* 0x0000ca4000097ab9 */ /* 0x000fe40000000000 */
[----:B------:R-:W-:Y:S01]  /*e340*/  UISETP.NE.AND UP1, UPT, UR9, URZ, UPT ;  /* 0x0000003f0900728c */ /* 0x000fe2000bf25270 */
[----:B------:R-:W4:Y:S01]  /*e350*/  S2UR UR11, SR_CTAID.Z ;  /* 0x00000000000b79c3 */ /* 0x000f220000002700 */
[----:B------:R-:W-:-:S02]  /*e360*/  ULDC UR8, c[0x0][0x214] ;  /* 0x0000850000087ab9 */ /* 0x000fc40000000800 */
[----:B------:R-:W-:Y:S02]  /*e370*/  UMOV UR24, URZ ;  /* 0x0000003f00187c82 */ /* 0x000fe40008000000 */
[----:B------:R-:W-:Y:S02]  /*e380*/  @UP0 UIMAD.WIDE.U32 UR18, UR10, UR4, URZ ;  /* 0x000000040a1202a5 */ /* 0x000fe4000f8e003f */
[----:B------:R-:W-:Y:S02]  /*e390*/  UMOV UR25, URZ ;  /* 0x0000003f00197c82 */ /* 0x000fe40008000000 */
[----:B------:R-:W-:Y:S02]  /*e3a0*/  @UP0 UIMAD UR7, UR10, UR5, UR19 ;  /* 0x000000050a0702a4 */ /* 0x000fe4000f8e0213 */
[----:B------:R-:W-:Y:S02]  /*e3b0*/  @UP1 ULDC UR14, c[0x0][0x210] ;  /* 0x00008400000e1ab9 */ /* 0x000fe40000000800 */
[----:B------:R-:W-:-:S02]  /*e3c0*/  ULDC.64 UR4, c[0x0][0x1e0] ;  /* 0x0000780000047ab9 */ /* 0x000fc40000000a00 */
[----:B------:R-:W-:Y:S02]  /*e3d0*/  @UP1 UIMAD UR14, UR14, UR8, URZ ;  /* 0x000000080e0e12a4 */ /* 0x000fe4000f8e023f */
[----:B-1----:R-:W-:Y:S02]  /*e3e0*/  @!UP0 USHF.R.S32.HI UR13, URZ, 0x1f, UR6 ;  /* 0x0000001f3f0d8899 */ /* 0x002fe40008011406 */
[----:B------:R-:W-:Y:S02]  /*e3f0*/  @!UP0 UIMAD.WIDE.U32 UR22, UR6, UR4, URZ ;  /* 0x00000004061682a5 */ /* 0x000fe4000f8e003f */
[----:B------:R-:W-:Y:S02]  /*e400*/  @!UP0 UIMAD UR13, UR13, UR4, URZ ;  /* 0x000000040d0d82a4 */ /* 0x000fe4000f8e023f */
[----:B------:R-:W-:Y:S02]  /*e410*/  @UP1 UMOV UR19, 0x1 ;  /* 0x0000000100131882 */ /* 0x000fe40000000000 */
[----:B------:R-:W-:-:S02]  /*e420*/  ULDC.U8 UR4, c[0x0][0x328] ;  /* 0x0000ca0000047ab9 */ /* 0x000fc40000000000 */
[----:B------:R-:W-:Y:S02]  /*e430*/  UISETP.NE.AND UP2, UPT, UR4, URZ, UPT ;  /* 0x0000003f0400728c */ /* 0x000fe4000bf45270 */
[----:B------:R-:W-:Y:S02]  /*e440*/  @!UP0 UIMAD UR13, UR6, UR5, UR13 ;  /* 0x00000005060d82a4 */ /* 0x000fe4000f8e020d */
[----:B------:R-:W-:Y:S01]  /*e450*/  UISETP.NE.OR UP3, UPT, UR9, URZ, !UP2 ;  /* 0x0000003f0900728c */ /* 0x000fe2000d765670 */
[----:B------:R-:W1:Y:S01]  /*e460*/  S2UR UR9, SR_CTAID.X ;  /* 0x00000000000979c3 */ /* 0x000e620000002500 */
[----:B------:R-:W-:Y:S02]  /*e470*/  ULDC UR5, c[0x0][0x234] ;  /* 0x00008d0000057ab9 */ /* 0x000fe40000000800 */
[----:B------:R-:W-:Y:S02]  /*e480*/  @!UP1 USEL UR14, UR8, UR5, !UP2 ;  /* 0x00000005080e9287 */ /* 0x000fe4000d000000 */
[----:B------:R-:W-:-:S02]  /*e490*/  ULDC UR4, c[0x0][0x1c0] ;  /* 0x0000700000047ab9 */ /* 0x000fc40000000800 */
[----:B------:R-:W-:Y:S02]  /*e4a0*/  @!UP1 UIMAD UR19, UR14, UR4, URZ ;  /* 0x000000040e1392a4 */ /* 0x000fe4000f8e023f */
[----:B------:R-:W-:Y:S02]  /*e4b0*/  @UP1 ULDC UR20, c[0x0][0x210] ;  /* 0x0000840000141ab9 */ /* 0x000fe40000000800 */
[----:B------:R-:W-:Y:S02]  /*e4c0*/  @!UP3 UIMAD UR8, UR6, UR8, URZ ;  /* 0x000000080608b2a4 */ /* 0x000fe4000f8e023f */
[----:B------:R-:W-:Y:S02]  /*e4d0*/  UIMAD UR5, UR6, UR19, URZ ;  /* 0x00000013060572a4 */ /* 0x000fe4000f8e023f */
[----:B------:R-:W-:Y:S02]  /*e4e0*/  @!UP1 UMOV UR20, 0x1 ;  /* 0x0000000100149882 */ /* 0x000fe40000000000 */
[----:B------:R-:W-:-:S02]  /*e4f0*/  @!UP3 USEL UR8, UR8, UR10, !UP0 ;  /* 0x0000000a0808b287 */ /* 0x000fc4000c000000 */
[----:B------:R-:W-:Y:S02]  /*e500*/  USEL UR5, UR5, URZ, UP3 ;  /* 0x0000003f05057287 */ /* 0x000fe40009800000 */
[----:B------:R-:W-:Y:S02]  /*e510*/  @!UP3 USHF.R.S32.HI UR25, URZ, 0x1f, UR8 ;  /* 0x0000001f3f19b899 */ /* 0x000fe40008011408 */
[----:B----4-:R-:W-:Y:S02]  /*e520*/  UIMAD UR14, UR11, UR14, UR5 ;  /* 0x0000000e0b0e72a4 */ /* 0x010fe4000f8e0205 */
[----:B-1----:R-:W-:Y:S02]  /*e530*/  UIMAD UR4, UR9, UR20, URZ ;  /* 0x00000014090472a4 */ /* 0x002fe4000f8e023f */
[----:B------:R-:W-:Y:S02]  /*e540*/  @!UP3 UMOV UR24, UR8 ;  /* 0x000000080018bc82 */ /* 0x000fe40008000000 */
[----:B------:R-:W-:-:S02]  /*e550*/  USHF.L.U32 UR4, UR4, 0x6, URZ ;  /* 0x0000000604047899 */ /* 0x000fc4000800063f */
[----:B------:R-:W-:Y:S02]  /*e560*/  USHF.R.S32.HI UR6, URZ, 0x1f, UR14 ;  /* 0x0000001f3f067899 */ /* 0x000fe4000801140e */
[----:B------:R-:W-:Y:S02]  /*e570*/  USHF.R.S32.HI UR5, URZ, 0x1f, UR4 ;  /* 0x0000001f3f057899 */ /* 0x000fe40008011404 */
[----:B------:R-:W-:Y:S02]  /*e580*/  UIADD3 UR4, UP2, UP1, UR4, UR24, UR14 ;  /* 0x0000001804047290 */ /* 0x000fe4000f95e00e */
[----:B------:R-:W-:Y:S02]  /*e590*/  @!UP0 UIADD3 UR7, UR23, UR13, URZ ;  /* 0x0000000d17078290 */ /* 0x000fe4000fffe03f */
[----:B------:R-:W-:Y:S02]  /*e5a0*/  UIADD3.X UR5, UR5, UR25, UR6, UP2, UP1 ;  /* 0x0000001905057290 */ /* 0x000fe400097e2406 */
[----:B------:R-:W-:Y:S01]  /*e5b0*/  @!UP0 UMOV UR18, UR22 ;  /* 0x0000001600128c82 */ /* 0x000fe20008000000 */
[----:B--2---:R-:W1:Y:S04]  /*e5c0*/  SHFL.BFLY PT, R3, R6, 0x2, 0x1f ;  /* 0x0c401f0006037f89 */ /* 0x004e6800000e0000 */
[----:B---3--:R-:W2:Y:S01]  /*e5d0*/  SHFL.BFLY PT, R4, R5, 0x2, 0x1f ;  /* 0x0c401f0005047f89 */ /* 0x008ea200000e0000 */
[----:B-1----:R-:W-:-:S03]  /*e5e0*/  FADD.FTZ R3, R3, R6 ;  /* 0x0000000603037221 */ /* 0x002fc60000010000 */
[----:B------:R-:W1:Y:S01]  /*e5f0*/  S2R R6, SR_TID.X ;  /* 0x0000000000067919 */ /* 0x000e620000002100 */
[----:B--2---:R-:W-:-:S03]  /*e600*/  FADD.FTZ R4, R4, R5 ;  /* 0x0000000504047221 */ /* 0x004fc60000010000 */
[----:B------:R-:W2:Y:S04]  /*e610*/  SHFL.BFLY PT, R8, R3, 0x1, 0x1f ;  /* 0x0c201f0003087f89 */ /* 0x000ea800000e0000 */
[----:B------:R-:W3:Y:S01]  /*e620*/  SHFL.BFLY PT, R7, R4, 0x1, 0x1f ;  /* 0x0c201f0004077f89 */ /* 0x000ee200000e0000 */
[----:B-1----:R-:W-:Y:S01]  /*e630*/  SHF.R.S32.HI R5, RZ, 0x1f, R6 ;  /* 0x0000001fff057819 */ /* 0x002fe20000011406 */
[----:B--2---:R-:W-:-:S03]  /*e640*/  FADD.FTZ R8, R3, R8 ;  /* 0x0000000803087221 */ /* 0x004fc60000010000 */
[-C--:B------:R-:W-:Y:S01]  /*e650*/  LEA.HI R15, R5, R6.reuse, RZ, 0x2 ;  /* 0x00000006050f7211 */ /* 0x080fe200078f10ff */
[----:B---3--:R-:W-:Y:S01]  /*e660*/  FADD.FTZ R7, R4, R7 ;  /* 0x0000000704077221 */ /* 0x008fe20000010000 */
[----:B------:R-:W-:Y:S02]  /*e670*/  FSETP.NE.FTZ.AND P4, PT, R8, RZ, PT ;  /* 0x000000ff0800720b */ /* 0x000fe40003f95000 */
[--C-:B------:R-:W-:Y:S02]  /*e680*/  SHF.R.S32.HI R11, RZ, 0x2, R15.reuse ;  /* 0x00000002ff0b7819 */ /* 0x100fe4000001140f */
[----:B------:R-:W-:Y:S02]  /*e690*/  FSETP.NE.FTZ.AND P3, PT, R7, RZ, PT ;  /* 0x000000ff0700720b */ /* 0x000fe40003f75000 */
[----:B------:R-:W-:Y:S02]  /*e6a0*/  SHF.R.S32.HI R10, RZ, 0x1f, R15 ;  /* 0x0000001fff0a7819 */ /* 0x000fe4000001140f */
[----:B------:R-:W-:-:S02]  /*e6b0*/  LEA.HI R4, R5, R6, RZ, 0x5 ;  /* 0x0000000605047211 */ /* 0x000fc400078f28ff */
[----:B------:R-:W-:Y:S02]  /*e6c0*/  LEA.HI R9, R10, R11, RZ, 0x3 ;  /* 0x0000000b0a097211 */ /* 0x000fe400078f18ff */
[----:B------:R-:W-:Y:S01]  /*e6d0*/  LOP3.LUT R15, R15, 0x3ffffffc, RZ, 0xc0, !PT ;  /* 0x3ffffffc0f0f7812 */ /* 0x000fe200078ec0ff */
[----:B------:R-:W1:Y:S01]  /*e6e0*/  @P4 MUFU.RCP R12, R8 ;  /* 0x00000008000c4308 */ /* 0x000e620000001000 */
[----:B------:R-:W-:Y:S02]  /*e6f0*/  LOP3.LUT R14, R9, 0xfffffff8, RZ, 0xc0, !PT ;  /* 0xfffffff8090e7812 */ /* 0x000fe400078ec0ff */
[----:B------:R-:W-:Y:S02]  /*e700*/  SHF.R.S32.HI R3, RZ, 0x5, R4 ;  /* 0x00000005ff037819 */ /* 0x000fe40000011404 */
[----:B------:R-:W-:Y:S02]  /*e710*/  IADD3 R14, R11, -R14, RZ ;  /* 0x8000000e0b0e7210 */ /* 0x000fe40007ffe0ff */
[----:B------:R-:W-:Y:S01]  /*e720*/  IADD3 R10, -R15, R6, RZ ;  /* 0x000000060f0a7210 */ /* 0x000fe20007ffe1ff */
[----:B------:R-:W2:Y:S01]  /*e730*/  @P3 MUFU.RCP R13, R7 ;  /* 0x00000007000d3308 */ /* 0x000ea20000001000 */
[----:B------:R-:W-:-:S02]  /*e740*/  SHF.L.U32 R9, R14, 0x6, RZ ;  /* 0x000000060e097819 */ /* 0x000fc400000006ff */
[C---:B------:R-:W-:Y:S02]  /*e750*/  R2P PR, R14.reuse, 0x6 ;  /* 0x000000060e007804 */ /* 0x040fe40000000000 */
[----:B------:R-:W-:Y:S02]  /*e760*/  LOP3.LUT R9, R9, 0x1c0, RZ, 0xc0, !PT ;  /* 0x000001c009097812 */ /* 0x000fe400078ec0ff */
[----:B------:R-:W-:Y:S01]  /*e770*/  LOP3.LUT R14, R14, 0x1, RZ, 0xc0, !PT ;  /* 0x000000010e0e7812 */ /* 0x000fe200078ec0ff */
[----:B-1----:R-:W-:Y:S01]  /*e780*/  FMUL.FTZ R12, R12, c[0x0][0x2dc] ;  /* 0x0000b7000c0c7a20 */ /* 0x002fe20000410000 */
[----:B------:R-:W-:Y:S01]  /*e790*/  LEA R3, R3, R10, 0x9 ;  /* 0x0000000a03037211 */ /* 0x000fe200078e48ff */
[----:B------:R-:W-:Y:S01]  /*e7a0*/  @P4 MUFU.LG2 R8, R8 ;  /* 0x0000000800084308 */ /* 0x000fe20000000c00 */
[----:B------:R-:W-:Y:S01]  /*e7b0*/  LEA.HI R10, R9, R9, RZ, 0x1d ;  /* 0x00000009090a7211 */ /* 0x000fe200078fe8ff */
[----:B------:R-:W-:Y:S01]  /*e7c0*/  FMUL.FTZ R132, R12, R132 ;  /* 0x000000840c847220 */ /* 0x000fe20000410000 */
[----:B------:R-:W-:Y:S01]  /*e7d0*/  ISETP.NE.U32.AND P0, PT, R14, 0x1, PT ;  /* 0x000000010e00780c */ /* 0x000fe20003f05070 */
[C---:B------:R-:W-:Y:S01]  /*e7e0*/  FMUL.FTZ R133, R12.reuse, R133 ;  /* 0x000000850c857220 */ /* 0x040fe20000410000 */
[----:B------:R-:W-:Y:S01]  /*e7f0*/  LEA R3, R3, R10, 0x1 ;  /* 0x0000000a03037211 */ /* 0x000fe200078e08ff */
[----:B--2---:R-:W-:Y:S01]  /*e800*/  FMUL.FTZ R13, R13, c[0x0][0x2dc] ;  /* 0x0000b7000d0d7a20 */ /* 0x004fe20000410000 */
[----:B------:R-:W-:Y:S01]  /*e810*/  MOV R9, 0x20 ;  /* 0x0000002000097802 */ /* 0x000fe20000000f00 */
[C---:B------:R-:W-:Y:S01]  /*e820*/  FMUL.FTZ R136, R12.reuse, R136 ;  /* 0x000000880c887220 */ /* 0x040fe20000410000 */
[----:B------:R-:W-:Y:S01]  /*e830*/  SHF.L.U32 R3, R3, 0x1, RZ ;  /* 0x0000000103037819 */ /* 0x000fe200000006ff */
[----:B------:R-:W-:Y:S01]  /*e840*/  FMUL.FTZ R134, R13, R134 ;  /* 0x000000860d867220 */ /* 0x000fe20000410000 */
[----:B------:R-:W-:Y:S01]  /*e850*/  SEL R10, R9, 0xffffffe0, !P1 ;  /* 0xffffffe0090a7807 */ /* 0x000fe20004800000 */
[----:B------:R-:W-:Y:S01]  /*e860*/  FMUL.FTZ R135, R13, R135 ;  /* 0x000000870d877220 */ /* 0x000fe20000410000 */
[----:B------:R-:W-:Y:S01]  /*e870*/  MOV R9, 0x40 ;  /* 0x0000004000097802 */ /* 0x000fe20000000f00 */
[C---:B------:R-:W-:Y:S01]  /*e880*/  FMUL.FTZ R137, R12.reuse, R137 ;  /* 0x000000890c897220 */ /* 0x040fe20000410000 */
[----:B------:R-:W-:Y:S01]  /*e890*/  IADD3 R11, R3, -0x10, RZ ;  /* 0xfffffff0030b7810 */ /* 0x000fe20007ffe0ff */
[----:B------:R-:W-:Y:S01]  /*e8a0*/  FMUL.FTZ R138, R13, R138 ;  /* 0x0000008a0d8a7220 */ /* 0x000fe20000410000 */
[----:B------:R-:W-:Y:S01]  /*e8b0*/  @P0 IADD3 R11, R3, 0x10, RZ ;  /* 0x00000010030b0810 */ /* 0x000fe20007ffe0ff */
[----:B------:R-:W-:Y:S01]  /*e8c0*/  FMUL.FTZ R139, R13, R139 ;  /* 0x0000008b0d8b7220 */ /* 0x000fe20000410000 */
[----:B------:R-:W-:Y:S01]  /*e8d0*/  F2FP.PACK_AB R132, R133, R132 ;  /* 0x000000848584723e */ /* 0x000fe200000000ff */
[C---:B------:R-:W-:Y:S01]  /*e8e0*/  FMUL.FTZ R140, R12.reuse, R140 ;  /* 0x0000008c0c8c7220 */ /* 0x040fe20000410000 */
[----:B------:R-:W-:Y:S01]  /*e8f0*/  F2FP.PACK_AB R134, R135, R134 ;  /* 0x000000868786723e */ /* 0x000fe200000000ff */
[C---:B------:R-:W-:Y:S01]  /*e900*/  FMUL.FTZ R141, R12.reuse, R141 ;  /* 0x0000008d0c8d7220 */ /* 0x040fe20000410000 */
[----:B------:R-:W-:Y:S01]  /*e910*/  F2FP.PACK_AB R136, R137, R136 ;  /* 0x000000888988723e */ /* 0x000fe200000000ff */
[----:B------:R-:W-:Y:S01]  /*e920*/  FMUL.FTZ R142, R13, R142 ;  /* 0x0000008e0d8e7220 */ /* 0x000fe20000410000 */
[----:B------:R-:W-:Y:S01]  /*e930*/  F2FP.PACK_AB R138, R139, R138 ;  /* 0x0000008a8b8a723e */ /* 0x000fe200000000ff */
        /* <DEDUP_REMOVED lines=99> */
[----:B------:R-:W-:Y:S01]  /*ef70*/  SEL R12, R9, 0xffffffc0, !P2 ;  /* 0xffffffc0090c7807 */ /* 0x000fe20005000000 */
[C---:B------:R-:W-:Y:S01]  /*ef80*/  FMUL.FTZ R150, R13.reuse, R150 ;  /* 0x000000960d967220 */ /* 0x040fe20000410000 */
[----:B------:R-:W-:Y:S01]  /*ef90*/  IADD3 R9, R10, R11, RZ ;  /* 0x0000000b0a097210 */ /* 0x000fe20007ffe0ff */
[----:B------:R-:W-:Y:S01]  /*efa0*/  FMUL.FTZ R151, R13, R151 ;  /* 0x000000970d977220 */ /* 0x000fe20000410000 */
[----:B------:R-:W-:Y:S01]  /*efb0*/  IADD3 R17, R3, R12, RZ ;  /* 0x0000000c03117210 */ /* 0x000fe20007ffe0ff */
        /* <DEDUP_REMOVED lines=108> */
[----:B-1----:R-:W-:Y:S01]  /*f680*/  @P3 FMUL.FTZ R7, R7, 0.69314718246459960938 ;  /* 0x3f31721807073820 */ /* 0x002fe20000410000 */
[----:B------:R-:W-:Y:S01]  /*f690*/  STS [R23+0x2000], R64 ;  /* 0x0020004017007388 */ /* 0x000fe20000000800 */
[----:B------:R-:W-:-:S02]  /*f6a0*/  F2FP.PACK_AB R126, R127, R126 ;  /* 0x0000007e7f7e723e */ /* 0x000fc400000000ff */
[----:B------:R-:W-:Y:S01]  /*f6b0*/  F2FP.PACK_AB R128, R129, R128 ;  /* 0x000000808180723e */ /* 0x000fe200000000ff */
[----:B------:R-:W-:Y:S01]  /*f6c0*/  STS [R23+0x2400], R66 ;  /* 0x0024004217007388 */ /* 0x000fe20000000800 */
[----:B------:R-:W-:-:S03]  /*f6d0*/  F2FP.PACK_AB R13, R13, R130 ;  /* 0x000000820d0d723e */ /* 0x000fc600000000ff */
        /* <DEDUP_REMOVED lines=23> */
[----:B------:R2:W-:Y:S01]  /*f850*/  STS [R9+0x6400], R114 ;  /* 0x0064007209007388 */ /* 0x0005e20000000800 */
[----:B-1----:R-:W-:-:S02]  /*f860*/  LOP3.LUT R3, R4, 0xffffffe0, RZ, 0xc0, !PT ;  /* 0xffffffe004037812 */ /* 0x002fc400078ec0ff */
[----:B------:R-:W-:Y:S01]  /*f870*/  MOV R4, 0x7f800000 ;  /* 0x7f80000000047802 */ /* 0x000fe20000000f00 */
[----:B------:R1:W-:Y:S01]  /*f880*/  STS [R17+0x6000], R116 ;  /* 0x0060007411007388 */ /* 0x0003e20000000800 */
[----:B------:R-:W-:Y:S01]  /*f890*/  IADD3 R3, R6, -R3, RZ ;  /* 0x8000000306037210 */ /* 0x000fe20007ffe0ff */
[----:B------:R-:W-:Y:S02]  /*f8a0*/  @P3 FFMA.FTZ R4, R0, c[0x0][0x238], R7 ;  /* 0x00008e0000043a23 */ /* 0x000fe40000010007 */
[----:B------:R1:W-:Y:S01]  /*f8b0*/  STS [R17+0x6400], R118 ;  /* 0x0064007611007388 */ /* 0x0003e20000000800 */
[----:B------:R-:W-:Y:S02]  /*f8c0*/  LOP3.LUT P0, RZ, R3, 0x3, RZ, 0xc0, !PT ;  /* 0x0000000303ff7812 */ /* 0x000fe4000780c0ff */
[----:B------:R-:W-:Y:S01]  /*f8d0*/  MOV R3, 0x7f800000 ;  /* 0x7f80000000037802 */ /* 0x000fe20000000f00 */
[----:B------:R1:W-:Y:S04]  /*f8e0*/  STS [R19+0x6000], R120 ;  /* 0x0060007813007388 */ /* 0x0003e80000000800 */
[----:B------:R1:W-:Y:S04]  /*f8f0*/  STS [R19+0x6400], R122 ;  /* 0x0064007a13007388 */ /* 0x0003e80000000800 */
[----:B------:R1:W-:Y:S04]  /*f900*/  STS [R21+0x6000], R124 ;  /* 0x0060007c15007388 */ /* 0x0003e80000000800 */
[----:B------:R1:W-:Y:S01]  /*f910*/  STS [R21+0x6400], R126 ;  /* 0x0064007e15007388 */ /* 0x0003e20000000800 */
[----:B--2---:R-:W-:-:S03]  /*f920*/  @P4 FMUL.FTZ R9, R8, 0.69314718246459960938 ;  /* 0x3f31721808094820 */ /* 0x004fc60000410000 */
[----:B------:R1:W-:Y:S01]  /*f930*/  STS [R23+0x6000], R128 ;  /* 0x0060008017007388 */ /* 0x0003e20000000800 */
[----:B------:R-:W-:-:S03]  /*f940*/  @P4 FFMA.FTZ R3, R2, c[0x0][0x238], R9 ;  /* 0x00008e0002034a23 */ /* 0x000fc60000010009 */
[----:B------:R1:W-:Y:S04]  /*f950*/  STS [R23+0x6400], R13 ;  /* 0x0064000d17007388 */ /* 0x0003e80000000800 */
[----:B------:R-:W-:Y:S06]  /*f960*/  BAR.SYNC.DEFER_BLOCKING 0x0 ;  /* 0x0000000000007b1d */ /* 0x000fec0000010000 */
[----:B------:R1:W2:Y:S04]  /*f970*/  LDS.128 R68, [R248] ;  /* 0x00000000f8447984 */ /* 0x0002a80000000c00 */
        /* <DEDUP_REMOVED lines=9> */
[----:B-----5:R1:W1:Y:S04]  /*fa10*/  LDS.128 R28, [R248+0x5000] ;  /* 0x00500000f81c7984 */ /* 0x0202680000000c00 */
[----:B------:R1:W1:Y:S04]  /*fa20*/  LDS.128 R24, [R248+0x5800] ;  /* 0x00580000f8187984 */ /* 0x0002680000000c00 */
[----:B------:R1:W1:Y:S04]  /*fa30*/  LDS.128 R20, [R248+0x6000] ;  /* 0x00600000f8147984 */ /* 0x0002680000000c00 */
[----:B------:R1:W1:Y:S04]  /*fa40*/  LDS.128 R16, [R248+0x6800] ;  /* 0x00680000f8107984 */ /* 0x0002680000000c00 */
[----:B------:R1:W1:Y:S04]  /*fa50*/  LDS.128 R12, [R248+0x7000] ;  /* 0x00700000f80c7984 */ /* 0x0002680000000c00 */
[----:B------:R1:W1:Y:S01]  /*fa60*/  LDS.128 R72, [R248+0x7800] ;  /* 0x00780000f8487984 */ /* 0x0002620000000c00 */
[----:B------:R-:W-:Y:S05]  /*fa70*/  @P0 BRA `(.L_x_781) ;  /* 0x000001e000000947 */ /* 0x000fea0003800000 */
[----:B--234-:R-:W2:Y:S01]  /*fa80*/  S2R R0, SR_TID.X ;  /* 0x0000000000007919 */ /* 0x01cea20000002100 */
[----:B------:R-:W-:Y:S01]  /*fa90*/  UIMAD UR6, UR9, -0x40, UR15 ;  /* 0xffffffc0090678a4 */ /* 0x000fe2000f8e020f */
[----:B--2---:R-:W-:-:S04]  /*faa0*/  SHF.R.S32.HI R7, RZ, 0x1f, R0 ;  /* 0x0000001fff077819 */ /* 0x004fc80000011400 */
[----:B------:R-:W-:-:S04]  /*fab0*/  LEA.HI R2, R7, R0, RZ, 0x5 ;  /* 0x0000000007027211 */ /* 0x000fc800078f28ff */
[----:B------:R-:W-:Y:S02]  /*fac0*/  LOP3.LUT R9, R2, 0xffffffe0, RZ, 0xc0, !PT ;  /* 0xffffffe002097812 */ /* 0x000fe400078ec0ff */
[--C-:B------:R-:W-:Y:S02]  /*fad0*/  SHF.R.S32.HI R7, RZ, 0x5, R2.reuse ;  /* 0x00000005ff077819 */ /* 0x100fe40000011402 */
[----:B------:R-:W-:Y:S01]  /*fae0*/  SHF.R.S32.HI R2, RZ, 0x1f, R2 ;  /* 0x0000001fff027819 */ /* 0x000fe20000011402 */
[----:B------:R-:W-:-:S03]  /*faf0*/  IMAD.IADD R9, R0, 0x1, -R9 ;  /* 0x0000000100097824 */ /* 0x000fc600078e0a09 */
[----:B------:R-:W-:Y:S02]  /*fb00*/  LEA.HI R2, R2, R7, RZ, 0x2 ;  /* 0x0000000702027211 */ /* 0x000fe400078f10ff */
[----:B------:R-:W-:Y:S02]  /*fb10*/  SHF.R.S32.HI R0, RZ, 0x1f, R9 ;  /* 0x0000001fff007819 */ /* 0x000fe40000011409 */
[----:B------:R-:W-:Y:S02]  /*fb20*/  LOP3.LUT R2, R2, 0xffffffc, RZ, 0xc0, !PT ;  /* 0x0ffffffc02027812 */ /* 0x000fe400078ec0ff */
[----:B------:R-:W-:-:S03]  /*fb30*/  LEA.HI R0, R0, R9, RZ, 0x2 ;  /* 0x0000000900007211 */ /* 0x000fc600078f10ff */
[----:B------:R-:W-:Y:S01]  /*fb40*/  IMAD.IADD R2, R7, 0x1, -R2 ;  /* 0x0000000107027824 */ /* 0x000fe200078e0a02 */
[----:B------:R-:W-:-:S05]  /*fb50*/  SHF.R.S32.HI R7, RZ, 0x2, R0 ;  /* 0x00000002ff077819 */ /* 0x000fca0000011400 */
[----:B------:R-:W-:-:S05]  /*fb60*/  IMAD R0, R2, 0x10, R7 ;  /* 0x0000001002007824 */ /* 0x000fca00078e0207 */
[C---:B------:R-:W-:Y:S02]  /*fb70*/  IADD3 R2, R0.reuse, 0x8, RZ ;  /* 0x0000000800027810 */ /* 0x040fe40007ffe0ff */
[----:B------:R-:W-:Y:S02]  /*fb80*/  ISETP.GE.AND P3, PT, R0, UR6, PT ;  /* 0x0000000600007c0c */ /* 0x000fe4000bf66270 */
[----:B------:R-:W-:-:S11]  /*fb90*/  ISETP.GE.AND P2, PT, R2, UR6, PT ;  /* 0x0000000602007c0c */ /* 0x000fd6000bf46270 */
[----:B------:R-:W-:Y:S02]  /*fba0*/  @!P3 IMAD R0, R0, UR20, RZ ;  /* 0x000000140000bc24 */ /* 0x000fe4000f8e02ff */
[----:B------:R-:W-:-:S03]  /*fbb0*/  @!P2 IMAD R2, R2, UR20, RZ ;  /* 0x000000140202ac24 */ /* 0x000fc6000f8e02ff */
[----:B------:R-:W-:Y:S02]  /*fbc0*/  @!P3 IADD3 R7, P1, R0, UR4, RZ ;  /* 0x000000040007bc10 */ /* 0x000fe4000ff3e0ff */
[----:B------:R-:W-:Y:S02]  /*fbd0*/  @!P2 IADD3 R9, P0, R2, UR4, RZ ;  /* 0x000000040209ac10 */ /* 0x000fe4000ff1e0ff */
[----:B------:R-:W-:Y:S02]  /*fbe0*/  @!P3 LEA.HI.X.SX32 R0, R0, UR5, 0x1, P1 ;  /* 0x000000050000bc11 */ /* 0x000fe400088f0eff */
[----:B------:R-:W-:Y:S02]  /*fbf0*/  @!P3 LEA R10, P1, R7, c[0x0][0x200], 0x2 ;  /* 0x00008000070aba11 */ /* 0x000fe400078210ff */
[----:B------:R-:W-:Y:S02]  /*fc00*/  @!P2 LEA.HI.X.SX32 R2, R2, UR5, 0x1, P0 ;  /* 0x000000050202ac11 */ /* 0x000fe400080f0eff */
[----:B------:R-:W-:-:S02]  /*fc10*/  @!P2 LEA R8, P0, R9, c[0x0][0x200], 0x2 ;  /* 0x000080000908aa11 */ /* 0x000fc400078010ff */
[----:B------:R-:W-:Y:S02]  /*fc20*/  @!P3 LEA.HI.X R11, R7, c[0x0][0x204], R0, 0x2, P1 ;  /* 0x00008100070bba11 */ /* 0x000fe400008f1400 */
[----:B------:R-:W-:-:S03]  /*fc30*/  @!P2 LEA.HI.X R9, R9, c[0x0][0x204], R2, 0x2, P0 ;  /* 0x000081000909aa11 */ /* 0x000fc600000f1402 */
[----:B------:R2:W-:Y:S04]  /*fc40*/  @!P3 STG.E [R10.64], R3 ;  /* 0x000000030a00b986 */ /* 0x0005e8000c101910 */
[----:B------:R2:W-:Y:S02]  /*fc50*/  @!P2 STG.E [R8.64], R4 ;  /* 0x000000040800a986 */ /* 0x0005e4000c101910 */
.L_x_781:
[----:B--234-:R-:W-:Y:S05]  /*fc60*/  BSYNC B0 ;  /* 0x0000000000007941 */ /* 0x01cfea0003800000 */
.L_x_780:
[----:B------:R-:W2:Y:S01]  /*fc70*/  LDL.64 R78, [R1+0x18] ;  /* 0x00001800014e7983 */ /* 0x000ea20000100a00 */
[----:B------:R-:W-:Y:S01]  /*fc80*/  LEA.HI R5, R5, R6, RZ, 0x3 ;  /* 0x0000000605057211 */ /* 0x000fe200078f18ff */
[----:B------:R-:W-:Y:S01]  /*fc90*/  UIMAD UR9, UR9, -0x40, UR15 ;  /* 0xffffffc0090978a4 */ /* 0x000fe2000f8e020f */
[----:B------:R-:W-:Y:S01]  /*fca0*/  BSSY B0, `(.L_x_782) ;  /* 0x0000024000007945 */ /* 0x000fe20003800000 */
[----:B------:R-:W3:Y:S01]  /*fcb0*/  S2R R3, SR_TID.X ;  /* 0x0000000000037919 */ /* 0x000ee20000002100 */
[----:B------:R-:W-:Y:S01]  /*fcc0*/  SHF.R.S32.HI R4, RZ, 0x3, R5 ;  /* 0x00000003ff047819 */ /* 0x000fe20000011405 */
[----:B------:R-:W-:-:S02]  /*fcd0*/  USHF.R.S32.HI UR6, URZ, 0x1f, UR11 ;  /* 0x0000001f3f067899 */ /* 0x000fc4000801140b */
[----:B------:R-:W4:Y:S01]  /*fce0*/  S2R R0, SR_CTAID.Z ;  /* 0x0000000000007919 */ /* 0x000f220000002700 */
[----:B------:R-:W-:Y:S02]  /*fcf0*/  ULDC.64 UR4, c[0x0][0x1f0] ;  /* 0x00007c0000047ab9 */ /* 0x000fe40000000a00 */
[----:B------:R-:W-:-:S04]  /*fd00*/  UIMAD UR4, UR6, UR4, URZ ;  /* 0x00000004060472a4 */ /* 0x000fc8000f8e023f */
[----:B------:R-:W-:Y:S01]  /*fd10*/  UIMAD UR4, UR11, UR5, UR4 ;  /* 0x000000050b0472a4 */ /* 0x000fe2000f8e0204 */
[----:B---3--:R-:W-:-:S04]  /*fd20*/  SHF.R.S32.HI R2, RZ, 0x1f, R3 ;  /* 0x0000001fff027819 */ /* 0x008fc80000011403 */
[----:B------:R-:W-:-:S04]  /*fd30*/  LEA.HI R2, R2, R3, RZ, 0x3 ;  /* 0x0000000302027211 */ /* 0x000fc800078f18ff */
[----:B------:R-:W-:Y:S02]  /*fd40*/  SHF.R.S32.HI R2, RZ, 0x3, R2 ;  /* 0x00000003ff027819 */ /* 0x000fe40000011402 */
[----:B--2---:R-:W-:Y:S02]  /*fd50*/  SHF.R.S32.HI R3, RZ, 0x1f, R78 ;  /* 0x0000001fff037819 */ /* 0x004fe4000001144e */
[----:B------:R-:W-:-:S04]  /*fd60*/  IADD3 R6, P0, R78, UR18, RZ ;  /* 0x000000124e067c10 */ /* 0x000fc8000ff1e0ff */
[----:B------:R-:W-:Y:S02]  /*fd70*/  IADD3.X R7, R3, UR7, RZ, P0, !PT ;  /* 0x0000000703077c10 */ /* 0x000fe400087fe4ff */
[----:B------:R-:W-:Y:S02]  /*fd80*/  ISETP.GE.AND P0, PT, R4, UR9, PT ;  /* 0x0000000904007c0c */ /* 0x000fe4000bf06270 */
[----:B------:R-:W-:Y:S01]  /*fd90*/  SHF.R.S32.HI R3, RZ, 0x1f, R2 ;  /* 0x0000001fff037819 */ /* 0x000fe20000011402 */
[----:B----4-:R-:W-:-:S04]  /*fda0*/  IMAD.WIDE.U32 R6, R0, c[0x0][0x1f0], R6 ;  /* 0x00007c0000067a25 */ /* 0x010fc800078e0006 */
        /* <DEDUP_REMOVED lines=19> */
.L_x_783:
[----:B------:R-:W-:Y:S05]  /*fee0*/  BSYNC B0 ;  /* 0x0000000000007941 */ /* 0x000fea0003800000 */
.L_x_782:
        /* <DEDUP_REMOVED lines=22> */
.L_x_785:
[----:B------:R-:W-:Y:S05]  /*10050*/  BSYNC B0 ;  /* 0x0000000000007941 */ /* 0x000fea0003800000 */
.L_x_784:
        /* <DEDUP_REMOVED lines=22> */
.L_x_787:
[----:B------:R-:W-:Y:S05]  /*101c0*/  BSYNC B0 ;  /* 0x0000000000007941 */ /* 0x000fea0003800000 */
.L_x_786:
        /* <DEDUP_REMOVED lines=23> */
.L_x_746:
        /* <DEDUP_REMOVED lines=81> */
.L_x_789:
[----:B------:R-:W-:Y:S05]  /*10850*/  BSYNC B0 ;  /* 0x0000000000007941 */ /* 0x000fea0003800000 */
.L_x_788:
        /* <DEDUP_REMOVED lines=22> */
.L_x_791:
[----:B------:R-:W-:Y:S05]  /*109c0*/  BSYNC B0 ;  /* 0x0000000000007941 */ /* 0x000fea0003800000 */
.L_x_790:
        /* <DEDUP_REMOVED lines=22> */
.L_x_793:
[----:B------:R-:W-:Y:S05]  /*10b30*/  BSYNC B0 ;  /* 0x0000000000007941 */ /* 0x000fea0003800000 */
.L_x_792:
        /* <DEDUP_REMOVED lines=21> */
.L_x_795:
[----:B------:R-:W-:Y:S05]  /*10c90*/  BSYNC B0 ;  /* 0x0000000000007941 */ /* 0x000fea0003800000 */
.L_x_794:
        /* <DEDUP_REMOVED lines=27> */
[----:B------:R-:W-:Y:S02]  /*10e50*/  IMAD R0, R0, UR26, RZ ;  /* 0x0000001a00007c24 */ /* 0x000fe4000f8e02ff */
[----:B-1----:R-:W-:-:S03]  /*10e60*/  IMAD.MOV.U32 R5, RZ, RZ, 0x7f800000 ;  /* 0x7f800000ff057424 */ /* 0x002fc600078e00ff */
[----:B------:R-:W-:-:S04]  /*10e70*/  IADD3 R3, P0, R0, UR8, RZ ;  /* 0x0000000800037c10 */ /* 0x000fc8000ff1e0ff */
[----:B------:R-:W-:Y:S02]  /*10e80*/  LEA.HI.X.SX32 R0, R0, UR6, 0x1, P0 ;  /* 0x0000000600007c11 */ /* 0x000fe400080f0eff */
[----:B------:R-:W-:-:S04]  /*10e90*/  LEA R2, P0, R3, c[0x0][0x200], 0x2 ;  /* 0x0000800003027a11 */ /* 0x000fc800078010ff */
[----:B------:R-:W-:-:S05]  /*10ea0*/  LEA.HI.X R3, R3, c[0x0][0x204], R0, 0x2, P0 ;  /* 0x0000810003037a11 */ /* 0x000fca00000f1400 */
[----:B------:R-:W-:Y:S01]  /*10eb0*/  STG.E [R2.64], R5 ;  /* 0x0000000502007986 */ /* 0x000fe2000c101910 */
[----:B------:R-:W-:Y:S05]  /*10ec0*/  EXIT ;  /* 0x000000000000794d */ /* 0x000fea0003800000 */
.L_x_796:
        /* <DEDUP_REMOVED lines=11> */
.L_x_2039:


//--------------------- .text._ZN5flash16flash_fwd_kernelI23Flash_fwd_kernel_traitsILi256ELi64ELi64ELi4ELb0ELb0EN7cutlass6half_tE19Flash_kernel_traitsILi256ELi64ELi64ELi4ES3_EELb0ELb0ELb0ELb0ELb0ELb0ELb1ELb0EEEvNS_16Flash_fwd_paramsE --------------------------
	.section	.text._ZN5flash16flash_fwd_kernelI23Flash_fwd_kernel_traitsILi256ELi64ELi64ELi4ELb0ELb0EN7cutlass6half_tE19Flash_kernel_traitsILi256ELi64ELi64ELi4ES3_EELb0ELb0ELb0ELb0ELb0ELb0ELb1ELb0EEEvNS_16Flash_fwd_paramsE,"ax",@progbits
	.sectioninfo	@"SHI_REGISTERS=255"
	.align	128
        .global         _ZN5flash16flash_fwd_kernelI23Flash_fwd_kernel_traitsILi256ELi64ELi64ELi4ELb0ELb0EN7cutlass6half_tE19Flash_kernel_traitsILi256ELi64ELi64ELi4ES3_EELb0ELb0ELb0ELb0ELb0ELb0ELb1ELb0EEEvNS_16Flash_fwd_paramsE
        .type           _ZN5flash16flash_fwd_kernelI23Flash_fwd_kernel_traitsILi256ELi64ELi64ELi4ELb0ELb0EN7cutlass6half_tE19Flash_kernel_traitsILi256ELi64ELi64ELi4ES3_EELb0ELb0ELb0ELb0ELb0ELb0ELb1ELb0EEEvNS_16Flash_fwd_paramsE,@function
        .size           _ZN5flash16flash_fwd_kernelI23Flash_fwd_kernel_traitsILi256ELi64ELi64ELi4ELb0ELb0EN7cutlass6half_tE19Flash_kernel_traitsILi256ELi64ELi64ELi4ES3_EELb0ELb0ELb0ELb0ELb0ELb0ELb1ELb0EEEvNS_16Flash_fwd_paramsE,(.L_x_2040 - _ZN5flash16flash_fwd_kernelI23Flash_fwd_kernel_traitsILi256ELi64ELi64ELi4ELb0ELb0EN7cutlass6half_tE19Flash_kernel_traitsILi256ELi64ELi64ELi4ES3_EELb0ELb0ELb0ELb0ELb0ELb0ELb1ELb0EEEvNS_16Flash_fwd_paramsE)
        .other          _ZN5flash16flash_fwd_kernelI23Flash_fwd_kernel_traitsILi256ELi64ELi64ELi4ELb0ELb0EN7cutlass6half_tE19Flash_kernel_traitsILi256ELi64ELi64ELi4ES3_EELb0ELb0ELb0ELb0ELb0ELb0ELb1ELb0EEEvNS_16Flash_fwd_paramsE,@"STO_CUDA_ENTRY STV_DEFAULT"
_ZN5flash16flash_fwd_kernelI23Flash_fwd_kernel_traitsILi256ELi64ELi64ELi4ELb0ELb0EN7cutlass6half_tE19Flash_kernel_traitsILi256ELi64ELi64ELi4ES3_EELb0ELb0ELb0ELb0ELb0ELb0ELb1ELb0EEEvNS_16Flash_fwd_paramsE:
.text._ZN5flash16flash_fwd_kernelI23Flash_fwd_kernel_traitsILi256ELi64ELi64ELi4ELb0ELb0EN7cutlass6half_tE19Flash_kernel_traitsILi256ELi64ELi64ELi4ES3_EELb0ELb0ELb0ELb0ELb0ELb0ELb1ELb0EEEvNS_16Flash_fwd_paramsE:
        /* <DEDUP_REMOVED lines=57> */
.L_x_797:
[----:B------:R-:W-:Y:S02]  /*0390*/  ULDC UR6, c[0x0][0x218] ;  /* 0x0000860000067ab9 */ /* 0x000fe40000000800 */
.L_x_798:
        /* <DEDUP_REMOVED lines=60> */
.L_x_800:
        /* <DEDUP_REMOVED lines=50> */
.L_x_801:
        /* <DEDUP_REMOVED lines=58> */
[----:B------:R1:W-:Y:S01]  /*0e20*/  STL.64 [R1+0x8], R120 ;  /* 0x0000087801007387 */ /* 0x0003e20000100a00 */
[----:B------:R-:W-:Y:S01]  /*0e30*/  IADD3 R111, R120, 0xc0, RZ ;  /* 0x000000c0786f7810 */ /* 0x000fe20007ffe0ff */
[----:B------:R-:W-:Y:S01]  /*0e40*/  IMAD R6, R136, c[0x0][0x1a4], R6 ;  /* 0x0000690088067a24 */ /* 0x000fe200078e0206 */
[----:B------:R-:W-:-:S02]  /*0e50*/  LOP3.LUT R7, R0, 0x8, R7, 0xf8, !PT ;  /* 0x0000000800077812 */ /* 0x000fc400078ef807 */
[----:B------:R-:W-:Y:S02]  /*0e60*/  IADD3 R2, P0, R2, UR28, RZ ;  /* 0x0000001c02027c10 */ /* 0x000fe4000ff1e0ff */
[----:B------:R-:W-:Y:S02]  /*0e70*/  SHF.R.U32.HI R0, RZ, 0x3, R0 ;  /* 0x00000003ff007819 */ /* 0x000fe40000011600 */
[----:B------:R-:W-:Y:S01]  /*0e80*/  IADD3.X R3, R3, UR26, R6, P0, !PT ;  /* 0x0000001a03037c10 */ /* 0x000fe200087fe406 */
[----:B------:R-:W-:Y:S01]  /*0e90*/  IMAD.U32 R6, RZ, RZ, UR21 ;  /* 0x00000015ff067e24 */ /* 0x000fe2000f8e00ff */
[----:B------:R-:W-:Y:S01]  /*0ea0*/  LOP3.LUT R7, R7, R0, RZ, 0x3c, !PT ;  /* 0x0000000007077212 */ /* 0x000fe200078e3cff */
[----:B------:R-:W-:Y:S01]  /*0eb0*/  IMAD.U32 R0, RZ, RZ, UR21 ;  /* 0x00000015ff007e24 */ /* 0x000fe2000f8e00ff */
[----:B------:R-:W-:Y:S01]  /*0ec0*/  ISETP.GE.AND P0, PT, R136, UR14, PT ;  /* 0x0000000e88007c0c */ /* 0x000fe2000bf06270 */
[----:B------:R-:W-:Y:S01]  /*0ed0*/  IMAD.WIDE.U32 R26, R6, c[0x0][0x1b8], R2 ;  /* 0x00006e00061a7a25 */ /* 0x000fe200078e0002 */
[----:B------:R-:W-:-:S03]  /*0ee0*/  LOP3.LUT R10, R11, 0xfffffe00, R10, 0xf8, !PT ;  /* 0xfffffe000b0a7812 */ /* 0x000fc600078ef80a */
[----:B------:R-:W-:Y:S01]  /*0ef0*/  IMAD.WIDE.U32 R28, R0, c[0x0][0x1b0], R4 ;  /* 0x00006c00001c7a25 */ /* 0x000fe200078e0004 */
[----:B------:R-:W-:Y:S02]  /*0f00*/  IADD3 R25, R27, UR7, RZ ;  /* 0x000000071b197c10 */ /* 0x000fe4000fffe0ff */
[----:B------:R-:W-:Y:S01]  /*0f10*/  SEL R4, R24, 0xfffffff0, !P1 ;  /* 0xfffffff018047807 */ /* 0x000fe20004800000 */
[----:B------:R-:W-:Y:S01]  /*0f20*/  IMAD.SHL.U32 R5, R12, 0x40, RZ ;  /* 0x000000400c057824 */ /* 0x000fe200078e00ff */
[----:B------:R1:W-:Y:S01]  /*0f30*/  STL.64 [R1+0x28], R28 ;  /* 0x0000281c01007387 */ /* 0x0003e20000100a00 */
[----:B------:R-:W-:Y:S01]  /*0f40*/  IADD3 R31, R29, UR11, RZ ;  /* 0x0000000b1d1f7c10 */ /* 0x000fe2000fffe0ff */
[----:B------:R-:W-:Y:S02]  /*0f50*/  IMAD.MOV.U32 R0, RZ, RZ, 0x20 ;  /* 0x00000020ff007424 */ /* 0x000fe400078e00ff */
        /* <DEDUP_REMOVED lines=49> */
.L_x_803:
[----:B------:R-:W-:Y:S05]  /*1270*/  BSYNC B0 ;  /* 0x0000000000007941 */ /* 0x000fea0003800000 */
.L_x_802:
        /* <DEDUP_REMOVED lines=45> */
.L_x_805:
[----:B------:R-:W-:Y:S05]  /*1550*/  BSYNC B0 ;  /* 0x0000000000007941 */ /* 0x000fea0003800000 */
.L_x_804:
        /* <DEDUP_REMOVED lines=45> */
.L_x_807:
[----:B------:R-:W-:Y:S05]  /*1830*/  BSYNC B0 ;  /* 0x0000000000007941 */ /* 0x000fea0003800000 */
.L_x_806:
        /* <DEDUP_REMOVED lines=48> */
.L_x_809:
[----:B------:R-:W-:Y:S05]  /*1b40*/  BSYNC B0 ;  /* 0x0000000000007941 */ /* 0x000fea0003800000 */
.L_x_808:
        /* <DEDUP_REMOVED lines=48> */
.L_x_811:
[----:B------:R-:W-:Y:S05]  /*1e50*/  BSYNC B0 ;  /* 0x0000000000007941 */ /* 0x000fea0003800000 */
.L_x_810:
        /* <DEDUP_REMOVED lines=41> */
.L_x_813:
[----:B------:R-:W-:Y:S05]  /*20f0*/  BSYNC B0 ;  /* 0x0000000000007941 */ /* 0x000fea0003800000 */
.L_x_812:
        /* <DEDUP_REMOVED lines=40> */
.L_x_815:
[----:B------:R-:W-:Y:S05]  /*2380*/  BSYNC B0 ;  /* 0x0000000000007941 */ /* 0x000fea0003800000 */
.L_x_814:
        /* <DEDUP_REMOVED lines=42> */
.L_x_817:
[----:B------:R-:W-:Y:S05]  /*2630*/  BSYNC B0 ;  /* 0x0000000000007941 */ /* 0x000fea0003800000 */
.L_x_816:
        /* <DEDUP_REMOVED lines=53> */
.L_x_819:
[----:B------:R-:W-:Y:S05]  /*2990*/  BSYNC B0 ;  /* 0x0000000000007941 */ /* 0x000fea0003800000 */
.L_x_818:
        /* <DEDUP_REMOVED lines=44> */
.L_x_821:
[----:B------:R-:W-:Y:S05]  /*2c60*/  BSYNC B0 ;  /* 0x0000000000007941 */ /* 0x000fea0003800000 */
.L_x_820:
        /* <DEDUP_REMOVED lines=44> */
.L_x_823:
[----:B------:R-:W-:Y:S05]  /*2f30*/  BSYNC B0 ;  /* 0x0000000000007941 */ /* 0x000fea0003800000 */
.L_x_822:
[----:B------:R-:W-:Y:S01]  /*2f40*/  ISETP.GE.AND P0, PT, R16, UR12, PT ;  /* 0x0000000c10007c0c */ /* 0x000fe2000bf06270 */
[----:B------:R-:W-:Y:S01]  /*2f50*/  BSSY B0, `(.L_x_824) ;  /* 0x000002e000007945 */ /* 0x000fe20003800000 */
[----:B----4-:R-:W-:-:S04]  /*2f60*/  LEA.HI R6, R23, R108, RZ, 0x5 ;  /* 0x0000006c17067211 */ /* 0x010fc800078f28ff */
        /* <DEDUP_REMOVED lines=44> */
.L_x_825:
[----:B------:R-:W-:Y:S05]  /*3230*/  BSYNC B0 ;  /* 0x0000000000007941 */ /* 0x000fea0003800000 */
.L_x_824:
[C---:B-1----:R-:W-:Y:S01]  /*3240*/  IMAD.SHL.U32 R2, R21.reuse, 0x40, RZ ;  /* 0x0000004015027824 */ /* 0x042fe200078e00ff */
        /* <DEDUP_REMOVED lines=16> */
[----:B------:R-:W-:Y:S01]  /*3350*/  IMAD R214, R0, 0x2, R211 ;  /* 0x0000000200d67824 */ /* 0x000fe200078e02d3 */
[----:B------:R-:W-:Y:S01]  /*3360*/  IADD3 R2, R204, 0x8000, RZ ;  /* 0x00008000cc027810 */ /* 0x000fe20007ffe0ff */
[----:B------:R-:W-:Y:S01]  /*3370*/  IMAD R213, R0, 0x2, R212 ;  /* 0x0000000200d57824 */ /* 0x000fe200078e02d4 */
[----:B------:R-:W1:Y:S01]  /*3380*/  LDSM.16.M88.4 R12, [R204+0x8000] ;  /* 0x00800000cc0c783b */ /* 0x000e620000000200 */
[----:B------:R-:W-:-:S02]  /*3390*/  IADD3 R215, R204, 0x8020, RZ ;  /* 0x00008020ccd77810 */ /* 0x000fc40007ffe0ff */
[----:B------:R-:W-:Y:S01]  /*33a0*/  @P1 IADD3 R215, R2, -0x20, RZ ;  /* 0xffffffe002d71810 */ /* 0x000fe20007ffe0ff */
[----:B------:R-:W5:Y:S01]  /*33b0*/  LDSM.16.M88.4 R32, [R204+0x8800] ;  /* 0x00880000cc20783b */ /* 0x000f620000000200 */
[----:B------:R-:W-:Y:S02]  /*33c0*/  IMAD.MOV.U32 R2, RZ, RZ, 0x40 ;  /* 0x00000040ff027424 */ /* 0x000fe400078e00ff */
[C---:B------:R-:W-:Y:S01]  /*33d0*/  IADD3 R230, R215.reuse, 0x800, RZ ;  /* 0x00000800d7e67810 */ /* 0x040fe20007ffe0ff */
[----:B------:R-:W2:Y:S01]  /*33e0*/  LDSM.16.M88.4 R28, [R204+0x9000] ;  /* 0x00900000cc1c783b */ /* 0x000ea20000000200 */
[C---:B------:R-:W-:Y:S02]  /*33f0*/  IADD3 R229, R215.reuse, 0x1000, RZ ;  /* 0x00001000d7e57810 */ /* 0x040fe40007ffe0ff */
[----:B------:R-:W-:Y:S01]  /*3400*/  SEL R2, R2, 0xffffffc0, !P2 ;  /* 0xffffffc002027807 */ /* 0x000fe20005000000 */
[----:B------:R-:W3:Y:S01]  /*3410*/  LDSM.16.M88.4 R24, [R204+0x9800] ;  /* 0x00980000cc18783b */ /* 0x000ee20000000200 */
[----:B------:R-:W-:-:S02]  /*3420*/  IADD3 R228, R215, 0x1800, RZ ;  /* 0x00001800d7e47810 */ /* 0x000fc40007ffe0ff */
[C---:B------:R-:W-:Y:S01]  /*3430*/  IADD3 R227, R215.reuse, 0x2000, RZ ;  /* 0x00002000d7e37810 */ /* 0x040fe20007ffe0ff */
[----:B------:R-:W-:Y:S01]  /*3440*/  LDSM.16.M88.4 R16, [R212] ;  /* 0x00000000d410783b */ /* 0x000fe20000000200 */
[----:B------:R-:W-:Y:S01]  /*3450*/  IMAD.IADD R210, R204, 0x1, R2 ;  /* 0x00000001ccd27824 */ /* 0x000fe200078e0202 */
[C---:B------:R-:W-:Y:S01]  /*3460*/  IADD3 R226, R215.reuse, 0x2800, RZ ;  /* 0x00002800d7e27810 */ /* 0x040fe20007ffe0ff */
[----:B------:R-:W-:Y:S01]  /*3470*/  IMAD.IADD R209, R2, 0x1, R215 ;  /* 0x0000000102d17824 */ /* 0x000fe200078e02d7 */
[----:B------:R-:W4:Y:S01]  /*3480*/  LDSM.16.M88.4 R40, [R215] ;  /* 0x00000000d728783b */ /* 0x000f220000000200 */
[C---:B------:R-:W-:Y:S02]  /*3490*/  IADD3 R225, R215.reuse, 0x3000, RZ ;  /* 0x00003000d7e17810 */ /* 0x040fe40007ffe0ff */
[C---:B------:R-:W-:Y:S01]  /*34a0*/  IADD3 R224, R215.reuse, 0x3800, RZ ;  /* 0x00003800d7e07810 */ /* 0x040fe20007ffe0ff */
[----:B------:R-:W2:Y:S01]  /*34b0*/  LDSM.16.M88.4 R60, [R215+0x800] ;  /* 0x00080000d73c783b */ /* 0x000ea20000000200 */
[----:B------:R-:W-:-:S02]  /*34c0*/  IADD3 R223, R215, 0x4000, RZ ;  /* 0x00004000d7df7810 */ /* 0x000fc40007ffe0ff */
[C---:B------:R-:W-:Y:S01]  /*34d0*/  IADD3 R222, R215.reuse, 0x4800, RZ ;  /* 0x00004800d7de7810 */ /* 0x040fe20007ffe0ff */
[----:B------:R-:W2:Y:S01]  /*34e0*/  LDSM.16.M88.4 R68, [R215+0x1000] ;  /* 0x00100000d744783b */ /* 0x000ea20000000200 */
[C---:B------:R-:W-:Y:S02]  /*34f0*/  IADD3 R221, R215.reuse, 0x5000, RZ ;  /* 0x00005000d7dd7810 */ /* 0x040fe40007ffe0ff */
[C---:B------:R-:W-:Y:S01]  /*3500*/  IADD3 R220, R215.reuse, 0x5800, RZ ;  /* 0x00005800d7dc7810 */ /* 0x040fe20007ffe0ff */
[----:B------:R-:W2:Y:S01]  /*3510*/  LDSM.16.M88.4 R72, [R215+0x1800] ;  /* 0x00180000d748783b */ /* 0x000ea20000000200 */
[C---:B------:R-:W-:Y:S02]  /*3520*/  IADD3 R219, R215.reuse, 0x6000, RZ ;  /* 0x00006000d7db7810 */ /* 0x040fe40007ffe0ff */
[C---:B------:R-:W-:Y:S01]  /*3530*/  IADD3 R218, R215.reuse, 0x6800, RZ ;  /* 0x00006800d7da7810 */ /* 0x040fe20007ffe0ff */
[----:B------:R-:W-:Y:S01]  /*3540*/  LDSM.16.M88.4 R20, [R214] ;  /* 0x00000000d614783b */ /* 0x000fe20000000200 */
[----:B------:R-:W-:-:S02]  /*3550*/  IADD3 R217, R215, 0x7000, RZ ;  /* 0x00007000d7d97810 */ /* 0x000fc40007ffe0ff */
[----:B------:R-:W-:Y:S01]  /*3560*/  IADD3 R216, R215, 0x7800, RZ ;  /* 0x00007800d7d87810 */ /* 0x000fe20007ffe0ff */
[C---:B-1----:R-:W-:Y:S01]  /*3570*/  HMMA.16816.F32 R36, R8.reuse, R12, RZ ;  /* 0x0000000c0824723c */ /* 0x042fe200000018ff */
[----:B------:R-:W1:Y:S04]  /*3580*/  LDSM.16.M88.4 R76, [R210+0x8000] ;  /* 0x00800000d24c783b */ /* 0x000e680000000200 */
[----:B------:R-:W-:Y:S03]  /*3590*/  LDSM.16.M88.4 R80, [R210+0x9000] ;  /* 0x00900000d250783b */ /* 0x000fe60000000200 */
[C---:B------:R-:W-:Y:S01]  /*35a0*/  HMMA.16816.F32 R12, R8.reuse, R14, RZ ;  /* 0x0000000e080c723c */ /* 0x040fe200000018ff */
[----:B------:R-:W-:Y:S04]  /*35b0*/  LDSM.16.M88.4 R84, [R210+0x9800] ;  /* 0x00980000d254783b */ /* 0x000fe80000000200 */
[----:B------:R-:W-:Y:S03]  /*35c0*/  LDSM.16.M88.4 R88, [R209] ;  /* 0x00000000d158783b */ /* 0x000fe60000000200 */
[C---:B-----5:R-:W-:Y:S01]  /*35d0*/  HMMA.16816.F32 R44, R8.reuse, R32, RZ ;  /* 0x00000020082c723c */ /* 0x060fe200000018ff */
[----:B------:R-:W-:Y:S07]  /*35e0*/  LDSM.16.M88.4 R92, [R209+0x2000] ;  /* 0x00200000d15c783b */ /* 0x000fee0000000200 */
[C---:B------:R-:W-:Y:S08]  /*35f0*/  HMMA.16816.F32 R48, R8.reuse, R34, RZ ;  /* 0x000000220830723c */ /* 0x040ff000000018ff */
[C---:B--2---:R-:W-:Y:S08]  /*3600*/  HMMA.16816.F32 R52, R8.reuse, R28, RZ ;  /* 0x0000001c0834723c */ /* 0x044ff000000018ff */
[C---:B------:R-:W-:Y:S08]  /*3610*/  HMMA.16816.F32 R56, R8.reuse, R30, RZ ;  /* 0x0000001e0838723c */ /* 0x040ff000000018ff */
[C---:B---3--:R-:W-:Y:S08]  /*3620*/  HMMA.16816.F32 R64, R8.reuse, R24, RZ ;  /* 0x000000180840723c */ /* 0x048ff000000018ff */
[----:B------:R-:W-:Y:S08]  /*3630*/  HMMA.16816.F32 R8, R8, R26, RZ ;  /* 0x0000001a0808723c */ /* 0x000ff000000018ff */
[C---:B----4-:R-:W-:Y:S01]  /*3640*/  HMMA.16816.F32 R28, R16.reuse, R40, R36 ;  /* 0x00000028101c723c */ /* 0x050fe20000001824 */
[----:B------:R-:W2:Y:S07]  /*3650*/  LDSM.16.M88.4 R36, [R210+0x8800] ;  /* 0x00880000d224783b */ /* 0x000eae0000000200 */
[C---:B------:R-:W-:Y:S01]  /*3660*/  HMMA.16816.F32 R32, R16.reuse, R42, R12 ;  /* 0x0000002a1020723c */ /* 0x040fe2000000180c */
[----:B------:R-:W3:Y:S07]  /*3670*/  LDSM.16.M88.4 R12, [R213] ;  /* 0x00000000d50c783b */ /* 0x000eee0000000200 */
[C---:B------:R-:W-:Y:S08]  /*3680*/  HMMA.16816.F32 R24, R16.reuse, R60, R44 ;  /* 0x0000003c1018723c */ /* 0x040ff0000000182c */
[C---:B------:R-:W-:Y:S01]  /*3690*/  HMMA.16816.F32 R40, R16.reuse, R62, R48 ;  /* 0x0000003e1028723c */ /* 0x040fe20000001830 */
[----:B------:R-:W4:Y:S04]  /*36a0*/  LDSM.16.M88.4 R48, [R209+0x800] ;  /* 0x00080000d130783b */ /* 0x000f280000000200 */
[----:B------:R-:W5:Y:S03]  /*36b0*/  LDSM.16.M88.4 R60, [R209+0x1000] ;  /* 0x00100000d13c783b */ /* 0x000f660000000200 */
[C---:B------:R-:W-:Y:S08]  /*36c0*/  HMMA.16816.F32 R44, R16.reuse, R68, R52 ;  /* 0x00000044102c723c */ /* 0x040ff00000001834 */
[C---:B------:R-:W-:Y:S01]  /*36d0*/  HMMA.16816.F32 R52, R16.reuse, R70, R56 ;  /* 0x000000461034723c */ /* 0x040fe20000001838 */
[----:B------:R-:W3:Y:S07]  /*36e0*/  LDSM.16.M88.4 R68, [R209+0x1800] ;  /* 0x00180000d144783b */ /* 0x000eee0000000200 */
[C---:B------:R-:W-:Y:S01]  /*36f0*/  HMMA.16816.F32 R56, R16.reuse, R72, R64 ;  /* 0x000000481038723c */ /* 0x040fe20000001840 */
[----:B------:R-:W-:Y:S07]  /*3700*/  LDSM.16.M88.4 R64, [R204+0xa800] ;  /* 0x00a80000cc40783b */ /* 0x000fee0000000200 */
[----:B------:R-:W-:Y:S01]  /*3710*/  HMMA.16816.F32 R16, R16, R74, R8 ;  /* 0x0000004a1010723c */ /* 0x000fe20000001808 */
[----:B------:R-:W-:Y:S04]  /*3720*/  LDSM.16.M88.4 R8, [R211+0x2000] ;  /* 0x00200000d308783b */ /* 0x000fe80000000200 */
[----:B------:R-:W3:Y:S03]  /*3730*/  LDSM.16.M88.4 R72, [R204+0xa000] ;  /* 0x00a00000cc48783b */ /* 0x000ee60000000200 */
[C---:B-1----:R-:W-:Y:S08]  /*3740*/  HMMA.16816.F32 R28, R20.reuse, R76, R28 ;  /* 0x0000004c141c723c */ /* 0x042ff0000000181c */
[C---:B------:R-:W-:Y:S01]  /*3750*/  HMMA.16816.F32 R32, R20.reuse, R78, R32 ;  /* 0x0000004e1420723c */ /* 0x040fe20000001820 */
[----:B------:R-:W1:Y:S07]  /*3760*/  LDSM.16.M88.4 R76, [R204+0xb000] ;  /* 0x00b00000cc4c783b */ /* 0x000e6e0000000200 */
[C---:B--2---:R-:W-:Y:S08]  /*3770*/  HMMA.16816.F32 R24, R20.reuse, R36, R24 ;  /* 0x000000241418723c */ /* 0x044ff00000001818 */
[C---:B------:R-:W-:Y:S08]  /*3780*/  HMMA.16816.F32 R40, R20.reuse, R38, R40 ;  /* 0x000000261428723c */ /* 0x040ff00000001828 */
        /* <DEDUP_REMOVED lines=10> */
[C---:B----4-:R-:W-:Y:S08]  /*3830*/  HMMA.16816.F32 R36, R12.reuse, R48, R24 ;  /* 0x000000300c24723c */ /* 0x050ff00000001818 */
[C---:B------:R-:W-:Y:S08]  /*3840*/  HMMA.16816.F32 R24, R12.reuse, R50, R40 ;  /* 0x000000320c18723c */ /* 0x040ff00000001828 */
[C---:B-----5:R-:W-:Y:S08]  /*3850*/  HMMA.16816.F32 R44, R12.reuse, R60, R44 ;  /* 0x0000003c0c2c723c */ /* 0x060ff0000000182c */
[C---:B------:R-:W-:Y:S01]  /*3860*/  HMMA.16816.F32 R52, R12.reuse, R62, R52 ;  /* 0x0000003e0c34723c */ /* 0x040fe20000001834 */
[----:B------:R-:W4:Y:S07]  /*3870*/  LDSM.16.M88.4 R60, [R215+0x2800] ;  /* 0x00280000d73c783b */ /* 0x000f2e0000000200 */
[C---:B------:R-:W-:Y:S08]  /*3880*/  HMMA.16816.F32 R56, R12.reuse, R68, R56 ;  /* 0x000000440c38723c */ /* 0x040ff00000001838 */
[----:B------:R-:W-:Y:S01]  /*3890*/  HMMA.16816.F32 R12, R12, R70, R16 ;  /* 0x000000460c0c723c */ /* 0x000fe20000001810 */
[----:B------:R-:W5:Y:S04]  /*38a0*/  LDSM.16.M88.4 R68, [R215+0x3000] ;  /* 0x00300000d744783b */ /* 0x000f680000000200 */
[----:B------:R-:W-:Y:S03]  /*38b0*/  LDSM.16.M88.4 R16, [R214+0x2000] ;  /* 0x00200000d610783b */ /* 0x000fe60000000200 */
[C---:B------:R-:W-:Y:S08]  /*38c0*/  HMMA.16816.F32 R28, R8.reuse, R72, R28 ;  /* 0x00000048081c723c */ /* 0x040ff0000000181c */
[C---:B------:R-:W-:Y:S01]  /*38d0*/  HMMA.16816.F32 R32, R8.reuse, R74, R32 ;  /* 0x0000004a0820723c */ /* 0x040fe20000001820 */
[----:B------:R-:W3:Y:S07]  /*38e0*/  LDSM.16.M88.4 R72, [R215+0x3800] ;  /* 0x00380000d748783b */ /* 0x000eee0000000200 */
[C---:B------:R-:W-:Y:S08]  /*38f0*/  HMMA.16816.F32 R40, R8.reuse, R64, R36 ;  /* 0x000000400828723c */ /* 0x040ff00000001824 */
[C---:B------:R-:W-:Y:S01]  /*3900*/  HMMA.16816.F32 R36, R8.reuse, R66, R24 ;  /* 0x000000420824723c */ /* 0x040fe20000001818 */
[----:B------:R-:W4:Y:S07]  /*3910*/  LDSM.16.M88.4 R64, [R210+0xa800] ;  /* 0x00a80000d240783b */ /* 0x000f2e0000000200 */
[C---:B-1----:R-:W-:Y:S08]  /*3920*/  HMMA.16816.F32 R24, R8.reuse, R76, R44 ;  /* 0x0000004c0818723c */ /* 0x042ff0000000182c */
[C---:B------:R-:W-:Y:S01]  /*3930*/  HMMA.16816.F32 R52, R8.reuse, R78, R52 ;  /* 0x0000004e0834723c */ /* 0x040fe20000001834 */
[----:B------:R-:W1:Y:S07]  /*3940*/  LDSM.16.M88.4 R76, [R210+0xb000] ;  /* 0x00b00000d24c783b */ /* 0x000e6e0000000200 */
[C---:B--2---:R-:W-:Y:S08]  /*3950*/  HMMA.16816.F32 R56, R8.reuse, R80, R56 ;  /* 0x000000500838723c */ /* 0x044ff00000001838 */
[----:B------:R-:W-:Y:S01]  /*3960*/  HMMA.16816.F32 R8, R8, R82, R12 ;  /* 0x000000520808723c */ /* 0x000fe2000000180c */
[----:B------:R-:W2:Y:S04]  /*3970*/  LDSM.16.M88.4 R80, [R210+0xb800] ;  /* 0x00b80000d250783b */ /* 0x000ea80000000200 */
[----:B------:R-:W1:Y:S03]  /*3980*/  LDSM.16.M88.4 R12, [R213+0x2000] ;  /* 0x00200000d50c783b */ /* 0x000e660000000200 */
[C---:B---3--:R-:W-:Y:S08]  /*3990*/  HMMA.16816.F32 R28, R20.reuse, R88, R28 ;  /* 0x00000058141c723c */ /* 0x048ff0000000181c */
[C---:B------:R-:W-:Y:S01]  /*39a0*/  HMMA.16816.F32 R32, R20.reuse, R90, R32 ;  /* 0x0000005a1420723c */ /* 0x040fe20000001820 */
[----:B------:R-:W-:Y:S07]  /*39b0*/  LDSM.16.M88.4 R88, [R204+0xc000] ;  /* 0x00c00000cc58783b */ /* 0x000fee0000000200 */
[C---:B----4-:R-:W-:Y:S08]  /*39c0*/  HMMA.16816.F32 R48, R20.reuse, R60, R40 ;  /* 0x0000003c1430723c */ /* 0x050ff00000001828 */
[C---:B------:R-:W-:Y:S01]  /*39d0*/  HMMA.16816.F32 R44, R20.reuse, R62, R36 ;  /* 0x0000003e142c723c */ /* 0x040fe20000001824 */
[----:B------:R-:W3:Y:S07]  /*39e0*/  LDSM.16.M88.4 R60, [R209+0x2800] ;  /* 0x00280000d13c783b */ /* 0x000eee0000000200 */
[C---:B-----5:R-:W-:Y:S08]  /*39f0*/  HMMA.16816.F32 R40, R20.reuse, R68, R24 ;  /* 0x000000441428723c */ /* 0x060ff00000001818 */
[C---:B------:R-:W-:Y:S01]  /*3a00*/  HMMA.16816.F32 R36, R20.reuse, R70, R52 ;  /* 0x000000461424723c */ /* 0x040fe20000001834 */
[----:B------:R-:W4:Y:S07]  /*3a10*/  LDSM.16.M88.4 R68, [R209+0x3000] ;  /* 0x00300000d144783b */ /* 0x000f2e0000000200 */
[C---:B------:R-:W-:Y:S08]  /*3a20*/  HMMA.16816.F32 R56, R20.reuse, R72, R56 ;  /* 0x000000481438723c */ /* 0x040ff00000001838 */
[----:B------:R-:W-:Y:S01]  /*3a30*/  HMMA.16816.F32 R24, R20, R74, R8 ;  /* 0x0000004a1418723c */ /* 0x000fe20000001808 */
[----:B------:R-:W5:Y:S04]  /*3a40*/  LDSM.16.M88.4 R72, [R209+0x3800] ;  /* 0x00380000d148783b */ /* 0x000f680000000200 */
[----:B------:R-:W2:Y:S03]  /*3a50*/  LDSM.16.M88.4 R8, [R211+0x4000] ;  /* 0x00400000d308783b */ /* 0x000ea60000000200 */
[C---:B------:R-:W-:Y:S08]  /*3a60*/  HMMA.16816.F32 R20, R16.reuse, R84, R28 ;  /* 0x000000541014723c */ /* 0x040ff0000000181c */
[C---:B------:R-:W-:Y:S01]  /*3a70*/  HMMA.16816.F32 R28, R16.reuse, R86, R32 ;  /* 0x00000056101c723c */ /* 0x040fe20000001820 */
[----:B------:R-:W-:Y:S04]  /*3a80*/  LDSM.16.M88.4 R32, [R212+0x4000] ;  /* 0x00400000d420783b */ /* 0x000fe80000000200 */
[----:B------:R-:W-:Y:S03]  /*3a90*/  LDSM.16.M88.4 R84, [R215+0x4000] ;  /* 0x00400000d754783b */ /* 0x000fe60000000200 */
[C---:B------:R-:W-:Y:S08]  /*3aa0*/  HMMA.16816.F32 R52, R16.reuse, R66, R44 ;  /* 0x000000421034723c */ /* 0x040ff0000000182c */
[C---:B-1----:R-:W-:Y:S08]  /*3ab0*/  HMMA.16816.F32 R44, R16.reuse, R76, R40 ;  /* 0x0000004c102c723c */ /* 0x042ff00000001828 */
[C---:B------:R-:W-:Y:S08]  /*3ac0*/  HMMA.16816.F32 R48, R16.reuse, R64, R48 ;  /* 0x000000401030723c */ /* 0x040ff00000001830 */
[C---:B------:R-:W-:Y:S01]  /*3ad0*/  HMMA.16816.F32 R40, R16.reuse, R78, R36 ;  /* 0x0000004e1028723c */ /* 0x040fe20000001824 */
[----:B------:R-:W1:Y:S07]  /*3ae0*/  LDSM.16.M88.4 R76, [R204+0xc800] ;  /* 0x00c80000cc4c783b */ /* 0x000e6e0000000200 */
[C---:B--2---:R-:W-:Y:S08]  /*3af0*/  HMMA.16816.F32 R36, R16.reuse, R80, R56 ;  /* 0x000000501024723c */ /* 0x044ff00000001838 */
[----:B------:R-:W-:Y:S01]  /*3b00*/  HMMA.16816.F32 R24, R16, R82, R24 ;  /* 0x000000521018723c */ /* 0x000fe20000001818 */
[----:B------:R-:W-:Y:S07]  /*3b10*/  LDSM.16.M88.4 R80, [R209+0x4000] ;  /* 0x00400000d150783b */ /* 0x000fee0000000200 */
[C---:B------:R-:W-:Y:S08]  /*3b20*/  HMMA.16816.F32 R16, R12.reuse, R92, R20 ;  /* 0x0000005c0c10723c */ /* 0x040ff00000001814 */
[C---:B------:R-:W-:Y:S01]  /*3b30*/  HMMA.16816.F32 R20, R12.reuse, R94, R28 ;  /* 0x0000005e0c14723c */ /* 0x040fe2000000181c */
[----:B------:R-:W-:Y:S04]  /*3b40*/  LDSM.16.M88.4 R28, [R214+0x4000] ;  /* 0x00400000d61c783b */ /* 0x000fe80000000200 */
[----:B------:R-:W-:Y:S03]  /*3b50*/  LDSM.16.M88.4 R92, [R210+0xe000] ;  /* 0x00e00000d25c783b */ /* 0x000fe60000000200 */
[C---:B---3--:R-:W-:Y:S08]  /*3b60*/  HMMA.16816.F32 R48, R12.reuse, R60, R48 ;  /* 0x0000003c0c30723c */ /* 0x048ff00000001830 */
[C---:B----4-:R-:W-:Y:S08]  /*3b70*/  HMMA.16816.F32 R64, R12.reuse, R68, R44 ;  /* 0x000000440c40723c */ /* 0x050ff0000000182c */
[C---:B------:R-:W-:Y:S01]  /*3b80*/  HMMA.16816.F32 R60, R12.reuse, R62, R52 ;  /* 0x0000003e0c3c723c */ /* 0x040fe20000001834 */
[----:B------:R-:W-:Y:S07]  /*3b90*/  LDSM.16.M88.4 R52, [R215+0x4800] ;  /* 0x00480000d734783b */ /* 0x000fee0000000200 */
[C---:B------:R-:W-:Y:S01]  /*3ba0*/  HMMA.16816.F32 R68, R12.reuse, R70, R40 ;  /* 0x000000460c44723c */ /* 0x040fe20000001828 */
[----:B------:R-:W2:Y:S07]  /*3bb0*/  LDSM.16.M88.4 R40, [R204+0xd000] ;  /* 0x00d00000cc28783b */ /* 0x000eae0000000200 */
[C---:B-----5:R-:W-:Y:S01]  /*3bc0*/  HMMA.16816.F32 R56, R12.reuse, R72, R36 ;  /* 0x000000480c38723c */ /* 0x060fe20000001824 */
[----:B------:R-:W3:Y:S07]  /*3bd0*/  LDSM.16.M88.4 R36, [R204+0xd800] ;  /* 0x00d80000cc24783b */ /* 0x000eee0000000200 */
[----:B------:R-:W-:Y:S01]  /*3be0*/  HMMA.16816.F32 R44, R12, R74, R24 ;  /* 0x0000004a0c2c723c */ /* 0x000fe20000001818 */
[----:B------:R-:W4:Y:S04]  /*3bf0*/  LDSM.16.M88.4 R72, [R210+0xc000] ;  /* 0x00c00000d248783b */ /* 0x000f280000000200 */
[----:B------:R-:W-:Y:S03]  /*3c00*/  LDSM.16.M88.4 R24, [R213+0x4000] ;  /* 0x00400000d518783b */ /* 0x000fe60000000200 */
[C---:B------:R-:W-:Y:S08]  /*3c10*/  HMMA.16816.F32 R12, R8.reuse, R88, R16 ;  /* 0x00000058080c723c */ /* 0x040ff00000001810 */
[C---:B------:R-:W-:Y:S08]  /*3c20*/  HMMA.16816.F32 R16, R8.reuse, R90, R20 ;  /* 0x0000005a0810723c */ /* 0x040ff00000001814 */
[----:B-1----:R-:W-:Y:S08]  /*3c30*/  HMMA.16816.F32 R20, R8, R76, R48 ;  /* 0x0000004c0814723c */ /* 0x002ff00000001830 */
[----:B------:R-:W-:Y:S08]  /*3c40*/  HMMA.16816.F32 R12, R32, R84, R12 ;  /* 0x00000054200c723c */ /* 0x000ff0000000180c */
[----:B------:R-:W-:Y:S01]  /*3c50*/  HMMA.16816.F32 R48, R8, R78, R60 ;  /* 0x0000004e0830723c */ /* 0x000fe2000000183c */
[----:B------:R-:W1:Y:S04]  /*3c60*/  LDSM.16.M88.4 R76, [R215+0x5000] ;  /* 0x00500000d74c783b */ /* 0x000e680000000200 */
[----:B------:R-:W-:Y:S03]  /*3c70*/  LDSM.16.M88.4 R60, [R204+0xe000] ;  /* 0x00e00000cc3c783b */ /* 0x000fe60000000200 */
[----:B------:R-:W-:Y:S01]  /*3c80*/  HMMA.16816.F32 R16, R32, R86, R16 ;  /* 0x000000562010723c */ /* 0x000fe20000001810 */
[----:B------:R-:W-:Y:S07]  /*3c90*/  LDSM.16.M88.4 R84, [R204+0xf000] ;  /* 0x00f00000cc54783b */ /* 0x000fee0000000200 */
[C---:B--2---:R-:W-:Y:S08]  /*3ca0*/  HMMA.16816.F32 R64, R8.reuse, R40, R64 ;  /* 0x000000280840723c */ /* 0x044ff00000001840 */
[C---:B---3--:R-:W-:Y:S01]  /*3cb0*/  HMMA.16816.F32 R88, R8.reuse, R36, R56 ;  /* 0x000000240858723c */ /* 0x048fe20000001838 */
[----:B------:R-:W2:Y:S07]  /*3cc0*/  LDSM.16.M88.4 R56, [R210+0xc800] ;  /* 0x00c80000d238783b */ /* 0x000eae0000000200 */
[C---:B------:R-:W-:Y:S08]  /*3cd0*/  HMMA.16816.F32 R68, R8.reuse, R42, R68 ;  /* 0x0000002a0844723c */ /* 0x040ff00000001844 */
[----:B------:R-:W-:Y:S08]  /*3ce0*/  HMMA.16816.F32 R100, R8, R38, R44 ;  /* 0x000000260864723c */ /* 0x000ff0000000182c */
[----:B----4-:R-:W-:Y:S08]  /*3cf0*/  HMMA.16816.F32 R8, R28, R72, R12 ;  /* 0x000000481c08723c */ /* 0x010ff0000000180c */
[----:B------:R-:W-:Y:S01]  /*3d00*/  HMMA.16816.F32 R36, R32, R52, R20 ;  /* 0x000000342024723c */ /* 0x000fe20000001814 */
[----:B------:R-:W3:Y:S07]  /*3d10*/  LDSM.16.M88.4 R20, [R211+0x6000] ;  /* 0x00600000d314783b */ /* 0x000eee0000000200 */
[----:B------:R-:W-:Y:S01]  /*3d20*/  HMMA.16816.F32 R12, R28, R74, R16 ;  /* 0x0000004a1c0c723c */ /* 0x000fe20000001810 */
[----:B------:R-:W-:Y:S04]  /*3d30*/  LDSM.16.M88.4 R16, [R212+0x6000] ;  /* 0x00600000d410783b */ /* 0x000fe80000000200 */
[----:B------:R-:W-:Y:S03]  /*3d40*/  LDSM.16.M88.4 R72, [R215+0x6000] ;  /* 0x00600000d748783b */ /* 0x000fe60000000200 */
[C---:B------:R-:W-:Y:S01]  /*3d50*/  HMMA.16816.F32 R44, R32.reuse, R54, R48 ;  /* 0x00000036202c723c */ /* 0x040fe20000001830 */
[----:B------:R-:W-:Y:S07]  /*3d60*/  LDSM.16.M88.4 R48, [R215+0x5800] ;  /* 0x00580000d730783b */ /* 0x000fee0000000200 */
[----:B-1----:R-:W-:Y:S01]  /*3d70*/  HMMA.16816.F32 R52, R32, R76, R64 ;  /* 0x0000004c2034723c */ /* 0x002fe20000001840 */
[----:B------:R-:W1:Y:S07]  /*3d80*/  LDSM.16.M88.4 R64, [R209+0x4800] ;  /* 0x00480000d140783b */ /* 0x000e6e0000000200 */
[----:B------:R-:W-:Y:S08]  /*3d90*/  HMMA.16816.F32 R8, R24, R80, R8 ;  /* 0x000000501808723c */ /* 0x000ff00000001808 */
[----:B--2---:R-:W-:Y:S08]  /*3da0*/  HMMA.16816.F32 R40, R28, R56, R36 ;  /* 0x000000381c28723c */ /* 0x004ff00000001824 */
[----:B------:R-:W-:Y:S01]  /*3db0*/  HMMA.16816.F32 R36, R24, R82, R12 ;  /* 0x000000521824723c */ /* 0x000fe2000000180c */
[----:B------:R-:W-:Y:S04]  /*3dc0*/  LDSM.16.M88.4 R80, [R204+0xe800] ;  /* 0x00e80000cc50783b */ /* 0x000fe80000000200 */
[----:B------:R-:W-:Y:S03]  /*3dd0*/  LDSM.16.M88.4 R12, [R214+0x6000] ;  /* 0x00600000d60c783b */ /* 0x000fe60000000200 */
[----:B------:R-:W-:Y:S01]  /*3de0*/  HMMA.16816.F32 R104, R32, R78, R68 ;  /* 0x0000004e2068723c */ /* 0x000fe20000001844 */
[----:B------:R-:W2:Y:S04]  /*3df0*/  LDSM.16.M88.4 R76, [R210+0xd000] ;  /* 0x00d00000d24c783b */ /* 0x000ea80000000200 */
[----:B------:R-:W-:Y:S03]  /*3e00*/  LDSM.16.M88.4 R68, [R215+0x6800] ;  /* 0x00680000d744783b */ /* 0x000fe60000000200 */
[----:B---3--:R-:W-:Y:S08]  /*3e10*/  HMMA.16816.F32 R8, R20, R60, R8 ;  /* 0x0000003c1408723c */ /* 0x008ff00000001808 */
[----:B------:R-:W-:Y:S01]  /*3e20*/  HMMA.16816.F32 R44, R28, R58, R44 ;  /* 0x0000003a1c2c723c */ /* 0x000fe2000000182c */
[----:B------:R-:W-:Y:S07]  /*3e30*/  LDSM.16.M88.4 R56, [R210+0xd800] ;  /* 0x00d80000d238783b */ /* 0x000fee0000000200 */
[----:B-1----:R-:W-:Y:S08]  /*3e40*/  HMMA.16816.F32 R40, R24, R64, R40 ;  /* 0x000000401828723c */ /* 0x002ff00000001828 */
[----:B------:R-:W-:Y:S01]  /*3e50*/  HMMA.16816.F32 R36, R20, R62, R36 ;  /* 0x0000003e1424723c */ /* 0x000fe20000001824 */
[----:B------:R-:W-:Y:S07]  /*3e60*/  LDSM.16.M88.4 R60, [R209+0x6800] ;  /* 0x00680000d13c783b */ /* 0x000fee0000000200 */
[C---:B------:R-:W-:Y:S01]  /*3e70*/  HMMA.16816.F32 R96, R32.reuse, R48, R88 ;  /* 0x000000302060723c */ /* 0x040fe20000001858 */
[----:B------:R-:W1:Y:S07]  /*3e80*/  LDSM.16.M88.4 R88, [R209+0x5000] ;  /* 0x00500000d158783b */ /* 0x000e6e0000000200 */
[----:B------:R-:W-:Y:S08]  /*3e90*/  HMMA.16816.F32 R100, R32, R50, R100 ;  /* 0x000000322064723c */ /* 0x000ff00000001864 */
[----:B------:R-:W-:Y:S01]  /*3ea0*/  HMMA.16816.F32 R32, R16, R72, R8 ;  /* 0x000000481020723c */ /* 0x000fe20000001808 */
[----:B------:R-:W-:Y:S07]  /*3eb0*/  LDSM.16.M88.4 R8, [R213+0x6000] ;  /* 0x00600000d508783b */ /* 0x000fee0000000200 */
[----:B------:R-:W-:Y:S01]  /*3ec0*/  HMMA.16816.F32 R48, R24, R66, R44 ;  /* 0x000000421830723c */ /* 0x000fe2000000182c */
[----:B------:R-:W3:Y:S07]  /*3ed0*/  LDSM.16.M88.4 R64, [R209+0x6000] ;  /* 0x00600000d140783b */ /* 0x000eee0000000200 */
[----:B--2---:R-:W-:Y:S08]  /*3ee0*/  HMMA.16816.F32 R52, R28, R76, R52 ;  /* 0x0000004c1c34723c */ /* 0x004ff00000001834 */
[----:B------:R-:W-:Y:S08]  /*3ef0*/  HMMA.16816.F32 R44, R20, R80, R40 ;  /* 0x00000050142c723c */ /* 0x000ff00000001828 */
[----:B------:R-:W-:Y:S01]  /*3f00*/  HMMA.16816.F32 R40, R16, R74, R36 ;  /* 0x0000004a1028723c */ /* 0x000fe20000001824 */
[----:B------:R-:W2:Y:S07]  /*3f10*/  LDSM.16.M88.4 R72, [R210+0xe800] ;  /* 0x00e80000d248783b */ /* 0x000eae0000000200 */
[----:B------:R-:W-:Y:S08]  /*3f20*/  HMMA.16816.F32 R32, R12, R92, R32 ;  /* 0x0000005c0c20723c */ /* 0x000ff00000001820 */
[----:B-1----:R-:W-:Y:S08]  /*3f30*/  HMMA.16816.F32 R36, R24, R88, R52 ;  /* 0x000000581824723c */ /* 0x002ff00000001834 */
[----:B------:R-:W-:Y:S01]  /*3f40*/  HMMA.16816.F32 R48, R20, R82, R48 ;  /* 0x000000521430723c */ /* 0x000fe20000001830 */
[----:B------:R-:W1:Y:S07]  /*3f50*/  LDSM.16.M88.4 R80, [R215+0x7000] ;  /* 0x00700000d750783b */ /* 0x000e6e0000000200 */
[----:B------:R-:W-:Y:S08]  /*3f60*/  HMMA.16816.F32 R40, R12, R94, R40 ;  /* 0x0000005e0c28723c */ /* 0x000ff00000001828 */
[----:B------:R-:W-:Y:S08]  /*3f70*/  HMMA.16816.F32 R76, R28, R78, R104 ;  /* 0x0000004e1c4c723c */ /* 0x000ff00000001868 */
[----:B------:R-:W-:Y:S08]  /*3f80*/  HMMA.16816.F32 R44, R16, R68, R44 ;  /* 0x00000044102c723c */ /* 0x000ff0000000182c */
[----:B------:R-:W-:Y:S08]  /*3f90*/  HMMA.16816.F32 R96, R28, R56, R96 ;  /* 0x000000381c60723c */ /* 0x000ff00000001860 */
[----:B---3--:R-:W-:Y:S08]  /*3fa0*/  HMMA.16816.F32 R52, R8, R64, R32 ;  /* 0x000000400834723c */ /* 0x008ff00000001820 */
[----:B------:R-:W-:Y:S01]  /*3fb0*/  HMMA.16816.F32 R92, R28, R58, R100 ;  /* 0x0000003a1c5c723c */ /* 0x000fe20000001864 */
[----:B------:R-:W-:Y:S07]  /*3fc0*/  LDSM.16.M88.4 R56, [R209+0x5800] ;  /* 0x00580000d138783b */ /* 0x000fee0000000200 */
[----:B------:R-:W-:Y:S08]  /*3fd0*/  HMMA.16816.F32 R32, R20, R84, R36 ;  /* 0x000000541420723c */ /* 0x000ff00000001824 */
[----:B------:R-:W-:Y:S01]  /*3fe0*/  HMMA.16816.F32 R28, R16, R70, R48 ;  /* 0x00000046101c723c */ /* 0x000fe20000001830 */
[----:B------:R-:W3:Y:S01]  /*3ff0*/  LDSM.16.M88.4 R68, [R210+0xf000] ;  /* 0x00f00000d244783b */ /* 0x000ee20000000200 */
[----:B------:R-:W-:-:S04]  /*4000*/  FMUL.FTZ R2, R52, c[0x0][0x2ec] ;  /* 0x0000bb0034027a20 */ /* 0x000fc80000410000 */
[----:B------:R4:W-:Y:S02]  /*4010*/  MUFU.TANH R85, R2 ;  /* 0x0000000200557308 */ /* 0x0009e40000002400 */
[----:B------:R-:W-:Y:S01]  /*4020*/  HMMA.16816.F32 R48, R8, R66, R40 ;  /* 0x000000420830723c */ /* 0x000fe20000001828 */
[----:B------:R-:W-:Y:S07]  /*4030*/  LDSM.16.M88.4 R64, [R209+0x7000] ;  /* 0x00700000d140783b */ /* 0x000fee0000000200 */
[----:B--2---:R-:W-:Y:S01]  /*4040*/  HMMA.16816.F32 R36, R12, R72, R44 ;  /* 0x000000480c24723c */ /* 0x004fe2000000182c */
[----:B----4-:R-:W-:-:S07]  /*4050*/  FMUL.FTZ R2, R53, c[0x0][0x2ec] ;  /* 0x0000bb0035027a20 */ /* 0x010fce0000410000 */
[----:B------:R-:W-:Y:S01]  /*4060*/  HMMA.16816.F32 R40, R24, R90, R76 ;  /* 0x0000005a1828723c */ /* 0x000fe2000000184c */
[----:B------:R-:W2:Y:S01]  /*4070*/  LDSM.16.M88.4 R76, [R204+0xf800] ;  /* 0x00f80000cc4c783b */ /* 0x000ea20000000200 */
[----:B------:R4:W-:Y:S06]  /*4080*/  MUFU.TANH R84, R2 ;  /* 0x0000000200547308 */ /* 0x0009ec0000002400 */
[----:B-1----:R-:W-:Y:S08]  /*4090*/  HMMA.16816.F32 R44, R16, R80, R32 ;  /* 0x00000050102c723c */ /* 0x002ff00000001820 */
[----:B------:R-:W-:Y:S01]  /*40a0*/  HMMA.16816.F32 R28, R12, R74, R28 ;  /* 0x0000004a0c1c723c */ /* 0x000fe2000000181c */
[----:B------:R-:W1:Y:S01]  /*40b0*/  LDSM.16.M88.4 R72, [R215+0x7800] ;  /* 0x00780000d748783b */ /* 0x000e620000000200 */
[----:B----4-:R-:W-:-:S04]  /*40c0*/  FMUL.FTZ R2, R54, c[0x0][0x2ec] ;  /* 0x0000bb0036027a20 */ /* 0x010fc80000410000 */
[----:B------:R4:W5:Y:S02]  /*40d0*/  MUFU.TANH R81, R2 ;  /* 0x0000000200517308 */ /* 0x0009640000002400 */
[----:B------:R-:W-:Y:S08]  /*40e0*/  HMMA.16816.F32 R32, R20, R86, R40 ;  /* 0x000000561420723c */ /* 0x000ff00000001828 */
[----:B---3--:R-:W-:Y:S01]  /*40f0*/  HMMA.16816.F32 R40, R12, R68, R44 ;  /* 0x000000440c28723c */ /* 0x008fe2000000182c */
[----:B----4-:R-:W-:-:S07]  /*4100*/  FMUL.FTZ R2, R55, c[0x0][0x2ec] ;  /* 0x0000bb0037027a20 */ /* 0x010fce0000410000 */
[----:B------:R-:W-:Y:S01]  /*4110*/  HMMA.16816.F32 R52, R8, R60, R36 ;  /* 0x0000003c0834723c */ /* 0x000fe20000001824 */
[----:B------:R3:W4:Y:S07]  /*4120*/  MUFU.TANH R80, R2 ;  /* 0x0000000200507308 */ /* 0x00072e0000002400 */
[----:B------:R-:W-:Y:S08]  /*4130*/  HMMA.16816.F32 R36, R24, R56, R96 ;  /* 0x000000381824723c */ /* 0x000ff00000001860 */
[----:B------:R-:W-:Y:S01]  /*4140*/  HMMA.16816.F32 R44, R8, R62, R28 ;  /* 0x0000003e082c723c */ /* 0x000fe2000000181c */
[----:B---3--:R-:W-:-:S04]  /*4150*/  FMUL.FTZ R2, R48, c[0x0][0x2ec] ;  /* 0x0000bb0030027a20 */ /* 0x008fc80000410000 */
[----:B------:R3:W-:Y:S03]  /*4160*/  MUFU.TANH R61, R2 ;  /* 0x00000002003d7308 */ /* 0x0007e60000002400 */
[----:B------:R-:W-:Y:S08]  /*4170*/  HMMA.16816.F32 R28, R16, R82, R32 ;  /* 0x00000052101c723c */ /* 0x000ff00000001820 */
[----:B--2---:R-:W-:Y:S01]  /*4180*/  HMMA.16816.F32 R32, R20, R76, R36 ;  /* 0x0000004c1420723c */ /* 0x004fe20000001824 */
[----:B---3--:R-:W-:-:S07]  /*4190*/  FMUL.FTZ R2, R49, c[0x0][0x2ec] ;  /* 0x0000bb0031027a20 */ /* 0x008fce0000410000 */
[----:B------:R-:W-:Y:S01]  /*41a0*/  HMMA.16816.F32 R36, R24, R58, R92 ;  /* 0x0000003a1824723c */ /* 0x000fe2000000185c */
[----:B------:R2:W-:Y:S07]  /*41b0*/  MUFU.TANH R60, R2 ;  /* 0x00000002003c7308 */ /* 0x0005ee0000002400 */
[----:B------:R-:W-:Y:S08]  /*41c0*/  HMMA.16816.F32 R24, R12, R70, R28 ;  /* 0x000000460c18723c */ /* 0x000ff0000000181c */
[----:B-1----:R-:W-:Y:S01]  /*41d0*/  HMMA.16816.F32 R28, R16, R72, R32 ;  /* 0x00000048101c723c */ /* 0x002fe20000001820 */
[----:B--2---:R-:W-:-:S04]  /*41e0*/  FMUL.FTZ R2, R50, c[0x0][0x2ec] ;  /* 0x0000bb0032027a20 */ /* 0x004fc80000410000 */
[----:B------:R1:W2:Y:S03]  /*41f0*/  MUFU.TANH R57, R2 ;  /* 0x0000000200397308 */ /* 0x0002a60000002400 */
[----:B------:R-:W-:Y:S08]  /*4200*/  HMMA.16816.F32 R32, R20, R78, R36 ;  /* 0x0000004e1420723c */ /* 0x000ff00000001824 */
[----:B------:R-:W-:Y:S01]  /*4210*/  HMMA.16816.F32 R40, R8, R64, R40 ;  /* 0x000000400828723c */ /* 0x000fe20000001828 */
[----:B-1----:R-:W-:-:S02]  /*4220*/  FMUL.FTZ R2, R51, c[0x0][0x2ec] ;  /* 0x0000bb0033027a20 */ /* 0x002fc40000410000 */
[----:B------:R-:W1:Y:S05]  /*4230*/  LDSM.16.M88.4 R48, [R210+0xf800] ;  /* 0x00f80000d230783b */ /* 0x000e6a0000000200 */
[----:B------:R-:W-:Y:S01]  /*4240*/  HMMA.16816.F32 R24, R8, R66, R24 ;  /* 0x000000420818723c */ /* 0x000fe20000001818 */
[----:B------:R3:W1:Y:S07]  /*4250*/  MUFU.TANH R56, R2 ;  /* 0x0000000200387308 */ /* 0x00066e0000002400 */
[----:B------:R-:W-:Y:S08]  /*4260*/  HMMA.16816.F32 R16, R16, R74, R32 ;  /* 0x0000004a1010723c */ /* 0x000ff00000001820 */
[----:B------:R-:W-:-:S02]  /*4270*/  FMUL.FTZ R3, R43, c[0x0][0x2ec] ;  /* 0x0000bb002b037a20 */ /* 0x000fc40000410000 */
[----:B---3--:R-:W-:-:S04]  /*4280*/  FMUL.FTZ R2, R52, c[0x0][0x2ec] ;  /* 0x0000bb0034027a20 */ /* 0x008fc80000410000 */
[----:B------:R3:W-:Y:S02]  /*4290*/  MUFU.TANH R97, R2 ;  /* 0x0000000200617308 */ /* 0x0007e40000002400 */
[----:B------:R-:W-:Y:S02]  /*42a0*/  FMUL.FTZ R25, R25, c[0x0][0x2ec] ;  /* 0x0000bb0019197a20 */ /* 0x000fe40000410000 */
[----:B------:R-:W-:Y:S02]  /*42b0*/  FMUL.FTZ R26, R26, c[0x0][0x2ec] ;  /* 0x0000bb001a1a7a20 */ /* 0x000fe40000410000 */
[----:B------:R-:W-:-:S04]  /*42c0*/  FMUL.FTZ R7, R24, c[0x0][0x2ec] ;  /* 0x0000bb0018077a20 */ /* 0x000fc80000410000 */
[----:B------:R-:W-:Y:S01]  /*42d0*/  MUFU.TANH R32, R7 ;  /* 0x0000000700207308 */ /* 0x000fe20000002400 */
[----:B---3--:R-:W-:Y:S01]  /*42e0*/  FMUL.FTZ R2, R53, c[0x0][0x2ec] ;  /* 0x0000bb0035027a20 */ /* 0x008fe20000410000 */
[C---:B-1----:R-:W-:Y:S06]  /*42f0*/  HMMA.16816.F32 R20, R12.reuse, R48, R28 ;  /* 0x000000300c14723c */ /* 0x042fec000000181c */
[----:B------:R-:W-:Y:S02]  /*4300*/  MUFU.TANH R30, R3 ;  /* 0x00000003001e7308 */ /* 0x000fe40000002400 */
[----:B------:R-:W-:Y:S06]  /*4310*/  HMMA.16816.F32 R12, R12, R50, R16 ;  /* 0x000000320c0c723c */ /* 0x000fec0000001810 */
[----:B------:R1:W-:Y:S08]  /*4320*/  MUFU.TANH R96, R2 ;  /* 0x0000000200607308 */ /* 0x0003f00000002400 */
[----:B------:R-:W-:Y:S01]  /*4330*/  MUFU.TANH R31, R25 ;  /* 0x00000019001f7308 */ /* 0x000fe20000002400 */
[----:B-1----:R-:W-:-:S07]  /*4340*/  FMUL.FTZ R2, R54, c[0x0][0x2ec] ;  /* 0x0000bb0036027a20 */ /* 0x002fce0000410000 */
[----:B------:R-:W-:Y:S08]  /*4350*/  MUFU.TANH R29, R26 ;  /* 0x0000001a001d7308 */ /* 0x000ff00000002400 */
[----:B------:R1:W3:Y:S02]  /*4360*/  MUFU.TANH R112, R2 ;  /* 0x0000000200707308 */ /* 0x0002e40000002400 */
[----:B-1----:R-:W-:-:S06]  /*4370*/  FMUL.FTZ R2, R55, c[0x0][0x2ec] ;  /* 0x0000bb0037027a20 */ /* 0x002fcc0000410000 */
[----:B------:R1:W1:Y:S02]  /*4380*/  MUFU.TANH R114, R2 ;  /* 0x0000000200727308 */ /* 0x0002640000002400 */
[----:B-1----:R-:W-:-:S06]  /*4390*/  FMUL.FTZ R2, R44, c[0x0][0x2ec] ;  /* 0x0000bb002c027a20 */ /* 0x002fcc0000410000 */
[----:B------:R1:W-:Y:S02]  /*43a0*/  MUFU.TANH R99, R2 ;  /* 0x0000000200637308 */ /* 0x0003e40000002400 */
[----:B-1----:R-:W-:-:S06]  /*43b0*/  FMUL.FTZ R2, R45, c[0x0][0x2ec] ;  /* 0x0000bb002d027a20 */ /* 0x002fcc0000410000 */
[----:B------:R1:W-:Y:S02]  /*43c0*/  MUFU.TANH R98, R2 ;  /* 0x0000000200627308 */ /* 0x0003e40000002400 */
[----:B-1----:R-:W-:-:S06]  /*43d0*/  FMUL.FTZ R2, R46, c[0x0][0x2ec] ;  /* 0x0000bb002e027a20 */ /* 0x002fcc0000410000 */
[----:B------:R1:W1:Y:S02]  /*43e0*/  MUFU.TANH R113, R2 ;  /* 0x0000000200717308 */ /* 0x0002640000002400 */
[----:B-1----:R-:W-:Y:S02]  /*43f0*/  FMUL.FTZ R2, R47, c[0x0][0x2ec] ;  /* 0x0000bb002f027a20 */ /* 0x002fe40000410000 */
[----:B------:R-:W1:Y:S01]  /*4400*/  LDSM.16.M88.4 R44, [R209+0x7800] ;  /* 0x00780000d12c783b */ /* 0x000e620000000200 */
[----:B------:R-:W-:-:S04]  /*4410*/  DEPBAR.LE SB0, 0x0 ;  /* 0x000080000000791a */ /* 0x000fc80000000000 */
[----:B------:R2:W1:Y:S02]  /*4420*/  MUFU.TANH R115, R2 ;  /* 0x0000000200737308 */ /* 0x0004640000002400 */
[----:B--2---:R-:W-:-:S06]  /*4430*/  FMUL.FTZ R2, R40, c[0x0][0x2ec] ;  /* 0x0000bb0028027a20 */ /* 0x004fcc0000410000 */
[----:B------:R2:W-:Y:S01]  /*4440*/  MUFU.TANH R38, R2 ;  /* 0x0000000200267308 */ /* 0x0005e20000002400 */
[----:B-1----:R-:W-:Y:S01]  /*4450*/  HMMA.16816.F32 R20, R8, R44, R20 ;  /* 0x0000002c0814723c */ /* 0x002fe20000001814 */
[----:B--2---:R-:W-:-:S06]  /*4460*/  FMUL.FTZ R2, R41, c[0x0][0x2ec] ;  /* 0x0000bb0029027a20 */ /* 0x004fcc0000410000 */
[----:B------:R1:W-:Y:S01]  /*4470*/  MUFU.TANH R37, R2 ;  /* 0x0000000200257308 */ /* 0x0003e20000002400 */
[----:B------:R-:W-:Y:S01]  /*4480*/  HMMA.16816.F32 R8, R8, R46, R12 ;  /* 0x0000002e0808723c */ /* 0x000fe2000000180c */
[----:B-1----:R-:W-:Y:S11]  /*4490*/  FMUL.FTZ R2, R42, c[0x0][0x2ec] ;  /* 0x0000bb002a027a20 */ /* 0x002ff60000410000 */
[----:B------:R-:W-:Y:S04]  /*44a0*/  @!UPT UIADD3 URZ, URZ, URZ, URZ ;  /* 0x0000003f3f3ff290 */ /* 0x000fe8000fffe03f */
[----:B------:R-:W-:Y:S01]  /*44b0*/  FMUL.FTZ R20, R20, c[0x0][0x2ec] ;  /* 0x0000bb0014147a20 */ /* 0x000fe20000410000 */
[----:B------:R1:W2:Y:S01]  /*44c0*/  MUFU.TANH R36, R2 ;  /* 0x0000000200247308 */ /* 0x0002a20000002400 */
[----:B------:R-:W-:-:S06]  /*44d0*/  FMUL.FTZ R21, R21, c[0x0][0x2ec] ;  /* 0x0000bb0015157a20 */ /* 0x000fcc0000410000 */
[----:B------:R-:W-:Y:S01]  /*44e0*/  FMUL.FTZ R10, R10, c[0x0][0x2ec] ;  /* 0x0000bb000a0a7a20 */ /* 0x000fe20000410000 */
[----:B------:R-:W-:Y:S01]  /*44f0*/  MUFU.TANH R16, R20 ;  /* 0x0000001400107308 */ /* 0x000fe20000002400 */
[----:B------:R-:W-:Y:S02]  /*4500*/  FMUL.FTZ R11, R11, c[0x0][0x2ec] ;  /* 0x0000bb000b0b7a20 */ /* 0x000fe40000410000 */
[----:B------:R-:W-:Y:S02]  /*4510*/  FMUL.FTZ R8, R8, c[0x0][0x2ec] ;  /* 0x0000bb0008087a20 */ /* 0x000fe40000410000 */
[----:B-1----:R-:W-:-:S03]  /*4520*/  IMAD.U32 R2, RZ, RZ, UR17 ;  /* 0x00000011ff027e24 */ /* 0x002fc6000f8e00ff */
[----:B------:R-:W-:Y:S01]  /*4530*/  MUFU.TANH R10, R10 ;  /* 0x0000000a000a7308 */ /* 0x000fe20000002400 */
[----:B------:R-:W-:-:S05]  /*4540*/  IMAD R2, R2, 0x40, R6 ;  /* 0x0000004002027824 */ /* 0x000fca00078e0206 */
[C---:B------:R-:W-:Y:S02]  /*4550*/  IADD3 R3, R2.reuse, 0x8, RZ ;  /* 0x0000000802037810 */ /* 0x040fe40007ffe0ff */
[----:B------:R-:W-:Y:S01]  /*4560*/  MUFU.TANH R11, R11 ;  /* 0x0000000b000b7308 */ /* 0x000fe20000002400 */
[C---:B------:R-:W-:Y:S01]  /*4570*/  IADD3 R6, R2.reuse, 0x1, RZ ;  /* 0x0000000102067810 */ /* 0x040fe20007ffe0ff */
[----:B------:R-:W-:Y:S01]  /*4580*/  BAR.SYNC.DEFER_BLOCKING 0x0 ;  /* 0x0000000000007b1d */ /* 0x000fe20000010000 */
[----:B------:R-:W-:Y:S02]  /*4590*/  ISETP.GE.AND P0, PT, R3, UR15, PT ;  /* 0x0000000f03007c0c */ /* 0x000fe4000bf06270 */
[C---:B------:R-:W-:Y:S02]  /*45a0*/  IADD3 R3, R2.reuse, 0x11, RZ ;  /* 0x0000001102037810 */ /* 0x040fe40007ffe0ff */
[----:B------:R-:W-:Y:S01]  /*45b0*/  ISETP.GE.AND P2, PT, R2, UR15, PT ;  /* 0x0000000f02007c0c */ /* 0x000fe2000bf46270 */
[----:B------:R-:W-:Y:S01]  /*45c0*/  MUFU.TANH R21, R21 ;  /* 0x0000001500157308 */ /* 0x000fe20000002400 */
[----:B------:R-:W-:-:S02]  /*45d0*/  ISETP.GE.AND P4, PT, R3, UR15, PT ;  /* 0x0000000f03007c0c */ /* 0x000fc4000bf86270 */
[----:B------:R-:W-:Y:S02]  /*45e0*/  IADD3 R3, R2, 0x18, RZ ;  /* 0x0000001802037810 */ /* 0x000fe40007ffe0ff */
[----:B------:R-:W-:Y:S02]  /*45f0*/  ISETP.GE.AND P1, PT, R6, UR15, PT ;  /* 0x0000000f06007c0c */ /* 0x000fe4000bf26270 */
[----:B------:R-:W-:Y:S01]  /*4600*/  ISETP.GE.AND P3, PT, R3, UR15, PT ;  /* 0x0000000f03007c0c */ /* 0x000fe2000bf66270 */
[----:B------:R-:W-:Y:S01]  /*4610*/  MUFU.TANH R8, R8 ;  /* 0x0000000800087308 */ /* 0x000fe20000002400 */
[C---:B------:R-:W-:Y:S02]  /*4620*/  IADD3 R3, R2.reuse, 0x19, RZ ;  /* 0x0000001902037810 */ /* 0x040fe40007ffe0ff */
[----:B------:R-:W-:Y:S02]  /*4630*/  IADD3 R6, R2, 0x10, RZ ;  /* 0x0000001002067810 */ /* 0x000fe40007ffe0ff */
[----:B-----5:R-:W-:-:S02]  /*4640*/  FSEL R25, R81, -INF , !P2 ;  /* 0xff80000051197808 */ /* 0x020fc40005000000 */
[----:B------:R-:W-:Y:S02]  /*4650*/  FSEL R19, R85, -INF , !P2 ;  /* 0xff80000055137808 */ /* 0x000fe40005000000 */
[----:B------:R-:W-:Y:S02]  /*4660*/  ISETP.GE.AND P2, PT, R3, UR15, PT ;  /* 0x0000000f03007c0c */ /* 0x000fe4000bf46270 */
[----:B------:R-:W-:Y:S02]  /*4670*/  IADD3 R3, R2, 0x20, RZ ;  /* 0x0000002002037810 */ /* 0x000fe40007ffe0ff */
[----:B------:R-:W-:Y:S01]  /*4680*/  ISETP.GE.AND P5, PT, R6, UR15, PT ;  /* 0x0000000f06007c0c */ /* 0x000fe2000bfa6270 */
[----:B------:R-:W-:Y:S01]  /*4690*/  FMUL.FTZ R6, R27, c[0x0][0x2ec] ;  /* 0x0000bb001b067a20 */ /* 0x000fe20000410000 */
[----:B----4-:R-:W-:Y:S02]  /*46a0*/  FSEL R26, R80, -INF , !P1 ;  /* 0xff800000501a7808 */ /* 0x010fe40004800000 */
[----:B------:R-:W-:Y:S01]  /*46b0*/  FSEL R18, R84, -INF , !P1 ;  /* 0xff80000054127808 */ /* 0x000fe20004800000 */
[----:B------:R1:W-:Y:S01]  /*46c0*/  MUFU.TANH R17, R6 ;  /* 0x0000000600117308 */ /* 0x0003e20000002400 */
[----:B------:R-:W-:-:S02]  /*46d0*/  ISETP.GE.AND P1, PT, R3, UR15, PT ;  /* 0x0000000f03007c0c */ /* 0x000fc4000bf26270 */
[C---:B------:R-:W-:Y:S02]  /*46e0*/  IADD3 R7, R2.reuse, 0x9, RZ ;  /* 0x0000000902077810 */ /* 0x040fe40007ffe0ff */
[----:B------:R-:W-:Y:S02]  /*46f0*/  IADD3 R3, R2, 0x21, RZ ;  /* 0x0000002102037810 */ /* 0x000fe40007ffe0ff */
[----:B------:R-:W-:Y:S02]  /*4700*/  FSEL R28, R57, -INF , !P0 ;  /* 0xff800000391c7808 */ /* 0x000fe40004000000 */
[----:B------:R-:W-:Y:S02]  /*4710*/  FSEL R24, R61, -INF , !P0 ;  /* 0xff8000003d187808 */ /* 0x000fe40004000000 */
[----:B------:R-:W-:Y:S02]  /*4720*/  ISETP.GE.AND P6, PT, R7, UR15, PT ;  /* 0x0000000f07007c0c */ /* 0x000fe4000bfc6270 */
[----:B------:R-:W-:-:S02]  /*4730*/  ISETP.GE.AND P0, PT, R3, UR15, PT ;  /* 0x0000000f03007c0c */ /* 0x000fc4000bf06270 */
[----:B------:R-:W-:Y:S01]  /*4740*/  IADD3 R3, R2, 0x28, RZ ;  /* 0x0000002802037810 */ /* 0x000fe20007ffe0ff */
[----:B-1----:R-:W-:Y:S01]  /*4750*/  FMUL.FTZ R6, R22, c[0x0][0x2ec] ;  /* 0x0000bb0016067a20 */ /* 0x002fe20000410000 */
[----:B------:R-:W-:Y:S02]  /*4760*/  FSEL R27, R56, -INF , !P6 ;  /* 0xff800000381b7808 */ /* 0x000fe40007000000 */
[----:B------:R-:W-:Y:S01]  /*4770*/  FSEL R20, R60, -INF , !P6 ;  /* 0xff8000003c147808 */ /* 0x000fe20007000000 */
[----:B------:R1:W-:Y:S01]  /*4780*/  MUFU.TANH R7, R6 ;  /* 0x0000000600077308 */ /* 0x0003e20000002400 */
[----:B------:R-:W-:Y:S02]  /*4790*/  ISETP.GE.AND P6, PT, R3, UR15, PT ;  /* 0x0000000f03007c0c */ /* 0x000fe4000bfc6270 */
[----:B------:R-:W-:Y:S02]  /*47a0*/  IADD3 R3, R2, 0x29, RZ ;  /* 0x0000002902037810 */ /* 0x000fe40007ffe0ff */
[----:B---3--:R-:W-:-:S02]  /*47b0*/  FSEL R112, R112, -INF , !P5 ;  /* 0xff80000070707808 */ /* 0x008fc40006800000 */
[----:B------:R-:W-:Y:S02]  /*47c0*/  FSEL R97, R97, -INF , !P5 ;  /* 0xff80000061617808 */ /* 0x000fe40006800000 */
[----:B------:R-:W-:Y:S02]  /*47d0*/  ISETP.GE.AND P5, PT, R3, UR15, PT ;  /* 0x0000000f03007c0c */ /* 0x000fe4000bfa6270 */
[----:B------:R-:W-:Y:S02]  /*47e0*/  IADD3 R3, R2, 0x30, RZ ;  /* 0x0000003002037810 */ /* 0x000fe40007ffe0ff */
[----:B------:R-:W-:Y:S02]  /*47f0*/  FSEL R114, R114, -INF , !P4 ;  /* 0xff80000072727808 */ /* 0x000fe40006000000 */
[----:B------:R-:W-:Y:S01]  /*4800*/  FSEL R96, R96, -INF , !P4 ;  /* 0xff80000060607808 */ /* 0x000fe20006000000 */
[----:B-1----:R-:W-:Y:S01]  /*4810*/  FMUL.FTZ R6, R23, c[0x0][0x2ec] ;  /* 0x0000bb0017067a20 */ /* 0x002fe20000410000 */
[----:B------:R-:W-:-:S02]  /*4820*/  ISETP.GE.AND P4, PT, R3, UR15, PT ;  /* 0x0000000f03007c0c */ /* 0x000fc4000bf86270 */
[C---:B------:R-:W-:Y:S02]  /*4830*/  IADD3 R3, R2.reuse, 0x31, RZ ;  /* 0x0000003102037810 */ /* 0x040fe40007ffe0ff */
[----:B------:R-:W-:Y:S01]  /*4840*/  FSEL R113, R113, -INF , !P3 ;  /* 0xff80000071717808 */ /* 0x000fe20005800000 */
[----:B------:R-:W1:Y:S01]  /*4850*/  MUFU.TANH R6, R6 ;  /* 0x0000000600067308 */ /* 0x000e620000002400 */
[----:B------:R-:W-:Y:S02]  /*4860*/  FSEL R99, R99, -INF , !P3 ;  /* 0xff80000063637808 */ /* 0x000fe40005800000 */
[----:B------:R-:W-:Y:S02]  /*4870*/  ISETP.GE.AND P3, PT, R3, UR15, PT ;  /* 0x0000000f03007c0c */ /* 0x000fe4000bf66270 */
[----:B------:R-:W-:Y:S02]  /*4880*/  IADD3 R3, R2, 0x38, RZ ;  /* 0x0000003802037810 */ /* 0x000fe40007ffe0ff */
[----:B------:R-:W-:-:S02]  /*4890*/  FSEL R115, R115, -INF , !P2 ;  /* 0xff80000073737808 */ /* 0x000fc40005000000 */
[----:B------:R-:W-:Y:S02]  /*48a0*/  FSEL R98, R98, -INF , !P2 ;  /* 0xff80000062627808 */ /* 0x000fe40005000000 */
[----:B------:R-:W-:Y:S02]  /*48b0*/  IADD3 R2, R2, 0x39, RZ ;  /* 0x0000003902027810 */ /* 0x000fe40007ffe0ff */
[----:B------:R-:W-:Y:S02]  /*48c0*/  ISETP.GE.AND P2, PT, R3, UR15, PT ;  /* 0x0000000f03007c0c */ /* 0x000fe4000bf46270 */
[----:B--2---:R-:W-:Y:S02]  /*48d0*/  FSEL R139, R36, -INF , !P1 ;  /* 0xff800000248b7808 */ /* 0x004fe40004800000 */
[----:B-1----:R-:W-:Y:S02]  /*48e0*/  FSEL R3, R6, -INF , !P3 ;  /* 0xff80000006037808 */ /* 0x002fe40005800000 */
[----:B------:R-:W-:-:S02]  /*48f0*/  FSEL R133, R38, -INF , !P1 ;  /* 0xff80000026857808 */ /* 0x000fc40004800000 */
[----:B------:R-:W-:Y:S01]  /*4900*/  ISETP.GE.AND P1, PT, R2, UR15, PT ;  /* 0x0000000f02007c0c */ /* 0x000fe2000bf26270 */
[----:B------:R1:W-:Y:S01]  /*4910*/  STL [R1+0x38], R3 ;  /* 0x0000380301007387 */ /* 0x0003e20000100800 */
[----:B------:R-:W-:Y:S01]  /*4920*/  FSEL R6, R10, -INF , !P2 ;  /* 0xff8000000a067808 */ /* 0x000fe20005000000 */
[----:B------:R-:W-:Y:S01]  /*4930*/  FMUL.FTZ R2, R9, c[0x0][0x2ec] ;  /* 0x0000bb0009027a20 */ /* 0x000fe20000410000 */
[----:B------:R-:W-:Y:S02]  /*4940*/  FSEL R185, R30, -INF , !P0 ;  /* 0xff8000001eb97808 */ /* 0x000fe40004000000 */
[----:B------:R-:W-:Y:S01]  /*4950*/  FSEL R135, R37, -INF , !P0 ;  /* 0xff80000025877808 */ /* 0x000fe20004000000 */
[----:B------:R2:W-:Y:S01]  /*4960*/  STL [R1+0x40], R6 ;  /* 0x0000400601007387 */ /* 0x0005e20000100800 */
[----:B------:R-:W-:Y:S01]  /*4970*/  PLOP3.LUT P0, PT, PT, PT, UP0, 0x80, 0x0 ;  /* 0x000000000000781c */ /* 0x000fe20003f0f008 */
[----:B------:R-:W3:Y:S01]  /*4980*/  MUFU.TANH R2, R2 ;  /* 0x0000000200027308 */ /* 0x000ee20000002400 */
        /* <DEDUP_REMOVED lines=8> */
[----:B-1----:R-:W-:Y:S02]  /*4a10*/  FSEL R3, R11, -INF , !P1 ;  /* 0xff8000000b037808 */ /* 0x002fe40004800000 */
[----:B---3--:R-:W-:-:S03]  /*4a20*/  FSEL R200, R2, -INF , !P1 ;  /* 0xff80000002c87808 */ /* 0x008fc60004800000 */
        /* <DEDUP_REMOVED lines=9> */
[----:B--2---:R-:W-:Y:S01]  /*4ac0*/  IMAD.WIDE.U32 R2, R109, UR5, R118 ;  /* 0x000000056d027c25 */ /* 0x004fe2000f8e0076 */
        /* <DEDUP_REMOVED lines=122> */
.L_x_828:
[----:B------:R-:W-:Y:S05]  /*5270*/  BSYNC B0 ;  /* 0x0000000000007941 */ /* 0x000fea0003800000 */
.L_x_827:
[----:B------:R-:W0:Y:S02]  /*5280*/  LDGDEPBAR ;  /* 0x00000000000079af */ /* 0x000e240000000000 */
.L_x_826:
[----:B------:R3:W-:Y:S01]  /*5290*/  STL [R1+0x58], R211 ;  /* 0x000058d301007387 */ /* 0x0007e20000100800 */
[----:B-1----:R-:W-:-:S03]  /*52a0*/  MOV R9, R110 ;  /* 0x0000006e00097202 */ /* 0x002fc60000000f00 */
[----:B------:R1:W-:Y:S04]  /*52b0*/  STL [R1+0x54], R210 ;  /* 0x000054d201007387 */ /* 0x0003e80000100800 */
[----:B------:R-:W-:Y:S04]  /*52c0*/  STL [R1+0x50], R209 ;  /* 0x000050d101007387 */ /* 0x000fe80000100800 */
[----:B------:R-:W-:Y:S04]  /*52d0*/  STL [R1+0x4c], R204 ;  /* 0x00004ccc01007387 */ /* 0x000fe80000100800 */
[----:B------:R4:W-:Y:S04]  /*52e0*/  STL [R1+0x48], R137 ;  /* 0x0000488901007387 */ /* 0x0009e80000100800 */
[----:B------:R-:W-:Y:S04]  /*52f0*/  STL [R1+0x44], R136 ;  /* 0x0000448801007387 */ /* 0x000fe80000100800 */
[----:B---3--:R-:W3:Y:S04]  /*5300*/  LDL.LU R211, [R1+0x38] ;  /* 0x0000380001d37983 */ /* 0x008ee80000300800 */
[----:B-12---:R-:W2:Y:S04]  /*5310*/  LDL.LU R210, [R1+0x40] ;  /* 0x0000400001d27983 */ /* 0x006ea80000300800 */
[----:B----4-:R-:W4:Y:S01]  /*5320*/  LDL.LU R137, [R1+0x3c] ;  /* 0x00003c0001897983 */ /* 0x010f220000300800 */
[----:B------:R-:W-:Y:S01]  /*5330*/  FMNMX.FTZ R2, R19, R18, !PT ;  /* 0x0000001213027209 */ /* 0x000fe20007810000 */
[----:B------:R-:W-:-:S03]  /*5340*/  IMAD.SHL.U32 R205, R5, 0x2, RZ ;  /* 0x0000000205cd7824 */ /* 0x000fc600078e00ff */
[----:B------:R-:W-:Y:S01]  /*5350*/  FMNMX.FTZ R2, R24, R2, !PT ;  /* 0x0000000218027209 */ /* 0x000fe20007810000 */
[----:B------:R-:W-:Y:S01]  /*5360*/  IMAD R208, R0, 0x2, R205 ;  /* 0x0000000200d07824 */ /* 0x000fe200078e02cd */
[----:B------:R-:W-:Y:S01]  /*5370*/  LEA R206, R4, R205, 0x1 ;  /* 0x000000cd04ce7211 */ /* 0x000fe200078e08ff */
[----:B------:R-:W-:Y:S01]  /*5380*/  LDSM.16.MT88.4 R40, [R205+0x12000] ;  /* 0x01200000cd28783b */ /* 0x000fe20000004200 */
[----:B------:R-:W-:Y:S02]  /*5390*/  FMNMX.FTZ R2, R20, R2, !PT ;  /* 0x0000000214027209 */ /* 0x000fe40007810000 */
[----:B------:R-:W-:Y:S01]  /*53a0*/  LEA R207, R0, R206, 0x1 ;  /* 0x000000ce00cf7211 */ /* 0x000fe200078e08ff */
[----:B------:R-:W-:Y:S01]  /*53b0*/  LDSM.16.MT88.4 R12, [R208+0x10000] ;  /* 0x01000000d00c783b */ /* 0x000fe20000004200 */
[----:B------:R-:W-:-:S03]  /*53c0*/  FMNMX.FTZ R2, R97, R2, !PT ;  /* 0x0000000261027209 */ /* 0x000fc60007810000 */
[----:B------:R-:W-:Y:S01]  /*53d0*/  LDSM.16.MT88.4 R32, [R208+0x12000] ;  /* 0x01200000d020783b */ /* 0x000fe20000004200 */
[----:B------:R-:W-:Y:S02]  /*53e0*/  FMNMX.FTZ R3, R96, R2, !PT ;  /* 0x0000000260037209 */ /* 0x000fe40007810000 */
[----:B------:R-:W-:Y:S01]  /*53f0*/  FMNMX.FTZ R2, R25, R26, !PT ;  /* 0x0000001a19027209 */ /* 0x000fe20007810000 */
[----:B------:R-:W-:Y:S01]  /*5400*/  LDSM.16.MT88.4 R36, [R206+0x12000] ;  /* 0x01200000ce24783b */ /* 0x000fe20000004200 */
        /* <DEDUP_REMOVED lines=19> */
[----:B------:R-:W-:-:S03]  /*5540*/  FMNMX.FTZ R2, R186, R2, !PT ;  /* 0x00000002ba027209 */ /* 0x000fc60007810000 */
[----:B------:R-:W1:Y:S01]  /*5550*/  SHFL.BFLY PT, R6, R132, 0x2, 0x1f ;  /* 0x0c401f0084067f89 */ /* 0x000e6200000e0000 */
[----:B------:R-:W-:Y:S02]  /*5560*/  FMNMX.FTZ R2, R9, R2, !PT ;  /* 0x0000000209027209 */ /* 0x000fe40007810000 */
        /* <DEDUP_REMOVED lines=9> */
[----:B------:R1:W-:Y:S02]  /*5600*/  MUFU.EX2 R174, R0 ;  /* 0x0000000000ae7308 */ /* 0x0003e40000000800 */
[----:B-1----:R-:W-:-:S02]  /*5610*/  FFMA.FTZ R6, R20, c[0x0][0x23c], -R8 ;  /* 0x00008f0014067a23 */ /* 0x002fc40000010808 */
[----:B------:R-:W-:Y:S04]  /*5620*/  LDSM.16.MT88.4 R20, [R205+0x10000] ;  /* 0x01000000cd14783b */ /* 0x000fe80000004200 */
[----:B------:R-:W1:Y:S01]  /*5630*/  MUFU.EX2 R10, R6 ;  /* 0x00000006000a7308 */ /* 0x000e620000000800 */
[----:B------:R-:W-:-:S07]  /*5640*/  FFMA.FTZ R0, R96, c[0x0][0x23c], -R8 ;  /* 0x00008f0060007a23 */ /* 0x000fce0000010808 */
[----:B------:R1:W-:Y:S02]  /*5650*/  MUFU.EX2 R198, R0 ;  /* 0x0000000000c67308 */ /* 0x0003e40000000800 */
[----:B-1----:R-:W-:-:S06]  /*5660*/  FFMA.FTZ R0, R99, c[0x0][0x23c], -R8 ;  /* 0x00008f0063007a23 */ /* 0x002fcc0000010808 */
[----:B------:R1:W-:Y:S02]  /*5670*/  MUFU.EX2 R196, R0 ;  /* 0x0000000000c47308 */ /* 0x0003e40000000800 */
[----:B-1----:R-:W-:-:S06]  /*5680*/  FFMA.FTZ R0, R98, c[0x0][0x23c], -R8 ;  /* 0x00008f0062007a23 */ /* 0x002fcc0000010808 */
[----:B------:R-:W-:Y:S01]  /*5690*/  MUFU.EX2 R199, R0 ;  /* 0x0000000000c77308 */ /* 0x000fe20000000800 */
[----:B---3--:R-:W-:-:S04]  /*56a0*/  FMNMX.FTZ R2, R211, R2, !PT ;  /* 0x00000002d3027209 */ /* 0x008fc80007810000 */
[----:B--2---:R-:W-:-:S04]  /*56b0*/  FMNMX.FTZ R2, R210, R2, !PT ;  /* 0x00000002d2027209 */ /* 0x004fc80007810000 */
[----:B----4-:R-:W-:-:S05]  /*56c0*/  FMNMX.FTZ R2, R137, R2, !PT ;  /* 0x0000000289027209 */ /* 0x010fca0007810000 */
[----:B------:R-:W1:Y:S02]  /*56d0*/  SHFL.BFLY PT, R3, R2, 0x2, 0x1f ;  /* 0x0c401f0002037f89 */ /* 0x000e6400000e0000 */
[----:B-1----:R-:W-:Y:S01]  /*56e0*/  FMNMX.FTZ R2, R2, R3, !PT ;  /* 0x0000000302027209 */ /* 0x002fe20007810000 */
[----:B------:R-:W-:-:S04]  /*56f0*/  FFMA.FTZ R3, R19, c[0x0][0x23c], -R8 ;  /* 0x00008f0013037a23 */ /* 0x000fc80000010808 */
[----:B------:R-:W1:Y:S01]  /*5700*/  SHFL.BFLY PT, R7, R2, 0x1, 0x1f ;  /* 0x0c201f0002077f89 */ /* 0x000e6200000e0000 */
[----:B------:R1:W-:Y:S02]  /*5710*/  MUFU.EX2 R175, R3 ;  /* 0x0000000300af7308 */ /* 0x0003e40000000800 */
[----:B-1----:R-:W-:Y:S01]  /*5720*/  FMNMX.FTZ R3, R2, R7, !PT ;  /* 0x0000000702037209 */ /* 0x002fe20007810000 */
[----:B------:R-:W-:Y:S02]  /*5730*/  FFMA.FTZ R2, R18, c[0x0][0x23c], -R8 ;  /* 0x00008f0012027a23 */ /* 0x000fe40000010808 */
[----:B------:R-:W-:Y:S01]  /*5740*/  LDSM.16.MT88.4 R16, [R206+0x10000] ;  /* 0x01000000ce10783b */ /* 0x000fe20000004200 */
[C---:B------:R-:W-:Y:S02]  /*5750*/  FSETP.NEU.FTZ.AND P1, PT, R3.reuse, -INF , PT ;  /* 0xff8000000300780b */ /* 0x040fe40003f3d000 */
[----:B------:R1:W-:Y:S02]  /*5760*/  MUFU.EX2 R194, R2 ;  /* 0x0000000200c27308 */ /* 0x0003e40000000800 */
[----:B-1----:R-:W-:-:S05]  /*5770*/  FMUL.FTZ R2, R3, c[0x0][0x23c] ;  /* 0x00008f0003027a20 */ /* 0x002fca0000410000 */
[----:B------:R-:W-:-:S05]  /*5780*/  FSEL R2, R2, RZ, P1 ;  /* 0x000000ff02027208 */ /* 0x000fca0000800000 */
[--C-:B------:R-:W-:Y:S02]  /*5790*/  FFMA.FTZ R4, R26, c[0x0][0x23c], -R2.reuse ;  /* 0x00008f001a047a23 */ /* 0x100fe40000010802 */
[--C-:B------:R-:W-:Y:S02]  /*57a0*/  FFMA.FTZ R6, R25, c[0x0][0x23c], -R2.reuse ;  /* 0x00008f0019067a23 */ /* 0x100fe40000010802 */
[----:B------:R1:W-:Y:S01]  /*57b0*/  MUFU.EX2 R193, R4 ;  /* 0x0000000400c17308 */ /* 0x0003e20000000800 */
[----:B------:R-:W-:-:S07]  /*57c0*/  FFMA.FTZ R0, R112, c[0x0][0x23c], -R2 ;  /* 0x00008f0070007a23 */ /* 0x000fce0000010802 */
[----:B------:R2:W3:Y:S01]  /*57d0*/  MUFU.EX2 R136, R6 ;  /* 0x0000000600887308 */ /* 0x0004e20000000800 */
[----:B-1----:R-:W-:-:S07]  /*57e0*/  FFMA.FTZ R4, R28, c[0x0][0x23c], -R2 ;  /* 0x00008f001c047a23 */ /* 0x002fce0000010802 */
[----:B------:R1:W-:Y:S01]  /*57f0*/  MUFU.EX2 R173, R0 ;  /* 0x0000000000ad7308 */ /* 0x0003e20000000800 */
[----:B------:R-:W4:Y:S01]  /*5800*/  LDSM.16.MT88.4 R28, [R207+0x10000] ;  /* 0x01000000cf1c783b */ /* 0x000f220000004200 */
[----:B--2---:R-:W-:-:S06]  /*5810*/  F2FP.PACK_AB R6, R10, R209 ;  /* 0x000000d10a06723e */ /* 0x004fcc00000000ff */
[----:B------:R2:W-:Y:S01]  /*5820*/  MUFU.EX2 R204, R4 ;  /* 0x0000000400cc7308 */ /* 0x0005e20000000800 */
[----:B---3--:R-:W-:Y:S01]  /*5830*/  F2FP.PACK_AB R5, R193, R136 ;  /* 0x00000088c105723e */ /* 0x008fe200000000ff */
[----:B-1----:R-:W-:-:S06]  /*5840*/  FFMA.FTZ R0, R114, c[0x0][0x23c], -R2 ;  /* 0x00008f0072007a23 */ /* 0x002fcc0000010802 */
[----:B------:R1:W-:Y:S01]  /*5850*/  MUFU.EX2 R197, R0 ;  /* 0x0000000000c57308 */ /* 0x0003e20000000800 */
[--C-:B--2---:R-:W-:Y:S02]  /*5860*/  FFMA.FTZ R4, R27, c[0x0][0x23c], -R2.reuse ;  /* 0x00008f001b047a23 */ /* 0x104fe40000010802 */
[----:B------:R-:W2:Y:S05]  /*5870*/  LDSM.16.MT88.4 R24, [R207+0x12000] ;  /* 0x01200000cf18783b */ /* 0x000eaa0000004200 */
[----:B------:R3:W3:Y:S01]  /*5880*/  MUFU.EX2 R11, R4 ;  /* 0x00000004000b7308 */ /* 0x0006e20000000800 */
[----:B-1----:R-:W-:-:S07]  /*5890*/  FFMA.FTZ R0, R113, c[0x0][0x23c], -R2 ;  /* 0x00008f0071007a23 */ /* 0x002fce0000010802 */
[----:B------:R1:W-:Y:S01]  /*58a0*/  MUFU.EX2 R195, R0 ;  /* 0x0000000000c37308 */ /* 0x0003e20000000800 */
[----:B---3--:R-:W-:Y:S02]  /*58b0*/  F2FP.PACK_AB R4, R194, R175 ;  /* 0x000000afc204723e */ /* 0x008fe400000000ff */
[----:B------:R-:W-:-:S07]  /*58c0*/  F2FP.PACK_AB R7, R11, R204 ;  /* 0x000000cc0b07723e */ /* 0x000fce00000000ff */
[----:B------:R-:W-:Y:S01]  /*58d0*/  HMMA.16816.F32 R92, R4, R20, RZ ;  /* 0x00000014045c723c */ /* 0x000fe200000018ff */
[----:B-1----:R-:W-:-:S04]  /*58e0*/  FFMA.FTZ R0, R115, c[0x0][0x23c], -R2 ;  /* 0x00008f0073007a23 */ /* 0x002fc80000010802 */
[----:B------:R-:W1:Y:S03]  /*58f0*/  MUFU.EX2 R172, R0 ;  /* 0x0000000000ac7308 */ /* 0x000e660000000800 */
[C---:B------:R-:W-:Y:S01]  /*5900*/  HMMA.16816.F32 R116, R4.reuse, R22, RZ ;  /* 0x000000160474723c */ /* 0x040fe200000018ff */
[----:B------:R-:W3:Y:S07]  /*5910*/  LDSM.16.MT88.4 R20, [R205+0x14000] ;  /* 0x01400000cd14783b */ /* 0x000eee0000004200 */
[C---:B----4-:R-:W-:Y:S08]  /*5920*/  HMMA.16816.F32 R84, R4.reuse, R28, RZ ;  /* 0x0000001c0454723c */ /* 0x050ff000000018ff */
        /* <DEDUP_REMOVED lines=14> */
[C---:B--2---:R-:W-:Y:S08]  /*5a10*/  HMMA.16816.F32 R80, R4.reuse, R24, RZ ;  /* 0x000000180450723c */ /* 0x044ff000000018ff */
[C---:B------:R-:W-:Y:S01]  /*5a20*/  HMMA.16816.F32 R100, R4.reuse, R26, RZ ;  /* 0x0000001a0464723c */ /* 0x040fe200000018ff */
[----:B------:R-:W2:Y:S07]  /*5a30*/  LDSM.16.MT88.4 R24, [R206+0x16000] ;  /* 0x01600000ce18783b */ /* 0x000eae0000004200 */
[C---:B---3--:R-:W-:Y:S08]  /*5a40*/  HMMA.16816.F32 R76, R4.reuse, R20, RZ ;  /* 0x00000014044c723c */ /* 0x048ff000000018ff */
[C---:B------:R-:W-:Y:S01]  /*5a50*/  HMMA.16816.F32 R60, R4.reuse, R22, RZ ;  /* 0x00000016043c723c */ /* 0x040fe200000018ff */
[----:B------:R-:W3:Y:S07]  /*5a60*/  LDSM.16.MT88.4 R20, [R208+0x16000] ;  /* 0x01600000d014783b */ /* 0x000eee0000004200 */
[C---:B----4-:R-:W-:Y:S08]  /*5a70*/  HMMA.16816.F32 R152, R4.reuse, R28, RZ ;  /* 0x0000001c0498723c */ /* 0x050ff000000018ff */
[C---:B------:R-:W-:Y:S01]  /*5a80*/  HMMA.16816.F32 R156, R4.reuse, R30, RZ ;  /* 0x0000001e049c723c */ /* 0x040fe200000018ff */
[----:B------:R-:W4:Y:S07]  /*5a90*/  LDSM.16.MT88.4 R28, [R205+0x10800] ;  /* 0x01080000cd1c783b */ /* 0x000f2e0000004200 */
[C---:B-1----:R-:W-:Y:S08]  /*5aa0*/  HMMA.16816.F32 R52, R4.reuse, R16, RZ ;  /* 0x000000100434723c */ /* 0x042ff000000018ff */
[C---:B------:R-:W-:Y:S01]  /*5ab0*/  HMMA.16816.F32 R48, R4.reuse, R18, RZ ;  /* 0x000000120430723c */ /* 0x040fe200000018ff */
[----:B------:R-:W1:Y:S07]  /*5ac0*/  LDSM.16.MT88.4 R16, [R206+0x10800] ;  /* 0x01080000ce10783b */ /* 0x000e6e0000004200 */
        /* <DEDUP_REMOVED lines=19> */
[----:B------:R-:W-:-:S07]  /*5c00*/  F2FP.PACK_AB R7, R172, R195 ;  /* 0x000000c3ac07723e */ /* 0x000fce00000000ff */
[C---:B----4-:R-:W-:Y:S07]  /*5c10*/  HMMA.16816.F32 R180, R4.reuse, R28, R92 ;  /* 0x0000001c04b4723c */ /* 0x050fee000000185c */
[----:B------:R-:W-:Y:S01]  /*5c20*/  MOV R92, R195 ;  /* 0x000000c3005c7202 */ /* 0x000fe20000000f00 */
[----:B------:R-:W-:Y:S01]  /*5c30*/  HMMA.16816.F32 R20, R4, R30, R116 ;  /* 0x0000001e0414723c */ /* 0x000fe20000001874 */
[----:B------:R-:W-:Y:S01]  /*5c40*/  IMAD.MOV.U32 R93, RZ, RZ, R194 ;  /* 0x000000ffff5d7224 */ /* 0x000fe200078e00c2 */
[----:B------:R-:W-:Y:S01]  /*5c50*/  MOV R94, R193 ;  /* 0x000000c1005e7202 */ /* 0x000fe20000000f00 */
[----:B------:R-:W-:-:S05]  /*5c60*/  IMAD.MOV.U32 R95, RZ, RZ, R192 ;  /* 0x000000ffff5f7224 */ /* 0x000fca00078e00c0 */
[C---:B-1----:R-:W-:Y:S08]  /*5c70*/  HMMA.16816.F32 R28, R4.reuse, R16, R88 ;  /* 0x00000010041c723c */ /* 0x042ff00000001858 */
[----:B------:R-:W-:Y:S01]  /*5c80*/  IMAD.MOV.U32 R99, RZ, RZ, R180 ;  /* 0x000000ffff637224 */ /* 0x000fe200078e00b4 */
[----:B------:R-:W-:Y:S01]  /*5c90*/  MOV R96, R181 ;  /* 0x000000b500607202 */ /* 0x000fe20000000f00 */
[----:B------:R-:W-:Y:S01]  /*5ca0*/  IMAD.MOV.U32 R97, RZ, RZ, R183 ;  /* 0x000000ffff617224 */ /* 0x000fe200078e00b7 */
[----:B------:R-:W-:Y:S01]  /*5cb0*/  MOV R98, R182 ;  /* 0x000000b600627202 */ /* 0x000fe20000000f00 */
[C---:B------:R-:W-:Y:S04]  /*5cc0*/  HMMA.16816.F32 R244, R4.reuse, R12, R56 ;  /* 0x0000000c04f4723c */ /* 0x040fe80000001838 */
[----:B------:R-:W-:Y:S01]  /*5cd0*/  IMAD.MOV.U32 R181, RZ, RZ, R20 ;  /* 0x000000ffffb57224 */ /* 0x000fe200078e0014 */
[----:B------:R-:W-:Y:S01]  /*5ce0*/  MOV R180, R21 ;  /* 0x0000001500b47202 */ /* 0x000fe20000000f00 */
[----:B------:R-:W-:Y:S01]  /*5cf0*/  IMAD.MOV.U32 R183, RZ, RZ, R22 ;  /* 0x000000ffffb77224 */ /* 0x000fe200078e0016 */
[----:B------:R-:W-:Y:S01]  /*5d00*/  MOV R182, R23 ;  /* 0x0000001700b67202 */ /* 0x000fe20000000f00 */
[C---:B--2---:R-:W-:Y:S04]  /*5d10*/  HMMA.16816.F32 R116, R4.reuse, R24, R84 ;  /* 0x000000180474723c */ /* 0x044fe80000001854 */
        /* <DEDUP_REMOVED lines=10> */
[----:B------:R-:W1:Y:S01]  /*5dc0*/  LDSM.16.MT88.4 R20, [R207+0x12800] ;  /* 0x01280000cf14783b */ /* 0x000e620000004200 */
[----:B------:R-:W-:Y:S01]  /*5dd0*/  IMAD.MOV.U32 R84, RZ, RZ, R198 ;  /* 0x000000ffff547224 */ /* 0x000fe200078e00c6 */
[----:B------:R-:W-:Y:S01]  /*5de0*/  MOV R85, R197 ;  /* 0x000000c500557202 */ /* 0x000fe20000000f00 */
[C---:B------:R-:W-:Y:S01]  /*5df0*/  HMMA.16816.F32 R200, R4.reuse, R26, R64 ;  /* 0x0000001a04c8723c */ /* 0x040fe20000001840 */
[----:B------:R-:W2:Y:S01]  /*5e00*/  LDSM.16.MT88.4 R16, [R205+0x14800] ;  /* 0x01480000cd10783b */ /* 0x000ea20000004200 */
[----:B------:R-:W-:Y:S01]  /*5e10*/  IMAD.MOV.U32 R86, RZ, RZ, R196 ;  /* 0x000000ffff567224 */ /* 0x000fe200078e00c4 */
[----:B------:R-:W-:Y:S01]  /*5e20*/  MOV R72, R175 ;  /* 0x000000af00487202 */ /* 0x000fe20000000f00 */
[----:B------:R-:W-:Y:S01]  /*5e30*/  IMAD.MOV.U32 R73, RZ, RZ, R174 ;  /* 0x000000ffff497224 */ /* 0x000fe200078e00ae */
[----:B------:R-:W-:Y:S01]  /*5e40*/  LDSM.16.MT88.4 R24, [R208+0x14800] ;  /* 0x01480000d018783b */ /* 0x000fe20000004200 */
[----:B------:R-:W-:Y:S01]  /*5e50*/  MOV R74, R173 ;  /* 0x000000ad004a7202 */ /* 0x000fe20000000f00 */
[----:B------:R-:W-:Y:S01]  /*5e60*/  IMAD.MOV.U32 R65, RZ, RZ, R182 ;  /* 0x000000ffff417224 */ /* 0x000fe200078e00b6 */
[----:B------:R-:W-:Y:S01]  /*5e70*/  HMMA.16816.F32 R232, R4, R14, R68 ;  /* 0x0000000e04e8723c */ /* 0x000fe20000001844 */
[----:B------:R-:W-:Y:S01]  /*5e80*/  LDSM.16.MT88.4 R12, [R206+0x14800] ;  /* 0x01480000ce0c783b */ /* 0x000fe20000004200 */
[----:B------:R-:W-:Y:S01]  /*5e90*/  MOV R67, R199 ;  /* 0x000000c700437202 */ /* 0x000fe20000000f00 */
[----:B------:R-:W-:Y:S01]  /*5ea0*/  IMAD.MOV.U32 R75, RZ, RZ, R172 ;  /* 0x000000ffff4b7224 */ /* 0x000fe200078e00ac */
[----:B------:R-:W-:-:S02]  /*5eb0*/  MOV R64, R183 ;  /* 0x000000b700407202 */ /* 0x000fc40000000f00 */
[----:B------:R-:W-:Y:S02]  /*5ec0*/  MOV R66, R181 ;  /* 0x000000b500427202 */ /* 0x000fe40000000f00 */
[----:B------:R-:W-:Y:S01]  /*5ed0*/  IMAD.MOV.U32 R90, RZ, RZ, R29 ;  /* 0x000000ffff5a7224 */ /* 0x000fe200078e001d */
[----:B------:R-:W-:Y:S01]  /*5ee0*/  MOV R89, R30 ;  /* 0x0000001e00597202 */ /* 0x000fe20000000f00 */
[----:B------:R-:W-:Y:S01]  /*5ef0*/  IMAD.MOV.U32 R88, RZ, RZ, R31 ;  /* 0x000000ffff587224 */ /* 0x000fe200078e001f */
[----:B------:R-:W-:Y:S01]  /*5f00*/  MOV R0, R28 ;  /* 0x0000001c00007202 */ /* 0x000fe20000000f00 */
[C---:B---3--:R-:W-:Y:S01]  /*5f10*/  HMMA.16816.F32 R124, R4.reuse, R32, R124 ;  /* 0x00000020047c723c */ /* 0x048fe2000000187c */
[----:B------:R-:W3:Y:S07]  /*5f20*/  LDSM.16.MT88.4 R28, [R208+0x12800] ;  /* 0x01280000d01c783b */ /* 0x000eee0000004200 */
[C---:B------:R-:W-:Y:S01]  /*5f30*/  HMMA.16816.F32 R248, R4.reuse, R34, R108 ;  /* 0x0000002204f8723c */ /* 0x040fe2000000186c */
[----:B------:R-:W4:Y:S06]  /*5f40*/  LDSM.16.MT88.4 R32, [R207+0x14800] ;  /* 0x01480000cf20783b */ /* 0x000f2c0000004200 */
[----:B------:R-:W-:Y:S01]  /*5f50*/  IMAD.MOV.U32 R108, RZ, RZ, R90 ;  /* 0x000000ffff6c7224 */ /* 0x000fe200078e005a */
[----:B------:R-:W-:Y:S01]  /*5f60*/  HMMA.16816.F32 R240, R4, R36, R128 ;  /* 0x0000002404f0723c */ /* 0x000fe20000001880 */
[----:B------:R-:W-:Y:S01]  /*5f70*/  MOV R109, R89 ;  /* 0x00000059006d7202 */ /* 0x000fe20000000f00 */
[----:B------:R-:W-:Y:S01]  /*5f80*/  IMAD.MOV.U32 R110, RZ, RZ, R88 ;  /* 0x000000ffff6e7224 */ /* 0x000fe200078e0058 */
[----:B------:R-:W-:-:S04]  /*5f90*/  MOV R111, R96 ;  /* 0x00000060006f7202 */ /* 0x000fc80000000f00 */
[----:B------:R-:W-:Y:S01]  /*5fa0*/  IMAD.MOV.U32 R37, RZ, RZ, R180 ;  /* 0x000000ffff257224 */ /* 0x000fe200078e00b4 */
[----:B------:R-:W-:Y:S01]  /*5fb0*/  HMMA.16816.F32 R196, R4, R38, R144 ;  /* 0x0000002604c4723c */ /* 0x000fe20000001890 */
[----:B------:R-:W-:-:S06]  /*5fc0*/  MOV R36, R99 ;  /* 0x0000006300247202 */ /* 0x000fcc0000000f00 */
[----:B------:R-:W-:Y:S01]  /*5fd0*/  IMAD.MOV.U32 R38, RZ, RZ, R98 ;  /* 0x000000ffff267224 */ /* 0x000fe200078e0062 */
[----:B-1----:R-:W-:Y:S01]  /*5fe0*/  HMMA.16816.F32 R180, R4, R20, R80 ;  /* 0x0000001404b4723c */ /* 0x002fe20000001850 */
[----:B------:R-:W-:-:S06]  /*5ff0*/  MOV R39, R97 ;  /* 0x0000006100277202 */ /* 0x000fcc0000000f00 */
[----:B------:R-:W-:Y:S01]  /*6000*/  MOV R21, R66 ;  /* 0x0000004200157202 */ /* 0x000fe20000000f00 */
[----:B--2---:R-:W-:Y:S01]  /*6010*/  HMMA.16816.F32 R144, R4, R16, R76 ;  /* 0x000000100490723c */ /* 0x004fe2000000184c */
[----:B------:R-:W-:-:S07]  /*6020*/  IMAD.MOV.U32 R20, RZ, RZ, R59 ;  /* 0x000000ffff147224 */ /* 0x000fce00078e003b */
[C---:B---3--:R-:W-:Y:S07]  /*6030*/  HMMA.16816.F32 R236, R4.reuse, R28, R120 ;  /* 0x0000001c04ec723c */ /* 0x048fee0000001878 */
[----:B------:R-:W-:Y:S01]  /*6040*/  IMAD.MOV.U32 R123, RZ, RZ, R0 ;  /* 0x000000ffff7b7224 */ /* 0x000fe200078e0000 */
[C---:B------:R-:W-:Y:S01]  /*6050*/  HMMA.16816.F32 R192, R4.reuse, R30, R104 ;  /* 0x0000001e04c0723c */ /* 0x040fe20000001868 */
[----:B------:R-:W-:Y:S01]  /*6060*/  FFMA.FTZ R0, R133, c[0x0][0x23c], -R8 ;  /* 0x00008f0085007a23 */ /* 0x000fe20000010808 */
[----:B------:R-:W1:Y:S01]  /*6070*/  LDSM.16.MT88.4 R28, [R205+0x16800] ;  /* 0x01680000cd1c783b */ /* 0x000e620000004200 */
[----:B------:R-:W-:Y:S01]  /*6080*/  MOV R121, R38 ;  /* 0x0000002600797202 */ /* 0x000fe20000000f00 */
[----:B------:R-:W-:Y:S01]  /*6090*/  IMAD.MOV.U32 R122, RZ, RZ, R39 ;  /* 0x000000ffff7a7224 */ /* 0x000fe200078e0027 */
[----:B------:R2:W3:Y:S02]  /*60a0*/  MUFU.EX2 R120, R0 ;  /* 0x0000000000787308 */ /* 0x0004e40000000800 */
[----:B------:R-:W-:Y:S01]  /*60b0*/  MOV R105, R64 ;  /* 0x0000004000697202 */ /* 0x000fe20000000f00 */
[----:B------:R-:W-:Y:S01]  /*60c0*/  HMMA.16816.F32 R76, R4, R24, R44 ;  /* 0x00000018044c723c */ /* 0x000fe2000000182c */
[----:B------:R-:W-:Y:S01]  /*60d0*/  IMAD.MOV.U32 R106, RZ, RZ, R65 ;  /* 0x000000ffff6a7224 */ /* 0x000fe200078e0041 */
[----:B------:R-:W-:Y:S01]  /*60e0*/  MOV R107, R36 ;  /* 0x00000024006b7202 */ /* 0x000fe20000000f00 */
[----:B------:R-:W-:-:S02]  /*60f0*/  IMAD.MOV.U32 R104, RZ, RZ, R37 ;  /* 0x000000ffff687224 */ /* 0x000fc400078e0025 */
[----:B------:R-:W-:Y:S03]  /*6100*/  LDSM.16.MT88.4 R36, [R205+0x11000] ;  /* 0x01100000cd24783b */ /* 0x000fe60000004200 */
[----:B------:R-:W-:Y:S01]  /*6110*/  HMMA.16816.F32 R80, R4, R26, R140 ;  /* 0x0000001a0450723c */ /* 0x000fe2000000188c */
[----:B------:R-:W1:Y:S01]  /*6120*/  LDSM.16.MT88.4 R24, [R208+0x16800] ;  /* 0x01680000d018783b */ /* 0x000e620000004200 */
[----:B--2---:R-:W-:Y:S01]  /*6130*/  FFMA.FTZ R0, R135, c[0x0][0x23c], -R8 ;  /* 0x00008f0087007a23 */ /* 0x004fe20000010808 */
[----:B---3--:R-:W-:Y:S01]  /*6140*/  MOV R135, R120 ;  /* 0x0000007800877202 */ /* 0x008fe20000000f00 */
[----:B------:R-:W-:-:S04]  /*6150*/  IMAD.MOV.U32 R120, RZ, RZ, R111 ;  /* 0x000000ffff787224 */ /* 0x000fc800078e006f */
[----:B------:R-:W-:Y:S01]  /*6160*/  HMMA.16816.F32 R96, R4, R12, R52 ;  /* 0x0000000c0460723c */ /* 0x000fe20000001834 */
[----:B------:R-:W-:Y:S01]  /*6170*/  IMAD.MOV.U32 R111, RZ, RZ, R67 ;  /* 0x000000ffff6f7224 */ /* 0x000fe200078e0043 */
[----:B------:R-:W-:Y:S01]  /*6180*/  MOV R142, R20 ;  /* 0x00000014008e7202 */ /* 0x000fe20000000f00 */
[----:B------:R-:W-:-:S05]  /*6190*/  IMAD.MOV.U32 R143, RZ, RZ, R21 ;  /* 0x000000ffff8f7224 */ /* 0x000fca00078e0015 */
[C---:B------:R-:W-:Y:S01]  /*61a0*/  HMMA.16816.F32 R88, R4.reuse, R14, R48 ;  /* 0x0000000e0458723c */ /* 0x040fe20000001830 */
[----:B------:R-:W2:Y:S07]  /*61b0*/  LDSM.16.MT88.4 R12, [R206+0x16800] ;  /* 0x01680000ce0c783b */ /* 0x000eae0000004200 */
[C---:B----4-:R-:W-:Y:S01]  /*61c0*/  HMMA.16816.F32 R68, R4.reuse, R32, R148 ;  /* 0x000000200444723c */ /* 0x050fe20000001894 */
[----:B------:R3:W-:Y:S06]  /*61d0*/  MUFU.EX2 R148, R0 ;  /* 0x0000000000947308 */ /* 0x0007ec0000000800 */
[----:B------:R-:W-:Y:S01]  /*61e0*/  MOV R151, R142 ;  /* 0x0000008e00977202 */ /* 0x000fe20000000f00 */
[C---:B------:R-:W-:Y:S01]  /*61f0*/  HMMA.16816.F32 R64, R4.reuse, R34, R40 ;  /* 0x000000220440723c */ /* 0x040fe20000001828 */
[----:B------:R-:W4:Y:S07]  /*6200*/  LDSM.16.MT88.4 R32, [R207+0x16800] ;  /* 0x01680000cf20783b */ /* 0x000f2e0000004200 */
[C---:B------:R-:W-:Y:S01]  /*6210*/  HMMA.16816.F32 R172, R4.reuse, R22, R100 ;  /* 0x0000001604ac723c */ /* 0x040fe20000001864 */
[----:B---3--:R-:W-:Y:S01]  /*6220*/  FFMA.FTZ R0, R134, c[0x0][0x23c], -R8 ;  /* 0x00008f0086007a23 */ /* 0x008fe20000010808 */
[----:B------:R-:W-:Y:S03]  /*6230*/  LDSM.16.MT88.4 R20, [R208+0x11000] ;  /* 0x01100000d014783b */ /* 0x000fe60000004200 */
[----:B------:R3:W-:Y:S02]  /*6240*/  MUFU.EX2 R16, R0 ;  /* 0x0000000000107308 */ /* 0x0007e40000000800 */
[----:B------:R-:W-:Y:S01]  /*6250*/  MOV R101, R56 ;  /* 0x0000003800657202 */ /* 0x000fe20000000f00 */
[----:B------:R-:W-:Y:S01]  /*6260*/  IMAD.MOV.U32 R102, RZ, RZ, R57 ;  /* 0x000000ffff667224 */ /* 0x000fe200078e0039 */
[----:B------:R-:W-:Y:S01]  /*6270*/  HMMA.16816.F32 R128, R4, R18, R60 ;  /* 0x000000120480723c */ /* 0x000fe2000000183c */
[----:B------:R-:W-:-:S02]  /*6280*/  MOV R103, R58 ;  /* 0x0000003a00677202 */ /* 0x000fc40000000f00 */
[----:B------:R-:W-:Y:S01]  /*6290*/  IMAD.MOV.U32 R133, RZ, RZ, R101 ;  /* 0x000000ffff857224 */ /* 0x000fe200078e0065 */
[----:B------:R-:W-:Y:S01]  /*62a0*/  MOV R140, R102 ;  /* 0x00000066008c7202 */ /* 0x000fe20000000f00 */
[----:B------:R-:W-:Y:S01]  /*62b0*/  IMAD.MOV.U32 R101, RZ, RZ, R105 ;  /* 0x000000ffff657224 */ /* 0x000fe200078e0069 */
[----:B------:R-:W-:Y:S01]  /*62c0*/  MOV R100, R104 ;  /* 0x0000006800647202 */ /* 0x000fe20000000f00 */
[----:B------:R-:W-:Y:S01]  /*62d0*/  IMAD.MOV.U32 R141, RZ, RZ, R103 ;  /* 0x000000ffff8d7224 */ /* 0x000fe200078e0067 */
[C---:B-1----:R-:W-:Y:S01]  /*62e0*/  HMMA.16816.F32 R56, R4.reuse, R28, R152 ;  /* 0x0000001c0438723c */ /* 0x042fe20000001898 */
[----:B------:R-:W-:Y:S01]  /*62f0*/  MOV R102, R106 ;  /* 0x0000006a00667202 */ /* 0x000fe20000000f00 */
[----:B------:R-:W-:Y:S01]  /*6300*/  IMAD.MOV.U32 R103, RZ, RZ, R107 ;  /* 0x000000ffff677224 */ /* 0x000fe200078e006b */
[----:B------:R-:W-:Y:S01]  /*6310*/  MOV R104, R120 ;  /* 0x0000007800687202 */ /* 0x000fe20000000f00 */
[----:B---3--:R-:W-:Y:S01]  /*6320*/  FFMA.FTZ R0, R138, c[0x0][0x23c], -R8 ;  /* 0x00008f008a007a23 */ /* 0x008fe20000010808 */
[----:B------:R-:W-:Y:S01]  /*6330*/  MOV R106, R122 ;  /* 0x0000007a006a7202 */ /* 0x000fe20000000f00 */
[----:B------:R-:W-:Y:S01]  /*6340*/  IMAD.MOV.U32 R105, RZ, RZ, R121 ;  /* 0x000000ffff697224 */ /* 0x000fe200078e0079 */
[----:B------:R-:W-:Y:S01]  /*6350*/  MOV R120, R108 ;  /* 0x0000006c00787202 */ /* 0x000fe20000000f00 */
[----:B------:R1:W3:Y:S01]  /*6360*/  MUFU.EX2 R149, R0 ;  /* 0x0000000000957308 */ /* 0x0002e20000000800 */
        /* <DEDUP_REMOVED lines=15> */
[--C-:B-1----:R-:W-:Y:S01]  /*6460*/  FFMA.FTZ R0, R139, c[0x0][0x23c], -R2.reuse ;  /* 0x00008f008b007a23 */ /* 0x102fe20000010802 */
[----:B------:R-:W-:Y:S01]  /*6470*/  MOV R122, R110 ;  /* 0x0000006e007a7202 */ /* 0x000fe20000000f00 */
[----:B---3--:R-:W-:Y:S01]  /*6480*/  IMAD.MOV.U32 R176, RZ, RZ, R149 ;  /* 0x000000ffffb07224 */ /* 0x008fe200078e0095 */
[----:B------:R-:W-:Y:S01]  /*6490*/  MOV R177, R148 ;  /* 0x0000009400b17202 */ /* 0x000fe20000000f00 */
[----:B------:R1:W3:Y:S01]  /*64a0*/  MUFU.EX2 R42, R0 ;  /* 0x00000000002a7308 */ /* 0x0002e20000000800 */
        /* <DEDUP_REMOVED lines=10> */
[C---:B--2---:R-:W-:Y:S01]  /*6550*/  HMMA.16816.F32 R52, R4.reuse, R12, R160 ;  /* 0x0000000c0434723c */ /* 0x044fe200000018a0 */
[----:B------:R-:W-:Y:S01]  /*6560*/  IMAD.MOV.U32 R103, RZ, RZ, R107 ;  /* 0x000000ffff677224 */ /* 0x000fe200078e006b */
[----:B------:R-:W-:Y:S01]  /*6570*/  MOV R108, R84 ;  /* 0x00000054006c7202 */ /* 0x000fe20000000f00 */
[----:B------:R-:W-:Y:S01]  /*6580*/  IMAD.MOV.U32 R121, RZ, RZ, R109 ;  /* 0x000000ffff797224 */ /* 0x000fe200078e006d */
[----:B------:R-:W-:Y:S01]  /*6590*/  MOV R110, R86 ;  /* 0x00000056006e7202 */ /* 0x000fe20000000f00 */
[----:B-1----:R-:W-:Y:S01]  /*65a0*/  FFMA.FTZ R0, R185, c[0x0][0x23c], -R2 ;  /* 0x00008f00b9007a23 */ /* 0x002fe20000010802 */
[----:B------:R-:W-:Y:S01]  /*65b0*/  MOV R84, R93 ;  /* 0x0000005d00547202 */ /* 0x000fe20000000f00 */
[----:B------:R-:W-:Y:S01]  /*65c0*/  IMAD.MOV.U32 R107, RZ, RZ, R123 ;  /* 0x000000ffff6b7224 */ /* 0x000fe200078e007b */
[----:B------:R-:W-:Y:S01]  /*65d0*/  MOV R86, R95 ;  /* 0x0000005f00567202 */ /* 0x000fe20000000f00 */
[----:B------:R1:W2:Y:S01]  /*65e0*/  MUFU.EX2 R43, R0 ;  /* 0x00000000002b7308 */ /* 0x0002a20000000800 */
        /* <DEDUP_REMOVED lines=13> */
[----:B------:R-:W-:Y:S01]  /*66c0*/  LDSM.16.MT88.4 R12, [R205+0x13000] ;  /* 0x01300000cd0c783b */ /* 0x000fe20000004200 */
[----:B------:R-:W-:Y:S01]  /*66d0*/  IMAD.MOV.U32 R111, RZ, RZ, R92 ;  /* 0x000000ffff6f7224 */ /* 0x000fe200078e005c */
[----:B------:R-:W-:Y:S01]  /*66e0*/  MOV R161, R140 ;  /* 0x0000008c00a17202 */ /* 0x000fe20000000f00 */
[----:B-1----:R-:W-:Y:S01]  /*66f0*/  FFMA.FTZ R0, R184, c[0x0][0x23c], -R2 ;  /* 0x00008f00b8007a23 */ /* 0x002fe20000010802 */
[----:B------:R-:W-:Y:S01]  /*6700*/  MOV R184, R16 ;  /* 0x0000001000b87202 */ /* 0x000fe20000000f00 */
[----:B------:R-:W-:Y:S01]  /*6710*/  IMAD.MOV.U32 R107, RZ, RZ, R85 ;  /* 0x000000ffff6b7224 */ /* 0x000fe200078e0055 */
[C---:B----4-:R-:W-:Y:S01]  /*6720*/  HMMA.16816.F32 R92, R4.reuse, R32, R188 ;  /* 0x00000020045c723c */ /* 0x050fe200000018bc */
[----:B------:R1:W-:Y:S01]  /*6730*/  MUFU.EX2 R134, R0 ;  /* 0x0000000000867308 */ /* 0x0003e20000000800 */
[----:B------:R-:W-:Y:S01]  /*6740*/  IMAD.MOV.U32 R121, RZ, RZ, R87 ;  /* 0x000000ffff797224 */ /* 0x000fe200078e0057 */
[----:B------:R-:W4:Y:S01]  /*6750*/  LDSM.16.MT88.4 R16, [R207+0x11000] ;  /* 0x01100000cf10783b */ /* 0x000f220000004200 */
[----:B------:R-:W-:Y:S01]  /*6760*/  MOV R163, R142 ;  /* 0x0000008e00a37202 */ /* 0x000fe20000000f00 */
[----:B------:R-:W-:Y:S01]  /*6770*/  IMAD.MOV.U32 R140, RZ, RZ, R143 ;  /* 0x000000ffff8c7224 */ /* 0x000fe200078e008f */
[----:B------:R-:W-:Y:S01]  /*6780*/  MOV R143, R102 ;  /* 0x00000066008f7202 */ /* 0x000fe20000000f00 */
[----:B---3--:R-:W-:Y:S01]  /*6790*/  IMAD.MOV.U32 R190, RZ, RZ, R42 ;  /* 0x000000ffffbe7224 */ /* 0x008fe200078e002a */
[C---:B------:R-:W-:Y:S01]  /*67a0*/  HMMA.16816.F32 R84, R4.reuse, R34, R112 ;  /* 0x000000220454723c */ /* 0x040fe20000001870 */
[----:B------:R-:W3:Y:S01]  /*67b0*/  LDSM.16.MT88.4 R32, [R206+0x13000] ;  /* 0x01300000ce20783b */ /* 0x000ee20000004200 */
[----:B--2---:R-:W-:Y:S01]  /*67c0*/  MOV R191, R43 ;  /* 0x0000002b00bf7202 */ /* 0x004fe20000000f00 */
[----:B------:R-:W-:Y:S01]  /*67d0*/  IMAD.MOV.U32 R142, RZ, RZ, R101 ;  /* 0x000000ffff8e7224 */ /* 0x000fe200078e0065 */
[----:B------:R-:W-:Y:S01]  /*67e0*/  MOV R101, R104 ;  /* 0x0000006800657202 */ /* 0x000fe20000000f00 */
[----:B------:R-:W-:Y:S01]  /*67f0*/  IMAD.MOV.U32 R102, RZ, RZ, R105 ;  /* 0x000000ffff667224 */ /* 0x000fe200078e0069 */
[----:B------:R-:W-:Y:S01]  /*6800*/  MOV R159, R108 ;  /* 0x0000006c009f7202 */ /* 0x000fe20000000f00 */
[----:B------:R-:W-:Y:S01]  /*6810*/  IMAD.MOV.U32 R160, RZ, RZ, R133 ;  /* 0x000000ffffa07224 */ /* 0x000fe200078e0085 */
[----:B------:R-:W-:Y:S01]  /*6820*/  HMMA.16816.F32 R44, R4, R24, R168 ;  /* 0x00000018042c723c */ /* 0x000fe200000018a8 */
[----:B-1----:R-:W-:Y:S01]  /*6830*/  FFMA.FTZ R0, R186, c[0x0][0x23c], -R2 ;  /* 0x00008f00ba007a23 */ /* 0x002fe20000010802 */
[----:B------:R-:W-:Y:S01]  /*6840*/  MOV R104, R110 ;  /* 0x0000006e00687202 */ /* 0x000fe20000000f00 */
[----:B------:R-:W-:Y:S01]  /*6850*/  IMAD.MOV.U32 R105, RZ, RZ, R111 ;  /* 0x000000ffff697224 */ /* 0x000fe200078e006f */
[----:B------:R-:W-:Y:S01]  /*6860*/  LDSM.16.MT88.4 R24, [R205+0x15000] ;  /* 0x01500000cd18783b */ /* 0x000fe20000004200 */
[----:B------:R-:W1:Y:S01]  /*6870*/  MUFU.EX2 R185, R0 ;  /* 0x0000000000b97308 */ /* 0x000e620000000800 */
[----:B------:R-:W-:Y:S01]  /*6880*/  MOV R152, R122 ;  /* 0x0000007a00987202 */ /* 0x000fe20000000f00 */
[----:B------:R-:W-:Y:S01]  /*6890*/  IMAD.MOV.U32 R138, RZ, RZ, R123 ;  /* 0x000000ffff8a7224 */ /* 0x000fe200078e007b */
[----:B------:R-:W-:Y:S01]  /*68a0*/  F2FP.PACK_AB R4, R177, R135 ;  /* 0x00000087b104723e */ /* 0x000fe200000000ff */
[----:B------:R-:W-:Y:S01]  /*68b0*/  IMAD.MOV.U32 R179, RZ, RZ, R121 ;  /* 0x000000ffffb37224 */ /* 0x000fe200078e0079 */
[----:B------:R-:W-:Y:S01]  /*68c0*/  F2FP.PACK_AB R5, R191, R190 ;  /* 0x000000bebf05723e */ /* 0x000fe200000000ff */
[----:B------:R-:W-:Y:S01]  /*68d0*/  LDSM.16.MT88.4 R40, [R208+0x13000] ;  /* 0x01300000d028783b */ /* 0x000fe20000004200 */
[----:B------:R-:W-:Y:S01]  /*68e0*/  F2FP.PACK_AB R6, R176, R184 ;  /* 0x000000b8b006723e */ /* 0x000fe200000000ff */
[----:B------:R-:W-:Y:S01]  /*68f0*/  IMAD.MOV.U32 R133, RZ, RZ, R109 ;  /* 0x000000ffff857224 */ /* 0x000fe200078e006d */
[----:B------:R-:W-:-:S02]  /*6900*/  MOV R122, R211 ;  /* 0x000000d3007a7202 */ /* 0x000fc40000000f00 */
[----:B-1----:R-:W-:Y:S01]  /*6910*/  F2FP.PACK_AB R7, R185, R134 ;  /* 0x00000086b907723e */ /* 0x002fe200000000ff */
        /* <DEDUP_REMOVED lines=9> */
[----:B------:R1:W5:Y:S05]  /*69b0*/  LDL.LU R211, [R1+0x58] ;  /* 0x0000580001d37983 */ /* 0x00036a0000300800 */
[----:B------:R-:W-:Y:S01]  /*69c0*/  HMMA.16816.F32 R100, R4, R30, R100 ;  /* 0x0000001e0464723c */ /* 0x000fe20000001864 */
[----:B------:R-:W2:Y:S01]  /*69d0*/  LDSM.16.MT88.4 R28, [R207+0x13000] ;  /* 0x01300000cf1c783b */ /* 0x000ea20000004200 */
[----:B------:R-:W-:-:S06]  /*69e0*/  MOV R0, R122 ;  /* 0x0000007a00007202 */ /* 0x000fcc0000000f00 */
[----:B------:R-:W-:Y:S01]  /*69f0*/  HMMA.16816.F32 R140, R4, R36, R140 ;  /* 0x00000024048c723c */ /* 0x000fe2000000188c */
[----:B------:R-:W-:-:S07]  /*6a00*/  IMAD.MOV.U32 R186, RZ, RZ, R123 ;  /* 0x000000ffffba7224 */ /* 0x000fce00078e007b */
[C---:B------:R-:W-:Y:S08]  /*6a10*/  HMMA.16816.F32 R156, R4.reuse, R20, R244 ;  /* 0x00000014049c723c */ /* 0x040ff000000018f4 */
[C---:B----4-:R-:W-:Y:S08]  /*6a20*/  HMMA.16816.F32 R164, R4.reuse, R16, R116 ;  /* 0x0000001004a4723c */ /* 0x050ff00000001874 */
[C---:B------:R-:W-:Y:S01]  /*6a30*/  HMMA.16816.F32 R112, R4.reuse, R12, R240 ;  /* 0x0000000c0470723c */ /* 0x040fe200000018f0 */
[----:B------:R-:W-:Y:S01]  /*6a40*/  MOV R170, R108 ;  /* 0x0000006c00aa7202 */ /* 0x000fe20000000f00 */
[----:B------:R-:W-:Y:S01]  /*6a50*/  IMAD.MOV.U32 R169, RZ, RZ, R109 ;  /* 0x000000ffffa97224 */ /* 0x000fe200078e006d */
[----:B------:R-:W-:Y:S01]  /*6a60*/  MOV R168, R110 ;  /* 0x0000006e00a87202 */ /* 0x000fe20000000f00 */
[----:B------:R1:W5:Y:S04]  /*6a70*/  LDL.LU R210, [R1+0x54] ;  /* 0x0000540001d27983 */ /* 0x0003680000300800 */
[C---:B------:R-:W-:Y:S01]  /*6a80*/  HMMA.16816.F32 R36, R4.reuse, R38, R160 ;  /* 0x000000260424723c */ /* 0x040fe200000018a0 */
[----:B------:R1:W5:Y:S04]  /*6a90*/  LDL.LU R209, [R1+0x50] ;  /* 0x0000500001d17983 */ /* 0x0003680000300800 */
[----:B------:R1:W5:Y:S02]  /*6aa0*/  LDL.LU R204, [R1+0x4c] ;  /* 0x00004c0001cc7983 */ /* 0x0003640000300800 */
[----:B------:R-:W-:Y:S01]  /*6ab0*/  MOV R162, R104 ;  /* 0x0000006800a27202 */ /* 0x000fe20000000f00 */
[----:B------:R-:W-:Y:S01]  /*6ac0*/  IMAD.MOV.U32 R161, RZ, RZ, R105 ;  /* 0x000000ffffa17224 */ /* 0x000fe200078e0069 */
[----:B------:R-:W-:Y:S01]  /*6ad0*/  MOV R160, R106 ;  /* 0x0000006a00a07202 */ /* 0x000fe20000000f00 */
[C---:B---3--:R-:W-:Y:S08]  /*6ae0*/  HMMA.16816.F32 R120, R4.reuse, R32, R124 ;  /* 0x000000200478723c */ /* 0x048ff0000000187c */
[----:B------:R-:W-:Y:S01]  /*6af0*/  HMMA.16816.F32 R116, R4, R14, R196 ;  /* 0x0000000e0474723c */ /* 0x000fe200000018c4 */
[----:B------:R-:W-:Y:S01]  /*6b00*/  LDSM.16.MT88.4 R12, [R207+0x15000] ;  /* 0x01500000cf0c783b */ /* 0x000fe20000004200 */
[----:B------:R-:W-:-:S03]  /*6b10*/  IMAD.MOV.U32 R163, RZ, RZ, R133 ;  /* 0x000000ffffa37224 */ /* 0x000fc600078e0085 */
[----:B------:R1:W5:Y:S03]  /*6b20*/  LDL.LU R137, [R1+0x48] ;  /* 0x0000480001897983 */ /* 0x0003660000300800 */
[C---:B------:R-:W-:Y:S01]  /*6b30*/  HMMA.16816.F32 R104, R4.reuse, R22, R232 ;  /* 0x000000160468723c */ /* 0x040fe200000018e8 */
[----:B------:R-:W3:Y:S07]  /*6b40*/  LDSM.16.MT88.4 R20, [R206+0x15000] ;  /* 0x01500000ce14783b */ /* 0x000eee0000004200 */
[----:B------:R-:W-:Y:S01]  /*6b50*/  HMMA.16816.F32 R124, R4, R34, R248 ;  /* 0x00000022047c723c */ /* 0x000fe200000018f8 */
[----:B------:R-:W4:Y:S01]  /*6b60*/  LDSM.16.MT88.4 R32, [R205+0x17000] ;  /* 0x01700000cd20783b */ /* 0x000f220000004200 */
[----:B------:R-:W-:-:S03]  /*6b70*/  IMAD.MOV.U32 R133, RZ, RZ, R111 ;  /* 0x000000ffff857224 */ /* 0x000fc600078e006f */
[----:B------:R1:W5:Y:S03]  /*6b80*/  LDL.LU R136, [R1+0x44] ;  /* 0x0000440001887983 */ /* 0x0003660000300800 */
[C---:B------:R-:W-:Y:S01]  /*6b90*/  HMMA.16816.F32 R108, R4.reuse, R18, R200 ;  /* 0x00000012046c723c */ /* 0x040fe200000018c8 */
[----:B------:R-:W1:Y:S07]  /*6ba0*/  LDSM.16.MT88.4 R16, [R208+0x15000] ;  /* 0x01500000d010783b */ /* 0x000e6e0000004200 */
[C---:B--2---:R-:W-:Y:S08]  /*6bb0*/  HMMA.16816.F32 R248, R4.reuse, R28, R180 ;  /* 0x0000001c04f8723c */ /* 0x044ff000000018b4 */
[C---:B------:R-:W-:Y:S01]  /*6bc0*/  HMMA.16816.F32 R240, R4.reuse, R30, R172 ;  /* 0x0000001e04f0723c */ /* 0x040fe200000018ac */
[----:B------:R-:W2:Y:S07]  /*6bd0*/  LDSM.16.MT88.4 R28, [R206+0x17000] ;  /* 0x01700000ce1c783b */ /* 0x000eae0000004200 */
[C---:B------:R-:W-:Y:S07]  /*6be0*/  HMMA.16816.F32 R232, R4.reuse, R24, R144 ;  /* 0x0000001804e8723c */ /* 0x040fee0000001890 */
[----:B------:R-:W-:Y:S01]  /*6bf0*/  MOV R144, R0 ;  /* 0x0000000000907202 */ /* 0x000fe20000000f00 */
[----:B------:R-:W-:Y:S01]  /*6c00*/  HMMA.16816.F32 R196, R4, R26, R128 ;  /* 0x0000001a04c4723c */ /* 0x000fe20000001880 */
[----:B------:R-:W-:Y:S01]  /*6c10*/  FFMA.FTZ R0, R252, c[0x0][0x23c], -R8 ;  /* 0x00008f00fc007a23 */ /* 0x000fe20000010808 */
[----:B------:R-:W-:Y:S01]  /*6c20*/  MOV R24, R178 ;  /* 0x000000b200187202 */ /* 0x000fe20000000f00 */
[----:B------:R-:W-:Y:S01]  /*6c30*/  IMAD.MOV.U32 R25, RZ, RZ, R179 ;  /* 0x000000ffff197224 */ /* 0x000fe200078e00b3 */
[----:B------:R-:W-:Y:S01]  /*6c40*/  MOV R146, R184 ;  /* 0x000000b800927202 */ /* 0x000fe20000000f00 */
[----:B------:R-:W-:-:S02]  /*6c50*/  IMAD.MOV.U32 R145, RZ, RZ, R186 ;  /* 0x000000ffff917224 */ /* 0x000fc400078e00ba */
[----:B------:R-:W-:Y:S01]  /*6c60*/  MOV R131, R187 ;  /* 0x000000bb00837202 */ /* 0x000fe20000000f00 */
[----:B---3--:R-:W-:Y:S01]  /*6c70*/  HMMA.16816.F32 R200, R4, R20, R96 ;  /* 0x0000001404c8723c */ /* 0x008fe20000001860 */
[----:B------:R3:W-:Y:S01]  /*6c80*/  MUFU.EX2 R97, R0 ;  /* 0x0000000000617308 */ /* 0x0007e20000000800 */
[----:B------:R-:W-:Y:S01]  /*6c90*/  IMAD.MOV.U32 R147, RZ, RZ, R185 ;  /* 0x000000ffff937224 */ /* 0x000fe200078e00b9 */
[----:B------:R-:W-:Y:S01]  /*6ca0*/  MOV R27, R145 ;  /* 0x00000091001b7202 */ /* 0x000fe20000000f00 */
[----:B------:R-:W-:-:S03]  /*6cb0*/  IMAD.MOV.U32 R26, RZ, RZ, R144 ;  /* 0x000000ffff1a7224 */ /* 0x000fc600078e0090 */
[----:B------:R-:W-:Y:S01]  /*6cc0*/  MOV R128, R147 ;  /* 0x0000009300807202 */ /* 0x000fe20000000f00 */
[----:B----4-:R-:W-:Y:S01]  /*6cd0*/  HMMA.16816.F32 R172, R4, R32, R56 ;  /* 0x0000002004ac723c */ /* 0x010fe20000001838 */
[----:B------:R-:W-:Y:S02]  /*6ce0*/  IMAD.MOV.U32 R98, RZ, RZ, R27 ;  /* 0x000000ffff627224 */ /* 0x000fe400078e001b */
[----:B------:R-:W-:-:S05]  /*6cf0*/  MOV R99, R128 ;  /* 0x0000008000637202 */ /* 0x000fca0000000f00 */
[C---:B------:R-:W-:Y:S01]  /*6d00*/  HMMA.16816.F32 R244, R4.reuse, R42, R192 ;  /* 0x0000002a04f4723c */ /* 0x040fe200000018c0 */
[----:B---3--:R-:W-:Y:S02]  /*6d10*/  FFMA.FTZ R0, R131, c[0x0][0x23c], -R8 ;  /* 0x00008f0083007a23 */ /* 0x008fe40000010808 */
[----:B------:R-:W-:Y:S02]  /*6d20*/  IMAD.MOV.U32 R131, RZ, RZ, R146 ;  /* 0x000000ffff837224 */ /* 0x000fe400078e0092 */
[----:B------:R3:W4:Y:S01]  /*6d30*/  MUFU.EX2 R56, R0 ;  /* 0x0000000000387308 */ /* 0x0007220000000800 */
[----:B------:R-:W-:Y:S01]  /*6d40*/  LDSM.16.MT88.4 R144, [R205+0x11800] ;  /* 0x01180000cd90783b */ /* 0x000fe20000004200 */
[----:B------:R-:W-:Y:S01]  /*6d50*/  MOV R42, R176 ;  /* 0x000000b0002a7202 */ /* 0x000fe20000000f00 */
[----:B------:R-:W-:Y:S01]  /*6d60*/  IMAD.MOV.U32 R43, RZ, RZ, R177 ;  /* 0x000000ffff2b7224 */ /* 0x000fe200078e00b1 */
[C---:B------:R-:W-:Y:S01]  /*6d70*/  HMMA.16816.F32 R192, R4.reuse, R22, R88 ;  /* 0x0000001604c0723c */ /* 0x040fe20000001858 */
[----:B------:R-:W2:Y:S02]  /*6d80*/  LDSM.16.MT88.4 R20, [R208+0x17000] ;  /* 0x01700000d014783b */ /* 0x000ea40000004200 */
[----:B------:R-:W-:Y:S01]  /*6d90*/  IMAD.MOV.U32 R129, RZ, RZ, R42 ;  /* 0x000000ffff817224 */ /* 0x000fe200078e002a */
[----:B------:R-:W-:Y:S01]  /*6da0*/  MOV R130, R43 ;  /* 0x0000002b00827202 */ /* 0x000fe20000000f00 */
[----:B------:R-:W-:Y:S01]  /*6db0*/  IMAD.MOV.U32 R42, RZ, RZ, R168 ;  /* 0x000000ffff2a7224 */ /* 0x000fe200078e00a8 */
[----:B------:R-:W-:Y:S01]  /*6dc0*/  MOV R43, R169 ;  /* 0x000000a9002b7202 */ /* 0x000fe20000000f00 */
[----:B------:R-:W-:Y:S01]  /*6dd0*/  IMAD.MOV.U32 R168, RZ, RZ, R160 ;  /* 0x000000ffffa87224 */ /* 0x000fe200078e00a0 */
[----:B------:R-:W-:Y:S01]  /*6de0*/  HMMA.16816.F32 R180, R4, R12, R68 ;  /* 0x0000000c04b4723c */ /* 0x000fe20000001844 */
[----:B------:R-:W-:Y:S01]  /*6df0*/  IMAD.MOV.U32 R160, RZ, RZ, R139 ;  /* 0x000000ffffa07224 */ /* 0x000fe200078e008b */
[----:B------:R-:W-:Y:S01]  /*6e00*/  MOV R169, R161 ;  /* 0x000000a100a97202 */ /* 0x000fe20000000f00 */
[----:B------:R-:W-:Y:S01]  /*6e10*/  IMAD.MOV.U32 R90, RZ, RZ, R135 ;  /* 0x000000ffff5a7224 */ /* 0x000fe200078e0087 */
[----:B------:R-:W-:Y:S01]  /*6e20*/  MOV R161, R138 ;  /* 0x0000008a00a17202 */ /* 0x000fe20000000f00 */
[----:B---3--:R-:W-:-:S02]  /*6e30*/  FFMA.FTZ R0, R24, c[0x0][0x23c], -R8 ;  /* 0x00008f0018007a23 */ /* 0x008fc40000010808 */
[----:B------:R-:W-:Y:S01]  /*6e40*/  IMAD.MOV.U32 R128, RZ, RZ, R129 ;  /* 0x000000ffff807224 */ /* 0x000fe200078e0081 */
[C---:B------:R-:W-:Y:S01]  /*6e50*/  HMMA.16816.F32 R176, R4.reuse, R14, R64 ;  /* 0x0000000e04b0723c */ /* 0x040fe20000001840 */
[----:B------:R-:W3:Y:S01]  /*6e60*/  LDSM.16.MT88.4 R12, [R207+0x17000] ;  /* 0x01700000cf0c783b */ /* 0x000ee20000004200 */
[----:B------:R4:W-:Y:S01]  /*6e70*/  MUFU.EX2 R252, R0 ;  /* 0x0000000000fc7308 */ /* 0x0009e20000000800 */
[----:B------:R-:W-:Y:S01]  /*6e80*/  MOV R129, R130 ;  /* 0x0000008200817202 */ /* 0x000fe20000000f00 */
[----:B------:R-:W-:Y:S01]  /*6e90*/  IMAD.MOV.U32 R68, RZ, RZ, R160 ;  /* 0x000000ffff447224 */ /* 0x000fe200078e00a0 */
[----:B------:R-:W-:Y:S02]  /*6ea0*/  MOV R71, R169 ;  /* 0x000000a900477202 */ /* 0x000fe40000000f00 */
[----:B------:R-:W-:Y:S01]  /*6eb0*/  IMAD.MOV.U32 R67, RZ, RZ, R42 ;  /* 0x000000ffff437224 */ /* 0x000fe200078e002a */
[C---:B------:R-:W-:Y:S07]  /*6ec0*/  HMMA.16816.F32 R236, R4.reuse, R40, R236 ;  /* 0x0000002804ec723c */ /* 0x040fee00000018ec */
        /* <DEDUP_REMOVED lines=23> */
[----:B------:R-:W2:Y:S01]  /*7040*/  LDSM.16.MT88.4 R40, [R205+0x13800] ;  /* 0x01380000cd28783b */ /* 0x000ea20000004200 */
[----:B-1----:R-:W-:Y:S01]  /*7050*/  FFMA.FTZ R0, R9, c[0x0][0x23c], -R2 ;  /* 0x00008f0009007a23 */ /* 0x002fe20000010802 */
[----:B------:R-:W-:Y:S01]  /*7060*/  MOV R96, R25 ;  /* 0x0000001900607202 */ /* 0x000fe20000000f00 */
[C---:B------:R-:W-:Y:S01]  /*7070*/  HMMA.16816.F32 R28, R4.reuse, R30, R48 ;  /* 0x0000001e041c723c */ /* 0x040fe20000001830 */
[----:B------:R-:W1:Y:S01]  /*7080*/  LDSM.16.MT88.4 R48, [R206+0x13800] ;  /* 0x01380000ce30783b */ /* 0x000e620000004200 */
[----:B------:R4:W-:Y:S01]  /*7090*/  MUFU.EX2 R138, R0 ;  /* 0x00000000008a7308 */ /* 0x0009e20000000800 */
[----:B------:R-:W-:Y:S01]  /*70a0*/  MOV R82, R163 ;  /* 0x000000a300527202 */ /* 0x000fe20000000f00 */
[----:B------:R-:W-:Y:S01]  /*70b0*/  IMAD.MOV.U32 R83, RZ, RZ, R152 ;  /* 0x000000ffff537224 */ /* 0x000fe200078e0098 */
[----:B------:R-:W-:Y:S01]  /*70c0*/  MOV R80, R161 ;  /* 0x000000a100507202 */ /* 0x000fe20000000f00 */
[----:B------:R-:W-:Y:S01]  /*70d0*/  IMAD.MOV.U32 R81, RZ, RZ, R162 ;  /* 0x000000ffff517224 */ /* 0x000fe200078e00a2 */
[----:B------:R-:W-:Y:S01]  /*70e0*/  MOV R91, R153 ;  /* 0x00000099005b7202 */ /* 0x000fe20000000f00 */
[C---:B------:R-:W-:Y:S01]  /*70f0*/  HMMA.16816.F32 R8, R4.reuse, R20, R44 ;  /* 0x000000140408723c */ /* 0x040fe2000000182c */
[----:B------:R-:W-:Y:S01]  /*7100*/  IMAD.MOV.U32 R76, RZ, RZ, R168 ;  /* 0x000000ffff4c7224 */ /* 0x000fe200078e00a8 */
[----:B------:R-:W-:Y:S01]  /*7110*/  LDSM.16.MT88.4 R160, [R208+0x11800] ;  /* 0x01180000d0a0783b */ /* 0x000fe20000004200 */
[----:B------:R-:W-:Y:S01]  /*7120*/  IMAD.MOV.U32 R88, RZ, RZ, R154 ;  /* 0x000000ffff587224 */ /* 0x000fe200078e009a */
[----:B------:R-:W-:Y:S01]  /*7130*/  MOV R89, R155 ;  /* 0x0000009b00597202 */ /* 0x000fe20000000f00 */
[----:B------:R-:W-:Y:S01]  /*7140*/  IMAD.MOV.U32 R70, RZ, RZ, R170 ;  /* 0x000000ffff467224 */ /* 0x000fe200078e00aa */
[----:B------:R-:W-:Y:S01]  /*7150*/  MOV R69, R171 ;  /* 0x000000ab00457202 */ /* 0x000fe20000000f00 */
[----:B------:R-:W-:Y:S01]  /*7160*/  LDSM.16.MT88.4 R152, [R206+0x11800] ;  /* 0x01180000ce98783b */ /* 0x000fe20000004200 */
[----:B------:R-:W-:Y:S01]  /*7170*/  HMMA.16816.F32 R32, R4, R34, R60 ;  /* 0x000000220420723c */ /* 0x000fe2000000183c */
[----:B----4-:R-:W-:-:S02]  /*7180*/  FFMA.FTZ R0, R26, c[0x0][0x23c], -R2 ;  /* 0x00008f001a007a23 */ /* 0x010fc40000010802 */
[----:B------:R-:W-:Y:S02]  /*7190*/  LDSM.16.MT88.4 R168, [R207+0x11800] ;  /* 0x01180000cfa8783b */ /* 0x000fe40000004200 */
[----:B------:R4:W1:Y:S02]  /*71a0*/  MUFU.EX2 R135, R0 ;  /* 0x0000000000877308 */ /* 0x0008640000000800 */
[----:B------:R-:W-:Y:S01]  /*71b0*/  IMAD.MOV.U32 R61, RZ, RZ, R82 ;  /* 0x000000ffff3d7224 */ /* 0x000fe200078e0052 */
[C---:B------:R-:W-:Y:S01]  /*71c0*/  HMMA.16816.F32 R24, R4.reuse, R22, R72 ;  /* 0x000000160418723c */ /* 0x040fe20000001848 */
[----:B------:R-:W-:Y:S01]  /*71d0*/  MOV R60, R83 ;  /* 0x00000053003c7202 */ /* 0x000fe20000000f00 */
[----:B------:R-:W-:Y:S01]  /*71e0*/  IMAD.MOV.U32 R63, RZ, RZ, R80 ;  /* 0x000000ffff3f7224 */ /* 0x000fe200078e0050 */
[----:B------:R-:W-:Y:S01]  /*71f0*/  MOV R62, R81 ;  /* 0x00000051003e7202 */ /* 0x000fe20000000f00 */
[----:B------:R-:W-:Y:S04]  /*7200*/  LDSM.16.MT88.4 R72, [R205+0x15800] ;  /* 0x01580000cd48783b */ /* 0x000fe80000004200 */
[----:B---3--:R-:W-:Y:S01]  /*7210*/  HMMA.16816.F32 R20, R4, R12, R92 ;  /* 0x0000000c0414723c */ /* 0x008fe2000000185c */
[----:B------:R-:W-:Y:S01]  /*7220*/  LDSM.16.MT88.4 R80, [R206+0x15800] ;  /* 0x01580000ce50783b */ /* 0x000fe20000004200 */
[--C-:B----4-:R-:W-:Y:S01]  /*7230*/  FFMA.FTZ R0, R98, c[0x0][0x23c], -R2.reuse ;  /* 0x00008f0062007a23 */ /* 0x110fe20000010802 */
[----:B------:R-:W-:Y:S01]  /*7240*/  MOV R98, R99 ;  /* 0x0000006300627202 */ /* 0x000fe20000000f00 */
[----:B------:R-:W-:-:S04]  /*7250*/  FFMA.FTZ R2, R67, c[0x0][0x23c], -R2 ;  /* 0x00008f0043027a23 */ /* 0x000fc80000010802 */
[----:B------:R-:W-:Y:S01]  /*7260*/  HMMA.16816.F32 R12, R4, R14, R84 ;  /* 0x0000000e040c723c */ /* 0x000fe20000001854 */
[----:B------:R-:W3:Y:S01]  /*7270*/  LDSM.16.MT88.4 R64, [R207+0x13800] ;  /* 0x01380000cf40783b */ /* 0x000ee20000004200 */
[----:B------:R-:W-:Y:S01]  /*7280*/  IMAD.MOV.U32 R99, RZ, RZ, R128 ;  /* 0x000000ffff637224 */ /* 0x000fe200078e0080 */
[----:B------:R-:W-:Y:S01]  /*7290*/  MOV R128, R129 ;  /* 0x0000008100807202 */ /* 0x000fe20000000f00 */
[----:B------:R-:W-:Y:S01]  /*72a0*/  IMAD.MOV.U32 R129, RZ, RZ, R130 ;  /* 0x000000ffff817224 */ /* 0x000fe200078e0082 */
[----:B------:R-:W-:Y:S01]  /*72b0*/  MOV R130, R134 ;  /* 0x0000008600827202 */ /* 0x000fe20000000f00 */
        /* <DEDUP_REMOVED lines=8> */
[----:B------:R-:W2:Y:S01]  /*7340*/  LDSM.16.MT88.4 R56, [R208+0x13800] ;  /* 0x01380000d038783b */ /* 0x000ea20000004200 */
[----:B------:R-:W-:Y:S01]  /*7350*/  F2FP.PACK_AB R128, R4, R5 ;  /* 0x000000050480723e */ /* 0x000fe200000000ff */
[----:B------:R-:W-:Y:S01]  /*7360*/  IMAD.MOV.U32 R93, RZ, RZ, R90 ;  /* 0x000000ffff5d7224 */ /* 0x000fe200078e005a */
[----:B-1----:R-:W-:Y:S01]  /*7370*/  F2FP.PACK_AB R129, R135, R138 ;  /* 0x0000008a8781723e */ /* 0x002fe200000000ff */
[----:B------:R-:W-:Y:S01]  /*7380*/  IMAD.MOV.U32 R6, RZ, RZ, R98 ;  /* 0x000000ffff067224 */ /* 0x000fe200078e0062 */
[----:B------:R-:W-:-:S02]  /*7390*/  F2FP.PACK_AB R130, R139, R252 ;  /* 0x000000fc8b82723e */ /* 0x000fc400000000ff */
[----:B------:R-:W-:Y:S01]  /*73a0*/  MOV R92, R91 ;  /* 0x0000005b005c7202 */ /* 0x000fe20000000f00 */
[----:B----4-:R-:W-:Y:S01]  /*73b0*/  IMAD.MOV.U32 R0, RZ, RZ, R133 ;  /* 0x000000ffff007224 */ /* 0x010fe200078e0085 */
[----:B------:R-:W-:Y:S01]  /*73c0*/  MOV R94, R89 ;  /* 0x00000059005e7202 */ /* 0x000fe20000000f00 */
[----:B------:R-:W1:Y:S01]  /*73d0*/  MUFU.EX2 R133, R2 ;  /* 0x0000000200857308 */ /* 0x000e620000000800 */
[----:B------:R-:W-:Y:S01]  /*73e0*/  MOV R7, R99 ;  /* 0x0000006300077202 */ /* 0x000fe20000000f00 */
[----:B------:R-:W4:Y:S01]  /*73f0*/  LDSM.16.MT88.4 R88, [R208+0x15800] ;  /* 0x01580000d058783b */ /* 0x000f220000004200 */
[----:B-1----:R-:W-:Y:S02]  /*7400*/  F2FP.PACK_AB R131, R133, R134 ;  /* 0x000000868583723e */ /* 0x002fe400000000ff */
[----:B------:R-:W-:Y:S02]  /*7410*/  MOV R2, R96 ;  /* 0x0000006000027202 */ /* 0x000fe40000000f00 */
[----:B------:R-:W1:Y:S03]  /*7420*/  LDSM.16.MT88.4 R96, [R207+0x15800] ;  /* 0x01580000cf60783b */ /* 0x000e660000004200 */
[C---:B------:R-:W-:Y:S08]  /*7430*/  HMMA.16816.F32 R140, R128.reuse, R144, R140 ;  /* 0x00000090808c723c */ /* 0x040ff0000000188c */
[C---:B------:R-:W-:Y:S08]  /*7440*/  HMMA.16816.F32 R144, R128.reuse, R146, R36 ;  /* 0x000000928090723c */ /* 0x040ff00000001824 */
[C---:B--2---:R-:W-:Y:S01]  /*7450*/  HMMA.16816.F32 R36, R128.reuse, R40, R112 ;  /* 0x000000288024723c */ /* 0x044fe20000001870 */
[----:B------:R-:W-:Y:S07]  /*7460*/  LDSM.16.MT88.4 R112, [R206+0x17800] ;  /* 0x01780000ce70783b */ /* 0x000fee0000004200 */
[C---:B------:R-:W-:Y:S01]  /*7470*/  HMMA.16816.F32 R44, R128.reuse, R48, R120 ;  /* 0x00000030802c723c */ /* 0x040fe20000001878 */
[----:B------:R-:W-:Y:S07]  /*7480*/  LDSM.16.MT88.4 R120, [R208+0x17800] ;  /* 0x01780000d078783b */ /* 0x000fee0000004200 */
[C---:B------:R-:W-:Y:S07]  /*7490*/  HMMA.16816.F32 R40, R128.reuse, R42, R116 ;  /* 0x0000002a8028723c */ /* 0x040fee0000001874 */
[----:B------:R-:W-:Y:S01]  /*74a0*/  IMAD.MOV.U32 R118, RZ, RZ, R60 ;  /* 0x000000ffff767224 */ /* 0x000fe200078e003c */
[----:B------:R-:W-:Y:S01]  /*74b0*/  HMMA.16816.F32 R48, R128, R50, R124 ;  /* 0x000000328030723c */ /* 0x000fe2000000187c */
[----:B------:R-:W-:-:S02]  /*74c0*/  MOV R119, R61 ;  /* 0x0000003d00777202 */ /* 0x000fc40000000f00 */
[----:B------:R-:W-:Y:S02]  /*74d0*/  MOV R117, R95 ;  /* 0x0000005f00757202 */ /* 0x000fe40000000f00 */
[----:B------:R-:W-:Y:S02]  /*74e0*/  MOV R116, R94 ;  /* 0x0000005e00747202 */ /* 0x000fe40000000f00 */
[----:B------:R-:W-:Y:S01]  /*74f0*/  MOV R125, R62 ;  /* 0x0000003e007d7202 */ /* 0x000fe20000000f00 */
[----:B------:R-:W-:Y:S01]  /*7500*/  IMAD.MOV.U32 R124, RZ, RZ, R63 ;  /* 0x000000ffff7c7224 */ /* 0x000fe200078e003f */
[----:B------:R-:W-:Y:S01]  /*7510*/  MOV R127, R2 ;  /* 0x00000002007f7202 */ /* 0x000fe20000000f00 */
[----:B---3--:R-:W-:Y:S01]  /*7520*/  HMMA.16816.F32 R60, R128, R64, R248 ;  /* 0x00000040803c723c */ /* 0x008fe200000018f8 */
[----:B------:R-:W-:Y:S01]  /*7530*/  MOV R2, R92 ;  /* 0x0000005c00027202 */ /* 0x000fe20000000f00 */
[----:B------:R-:W-:-:S05]  /*7540*/  IMAD.MOV.U32 R126, RZ, RZ, R93 ;  /* 0x000000ffff7e7224 */ /* 0x000fca00078e005d */
[----:B------:R-:W-:Y:S01]  /*7550*/  MOV R249, R69 ;  /* 0x0000004500f97202 */ /* 0x000fe20000000f00 */
        /* <DEDUP_REMOVED lines=9> */
[----:B------:R-:W-:Y:S02]  /*75f0*/  FADD.FTZ R0, R0, R241 ;  /* 0x000000f100007221 */ /* 0x000fe40000010000 */
[----:B------:R-:W-:Y:S02]  /*7600*/  FADD.FTZ R2, R2, R240 ;  /* 0x000000f002027221 */ /* 0x000fe40000010000 */
[----:B------:R-:W-:Y:S01]  /*7610*/  FADD.FTZ R0, R243, R0 ;  /* 0x00000000f3007221 */ /* 0x000fe20000010000 */
[----:B------:R-:W-:Y:S01]  /*7620*/  MOV R237, R6 ;  /* 0x0000000600ed7202 */ /* 0x000fe20000000f00 */
[----:B------:R-:W-:Y:S01]  /*7630*/  FADD.FTZ R2, R242, R2 ;  /* 0x00000002f2027221 */ /* 0x000fe20000010000 */
[----:B------:R-:W-:Y:S01]  /*7640*/  HMMA.16816.F32 R56, R128, R58, R244 ;  /* 0x0000003a8038723c */ /* 0x000fe200000018f4 */
[----:B------:R-:W-:Y:S01]  /*7650*/  FADD.FTZ R0, R117, R0 ;  /* 0x0000000075007221 */ /* 0x000fe20000010000 */
[----:B------:R-:W-:Y:S01]  /*7660*/  MOV R236, R7 ;  /* 0x0000000700ec7202 */ /* 0x000fe20000000f00 */
[----:B------:R-:W-:Y:S01]  /*7670*/  FADD.FTZ R2, R116, R2 ;  /* 0x0000000274027221 */ /* 0x000fe20000010000 */
[----:B------:R-:W-:Y:S01]  /*7680*/  MOV R239, R4 ;  /* 0x0000000400ef7202 */ /* 0x000fe20000000f00 */
[----:B------:R-:W-:-:S02]  /*7690*/  FADD.FTZ R0, R119, R0 ;  /* 0x0000000077007221 */ /* 0x000fc40000010000 */
[----:B------:R-:W-:Y:S01]  /*76a0*/  FADD.FTZ R2, R118, R2 ;  /* 0x0000000276027221 */ /* 0x000fe20000010000 */
[----:B------:R-:W-:Y:S01]  /*76b0*/  MOV R245, R86 ;  /* 0x0000005600f57202 */ /* 0x000fe20000000f00 */
[----:B------:R-:W-:Y:S01]  /*76c0*/  FADD.FTZ R0, R249, R0 ;  /* 0x00000000f9007221 */ /* 0x000fe20000010000 */
[----:B------:R-:W-:Y:S01]  /*76d0*/  MOV R246, R85 ;  /* 0x0000005500f67202 */ /* 0x000fe20000000f00 */
[----:B------:R-:W-:Y:S01]  /*76e0*/  FADD.FTZ R2, R248, R2 ;  /* 0x00000002f8027221 */ /* 0x000fe20000010000 */
[----:B------:R-:W-:Y:S01]  /*76f0*/  HMMA.16816.F32 R156, R128, R160, R156 ;  /* 0x000000a0809c723c */ /* 0x000fe2000000189c */
[----:B------:R-:W-:Y:S02]  /*7700*/  FADD.FTZ R0, R251, R0 ;  /* 0x00000000fb007221 */ /* 0x000fe40000010000 */
[----:B------:R-:W-:Y:S02]  /*7710*/  FADD.FTZ R2, R250, R2 ;  /* 0x00000002fa027221 */ /* 0x000fe40000010000 */
[----:B------:R-:W-:-:S02]  /*7720*/  FADD.FTZ R0, R125, R0 ;  /* 0x000000007d007221 */ /* 0x000fc40000010000 */
[----:B------:R-:W-:Y:S01]  /*7730*/  FADD.FTZ R2, R124, R2 ;  /* 0x000000027c027221 */ /* 0x000fe20000010000 */
[C---:B------:R-:W-:Y:S01]  /*7740*/  HMMA.16816.F32 R160, R128.reuse, R162, R104 ;  /* 0x000000a280a0723c */ /* 0x040fe20000001868 */
[----:B------:R-:W-:Y:S01]  /*7750*/  FADD.FTZ R0, R127, R0 ;  /* 0x000000007f007221 */ /* 0x000fe20000010000 */
[----:B------:R-:W2:Y:S01]  /*7760*/  LDSM.16.MT88.4 R104, [R205+0x17800] ;  /* 0x01780000cd68783b */ /* 0x000ea20000004200 */
[----:B------:R-:W-:Y:S02]  /*7770*/  IMAD.MOV.U32 R244, RZ, RZ, R87 ;  /* 0x000000fffff47224 */ /* 0x000fe400078e0057 */
[----:B------:R-:W-:Y:S02]  /*7780*/  FADD.FTZ R2, R126, R2 ;  /* 0x000000027e027221 */ /* 0x000fe40000010000 */
[----:B------:R-:W-:Y:S01]  /*7790*/  IMAD.MOV.U32 R247, RZ, RZ, R84 ;  /* 0x000000fffff77224 */ /* 0x000fe200078e0054 */
[----:B------:R-:W-:Y:S01]  /*77a0*/  HMMA.16816.F32 R148, R128, R152, R148 ;  /* 0x000000988094723c */ /* 0x000fe20000001894 */
[----:B------:R-:W-:-:S02]  /*77b0*/  FADD.FTZ R0, R245, R0 ;  /* 0x00000000f5007221 */ /* 0x000fc40000010000 */
[----:B------:R-:W-:Y:S02]  /*77c0*/  FADD.FTZ R2, R244, R2 ;  /* 0x00000002f4027221 */ /* 0x000fe40000010000 */
[----:B------:R-:W-:Y:S02]  /*77d0*/  FADD.FTZ R0, R247, R0 ;  /* 0x00000000f7007221 */ /* 0x000fe40000010000 */
[----:B------:R-:W-:Y:S01]  /*77e0*/  IMAD.MOV.U32 R238, RZ, RZ, R5 ;  /* 0x000000ffffee7224 */ /* 0x000fe200078e0005 */
[----:B------:R-:W-:Y:S01]  /*77f0*/  HMMA.16816.F32 R164, R128, R168, R164 ;  /* 0x000000a880a4723c */ /* 0x000fe200000018a4 */
[----:B------:R-:W-:Y:S01]  /*7800*/  FADD.FTZ R2, R246, R2 ;  /* 0x00000002f6027221 */ /* 0x000fe20000010000 */
[----:B------:R-:W3:Y:S01]  /*7810*/  LDSM.16.MT88.4 R4, [R207+0x17800] ;  /* 0x01780000cf04783b */ /* 0x000ee20000004200 */
        /* <DEDUP_REMOVED lines=12> */
[----:B------:R1:W-:Y:S01]  /*78e0*/  STL [R1+0x4], R0 ;  /* 0x0000040001007387 */ /* 0x0003e20000100800 */
[C---:B------:R-:W-:Y:S03]  /*78f0*/  HMMA.16816.F32 R68, R128.reuse, R72, R232 ;  /* 0x000000488044723c */ /* 0x040fe600000018e8 */
[----:B------:R2:W-:Y:S05]  /*7900*/  STL [R1], R2 ;  /* 0x0000000201007387 */ /* 0x0005ea0000100800 */
[C---:B------:R-:W-:Y:S08]  /*7910*/  HMMA.16816.F32 R76, R128.reuse, R80, R200 ;  /* 0x00000050804c723c */ /* 0x040ff000000018c8 */
[C---:B----4-:R-:W-:Y:S08]  /*7920*/  HMMA.16816.F32 R84, R128.reuse, R88, R188 ;  /* 0x000000588054723c */ /* 0x050ff000000018bc */
[C---:B-1----:R-:W-:Y:S08]  /*7930*/  HMMA.16816.F32 R92, R128.reuse, R96, R180 ;  /* 0x00000060805c723c */ /* 0x042ff000000018b4 */
        /* <DEDUP_REMOVED lines=10> */
[C---:B---3--:R-:W-:Y:S08]  /*79e0*/  HMMA.16816.F32 R124, R128.reuse, R4, R20 ;  /* 0x00000004807c723c */ /* 0x048ff00000001814 */
[----:B------:R-:W-:Y:S01]  /*79f0*/  HMMA.16816.F32 R128, R128, R6, R12 ;  /* 0x000000068080723c */ /* 0x000fe2000000180c */
[----:B------:R-:W-:Y:S07]  /*7a00*/  @!P0 BRA `(.L_x_829) ;  /* 0x0000454000008947 */ /* 0x000fee0003800000 */
[----:B------:R-:W2:Y:S01]  /*7a10*/  LDL.64 R246, [R1+0x8] ;  /* 0x0000080001f67983 */ /* 0x000ea20000100a00 */
[----:B------:R-:W-:Y:S01]  /*7a20*/  IMAD.U32 R6, RZ, RZ, UR21 ;  /* 0x00000015ff067e24 */ /* 0x000fe2000f8e00ff */
[----:B------:R-:W-:Y:S01]  /*7a30*/  ULDC.64 UR4, c[0x0][0x1a0] ;  /* 0x0000680000047ab9 */ /* 0x000fe20000000a00 */
[----:B------:R-:W-:Y:S01]  /*7a40*/  IMAD.U32 R4, RZ, RZ, UR21 ;  /* 0x00000015ff047e24 */ /* 0x000fe2000f8e00ff */
[----:B------:R-:W3:Y:S01]  /*7a50*/  LDL R238, [R1+0x18] ;  /* 0x0000180001ee7983 */ /* 0x000ee20000100800 */
[----:B------:R-:W-:Y:S01]  /*7a60*/  IMAD.U32 R2, RZ, RZ, UR22 ;  /* 0x00000016ff027e24 */ /* 0x000fe2000f8e00ff */
[----:B------:R-:W-:Y:S01]  /*7a70*/  ULEA.HI.SX32 UR12, UR8, 0xfffffffe, 0x1a ;  /* 0xfffffffe080c7891 */ /* 0x000fe2000f8fd23f */
[----:B------:R-:W-:Y:S01]  /*7a80*/  IMAD.U32 R0, RZ, RZ, UR26 ;  /* 0x0000001aff007e24 */ /* 0x000fe2000f8e00ff */
[----:B------:R-:W4:Y:S01]  /*7a90*/  LDL R237, [R1+0x1c] ;  /* 0x00001c0001ed7983 */ /* 0x000f220000100800 */
[----:B------:R-:W-:Y:S01]  /*7aa0*/  IMAD.MOV.U32 R134, RZ, RZ, R3 ;  /* 0x000000ffff867224 */ /* 0x000fe200078e0003 */
[----:B------:R-:W-:Y:S01]  /*7ab0*/  UMOV UR15, URZ ;  /* 0x0000003f000f7c82 */ /* 0x000fe20008000000 */
[----:B------:R-:W-:Y:S01]  /*7ac0*/  IMAD.MOV.U32 R133, RZ, RZ, R132 ;  /* 0x000000ffff857224 */ /* 0x000fe200078e0084 */
[----:B------:R-:W3:Y:S01]  /*7ad0*/  LDL R239, [R1+0x30] ;  /* 0x0000300001ef7983 */ /* 0x000ee20000100800 */
[--C-:B-----5:R-:W-:Y:S01]  /*7ae0*/  SHF.R.S32.HI R233, RZ, 0x1f, R136.reuse ;  /* 0x0000001fffe97819 */ /* 0x120fe20000011488 */
[----:B------:R-:W-:Y:S01]  /*7af0*/  IMAD.MOV.U32 R232, RZ, RZ, R136 ;  /* 0x000000ffffe87224 */ /* 0x000fe200078e0088 */
[----:B------:R-:W-:-:S02]  /*7b00*/  ULEA.HI.SX32 UR8, UR8, 0xfffffffd, 0x1a ;  /* 0xfffffffd08087891 */ /* 0x000fc4000f8fd23f */
[----:B------:R-:W-:Y:S01]  /*7b10*/  USHF.L.U32 UR14, UR4, 0x4, URZ ;  /* 0x00000004040e7899 */ /* 0x000fe2000800063f */
[----:B--2---:R-:W-:-:S04]  /*7b20*/  IMAD.WIDE.U32 R6, R6, c[0x0][0x1b0], R246 ;  /* 0x00006c0006067a25 */ /* 0x004fc800078e00f6 */
[----:B------:R-:W-:Y:S01]  /*7b30*/  IMAD.WIDE.U32 R4, R4, c[0x0][0x1b8], R246 ;  /* 0x00006e0004047a25 */ /* 0x000fe200078e00f6 */
[----:B------:R-:W-:-:S04]  /*7b40*/  IADD3 R242, P1, R6, UR24, RZ ;  /* 0x0000001806f27c10 */ /* 0x000fc8000ff3e0ff */
[----:B------:R-:W-:Y:S02]  /*7b50*/  IADD3 R240, P0, R4, UR28, RZ ;  /* 0x0000001c04f07c10 */ /* 0x000fe4000ff1e0ff */
[----:B------:R-:W-:Y:S01]  /*7b60*/  IADD3.X R2, R2, UR11, R7, P1, !PT ;  /* 0x0000000b02027c10 */ /* 0x000fe20008ffe407 */
[----:B------:R-:W-:Y:S01]  /*7b70*/  USHF.L.U64.HI UR11, UR4, 0x4, UR5 ;  /* 0x00000004040b7899 */ /* 0x000fe20008010205 */
[----:B------:R-:W-:Y:S02]  /*7b80*/  IADD3.X R4, R0, UR7, R5, P0, !PT ;  /* 0x0000000700047c10 */ /* 0x000fe400087fe405 */
[----:B------:R-:W-:Y:S02]  /*7b90*/  LEA R243, P1, R242, c[0x0][0x168], 0x1 ;  /* 0x00005a00f2f37a11 */ /* 0x000fe400078208ff */
[----:B------:R-:W-:Y:S02]  /*7ba0*/  LEA R241, P0, R240, c[0x0][0x170], 0x1 ;  /* 0x00005c00f0f17a11 */ /* 0x000fe400078008ff */
[----:B------:R-:W-:-:S02]  /*7bb0*/  LEA.HI.X R242, R242, c[0x0][0x16c], R2, 0x1, P1 ;  /* 0x00005b00f2f27a11 */ /* 0x000fc400008f0c02 */
[----:B------:R-:W-:Y:S02]  /*7bc0*/  LEA.HI.X R240, R240, c[0x0][0x174], R4, 0x1, P0 ;  /* 0x00005d00f0f07a11 */ /* 0x000fe400000f0c04 */
[----:B---3--:R-:W-:Y:S02]  /*7bd0*/  ISETP.GE.AND P4, PT, R238, c[0x0][0x220], PT ;  /* 0x00008800ee007a0c */ /* 0x008fe40003f86270 */
[C---:B------:R-:W-:Y:S02]  /*7be0*/  IADD3 R238, P2, R136.reuse, 0x10, RZ ;  /* 0x0000001088ee7810 */ /* 0x040fe40007f5e0ff */
[C---:B------:R-:W-:Y:S02]  /*7bf0*/  IADD3 R236, P1, R136.reuse, 0x20, RZ ;  /* 0x0000002088ec7810 */ /* 0x040fe40007f3e0ff */
[----:B------:R-:W-:Y:S02]  /*7c00*/  IADD3 R234, P0, R136, 0x30, RZ ;  /* 0x0000003088ea7810 */ /* 0x000fe40007f1e0ff */
[----:B----4-:R-:W-:Y:S01]  /*7c10*/  ISETP.GE.AND P5, PT, R237, c[0x0][0x220], PT ;  /* 0x00008800ed007a0c */ /* 0x010fe20003fa6270 */
[--C-:B------:R-:W-:Y:S01]  /*7c20*/  IMAD.X R237, RZ, RZ, R233.reuse, P1 ;  /* 0x000000ffffed7224 */ /* 0x100fe200008e06e9 */
[----:B------:R-:W-:Y:S01]  /*7c30*/  ISETP.GE.AND P3, PT, R239, c[0x0][0x220], PT ;  /* 0x00008800ef007a0c */ /* 0x000fe20003f66270 */
[--C-:B------:R-:W-:Y:S01]  /*7c40*/  IMAD.X R239, RZ, RZ, R233.reuse, P2 ;  /* 0x000000ffffef7224 */ /* 0x100fe200010e06e9 */
[----:B------:R-:W-:Y:S01]  /*7c50*/  ISETP.GE.AND P6, PT, R246, c[0x0][0x220], PT ;  /* 0x00008800f6007a0c */ /* 0x000fe20003fc6270 */
[----:B------:R-:W-:Y:S01]  /*7c60*/  IMAD.X R235, RZ, RZ, R233, P0 ;  /* 0x000000ffffeb7224 */ /* 0x000fe200000e06e9 */
[----:B------:R-:W-:Y:S05]  /*7c70*/  BRA `(.L_x_830) ;  /* 0x000006e000007947 */ /* 0x000fea0003800000 */
.L_x_832:
        /* <DEDUP_REMOVED lines=110> */
.L_x_830:
[----:B------:R-:W2:Y:S01]  /*8360*/  LDL.64 R16, [R1+0x20] ;  /* 0x0000200001107983 */ /* 0x000ea20000100a00 */
[----:B------:R-:W-:Y:S01]  /*8370*/  UIADD3 UR7, UR12, -UR15, URZ ;  /* 0x8000000f0c077290 */ /* 0x000fe2000fffe03f */
[----:B------:R-:W-:Y:S04]  /*8380*/  DEPBAR.LE SB0, 0x0 ;  /* 0x000080000000791a */ /* 0x000fe80000000000 */
[----:B------:R-:W3:Y:S01]  /*8390*/  LDL R14, [R1+0x34] ;  /* 0x00003400010e7983 */ /* 0x000ee20000100800 */
[----:B------:R-:W-:Y:S01]  /*83a0*/  MOV R8, UR7 ;  /* 0x0000000700087c02 */ /* 0x000fe20008000f00 */
[----:B------:R-:W-:Y:S01]  /*83b0*/  USHF.R.S32.HI UR6, URZ, 0x1f, UR7 ;  /* 0x0000001f3f067899 */ /* 0x000fe20008011407 */
[----:B------:R-:W-:Y:S01]  /*83c0*/  MOV R6, UR7 ;  /* 0x0000000700067c02 */ /* 0x000fe20008000f00 */
[----:B------:R-:W-:Y:S01]  /*83d0*/  UIMAD.WIDE.U32 UR20, UR7, UR4, URZ ;  /* 0x00000004071472a5 */ /* 0x000fe2000f8e003f */
[----:B------:R-:W-:Y:S01]  /*83e0*/  LEA R8, P2, R8, R232, 0x6 ;  /* 0x000000e808087211 */ /* 0x000fe200078430ff */
[----:B------:R-:W-:Y:S01]  /*83f0*/  UIMAD UR6, UR6, UR4, URZ ;  /* 0x00000004060672a4 */ /* 0x000fe2000f8e023f */
[----:B------:R-:W-:Y:S01]  /*8400*/  LEA R6, P1, R6, R238, 0x6 ;  /* 0x000000ee06067211 */ /* 0x000fe200078230ff */
[----:B------:R-:W-:Y:S01]  /*8410*/  BAR.SYNC.DEFER_BLOCKING 0x0 ;  /* 0x0000000000007b1d */ /* 0x000fe20000010000 */
[----:B------:R-:W-:Y:S01]  /*8420*/  MOV R2, UR7 ;  /* 0x0000000700027c02 */ /* 0x000fe20008000f00 */
[----:B------:R-:W-:Y:S01]  /*8430*/  UIMAD UR6, UR7, UR5, UR6 ;  /* 0x00000005070672a4 */ /* 0x000fe2000f8e0206 */
[----:B------:R-:W-:Y:S01]  /*8440*/  MOV R0, UR7 ;  /* 0x0000000700007c02 */ /* 0x000fe20008000f00 */
[----:B------:R-:W-:Y:S01]  /*8450*/  IMAD.U32 R10, RZ, RZ, UR20 ;  /* 0x00000014ff0a7e24 */ /* 0x000fe2000f8e00ff */
[----:B------:R-:W-:Y:S01]  /*8460*/  LEA.HI.X.SX32 R9, R2, R233, 0x6, P2 ;  /* 0x000000e902097211 */ /* 0x000fe200010f36ff */
[----:B------:R-:W-:Y:S01]  /*8470*/  UIADD3 UR6, UR21, UR6, URZ ;  /* 0x0000000615067290 */ /* 0x000fe2000fffe03f */
[----:B------:R-:W-:Y:S01]  /*8480*/  LEA.HI.X.SX32 R7, R0, R239, 0x6, P1 ;  /* 0x000000ef00077211 */ /* 0x000fe200008f36ff */
[----:B------:R-:W-:Y:S01]  /*8490*/  IMAD.U32 R3, RZ, RZ, UR7 ;  /* 0x00000007ff037e24 */ /* 0x000fe2000f8e00ff */
[----:B------:R-:W-:Y:S01]  /*84a0*/  MOV R11, UR21 ;  /* 0x00000015000b7c02 */ /* 0x000fe20008000f00 */
[----:B------:R-:W-:Y:S01]  /*84b0*/  IMAD R0, R9, c[0x0][0x1a0], RZ ;  /* 0x0000680009007a24 */ /* 0x000fe200078e02ff */
[----:B------:R-:W-:Y:S01]  /*84c0*/  MOV R13, UR7 ;  /* 0x00000007000d7c02 */ /* 0x000fe20008000f00 */
[----:B------:R-:W-:Y:S01]  /*84d0*/  IMAD R7, R7, c[0x0][0x1a0], RZ ;  /* 0x0000680007077a24 */ /* 0x000fe200078e02ff */
[----:B------:R-:W-:Y:S01]  /*84e0*/  LEA R2, P1, R3, R234, 0x6 ;  /* 0x000000ea03027211 */ /* 0x000fe200078230ff */
[C---:B------:R-:W-:Y:S01]  /*84f0*/  IMAD R0, R8.reuse, c[0x0][0x1a4], R0 ;  /* 0x0000690008007a24 */ /* 0x040fe200078e0200 */
[----:B------:R-:W-:Y:S01]  /*8500*/  MOV R12, UR6 ;  /* 0x00000006000c7c02 */ /* 0x000fe20008000f00 */
[----:B------:R-:W-:Y:S01]  /*8510*/  IMAD.WIDE.U32 R18, R8, c[0x0][0x1a0], RZ ;  /* 0x0000680008127a25 */ /* 0x000fe200078e00ff */
[----:B------:R-:W-:Y:S01]  /*8520*/  LEA.HI.X.SX32 R3, R13, R235, 0x6, P1 ;  /* 0x000000eb0d037211 */ /* 0x000fe200008f36ff */
[----:B------:R-:W-:Y:S01]  /*8530*/  UIADD3 UR6, UR8, -UR15, URZ ;  /* 0x8000000f08067290 */ /* 0x000fe2000fffe03f */
[----:B------:R-:W-:Y:S01]  /*8540*/  MOV R5, UR7 ;  /* 0x0000000700057c02 */ /* 0x000fe20008000f00 */
[----:B------:R-:W-:Y:S02]  /*8550*/  IMAD R7, R6, c[0x0][0x1a4], R7 ;  /* 0x0000690006077a24 */ /* 0x000fe400078e0207 */
[----:B------:R-:W-:Y:S01]  /*8560*/  IMAD.IADD R0, R19, 0x1, R0 ;  /* 0x0000000113007824 */ /* 0x000fe200078e0200 */
[----:B------:R-:W-:Y:S01]  /*8570*/  @P6 STS.128 [R231+0x10000], RZ ;  /* 0x010000ffe7006388 */ /* 0x000fe20000000c00 */
[----:B------:R-:W-:Y:S02]  /*8580*/  IMAD.U32 R4, RZ, RZ, UR7 ;  /* 0x00000007ff047e24 */ /* 0x000fe4000f8e00ff */
[----:B------:R-:W-:Y:S02]  /*8590*/  IMAD R3, R3, c[0x0][0x1a0], RZ ;  /* 0x0000680003037a24 */ /* 0x000fe400078e02ff */
[----:B------:R-:W-:Y:S01]  /*85a0*/  IMAD.WIDE.U32 R20, R2, c[0x0][0x1a0], RZ ;  /* 0x0000680002147a25 */ /* 0x000fe200078e00ff */
[----:B------:R-:W-:Y:S03]  /*85b0*/  LEA R4, P0, R4, R236, 0x6 ;  /* 0x000000ec04047211 */ /* 0x000fe600078030ff */
[----:B------:R-:W-:Y:S01]  /*85c0*/  IMAD R3, R2, c[0x0][0x1a4], R3 ;  /* 0x0000690002037a24 */ /* 0x000fe200078e0203 */
[----:B------:R-:W-:Y:S03]  /*85d0*/  LEA.HI.X.SX32 R5, R5, R237, 0x6, P0 ;  /* 0x000000ed05057211 */ /* 0x000fe600000f36ff */
[----:B------:R-:W-:Y:S02]  /*85e0*/  IMAD.IADD R3, R21, 0x1, R3 ;  /* 0x0000000115037824 */ /* 0x000fe400078e0203 */
[----:B------:R-:W-:Y:S04]  /*85f0*/  IMAD R5, R5, c[0x0][0x1a0], RZ ;  /* 0x0000680005057a24 */ /* 0x000fe800078e02ff */
[----:B------:R-:W-:Y:S01]  /*8600*/  IMAD R5, R4, c[0x0][0x1a4], R5 ;  /* 0x0000690004057a24 */ /* 0x000fe200078e0205 */
[----:B--2---:R-:W-:Y:S01]  /*8610*/  LEA R11, P2, R10, R16, 0x6 ;  /* 0x000000100a0b7211 */ /* 0x004fe200078430ff */
[----:B------:R-:W-:Y:S05]  /*8620*/  IMAD.WIDE.U32 R16, R6, c[0x0][0x1a0], RZ ;  /* 0x0000680006107a25 */ /* 0x000fea00078e00ff */
[-C--:B------:R-:W-:Y:S02]  /*8630*/  LEA R6, P1, R16, R241.reuse, 0x1 ;  /* 0x000000f110067211 */ /* 0x080fe400078208ff */
[----:B---3--:R-:W-:Y:S01]  /*8640*/  LEA.HI.X R12, R10, R14, R12, 0x6, P2 ;  /* 0x0000000e0a0c7211 */ /* 0x008fe200010f340c */
[----:B------:R-:W-:Y:S01]  /*8650*/  IMAD.WIDE.U32 R14, R4, c[0x0][0x1a0], RZ ;  /* 0x00006800040e7a25 */ /* 0x000fe200078e00ff */
[C---:B------:R-:W-:Y:S02]  /*8660*/  LEA R8, P2, R18.reuse, R241, 0x1 ;  /* 0x000000f112087211 */ /* 0x040fe400078408ff */
[----:B------:R-:W-:Y:S02]  /*8670*/  IADD3 R7, R17, R7, RZ ;  /* 0x0000000711077210 */ /* 0x000fe40007ffe0ff */
[-C--:B------:R-:W-:Y:S02]  /*8680*/  LEA.HI.X R9, R18, R240.reuse, R0, 0x1, P2 ;  /* 0x000000f012097211 */ /* 0x080fe400010f0c00 */
[-C--:B------:R-:W-:Y:S02]  /*8690*/  LEA.HI.X R7, R16, R240.reuse, R7, 0x1, P1 ;  /* 0x000000f010077211 */ /* 0x080fe400008f0c07 */
[C---:B------:R-:W-:Y:S02]  /*86a0*/  @!P6 LEA R16, P2, R11.reuse, c[0x0][0x170], 0x1 ;  /* 0x00005c000b10ea11 */ /* 0x040fe400078408ff */
[C---:B------:R-:W-:Y:S02]  /*86b0*/  LEA R4, P0, R14.reuse, R241, 0x1 ;  /* 0x000000f10e047211 */ /* 0x040fe400078008ff */
[----:B------:R-:W-:Y:S02]  /*86c0*/  @!P6 LEA.HI.X R17, R11, c[0x0][0x174], R12, 0x1, P2 ;  /* 0x00005d000b11ea11 */ /* 0x000fe400010f0c0c */
[----:B------:R-:W-:Y:S02]  /*86d0*/  IADD3 R5, R15, R5, RZ ;  /* 0x000000050f057210 */ /* 0x000fe40007ffe0ff */
[----:B------:R-:W-:Y:S01]  /*86e0*/  IADD3 R10, P1, R11, UR14, RZ ;  /* 0x0000000e0b0a7c10 */ /* 0x000fe2000ff3e0ff */
[----:B------:R-:W-:Y:S01]  /*86f0*/  @!PT LDS RZ, [RZ] ;  /* 0x00000000fffff984 */ /* 0x000fe20000000800 */
[----:B------:R-:W-:Y:S01]  /*8700*/  @!PT LDS RZ, [RZ] ;  /* 0x00000000fffff984 */ /* 0x000fe20000000800 */
[----:B------:R-:W-:Y:S01]  /*8710*/  @!PT LDS RZ, [RZ] ;  /* 0x00000000fffff984 */ /* 0x000fe20000000800 */
[----:B------:R1:W-:Y:S01]  /*8720*/  @!P6 LDGSTS.E.BYPASS.LTC128B.128 [R231+0x10000], [R16.64] ;  /* 0x1000000010e7efae */ /* 0x0003e2000b901d52 */
[-C--:B------:R-:W-:Y:S02]  /*8730*/  LEA.HI.X R5, R14, R240.reuse, R5, 0x1, P0 ;  /* 0x000000f00e057211 */ /* 0x080fe400000f0c05 */
[----:B------:R-:W-:Y:S02]  /*8740*/  @!P6 LEA R14, P2, R10, c[0x0][0x170], 0x1 ;  /* 0x00005c000a0eea11 */ /* 0x000fe400078408ff */
[----:B------:R-:W-:Y:S01]  /*8750*/  @P5 STS.128 [R231+0x12000], RZ ;  /* 0x012000ffe7005388 */ /* 0x000fe20000000c00 */
[----:B------:R-:W-:Y:S02]  /*8760*/  IADD3.X R11, R12, UR11, RZ, P1, !PT ;  /* 0x0000000b0c0b7c10 */ /* 0x000fe40008ffe4ff */
[----:B------:R-:W-:Y:S02]  /*8770*/  LEA R2, P0, R20, R241, 0x1 ;  /* 0x000000f114027211 */ /* 0x000fe400078008ff */
[----:B------:R-:W-:Y:S01]  /*8780*/  @!PT LDS RZ, [RZ] ;  /* 0x00000000fffff984 */ /* 0x000fe20000000800 */
[----:B------:R-:W-:Y:S01]  /*8790*/  @!PT LDS RZ, [RZ] ;  /* 0x00000000fffff984 */ /* 0x000fe20000000800 */
[----:B------:R-:W-:Y:S01]  /*87a0*/  @!PT LDS RZ, [RZ] ;  /* 0x00000000fffff984 */ /* 0x000fe20000000800 */
[----:B------:R2:W-:Y:S01]  /*87b0*/  @!P5 LDGSTS.E.BYPASS.LTC128B.128 [R231+0x12000], [R8.64+0x80] ;  /* 0x1200008008e7dfae */ /* 0x0005e2000b901d52 */
[----:B------:R-:W-:Y:S02]  /*87c0*/  @!P6 LEA.HI.X R15, R10, c[0x0][0x174], R11, 0x1, P2 ;  /* 0x00005d000a0fea11 */ /* 0x000fe400010f0c0b */
[----:B------:R-:W-:Y:S02]  /*87d0*/  LEA.HI.X R3, R20, R240, R3, 0x1, P0 ;  /* 0x000000f014037211 */ /* 0x000fe400000f0c03 */
[----:B------:R-:W-:Y:S01]  /*87e0*/  @P4 STS.128 [R231+0x14000], RZ ;  /* 0x014000ffe7004388 */ /* 0x000fe20000000c00 */
[----:B------:R-:W-:Y:S04]  /*87f0*/  IADD3 R0, P0, R10, UR14, RZ ;  /* 0x0000000e0a007c10 */ /* 0x000fe8000ff1e0ff */
[----:B------:R-:W-:Y:S01]  /*8800*/  @!PT LDS RZ, [RZ] ;  /* 0x00000000fffff984 */ /* 0x000fe20000000800 */
[----:B------:R-:W-:Y:S01]  /*8810*/  @!PT LDS RZ, [RZ] ;  /* 0x00000000fffff984 */ /* 0x000fe20000000800 */
[----:B------:R-:W-:Y:S01]  /*8820*/  @!PT LDS RZ, [RZ] ;  /* 0x00000000fffff984 */ /* 0x000fe20000000800 */
[----:B------:R2:W-:Y:S01]  /*8830*/  @!P4 LDGSTS.E.BYPASS.LTC128B.128 [R231+0x14000], [R8.64+0x100] ;  /* 0x1400010008e7cfae */ /* 0x0005e2000b901d52 */
[C---:B------:R-:W-:Y:S02]  /*8840*/  @!P6 LEA R12, P2, R0.reuse, c[0x0][0x170], 0x1 ;  /* 0x00005c00000cea11 */ /* 0x040fe400078408ff */
[----:B------:R-:W-:Y:S02]  /*8850*/  IADD3.X R11, R11, UR11, RZ, P0, !PT ;  /* 0x0000000b0b0b7c10 */ /* 0x000fe400087fe4ff */
[----:B------:R-:W-:Y:S01]  /*8860*/  @P3 STS.128 [R231+0x16000], RZ ;  /* 0x016000ffe7003388 */ /* 0x000fe20000000c00 */
[C---:B------:R-:W-:Y:S02]  /*8870*/  IADD3 R18, P1, R0.reuse, UR14, RZ ;  /* 0x0000000e00127c10 */ /* 0x040fe4000ff3e0ff */
[----:B------:R-:W-:Y:S02]  /*8880*/  @!P6 LEA.HI.X R13, R0, c[0x0][0x174], R11, 0x1, P2 ;  /* 0x00005d00000dea11 */ /* 0x000fe400010f0c0b */
[----:B------:R-:W-:Y:S01]  /*8890*/  @!PT LDS RZ, [RZ] ;  /* 0x00000000fffff984 */ /* 0x000fe20000000800 */
[----:B------:R-:W-:Y:S01]  /*88a0*/  @!PT LDS RZ, [RZ] ;  /* 0x00000000fffff984 */ /* 0x000fe20000000800 */
[----:B------:R-:W-:Y:S01]  /*88b0*/  @!PT LDS RZ, [RZ] ;  /* 0x00000000fffff984 */ /* 0x000fe20000000800 */
[----:B------:R2:W-:Y:S01]  /*88c0*/  @!P3 LDGSTS.E.BYPASS.LTC128B.128 [R231+0x16000], [R8.64+0x180] ;  /* 0x1600018008e7bfae */ /* 0x0005e2000b901d52 */
[----:B------:R-:W-:Y:S02]  /*88d0*/  IADD3.X R19, R11, UR11, RZ, P1, !PT ;  /* 0x0000000b0b137c10 */ /* 0x000fe40008ffe4ff */
[C---:B------:R-:W-:Y:S02]  /*88e0*/  @!P6 LEA R10, P0, R18.reuse, c[0x0][0x170], 0x1 ;  /* 0x00005c00120aea11 */ /* 0x040fe400078008ff */
[----:B------:R-:W-:Y:S02]  /*88f0*/  @P6 STS.128 [R231+0x10800], RZ ;  /* 0x010800ffe7006388 */ /* 0x000fe40000000c00 */
[----:B------:R-:W-:Y:S03]  /*8900*/  @!P6 LEA.HI.X R11, R18, c[0x0][0x174], R19, 0x1, P0 ;  /* 0x00005d00120bea11 */ /* 0x000fe600000f0c13 */
[----:B------:R-:W-:Y:S01]  /*8910*/  @!PT LDS RZ, [RZ] ;  /* 0x00000000fffff984 */ /* 0x000fe20000000800 */
[----:B------:R-:W-:Y:S01]  /*8920*/  @!PT LDS RZ, [RZ] ;  /* 0x00000000fffff984 */ /* 0x000fe20000000800 */
[----:B------:R-:W-:Y:S01]  /*8930*/  @!PT LDS RZ, [RZ] ;  /* 0x00000000fffff984 */ /* 0x000fe20000000800 */
[----:B------:R3:W-:Y:S05]  /*8940*/  @!P6 LDGSTS.E.BYPASS.LTC128B.128 [R231+0x10800], [R14.64] ;  /* 0x108000000ee7efae */ /* 0x0007ea000b901d52 */
[----:B------:R-:W-:Y:S05]  /*8950*/  @P5 STS.128 [R231+0x12800], RZ ;  /* 0x012800ffe7005388 */ /* 0x000fea0000000c00 */
[----:B------:R-:W-:Y:S01]  /*8960*/  @!PT LDS RZ, [RZ] ;  /* 0x00000000fffff984 */ /* 0x000fe20000000800 */
[----:B------:R-:W-:Y:S01]  /*8970*/  @!PT LDS RZ, [RZ] ;  /* 0x00000000fffff984 */ /* 0x000fe20000000800 */
[----:B------:R-:W-:Y:S01]  /*8980*/  @!PT LDS RZ, [RZ] ;  /* 0x00000000fffff984 */ /* 0x000fe20000000800 */
[----:B------:R4:W-:Y:S05]  /*8990*/  @!P5 LDGSTS.E.BYPASS.LTC128B.128 [R231+0x12800], [R6.64+0x80] ;  /* 0x1280008006e7dfae */ /* 0x0009ea000b901d52 */
        /* <DEDUP_REMOVED lines=50> */
[----:B------:R-:W-:Y:S05]  /*8cc0*/  LDSM.16.M88.4 R32, [R211] ;  /* 0x00000000d320783b */ /* 0x000fea0000000200 */
[----:B--2---:R-:W4:Y:S05]  /*8cd0*/  LDSM.16.M88.4 R8, [R204+0x8000] ;  /* 0x00800000cc08783b */ /* 0x004f2a0000000200 */
[----:B-1----:R-:W3:Y:S05]  /*8ce0*/  LDSM.16.M88.4 R16, [R204+0x8800] ;  /* 0x00880000cc10783b */ /* 0x002eea0000000200 */
[----:B------:R-:W1:Y:S05]  /*8cf0*/  LDSM.16.M88.4 R24, [R204+0x9000] ;  /* 0x00900000cc18783b */ /* 0x000e6a0000000200 */
[----:B------:R-:W0:Y:S05]  /*8d00*/  LDGDEPBAR ;  /* 0x00000000000079af */ /* 0x000e2a0000000000 */
[----:B------:R-:W2:Y:S05]  /*8d10*/  LDSM.16.M88.4 R136, [R204+0x9800] ;  /* 0x00980000cc88783b */ /* 0x000eaa0000000200 */
[----:B------:R-:W-:Y:S05]  /*8d20*/  LDSM.16.M88.4 R172, [R212] ;  /* 0x00000000d4ac783b */ /* 0x000fea0000000200 */
[----:B------:R-:W1:Y:S05]  /*8d30*/  LDSM.16.M88.4 R176, [R215] ;  /* 0x00000000d7b0783b */ /* 0x000e6a0000000200 */
[----:B------:R-:W2:Y:S01]  /*8d40*/  LDSM.16.M88.4 R180, [R230] ;  /* 0x00000000e6b4783b */ /* 0x000ea20000000200 */
[C---:B----4-:R-:W-:Y:S04]  /*8d50*/  HMMA.16816.F32 R4, R32.reuse, R8, RZ ;  /* 0x000000082004723c */ /* 0x050fe800000018ff */
[----:B------:R-:W4:Y:S05]  /*8d60*/  LDSM.16.M88.4 R184, [R229] ;  /* 0x00000000e5b8783b */ /* 0x000f2a0000000200 */
[----:B------:R-:W2:Y:S01]  /*8d70*/  LDSM.16.M88.4 R188, [R228] ;  /* 0x00000000e4bc783b */ /* 0x000ea20000000200 */
[C---:B------:R-:W-:Y:S04]  /*8d80*/  HMMA.16816.F32 R8, R32.reuse, R10, RZ ;  /* 0x0000000a2008723c */ /* 0x040fe800000018ff */
[----:B------:R-:W-:Y:S04]  /*8d90*/  LDSM.16.M88.4 R192, [R210+0x8000] ;  /* 0x00800000d2c0783b */ /* 0x000fe80000000200 */
[C---:B---3--:R-:W-:Y:S01]  /*8da0*/  HMMA.16816.F32 R12, R32.reuse, R16, RZ ;  /* 0x00000010200c723c */ /* 0x048fe200000018ff */
[----:B------:R-:W-:Y:S05]  /*8db0*/  LDSM.16.M88.4 R196, [R210+0x8800] ;  /* 0x00880000d2c4783b */ /* 0x000fea0000000200 */
[----:B------:R-:W-:Y:S02]  /*8dc0*/  LDSM.16.M88.4 R200, [R209] ;  /* 0x00000000d1c8783b */ /* 0x000fe40000000200 */
[C---:B------:R-:W-:Y:S08]  /*8dd0*/  HMMA.16816.F32 R16, R32.reuse, R18, RZ ;  /* 0x000000122010723c */ /* 0x040ff000000018ff */
[C---:B-1----:R-:W-:Y:S08]  /*8de0*/  HMMA.16816.F32 R20, R32.reuse, R24, RZ ;  /* 0x000000182014723c */ /* 0x042ff000000018ff */
[C---:B------:R-:W-:Y:S08]  /*8df0*/  HMMA.16816.F32 R24, R32.reuse, R26, RZ ;  /* 0x0000001a2018723c */ /* 0x040ff000000018ff */
[C---:B--2---:R-:W-:Y:S08]  /*8e00*/  HMMA.16816.F32 R28, R32.reuse, R136, RZ ;  /* 0x00000088201c723c */ /* 0x044ff000000018ff */
[----:B------:R-:W-:Y:S01]  /*8e10*/  HMMA.16816.F32 R32, R32, R138, RZ ;  /* 0x0000008a2020723c */ /* 0x000fe200000018ff */
[----:B------:R-:W1:Y:S07]  /*8e20*/  LDSM.16.M88.4 R136, [R214] ;  /* 0x00000000d688783b */ /* 0x000e6e0000000200 */
[C---:B------:R-:W-:Y:S08]  /*8e30*/  HMMA.16816.F32 R4, R172.reuse, R176, R4 ;  /* 0x000000b0ac04723c */ /* 0x040ff00000001804 */
[C---:B------:R-:W-:Y:S01]  /*8e40*/  HMMA.16816.F32 R8, R172.reuse, R178, R8 ;  /* 0x000000b2ac08723c */ /* 0x040fe20000001808 */
[----:B------:R-:W2:Y:S07]  /*8e50*/  LDSM.16.M88.4 R176, [R210+0x9000] ;  /* 0x00900000d2b0783b */ /* 0x000eae0000000200 */
[C---:B------:R-:W-:Y:S08]  /*8e60*/  HMMA.16816.F32 R12, R172.reuse, R180, R12 ;  /* 0x000000b4ac0c723c */ /* 0x040ff0000000180c */
[C---:B------:R-:W-:Y:S01]  /*8e70*/  HMMA.16816.F32 R16, R172.reuse, R182, R16 ;  /* 0x000000b6ac10723c */ /* 0x040fe20000001810 */
[----:B------:R-:W3:Y:S07]  /*8e80*/  LDSM.16.M88.4 R180, [R210+0x9800] ;  /* 0x00980000d2b4783b */ /* 0x000eee0000000200 */
[C---:B----4-:R-:W-:Y:S08]  /*8e90*/  HMMA.16816.F32 R20, R172.reuse, R184, R20 ;  /* 0x000000b8ac14723c */ /* 0x050ff00000001814 */
[C---:B------:R-:W-:Y:S01]  /*8ea0*/  HMMA.16816.F32 R24, R172.reuse, R186, R24 ;  /* 0x000000baac18723c */ /* 0x040fe20000001818 */
[----:B------:R-:W4:Y:S07]  /*8eb0*/  LDSM.16.M88.4 R184, [R213] ;  /* 0x00000000d5b8783b */ /* 0x000f2e0000000200 */
[C---:B------:R-:W-:Y:S08]  /*8ec0*/  HMMA.16816.F32 R28, R172.reuse, R188, R28 ;  /* 0x000000bcac1c723c */ /* 0x040ff0000000181c */
[----:B------:R-:W-:Y:S01]  /*8ed0*/  HMMA.16816.F32 R32, R172, R190, R32 ;  /* 0x000000beac20723c */ /* 0x000fe20000001820 */
[----:B------:R-:W3:Y:S05]  /*8ee0*/  LDSM.16.M88.4 R172, [R209+0x800] ;  /* 0x00080000d1ac783b */ /* 0x000eea0000000200 */
[----:B------:R-:W-:Y:S02]  /*8ef0*/  LDSM.16.M88.4 R188, [R209+0x1800] ;  /* 0x00180000d1bc783b */ /* 0x000fe40000000200 */
        /* <DEDUP_REMOVED lines=11> */
[----:B------:R-:W2:Y:S05]  /*8fb0*/  LDSM.16.M88.4 R136, [R204+0xa800] ;  /* 0x00a80000cc88783b */ /* 0x000eaa0000000200 */
[----:B------:R-:W3:Y:S02]  /*8fc0*/  LDSM.16.M88.4 R180, [R204+0xb000] ;  /* 0x00b00000ccb4783b */ /* 0x000ee40000000200 */
[C---:B----4-:R-:W-:Y:S08]  /*8fd0*/  HMMA.16816.F32 R4, R184.reuse, R200, R4 ;  /* 0x000000c8b804723c */ /* 0x050ff00000001804 */
[C---:B------:R-:W-:Y:S01]  /*8fe0*/  HMMA.16816.F32 R8, R184.reuse, R202, R8 ;  /* 0x000000cab808723c */ /* 0x040fe20000001808 */
[----:B------:R-:W4:Y:S07]  /*8ff0*/  LDSM.16.M88.4 R200, [R204+0xb800] ;  /* 0x00b80000ccc8783b */ /* 0x000f2e0000000200 */
        /* <DEDUP_REMOVED lines=8> */
[----:B------:R-:W1:Y:S05]  /*9080*/  LDSM.16.M88.4 R184, [R226] ;  /* 0x00000000e2b8783b */ /* 0x000e6a0000000200 */
[----:B------:R-:W1:Y:S02]  /*9090*/  LDSM.16.M88.4 R188, [R225] ;  /* 0x00000000e1bc783b */ /* 0x000e640000000200 */
        /* <DEDUP_REMOVED lines=11> */
[----:B------:R-:W3:Y:S05]  /*9150*/  LDSM.16.M88.4 R192, [R210+0xa800] ;  /* 0x00a80000d2c0783b */ /* 0x000eea0000000200 */
[----:B------:R-:W-:Y:S02]  /*9160*/  LDSM.16.M88.4 R200, [R209+0x3800] ;  /* 0x00380000d1c8783b */ /* 0x000fe40000000200 */
        /* <DEDUP_REMOVED lines=9> */
[C---:B------:R-:W-:Y:S08]  /*9200*/  HMMA.16816.F32 R28, R172.reuse, R196, R28 ;  /* 0x000000c4ac1c723c */ /* 0x040ff0000000181c */
[----:B------:R-:W-:Y:S01]  /*9210*/  HMMA.16816.F32 R32, R172, R198, R32 ;  /* 0x000000c6ac20723c */ /* 0x000fe20000001820 */
[----:B------:R-:W4:Y:S05]  /*9220*/  LDSM.16.M88.4 R172, [R213+0x2000] ;  /* 0x00200000d5ac783b */ /* 0x000f2a0000000200 */
[----:B------:R-:W-:Y:S02]  /*9230*/  LDSM.16.M88.4 R196, [R209+0x3000] ;  /* 0x00300000d1c4783b */ /* 0x000fe40000000200 */
        /* <DEDUP_REMOVED lines=11> */
[----:B------:R-:W1:Y:S05]  /*92f0*/  LDSM.16.M88.4 R136, [R211+0x4000] ;  /* 0x00400000d388783b */ /* 0x000e6a0000000200 */
[----:B------:R-:W3:Y:S02]  /*9300*/  LDSM.16.M88.4 R184, [R204+0xc800] ;  /* 0x00c80000ccb8783b */ /* 0x000ee40000000200 */
        /* <DEDUP_REMOVED lines=8> */
[----:B------:R-:W4:Y:S07]  /*9390*/  LDSM.16.M88.4 R196, [R223] ;  /* 0x00000000dfc4783b */ /* 0x000f2e0000000200 */
[C---:B------:R-:W-:Y:S08]  /*93a0*/  HMMA.16816.F32 R28, R172.reuse, R200, R28 ;  /* 0x000000c8ac1c723c */ /* 0x040ff0000000181c */
[----:B------:R-:W-:Y:S01]  /*93b0*/  HMMA.16816.F32 R32, R172, R202, R32 ;  /* 0x000000caac20723c */ /* 0x000fe20000001820 */
[----:B------:R-:W4:Y:S05]  /*93c0*/  LDSM.16.M88.4 R172, [R222] ;  /* 0x00000000deac783b */ /* 0x000f2a0000000200 */
[----:B------:R-:W-:Y:S02]  /*93d0*/  LDSM.16.M88.4 R200, [R220] ;  /* 0x00000000dcc8783b */ /* 0x000fe40000000200 */
[C---:B-1----:R-:W-:Y:S08]  /*93e0*/  HMMA.16816.F32 R4, R136.reuse, R176, R4 ;  /* 0x000000b08804723c */ /* 0x042ff00000001804 */
[C---:B------:R-:W-:Y:S01]  /*93f0*/  HMMA.16816.F32 R8, R136.reuse, R178, R8 ;  /* 0x000000b28808723c */ /* 0x040fe20000001808 */
[----:B------:R-:W1:Y:S07]  /*9400*/  LDSM.16.M88.4 R176, [R221] ;  /* 0x00000000ddb0783b */ /* 0x000e6e0000000200 */
[C---:B---3--:R-:W-:Y:S08]  /*9410*/  HMMA.16816.F32 R12, R136.reuse, R184, R12 ;  /* 0x000000b8880c723c */ /* 0x048ff0000000180c */
[C---:B------:R-:W-:Y:S01]  /*9420*/  HMMA.16816.F32 R16, R136.reuse, R186, R16 ;  /* 0x000000ba8810723c */ /* 0x040fe20000001810 */
[----:B------:R-:W-:Y:S07]  /*9430*/  LDSM.16.M88.4 R184, [R210+0xc800] ;  /* 0x00c80000d2b8783b */ /* 0x000fee0000000200 */
[C---:B--2---:R-:W-:Y:S08]  /*9440*/  HMMA.16816.F32 R20, R136.reuse, R180, R20 ;  /* 0x000000b48814723c */ /* 0x044ff00000001814 */
[C---:B------:R-:W-:Y:S01]  /*9450*/  HMMA.16816.F32 R24, R136.reuse, R182, R24 ;  /* 0x000000b68818723c */ /* 0x040fe20000001818 */
[----:B------:R-:W-:Y:S07]  /*9460*/  LDSM.16.M88.4 R180, [R210+0xc000] ;  /* 0x00c00000d2b4783b */ /* 0x000fee0000000200 */
[C---:B------:R-:W-:Y:S08]  /*9470*/  HMMA.16816.F32 R28, R136.reuse, R188, R28 ;  /* 0x000000bc881c723c */ /* 0x040ff0000000181c */
        /* <DEDUP_REMOVED lines=14> */
[----:B------:R-:W1:Y:S05]  /*9560*/  LDSM.16.M88.4 R192, [R209+0x4800] ;  /* 0x00480000d1c0783b */ /* 0x000e6a0000000200 */
[----:B------:R-:W-:Y:S02]  /*9570*/  LDSM.16.M88.4 R200, [R204+0xe000] ;  /* 0x00e00000ccc8783b */ /* 0x000fe40000000200 */
        /* <DEDUP_REMOVED lines=11> */
[----:B------:R-:W4:Y:S05]  /*9630*/  LDSM.16.M88.4 R136, [R204+0xe800] ;  /* 0x00e80000cc88783b */ /* 0x000f2a0000000200 */
[----:B------:R-:W-:Y:S02]  /*9640*/  LDSM.16.M88.4 R196, [R217] ;  /* 0x00000000d9c4783b */ /* 0x000fe40000000200 */
[C---:B-1----:R-:W-:Y:S08]  /*9650*/  HMMA.16816.F32 R4, R172.reuse, R176, R4 ;  /* 0x000000b0ac04723c */ /* 0x042ff00000001804 */
[C---:B------:R-:W-:Y:S01]  /*9660*/  HMMA.16816.F32 R8, R172.reuse, R178, R8 ;  /* 0x000000b2ac08723c */ /* 0x040fe20000001808 */
[----:B------:R-:W1:Y:S07]  /*9670*/  LDSM.16.M88.4 R176, [R204+0xf000] ;  /* 0x00f00000ccb0783b */ /* 0x000e6e0000000200 */
[C---:B------:R-:W-:Y:S08]  /*9680*/  HMMA.16816.F32 R12, R172.reuse, R192, R12 ;  /* 0x000000c0ac0c723c */ /* 0x040ff0000000180c */
[C---:B------:R-:W-:Y:S01]  /*9690*/  HMMA.16816.F32 R16, R172.reuse, R194, R16 ;  /* 0x000000c2ac10723c */ /* 0x040fe20000001810 */
[----:B------:R-:W1:Y:S07]  /*96a0*/  LDSM.16.M88.4 R192, [R204+0xf800] ;  /* 0x00f80000ccc0783b */ /* 0x000e6e0000000200 */
[C---:B--2---:R-:W-:Y:S08]  /*96b0*/  HMMA.16816.F32 R20, R172.reuse, R180, R20 ;  /* 0x000000b4ac14723c */ /* 0x044ff00000001814 */
[C---:B------:R-:W-:Y:S01]  /*96c0*/  HMMA.16816.F32 R24, R172.reuse, R182, R24 ;  /* 0x000000b6ac18723c */ /* 0x040fe20000001818 */
[----:B------:R-:W-:Y:S07]  /*96d0*/  LDSM.16.M88.4 R180, [R219] ;  /* 0x00000000dbb4783b */ /* 0x000fee0000000200 */
[C---:B------:R-:W-:Y:S08]  /*96e0*/  HMMA.16816.F32 R28, R172.reuse, R184, R28 ;  /* 0x000000b8ac1c723c */ /* 0x040ff0000000181c */
[----:B------:R-:W-:Y:S01]  /*96f0*/  HMMA.16816.F32 R32, R172, R186, R32 ;  /* 0x000000baac20723c */ /* 0x000fe20000001820 */
[----:B------:R-:W2:Y:S05]  /*9700*/  LDSM.16.M88.4 R172, [R212+0x6000] ;  /* 0x00600000d4ac783b */ /* 0x000eaa0000000200 */
[----:B------:R-:W2:Y:S02]  /*9710*/  LDSM.16.M88.4 R184, [R218] ;  /* 0x00000000dab8783b */ /* 0x000ea40000000200 */
[C---:B---3--:R-:W-:Y:S08]  /*9720*/  HMMA.16816.F32 R4, R188.reuse, R200, R4 ;  /* 0x000000c8bc04723c */ /* 0x048ff00000001804 */
[C---:B------:R-:W-:Y:S01]  /*9730*/  HMMA.16816.F32 R8, R188.reuse, R202, R8 ;  /* 0x000000cabc08723c */ /* 0x040fe20000001808 */
[----:B------:R-:W3:Y:S07]  /*9740*/  LDSM.16.M88.4 R200, [R216] ;  /* 0x00000000d8c8783b */ /* 0x000eee0000000200 */
        /* <DEDUP_REMOVED lines=8> */
[----:B------:R-:W-:Y:S05]  /*97d0*/  LDSM.16.M88.4 R188, [R210+0xf800] ;  /* 0x00f80000d2bc783b */ /* 0x000fea0000000200 */
[----:B------:R-:W-:Y:S02]  /*97e0*/  LDSM.16.M88.4 R192, [R213+0x6000] ;  /* 0x00600000d5c0783b */ /* 0x000fe40000000200 */
[C---:B--2---:R-:W-:Y:S08]  /*97f0*/  HMMA.16816.F32 R4, R172.reuse, R180, R4 ;  /* 0x000000b4ac04723c */ /* 0x044ff00000001804 */
[C---:B------:R-:W-:Y:S01]  /*9800*/  HMMA.16816.F32 R8, R172.reuse, R182, R8 ;  /* 0x000000b6ac08723c */ /* 0x040fe20000001808 */
[----:B------:R-:W2:Y:S07]  /*9810*/  LDSM.16.M88.4 R180, [R210+0xe800] ;  /* 0x00e80000d2b4783b */ /* 0x000eae0000000200 */
[C---:B------:R-:W-:Y:S08]  /*9820*/  HMMA.16816.F32 R12, R172.reuse, R184, R12 ;  /* 0x000000b8ac0c723c */ /* 0x040ff0000000180c */
[C---:B------:R-:W-:Y:S01]  /*9830*/  HMMA.16816.F32 R16, R172.reuse, R186, R16 ;  /* 0x000000baac10723c */ /* 0x040fe20000001810 */
[----:B------:R-:W4:Y:S07]  /*9840*/  LDSM.16.M88.4 R184, [R210+0xf000] ;  /* 0x00f00000d2b8783b */ /* 0x000f2e0000000200 */
[C---:B------:R-:W-:Y:S08]  /*9850*/  HMMA.16816.F32 R20, R172.reuse, R196, R20 ;  /* 0x000000c4ac14723c */ /* 0x040ff00000001814 */
[C---:B------:R-:W-:Y:S01]  /*9860*/  HMMA.16816.F32 R24, R172.reuse, R198, R24 ;  /* 0x000000c6ac18723c */ /* 0x040fe20000001818 */
[----:B------:R-:W4:Y:S07]  /*9870*/  LDSM.16.M88.4 R196, [R209+0x6000] ;  /* 0x00600000d1c4783b */ /* 0x000f2e0000000200 */
[C---:B---3--:R-:W-:Y:S08]  /*9880*/  HMMA.16816.F32 R28, R172.reuse, R200, R28 ;  /* 0x000000c8ac1c723c */ /* 0x048ff0000000181c */
[----:B------:R-:W-:Y:S08]  /*9890*/  HMMA.16816.F32 R32, R172, R202, R32 ;  /* 0x000000caac20723c */ /* 0x000ff00000001820 */
[C---:B-1----:R-:W-:Y:S08]  /*98a0*/  HMMA.16816.F32 R4, R136.reuse, R176, R4 ;  /* 0x000000b08804723c */ /* 0x042ff00000001804 */
[C---:B------:R-:W-:Y:S08]  /*98b0*/  HMMA.16816.F32 R8, R136.reuse, R178, R8 ;  /* 0x000000b28808723c */ /* 0x040ff00000001808 */
[C---:B--2---:R-:W-:Y:S08]  /*98c0*/  HMMA.16816.F32 R12, R136.reuse, R180, R12 ;  /* 0x000000b4880c723c */ /* 0x044ff0000000180c */
[C---:B------:R-:W-:Y:S08]  /*98d0*/  HMMA.16816.F32 R16, R136.reuse, R182, R16 ;  /* 0x000000b68810723c */ /* 0x040ff00000001810 */
[C---:B----4-:R-:W-:Y:S08]  /*98e0*/  HMMA.16816.F32 R20, R136.reuse, R184, R20 ;  /* 0x000000b88814723c */ /* 0x050ff00000001814 */
[C---:B------:R-:W-:Y:S08]  /*98f0*/  HMMA.16816.F32 R24, R136.reuse, R186, R24 ;  /* 0x000000ba8818723c */ /* 0x040ff00000001818 */
[C---:B------:R-:W-:Y:S08]  /*9900*/  HMMA.16816.F32 R28, R136.reuse, R188, R28 ;  /* 0x000000bc881c723c */ /* 0x040ff0000000181c */
[----:B------:R-:W-:Y:S01]  /*9910*/  HMMA.16816.F32 R32, R136, R190, R32 ;  /* 0x000000be8820723c */ /* 0x000fe20000001820 */
[----:B------:R-:W1:Y:S07]  /*9920*/  LDSM.16.M88.4 R136, [R209+0x6800] ;  /* 0x00680000d188783b */ /* 0x000e6e0000000200 */
[C---:B------:R-:W-:Y:S08]  /*9930*/  HMMA.16816.F32 R4, R192.reuse, R196, R4 ;  /* 0x000000c4c004723c */ /* 0x040ff00000001804 */
[C---:B------:R-:W-:Y:S11]  /*9940*/  HMMA.16816.F32 R8, R192.reuse, R198, R8 ;  /* 0x000000c6c008723c */ /* 0x040ff60000001808 */
[----:B------:R-:W-:Y:S05]  /*9950*/  @!UPT UIADD3 URZ, URZ, URZ, URZ ;  /* 0x0000003f3f3ff290 */ /* 0x000fea000fffe03f */
[----:B------:R-:W-:Y:S02]  /*9960*/  FMUL.FTZ R4, R4, c[0x0][0x2ec] ;  /* 0x0000bb0004047a20 */ /* 0x000fe40000410000 */
[----:B------:R-:W-:Y:S02]  /*9970*/  FMUL.FTZ R5, R5, c[0x0][0x2ec] ;  /* 0x0000bb0005057a20 */ /* 0x000fe40000410000 */
[----:B------:R-:W2:Y:S01]  /*9980*/  MUFU.TANH R172, R4 ;  /* 0x0000000400ac7308 */ /* 0x000ea20000002400 */
[----:B------:R-:W-:Y:S02]  /*9990*/  FMUL.FTZ R6, R6, c[0x0][0x2ec] ;  /* 0x0000bb0006067a20 */ /* 0x000fe40000410000 */
[----:B------:R-:W-:Y:S02]  /*99a0*/  FMUL.FTZ R7, R7, c[0x0][0x2ec] ;  /* 0x0000bb0007077a20 */ /* 0x000fe40000410000 */
[----:B------:R-:W-:Y:S01]  /*99b0*/  FMUL.FTZ R8, R8, c[0x0][0x2ec] ;  /* 0x0000bb0008087a20 */ /* 0x000fe20000410000 */
[C---:B-1----:R-:W-:Y:S03]  /*99c0*/  HMMA.16816.F32 R12, R192.reuse, R136, R12 ;  /* 0x00000088c00c723c */ /* 0x042fe6000000180c */
[----:B------:R-:W-:Y:S01]  /*99d0*/  FMUL.FTZ R9, R9, c[0x0][0x2ec] ;  /* 0x0000bb0009097a20 */ /* 0x000fe20000410000 */
[----:B------:R-:W1:Y:S01]  /*99e0*/  MUFU.TANH R176, R5 ;  /* 0x0000000500b07308 */ /* 0x000e620000002400 */
[----:B------:R-:W-:Y:S02]  /*99f0*/  FMUL.FTZ R10, R10, c[0x0][0x2ec] ;  /* 0x0000bb000a0a7a20 */ /* 0x000fe40000410000 */
[----:B------:R-:W-:Y:S01]  /*9a00*/  FMUL.FTZ R11, R11, c[0x0][0x2ec] ;  /* 0x0000bb000b0b7a20 */ /* 0x000fe20000410000 */
[C---:B------:R-:W-:Y:S06]  /*9a10*/  HMMA.16816.F32 R16, R192.reuse, R138, R16 ;  /* 0x0000008ac010723c */ /* 0x040fec0000001810 */
[----:B------:R-:W3:Y:S10]  /*9a20*/  MUFU.TANH R173, R6 ;  /* 0x0000000600ad7308 */ /* 0x000ef40000002400 */
[----:B------:R4:W1:Y:S01]  /*9a30*/  MUFU.TANH R178, R7 ;  /* 0x0000000700b27308 */ /* 0x0008620000002400 */
[----:B------:R-:W-:Y:S02]  /*9a40*/  FMUL.FTZ R12, R12, c[0x0][0x2ec] ;  /* 0x0000bb000c0c7a20 */ /* 0x000fe40000410000 */
[----:B------:R-:W-:Y:S02]  /*9a50*/  FMUL.FTZ R14, R14, c[0x0][0x2ec] ;  /* 0x0000bb000e0e7a20 */ /* 0x000fe40000410000 */
[----:B------:R-:W-:Y:S02]  /*9a60*/  FMUL.FTZ R15, R15, c[0x0][0x2ec] ;  /* 0x0000bb000f0f7a20 */ /* 0x000fe40000410000 */
[----:B------:R-:W-:Y:S02]  /*9a70*/  FMUL.FTZ R13, R13, c[0x0][0x2ec] ;  /* 0x0000bb000d0d7a20 */ /* 0x000fe40000410000 */
[----:B------:R-:W-:Y:S01]  /*9a80*/  FMUL.FTZ R16, R16, c[0x0][0x2ec] ;  /* 0x0000bb0010107a20 */ /* 0x000fe20000410000 */
[----:B------:R-:W1:Y:S01]  /*9a90*/  MUFU.TANH R177, R8 ;  /* 0x0000000800b17308 */ /* 0x000e620000002400 */
[----:B------:R-:W-:Y:S02]  /*9aa0*/  FMUL.FTZ R17, R17, c[0x0][0x2ec] ;  /* 0x0000bb0011117a20 */ /* 0x000fe40000410000 */
[----:B------:R-:W-:Y:S02]  /*9ab0*/  FMUL.FTZ R18, R18, c[0x0][0x2ec] ;  /* 0x0000bb0012127a20 */ /* 0x000fe40000410000 */
[----:B------:R-:W-:Y:S05]  /*9ac0*/  FMUL.FTZ R19, R19, c[0x0][0x2ec] ;  /* 0x0000bb0013137a20 */ /* 0x000fea0000410000 */
[----:B------:R-:W1:Y:S01]  /*9ad0*/  MUFU.TANH R174, R9 ;  /* 0x0000000900ae7308 */ /* 0x000e620000002400 */
[----:B----4-:R-:W4:Y:S09]  /*9ae0*/  LDSM.16.M88.4 R4, [R209+0x7000] ;  /* 0x00700000d104783b */ /* 0x010f320000000200 */
[----:B------:R-:W1:Y:S10]  /*9af0*/  MUFU.TANH R137, R10 ;  /* 0x0000000a00897308 */ /* 0x000e740000002400 */
[----:B------:R1:W1:Y:S10]  /*9b00*/  MUFU.TANH R175, R11 ;  /* 0x0000000b00af7308 */ /* 0x0002740000002400 */
[----:B------:R2:W2:Y:S10]  /*9b10*/  MUFU.TANH R138, R12 ;  /* 0x0000000c008a7308 */ /* 0x0004b40000002400 */
[----:B------:R-:W2:Y:S01]  /*9b20*/  MUFU.TANH R180, R14 ;  /* 0x0000000e00b47308 */ /* 0x000ea20000002400 */
[----:B-1----:R-:W1:Y:S01]  /*9b30*/  LDSM.16.M88.4 R8, [R209+0x7800] ;  /* 0x00780000d108783b */ /* 0x002e620000000200 */
[----:B------:R-:W-:Y:S08]  /*9b40*/  DEPBAR.LE SB0, 0x0 ;  /* 0x000080000000791a */ /* 0x000ff00000000000 */
[----:B------:R-:W1:Y:S01]  /*9b50*/  MUFU.TANH R179, R15 ;  /* 0x0000000f00b37308 */ /* 0x000e620000002400 */
[----:B------:R-:W-:Y:S01]  /*9b60*/  BAR.SYNC.DEFER_BLOCKING 0x0 ;  /* 0x0000000000007b1d */ /* 0x000fe20000010000 */
[C---:B----4-:R-:W-:Y:S08]  /*9b70*/  HMMA.16816.F32 R20, R192.reuse, R4, R20 ;  /* 0x00000004c014723c */ /* 0x050ff00000001814 */
[----:B------:R4:W1:Y:S01]  /*9b80*/  MUFU.TANH R181, R16 ;  /* 0x0000001000b57308 */ /* 0x0008620000002400 */
[C---:B------:R-:W-:Y:S09]  /*9b90*/  HMMA.16816.F32 R24, R192.reuse, R6, R24 ;  /* 0x00000006c018723c */ /* 0x040ff20000001818 */
[----:B------:R-:W2:Y:S06]  /*9ba0*/  MUFU.TANH R139, R13 ;  /* 0x0000000d008b7308 */ /* 0x000eac0000002400 */
[----:B------:R-:W-:Y:S02]  /*9bb0*/  FMUL.FTZ R20, R20, c[0x0][0x2ec] ;  /* 0x0000bb0014147a20 */ /* 0x000fe40000410000 */
[----:B------:R-:W-:Y:S02]  /*9bc0*/  FMUL.FTZ R21, R21, c[0x0][0x2ec] ;  /* 0x0000bb0015157a20 */ /* 0x000fe40000410000 */
[----:B------:R-:W2:Y:S01]  /*9bd0*/  MUFU.TANH R182, R17 ;  /* 0x0000001100b67308 */ /* 0x000ea20000002400 */
[----:B------:R-:W-:Y:S02]  /*9be0*/  FMUL.FTZ R22, R22, c[0x0][0x2ec] ;  /* 0x0000bb0016167a20 */ /* 0x000fe40000410000 */
[----:B------:R-:W-:Y:S01]  /*9bf0*/  FMUL.FTZ R23, R23, c[0x0][0x2ec] ;  /* 0x0000bb0017177a20 */ /* 0x000fe20000410000 */
[C---:B-1----:R-:W-:Y:S03]  /*9c00*/  HMMA.16816.F32 R28, R192.reuse, R8, R28 ;  /* 0x00000008c01c723c */ /* 0x042fe6000000181c */
[----:B------:R-:W-:Y:S02]  /*9c10*/  FMUL.FTZ R24, R24, c[0x0][0x2ec] ;  /* 0x0000bb0018187a20 */ /* 0x000fe40000410000 */
[----:B------:R-:W-:Y:S01]  /*9c20*/  FMUL.FTZ R25, R25, c[0x0][0x2ec] ;  /* 0x0000bb0019197a20 */ /* 0x000fe20000410000 */
[----:B------:R-:W1:Y:S01]  /*9c30*/  MUFU.TANH R183, R18 ;  /* 0x0000001200b77308 */ /* 0x000e620000002400 */
[----:B------:R-:W-:Y:S01]  /*9c40*/  MOV R8, UR6 ;  /* 0x0000000600087c02 */ /* 0x000fe20008000f00 */
[----:B------:R-:W-:Y:S04]  /*9c50*/  HMMA.16816.F32 R32, R192, R10, R32 ;  /* 0x0000000ac020723c */ /* 0x000fe80000001820 */
[----:B-----5:R-:W-:Y:S01]  /*9c60*/  LEA R2, P2, R8, R238, 0x6 ;  /* 0x000000ee08027211 */ /* 0x020fe200078430ff */
[----:B------:R-:W-:Y:S01]  /*9c70*/  FMUL.FTZ R26, R26, c[0x0][0x2ec] ;  /* 0x0000bb001a1a7a20 */ /* 0x000fe20000410000 */
[C---:B------:R-:W-:Y:S01]  /*9c80*/  LEA R4, P0, R8.reuse, R232, 0x6 ;  /* 0x000000e808047211 */ /* 0x040fe200078030ff */
[----:B------:R-:W-:Y:S01]  /*9c90*/  FMUL.FTZ R27, R27, c[0x0][0x2ec] ;  /* 0x0000bb001b1b7a20 */ /* 0x000fe20000410000 */
[----:B------:R-:W1:Y:S01]  /*9ca0*/  MUFU.TANH R184, R19 ;  /* 0x0000001300b87308 */ /* 0x000e620000002400 */
[C---:B------:R-:W-:Y:S03]  /*9cb0*/  LEA.HI.X.SX32 R3, R8.reuse, R239, 0x6, P2 ;  /* 0x000000ef08037211 */ /* 0x040fe600010f36ff */
[C---:B------:R-:W-:Y:S02]  /*9cc0*/  LEA R6, P1, R8.reuse, R236, 0x6 ;  /* 0x000000ec08067211 */ /* 0x040fe400078230ff */
[C---:B------:R-:W-:Y:S01]  /*9cd0*/  LEA.HI.X.SX32 R5, R8.reuse, R233, 0x6, P0 ;  /* 0x000000e908057211 */ /* 0x040fe200000f36ff */
[----:B------:R-:W-:Y:S01]  /*9ce0*/  IMAD R3, R3, c[0x0][0x198], RZ ;  /* 0x0000660003037a24 */ /* 0x000fe200078e02ff */
[----:B------:R-:W-:Y:S01]  /*9cf0*/  LEA R10, P0, R8, R234, 0x6 ;  /* 0x000000ea080a7211 */ /* 0x000fe200078030ff */
[----:B------:R-:W-:Y:S01]  /*9d00*/  FMUL.FTZ R28, R28, c[0x0][0x2ec] ;  /* 0x0000bb001c1c7a20 */ /* 0x000fe20000410000 */
[----:B------:R-:W1:Y:S01]  /*9d10*/  MUFU.TANH R185, R20 ;  /* 0x0000001400b97308 */ /* 0x000e620000002400 */
[C---:B------:R-:W-:Y:S01]  /*9d20*/  LEA.HI.X.SX32 R7, R8.reuse, R237, 0x6, P1 ;  /* 0x000000ed08077211 */ /* 0x040fe200008f36ff */
[----:B------:R-:W-:Y:S01]  /*9d30*/  FMUL.FTZ R29, R29, c[0x0][0x2ec] ;  /* 0x0000bb001d1d7a20 */ /* 0x000fe20000410000 */
[----:B------:R-:W-:Y:S01]  /*9d40*/  LEA.HI.X.SX32 R11, R8, R235, 0x6, P0 ;  /* 0x000000eb080b7211 */ /* 0x000fe200000f36ff */
[----:B------:R-:W-:Y:S02]  /*9d50*/  FMUL.FTZ R30, R30, c[0x0][0x2ec] ;  /* 0x0000bb001e1e7a20 */ /* 0x000fe40000410000 */
[----:B------:R-:W-:Y:S02]  /*9d60*/  FMUL.FTZ R0, R35, c[0x0][0x2ec] ;  /* 0x0000bb0023007a20 */ /* 0x000fe40000410000 */
[----:B------:R-:W-:Y:S02]  /*9d70*/  FMUL.FTZ R31, R31, c[0x0][0x2ec] ;  /* 0x0000bb001f1f7a20 */ /* 0x000fe40000410000 */
[----:B------:R5:W1:Y:S01]  /*9d80*/  MUFU.TANH R136, R0 ;  /* 0x0000000000887308 */ /* 0x000a620000002400 */
[----:B------:R-:W-:Y:S02]  /*9d90*/  FMUL.FTZ R32, R32, c[0x0][0x2ec] ;  /* 0x0000bb0020207a20 */ /* 0x000fe40000410000 */
[----:B------:R-:W-:Y:S02]  /*9da0*/  FMUL.FTZ R33, R33, c[0x0][0x2ec] ;  /* 0x0000bb0021217a20 */ /* 0x000fe40000410000 */
[----:B------:R-:W-:Y:S02]  /*9db0*/  FMUL.FTZ R34, R34, c[0x0][0x2ec] ;  /* 0x0000bb0022227a20 */ /* 0x000fe40000410000 */
[----:B------:R-:W-:Y:S02]  /*9dc0*/  IMAD R5, R5, c[0x0][0x198], RZ ;  /* 0x0000660005057a24 */ /* 0x000fe400078e02ff */
[C---:B------:R-:W-:Y:S01]  /*9dd0*/  IMAD R9, R2.reuse, c[0x0][0x19c], R3 ;  /* 0x0000670002097a24 */ /* 0x040fe200078e0203 */
[----:B------:R1:W1:Y:S01]  /*9de0*/  MUFU.TANH R186, R21 ;  /* 0x0000001500ba7308 */ /* 0x0002620000002400 */
[----:B------:R-:W-:Y:S04]  /*9df0*/  IMAD.WIDE.U32 R2, R2, c[0x0][0x198], RZ ;  /* 0x0000660002027a25 */ /* 0x000fe800078e00ff */
[----:B------:R-:W-:Y:S02]  /*9e00*/  IMAD R7, R7, c[0x0][0x198], RZ ;  /* 0x0000660007077a24 */ /* 0x000fe400078e02ff */
[C---:B--2---:R-:W-:Y:S02]  /*9e10*/  IMAD R12, R4.reuse, c[0x0][0x19c], R5 ;  /* 0x00006700040c7a24 */ /* 0x044fe400078e0205 */
[----:B------:R-:W-:Y:S01]  /*9e20*/  IMAD.WIDE.U32 R4, R4, c[0x0][0x198], RZ ;  /* 0x0000660004047a25 */ /* 0x000fe200078e00ff */
[----:B------:R2:W1:Y:S03]  /*9e30*/  MUFU.TANH R187, R22 ;  /* 0x0000001600bb7308 */ /* 0x0004660000002400 */
[----:B----4-:R-:W-:Y:S01]  /*9e40*/  IMAD R16, R6, c[0x0][0x19c], R7 ;  /* 0x0000670006107a24 */ /* 0x010fe200078e0207 */
[----:B------:R-:W-:Y:S01]  /*9e50*/  IADD3 R5, R5, R12, RZ ;  /* 0x0000000c05057210 */ /* 0x000fe20007ffe0ff */
[----:B-----5:R-:W-:Y:S01]  /*9e60*/  IMAD.IADD R0, R3, 0x1, R9 ;  /* 0x0000000103007824 */ /* 0x020fe200078e0209 */
[-C--:B------:R-:W-:Y:S01]  /*9e70*/  LEA R8, P1, R4, R243.reuse, 0x1 ;  /* 0x000000f304087211 */ /* 0x080fe200078208ff */
[----:B------:R-:W-:Y:S01]  /*9e80*/  IMAD.WIDE.U32 R14, R6, c[0x0][0x198], RZ ;  /* 0x00006600060e7a25 */ /* 0x000fe200078e00ff */
[-C--:B------:R-:W-:Y:S02]  /*9e90*/  LEA R6, P0, R2, R243.reuse, 0x1 ;  /* 0x000000f302067211 */ /* 0x080fe400078008ff */
[----:B------:R2:W4:Y:S01]  /*9ea0*/  MUFU.TANH R189, R23 ;  /* 0x0000001700bd7308 */ /* 0x0005220000002400 */
[----:B------:R-:W-:Y:S01]  /*9eb0*/  IMAD R7, R11, c[0x0][0x198], RZ ;  /* 0x000066000b077a24 */ /* 0x000fe200078e02ff */
[----:B------:R-:W-:Y:S01]  /*9ec0*/  LEA.HI.X R9, R4, R242, R5, 0x1, P1 ;  /* 0x000000f204097211 */ /* 0x000fe200008f0c05 */
[----:B------:R-:W-:Y:S01]  /*9ed0*/  IMAD.WIDE.U32 R12, R10, c[0x0][0x198], RZ ;  /* 0x000066000a0c7a25 */ /* 0x000fe200078e00ff */
[-C--:B------:R-:W-:Y:S02]  /*9ee0*/  LEA R4, P2, R14, R243.reuse, 0x1 ;  /* 0x000000f30e047211 */ /* 0x080fe400078408ff */
[----:B------:R-:W-:Y:S01]  /*9ef0*/  IADD3 R16, R15, R16, RZ ;  /* 0x000000100f107210 */ /* 0x000fe20007ffe0ff */
[----:B------:R-:W-:Y:S01]  /*9f00*/  IMAD R10, R10, c[0x0][0x19c], R7 ;  /* 0x000067000a0a7a24 */ /* 0x000fe200078e0207 */
[----:B------:R-:W-:Y:S02]  /*9f10*/  LEA.HI.X R7, R2, R242, R0, 0x1, P0 ;  /* 0x000000f202077211 */ /* 0x000fe400000f0c00 */
[----:B------:R2:W1:Y:S01]  /*9f20*/  MUFU.TANH R188, R24 ;  /* 0x0000001800bc7308 */ /* 0x0004620000002400 */
[----:B------:R-:W-:Y:S02]  /*9f30*/  ISETP.LT.AND P0, PT, RZ, UR7, PT ;  /* 0x00000007ff007c0c */ /* 0x000fe4000bf01270 */
[----:B------:R-:W-:Y:S02]  /*9f40*/  LEA R2, P1, R12, R243, 0x1 ;  /* 0x000000f30c027211 */ /* 0x000fe400078208ff */
[----:B------:R-:W-:Y:S02]  /*9f50*/  IADD3 R10, R13, R10, RZ ;  /* 0x0000000a0d0a7210 */ /* 0x000fe40007ffe0ff */
[-C--:B------:R-:W-:Y:S02]  /*9f60*/  LEA.HI.X R5, R14, R242.reuse, R16, 0x1, P2 ;  /* 0x000000f20e057211 */ /* 0x080fe400010f0c10 */
[----:B------:R-:W-:Y:S01]  /*9f70*/  LEA.HI.X R3, R12, R242, R10, 0x1, P1 ;  /* 0x000000f20c037211 */ /* 0x000fe200008f0c0a */
        /* <DEDUP_REMOVED lines=11> */
.L_x_831:
        /* <DEDUP_REMOVED lines=43> */
[----:B--2---:R-:W-:Y:S04]  /*a2e0*/  FMNMX.FTZ R132, R132, R4, !PT ;  /* 0x0000000484847209 */ /* 0x004fe80007810000 */
[C---:B------:R-:W-:Y:S01]  /*a2f0*/  FSETP.NEU.FTZ.AND P1, PT, R132.reuse, -INF , PT ;  /* 0xff8000008400780b */ /* 0x040fe20003f3d000 */
[C---:B------:R-:W-:Y:S02]  /*a300*/  FADD.FTZ R2, -R132.reuse, R133 ;  /* 0x0000008584027221 */ /* 0x040fe40000010100 */
[----:B------:R-:W-:Y:S02]  /*a310*/  FMUL.FTZ R133, R132, c[0x0][0x23c] ;  /* 0x00008f0084857a20 */ /* 0x000fe40000410000 */
[----:B------:R-:W-:Y:S03]  /*a320*/  FMUL.FTZ R0, R2, c[0x0][0x23c] ;  /* 0x00008f0002007a20 */ /* 0x000fe60000410000 */
[----:B------:R-:W-:Y:S01]  /*a330*/  FSEL R133, R133, RZ, P1 ;  /* 0x000000ff85857208 */ /* 0x000fe20000800000 */
[----:B------:R1:W2:Y:S01]  /*a340*/  MUFU.EX2 R2, R0 ;  /* 0x0000000000027308 */ /* 0x0002a20000000800 */
[----:B------:R-:W-:Y:S03]  /*a350*/  FSETP.NEU.FTZ.AND P1, PT, R3, -INF , PT ;  /* 0xff8000000300780b */ /* 0x000fe60003f3d000 */
[--C-:B------:R-:W-:Y:S02]  /*a360*/  FFMA.FTZ R4, R172, c[0x0][0x23c], -R133.reuse ;  /* 0x00008f00ac047a23 */ /* 0x100fe40000010885 */
[--C-:B------:R-:W-:Y:S04]  /*a370*/  FFMA.FTZ R6, R177, c[0x0][0x23c], -R133.reuse ;  /* 0x00008f00b1067a23 */ /* 0x100fe80000010885 */
[----:B------:R3:W-:Y:S10]  /*a380*/  MUFU.EX2 R172, R4 ;  /* 0x0000000400ac7308 */ /* 0x0007f40000000800 */
[----:B------:R-:W-:Y:S01]  /*a390*/  MUFU.EX2 R177, R6 ;  /* 0x0000000600b17308 */ /* 0x000fe20000000800 */
[C---:B-1----:R-:W-:Y:S02]  /*a3a0*/  FADD.FTZ R0, -R3.reuse, R134 ;  /* 0x0000008603007221 */ /* 0x042fe40000010100 */
[----:B------:R-:W-:Y:S02]  /*a3b0*/  FMUL.FTZ R134, R3, c[0x0][0x23c] ;  /* 0x00008f0003867a20 */ /* 0x000fe40000410000 */
[----:B------:R-:W-:Y:S02]  /*a3c0*/  FMUL.FTZ R0, R0, c[0x0][0x23c] ;  /* 0x00008f0000007a20 */ /* 0x000fe40000410000 */
[----:B--2---:R-:W-:Y:S01]  /*a3d0*/  FMUL.FTZ R8, R2, R144 ;  /* 0x0000009002087220 */ /* 0x004fe20000410000 */
[----:B------:R-:W-:Y:S01]  /*a3e0*/  FSEL R134, R134, RZ, P1 ;  /* 0x000000ff86867208 */ /* 0x000fe20000800000 */
[----:B------:R-:W-:Y:S02]  /*a3f0*/  FMUL.FTZ R9, R2, R145 ;  /* 0x0000009102097220 */ /* 0x000fe40000410000 */
[--C-:B---3--:R-:W-:Y:S01]  /*a400*/  FFMA.FTZ R4, R176, c[0x0][0x23c], -R133.reuse ;  /* 0x00008f00b0047a23 */ /* 0x108fe20000010885 */
[----:B------:R-:W1:Y:S01]  /*a410*/  MUFU.EX2 R0, R0 ;  /* 0x0000000000007308 */ /* 0x000e620000000800 */
[C---:B------:R-:W-:Y:S02]  /*a420*/  FMUL.FTZ R16, R2.reuse, R152 ;  /* 0x0000009802107220 */ /* 0x040fe40000410000 */
[C---:B------:R-:W-:Y:S02]  /*a430*/  FMUL.FTZ R17, R2.reuse, R153 ;  /* 0x0000009902117220 */ /* 0x040fe40000410000 */
[C---:B------:R-:W-:Y:S02]  /*a440*/  FMUL.FTZ R24, R2.reuse, R160 ;  /* 0x000000a002187220 */ /* 0x040fe40000410000 */
[C---:B------:R-:W-:Y:S02]  /*a450*/  FMUL.FTZ R25, R2.reuse, R161 ;  /* 0x000000a102197220 */ /* 0x040fe40000410000 */
[C---:B------:R-:W-:Y:S01]  /*a460*/  FMUL.FTZ R32, R2.reuse, R168 ;  /* 0x000000a802207220 */ /* 0x040fe20000410000 */
[----:B------:R2:W3:Y:S01]  /*a470*/  MUFU.EX2 R5, R4 ;  /* 0x0000000400057308 */ /* 0x0004e20000000800 */
[C---:B------:R-:W-:Y:S02]  /*a480*/  FMUL.FTZ R33, R2.reuse, R169 ;  /* 0x000000a902217220 */ /* 0x040fe40000410000 */
[C---:B------:R-:W-:Y:S02]  /*a490*/  FMUL.FTZ R36, R2.reuse, R36 ;  /* 0x0000002402247220 */ /* 0x040fe40000410000 */
[C---:B------:R-:W-:Y:S02]  /*a4a0*/  FMUL.FTZ R37, R2.reuse, R37 ;  /* 0x0000002502257220 */ /* 0x040fe40000410000 */
[C---:B------:R-:W-:Y:S02]  /*a4b0*/  FMUL.FTZ R40, R2.reuse, R40 ;  /* 0x0000002802287220 */ /* 0x040fe40000410000 */
[C---:B------:R-:W-:Y:S02]  /*a4c0*/  FMUL.FTZ R41, R2.reuse, R41 ;  /* 0x0000002902297220 */ /* 0x040fe40000410000 */
[C---:B------:R-:W-:Y:S02]  /*a4d0*/  FMUL.FTZ R44, R2.reuse, R44 ;  /* 0x0000002c022c7220 */ /* 0x040fe40000410000 */
[----:B------:R-:W-:Y:S02]  /*a4e0*/  FMUL.FTZ R45, R2, R45 ;  /* 0x0000002d022d7220 */ /* 0x000fe40000410000 */
[C---:B-1----:R-:W-:Y:S02]  /*a4f0*/  FMUL.FTZ R6, R0.reuse, R142 ;  /* 0x0000008e00067220 */ /* 0x042fe40000410000 */
[C---:B------:R-:W-:Y:S02]  /*a500*/  FMUL.FTZ R7, R0.reuse, R143 ;  /* 0x0000008f00077220 */ /* 0x040fe40000410000 */
[C---:B------:R-:W-:Y:S02]  /*a510*/  FMUL.FTZ R10, R0.reuse, R146 ;  /* 0x00000092000a7220 */ /* 0x040fe40000410000 */
[C---:B------:R-:W-:Y:S02]  /*a520*/  FMUL.FTZ R11, R0.reuse, R147 ;  /* 0x00000093000b7220 */ /* 0x040fe40000410000 */
[----:B------:R-:W-:Y:S01]  /*a530*/  FMUL.FTZ R18, R0, R154 ;  /* 0x0000009a00127220 */ /* 0x000fe20000410000 */
[----:B------:R-:W1:Y:S01]  /*a540*/  LDSM.16.MT88.4 R144, [R207+0x10000] ;  /* 0x01000000cf90783b */ /* 0x000e620000004200 */
[--C-:B--2---:R-:W-:Y:S01]  /*a550*/  FFMA.FTZ R4, R173, c[0x0][0x23c], -R134.reuse ;  /* 0x00008f00ad047a23 */ /* 0x104fe20000010886 */
[----:B---3--:R-:W-:Y:S01]  /*a560*/  MOV R173, R5 ;  /* 0x0000000500ad7202 */ /* 0x008fe20000000f00 */
[----:B------:R-:W-:Y:S02]  /*a570*/  FMUL.FTZ R5, R2, R141 ;  /* 0x0000008d02057220 */ /* 0x000fe40000410000 */
[----:B------:R2:W-:Y:S01]  /*a580*/  MUFU.EX2 R176, R4 ;  /* 0x0000000400b07308 */ /* 0x0005e20000000800 */
[C---:B------:R-:W-:Y:S02]  /*a590*/  FMUL.FTZ R19, R0.reuse, R155 ;  /* 0x0000009b00137220 */ /* 0x040fe40000410000 */
[----:B------:R-:W-:Y:S01]  /*a5a0*/  LDSM.16.MT88.4 R152, [R206+0x12000] ;  /* 0x01200000ce98783b */ /* 0x000fe20000004200 */
[C---:B------:R-:W-:Y:S02]  /*a5b0*/  FMUL.FTZ R26, R0.reuse, R162 ;  /* 0x000000a2001a7220 */ /* 0x040fe40000410000 */
[C---:B------:R-:W-:Y:S02]  /*a5c0*/  FMUL.FTZ R27, R0.reuse, R163 ;  /* 0x000000a3001b7220 */ /* 0x040fe40000410000 */
[C---:B------:R-:W-:Y:S02]  /*a5d0*/  FMUL.FTZ R34, R0.reuse, R170 ;  /* 0x000000aa00227220 */ /* 0x040fe40000410000 */
[C---:B------:R-:W-:Y:S01]  /*a5e0*/  FMUL.FTZ R35, R0.reuse, R171 ;  /* 0x000000ab00237220 */ /* 0x040fe20000410000 */
[----:B------:R-:W-:Y:S01]  /*a5f0*/  LDSM.16.MT88.4 R160, [R207+0x10800] ;  /* 0x01080000cfa0783b */ /* 0x000fe20000004200 */
[C---:B------:R-:W-:Y:S02]  /*a600*/  FMUL.FTZ R38, R0.reuse, R38 ;  /* 0x0000002600267220 */ /* 0x040fe40000410000 */
[C---:B------:R-:W-:Y:S02]  /*a610*/  FMUL.FTZ R39, R0.reuse, R39 ;  /* 0x0000002700277220 */ /* 0x040fe40000410000 */
[C---:B------:R-:W-:Y:S02]  /*a620*/  FMUL.FTZ R42, R0.reuse, R42 ;  /* 0x0000002a002a7220 */ /* 0x040fe40000410000 */
[C---:B------:R-:W-:Y:S01]  /*a630*/  FMUL.FTZ R43, R0.reuse, R43 ;  /* 0x0000002b002b7220 */ /* 0x040fe20000410000 */
[----:B------:R-:W-:Y:S01]  /*a640*/  LDSM.16.MT88.4 R168, [R206+0x14800] ;  /* 0x01480000cea8783b */ /* 0x000fe20000004200 */
[C---:B------:R-:W-:Y:S02]  /*a650*/  FMUL.FTZ R46, R0.reuse, R46 ;  /* 0x0000002e002e7220 */ /* 0x040fe40000410000 */
[----:B------:R-:W-:Y:S02]  /*a660*/  FMUL.FTZ R47, R0, R47 ;  /* 0x0000002f002f7220 */ /* 0x000fe40000410000 */
[--C-:B--2---:R-:W-:Y:S02]  /*a670*/  FFMA.FTZ R4, R178, c[0x0][0x23c], -R134.reuse ;  /* 0x00008f00b2047a23 */ /* 0x104fe40000010886 */
[C---:B------:R-:W-:Y:S02]  /*a680*/  FMUL.FTZ R48, R2.reuse, R48 ;  /* 0x0000003002307220 */ /* 0x040fe40000410000 */
[----:B------:R-:W2:Y:S01]  /*a690*/  MUFU.EX2 R178, R4 ;  /* 0x0000000400b27308 */ /* 0x000ea20000000800 */
[----:B------:R-:W-:Y:S02]  /*a6a0*/  FMUL.FTZ R49, R2, R49 ;  /* 0x0000003102317220 */ /* 0x000fe40000410000 */
[C---:B------:R-:W-:Y:S02]  /*a6b0*/  FMUL.FTZ R50, R0.reuse, R50 ;  /* 0x0000003200327220 */ /* 0x040fe40000410000 */
        /* <DEDUP_REMOVED lines=9> */
[----:B------:R-:W-:Y:S01]  /*a750*/  FMUL.FTZ R60, R2, R60 ;  /* 0x0000003c023c7220 */ /* 0x000fe20000410000 */
[----:B--2---:R-:W-:Y:S01]  /*a760*/  F2FP.PACK_AB R141, R178, R176 ;  /* 0x000000b0b28d723e */ /* 0x004fe200000000ff */
[--C-:B------:R-:W-:Y:S02]  /*a770*/  FFMA.FTZ R4, R174, c[0x0][0x23c], -R133.reuse ;  /* 0x00008f00ae047a23 */ /* 0x100fe40000010885 */
[----:B------:R-:W-:Y:S02]  /*a780*/  FMUL.FTZ R61, R2, R61 ;  /* 0x0000003d023d7220 */ /* 0x000fe40000410000 */
[----:B------:R-:W2:Y:S01]  /*a790*/  MUFU.EX2 R252, R4 ;  /* 0x0000000400fc7308 */ /* 0x000ea20000000800 */
        /* <DEDUP_REMOVED lines=11> */
[----:B------:R-:W-:Y:S01]  /*a850*/  FMUL.FTZ R73, R2, R73 ;  /* 0x0000004902497220 */ /* 0x000fe20000410000 */
[----:B--2---:R-:W-:Y:S01]  /*a860*/  F2FP.PACK_AB R142, R252, R177 ;  /* 0x000000b1fc8e723e */ /* 0x004fe200000000ff */
[--C-:B------:R-:W-:Y:S02]  /*a870*/  FFMA.FTZ R4, R137, c[0x0][0x23c], -R134.reuse ;  /* 0x00008f0089047a23 */ /* 0x100fe40000010886 */
[C---:B------:R-:W-:Y:S02]  /*a880*/  FMUL.FTZ R74, R0.reuse, R74 ;  /* 0x0000004a004a7220 */ /* 0x040fe40000410000 */
[----:B------:R2:W-:Y:S01]  /*a890*/  MUFU.EX2 R251, R4 ;  /* 0x0000000400fb7308 */ /* 0x0005e20000000800 */
        /* <DEDUP_REMOVED lines=12> */
[--C-:B--2---:R-:W-:Y:S02]  /*a960*/  FFMA.FTZ R4, R175, c[0x0][0x23c], -R134.reuse ;  /* 0x00008f00af047a23 */ /* 0x104fe40000010886 */
        /* <DEDUP_REMOVED lines=15> */
[C---:B------:R-:W-:Y:S01]  /*aa60*/  FMUL.FTZ R4, R2.reuse, R140 ;  /* 0x0000008c02047220 */ /* 0x040fe20000410000 */
[----:B------:R-:W-:Y:S01]  /*aa70*/  F2FP.PACK_AB R140, R173, R172 ;  /* 0x000000acad8c723e */ /* 0x000fe200000000ff */
[C---:B------:R-:W-:Y:S02]  /*aa80*/  FMUL.FTZ R100, R2.reuse, R100 ;  /* 0x0000006402647220 */ /* 0x040fe40000410000 */
[----:B------:R-:W-:Y:S02]  /*aa90*/  FMUL.FTZ R101, R2, R101 ;  /* 0x0000006502657220 */ /* 0x000fe40000410000 */
[C---:B------:R-:W-:Y:S02]  /*aaa0*/  FMUL.FTZ R102, R0.reuse, R102 ;  /* 0x0000006600667220 */ /* 0x040fe40000410000 */
[C---:B------:R-:W-:Y:S05]  /*aab0*/  HMMA.16816.F32 R4, R140.reuse, R12, R4 ;  /* 0x0000000c8c04723c */ /* 0x040fea0000001804 */
[----:B------:R-:W-:Y:S02]  /*aac0*/  FMUL.FTZ R103, R0, R103 ;  /* 0x0000006700677220 */ /* 0x000fe40000410000 */
[C---:B------:R-:W-:Y:S01]  /*aad0*/  FMUL.FTZ R12, R2.reuse, R148 ;  /* 0x00000094020c7220 */ /* 0x040fe20000410000 */
[C---:B------:R-:W-:Y:S04]  /*aae0*/  HMMA.16816.F32 R8, R140.reuse, R14, R8 ;  /* 0x0000000e8c08723c */ /* 0x040fe80000001808 */
[----:B------:R-:W-:Y:S02]  /*aaf0*/  FMUL.FTZ R13, R2, R149 ;  /* 0x00000095020d7220 */ /* 0x000fe40000410000 */
[--C-:B------:R-:W-:Y:S02]  /*ab00*/  FFMA.FTZ R137, R138, c[0x0][0x23c], -R133.reuse ;  /* 0x00008f008a897a23 */ /* 0x100fe40000010885 */
[C---:B------:R-:W-:Y:S02]  /*ab10*/  FMUL.FTZ R14, R0.reuse, R150 ;  /* 0x00000096000e7220 */ /* 0x040fe40000410000 */
[----:B------:R2:W-:Y:S02]  /*ab20*/  MUFU.EX2 R249, R137 ;  /* 0x0000008900f97308 */ /* 0x0005e40000000800 */
[----:B------:R-:W-:Y:S02]  /*ab30*/  FMUL.FTZ R15, R0, R151 ;  /* 0x00000097000f7220 */ /* 0x000fe40000410000 */
[----:B------:R-:W3:Y:S01]  /*ab40*/  LDSM.16.MT88.4 R148, [R205+0x12000] ;  /* 0x01200000cd94783b */ /* 0x000ee20000004200 */
[C---:B------:R-:W-:Y:S02]  /*ab50*/  FMUL.FTZ R104, R2.reuse, R104 ;  /* 0x0000006802687220 */ /* 0x040fe40000410000 */
[----:B------:R-:W-:Y:S02]  /*ab60*/  FMUL.FTZ R105, R2, R105 ;  /* 0x0000006902697220 */ /* 0x000fe40000410000 */
[C---:B------:R-:W-:Y:S03]  /*ab70*/  HMMA.16816.F32 R12, R140.reuse, R20, R12 ;  /* 0x000000148c0c723c */ /* 0x040fe6000000180c */
[C---:B------:R-:W-:Y:S02]  /*ab80*/  FMUL.FTZ R106, R0.reuse, R106 ;  /* 0x0000006a006a7220 */ /* 0x040fe40000410000 */
[----:B------:R-:W-:Y:S02]  /*ab90*/  FMUL.FTZ R107, R0, R107 ;  /* 0x0000006b006b7220 */ /* 0x000fe40000410000 */
[C---:B------:R-:W-:Y:S01]  /*aba0*/  FMUL.FTZ R20, R2.reuse, R156 ;  /* 0x0000009c02147220 */ /* 0x040fe20000410000 */
[C---:B------:R-:W-:Y:S04]  /*abb0*/  HMMA.16816.F32 R16, R140.reuse, R22, R16 ;  /* 0x000000168c10723c */ /* 0x040fe80000001810 */
[C---:B------:R-:W-:Y:S02]  /*abc0*/  FMUL.FTZ R21, R2.reuse, R157 ;  /* 0x0000009d02157220 */ /* 0x040fe40000410000 */
[----:B------:R-:W-:Y:S02]  /*abd0*/  FMUL.FTZ R108, R2, R108 ;  /* 0x0000006c026c7220 */ /* 0x000fe40000410000 */
[C---:B------:R-:W-:Y:S04]  /*abe0*/  FMUL.FTZ R22, R0.reuse, R158 ;  /* 0x0000009e00167220 */ /* 0x040fe80000410000 */
[----:B------:R-:W-:Y:S02]  /*abf0*/  FMUL.FTZ R23, R0, R159 ;  /* 0x0000009f00177220 */ /* 0x000fe40000410000 */
[----:B------:R-:W-:Y:S01]  /*ac00*/  LDSM.16.MT88.4 R156, [R206+0x10800] ;  /* 0x01080000ce9c783b */ /* 0x000fe20000004200 */
[----:B------:R-:W-:Y:S02]  /*ac10*/  FMUL.FTZ R109, R2, R109 ;  /* 0x0000006d026d7220 */ /* 0x000fe40000410000 */
[C---:B------:R-:W-:Y:S02]  /*ac20*/  FMUL.FTZ R110, R0.reuse, R110 ;  /* 0x0000006e006e7220 */ /* 0x040fe40000410000 */
[C---:B------:R-:W-:Y:S03]  /*ac30*/  HMMA.16816.F32 R20, R140.reuse, R28, R20 ;  /* 0x0000001c8c14723c */ /* 0x040fe60000001814 */
[----:B------:R-:W-:Y:S02]  /*ac40*/  FMUL.FTZ R111, R0, R111 ;  /* 0x0000006f006f7220 */ /* 0x000fe40000410000 */
[C---:B------:R-:W-:Y:S02]  /*ac50*/  FMUL.FTZ R112, R2.reuse, R112 ;  /* 0x0000007002707220 */ /* 0x040fe40000410000 */
[C---:B------:R-:W-:Y:S01]  /*ac60*/  FMUL.FTZ R28, R2.reuse, R164 ;  /* 0x000000a4021c7220 */ /* 0x040fe20000410000 */
[C---:B------:R-:W-:Y:S04]  /*ac70*/  HMMA.16816.F32 R24, R140.reuse, R30, R24 ;  /* 0x0000001e8c18723c */ /* 0x040fe80000001818 */
[----:B------:R-:W-:Y:S02]  /*ac80*/  FMUL.FTZ R29, R2, R165 ;  /* 0x000000a5021d7220 */ /* 0x000fe40000410000 */
[--C-:B--2---:R-:W-:Y:S02]  /*ac90*/  FFMA.FTZ R137, R139, c[0x0][0x23c], -R133.reuse ;  /* 0x00008f008b897a23 */ /* 0x104fe40000010885 */
[C---:B------:R-:W-:Y:S02]  /*aca0*/  FMUL.FTZ R30, R0.reuse, R166 ;  /* 0x000000a6001e7220 */ /* 0x040fe40000410000 */
[----:B------:R2:W4:Y:S02]  /*acb0*/  MUFU.EX2 R248, R137 ;  /* 0x0000008900f87308 */ /* 0x0005240000000800 */
[----:B------:R-:W-:Y:S02]  /*acc0*/  FMUL.FTZ R31, R0, R167 ;  /* 0x000000a7001f7220 */ /* 0x000fe40000410000 */
[----:B------:R-:W-:Y:S01]  /*acd0*/  LDSM.16.MT88.4 R164, [R208+0x12800] ;  /* 0x01280000d0a4783b */ /* 0x000fe20000004200 */
[----:B------:R-:W-:Y:S02]  /*ace0*/  FMUL.FTZ R113, R2, R113 ;  /* 0x0000007102717220 */ /* 0x000fe40000410000 */
[C---:B------:R-:W-:Y:S02]  /*acf0*/  FMUL.FTZ R114, R0.reuse, R114 ;  /* 0x0000007200727220 */ /* 0x040fe40000410000 */
[C---:B-1----:R-:W-:Y:S03]  /*ad00*/  HMMA.16816.F32 R28, R140.reuse, R144, R28 ;  /* 0x000000908c1c723c */ /* 0x042fe6000000181c */
[----:B------:R-:W-:Y:S02]  /*ad10*/  FMUL.FTZ R115, R0, R115 ;  /* 0x0000007300737220 */ /* 0x000fe40000410000 */
[C---:B------:R-:W-:Y:S02]  /*ad20*/  FMUL.FTZ R116, R2.reuse, R116 ;  /* 0x0000007402747220 */ /* 0x040fe40000410000 */
[----:B------:R-:W-:Y:S01]  /*ad30*/  FMUL.FTZ R117, R2, R117 ;  /* 0x0000007502757220 */ /* 0x000fe20000410000 */
[C---:B------:R-:W-:Y:S01]  /*ad40*/  HMMA.16816.F32 R32, R140.reuse, R146, R32 ;  /* 0x000000928c20723c */ /* 0x040fe20000001820 */
[----:B------:R-:W1:Y:S03]  /*ad50*/  LDSM.16.MT88.4 R144, [R208+0x12000] ;  /* 0x01200000d090783b */ /* 0x000e660000004200 */
[C---:B------:R-:W-:Y:S02]  /*ad60*/  FMUL.FTZ R118, R0.reuse, R118 ;  /* 0x0000007600767220 */ /* 0x040fe40000410000 */
[----:B------:R-:W-:Y:S02]  /*ad70*/  FMUL.FTZ R119, R0, R119 ;  /* 0x0000007700777220 */ /* 0x000fe40000410000 */
[C---:B---3--:R-:W-:Y:S04]  /*ad80*/  HMMA.16816.F32 R36, R140.reuse, R148, R36 ;  /* 0x000000948c24723c */ /* 0x048fe80000001824 */
[--C-:B--2---:R-:W-:Y:S02]  /*ad90*/  FFMA.FTZ R137, R180, c[0x0][0x23c], -R134.reuse ;  /* 0x00008f00b4897a23 */ /* 0x104fe40000010886 */
[C---:B------:R-:W-:Y:S02]  /*ada0*/  FMUL.FTZ R120, R2.reuse, R120 ;  /* 0x0000007802787220 */ /* 0x040fe40000410000 */
[C---:B------:R-:W-:Y:S01]  /*adb0*/  HMMA.16816.F32 R40, R140.reuse, R150, R40 ;  /* 0x000000968c28723c */ /* 0x040fe20000001828 */
[----:B------:R-:W2:Y:S01]  /*adc0*/  LDSM.16.MT88.4 R148, [R207+0x12000] ;  /* 0x01200000cf94783b */ /* 0x000ea20000004200 */
[----:B------:R3:W-:Y:S02]  /*add0*/  MUFU.EX2 R247, R137 ;  /* 0x0000008900f77308 */ /* 0x0007e40000000800 */
[----:B------:R-:W-:Y:S02]  /*ade0*/  FMUL.FTZ R121, R2, R121 ;  /* 0x0000007902797220 */ /* 0x000fe40000410000 */
[C---:B------:R-:W-:Y:S02]  /*adf0*/  FMUL.FTZ R122, R0.reuse, R122 ;  /* 0x0000007a007a7220 */ /* 0x040fe40000410000 */
[C---:B------:R-:W-:Y:S04]  /*ae00*/  HMMA.16816.F32 R44, R140.reuse, R152, R44 ;  /* 0x000000988c2c723c */ /* 0x040fe8000000182c */
[----:B------:R-:W-:Y:S02]  /*ae10*/  FMUL.FTZ R123, R0, R123 ;  /* 0x0000007b007b7220 */ /* 0x000fe40000410000 */
[C---:B------:R-:W-:Y:S02]  /*ae20*/  FMUL.FTZ R124, R2.reuse, R124 ;  /* 0x0000007c027c7220 */ /* 0x040fe40000410000 */
[C---:B------:R-:W-:Y:S01]  /*ae30*/  HMMA.16816.F32 R48, R140.reuse, R154, R48 ;  /* 0x0000009a8c30723c */ /* 0x040fe20000001830 */
[----:B------:R-:W5:Y:S03]  /*ae40*/  LDSM.16.MT88.4 R152, [R205+0x14000] ;  /* 0x01400000cd98783b */ /* 0x000f660000004200 */
[----:B------:R-:W-:Y:S02]  /*ae50*/  FMUL.FTZ R125, R2, R125 ;  /* 0x0000007d027d7220 */ /* 0x000fe40000410000 */
[C---:B------:R-:W-:Y:S02]  /*ae60*/  FMUL.FTZ R126, R0.reuse, R126 ;  /* 0x0000007e007e7220 */ /* 0x040fe40000410000 */
[----:B------:R-:W-:Y:S01]  /*ae70*/  FMUL.FTZ R127, R0, R127 ;  /* 0x0000007f007f7220 */ /* 0x000fe20000410000 */
[C---:B-1----:R-:W-:Y:S03]  /*ae80*/  HMMA.16816.F32 R52, R140.reuse, R144, R52 ;  /* 0x000000908c34723c */ /* 0x042fe60000001834 */
[--C-:B---3--:R-:W-:Y:S02]  /*ae90*/  FFMA.FTZ R137, R179, c[0x0][0x23c], -R134.reuse ;  /* 0x00008f00b3897a23 */ /* 0x108fe40000010886 */
[C---:B------:R-:W-:Y:S02]  /*aea0*/  FMUL.FTZ R128, R2.reuse, R128 ;  /* 0x0000008002807220 */ /* 0x040fe40000410000 */
[----:B------:R-:W-:Y:S01]  /*aeb0*/  FMUL.FTZ R129, R2, R129 ;  /* 0x0000008102817220 */ /* 0x000fe20000410000 */
[C---:B------:R-:W-:Y:S01]  /*aec0*/  HMMA.16816.F32 R56, R140.reuse, R146, R56 ;  /* 0x000000928c38723c */ /* 0x040fe20000001838 */
[----:B------:R-:W1:Y:S01]  /*aed0*/  LDSM.16.MT88.4 R144, [R206+0x14000] ;  /* 0x01400000ce90783b */ /* 0x000e620000004200 */
[----:B------:R3:W1:Y:S02]  /*aee0*/  MUFU.EX2 R246, R137 ;  /* 0x0000008900f67308 */ /* 0x0006640000000800 */
[C---:B------:R-:W-:Y:S02]  /*aef0*/  FMUL.FTZ R130, R0.reuse, R130 ;  /* 0x0000008200827220 */ /* 0x040fe40000410000 */
[----:B------:R-:W-:Y:S02]  /*af00*/  FMUL.FTZ R131, R0, R131 ;  /* 0x0000008300837220 */ /* 0x000fe40000410000 */
[C---:B--2---:R-:W-:Y:S04]  /*af10*/  HMMA.16816.F32 R60, R140.reuse, R148, R60 ;  /* 0x000000948c3c723c */ /* 0x044fe8000000183c */
[--C-:B------:R-:W-:Y:S04]  /*af20*/  FFMA.FTZ R135, R135, c[0x0][0x23c], -R134.reuse ;  /* 0x00008f0087877a23 */ /* 0x100fe80000010886 */
[C---:B------:R-:W-:Y:S01]  /*af30*/  HMMA.16816.F32 R64, R140.reuse, R150, R64 ;  /* 0x000000968c40723c */ /* 0x040fe20000001840 */
[----:B------:R-:W2:Y:S01]  /*af40*/  LDSM.16.MT88.4 R148, [R208+0x14000] ;  /* 0x01400000d094783b */ /* 0x000ea20000004200 */
[----:B------:R-:W-:Y:S06]  /*af50*/  MUFU.EX2 R135, R135 ;  /* 0x0000008700877308 */ /* 0x000fec0000000800 */
[C---:B-----5:R-:W-:Y:S04]  /*af60*/  HMMA.16816.F32 R68, R140.reuse, R152, R68 ;  /* 0x000000988c44723c */ /* 0x060fe80000001844 */
[--C-:B---3--:R-:W-:Y:S04]  /*af70*/  FFMA.FTZ R137, R181, c[0x0][0x23c], -R133.reuse ;  /* 0x00008f00b5897a23 */ /* 0x108fe80000010885 */
[C---:B------:R-:W-:Y:S01]  /*af80*/  HMMA.16816.F32 R72, R140.reuse, R154, R72 ;  /* 0x0000009a8c48723c */ /* 0x040fe20000001848 */
[----:B------:R-:W3:Y:S01]  /*af90*/  LDSM.16.MT88.4 R152, [R207+0x14000] ;  /* 0x01400000cf98783b */ /* 0x000ee20000004200 */
[----:B------:R5:W-:Y:S06]  /*afa0*/  MUFU.EX2 R245, R137 ;  /* 0x0000008900f57308 */ /* 0x000bec0000000800 */
[C---:B-1----:R-:W-:Y:S08]  /*afb0*/  HMMA.16816.F32 R76, R140.reuse, R144, R76 ;  /* 0x000000908c4c723c */ /* 0x042ff0000000184c */
[C---:B------:R-:W-:Y:S01]  /*afc0*/  HMMA.16816.F32 R80, R140.reuse, R146, R80 ;  /* 0x000000928c50723c */ /* 0x040fe20000001850 */
[----:B------:R-:W1:Y:S07]  /*afd0*/  LDSM.16.MT88.4 R144, [R205+0x16000] ;  /* 0x01600000cd90783b */ /* 0x000e6e0000004200 */
[C---:B--2---:R-:W-:Y:S04]  /*afe0*/  HMMA.16816.F32 R84, R140.reuse, R148, R84 ;  /* 0x000000948c54723c */ /* 0x044fe80000001854 */
[--C-:B-----5:R-:W-:Y:S04]  /*aff0*/  FFMA.FTZ R137, R182, c[0x0][0x23c], -R133.reuse ;  /* 0x00008f00b6897a23 */ /* 0x120fe80000010885 */
[C---:B------:R-:W-:Y:S01]  /*b000*/  HMMA.16816.F32 R88, R140.reuse, R150, R88 ;  /* 0x000000968c58723c */ /* 0x040fe20000001858 */
[----:B------:R-:W2:Y:S01]  /*b010*/  LDSM.16.MT88.4 R148, [R206+0x16000] ;  /* 0x01600000ce94783b */ /* 0x000ea20000004200 */
[----:B------:R5:W2:Y:S06]  /*b020*/  MUFU.EX2 R244, R137 ;  /* 0x0000008900f47308 */ /* 0x000aac0000000800 */
[C---:B---3--:R-:W-:Y:S08]  /*b030*/  HMMA.16816.F32 R92, R140.reuse, R152, R92 ;  /* 0x000000988c5c723c */ /* 0x048ff0000000185c */
[C---:B------:R-:W-:Y:S01]  /*b040*/  HMMA.16816.F32 R96, R140.reuse, R154, R96 ;  /* 0x0000009a8c60723c */ /* 0x040fe20000001860 */
[----:B------:R-:W3:Y:S07]  /*b050*/  LDSM.16.MT88.4 R152, [R208+0x16000] ;  /* 0x01600000d098783b */ /* 0x000eee0000004200 */
[C---:B-1----:R-:W-:Y:S04]  /*b060*/  HMMA.16816.F32 R100, R140.reuse, R144, R100 ;  /* 0x000000908c64723c */ /* 0x042fe80000001864 */
[--C-:B-----5:R-:W-:Y:S04]  /*b070*/  FFMA.FTZ R137, R183, c[0x0][0x23c], -R134.reuse ;  /* 0x00008f00b7897a23 */ /* 0x120fe80000010886 */
[----:B------:R1:W-:Y:S01]  /*b080*/  MUFU.EX2 R203, R137 ;  /* 0x0000008900cb7308 */ /* 0x0003e20000000800 */
[C---:B------:R-:W-:Y:S01]  /*b090*/  HMMA.16816.F32 R104, R140.reuse, R146, R104 ;  /* 0x000000928c68723c */ /* 0x040fe20000001868 */
[----:B------:R-:W5:Y:S07]  /*b0a0*/  LDSM.16.MT88.4 R144, [R207+0x16000] ;  /* 0x01600000cf90783b */ /* 0x000f6e0000004200 */
[C---:B--2---:R-:W-:Y:S08]  /*b0b0*/  HMMA.16816.F32 R108, R140.reuse, R148, R108 ;  /* 0x000000948c6c723c */ /* 0x044ff0000000186c */
[C---:B------:R-:W-:Y:S01]  /*b0c0*/  HMMA.16816.F32 R112, R140.reuse, R150, R112 ;  /* 0x000000968c70723c */ /* 0x040fe20000001870 */
[----:B------:R-:W2:Y:S03]  /*b0d0*/  LDSM.16.MT88.4 R148, [R205+0x10800] ;  /* 0x01080000cd94783b */ /* 0x000ea60000004200 */
[--C-:B-1----:R-:W-:Y:S04]  /*b0e0*/  FFMA.FTZ R137, R184, c[0x0][0x23c], -R134.reuse ;  /* 0x00008f00b8897a23 */ /* 0x102fe80000010886 */
[C---:B---3--:R-:W-:Y:S01]  /*b0f0*/  HMMA.16816.F32 R116, R140.reuse, R152, R116 ;  /* 0x000000988c74723c */ /* 0x048fe20000001874 */
[----:B------:R1:W3:Y:S07]  /*b100*/  MUFU.EX2 R202, R137 ;  /* 0x0000008900ca7308 */ /* 0x0002ee0000000800 */
[C---:B------:R-:W-:Y:S01]  /*b110*/  HMMA.16816.F32 R120, R140.reuse, R154, R120 ;  /* 0x0000009a8c78723c */ /* 0x040fe20000001878 */
[----:B------:R-:W2:Y:S07]  /*b120*/  LDSM.16.MT88.4 R152, [R208+0x10800] ;  /* 0x01080000d098783b */ /* 0x000eae0000004200 */
[C---:B-----5:R-:W-:Y:S08]  /*b130*/  HMMA.16816.F32 R124, R140.reuse, R144, R124 ;  /* 0x000000908c7c723c */ /* 0x060ff0000000187c */
[----:B------:R-:W-:Y:S01]  /*b140*/  HMMA.16816.F32 R128, R140, R146, R128 ;  /* 0x000000928c80723c */ /* 0x000fe20000001880 */
[----:B------:R-:W5:Y:S03]  /*b150*/  LDSM.16.MT88.4 R144, [R205+0x12800] ;  /* 0x01280000cd90783b */ /* 0x000f660000004200 */
[--C-:B-1----:R-:W-:Y:S03]  /*b160*/  FFMA.FTZ R137, R185, c[0x0][0x23c], -R133.reuse ;  /* 0x00008f00b9897a23 */ /* 0x102fe60000010885 */
[----:B----4-:R-:W-:Y:S01]  /*b170*/  F2FP.PACK_AB R140, R248, R249 ;  /* 0x000000f9f88c723e */ /* 0x010fe200000000ff */
[----:B------:R1:W-:Y:S01]  /*b180*/  MUFU.EX2 R201, R137 ;  /* 0x0000008900c97308 */ /* 0x0003e20000000800 */
[----:B------:R-:W-:Y:S03]  /*b190*/  F2FP.PACK_AB R141, R246, R247 ;  /* 0x000000f7f68d723e */ /* 0x000fe600000000ff */
[----:B------:R-:W-:Y:S02]  /*b1a0*/  F2FP.PACK_AB R142, R244, R245 ;  /* 0x000000f5f48e723e */ /* 0x000fe400000000ff */
[----:B---3--:R-:W-:Y:S07]  /*b1b0*/  F2FP.PACK_AB R143, R202, R203 ;  /* 0x000000cbca8f723e */ /* 0x008fee00000000ff */
[C---:B--2---:R-:W-:Y:S08]  /*b1c0*/  HMMA.16816.F32 R4, R140.reuse, R148, R4 ;  /* 0x000000948c04723c */ /* 0x044ff00000001804 */
[C---:B------:R-:W-:Y:S01]  /*b1d0*/  HMMA.16816.F32 R8, R140.reuse, R150, R8 ;  /* 0x000000968c08723c */ /* 0x040fe20000001808 */
[----:B------:R-:W2:Y:S03]  /*b1e0*/  LDSM.16.MT88.4 R148, [R206+0x12800] ;  /* 0x01280000ce94783b */ /* 0x000ea60000004200 */
[--C-:B-1----:R-:W-:Y:S04]  /*b1f0*/  FFMA.FTZ R137, R186, c[0x0][0x23c], -R133.reuse ;  /* 0x00008f00ba897a23 */ /* 0x102fe80000010885 */
[C---:B------:R-:W-:Y:S01]  /*b200*/  HMMA.16816.F32 R12, R140.reuse, R156, R12 ;  /* 0x0000009c8c0c723c */ /* 0x040fe2000000180c */
[----:B------:R1:W3:Y:S07]  /*b210*/  MUFU.EX2 R200, R137 ;  /* 0x0000008900c87308 */ /* 0x0002ee0000000800 */
[C---:B------:R-:W-:Y:S01]  /*b220*/  HMMA.16816.F32 R16, R140.reuse, R158, R16 ;  /* 0x0000009e8c10723c */ /* 0x040fe20000001810 */
[----:B------:R-:W4:Y:S07]  /*b230*/  LDSM.16.MT88.4 R156, [R207+0x12800] ;  /* 0x01280000cf9c783b */ /* 0x000f2e0000004200 */
[C---:B------:R-:W-:Y:S08]  /*b240*/  HMMA.16816.F32 R20, R140.reuse, R152, R20 ;  /* 0x000000988c14723c */ /* 0x040ff00000001814 */
[C---:B------:R-:W-:Y:S01]  /*b250*/  HMMA.16816.F32 R24, R140.reuse, R154, R24 ;  /* 0x0000009a8c18723c */ /* 0x040fe20000001818 */
[----:B------:R-:W3:Y:S03]  /*b260*/  LDSM.16.MT88.4 R152, [R205+0x14800] ;  /* 0x01480000cd98783b */ /* 0x000ee60000004200 */
[--C-:B-1----:R-:W-:Y:S04]  /*b270*/  FFMA.FTZ R137, R187, c[0x0][0x23c], -R134.reuse ;  /* 0x00008f00bb897a23 */ /* 0x102fe80000010886 */
[C---:B------:R-:W-:Y:S01]  /*b280*/  HMMA.16816.F32 R28, R140.reuse, R160, R28 ;  /* 0x000000a08c1c723c */ /* 0x040fe2000000181c */
[----:B------:R1:W-:Y:S07]  /*b290*/  MUFU.EX2 R199, R137 ;  /* 0x0000008900c77308 */ /* 0x0003ee0000000800 */
[C---:B------:R-:W-:Y:S01]  /*b2a0*/  HMMA.16816.F32 R32, R140.reuse, R162, R32 ;  /* 0x000000a28c20723c */ /* 0x040fe20000001820 */
[----:B------:R-:W3:Y:S07]  /*b2b0*/  LDSM.16.MT88.4 R160, [R208+0x14800] ;  /* 0x01480000d0a0783b */ /* 0x000eee0000004200 */
[C---:B-----5:R-:W-:Y:S08]  /*b2c0*/  HMMA.16816.F32 R36, R140.reuse, R144, R36 ;  /* 0x000000908c24723c */ /* 0x060ff00000001824 */
[C---:B------:R-:W-:Y:S01]  /*b2d0*/  HMMA.16816.F32 R40, R140.reuse, R146, R40 ;  /* 0x000000928c28723c */ /* 0x040fe20000001828 */
[----:B------:R-:W5:Y:S03]  /*b2e0*/  LDSM.16.MT88.4 R144, [R207+0x14800] ;  /* 0x01480000cf90783b */ /* 0x000f660000004200 */
        /* <DEDUP_REMOVED lines=9> */
[C---:B----4-:R-:W-:Y:S01]  /*b380*/  HMMA.16816.F32 R60, R140.reuse, R156, R60 ;  /* 0x0000009c8c3c723c */ /* 0x050fe2000000183c */
[----:B------:R1:W-:Y:S07]  /*b390*/  MUFU.EX2 R188, R137 ;  /* 0x0000008900bc7308 */ /* 0x0003ee0000000800 */
[C---:B------:R-:W-:Y:S01]  /*b3a0*/  HMMA.16816.F32 R64, R140.reuse, R158, R64 ;  /* 0x0000009e8c40723c */ /* 0x040fe20000001840 */
[----:B------:R-:W-:Y:S07]  /*b3b0*/  LDSM.16.MT88.4 R156, [R208+0x16800] ;  /* 0x01680000d09c783b */ /* 0x000fee0000004200 */
[C---:B---3--:R-:W-:Y:S08]  /*b3c0*/  HMMA.16816.F32 R68, R140.reuse, R152, R68 ;  /* 0x000000988c44723c */ /* 0x048ff00000001844 */
[C---:B------:R-:W-:Y:S01]  /*b3d0*/  HMMA.16816.F32 R72, R140.reuse, R154, R72 ;  /* 0x0000009a8c48723c */ /* 0x040fe20000001848 */
[----:B------:R-:W3:Y:S03]  /*b3e0*/  LDSM.16.MT88.4 R152, [R206+0x16800] ;  /* 0x01680000ce98783b */ /* 0x000ee60000004200 */
[--C-:B-1----:R-:W-:Y:S01]  /*b3f0*/  FFMA.FTZ R137, R190, c[0x0][0x23c], -R133.reuse ;  /* 0x00008f00be897a23 */ /* 0x102fe20000010885 */
[----:B------:R-:W-:Y:S03]  /*b400*/  MOV R190, R177 ;  /* 0x000000b100be7202 */ /* 0x000fe60000000f00 */
[C---:B------:R-:W-:Y:S01]  /*b410*/  HMMA.16816.F32 R76, R140.reuse, R168, R76 ;  /* 0x000000a88c4c723c */ /* 0x040fe2000000184c */
[----:B------:R1:W4:Y:S07]  /*b420*/  MUFU.EX2 R187, R137 ;  /* 0x0000008900bb7308 */ /* 0x00032e0000000800 */
[C---:B------:R-:W-:Y:S01]  /*b430*/  HMMA.16816.F32 R80, R140.reuse, R170, R80 ;  /* 0x000000aa8c50723c */ /* 0x040fe20000001850 */
[----:B------:R-:W-:Y:S07]  /*b440*/  LDSM.16.MT88.4 R168, [R206+0x15000] ;  /* 0x01500000cea8783b */ /* 0x000fee0000004200 */
[C---:B------:R-:W-:Y:S08]  /*b450*/  HMMA.16816.F32 R84, R140.reuse, R160, R84 ;  /* 0x000000a08c54723c */ /* 0x040ff00000001854 */
[C---:B------:R-:W-:Y:S01]  /*b460*/  HMMA.16816.F32 R88, R140.reuse, R162, R88 ;  /* 0x000000a28c58723c */ /* 0x040fe20000001858 */
[----:B------:R-:W-:Y:S03]  /*b470*/  LDSM.16.MT88.4 R160, [R206+0x11000] ;  /* 0x01100000cea0783b */ /* 0x000fe60000004200 */
[--C-:B-1----:R-:W-:Y:S01]  /*b480*/  FFMA.FTZ R137, R191, c[0x0][0x23c], -R134.reuse ;  /* 0x00008f00bf897a23 */ /* 0x102fe20000010886 */
[----:B------:R-:W-:Y:S03]  /*b490*/  MOV R191, R178 ;  /* 0x000000b200bf7202 */ /* 0x000fe60000000f00 */
[C---:B-----5:R-:W-:Y:S01]  /*b4a0*/  HMMA.16816.F32 R92, R140.reuse, R144, R92 ;  /* 0x000000908c5c723c */ /* 0x060fe2000000185c */
[----:B------:R1:W-:Y:S07]  /*b4b0*/  MUFU.EX2 R186, R137 ;  /* 0x0000008900ba7308 */ /* 0x0003ee0000000800 */
[C---:B------:R-:W-:Y:S01]  /*b4c0*/  HMMA.16816.F32 R96, R140.reuse, R146, R96 ;  /* 0x000000928c60723c */ /* 0x040fe20000001860 */
[----:B------:R-:W5:Y:S07]  /*b4d0*/  LDSM.16.MT88.4 R144, [R207+0x16800] ;  /* 0x01680000cf90783b */ /* 0x000f6e0000004200 */
[C---:B--2---:R-:W-:Y:S08]  /*b4e0*/  HMMA.16816.F32 R100, R140.reuse, R148, R100 ;  /* 0x000000948c64723c */ /* 0x044ff00000001864 */
[C---:B------:R-:W-:Y:S01]  /*b4f0*/  HMMA.16816.F32 R104, R140.reuse, R150, R104 ;  /* 0x000000968c68723c */ /* 0x040fe20000001868 */
[----:B------:R-:W2:Y:S03]  /*b500*/  LDSM.16.MT88.4 R148, [R205+0x11000] ;  /* 0x01100000cd94783b */ /* 0x000ea60000004200 */
[--C-:B-1----:R-:W-:Y:S01]  /*b510*/  FFMA.FTZ R137, R196, c[0x0][0x23c], -R134.reuse ;  /* 0x00008f00c4897a23 */ /* 0x102fe20000010886 */
[----:B------:R-:W-:Y:S03]  /*b520*/  MOV R196, R173 ;  /* 0x000000ad00c47202 */ /* 0x000fe60000000f00 */
[C---:B---3--:R-:W-:Y:S01]  /*b530*/  HMMA.16816.F32 R108, R140.reuse, R152, R108 ;  /* 0x000000988c6c723c */ /* 0x048fe2000000186c */
[----:B------:R1:W3:Y:S07]  /*b540*/  MUFU.EX2 R185, R137 ;  /* 0x0000008900b97308 */ /* 0x0002ee0000000800 */
[C---:B------:R-:W-:Y:S01]  /*b550*/  HMMA.16816.F32 R112, R140.reuse, R154, R112 ;  /* 0x0000009a8c70723c */ /* 0x040fe20000001870 */
[----:B------:R-:W2:Y:S07]  /*b560*/  LDSM.16.MT88.4 R152, [R208+0x11000] ;  /* 0x01100000d098783b */ /* 0x000eae0000004200 */
[C---:B------:R-:W-:Y:S08]  /*b570*/  HMMA.16816.F32 R116, R140.reuse, R156, R116 ;  /* 0x0000009c8c74723c */ /* 0x040ff00000001874 */
[C---:B------:R-:W-:Y:S01]  /*b580*/  HMMA.16816.F32 R120, R140.reuse, R158, R120 ;  /* 0x0000009e8c78723c */ /* 0x040fe20000001878 */
[----:B------:R-:W2:Y:S03]  /*b590*/  LDSM.16.MT88.4 R156, [R207+0x11000] ;  /* 0x01100000cf9c783b */ /* 0x000ea60000004200 */
[--C-:B-1----:R-:W-:Y:S04]  /*b5a0*/  FFMA.FTZ R137, R197, c[0x0][0x23c], -R133.reuse ;  /* 0x00008f00c5897a23 */ /* 0x102fe80000010885 */
[C---:B-----5:R-:W-:Y:S01]  /*b5b0*/  HMMA.16816.F32 R124, R140.reuse, R144, R124 ;  /* 0x000000908c7c723c */ /* 0x060fe2000000187c */
[----:B------:R-:W5:Y:S01]  /*b5c0*/  LDL.LU R197, [R1+0x4] ;  /* 0x0000040001c57983 */ /* 0x000f620000300800 */
[----:B------:R1:W-:Y:S06]  /*b5d0*/  MUFU.EX2 R184, R137 ;  /* 0x0000008900b87308 */ /* 0x0003ec0000000800 */
[----:B------:R-:W-:Y:S01]  /*b5e0*/  HMMA.16816.F32 R128, R140, R146, R128 ;  /* 0x000000928c80723c */ /* 0x000fe20000001880 */
[----:B------:R-:W2:Y:S06]  /*b5f0*/  LDSM.16.MT88.4 R144, [R205+0x13000] ;  /* 0x01300000cd90783b */ /* 0x000eac0000004200 */
[----:B------:R-:W-:Y:S02]  /*b600*/  F2FP.PACK_AB R140, R200, R201 ;  /* 0x000000c9c88c723e */ /* 0x000fe400000000ff */
[----:B------:R-:W-:Y:S03]  /*b610*/  F2FP.PACK_AB R141, R189, R199 ;  /* 0x000000c7bd8d723e */ /* 0x000fe600000000ff */
[----:B----4-:R-:W-:Y:S02]  /*b620*/  F2FP.PACK_AB R142, R187, R188 ;  /* 0x000000bcbb8e723e */ /* 0x010fe400000000ff */
[----:B---3--:R-:W-:Y:S01]  /*b630*/  F2FP.PACK_AB R143, R185, R186 ;  /* 0x000000bab98f723e */ /* 0x008fe200000000ff */
[--C-:B-1----:R-:W-:Y:S01]  /*b640*/  FFMA.FTZ R137, R192, c[0x0][0x23c], -R133.reuse ;  /* 0x00008f00c0897a23 */ /* 0x102fe20000010885 */
[----:B------:R-:W-:Y:S05]  /*b650*/  MOV R192, R176 ;  /* 0x000000b000c07202 */ /* 0x000fea0000000f00 */
[C---:B--2---:R-:W-:Y:S01]  /*b660*/  HMMA.16816.F32 R4, R140.reuse, R148, R4 ;  /* 0x000000948c04723c */ /* 0x044fe20000001804 */
[----:B------:R-:W-:Y:S01]  /*b670*/  LDSM.16.MT88.4 R176, [R206+0x13800] ;  /* 0x01380000ceb0783b */ /* 0x000fe20000004200 */
[----:B------:R1:W2:Y:S06]  /*b680*/  MUFU.EX2 R183, R137 ;  /* 0x0000008900b77308 */ /* 0x0002ac0000000800 */
[C---:B------:R-:W-:Y:S01]  /*b690*/  HMMA.16816.F32 R8, R140.reuse, R150, R8 ;  /* 0x000000968c08723c */ /* 0x040fe20000001808 */
[----:B------:R-:W3:Y:S07]  /*b6a0*/  LDSM.16.MT88.4 R148, [R206+0x13000] ;  /* 0x01300000ce94783b */ /* 0x000eee0000004200 */
[C---:B------:R-:W-:Y:S08]  /*b6b0*/  HMMA.16816.F32 R12, R140.reuse, R160, R12 ;  /* 0x000000a08c0c723c */ /* 0x040ff0000000180c */
[C---:B------:R-:W-:Y:S01]  /*b6c0*/  HMMA.16816.F32 R16, R140.reuse, R162, R16 ;  /* 0x000000a28c10723c */ /* 0x040fe20000001810 */
[----:B------:R-:W-:Y:S03]  /*b6d0*/  LDSM.16.MT88.4 R160, [R207+0x13000] ;  /* 0x01300000cfa0783b */ /* 0x000fe60000004200 */
[--C-:B-1----:R-:W-:Y:S04]  /*b6e0*/  FFMA.FTZ R137, R193, c[0x0][0x23c], -R134.reuse ;  /* 0x00008f00c1897a23 */ /* 0x102fe80000010886 */
[C---:B------:R-:W-:Y:S01]  /*b6f0*/  HMMA.16816.F32 R20, R140.reuse, R152, R20 ;  /* 0x000000988c14723c */ /* 0x040fe20000001814 */
[----:B------:R-:W4:Y:S01]  /*b700*/  LDL.LU R193, [R1] ;  /* 0x0000000001c17983 */ /* 0x000f220000300800 */
[----:B------:R1:W-:Y:S06]  /*b710*/  MUFU.EX2 R182, R137 ;  /* 0x0000008900b67308 */ /* 0x0003ec0000000800 */
[C---:B------:R-:W-:Y:S01]  /*b720*/  HMMA.16816.F32 R24, R140.reuse, R154, R24 ;  /* 0x0000009a8c18723c */ /* 0x040fe20000001818 */
[----:B------:R-:W3:Y:S07]  /*b730*/  LDSM.16.MT88.4 R152, [R208+0x13000] ;  /* 0x01300000d098783b */ /* 0x000eee0000004200 */
[C---:B------:R-:W-:Y:S08]  /*b740*/  HMMA.16816.F32 R28, R140.reuse, R156, R28 ;  /* 0x0000009c8c1c723c */ /* 0x040ff0000000181c */
[C---:B------:R-:W-:Y:S01]  /*b750*/  HMMA.16816.F32 R32, R140.reuse, R158, R32 ;  /* 0x0000009e8c20723c */ /* 0x040fe20000001820 */
[----:B------:R-:W3:Y:S03]  /*b760*/  LDSM.16.MT88.4 R156, [R208+0x15000] ;  /* 0x01500000d09c783b */ /* 0x000ee60000004200 */
[--C-:B-1----:R-:W-:Y:S01]  /*b770*/  FFMA.FTZ R137, R194, c[0x0][0x23c], -R134.reuse ;  /* 0x00008f00c2897a23 */ /* 0x102fe20000010886 */
[----:B------:R-:W-:Y:S01]  /*b780*/  MOV R194, R172 ;  /* 0x000000ac00c27202 */ /* 0x000fe20000000f00 */
[----:B------:R-:W-:Y:S01]  /*b790*/  FFMA.FTZ R134, R136, c[0x0][0x23c], -R134 ;  /* 0x00008f0088867a23 */ /* 0x000fe20000010886 */
[----:B--2---:R-:W-:Y:S01]  /*b7a0*/  F2FP.PACK_AB R136, R183, R184 ;  /* 0x000000b8b788723e */ /* 0x004fe200000000ff */
[C---:B------:R-:W-:Y:S01]  /*b7b0*/  HMMA.16816.F32 R36, R140.reuse, R144, R36 ;  /* 0x000000908c24723c */ /* 0x040fe20000001824 */
[----:B------:R-:W-:Y:S01]  /*b7c0*/  LDSM.16.MT88.4 R172, [R205+0x13800] ;  /* 0x01380000cdac783b */ /* 0x000fe20000004200 */
[----:B------:R1:W-:Y:S06]  /*b7d0*/  MUFU.EX2 R181, R137 ;  /* 0x0000008900b57308 */ /* 0x0003ec0000000800 */
[C---:B------:R-:W-:Y:S01]  /*b7e0*/  HMMA.16816.F32 R40, R140.reuse, R146, R40 ;  /* 0x000000928c28723c */ /* 0x040fe20000001828 */
[----:B------:R-:W2:Y:S03]  /*b7f0*/  LDSM.16.MT88.4 R144, [R207+0x15000] ;  /* 0x01500000cf90783b */ /* 0x000ea60000004200 */
[----:B------:R-:W3:Y:S04]  /*b800*/  MUFU.EX2 R134, R134 ;  /* 0x0000008600867308 */ /* 0x000ee80000000800 */
[C---:B---3--:R-:W-:Y:S08]  /*b810*/  HMMA.16816.F32 R44, R140.reuse, R148, R44 ;  /* 0x000000948c2c723c */ /* 0x048ff0000000182c */
[C---:B------:R-:W-:Y:S01]  /*b820*/  HMMA.16816.F32 R48, R140.reuse, R150, R48 ;  /* 0x000000968c30723c */ /* 0x040fe20000001830 */
[----:B------:R-:W3:Y:S03]  /*b830*/  LDSM.16.MT88.4 R148, [R205+0x17000] ;  /* 0x01700000cd94783b */ /* 0x000ee60000004200 */
[--C-:B-1----:R-:W-:Y:S02]  /*b840*/  FFMA.FTZ R137, R195, c[0x0][0x23c], -R133.reuse ;  /* 0x00008f00c3897a23 */ /* 0x102fe40000010885 */
[----:B------:R-:W-:Y:S02]  /*b850*/  FFMA.FTZ R133, R198, c[0x0][0x23c], -R133 ;  /* 0x00008f00c6857a23 */ /* 0x000fe40000010885 */
[C---:B------:R-:W-:Y:S01]  /*b860*/  HMMA.16816.F32 R52, R140.reuse, R152, R52 ;  /* 0x000000988c34723c */ /* 0x040fe20000001834 */
[----:B------:R1:W-:Y:S03]  /*b870*/  MUFU.EX2 R180, R137 ;  /* 0x0000008900b47308 */ /* 0x0003e60000000800 */
[----:B------:R-:W-:Y:S04]  /*b880*/  F2FP.PACK_AB R139, R134, R135 ;  /* 0x00000087868b723e */ /* 0x000fe800000000ff */
[C---:B------:R-:W-:Y:S01]  /*b890*/  HMMA.16816.F32 R56, R140.reuse, R154, R56 ;  /* 0x0000009a8c38723c */ /* 0x040fe20000001838 */
[----:B------:R-:W2:Y:S02]  /*b8a0*/  LDSM.16.MT88.4 R152, [R206+0x17000] ;  /* 0x01700000ce98783b */ /* 0x000ea40000004200 */
[----:B------:R-:W3:Y:S05]  /*b8b0*/  MUFU.EX2 R133, R133 ;  /* 0x0000008500857308 */ /* 0x000eea0000000800 */
[C---:B------:R-:W-:Y:S08]  /*b8c0*/  HMMA.16816.F32 R60, R140.reuse, R160, R60 ;  /* 0x000000a08c3c723c */ /* 0x040ff0000000183c */
[C---:B------:R-:W-:Y:S01]  /*b8d0*/  HMMA.16816.F32 R64, R140.reuse, R162, R64 ;  /* 0x000000a28c40723c */ /* 0x040fe20000001840 */
[----:B------:R-:W-:Y:S03]  /*b8e0*/  LDSM.16.MT88.4 R160, [R208+0x11800] ;  /* 0x01180000d0a0783b */ /* 0x000fe60000004200 */
[----:B-1----:R-:W-:Y:S04]  /*b8f0*/  F2FP.PACK_AB R137, R181, R182 ;  /* 0x000000b6b589723e */ /* 0x002fe800000000ff */
[C---:B------:R-:W-:Y:S04]  /*b900*/  HMMA.16816.F32 R68, R140.reuse, R164, R68 ;  /* 0x000000a48c44723c */ /* 0x040fe80000001844 */
[----:B---3--:R-:W-:Y:S04]  /*b910*/  F2FP.PACK_AB R138, R133, R180 ;  /* 0x000000b4858a723e */ /* 0x008fe800000000ff */
[C---:B------:R-:W-:Y:S08]  /*b920*/  HMMA.16816.F32 R72, R140.reuse, R166, R72 ;  /* 0x000000a68c48723c */ /* 0x040ff00000001848 */
[C---:B------:R-:W-:Y:S08]  /*b930*/  HMMA.16816.F32 R76, R140.reuse, R168, R76 ;  /* 0x000000a88c4c723c */ /* 0x040ff0000000184c */
        /* <DEDUP_REMOVED lines=17> */
[----:B------:R-:W-:Y:S08]  /*ba50*/  HMMA.16816.F32 R128, R140, R146, R128 ;  /* 0x000000928c80723c */ /* 0x000ff00000001880 */
[C---:B---3--:R-:W-:Y:S01]  /*ba60*/  HMMA.16816.F32 R140, R136.reuse, R148, R4 ;  /* 0x00000094888c723c */ /* 0x048fe20000001804 */
[----:B------:R-:W1:Y:S07]  /*ba70*/  LDSM.16.MT88.4 R4, [R208+0x13800] ;  /* 0x01380000d004783b */ /* 0x000e6e0000004200 */
[C---:B------:R-:W-:Y:S01]  /*ba80*/  HMMA.16816.F32 R144, R136.reuse, R150, R8 ;  /* 0x000000968890723c */ /* 0x040fe20000001808 */
[----:B------:R-:W2:Y:S07]  /*ba90*/  LDSM.16.MT88.4 R8, [R207+0x13800] ;  /* 0x01380000cf08783b */ /* 0x000eae0000004200 */
[C---:B-----5:R-:W-:Y:S01]  /*baa0*/  HMMA.16816.F32 R148, R136.reuse, R152, R12 ;  /* 0x000000988894723c */ /* 0x060fe2000000180c */
[----:B------:R-:W3:Y:S03]  /*bab0*/  LDSM.16.MT88.4 R12, [R205+0x15800] ;  /* 0x01580000cd0c783b */ /* 0x000ee60000004200 */
[----:B------:R-:W-:Y:S04]  /*bac0*/  FFMA.FTZ R0, R0, R197, R192 ;  /* 0x000000c500007223 */ /* 0x000fe800000100c0 */
        /* <DEDUP_REMOVED lines=11> */
[----:B------:R-:W-:Y:S04]  /*bb80*/  FADD.FTZ R0, R247, R0 ;  /* 0x00000000f7007221 */ /* 0x000fe80000010000 */
[C---:B------:R-:W-:Y:S04]  /*bb90*/  HMMA.16816.F32 R168, R136.reuse, R170, R32 ;  /* 0x000000aa88a8723c */ /* 0x040fe80000001820 */
[----:B------:R-:W-:Y:S04]  /*bba0*/  FADD.FTZ R0, R246, R0 ;  /* 0x00000000f6007221 */ /* 0x000fe80000010000 */
[C---:B------:R-:W-:Y:S04]  /*bbb0*/  HMMA.16816.F32 R36, R136.reuse, R172, R36 ;  /* 0x000000ac8824723c */ /* 0x040fe80000001824 */
[----:B------:R-:W-:Y:S04]  /*bbc0*/  FADD.FTZ R0, R203, R0 ;  /* 0x00000000cb007221 */ /* 0x000fe80000010000 */
[C---:B------:R-:W-:Y:S04]  /*bbd0*/  HMMA.16816.F32 R40, R136.reuse, R174, R40 ;  /* 0x000000ae8828723c */ /* 0x040fe80000001828 */
[----:B------:R-:W-:Y:S02]  /*bbe0*/  FADD.FTZ R0, R202, R0 ;  /* 0x00000000ca007221 */ /* 0x000fe40000010000 */
[----:B----4-:R-:W-:Y:S02]  /*bbf0*/  FFMA.FTZ R2, R2, R193, R194 ;  /* 0x000000c102027223 */ /* 0x010fe400000100c2 */
        /* <DEDUP_REMOVED lines=41> */
[----:B------:R-:W-:Y:S01]  /*be90*/  FADD.FTZ R2, R133, R2 ;  /* 0x0000000285027221 */ /* 0x000fe20000010000 */
[----:B------:R-:W-:Y:S03]  /*bea0*/  MOV R133, R132 ;  /* 0x0000008400857202 */ /* 0x000fe60000000f00 */
[C---:B------:R-:W-:Y:S01]  /*beb0*/  HMMA.16816.F32 R104, R136.reuse, R30, R104 ;  /* 0x0000001e8868723c */ /* 0x040fe20000001868 */
[----:B------:R4:W-:Y:S04]  /*bec0*/  STL [R1], R2 ;  /* 0x0000000201007387 */ /* 0x0009e80000100800 */
[----:B------:R4:W-:Y:S03]  /*bed0*/  STL [R1+0x4], R0 ;  /* 0x0000040001007387 */ /* 0x0009e60000100800 */
[C---:B-1----:R-:W-:Y:S08]  /*bee0*/  HMMA.16816.F32 R108, R136.reuse, R4, R108 ;  /* 0x00000004886c723c */ /* 0x042ff0000000186c */
[C---:B------:R-:W-:Y:S08]  /*bef0*/  HMMA.16816.F32 R112, R136.reuse, R6, R112 ;  /* 0x000000068870723c */ /* 0x040ff00000001870 */
[C---:B--2---:R-:W-:Y:S08]  /*bf00*/  HMMA.16816.F32 R116, R136.reuse, R8, R116 ;  /* 0x000000088874723c */ /* 0x044ff00000001874 */
[C---:B------:R-:W-:Y:S08]  /*bf10*/  HMMA.16816.F32 R120, R136.reuse, R10, R120 ;  /* 0x0000000a8878723c */ /* 0x040ff00000001878 */
[C---:B---3--:R-:W-:Y:S08]  /*bf20*/  HMMA.16816.F32 R124, R136.reuse, R12, R124 ;  /* 0x0000000c887c723c */ /* 0x048ff0000000187c */
[----:B------:R-:W-:Y:S01]  /*bf30*/  HMMA.16816.F32 R128, R136, R14, R128 ;  /* 0x0000000e8880723c */ /* 0x000fe20000001880 */
[----:B----4-:R-:W-:-:S07]  /*bf40*/  @P0 BRA `(.L_x_830) ;  /* 0xffffc41000000947 */ /* 0x010fce000383ffff */
.L_x_829:
[----:B------:R-:W2:Y:S01]  /*bf50*/  LDL.LU R5, [R1] ;  /* 0x0000000001057983 */ /* 0x000ea20000300800 */
[----:B------:R-:W1:Y:S01]  /*bf60*/  S2UR UR6, SR_CTAID.Y ;  /* 0x00000000000679c3 */ /* 0x000e620000002600 */
[----:B------:R-:W-:-:S02]  /*bf70*/  UISETP.NE.AND UP0, UPT, UR10, -0x1, UPT ;  /* 0xffffffff0a00788c */ /* 0x000fc4000bf05270 */
[----:B------:R-:W3:Y:S01]  /*bf80*/  LDL.LU R4, [R1+0x4] ;  /* 0x0000040001047983 */ /* 0x000ee20000300800 */
[----:B------:R-:W-:Y:S01]  /*bf90*/  ULDC.64 UR4, c[0x0][0x1e8] ;  /* 0x00007a0000047ab9 */ /* 0x000fe20000000a00 */
[----:B------:R-:W-:Y:S01]  /*bfa0*/  BSSY B0, `(.L_x_833) ;  /* 0x000018e000007945 */ /* 0x000fe20003800000 */
[----:B------:R-:W-:Y:S02]  /*bfb0*/  ULDC UR8, c[0x0][0x214] ;  /* 0x0000850000087ab9 */ /* 0x000fe40000000800 */
[----:B------:R-:W4:Y:S01]  /*bfc0*/  S2UR UR9, SR_CTAID.X ;  /* 0x00000000000979c3 */ /* 0x000f220000002500 */
[----:B------:R-:W-:Y:S02]  /*bfd0*/  UMOV UR24, URZ ;  /* 0x0000003f00187c82 */ /* 0x000fe40008000000 */
[----:B------:R-:W-:Y:S02]  /*bfe0*/  UMOV UR25, URZ ;  /* 0x0000003f00197c82 */ /* 0x000fe40008000000 */
[----:B------:R-:W-:-:S03]  /*bff0*/  @UP0 UIMAD.WIDE.U32 UR14, UR10, UR4, URZ ;  /* 0x000000040a0e02a5 */ /* 0x000fc6000f8e003f */
[----:B------:R-:W4:Y:S01]  /*c000*/  S2UR UR11, SR_CTAID.Z ;  /* 0x00000000000b79c3 */ /* 0x000f220000002700 */
[----:B------:R-:W-:-:S03]  /*c010*/  @UP0 UIMAD UR7, UR10, UR5, UR15 ;  /* 0x000000050a0702a4 */ /* 0x000fc6000f8e020f */
[----:B------:R-:W-:Y:S02]  /*c020*/  ULDC.64 UR4, c[0x0][0x1e0] ;  /* 0x0000780000047ab9 */ /* 0x000fe40000000a00 */
[----:B-1----:R-:W-:Y:S02]  /*c030*/  @!UP0 USHF.R.S32.HI UR12, URZ, 0x1f, UR6 ;  /* 0x0000001f3f0c8899 */ /* 0x002fe40008011406 */
[----:B------:R-:W-:Y:S02]  /*c040*/  @!UP0 UIMAD.WIDE.U32 UR22, UR6, UR4, URZ ;  /* 0x00000004061682a5 */ /* 0x000fe4000f8e003f */
[----:B------:R-:W-:-:S03]  /*c050*/  @!UP0 UIMAD UR12, UR12, UR4, URZ ;  /* 0x000000040c0c82a4 */ /* 0x000fc6000f8e023f */
        /* <DEDUP_REMOVED lines=9> */
[----:B------:R-:W-:Y:S02]  /*c0f0*/  ULDC UR5, c[0x0][0x234] ;  /* 0x00008d0000057ab9 */ /* 0x000fe40000000800 */
[----:B------:R-:W-:Y:S02]  /*c100*/  @UP1 UIMAD UR15, UR15, UR8, URZ ;  /* 0x000000080f0f12a4 */ /* 0x000fe4000f8e023f */
[----:B------:R-:W-:-:S02]  /*c110*/  @!UP1 USEL UR15, UR8, UR5, !UP2 ;  /* 0x00000005080f9287 */ /* 0x000fc4000d000000 */
[----:B------:R-:W-:Y:S02]  /*c120*/  ULDC UR4, c[0x0][0x1c0] ;  /* 0x0000700000047ab9 */ /* 0x000fe40000000800 */
[----:B------:R-:W-:Y:S02]  /*c130*/  @UP1 UMOV UR17, 0x1 ;  /* 0x0000000100111882 */ /* 0x000fe40000000000 */
[----:B------:R-:W-:Y:S02]  /*c140*/  @!UP1 UIMAD UR17, UR15, UR4, URZ ;  /* 0x000000040f1192a4 */ /* 0x000fe4000f8e023f */
[----:B------:R-:W-:Y:S02]  /*c150*/  @!UP3 UIMAD UR21, UR6, UR8, URZ ;  /* 0x000000080615b2a4 */ /* 0x000fe4000f8e023f */
[----:B------:R-:W-:Y:S02]  /*c160*/  @UP1 ULDC UR20, c[0x0][0x210] ;  /* 0x0000840000141ab9 */ /* 0x000fe40000000800 */
[----:B------:R-:W-:-:S02]  /*c170*/  UIMAD UR4, UR6, UR17, URZ ;  /* 0x00000011060472a4 */ /* 0x000fc4000f8e023f */
[----:B------:R-:W-:Y:S02]  /*c180*/  @!UP1 UMOV UR20, 0x1 ;  /* 0x0000000100149882 */ /* 0x000fe40000000000 */
[----:B------:R-:W-:Y:S02]  /*c190*/  @!UP3 USEL UR21, UR21, UR10, !UP0 ;  /* 0x0000000a1515b287 */ /* 0x000fe4000c000000 */
[----:B----4-:R-:W-:Y:S02]  /*c1a0*/  UIMAD UR5, UR9, UR20, URZ ;  /* 0x00000014090572a4 */ /* 0x010fe4000f8e023f */
[----:B------:R-:W-:Y:S02]  /*c1b0*/  USEL UR4, UR4, URZ, UP3 ;  /* 0x0000003f04047287 */ /* 0x000fe40009800000 */
[----:B------:R-:W-:Y:S02]  /*c1c0*/  USHF.L.U32 UR5, UR5, 0x6, URZ ;  /* 0x0000000605057899 */ /* 0x000fe4000800063f */
[----:B------:R-:W-:-:S02]  /*c1d0*/  UIMAD UR15, UR11, UR15, UR4 ;  /* 0x0000000f0b0f72a4 */ /* 0x000fc4000f8e0204 */
[----:B------:R-:W-:Y:S02]  /*c1e0*/  @!UP3 UMOV UR24, UR21 ;  /* 0x000000150018bc82 */ /* 0x000fe40008000000 */
[----:B------:R-:W-:Y:S02]  /*c1f0*/  USHF.R.S32.HI UR4, URZ, 0x1f, UR5 ;  /* 0x0000001f3f047899 */ /* 0x000fe40008011405 */
[----:B------:R-:W-:Y:S02]  /*c200*/  @!UP3 USHF.R.S32.HI UR25, URZ, 0x1f, UR21 ;  /* 0x0000001f3f19b899 */ /* 0x000fe40008011415 */
[----:B------:R-:W-:Y:S02]  /*c210*/  USHF.R.S32.HI UR6, URZ, 0x1f, UR15 ;  /* 0x0000001f3f067899 */ /* 0x000fe4000801140f */
[----:B------:R-:W-:-:S04]  /*c220*/  UIADD3 UR5, UP2, UP1, UR5, UR24, UR15 ;  /* 0x0000001805057290 */ /* 0x000fc8000f95e00f */
[----:B------:R-:W-:Y:S01]  /*c230*/  UIADD3.X UR4, UR4, UR25, UR6, UP2, UP1 ;  /* 0x0000001904047290 */ /* 0x000fe200097e2406 */
[----:B--2---:R-:W1:Y:S04]  /*c240*/  SHFL.BFLY PT, R0, R5, 0x2, 0x1f ;  /* 0x0c401f0005007f89 */ /* 0x004e6800000e0000 */
[----:B---3--:R-:W2:Y:S01]  /*c250*/  SHFL.BFLY PT, R2, R4, 0x2, 0x1f ;  /* 0x0c401f0004027f89 */ /* 0x008ea200000e0000 */
[----:B-1----:R-:W-:Y:S02]  /*c260*/  FADD.FTZ R0, R0, R5 ;  /* 0x0000000500007221 */ /* 0x002fe40000010000 */
        /* <DEDUP_REMOVED lines=13> */
[----:B------:R-:W1:Y:S01]  /*c340*/  S2R R81, SR_TID.X ;  /* 0x0000000000517919 */ /* 0x000e620000002100 */
[C---:B------:R-:W-:Y:S02]  /*c350*/  FMUL.FTZ R11, R0.reuse, R153 ;  /* 0x00000099000b7220 */ /* 0x040fe40000410000 */
[----:B------:R-:W-:Y:S02]  /*c360*/  FMUL.FTZ R153, R0, R40 ;  /* 0x0000002800997220 */ /* 0x000fe40000410000 */
[----:B--2---:R-:W-:Y:S02]  /*c370*/  FMUL.FTZ R40, R2, R82 ;  /* 0x0000005202287220 */ /* 0x004fe40000410000 */
[C---:B------:R-:W-:Y:S02]  /*c380*/  FMUL.FTZ R176, R0.reuse, R140 ;  /* 0x0000008c00b07220 */ /* 0x040fe40000410000 */
[C---:B------:R-:W-:Y:S02]  /*c390*/  FMUL.FTZ R6, R0.reuse, R141 ;  /* 0x0000008d00067220 */ /* 0x040fe40000410000 */
[----:B------:R-:W-:-:S02]  /*c3a0*/  FMUL.FTZ R175, R0, R144 ;  /* 0x0000009000af7220 */ /* 0x000fc40000410000 */
[----:B------:R-:W-:Y:S01]  /*c3b0*/  FMUL.FTZ R7, R0, R145 ;  /* 0x0000009100077220 */ /* 0x000fe20000410000 */
[----:B------:R-:W-:Y:S01]  /*c3c0*/  F2FP.PACK_AB R6, R6, R176 ;  /* 0x000000b00606723e */ /* 0x000fe200000000ff */
        /* <DEDUP_REMOVED lines=8> */
[C---:B-----5:R-:W-:Y:S01]  /*c450*/  FMUL.FTZ R137, R0.reuse, R45 ;  /* 0x0000002d00897220 */ /* 0x060fe20000410000 */
[----:B------:R-:W-:Y:S01]  /*c460*/  F2FP.PACK_AB R11, R11, R173 ;  /* 0x000000ad0b0b723e */ /* 0x000fe200000000ff */
[----:B------:R-:W-:Y:S01]  /*c470*/  FMUL.FTZ R136, R0, R49 ;  /* 0x0000003100887220 */ /* 0x000fe20000410000 */
[----:B------:R-:W-:Y:S01]  /*c480*/  LEA.HI R21, R82, R81, RZ, 0x2 ;  /* 0x0000005152157211 */ /* 0x000fe200078f10ff */
        /* <DEDUP_REMOVED lines=63> */
[----:B------:R-:W-:Y:S01]  /*c880*/  FMUL.FTZ R129, R0, R129 ;  /* 0x0000008100817220 */ /* 0x000fe20000410000 */
[--C-:B------:R-:W-:Y:S01]  /*c890*/  SHF.R.S32.HI R0, RZ, 0x1f, R21.reuse ;  /* 0x0000001fff007819 */ /* 0x100fe20000011415 */
[C---:B------:R-:W-:Y:S01]  /*c8a0*/  FMUL.FTZ R19, R2.reuse, R55 ;  /* 0x0000003702137220 */ /* 0x040fe20000410000 */
[----:B------:R-:W-:Y:S01]  /*c8b0*/  SHF.R.S32.HI R55, RZ, 0x2, R21 ;  /* 0x00000002ff377819 */ /* 0x000fe20000011415 */
[----:B------:R-:W-:-:S02]  /*c8c0*/  FMUL.FTZ R14, R2, R38 ;  /* 0x00000026020e7220 */ /* 0x000fc40000410000 */
[----:B------:R-:W-:Y:S01]  /*c8d0*/  FMUL.FTZ R60, R2, R42 ;  /* 0x0000002a023c7220 */ /* 0x000fe20000410000 */
[----:B------:R-:W-:Y:S01]  /*c8e0*/  LEA.HI R0, R0, R55, RZ, 0x3 ;  /* 0x0000003700007211 */ /* 0x000fe200078f18ff */
[C---:B------:R-:W-:Y:S02]  /*c8f0*/  FMUL.FTZ R47, R2.reuse, R47 ;  /* 0x0000002f022f7220 */ /* 0x040fe40000410000 */
[----:B------:R-:W-:Y:S01]  /*c900*/  FMUL.FTZ R4, R2, R46 ;  /* 0x0000002e02047220 */ /* 0x000fe20000410000 */
[----:B------:R-:W-:Y:S01]  /*c910*/  LOP3.LUT R0, R0, 0xfffffff8, RZ, 0xc0, !PT ;  /* 0xfffffff800007812 */ /* 0x000fe200078ec0ff */
        /* <DEDUP_REMOVED lines=100> */
[----:B------:R-:W-:Y:S01]  /*cf60*/  FMUL.FTZ R130, R2, R130 ;  /* 0x0000008202827220 */ /* 0x000fe20000410000 */
[----:B------:R-:W-:Y:S02]  /*cf70*/  IADD3 R2, R55, -R0, RZ ;  /* 0x8000000037027210 */ /* 0x000fe40007ffe0ff */
[----:B------:R-:W-:Y:S02]  /*cf80*/  LOP3.LUT R0, R21, 0x3ffffffc, RZ, 0xc0, !PT ;  /* 0x3ffffffc15007812 */ /* 0x000fe400078ec0ff */
[----:B------:R-:W-:Y:S02]  /*cf90*/  SHF.L.U32 R4, R2, 0x6, RZ ;  /* 0x0000000602047819 */ /* 0x000fe400000006ff */
[----:B------:R-:W-:Y:S02]  /*cfa0*/  IADD3 R15, -R0, R81, RZ ;  /* 0x00000051000f7210 */ /* 0x000fe40007ffe1ff */
[----:B------:R-:W-:Y:S02]  /*cfb0*/  LOP3.LUT R0, R4, 0x1c0, RZ, 0xc0, !PT ;  /* 0x000001c004007812 */ /* 0x000fe400078ec0ff */
[----:B------:R-:W-:-:S02]  /*cfc0*/  LOP3.LUT R4, R2, 0x1, RZ, 0xc0, !PT ;  /* 0x0000000102047812 */ /* 0x000fc400078ec0ff */
[----:B------:R-:W-:Y:S02]  /*cfd0*/  LEA R15, R14, R15, 0x9 ;  /* 0x0000000f0e0f7211 */ /* 0x000fe400078e48ff */
[----:B------:R-:W-:Y:S02]  /*cfe0*/  LEA.HI R0, R0, R0, RZ, 0x1d ;  /* 0x0000000000007211 */ /* 0x000fe400078fe8ff */
[----:B------:R-:W-:Y:S02]  /*cff0*/  ISETP.NE.U32.AND P0, PT, R4, 0x1, PT ;  /* 0x000000010400780c */ /* 0x000fe40003f05070 */
[----:B------:R-:W-:Y:S02]  /*d000*/  LEA R0, R15, R0, 0x1 ;  /* 0x000000000f007211 */ /* 0x000fe400078e08ff */
[----:B------:R-:W-:Y:S02]  /*d010*/  R2P PR, R2, 0x6 ;  /* 0x0000000602007804 */ /* 0x000fe40000000000 */
[----:B------:R-:W-:-:S02]  /*d020*/  SHF.L.U32 R0, R0, 0x1, RZ ;  /* 0x0000000100007819 */ /* 0x000fc400000006ff */
[----:B------:R-:W-:Y:S02]  /*d030*/  MOV R4, 0x20 ;  /* 0x0000002000047802 */ /* 0x000fe40000000f00 */
        /* <DEDUP_REMOVED lines=132> */
.L_x_834:
[----:B--234-:R-:W-:Y:S05]  /*d880*/  BSYNC B0 ;  /* 0x0000000000007941 */ /* 0x01cfea0003800000 */
.L_x_833:
[----:B------:R-:W2:Y:S04]  /*d890*/  LDL.64 R84, [R1+0x8] ;  /* 0x0000080001547983 */ /* 0x000ea80000100a00 */
[----:B------:R3:W5:Y:S04]  /*d8a0*/  LDL R15, [R1+0x1c] ;  /* 0x00001c00010f7983 */ /* 0x0007680000100800 */
        /* <DEDUP_REMOVED lines=17> */
[----:B------:R-:W-:Y:S01]  /*d9c0*/  IADD3.X R5, R0, UR7, RZ, P0, !PT ;  /* 0x0000000700057c10 */ /* 0x000fe200087fe4ff */
[----:B------:R-:W-:Y:S01]  /*d9d0*/  IMAD.U32 R0, RZ, RZ, UR13 ;  /* 0x0000000dff007e24 */ /* 0x000fe2000f8e00ff */
[----:B------:R-:W-:Y:S02]  /*d9e0*/  ISETP.GE.AND P0, PT, R3, UR9, PT ;  /* 0x0000000903007c0c */ /* 0x000fe4000bf06270 */
[----:B------:R-:W-:Y:S01]  /*d9f0*/  SHF.R.S32.HI R3, RZ, 0x1f, R2 ;  /* 0x0000001fff037819 */ /* 0x000fe20000011402 */
[----:B-1----:R-:W-:-:S04]  /*da00*/  IMAD.WIDE.U32 R10, R10, c[0x0][0x1f0], R4 ;  /* 0x00007c000a0a7a25 */ /* 0x002fc800078e0004 */
[----:B------:R-:W-:Y:S01]  /*da10*/  IMAD.WIDE R2, R0, 0x40, R2 ;  /* 0x0000004000027825 */ /* 0x000fe200078e0202 */
[----:B------:R-:W-:-:S05]  /*da20*/  IADD3 R9, R11, UR4, RZ ;  /* 0x000000040b097c10 */ /* 0x000fca000fffe0ff */
        /* <DEDUP_REMOVED lines=16> */
.L_x_836:
[----:B---3--:R-:W-:Y:S05]  /*db30*/  BSYNC B0 ;  /* 0x0000000000007941 */ /* 0x008fea0003800000 */
.L_x_835:
        /* <DEDUP_REMOVED lines=22> */
.L_x_838:
[----:B------:R-:W-:Y:S05]  /*dca0*/  BSYNC B0 ;  /* 0x0000000000007941 */ /* 0x000fea0003800000 */
.L_x_837:
        /* <DEDUP_REMOVED lines=22> */
.L_x_840:
[----:B------:R-:W-:Y:S05]  /*de10*/  BSYNC B0 ;  /* 0x0000000000007941 */ /* 0x000fea0003800000 */
.L_x_839:
[----:B------:R-:W-:-:S04]  /*de20*/  LEA.HI.SX32 R0, R12, 0x30, 0x1d ;  /* 0x000000300c007811 */ /* 0x000fc800078feaff */
[----:B------:R-:W-:-:S13]  /*de30*/  ISETP.GE.AND P0, PT, R0, UR9, PT ;  /* 0x0000000900007c0c */ /* 0x000fda000bf06270 */
[----:B------:R-:W-:Y:S05]  /*de40*/  @P0 EXIT ;  /* 0x000000000000094d */ /* 0x000fea0003800000 */
[----:B------:R-:W-:Y:S02]  /*de50*/  IADD3 R0, P0, R2, 0x30, RZ ;  /* 0x0000003002007810 */ /* 0x000fe40007f1e0ff */
[----:B------:R-:W-:Y:S02]  /*de60*/  ISETP.GE.AND P2, PT, R84, c[0x0][0x220], PT ;  /* 0x0000880054007a0c */ /* 0x000fe40003f46270 */
[----:B-----5:R-:W-:Y:S01]  /*de70*/  ISETP.GE.AND P1, PT, R15, c[0x0][0x220], PT ;  /* 0x000088000f007a0c */ /* 0x020fe20003f26270 */
[----:B------:R-:W-:Y:S01]  /*de80*/  IMAD.X R2, RZ, RZ, R3, P0 ;  /* 0x000000ffff027224 */ /* 0x000fe200000e0603 */
[----:B------:R-:W-:Y:S01]  /*de90*/  ISETP.GE.AND P0, PT, R14, c[0x0][0x220], PT ;  /* 0x000088000e007a0c */ /* 0x000fe20003f06270 */
[----:B------:R-:W-:Y:S02]  /*dea0*/  IMAD.MOV.U32 R3, RZ, RZ, R9 ;  /* 0x000000ffff037224 */ /* 0x000fe400078e0009 */
[----:B------:R-:W-:Y:S02]  /*deb0*/  IMAD R6, R2, c[0x0][0x1e8], RZ ;  /* 0x00007a0002067a24 */ /* 0x000fe400078e02ff */
[----:B------:R-:W-:-:S04]  /*dec0*/  IMAD.MOV.U32 R2, RZ, RZ, R10 ;  /* 0x000000ffff027224 */ /* 0x000fc800078e000a */
[----:B-1----:R-:W-:-:S04]  /*ded0*/  IMAD.WIDE.U32 R4, R0, c[0x0][0x1e8], R2 ;  /* 0x00007a0000047a25 */ /* 0x002fc800078e0002 */
[----:B------:R-:W-:Y:S01]  /*dee0*/  IMAD R0, R0, c[0x0][0x1ec], R6 ;  /* 0x00007b0000007a24 */ /* 0x000fe200078e0206 */
[----:B------:R-:W-:-:S03]  /*def0*/  LEA R2, P3, R4, c[0x0][0x1d0], 0x1 ;  /* 0x0000740004027a11 */ /* 0x000fc600078608ff */
        /* <DEDUP_REMOVED lines=9> */
.L_x_799:
        /* <DEDUP_REMOVED lines=80> */
.L_x_842:
[----:B------:R-:W-:Y:S05]  /*e490*/  BSYNC B0 ;  /* 0x0000000000007941 */ /* 0x000fea0003800000 */
.L_x_841:
        /* <DEDUP_REMOVED lines=22> */
.L_x_844:
[----:B------:R-:W-:Y:S05]  /*e600*/  BSYNC B0 ;  /* 0x0000000000007941 */ /* 0x000fea0003800000 */
.L_x_843:
        /* <DEDUP_REMOVED lines=22> */
.L_x_846:
[----:B------:R-:W-:Y:S05]  /*e770*/  BSYNC B0 ;  /* 0x0000000000007941 */ /* 0x000fea0003800000 */
.L_x_845:
        /* <DEDUP_REMOVED lines=21> */
.L_x_848:
[----:B------:R-:W-:Y:S05]  /*e8d0*/  BSYNC B0 ;  /* 0x0000000000007941 */ /* 0x000fea0003800000 */
.L_x_847:
        /* <DEDUP_REMOVED lines=35> */
.L_x_849:
        /* <DEDUP_REMOVED lines=15> */
.L_x_2040:


//--------------------- .text._ZN5flash16flash_fwd_kernelI23Flash_fwd_kernel_traitsILi256ELi64ELi64ELi4ELb0ELb0EN7cutlass6half_tE19Flash_kernel_traitsILi256ELi64ELi64ELi4ES3_EELb1ELb0ELb0ELb1ELb0ELb0ELb0ELb1EEEvNS_16Flash_fwd_paramsE --------------------------
	.section	.text._ZN5flash16flash_fwd_kernelI23Flash_fwd_kernel_traitsILi256ELi64ELi64ELi4ELb0ELb0EN7cutlass6half_tE19Flash_kernel_traitsILi256ELi64ELi64ELi4ES3_EELb1ELb0ELb0ELb1ELb0ELb0ELb0ELb1EEEvNS_16Flash_fwd_paramsE,"ax",@progbits
	.sectioninfo	@"SHI_REGISTERS=255"
	.align	128
        .global         _ZN5flash16flash_fwd_kernelI23Flash_fwd_kernel_traitsILi256ELi64ELi64ELi4ELb0ELb0EN7cutlass6half_tE19Flash_kernel_traitsILi256ELi64ELi64ELi4ES3_EELb1ELb0ELb0ELb1ELb0ELb0ELb0ELb1EEEvNS_16Flash_fwd_paramsE
        .type           _ZN5flash16flash_fwd_kernelI23Flash_fwd_kernel_traitsILi256ELi64ELi64ELi4ELb0ELb0EN7cutlass6half_tE19Flash_kernel_traitsILi256ELi64ELi64ELi4ES3_EELb1ELb0ELb0ELb1ELb0ELb0ELb0ELb1EEEvNS_16Flash_fwd_paramsE,@function
        .size           _ZN5flash16flash_fwd_kernelI23Flash_fwd_kernel_traitsILi256ELi64ELi64ELi4ELb0ELb0EN7cutlass6half_tE19Flash_kernel_traitsILi256ELi64ELi64ELi4ES3_EELb1ELb0ELb0ELb1ELb0ELb0ELb0ELb1EEEvNS_16Flash_fwd_paramsE,(.L_x_2041 - _ZN5flash16flash_fwd_kernelI23Flash_fwd_kernel_traitsILi256ELi64ELi64ELi4ELb0ELb0EN7cutlass6half_tE19Flash_kernel_traitsILi256ELi64ELi64ELi4ES3_EELb1ELb0ELb0ELb1ELb0ELb0ELb0ELb1EEEvNS_16Flash_fwd_paramsE)
        .other          _ZN5flash16flash_fwd_kernelI23Flash_fwd_kernel_traitsILi256ELi64ELi64ELi4ELb0ELb0EN7cutlass6half_tE19Flash_kernel_traitsILi256ELi64ELi64ELi4ES3_EELb1ELb0ELb0ELb1ELb0ELb0ELb0ELb1EEEvNS_16Flash_fwd_paramsE,@"STO_CUDA_ENTRY STV_DEFAULT"
_ZN5flash16flash_fwd_kernelI23Flash_fwd_kernel_traitsILi256ELi64ELi64ELi4ELb0ELb0EN7cutlass6half_tE19Flash_kernel_traitsILi256ELi64ELi64ELi4ES3_EELb1ELb0ELb0ELb1ELb0ELb0ELb0ELb1EEEvNS_16Flash_fwd_paramsE:
.text._ZN5flash16flash_fwd_kernelI23Flash_fwd_kernel_traitsILi256ELi64ELi64ELi4ELb0ELb0EN7cutlass6half_tE19Flash_kernel_traitsILi256ELi64ELi64ELi4ES3_EELb1ELb0ELb0ELb1ELb0ELb0ELb0ELb1EEEvNS_16Flash_fwd_paramsE:
        /* <DEDUP_REMOVED lines=51> */
[----:B------:R-:W2:Y:S04]  /*0330*/  @P0 LDG.E R5, [R12.64] ;  /* 0x000000140c050981 */ /* 0x000ea8000c1e1900 */
[----:B------:R-:W3:Y:S01]  /*0340*/  @P0 LDG.E R0, [R12.64+0x4] ;  /* 0x000004140c000981 */ /* 0x000ee2000c1e1900 */
[----:B------:R-:W-:Y:S02]  /*0350*/  PLOP3.LUT P1, PT, PT, PT, UP0, 0x80, 0x0 ;  /* 0x000000000000781c */ /* 0x000fe40003f2f008 */
[----:B------:R-:W-:-:S11]  /*0360*/  PLOP3.LUT P2, PT, PT, PT, UP1, 0x80, 0x0 ;  /* 0x000000000000781c */ /* 0x000fd60003f4f018 */
[----:B------:R-:W4:Y:S01]  /*0370*/  @P1 LDG.E R4, [R10.64] ;  /* 0x000000140a041981 */ /* 0x000f22000c1e1900 */
        /* <DEDUP_REMOVED lines=8> */
[----:B--2---:R-:W2:Y:S08]  /*0400*/  @P0 R2UR UR11, R5 ;  /* 0x00000000050b03c2 */ /* 0x004eb000000e0000 */
[----:B---3--:R-:W2:Y:S01]  /*0410*/  @P0 R2UR UR16, R0 ;  /* 0x00000000001003c2 */ /* 0x008ea200000e0000 */
[----:B------:R-:W-:-:S04]  /*0420*/  ISETP.NE.U32.AND P0, PT, RZ, c[0x0][0x248], PT ;  /* 0x00009200ff007a0c */ /* 0x000fc80003f05070 */
[----:B------:R-:W-:-:S03]  /*0430*/  ISETP.NE.AND.EX P0, PT, RZ, c[0x0][0x24c], PT, P0 ;  /* 0x00009300ff007a0c */ /* 0x000fc60003f05300 */
[----:B----4-:R3:W4:Y:S01]  /*0440*/  @P1 R2UR UR7, R4 ;  /* 0x00000000040713c2 */ /* 0x01072200000e0000 */
[----:B--2---:R-:W-:-:S07]  /*0450*/  @UP2 UIADD3 UR16, UR16, -UR11, URZ ;  /* 0x8000000b10102290 */ /* 0x004fce000fffe03f */
[----:B-----5:R3:W2:Y:S01]  /*0460*/  @!P2 R2UR UR24, R8 ;  /* 0x000000000818a3c2 */ /* 0x0206a200000e0000 */
[----:B------:R-:W-:Y:S01]  /*0470*/  LEA.HI R5, R9, R20, RZ, 0x5 ;  /* 0x0000001409057211 */ /* 0x000fe200078f28ff */
        /* <DEDUP_REMOVED lines=9> */
.L_x_850:
[----:B-1----:R-:W-:Y:S02]  /*0510*/  ULDC UR6, c[0x0][0x218] ;  /* 0x0000860000067ab9 */ /* 0x002fe40000000800 */
.L_x_851:
        /* <DEDUP_REMOVED lines=33> */
[----:B------:R-:W-:-:S03]  /*0730*/  PLOP3.LUT P0, PT, PT, PT, UP0, 0x80, 0x0 ;  /* 0x000000000000781c */ /* 0x000fc60003f0f008 */
[----:B------:R-:W-:Y:S02]  /*0740*/  @UP1 UIMAD.WIDE.U32 UR28, UR11, UR4, URZ ;  /* 0x000000040b1c12a5 */ /* 0x000fe4000f8e003f */
[----:B------:R-:W-:Y:S02]  /*0750*/  @!UP1 USHF.R.S32.HI UR17, URZ, 0x1f, UR19 ;  /* 0x0000001f3f119899 */ /* 0x000fe40008011413 */
[----:B------:R-:W-:Y:S02]  /*0760*/  @UP0 UIADD3 UR10, UR7, UR24, URZ ;  /* 0x00000018070a0290 */ /* 0x000fe4000fffe03f */
[----:B------:R-:W-:Y:S02]  /*0770*/  @UP1 UIMAD UR6, UR11, UR5, UR29 ;  /* 0x000000050b0612a4 */ /* 0x000fe4000f8e021d */
[----:B------:R-:W-:Y:S02]  /*0780*/  @!UP1 UIMAD UR17, UR17, UR8, URZ ;  /* 0x00000008111192a4 */ /* 0x000fe4000f8e023f */
[----:B------:R-:W-:-:S02]  /*0790*/  ULDC.64 UR4, c[0x0][0x198] ;  /* 0x0000660000047ab9 */ /* 0x000fc40000000a00 */
[----:B------:R-:W-:Y:S02]  /*07a0*/  @UP0 UIMAD.WIDE.U32 UR26, UR10, UR4, URZ ;  /* 0x000000040a1a02a5 */ /* 0x000fe4000f8e003f */
[----:B------:R-:W-:Y:S02]  /*07b0*/  @!UP1 UIMAD.WIDE.U32 UR30, UR19, UR8, URZ ;  /* 0x00000008131e92a5 */ /* 0x000fe4000f8e003f */
[----:B------:R-:W-:Y:S02]  /*07c0*/  @UP0 UIMAD UR10, UR10, UR5, UR27 ;  /* 0x000000050a0a02a4 */ /* 0x000fe4000f8e021b */
[----:B------:R-:W-:Y:S02]  /*07d0*/  ULDC UR8, c[0x0][0x1c0] ;  /* 0x0000700000087ab9 */ /* 0x000fe40000000800 */
[----:B------:R-:W-:Y:S02]  /*07e0*/  UIMAD UR8, UR19, UR8, UR18 ;  /* 0x00000008130872a4 */ /* 0x000fe4000f8e0212 */
[----:B------:R-:W-:-:S02]  /*07f0*/  ULDC UR5, c[0x0][0x224] ;  /* 0x0000890000057ab9 */ /* 0x000fc40000000800 */
[----:B------:R-:W-:Y:S02]  /*0800*/  UIMAD UR5, UR8, UR5, UR14 ;  /* 0x00000005080572a4 */ /* 0x000fe4000f8e020e */
[----:B------:R-:W-:Y:S02]  /*0810*/  USHF.L.U32 UR8, UR8, 0x5, URZ ;  /* 0x0000000508087899 */ /* 0x000fe4000800063f */
[----:B------:R-:W-:Y:S02]  /*0820*/  ULDC UR27, c[0x0][0x228] ;  /* 0x00008a00001b7ab9 */ /* 0x000fe40000000800 */
[----:B------:R-:W-:Y:S02]  /*0830*/  UIMAD UR27, UR5, UR27, URZ ;  /* 0x0000001b051b72a4 */ /* 0x000fe4000f8e023f */
[----:B------:R-:W-:Y:S01]  /*0840*/  USHF.R.S32.HI UR5, URZ, 0x1f, UR8 ;  /* 0x0000001f3f057899 */ /* 0x000fe20008011408 */
[--C-:B------:R-:W-:Y:S01]  /*0850*/  IADD3 R23, P2, P1, R2, UR8, R10.reuse ;  /* 0x0000000802177c10 */ /* 0x100fe2000f95e00a */
[----:B------:R-:W-:Y:S01]  /*0860*/  @!UP1 UIMAD UR4, UR19, UR9, UR17 ;  /* 0x00000009130492a4 */ /* 0x000fe2000f8e0211 */
[----:B------:R-:W-:Y:S01]  /*0870*/  SHF.R.S32.HI R2, RZ, 0x1f, R10 ;  /* 0x0000001fff027819 */ /* 0x000fe2000001140a */
[----:B------:R-:W-:-:S02]  /*0880*/  USHF.R.S32.HI UR9, URZ, 0x6, UR12 ;  /* 0x000000063f097899 */ /* 0x000fc4000801140c */
[----:B------:R-:W-:Y:S01]  /*0890*/  USHF.R.S32.HI UR17, URZ, 0x1f, UR18 ;  /* 0x0000001f3f117899 */ /* 0x000fe20008011412 */
[----:B------:R-:W-:Y:S01]  /*08a0*/  IADD3.X R2, R3, UR5, R2, P2, P1 ;  /* 0x0000000503027c10 */ /* 0x000fe200097e2402 */
[----:B------:R-:W-:Y:S02]  /*08b0*/  @!UP1 UIADD3 UR6, UR31, UR4, URZ ;  /* 0x000000041f069290 */ /* 0x000fe4000fffe03f */
        /* <DEDUP_REMOVED lines=11> */
[----:B------:R-:W-:-:S02]  /*0970*/  UIMAD UR8, UR8, UR4, URZ ;  /* 0x00000004080872a4 */ /* 0x000fc4000f8e023f */
[----:B------:R-:W-:Y:S02]  /*0980*/  UIMAD.WIDE.U32 UR30, UR19, UR4, UR30 ;  /* 0x00000004131e72a5 */ /* 0x000fe4000f8e001e */
[----:B------:R-:W-:-:S04]  /*0990*/  UIMAD UR5, UR19, UR5, UR8 ;  /* 0x00000005130572a4 */ /* 0x000fc8000f8e0208 */
[----:B------:R-:W-:Y:S02]  /*09a0*/  UIADD3 UR10, UR31, UR5, URZ ;  /* 0x000000051f0a7290 */ /* 0x000fe4000fffe03f */
[----:B------:R-:W-:Y:S02]  /*09b0*/  UMOV UR12, UR30 ;  /* 0x0000001e000c7c82 */ /* 0x000fe40008000000 */
.L_x_853:
        /* <DEDUP_REMOVED lines=32> */
[----:B------:R-:W-:-:S05]  /*0bc0*/  @UP0 UIMAD UR24, UR24, UR5, UR31 ;  /* 0x00000005181802a4 */ /* 0x000fca000f8e021f */
[----:B------:R-:W-:-:S03]  /*0bd0*/  @!UP2 ULOP3.LUT UR8, URZ, UR26, URZ, 0x33, !UPT ;  /* 0x0000001a3f08a292 */ /* 0x000fc6000f8e333f */
[----:B------:R-:W-:Y:S02]  /*0be0*/  @UP0 UMOV UR26, UR30 ;  /* 0x0000001e001a0c82 */ /* 0x000fe40008000000 */
[----:B------:R-:W-:Y:S01]  /*0bf0*/  USHF.R.S32.HI UR29, URZ, 0x1f, UR8 ;  /* 0x0000001f3f1d7899 */ /* 0x000fe20008011408 */
        /* <DEDUP_REMOVED lines=14> */
.L_x_854:
[CC--:B------:R-:W-:Y:S01]  /*0ce0*/  LEA.HI R3, R9.reuse, R20.reuse, RZ, 0x3 ;  /* 0x0000001409037211 */ /* 0x0c0fe200078f18ff */
[----:B------:R-:W1:Y:S01]  /*0cf0*/  S2R R12, SR_CTAID.Z ;  /* 0x00000000000c7919 */ /* 0x000e620000002700 */
[-C--:B------:R-:W-:Y:S01]  /*0d00*/  LEA.HI R7, R9, R20.reuse, RZ, 0x4 ;  /* 0x0000001409077211 */ /* 0x080fe200078f20ff */
[----:B------:R-:W-:Y:S01]  /*0d10*/  ULDC.64 UR4, c[0x0][0x1b8] ;  /* 0x00006e0000047ab9 */ /* 0x000fe20000000a00 */
[----:B------:R-:W-:Y:S01]  /*0d20*/  SHF.R.S32.HI R26, RZ, 0x3, R3 ;  /* 0x00000003ff1a7819 */ /* 0x000fe20000011403 */
[----:B------:R-:W-:Y:S01]  /*0d30*/  UIMAD UR4, UR29, UR4, URZ ;  /* 0x000000041d0472a4 */ /* 0x000fe2000f8e023f */
[----:B------:R-:W-:Y:S01]  /*0d40*/  LOP3.LUT R3, R3, 0xfffffff8, RZ, 0xc0, !PT ;  /* 0xfffffff803037812 */ /* 0x000fe200078ec0ff */
[----:B------:R-:W-:Y:S01]  /*0d50*/  IMAD.U32 R17, RZ, RZ, UR13 ;  /* 0x0000000dff117e24 */ /* 0x000fe2000f8e00ff */
[----:B------:R-:W-:Y:S01]  /*0d60*/  SHF.R.S32.HI R6, RZ, 0x4, R7 ;  /* 0x00000004ff067819 */ /* 0x000fe20000011407 */
[----:B------:R-:W-:Y:S01]  /*0d70*/  IMAD.SHL.U32 R248, R26, 0x40, RZ ;  /* 0x000000401af87824 */ /* 0x000fe200078e00ff */
[----:B------:R-:W-:Y:S01]  /*0d80*/  LEA.HI R9, R9, R20, RZ, 0x6 ;  /* 0x0000001409097211 */ /* 0x000fe200078f30ff */
[----:B------:R-:W-:Y:S01]  /*0d90*/  IMAD.IADD R0, R20, 0x1, -R3 ;  /* 0x0000000114007824 */ /* 0x000fe200078e0a03 */
[C---:B------:R-:W-:Y:S01]  /*0da0*/  LEA.HI R213, R7.reuse, R6, RZ, 0x1 ;  /* 0x0000000607d57211 */ /* 0x040fe200078f08ff */
[----:B------:R-:W-:Y:S01]  /*0db0*/  BSSY B0, `(.L_x_855) ;  /* 0x0000076000007945 */ /* 0x000fe20003800000 */
[----:B------:R-:W-:Y:S01]  /*0dc0*/  LOP3.LUT R248, R248, 0x1c0, RZ, 0xc0, !PT ;  /* 0x000001c0f8f87812 */ /* 0x000fe200078ec0ff */
[----:B------:R-:W-:Y:S01]  /*0dd0*/  IMAD.SHL.U32 R118, R0, 0x8, RZ ;  /* 0x0000000800767824 */ /* 0x000fe200078e00ff */
[----:B------:R-:W-:Y:S01]  /*0de0*/  LOP3.LUT R7, R7, 0xfffffff0, RZ, 0xc0, !PT ;  /* 0xfffffff007077812 */ /* 0x000fe200078ec0ff */
[----:B------:R-:W-:Y:S01]  /*0df0*/  IMAD.SHL.U32 R9, R9, 0x8, RZ ;  /* 0x0000000809097824 */ /* 0x000fe200078e00ff */
[----:B------:R-:W-:-:S02]  /*0e00*/  LOP3.LUT R213, R213, 0xfffffffe, RZ, 0xc0, !PT ;  /* 0xfffffffed5d57812 */ /* 0x000fc400078ec0ff */
[----:B------:R-:W-:Y:S01]  /*0e10*/  LOP3.LUT R3, R248, 0x38, R118, 0xf8, !PT ;  /* 0x00000038f8037812 */ /* 0x000fe200078ef876 */
[----:B------:R-:W-:Y:S01]  /*0e20*/  IMAD.IADD R4, R20, 0x1, -R7 ;  /* 0x0000000114047824 */ /* 0x000fe200078e0a07 */
[----:B------:R-:W-:Y:S01]  /*0e30*/  SHF.R.U32.HI R248, RZ, 0x3, R248 ;  /* 0x00000003fff87819 */ /* 0x000fe200000116f8 */
[----:B------:R-:W-:Y:S01]  /*0e40*/  IMAD.IADD R213, R6, 0x1, -R213 ;  /* 0x0000000106d57824 */ /* 0x000fe200078e0ad5 */
[----:B------:R-:W-:Y:S02]  /*0e50*/  SHF.R.S32.HI R119, RZ, 0x1f, R118 ;  /* 0x0000001fff777819 */ /* 0x000fe40000011476 */
[----:B------:R-:W-:Y:S01]  /*0e60*/  LOP3.LUT R248, R3, R248, RZ, 0x3c, !PT ;  /* 0x000000f803f87212 */ /* 0x000fe200078e3cff */
[----:B------:R-:W-:Y:S01]  /*0e70*/  IMAD.SHL.U32 R8, R213, 0x8, RZ ;  /* 0x00000008d5087824 */ /* 0x000fe200078e00ff */
[----:B------:R-:W-:Y:S01]  /*0e80*/  SHF.R.S32.HI R3, RZ, 0x1f, R4 ;  /* 0x0000001fff037819 */ /* 0x000fe20000011404 */
[----:B------:R-:W-:Y:S01]  /*0e90*/  IMAD.WIDE.U32 R18, R26, c[0x0][0x198], R118 ;  /* 0x000066001a127a25 */ /* 0x000fe200078e0076 */
[----:B------:R-:W-:Y:S01]  /*0ea0*/  IADD3 R14, P0, R118, UR28, RZ ;  /* 0x0000001c760e7c10 */ /* 0x000fe2000ff1e0ff */
[----:B------:R2:W-:Y:S01]  /*0eb0*/  STL.64 [R1+0x18], R118 ;  /* 0x0000187601007387 */ /* 0x0005e20000100a00 */
[----:B------:R-:W-:Y:S01]  /*0ec0*/  LEA.HI R3, R3, R4, RZ, 0x3 ;  /* 0x0000000403037211 */ /* 0x000fe200078f18ff */
[----:B------:R-:W-:Y:S01]  /*0ed0*/  UIMAD UR28, UR8, UR5, UR4 ;  /* 0x00000005081c72a4 */ /* 0x000fe2000f8e0204 */
[----:B------:R-:W-:Y:S01]  /*0ee0*/  IADD3.X R15, R119, UR6, RZ, P0, !PT ;  /* 0x00000006770f7c10 */ /* 0x000fe200087fe4ff */
[----:B------:R-:W-:Y:S01]  /*0ef0*/  ULDC.64 UR6, c[0x0][0x1b0] ;  /* 0x00006c0000067ab9 */ /* 0x000fe20000000a00 */
[----:B------:R-:W-:Y:S01]  /*0f00*/  LOP3.LUT R7, R3, 0xfffffff8, RZ, 0xc0, !PT ;  /* 0xfffffff803077812 */ /* 0x000fe200078ec0ff */
[----:B------:R-:W-:Y:S01]  /*0f10*/  UIMAD UR6, UR29, UR6, URZ ;  /* 0x000000061d0672a4 */ /* 0x000fe2000f8e023f */
[----:B------:R-:W-:Y:S01]  /*0f20*/  SHF.R.S32.HI R27, RZ, 0x1f, R26 ;  /* 0x0000001fff1b7819 */ /* 0x000fe2000001141a */
[----:B-1----:R-:W-:Y:S01]  /*0f30*/  IMAD.WIDE.U32 R12, R12, c[0x0][0x1a8], R14 ;  /* 0x00006a000c0c7a25 */ /* 0x002fe200078e000e */
[----:B------:R-:W-:Y:S01]  /*0f40*/  LOP3.LUT R248, R248, 0xfffffe00, R9, 0xf8, !PT ;  /* 0xfffffe00f8f87812 */ /* 0x000fe200078ef809 */
[----:B------:R-:W-:Y:S01]  /*0f50*/  UIMAD UR7, UR8, UR7, UR6 ;  /* 0x00000007080772a4 */ /* 0x000fe2000f8e0206 */
[----:B------:R-:W-:Y:S01]  /*0f60*/  IADD3 R18, P1, R18, UR12, RZ ;  /* 0x0000000c12127c10 */ /* 0x000fe2000ff3e0ff */
[----:B------:R-:W-:Y:S01]  /*0f70*/  IMAD.IADD R7, R4, 0x1, -R7 ;  /* 0x0000000104077824 */ /* 0x000fe200078e0a07 */
[----:B------:R-:W-:Y:S01]  /*0f80*/  UIADD3 UR6, -UR14, UR16, URZ ;  /* 0x000000100e067290 */ /* 0x000fe2000fffe13f */
[----:B------:R-:W-:Y:S01]  /*0f90*/  IMAD R9, R27, c[0x0][0x1a0], RZ ;  /* 0x000068001b097a24 */ /* 0x000fe200078e02ff */
[----:B------:R-:W-:Y:S01]  /*0fa0*/  ULDC.64 UR4, c[0x0][0x1a8] ;  /* 0x00006a0000047ab9 */ /* 0x000fe20000000a00 */
[----:B------:R-:W-:Y:S01]  /*0fb0*/  IMAD.WIDE.U32 R14, R26, c[0x0][0x1a0], R118 ;  /* 0x000068001a0e7a25 */ /* 0x000fe200078e0076 */
[C---:B------:R-:W-:Y:S01]  /*0fc0*/  LOP3.LUT P3, RZ, R7.reuse, 0x4, RZ, 0xc0, !PT ;  /* 0x0000000407ff7812 */ /* 0x040fe2000786c0ff */
[----:B------:R-:W-:Y:S01]  /*0fd0*/  UIMAD UR4, UR17, UR4, URZ ;  /* 0x00000004110472a4 */ /* 0x000fe2000f8e023f */
[C---:B------:R-:W-:Y:S01]  /*0fe0*/  LOP3.LUT P2, RZ, R7.reuse, 0x2, RZ, 0xc0, !PT ;  /* 0x0000000207ff7812 */ /* 0x040fe2000784c0ff */
[----:B------:R-:W-:Y:S01]  /*0ff0*/  IMAD.SHL.U32 R7, R7, 0x40, RZ ;  /* 0x0000004007077824 */ /* 0x000fe200078e00ff */
[----:B------:R-:W-:Y:S01]  /*1000*/  IADD3 R14, P0, R14, UR26, RZ ;  /* 0x0000001a0e0e7c10 */ /* 0x000fe2000ff1e0ff */
[----:B------:R-:W-:Y:S01]  /*1010*/  IMAD R11, R27, c[0x0][0x198], RZ ;  /* 0x000066001b0b7a24 */ /* 0x000fe200078e02ff */
[----:B------:R-:W-:Y:S01]  /*1020*/  UIMAD UR4, UR18, UR5, UR4 ;  /* 0x00000005120472a4 */ /* 0x000fe2000f8e0204 */
[C---:B------:R-:W-:Y:S01]  /*1030*/  IMAD R4, R26.reuse, c[0x0][0x1a4], R9 ;  /* 0x000069001a047a24 */ /* 0x040fe200078e0209 */
[----:B------:R-:W-:Y:S01]  /*1040*/  LOP3.LUT R7, R7, 0x1c0, RZ, 0xc0, !PT ;  /* 0x000001c007077812 */ /* 0x000fe200078ec0ff */
[----:B------:R-:W-:Y:S01]  /*1050*/  IMAD R6, R26, c[0x0][0x19c], R11 ;  /* 0x000067001a067a24 */ /* 0x000fe200078e020b */
[----:B------:R-:W-:Y:S01]  /*1060*/  SHF.R.S32.HI R11, RZ, 0x1f, R10 ;  /* 0x0000001fff0b7819 */ /* 0x000fe2000001140a */
[----:B------:R-:W-:Y:S01]  /*1070*/  IMAD.SHL.U32 R3, R3, 0x40, RZ ;  /* 0x0000004003037824 */ /* 0x000fe200078e00ff */
[----:B------:R-:W-:Y:S01]  /*1080*/  LOP3.LUT R8, R7, 0x8, R8, 0xf8, !PT ;  /* 0x0000000807087812 */ /* 0x000fe200078ef808 */
[----:B------:R-:W-:Y:S01]  /*1090*/  IMAD.WIDE R16, R17, 0x40, R26 ;  /* 0x0000004011107825 */ /* 0x000fe200078e021a */
[----:B------:R-:W-:-:S02]  /*10a0*/  SHF.R.U32.HI R7, RZ, 0x3, R7 ;  /* 0x00000003ff077819 */ /* 0x000fc40000011607 */
[----:B------:R-:W-:Y:S01]  /*10b0*/  IADD3.X R15, R15, UR24, R4, P0, !PT ;  /* 0x000000180f0f7c10 */ /* 0x000fe200087fe404 */
[----:B------:R-:W-:Y:S01]  /*10c0*/  IMAD.SHL.U32 R248, R248, 0x2, RZ ;  /* 0x00000002f8f87824 */ /* 0x000fe200078e00ff */
[----:B------:R-:W-:Y:S01]  /*10d0*/  IADD3.X R19, R19, UR10, R6, P1, !PT ;  /* 0x0000000a13137c10 */ /* 0x000fe20008ffe406 */
[----:B------:R-:W-:Y:S01]  /*10e0*/  IMAD.U32 R6, RZ, RZ, UR8 ;  /* 0x00000008ff067e24 */ /* 0x000fe2000f8e00ff */
[----:B------:R-:W-:Y:S01]  /*10f0*/  LOP3.LUT R4, R8, R7, RZ, 0x3c, !PT ;  /* 0x0000000708047212 */ /* 0x000fe200078e3cff */
[----:B------:R-:W-:Y:S01]  /*1100*/  IMAD.U32 R7, RZ, RZ, UR8 ;  /* 0x00000008ff077e24 */ /* 0x000fe2000f8e00ff */
[----:B------:R-:W-:Y:S01]  /*1110*/  ISETP.GE.AND P0, PT, R26, UR6, PT ;  /* 0x000000061a007c0c */ /* 0x000fe2000bf06270 */
[----:B------:R-:W-:Y:S01]  /*1120*/  IMAD.WIDE.U32 R36, R6, c[0x0][0x1b8], R14 ;  /* 0x00006e0006247a25 */ /* 0x000fe200078e000e */
[----:B------:R-:W-:Y:S02]  /*1130*/  SHF.R.S32.HI R6, RZ, 0x1f, R5 ;  /* 0x0000001fff067819 */ /* 0x000fe40000011405 */
[----:B------:R-:W-:Y:S01]  /*1140*/  LEA.HI R11, R11, R10, RZ, 0x2 ;  /* 0x0000000a0b0b7211 */ /* 0x000fe200078f10ff */
[----:B------:R-:W-:Y:S01]  /*1150*/  IMAD.WIDE.U32 R38, R7, c[0x0][0x1b0], R18 ;  /* 0x00006c0007267a25 */ /* 0x000fe200078e0012 */
[----:B------:R-:W-:-:S02]  /*1160*/  SHF.R.S32.HI R7, RZ, 0x5, R5 ;  /* 0x00000005ff077819 */ /* 0x000fc40000011405 */
[----:B------:R-:W-:Y:S01]  /*1170*/  LOP3.LUT R4, R4, 0xfffffe00, R3, 0xf8, !PT ;  /* 0xfffffe0004047812 */ /* 0x000fe200078ef803 */
[----:B------:R-:W-:Y:S01]  /*1180*/  IMAD.MOV.U32 R3, RZ, RZ, 0x20 ;  /* 0x00000020ff037424 */ /* 0x000fe200078e00ff */
[----:B------:R-:W-:Y:S01]  /*1190*/  IADD3 R41, R39, UR7, RZ ;  /* 0x0000000727297c10 */ /* 0x000fe2000fffe0ff */
[----:B------:R2:W-:Y:S01]  /*11a0*/  STL.64 [R1+0x8], R38 ;  /* 0x0000082601007387 */ /* 0x0005e20000100a00 */
[----:B------:R-:W-:Y:S01]  /*11b0*/  LEA.HI R6, R6, R7, RZ, 0x2 ;  /* 0x0000000706067211 */ /* 0x000fe200078f10ff */
[----:B------:R-:W-:Y:S01]  /*11c0*/  IMAD.MOV.U32 R8, RZ, RZ, 0x10 ;  /* 0x00000010ff087424 */ /* 0x000fe200078e00ff */
[----:B------:R-:W-:Y:S01]  /*11d0*/  SHF.R.S32.HI R22, RZ, 0x2, R11 ;  /* 0x00000002ff167819 */ /* 0x000fe2000001140b */
[----:B------:R2:W-:Y:S01]  /*11e0*/  STL.64 [R1], R36 ;  /* 0x0000002401007387 */ /* 0x0005e20000100a00 */
[----:B------:R-:W-:Y:S02]  /*11f0*/  LOP3.LUT R6, R6, 0xffffffc, RZ, 0xc0, !PT ;  /* 0x0ffffffc06067812 */ /* 0x000fe400078ec0ff */
[----:B------:R-:W-:Y:S01]  /*1200*/  IADD3 R15, R13, UR4, RZ ;  /* 0x000000040d0f7c10 */ /* 0x000fe2000fffe0ff */
[----:B------:R2:W-:Y:S01]  /*1210*/  STL [R1+0x14], R41 ;  /* 0x0000142901007387 */ /* 0x0005e20000100800 */
[----:B------:R-:W-:Y:S01]  /*1220*/  IADD3 R247, R37, UR28, RZ ;  /* 0x0000001c25f77c10 */ /* 0x000fe2000fffe0ff */
[----:B------:R-:W-:Y:S01]  /*1230*/  IMAD.IADD R5, R7, 0x1, -R6 ;  /* 0x0000000107057824 */ /* 0x000fe200078e0a06 */
[----:B------:R-:W-:-:S02]  /*1240*/  IADD3 R251, R118, 0x40, RZ ;  /* 0x0000004076fb7810 */ /* 0x000fc40007ffe0ff */
[C---:B------:R-:W-:Y:S01]  /*1250*/  IADD3 R250, R118.reuse, 0x80, RZ ;  /* 0x0000008076fa7810 */ /* 0x040fe20007ffe0ff */
[----:B------:R-:W-:Y:S01]  /*1260*/  IMAD R6, R5, 0x10, R22 ;  /* 0x0000001005067824 */ /* 0x000fe200078e0216 */
        /* <DEDUP_REMOVED lines=42> */
.L_x_856:
[----:B------:R-:W-:Y:S05]  /*1510*/  BSYNC B0 ;  /* 0x0000000000007941 */ /* 0x000fea0003800000 */
.L_x_855:
        /* <DEDUP_REMOVED lines=55> */
.L_x_858:
[----:B------:R-:W-:Y:S05]  /*1890*/  BSYNC B0 ;  /* 0x0000000000007941 */ /* 0x000fea0003800000 */
.L_x_857:
        /* <DEDUP_REMOVED lines=45> */
.L_x_860:
[----:B------:R-:W-:Y:S05]  /*1b70*/  BSYNC B0 ;  /* 0x0000000000007941 */ /* 0x000fea0003800000 */
.L_x_859:
        /* <DEDUP_REMOVED lines=48> */
.L_x_862:
[----:B------:R-:W-:Y:S05]  /*1e80*/  BSYNC B0 ;  /* 0x0000000000007941 */ /* 0x000fea0003800000 */
.L_x_861:
        /* <DEDUP_REMOVED lines=48> */
.L_x_864:
[----:B------:R-:W-:Y:S05]  /*2190*/  BSYNC B0 ;  /* 0x0000000000007941 */ /* 0x000fea0003800000 */
.L_x_863:
        /* <DEDUP_REMOVED lines=41> */
.L_x_866:
[----:B------:R-:W-:Y:S05]  /*2430*/  BSYNC B0 ;  /* 0x0000000000007941 */ /* 0x000fea0003800000 */
.L_x_865:
        /* <DEDUP_REMOVED lines=40> */
.L_x_868:
[----:B------:R-:W-:Y:S05]  /*26c0*/  BSYNC B0 ;  /* 0x0000000000007941 */ /* 0x000fea0003800000 */
.L_x_867:
        /* <DEDUP_REMOVED lines=42> */
.L_x_870:
[----:B------:R-:W-:Y:S05]  /*2970*/  BSYNC B0 ;  /* 0x0000000000007941 */ /* 0x000fea0003800000 */
.L_x_869:
        /* <DEDUP_REMOVED lines=16> */
[----:B-1----:R-:W-:Y:S01]  /*2a80*/  IMAD.U32 R14, RZ, RZ, UR6 ;  /* 0x00000006ff0e7e24 */ /* 0x002fe2000f8e00ff */
[----:B------:R-:W1:Y:S01]  /*2a90*/  @P0 MUFU.RCP R12, c[0x0][0x238] ;  /* 0x00008e00000c0b08 */ /* 0x000e620000001000 */
[----:B------:R-:W-:Y:S01]  /*2aa0*/  ISETP.GE.AND P1, PT, R26, UR28, PT ;  /* 0x0000001c1a007c0c */ /* 0x000fe2000bf26270 */
[----:B------:R-:W-:Y:S02]  /*2ab0*/  ULDC.64 UR4, c[0x0][0x1a0] ;  /* 0x0000680000047ab9 */ /* 0x000fe40000000a00 */
[----:B------:R-:W-:-:S05]  /*2ac0*/  IMAD.U32 R15, RZ, RZ, UR7 ;  /* 0x00000007ff0f7e24 */ /* 0x000fca000f8e00ff */
[----:B------:R-:W1:Y:S01]  /*2ad0*/  @P0 LDG.E R13, [R14.64] ;  /* 0x000000140e0d0981 */ /* 0x000e62000c1e1900 */
        /* <DEDUP_REMOVED lines=12> */
[----:B-1----:R-:W-:-:S04]  /*2ba0*/  @P0 FMUL.FTZ R12, R13, R12 ;  /* 0x0000000c0d0c0220 */ /* 0x002fc80000410000 */
[----:B------:R1:W5:Y:S01]  /*2bb0*/  @P0 R2UR UR6, R12 ;  /* 0x000000000c0603c2 */ /* 0x00036200000e0000 */
[C---:B------:R-:W-:Y:S02]  /*2bc0*/  LEA R14, P0, R16.reuse, R36, 0x6 ;  /* 0x00000024100e7211 */ /* 0x040fe400078030ff */
[----:B-1----:R-:W-:Y:S01]  /*2bd0*/  MOV R12, UR4 ;  /* 0x00000004000c7c02 */ /* 0x002fe20008000f00 */
[----:B------:R-:W-:Y:S02]  /*2be0*/  UMOV UR4, URZ ;  /* 0x0000003f00047c82 */ /* 0x000fe40008000000 */
[----:B-----5:R-:W-:Y:S01]  /*2bf0*/  @UP1 UMOV UR4, UR6 ;  /* 0x0000000600041c82 */ /* 0x020fe20008000000 */
[----:B------:R-:W-:Y:S01]  /*2c00*/  LEA.HI.X R15, R16, R247, R12, 0x6, P0 ;  /* 0x000000f7100f7211 */ /* 0x000fe200000f340c */
[----:B------:R-:W-:Y:S05]  /*2c10*/  @P1 BRA `(.L_x_872) ;  /* 0x0000021000001947 */ /* 0x000fea0003800000 */
[----:B---3--:R-:W-:Y:S02]  /*2c20*/  ISETP.GE.AND P5, PT, R118, c[0x0][0x220], PT ;  /* 0x0000880076007a0c */ /* 0x008fe40003fa6270 */
        /* <DEDUP_REMOVED lines=32> */
.L_x_872:
[----:B---3--:R-:W-:Y:S05]  /*2e30*/  BSYNC B0 ;  /* 0x0000000000007941 */ /* 0x008fea0003800000 */
.L_x_871:
        /* <DEDUP_REMOVED lines=8> */
[----:B-1----:R-:W-:Y:S01]  /*2ec0*/  IMAD.WIDE.U32 R16, R8, c[0x0][0x1a0], RZ ;  /* 0x0000680008107a25 */ /* 0x002fe200078e00ff */
        /* <DEDUP_REMOVED lines=35> */
.L_x_874:
[----:B------:R-:W-:Y:S05]  /*3100*/  BSYNC B0 ;  /* 0x0000000000007941 */ /* 0x000fea0003800000 */
.L_x_873:
        /* <DEDUP_REMOVED lines=15> */
[----:B------:R1:W-:Y:S02]  /*3200*/  @P5 STS.128 [R248+0x11000], RZ ;  /* 0x011000fff8005388 */ /* 0x0003e40000000c00 */
        /* <DEDUP_REMOVED lines=28> */
.L_x_876:
[----:B------:R-:W-:Y:S05]  /*33d0*/  BSYNC B0 ;  /* 0x0000000000007941 */ /* 0x000fea0003800000 */
.L_x_875:
        /* <DEDUP_REMOVED lines=16> */
[C---:B-1----:R-:W-:Y:S01]  /*34e0*/  @!P5 LEA R16, P6, R14.reuse, c[0x0][0x170], 0x1 ;  /* 0x00005c000e10da11 */ /* 0x042fe200078c08ff */
        /* <DEDUP_REMOVED lines=28> */
.L_x_878:
[----:B------:R-:W-:Y:S05]  /*36b0*/  BSYNC B0 ;  /* 0x0000000000007941 */ /* 0x000fea0003800000 */
.L_x_877:
        /* <DEDUP_REMOVED lines=9> */
[----:B------:R-:W-:Y:S01]  /*3750*/  LOP3.LUT R8, R9, 0x8, R8, 0xf8, !PT ;  /* 0x0000000809087812 */ /* 0x000fe200078ef808 */
[----:B------:R-:W-:Y:S01]  /*3760*/  IMAD R28, R7, 0x10, R22 ;  /* 0x00000010071c7824 */ /* 0x000fe200078e0216 */
        /* <DEDUP_REMOVED lines=9> */
[----:B------:R-:W-:Y:S01]  /*3800*/  LDSM.16.M88.4 R84, [R209] ;  /* 0x00000000d154783b */ /* 0x000fe20000000200 */
[----:B------:R-:W-:Y:S02]  /*3810*/  IADD3 R28, R28, UR14, RZ ;  /* 0x0000000e1c1c7c10 */ /* 0x000fe4000fffe0ff */
[----:B------:R-:W-:-:S05]  /*3820*/  IMAD.SHL.U32 R213, R213, 0x2, RZ ;  /* 0x00000002d5d57824 */ /* 0x000fca00078e00ff */
[----:B------:R-:W5:Y:S01]  /*3830*/  LDSM.16.M88.4 R60, [R213+0x8000] ;  /* 0x00800000d53c783b */ /* 0x000f620000000200 */
[C---:B------:R-:W-:Y:S02]  /*3840*/  IADD3 R0, R213.reuse, 0x8000, RZ ;  /* 0x00008000d5007810 */ /* 0x040fe40007ffe0ff */
[----:B------:R-:W-:Y:S01]  /*3850*/  IADD3 R211, R213, 0x8020, RZ ;  /* 0x00008020d5d37810 */ /* 0x000fe20007ffe0ff */
[----:B------:R-:W1:Y:S01]  /*3860*/  LDSM.16.M88.4 R52, [R213+0x8800] ;  /* 0x00880000d534783b */ /* 0x000e620000000200 */
[----:B------:R-:W-:Y:S01]  /*3870*/  @P1 IADD3 R211, R0, -0x20, RZ ;  /* 0xffffffe000d31810 */ /* 0x000fe20007ffe0ff */
[----:B------:R-:W-:Y:S02]  /*3880*/  IMAD.MOV.U32 R0, RZ, RZ, 0x40 ;  /* 0x00000040ff007424 */ /* 0x000fe400078e00ff */
[----:B-1----:R-:W1:Y:S01]  /*3890*/  LDSM.16.M88.4 R12, [R213+0x9000] ;  /* 0x00900000d50c783b */ /* 0x002e620000000200 */
[C---:B------:R-:W-:Y:S02]  /*38a0*/  IADD3 R203, R211.reuse, 0x800, RZ ;  /* 0x00000800d3cb7810 */ /* 0x040fe40007ffe0ff */
[----:B------:R-:W-:Y:S01]  /*38b0*/  SEL R0, R0, 0xffffffc0, !P2 ;  /* 0xffffffc000007807 */ /* 0x000fe20005000000 */
[----:B------:R-:W2:Y:S01]  /*38c0*/  LDSM.16.M88.4 R32, [R213+0x9800] ;  /* 0x00980000d520783b */ /* 0x000ea20000000200 */
[----:B------:R-:W-:-:S02]  /*38d0*/  IADD3 R202, R211, 0x1000, RZ ;  /* 0x00001000d3ca7810 */ /* 0x000fc40007ffe0ff */
[----:B------:R-:W-:Y:S01]  /*38e0*/  IADD3 R201, R211, 0x1800, RZ ;  /* 0x00001800d3c97810 */ /* 0x000fe20007ffe0ff */
[----:B--2---:R-:W2:Y:S01]  /*38f0*/  LDSM.16.M88.4 R36, [R211] ;  /* 0x00000000d324783b */ /* 0x004ea20000000200 */
[----:B------:R-:W-:Y:S01]  /*3900*/  IMAD.IADD R207, R213, 0x1, R0 ;  /* 0x00000001d5cf7824 */ /* 0x000fe200078e0200 */
[C---:B------:R-:W-:Y:S01]  /*3910*/  IADD3 R199, R211.reuse, 0x2000, RZ ;  /* 0x00002000d3c77810 */ /* 0x040fe20007ffe0ff */
[----:B------:R-:W-:Y:S01]  /*3920*/  IMAD.IADD R200, R0, 0x1, R211 ;  /* 0x0000000100c87824 */ /* 0x000fe200078e02d3 */
[----:B------:R-:W3:Y:S01]  /*3930*/  LDSM.16.M88.4 R40, [R211+0x800] ;  /* 0x00080000d328783b */ /* 0x000ee20000000200 */
[----:B------:R-:W-:Y:S01]  /*3940*/  IMAD.U32 R0, RZ, RZ, UR29 ;  /* 0x0000001dff007e24 */ /* 0x000fe2000f8e00ff */
[C---:B------:R-:W-:Y:S02]  /*3950*/  IADD3 R198, R211.reuse, 0x2800, RZ ;  /* 0x00002800d3c67810 */ /* 0x040fe40007ffe0ff */
[----:B------:R-:W4:Y:S01]  /*3960*/  LDSM.16.M88.4 R68, [R211+0x1800] ;  /* 0x00180000d344783b */ /* 0x000f220000000200 */
[----:B------:R-:W-:Y:S01]  /*3970*/  IMAD R0, R0, 0x40, R25 ;  /* 0x0000004000007824 */ /* 0x000fe200078e0219 */
[----:B------:R-:W-:-:S02]  /*3980*/  IADD3 R197, R211, 0x3000, RZ ;  /* 0x00003000d3c57810 */ /* 0x000fc40007ffe0ff */
[----:B------:R-:W-:Y:S01]  /*3990*/  LDSM.16.M88.4 R44, [R207+0x8000] ;  /* 0x00800000cf2c783b */ /* 0x000fe20000000200 */
[----:B------:R-:W-:Y:S02]  /*39a0*/  IADD3 R196, R211, 0x3800, RZ ;  /* 0x00003800d3c47810 */ /* 0x000fe40007ffe0ff */
[C---:B------:R-:W-:Y:S01]  /*39b0*/  IADD3 R22, R0.reuse, 0x1, RZ ;  /* 0x0000000100167810 */ /* 0x040fe20007ffe0ff */
[----:B------:R-:W-:Y:S01]  /*39c0*/  LDSM.16.M88.4 R92, [R207+0x9800] ;  /* 0x00980000cf5c783b */ /* 0x000fe20000000200 */
[C---:B------:R-:W-:Y:S02]  /*39d0*/  IADD3 R24, R0.reuse, 0x8, RZ ;  /* 0x0000000800187810 */ /* 0x040fe40007ffe0ff */
[C---:B------:R-:W-:Y:S01]  /*39e0*/  IADD3 R104, R0.reuse, 0x30, RZ ;  /* 0x0000003000687810 */ /* 0x040fe20007ffe0ff */
[----:B------:R-:W-:Y:S01]  /*39f0*/  LDSM.16.M88.4 R80, [R200] ;  /* 0x00000000c850783b */ /* 0x000fe20000000200 */
[----:B------:R-:W-:Y:S02]  /*3a00*/  IADD3 R100, R0, 0x31, RZ ;  /* 0x0000003100647810 */ /* 0x000fe40007ffe0ff */
[----:B------:R-:W-:Y:S01]  /*3a10*/  ISETP.GE.AND P1, PT, R22, UR15, PT ;  /* 0x0000000f16007c0c */ /* 0x000fe2000bf26270 */
[----:B-----5:R-:W-:Y:S01]  /*3a20*/  HMMA.16816.F32 R64, R88, R60, RZ ;  /* 0x0000003c5840723c */ /* 0x020fe200000018ff */
[----:B------:R-:W-:Y:S01]  /*3a30*/  LDSM.16.M88.4 R76, [R200+0x800] ;  /* 0x00080000c84c783b */ /* 0x000fe20000000200 */
[----:B------:R-:W-:-:S02]  /*3a40*/  IADD3 R96, R0, 0x28, RZ ;  /* 0x0000002800607810 */ /* 0x000fc40007ffe0ff */
[C---:B------:R-:W-:Y:S01]  /*3a50*/  IADD3 R98, R0.reuse, 0x29, RZ ;  /* 0x0000002900627810 */ /* 0x040fe20007ffe0ff */
[----:B------:R-:W-:Y:S01]  /*3a60*/  LDSM.16.M88.4 R72, [R200+0x1000] ;  /* 0x00100000c848783b */ /* 0x000fe20000000200 */
[C---:B------:R-:W-:Y:S02]  /*3a70*/  IADD3 R102, R0.reuse, 0x38, RZ ;  /* 0x0000003800667810 */ /* 0x040fe40007ffe0ff */
[C---:B------:R-:W-:Y:S01]  /*3a80*/  HMMA.16816.F32 R56, R88.reuse, R52, RZ ;  /* 0x000000345838723c */ /* 0x040fe200000018ff */
[C---:B------:R-:W-:Y:S02]  /*3a90*/  IADD3 R106, R0.reuse, 0x39, RZ ;  /* 0x00000039006a7810 */ /* 0x040fe40007ffe0ff */
[----:B------:R-:W-:Y:S02]  /*3aa0*/  ISETP.GE.AND P2, PT, R0, UR15, PT ;  /* 0x0000000f00007c0c */ /* 0x000fe4000bf46270 */
[----:B------:R-:W-:Y:S02]  /*3ab0*/  ISETP.GE.AND P0, PT, R24, UR15, PT ;  /* 0x0000000f18007c0c */ /* 0x000fe4000bf06270 */
[C---:B------:R-:W-:Y:S01]  /*3ac0*/  IADD3 R195, R211.reuse, 0x4000, RZ ;  /* 0x00004000d3c37810 */ /* 0x040fe20007ffe0ff */
[----:B-1----:R-:W-:Y:S01]  /*3ad0*/  HMMA.16816.F32 R16, R88, R12, RZ ;  /* 0x0000000c5810723c */ /* 0x002fe200000018ff */
[----:B------:R-:W-:-:S02]  /*3ae0*/  IADD3 R194, R211, 0x4800, RZ ;  /* 0x00004800d3c27810 */ /* 0x000fc40007ffe0ff */
[C---:B------:R-:W-:Y:S02]  /*3af0*/  IADD3 R193, R211.reuse, 0x5000, RZ ;  /* 0x00005000d3c17810 */ /* 0x040fe40007ffe0ff */
[C---:B------:R-:W-:Y:S02]  /*3b00*/  IADD3 R192, R211.reuse, 0x5800, RZ ;  /* 0x00005800d3c07810 */ /* 0x040fe40007ffe0ff */
[C---:B------:R-:W-:Y:S01]  /*3b10*/  IADD3 R191, R211.reuse, 0x6000, RZ ;  /* 0x00006000d3bf7810 */ /* 0x040fe20007ffe0ff */
[----:B------:R-:W-:Y:S01]  /*3b20*/  HMMA.16816.F32 R60, R88, R62, RZ ;  /* 0x0000003e583c723c */ /* 0x000fe200000018ff */
[C---:B------:R-:W-:Y:S02]  /*3b30*/  IADD3 R190, R211.reuse, 0x6800, RZ ;  /* 0x00006800d3be7810 */ /* 0x040fe40007ffe0ff */
[C---:B------:R-:W-:Y:S02]  /*3b40*/  IADD3 R189, R211.reuse, 0x7000, RZ ;  /* 0x00007000d3bd7810 */ /* 0x040fe40007ffe0ff */
[----:B------:R-:W-:-:S03]  /*3b50*/  IADD3 R188, R211, 0x7800, RZ ;  /* 0x00007800d3bc7810 */ /* 0x000fc60007ffe0ff */
[C---:B------:R-:W-:Y:S08]  /*3b60*/  HMMA.16816.F32 R52, R88.reuse, R54, RZ ;  /* 0x000000365834723c */ /* 0x040ff000000018ff */
[C---:B------:R-:W-:Y:S08]  /*3b70*/  HMMA.16816.F32 R12, R88.reuse, R14, RZ ;  /* 0x0000000e580c723c */ /* 0x040ff000000018ff */
[C---:B------:R-:W-:Y:S08]  /*3b80*/  HMMA.16816.F32 R8, R88.reuse, R32, RZ ;  /* 0x000000205808723c */ /* 0x040ff000000018ff */
[----:B------:R-:W-:Y:S01]  /*3b90*/  HMMA.16816.F32 R88, R88, R34, RZ ;  /* 0x000000225858723c */ /* 0x000fe200000018ff */
[----:B------:R-:W1:Y:S07]  /*3ba0*/  LDSM.16.M88.4 R32, [R211+0x1000] ;  /* 0x00100000d320783b */ /* 0x000e6e0000000200 */
[C---:B--2---:R-:W-:Y:S08]  /*3bb0*/  HMMA.16816.F32 R64, R48.reuse, R36, R64 ;  /* 0x000000243040723c */ /* 0x044ff00000001840 */
[C---:B------:R-:W-:Y:S01]  /*3bc0*/  HMMA.16816.F32 R60, R48.reuse, R38, R60 ;  /* 0x00000026303c723c */ /* 0x040fe2000000183c */
[----:B------:R-:W2:Y:S07]  /*3bd0*/  LDSM.16.M88.4 R36, [R210] ;  /* 0x00000000d224783b */ /* 0x000eae0000000200 */
[C---:B---3--:R-:W-:Y:S08]  /*3be0*/  HMMA.16816.F32 R56, R48.reuse, R40, R56 ;  /* 0x000000283038723c */ /* 0x048ff00000001838 */
[C---:B------:R-:W-:Y:S01]  /*3bf0*/  HMMA.16816.F32 R52, R48.reuse, R42, R52 ;  /* 0x0000002a3034723c */ /* 0x040fe20000001834 */
[----:B------:R-:W3:Y:S07]  /*3c00*/  LDSM.16.M88.4 R40, [R207+0x8800] ;  /* 0x00880000cf28783b */ /* 0x000eee0000000200 */
[C---:B----4-:R-:W-:Y:S08]  /*3c10*/  HMMA.16816.F32 R8, R48.reuse, R68, R8 ;  /* 0x000000443008723c */ /* 0x050ff00000001808 */
        /* <DEDUP_REMOVED lines=17> */
[----:B------:R-:W5:Y:S06]  /*3d30*/  LDSM.16.M88.4 R36, [R213+0xb800] ;  /* 0x00b80000d524783b */ /* 0x000f6c0000000200 */
[C---:B------:R-:W-:Y:S01]  /*3d40*/  IADD3 R94, R0.reuse, 0x21, RZ ;  /* 0x00000021005e7810 */ /* 0x040fe20007ffe0ff */
        /* <DEDUP_REMOVED lines=21> */
[C---:B-----5:R-:W-:Y:S01]  /*3ea0*/  HMMA.16816.F32 R80, R48.reuse, R36, R8 ;  /* 0x000000243050723c */ /* 0x060fe20000001808 */
[----:B------:R-:W4:Y:S07]  /*3eb0*/  LDSM.16.M88.4 R8, [R207+0xa000] ;  /* 0x00a00000cf08783b */ /* 0x000f2e0000000200 */
[----:B------:R-:W-:Y:S01]  /*3ec0*/  HMMA.16816.F32 R88, R48, R38, R88 ;  /* 0x000000263058723c */ /* 0x000fe20000001858 */
[----:B------:R-:W5:Y:S04]  /*3ed0*/  LDSM.16.M88.4 R36, [R207+0xa800] ;  /* 0x00a80000cf24783b */ /* 0x000f680000000200 */
[----:B------:R-:W1:Y:S03]  /*3ee0*/  LDSM.16.M88.4 R48, [R207+0xb000] ;  /* 0x00b00000cf30783b */ /* 0x000e660000000200 */
[C---:B--2---:R-:W-:Y:S08]  /*3ef0*/  HMMA.16816.F32 R64, R68.reuse, R44, R64 ;  /* 0x0000002c4440723c */ /* 0x044ff00000001840 */
[C---:B------:R-:W-:Y:S01]  /*3f00*/  HMMA.16816.F32 R60, R68.reuse, R46, R60 ;  /* 0x0000002e443c723c */ /* 0x040fe2000000183c */
[----:B------:R-:W2:Y:S07]  /*3f10*/  LDSM.16.M88.4 R44, [R207+0xb800] ;  /* 0x00b80000cf2c783b */ /* 0x000eae0000000200 */
[C---:B------:R-:W-:Y:S08]  /*3f20*/  HMMA.16816.F32 R16, R68.reuse, R72, R16 ;  /* 0x000000484410723c */ /* 0x040ff00000001810 */
[C---:B---3--:R-:W-:Y:S08]  /*3f30*/  HMMA.16816.F32 R56, R68.reuse, R40, R56 ;  /* 0x000000284438723c */ /* 0x048ff00000001838 */
[C---:B------:R-:W-:Y:S01]  /*3f40*/  HMMA.16816.F32 R52, R68.reuse, R42, R52 ;  /* 0x0000002a4434723c */ /* 0x040fe20000001834 */
[----:B------:R-:W-:Y:S07]  /*3f50*/  LDSM.16.M88.4 R40, [R209+0x2000] ;  /* 0x00200000d128783b */ /* 0x000fee0000000200 */
[C---:B------:R-:W-:Y:S01]  /*3f60*/  HMMA.16816.F32 R72, R68.reuse, R74, R12 ;  /* 0x0000004a4448723c */ /* 0x040fe2000000180c */
[----:B------:R-:W3:Y:S07]  /*3f70*/  LDSM.16.M88.4 R12, [R200+0x2000] ;  /* 0x00200000c80c783b */ /* 0x000eee0000000200 */
[C---:B-1----:R-:W-:Y:S08]  /*3f80*/  HMMA.16816.F32 R80, R68.reuse, R32, R80 ;  /* 0x000000204450723c */ /* 0x042ff00000001850 */
        /* <DEDUP_REMOVED lines=8> */
[----:B------:R-:W-:Y:S07]  /*4010*/  LDSM.16.M88.4 R36, [R213+0xc000] ;  /* 0x00c00000d524783b */ /* 0x000fee0000000200 */
[C---:B------:R-:W-:Y:S08]  /*4020*/  HMMA.16816.F32 R16, R76.reuse, R48, R16 ;  /* 0x000000304c10723c */ /* 0x040ff00000001810 */
[C---:B------:R-:W-:Y:S01]  /*4030*/  HMMA.16816.F32 R72, R76.reuse, R50, R72 ;  /* 0x000000324c48723c */ /* 0x040fe20000001848 */
[----:B------:R-:W5:Y:S07]  /*4040*/  LDSM.16.M88.4 R48, [R214+0x4000] ;  /* 0x00400000d630783b */ /* 0x000f6e0000000200 */
[C---:B--2---:R-:W-:Y:S08]  /*4050*/  HMMA.16816.F32 R80, R76.reuse, R44, R80 ;  /* 0x0000002c4c50723c */ /* 0x044ff00000001850 */
[----:B------:R-:W-:Y:S01]  /*4060*/  HMMA.16816.F32 R88, R76, R46, R88 ;  /* 0x0000002e4c58723c */ /* 0x000fe20000001858 */
[----:B------:R-:W2:Y:S04]  /*4070*/  LDSM.16.M88.4 R76, [R213+0xd000] ;  /* 0x00d00000d54c783b */ /* 0x000ea80000000200 */
[----:B------:R-:W2:Y:S03]  /*4080*/  LDSM.16.M88.4 R44, [R213+0xc800] ;  /* 0x00c80000d52c783b */ /* 0x000ea60000000200 */
[C---:B---3--:R-:W-:Y:S08]  /*4090*/  HMMA.16816.F32 R64, R40.reuse, R12, R64 ;  /* 0x0000000c2840723c */ /* 0x048ff00000001840 */
[C---:B------:R-:W-:Y:S01]  /*40a0*/  HMMA.16816.F32 R60, R40.reuse, R14, R60 ;  /* 0x0000000e283c723c */ /* 0x040fe2000000183c */
[----:B------:R-:W-:Y:S07]  /*40b0*/  LDSM.16.M88.4 R12, [R212+0x4000] ;  /* 0x00400000d40c783b */ /* 0x000fee0000000200 */
[C---:B-1----:R-:W-:Y:S08]  /*40c0*/  HMMA.16816.F32 R56, R40.reuse, R32, R56 ;  /* 0x000000202838723c */ /* 0x042ff00000001838 */
[C---:B------:R-:W-:Y:S01]  /*40d0*/  HMMA.16816.F32 R52, R40.reuse, R34, R52 ;  /* 0x000000222834723c */ /* 0x040fe20000001834 */
[----:B------:R-:W1:Y:S07]  /*40e0*/  LDSM.16.M88.4 R32, [R213+0xd800] ;  /* 0x00d80000d520783b */ /* 0x000e6e0000000200 */
[C---:B----4-:R-:W-:Y:S08]  /*40f0*/  HMMA.16816.F32 R16, R40.reuse, R8, R16 ;  /* 0x000000082810723c */ /* 0x050ff00000001810 */
[C---:B------:R-:W-:Y:S01]  /*4100*/  HMMA.16816.F32 R72, R40.reuse, R10, R72 ;  /* 0x0000000a2848723c */ /* 0x040fe20000001848 */
[----:B------:R-:W3:Y:S07]  /*4110*/  LDSM.16.M88.4 R8, [R211+0x4000] ;  /* 0x00400000d308783b */ /* 0x000eee0000000200 */
[C---:B------:R-:W-:Y:S08]  /*4120*/  HMMA.16816.F32 R80, R40.reuse, R68, R80 ;  /* 0x000000442850723c */ /* 0x040ff00000001850 */
[----:B------:R-:W-:Y:S01]  /*4130*/  HMMA.16816.F32 R88, R40, R70, R88 ;  /* 0x000000462858723c */ /* 0x000fe20000001858 */
[----:B------:R-:W-:Y:S07]  /*4140*/  LDSM.16.M88.4 R40, [R211+0x4800] ;  /* 0x00480000d328783b */ /* 0x000fee0000000200 */
[C---:B-----5:R-:W-:Y:S08]  /*4150*/  HMMA.16816.F32 R64, R48.reuse, R36, R64 ;  /* 0x000000243040723c */ /* 0x060ff00000001840 */
[C---:B------:R-:W-:Y:S01]  /*4160*/  HMMA.16816.F32 R60, R48.reuse, R38, R60 ;  /* 0x00000026303c723c */ /* 0x040fe2000000183c */
[----:B------:R-:W4:Y:S07]  /*4170*/  LDSM.16.M88.4 R36, [R211+0x5000] ;  /* 0x00500000d324783b */ /* 0x000f2e0000000200 */
[C---:B--2---:R-:W-:Y:S01]  /*4180*/  HMMA.16816.F32 R68, R48.reuse, R76, R16 ;  /* 0x0000004c3044723c */ /* 0x044fe20000001810 */
[----:B------:R-:W-:Y:S07]  /*4190*/  LDSM.16.M88.4 R16, [R207+0xc000] ;  /* 0x00c00000cf10783b */ /* 0x000fee0000000200 */
[C---:B------:R-:W-:Y:S01]  /*41a0*/  HMMA.16816.F32 R72, R48.reuse, R78, R72 ;  /* 0x0000004e3048723c */ /* 0x040fe20000001848 */
[----:B------:R-:W-:Y:S07]  /*41b0*/  LDSM.16.M88.4 R76, [R200+0x5800] ;  /* 0x00580000c84c783b */ /* 0x000fee0000000200 */
[C---:B------:R-:W-:Y:S08]  /*41c0*/  HMMA.16816.F32 R56, R48.reuse, R44, R56 ;  /* 0x0000002c3038723c */ /* 0x040ff00000001838 */
        /* <DEDUP_REMOVED lines=12> */
[C---:B------:R-:W-:Y:S08]  /*4290*/  HMMA.16816.F32 R56, R12.reuse, R40, R56 ;  /* 0x000000280c38723c */ /* 0x040ff00000001838 */
[C---:B------:R-:W-:Y:S01]  /*42a0*/  HMMA.16816.F32 R52, R12.reuse, R42, R52 ;  /* 0x0000002a0c34723c */ /* 0x040fe20000001834 */
[----:B------:R-:W-:Y:S07]  /*42b0*/  LDSM.16.M88.4 R40, [R209+0x4000] ;  /* 0x00400000d128783b */ /* 0x000fee0000000200 */
[C---:B------:R-:W-:Y:S07]  /*42c0*/  HMMA.16816.F32 R80, R12.reuse, R84, R80 ;  /* 0x000000540c50723c */ /* 0x040fee0000001850 */
[C---:B------:R-:W-:Y:S01]  /*42d0*/  IADD3 R84, R0.reuse, 0x19, RZ ;  /* 0x0000001900547810 */ /* 0x040fe20007ffe0ff */
[----:B------:R-:W-:Y:S01]  /*42e0*/  HMMA.16816.F32 R88, R12, R86, R88 ;  /* 0x000000560c58723c */ /* 0x000fe20000001858 */
[----:B------:R-:W4:Y:S06]  /*42f0*/  LDSM.16.M88.4 R12, [R200+0x4000] ;  /* 0x00400000c80c783b */ /* 0x000f2c0000000200 */
[C---:B------:R-:W-:Y:S01]  /*4300*/  IADD3 R86, R0.reuse, 0x20, RZ ;  /* 0x0000002000567810 */ /* 0x040fe20007ffe0ff */
[C---:B--2---:R-:W-:Y:S08]  /*4310*/  HMMA.16816.F32 R64, R44.reuse, R16, R64 ;  /* 0x000000102c40723c */ /* 0x044ff00000001840 */
[C---:B------:R-:W-:Y:S01]  /*4320*/  HMMA.16816.F32 R60, R44.reuse, R18, R60 ;  /* 0x000000122c3c723c */ /* 0x040fe2000000183c */
[----:B------:R-:W2:Y:S07]  /*4330*/  LDSM.16.M88.4 R16, [R200+0x5000] ;  /* 0x00500000c810783b */ /* 0x000eae0000000200 */
[C---:B-1----:R-:W-:Y:S08]  /*4340*/  HMMA.16816.F32 R56, R44.reuse, R8, R56 ;  /* 0x000000082c38723c */ /* 0x042ff00000001838 */
[C---:B------:R-:W-:Y:S01]  /*4350*/  HMMA.16816.F32 R52, R44.reuse, R10, R52 ;  /* 0x0000000a2c34723c */ /* 0x040fe20000001834 */
[----:B------:R-:W-:Y:S07]  /*4360*/  LDSM.16.M88.4 R8, [R213+0xe000] ;  /* 0x00e00000d508783b */ /* 0x000fee0000000200 */
[C---:B------:R-:W-:Y:S08]  /*4370*/  HMMA.16816.F32 R68, R44.reuse, R32, R68 ;  /* 0x000000202c44723c */ /* 0x040ff00000001844 */
[C---:B------:R-:W-:Y:S01]  /*4380*/  HMMA.16816.F32 R72, R44.reuse, R34, R72 ;  /* 0x000000222c48723c */ /* 0x040fe20000001848 */
[----:B------:R-:W1:Y:S07]  /*4390*/  LDSM.16.M88.4 R32, [R214+0x6000] ;  /* 0x00600000d620783b */ /* 0x000e6e0000000200 */
[C---:B---3--:R-:W-:Y:S08]  /*43a0*/  HMMA.16816.F32 R80, R44.reuse, R36, R80 ;  /* 0x000000242c50723c */ /* 0x048ff00000001850 */
[----:B------:R-:W-:Y:S01]  /*43b0*/  HMMA.16816.F32 R88, R44, R38, R88 ;  /* 0x000000262c58723c */ /* 0x000fe20000001858 */
[----:B------:R-:W-:Y:S04]  /*43c0*/  LDSM.16.M88.4 R36, [R213+0xe800] ;  /* 0x00e80000d524783b */ /* 0x000fe80000000200 */
[----:B------:R-:W-:Y:S03]  /*43d0*/  LDSM.16.M88.4 R44, [R213+0xf000] ;  /* 0x00f00000d52c783b */ /* 0x000fe60000000200 */
[C---:B----4-:R-:W-:Y:S08]  /*43e0*/  HMMA.16816.F32 R64, R40.reuse, R12, R64 ;  /* 0x0000000c2840723c */ /* 0x050ff00000001840 */
[C---:B------:R-:W-:Y:S01]  /*43f0*/  HMMA.16816.F32 R60, R40.reuse, R14, R60 ;  /* 0x0000000e283c723c */ /* 0x040fe2000000183c */
[----:B------:R-:W3:Y:S07]  /*4400*/  LDSM.16.M88.4 R12, [R213+0xf800] ;  /* 0x00f80000d50c783b */ /* 0x000eee0000000200 */
[C---:B------:R-:W-:Y:S07]  /*4410*/  HMMA.16816.F32 R80, R40.reuse, R76, R80 ;  /* 0x0000004c2850723c */ /* 0x040fee0000001850 */
[----:B------:R-:W-:Y:S01]  /*4420*/  IADD3 R76, R0, 0x11, RZ ;  /* 0x00000011004c7810 */ /* 0x000fe20007ffe0ff */
[----:B------:R-:W-:Y:S03]  /*4430*/  HMMA.16816.F32 R88, R40, R78, R88 ;  /* 0x0000004e2858723c */ /* 0x000fe60000001858 */
[----:B------:R-:W-:-:S04]  /*4440*/  ISETP.GE.AND P4, PT, R76, UR15, PT ;  /* 0x0000000f4c007c0c */ /* 0x000fc8000bf86270 */
[----:B------:R-:W-:Y:S01]  /*4450*/  IADD3 R78, R0, 0x18, RZ ;  /* 0x00000018004e7810 */ /* 0x000fe20007ffe0ff */
[----:B------:R-:W-:Y:S03]  /*4460*/  HMMA.16816.F32 R56, R40, R48, R56 ;  /* 0x000000302838723c */ /* 0x000fe60000001838 */
[----:B------:R-:W-:-:S05]  /*4470*/  ISETP.GE.AND P3, PT, R78, UR15, PT ;  /* 0x0000000f4e007c0c */ /* 0x000fca000bf66270 */
[C---:B------:R-:W-:Y:S01]  /*4480*/  HMMA.16816.F32 R52, R40.reuse, R50, R52 ;  /* 0x000000322834723c */ /* 0x040fe20000001834 */
[----:B------:R-:W-:Y:S07]  /*4490*/  LDSM.16.M88.4 R48, [R212+0x6000] ;  /* 0x00600000d430783b */ /* 0x000fee0000000200 */
[C---:B--2---:R-:W-:Y:S08]  /*44a0*/  HMMA.16816.F32 R68, R40.reuse, R16, R68 ;  /* 0x000000102844723c */ /* 0x044ff00000001844 */
[----:B------:R-:W-:Y:S01]  /*44b0*/  HMMA.16816.F32 R72, R40, R18, R72 ;  /* 0x000000122848723c */ /* 0x000fe20000001848 */
[----:B------:R-:W2:Y:S06]  /*44c0*/  LDSM.16.M88.4 R16, [R211+0x6000] ;  /* 0x00600000d310783b */ /* 0x000eac0000000200 */
[----:B------:R-:W-:Y:S01]  /*44d0*/  IMAD.U32 R43, RZ, RZ, UR15 ;  /* 0x0000000fff2b7e24 */ /* 0x000fe2000f8e00ff */
[----:B-1----:R-:W-:Y:S04]  /*44e0*/  HMMA.16816.F32 R64, R32, R8, R64 ;  /* 0x000000082040723c */ /* 0x002fe80000001840 */
[----:B------:R-:W-:-:S04]  /*44f0*/  IADD3 R43, R43, -UR16, R28 ;  /* 0x800000102b2b7c10 */ /* 0x000fc8000fffe01c */
[C---:B------:R-:W-:Y:S01]  /*4500*/  HMMA.16816.F32 R60, R32.reuse, R10, R60 ;  /* 0x0000000a203c723c */ /* 0x040fe2000000183c */
[----:B------:R-:W1:Y:S01]  /*4510*/  LDSM.16.M88.4 R8, [R211+0x6800] ;  /* 0x00680000d308783b */ /* 0x000e620000000200 */
[C---:B------:R-:W-:Y:S02]  /*4520*/  IMAD.IADD R77, R43.reuse, 0x1, -R104 ;  /* 0x000000012b4d7824 */ /* 0x040fe400078e0a68 */
[C---:B------:R-:W-:Y:S02]  /*4530*/  IMAD.IADD R79, R43.reuse, 0x1, -R106 ;  /* 0x000000012b4f7824 */ /* 0x040fe400078e0a6a */
[C---:B------:R-:W-:Y:S01]  /*4540*/  IMAD.IADD R92, R43.reuse, 0x1, -R98 ;  /* 0x000000012b5c7824 */ /* 0x040fe200078e0a62 */
[----:B------:R-:W-:Y:S01]  /*4550*/  IABS R77, R77 ;  /* 0x0000004d004d7213 */ /* 0x000fe20000000000 */
[----:B---3--:R-:W-:Y:S01]  /*4560*/  HMMA.16816.F32 R80, R32, R12, R80 ;  /* 0x0000000c2050723c */ /* 0x008fe20000001850 */
[----:B------:R-:W-:Y:S01]  /*4570*/  IABS R79, R79 ;  /* 0x0000004f004f7213 */ /* 0x000fe20000000000 */
[----:B------:R-:W-:Y:S01]  /*4580*/  IMAD.IADD R85, R43, 0x1, -R102 ;  /* 0x000000012b557824 */ /* 0x000fe200078e0a66 */
[----:B------:R-:W-:-:S02]  /*4590*/  IABS R92, R92 ;  /* 0x0000005c005c7213 */ /* 0x000fc40000000000 */
[----:B------:R-:W-:Y:S02]  /*45a0*/  I2F R112, R79 ;  /* 0x0000004f00707306 */ /* 0x000fe40000201400 */
[----:B------:R-:W-:Y:S01]  /*45b0*/  IABS R85, R85 ;  /* 0x0000005500557213 */ /* 0x000fe20000000000 */
[C---:B------:R-:W-:Y:S01]  /*45c0*/  HMMA.16816.F32 R88, R32.reuse, R14, R88 ;  /* 0x0000000e2058723c */ /* 0x040fe20000001858 */
[----:B------:R-:W3:Y:S04]  /*45d0*/  LDSM.16.M88.4 R12, [R211+0x7000] ;  /* 0x00700000d30c783b */ /* 0x000ee80000000200 */
[----:B------:R-:W-:Y:S03]  /*45e0*/  I2F R92, R92 ;  /* 0x0000005c005c7306 */ /* 0x000fe60000201400 */
[C---:B------:R-:W-:Y:S08]  /*45f0*/  HMMA.16816.F32 R56, R32.reuse, R36, R56 ;  /* 0x000000242038723c */ /* 0x040ff00000001838 */
[----:B------:R-:W-:Y:S07]  /*4600*/  HMMA.16816.F32 R68, R32, R44, R68 ;  /* 0x0000002c2044723c */ /* 0x000fee0000001844 */
[----:B------:R-:W-:Y:S01]  /*4610*/  IADD3 R44, R0, 0x9, RZ ;  /* 0x00000009002c7810 */ /* 0x000fe20007ffe0ff */
[----:B--2---:R-:W-:Y:S03]  /*4620*/  HMMA.16816.F32 R64, R48, R16, R64 ;  /* 0x000000103040723c */ /* 0x004fe60000001840 */
[----:B------:R-:W-:-:S04]  /*4630*/  ISETP.GE.AND P6, PT, R44, UR15, PT ;  /* 0x0000000f2c007c0c */ /* 0x000fc8000bfc6270 */
[C---:B------:R-:W-:Y:S01]  /*4640*/  IMAD.IADD R16, R43.reuse, 0x1, -R0 ;  /* 0x000000012b107824 */ /* 0x040fe200078e0a00 */
[----:B------:R-:W-:Y:S01]  /*4650*/  HMMA.16816.F32 R52, R32, R38, R52 ;  /* 0x000000262034723c */ /* 0x000fe20000001834 */
[----:B------:R-:W-:Y:S01]  /*4660*/  IMAD.IADD R17, R43, 0x1, -R22 ;  /* 0x000000012b117824 */ /* 0x000fe200078e0a16 */
[----:B------:R-:W-:Y:S02]  /*4670*/  LDSM.16.M88.4 R36, [R210+0x6000] ;  /* 0x00600000d224783b */ /* 0x000fe40000000200 */
[----:B------:R-:W-:-:S04]  /*4680*/  IABS R16, R16 ;  /* 0x0000001000107213 */ /* 0x000fc80000000000 */
[----:B-1----:R-:W-:Y:S01]  /*4690*/  HMMA.16816.F32 R56, R48, R8, R56 ;  /* 0x000000083038723c */ /* 0x002fe20000001838 */
[----:B------:R-:W-:Y:S01]  /*46a0*/  IMAD.MOV.U32 R25, RZ, RZ, R16 ;  /* 0x000000ffff197224 */ /* 0x000fe200078e0010 */
[----:B------:R-:W-:-:S05]  /*46b0*/  IABS R16, R17 ;  /* 0x0000001100107213 */ /* 0x000fca0000000000 */
[C---:B------:R-:W-:Y:S01]  /*46c0*/  IMAD.IADD R8, R43.reuse, 0x1, -R24 ;  /* 0x000000012b087824 */ /* 0x040fe200078e0a18 */
[----:B------:R-:W-:Y:S01]  /*46d0*/  HMMA.16816.F32 R60, R48, R18, R60 ;  /* 0x00000012303c723c */ /* 0x000fe2000000183c */
[----:B------:R-:W-:Y:S01]  /*46e0*/  IMAD.MOV.U32 R20, RZ, RZ, R16 ;  /* 0x000000ffff147224 */ /* 0x000fe200078e0010 */
[----:B------:R-:W1:Y:S01]  /*46f0*/  I2F R25, R25 ;  /* 0x0000001900197306 */ /* 0x000e620000201400 */
[----:B------:R-:W2:Y:S01]  /*4700*/  LDSM.16.M88.4 R16, [R207+0xe000] ;  /* 0x00e00000cf10783b */ /* 0x000ea20000000200 */
[----:B------:R-:W-:Y:S01]  /*4710*/  IABS R8, R8 ;  /* 0x0000000800087213 */ /* 0x000fe20000000000 */
[----:B------:R-:W-:-:S03]  /*4720*/  IMAD.IADD R9, R43, 0x1, -R44 ;  /* 0x000000012b097824 */ /* 0x000fc600078e0a2c */
[----:B------:R-:W-:Y:S01]  /*4730*/  HMMA.16816.F32 R72, R32, R46, R72 ;  /* 0x0000002e2048723c */ /* 0x000fe20000001848 */
[----:B------:R-:W4:Y:S01]  /*4740*/  LDSM.16.M88.4 R32, [R211+0x7800] ;  /* 0x00780000d320783b */ /* 0x000f220000000200 */
[----:B------:R-:W-:Y:S01]  /*4750*/  IMAD.MOV.U32 R41, RZ, RZ, R8 ;  /* 0x000000ffff297224 */ /* 0x000fe200078e0008 */
[----:B------:R-:W-:Y:S01]  /*4760*/  IABS R8, R9 ;  /* 0x0000000900087213 */ /* 0x000fe20000000000 */
[----:B------:R-:W5:Y:S03]  /*4770*/  I2F R20, R20 ;  /* 0x0000001400147306 */ /* 0x000f660000201400 */
[----:B------:R-:W-:Y:S01]  /*4780*/  IADD3 R46, R0, 0x10, RZ ;  /* 0x00000010002e7810 */ /* 0x000fe20007ffe0ff */
[C---:B---3--:R-:W-:Y:S01]  /*4790*/  HMMA.16816.F32 R68, R48.reuse, R12, R68 ;  /* 0x0000000c3044723c */ /* 0x048fe20000001844 */
[----:B------:R-:W-:Y:S02]  /*47a0*/  IMAD.MOV.U32 R40, RZ, RZ, R8 ;  /* 0x000000ffff287224 */ /* 0x000fe400078e0008 */
[----:B------:R-:W-:Y:S01]  /*47b0*/  ISETP.GE.AND P5, PT, R46, UR15, PT ;  /* 0x0000000f2e007c0c */ /* 0x000fe2000bfa6270 */
[----:B------:R-:W-:Y:S03]  /*47c0*/  I2F R41, R41 ;  /* 0x0000002900297306 */ /* 0x000fe60000201400 */
[C---:B------:R-:W-:Y:S01]  /*47d0*/  IMAD.IADD R12, R43.reuse, 0x1, -R46 ;  /* 0x000000012b0c7824 */ /* 0x040fe200078e0a2e */
[C---:B------:R-:W-:Y:S01]  /*47e0*/  HMMA.16816.F32 R52, R48.reuse, R10, R52 ;  /* 0x0000000a3034723c */ /* 0x040fe20000001834 */
[C---:B------:R-:W-:Y:S01]  /*47f0*/  IMAD.IADD R13, R43.reuse, 0x1, -R76 ;  /* 0x000000012b0d7824 */ /* 0x040fe200078e0a4c */
[----:B------:R-:W3:Y:S02]  /*4800*/  LDSM.16.M88.4 R8, [R207+0xe800] ;  /* 0x00e80000cf08783b */ /* 0x000ee40000000200 */
[----:B------:R-:W-:Y:S01]  /*4810*/  IABS R12, R12 ;  /* 0x0000000c000c7213 */ /* 0x000fe20000000000 */
[----:B------:R-:W-:Y:S03]  /*4820*/  I2F R40, R40 ;  /* 0x0000002800287306 */ /* 0x000fe60000201400 */
[----:B------:R-:W-:Y:S01]  /*4830*/  HMMA.16816.F32 R72, R48, R14, R72 ;  /* 0x0000000e3048723c */ /* 0x000fe20000001848 */
[----:B------:R-:W-:Y:S01]  /*4840*/  IMAD.MOV.U32 R31, RZ, RZ, R12 ;  /* 0x000000ffff1f7224 */ /* 0x000fe200078e000c */
[----:B------:R-:W-:Y:S01]  /*4850*/  IABS R12, R13 ;  /* 0x0000000d000c7213 */ /* 0x000fe20000000000 */
[----:B------:R-:W-:-:S04]  /*4860*/  IMAD.IADD R13, R43, 0x1, -R78 ;  /* 0x000000012b0d7824 */ /* 0x000fc800078e0a4e */
[----:B------:R-:W-:Y:S01]  /*4870*/  IMAD.MOV.U32 R42, RZ, RZ, R12 ;  /* 0x000000ffff2a7224 */ /* 0x000fe200078e000c */
[----:B------:R-:W-:Y:S01]  /*4880*/  IABS R12, R13 ;  /* 0x0000000d000c7213 */ /* 0x000fe20000000000 */
[----:B------:R-:W-:Y:S01]  /*4890*/  I2F R31, R31 ;  /* 0x0000001f001f7306 */ /* 0x000fe20000201400 */
[----:B--2---:R-:W-:Y:S03]  /*48a0*/  HMMA.16816.F32 R64, R36, R16, R64 ;  /* 0x000000102440723c */ /* 0x004fe60000001840 */
[----:B------:R-:W-:Y:S02]  /*48b0*/  IMAD.MOV.U32 R45, RZ, RZ, R12 ;  /* 0x000000ffff2d7224 */ /* 0x000fe400078e000c */
[----:B------:R-:W2:Y:S02]  /*48c0*/  LDSM.16.M88.4 R12, [R207+0xf000] ;  /* 0x00f00000cf0c783b */ /* 0x000ea40000000200 */
[----:B------:R-:W-:Y:S01]  /*48d0*/  I2F R42, R42 ;  /* 0x0000002a002a7306 */ /* 0x000fe20000201400 */
[C---:B------:R-:W-:Y:S01]  /*48e0*/  IMAD.IADD R16, R43.reuse, 0x1, -R86 ;  /* 0x000000012b107824 */ /* 0x040fe200078e0a56 */
[----:B----4-:R-:W-:Y:S01]  /*48f0*/  HMMA.16816.F32 R80, R48, R32, R80 ;  /* 0x000000203050723c */ /* 0x010fe20000001850 */
[----:B------:R-:W-:-:S03]  /*4900*/  IMAD.IADD R17, R43, 0x1, -R94 ;  /* 0x000000012b117824 */ /* 0x000fc600078e0a5e */
[----:B------:R-:W-:Y:S02]  /*4910*/  IABS R16, R16 ;  /* 0x0000001000107213 */ /* 0x000fe40000000000 */
[----:B------:R-:W-:Y:S01]  /*4920*/  I2F R45, R45 ;  /* 0x0000002d002d7306 */ /* 0x000fe20000201400 */
[----:B------:R-:W-:Y:S01]  /*4930*/  IMAD.IADD R32, R43, 0x1, -R84 ;  /* 0x000000012b207824 */ /* 0x000fe200078e0a54 */
[----:B------:R-:W-:Y:S01]  /*4940*/  HMMA.16816.F32 R88, R48, R34, R88 ;  /* 0x000000223058723c */ /* 0x000fe20000001858 */
[----:B------:R-:W-:Y:S01]  /*4950*/  IMAD.MOV.U32 R47, RZ, RZ, R16 ;  /* 0x000000ffff2f7224 */ /* 0x000fe200078e0010 */
[----:B------:R-:W-:Y:S02]  /*4960*/  IABS R16, R17 ;  /* 0x0000001100107213 */ /* 0x000fe40000000000 */
[----:B------:R-:W-:-:S03]  /*4970*/  IABS R32, R32 ;  /* 0x0000002000207213 */ /* 0x000fc60000000000 */
[----:B------:R-:W-:Y:S01]  /*4980*/  IMAD.MOV.U32 R50, RZ, RZ, R16 ;  /* 0x000000ffff327224 */ /* 0x000fe200078e0010 */
[----:B------:R4:W-:Y:S01]  /*4990*/  I2F R48, R32 ;  /* 0x0000002000307306 */ /* 0x0009e20000201400 */
[----:B---3--:R-:W-:Y:S01]  /*49a0*/  HMMA.16816.F32 R56, R36, R8, R56 ;  /* 0x000000082438723c */ /* 0x008fe20000001838 */
[C---:B------:R-:W-:Y:S02]  /*49b0*/  IMAD.IADD R51, R43.reuse, 0x1, -R100 ;  /* 0x000000012b337824 */ /* 0x040fe400078e0a64 */
[----:B------:R-:W-:-:S03]  /*49c0*/  IMAD.IADD R49, R43, 0x1, -R96 ;  /* 0x000000012b317824 */ /* 0x000fc600078e0a60 */
[----:B------:R-:W-:Y:S01]  /*49d0*/  IABS R108, R51 ;  /* 0x00000033006c7213 */ /* 0x000fe20000000000 */
[----:B------:R-:W-:Y:S01]  /*49e0*/  I2F R50, R50 ;  /* 0x0000003200327306 */ /* 0x000fe20000201400 */
[----:B------:R-:W-:Y:S01]  /*49f0*/  HMMA.16816.F32 R52, R36, R10, R52 ;  /* 0x0000000a2434723c */ /* 0x000fe20000001834 */
[----:B------:R-:W-:Y:S01]  /*4a00*/  LDSM.16.M88.4 R8, [R200+0x6000] ;  /* 0x00600000c808783b */ /* 0x000fe20000000200 */
[----:B------:R-:W-:-:S03]  /*4a10*/  IABS R49, R49 ;  /* 0x0000003100317213 */ /* 0x000fc60000000000 */
[----:B----4-:R-:W3:Y:S03]  /*4a20*/  LDSM.16.M88.4 R32, [R209+0x6000] ;  /* 0x00600000d120783b */ /* 0x010ee60000000200 */
[C---:B------:R-:W-:Y:S01]  /*4a30*/  HMMA.16816.F32 R60, R36.reuse, R18, R60 ;  /* 0x00000012243c723c */ /* 0x040fe2000000183c */
[----:B------:R4:W-:Y:S01]  /*4a40*/  I2F R51, R77 ;  /* 0x0000004d00337306 */ /* 0x0009e20000201400 */
[----:B------:R-:W1:Y:S06]  /*4a50*/  LDSM.16.M88.4 R16, [R207+0xf800] ;  /* 0x00f80000cf10783b */ /* 0x000e6c0000000200 */
[C---:B--2---:R-:W-:Y:S01]  /*4a60*/  HMMA.16816.F32 R68, R36.reuse, R12, R68 ;  /* 0x0000000c2444723c */ /* 0x044fe20000001844 */
[----:B------:R-:W-:Y:S07]  /*4a70*/  I2F R108, R108 ;  /* 0x0000006c006c7306 */ /* 0x000fee0000201400 */
[----:B------:R-:W-:Y:S01]  /*4a80*/  HMMA.16816.F32 R72, R36, R14, R72 ;  /* 0x0000000e2448723c */ /* 0x000fe20000001848 */
[----:B------:R-:W2:Y:S01]  /*4a90*/  LDSM.16.M88.4 R12, [R200+0x6800] ;  /* 0x00680000c80c783b */ /* 0x000ea20000000200 */
[----:B----4-:R-:W-:Y:S01]  /*4aa0*/  IADD3 R77, R43, 0x8, RZ ;  /* 0x000000082b4d7810 */ /* 0x010fe20007ffe0ff */
[----:B------:R-:W-:Y:S04]  /*4ab0*/  I2F R47, R47 ;  /* 0x0000002f002f7306 */ /* 0x000fe80000201400 */
[----:B------:R-:W-:-:S04]  /*4ac0*/  IMAD.IADD R78, R77, 0x1, -R78 ;  /* 0x000000014d4e7824 */ /* 0x000fc800078e0a4e */
[----:B------:R-:W-:Y:S01]  /*4ad0*/  I2F R49, R49 ;  /* 0x0000003100317306 */ /* 0x000fe20000201400 */
[----:B------:R-:W-:-:S07]  /*4ae0*/  IABS R78, R78 ;  /* 0x0000004e004e7213 */ /* 0x000fce0000000000 */
[----:B------:R-:W-:Y:S01]  /*4af0*/  I2F R43, R85 ;  /* 0x00000055002b7306 */ /* 0x000fe20000201400 */
[----:B---3--:R-:W-:Y:S07]  /*4b00*/  HMMA.16816.F32 R64, R32, R8, R64 ;  /* 0x000000082040723c */ /* 0x008fee0000001840 */
[----:B------:R-:W-:Y:S01]  /*4b10*/  IMAD.IADD R8, R77, 0x1, -R44 ;  /* 0x000000014d087824 */ /* 0x000fe200078e0a2c */
[----:B-1----:R-:W-:Y:S04]  /*4b20*/  HMMA.16816.F32 R80, R36, R16, R80 ;  /* 0x000000102450723c */ /* 0x002fe80000001850 */
[----:B------:R-:W-:-:S03]  /*4b30*/  IABS R8, R8 ;  /* 0x0000000800087213 */ /* 0x000fc60000000000 */
[C---:B------:R-:W-:Y:S01]  /*4b40*/  IMAD.IADD R16, R77.reuse, 0x1, -R0 ;  /* 0x000000014d107824 */ /* 0x040fe200078e0a00 */
[----:B------:R-:W-:Y:S01]  /*4b50*/  HMMA.16816.F32 R88, R36, R18, R88 ;  /* 0x000000122458723c */ /* 0x000fe20000001858 */
[----:B------:R-:W-:-:S03]  /*4b60*/  IMAD.IADD R0, R77, 0x1, -R46 ;  /* 0x000000014d007824 */ /* 0x000fc600078e0a2e */
[----:B------:R-:W-:-:S03]  /*4b70*/  IABS R16, R16 ;  /* 0x0000001000107213 */ /* 0x000fc60000000000 */
[----:B------:R-:W-:Y:S01]  /*4b80*/  IMAD.IADD R18, R77, 0x1, -R22 ;  /* 0x000000014d127824 */ /* 0x000fe200078e0a16 */
[C---:B------:R-:W-:Y:S01]  /*4b90*/  HMMA.16816.F32 R60, R32.reuse, R10, R60 ;  /* 0x0000000a203c723c */ /* 0x040fe2000000183c */
[----:B------:R-:W-:Y:S01]  /*4ba0*/  IMAD.MOV.U32 R22, RZ, RZ, R8 ;  /* 0x000000ffff167224 */ /* 0x000fe200078e0008 */
[----:B------:R-:W-:Y:S01]  /*4bb0*/  IABS R39, R0 ;  /* 0x0000000000277213 */ /* 0x000fe20000000000 */
[----:B------:R-:W1:Y:S01]  /*4bc0*/  LDSM.16.M88.4 R8, [R200+0x7000] ;  /* 0x00700000c808783b */ /* 0x000e620000000200 */
[----:B------:R-:W-:Y:S01]  /*4bd0*/  IMAD.MOV.U32 R17, RZ, RZ, R16 ;  /* 0x000000ffff117224 */ /* 0x000fe200078e0010 */
[----:B------:R-:W-:Y:S01]  /*4be0*/  IABS R16, R18 ;  /* 0x0000001200107213 */ /* 0x000fe20000000000 */
[----:B------:R-:W-:Y:S01]  /*4bf0*/  FFMA.FTZ R25, R25, -UR4, R64 ;  /* 0x8000000419197c23 */ /* 0x000fe20008010040 */
[----:B------:R-:W3:Y:S01]  /*4c00*/  I2F R22, R22 ;  /* 0x0000001600167306 */ /* 0x000ee20000201400 */
[----:B--2---:R-:W-:Y:S01]  /*4c10*/  HMMA.16816.F32 R56, R32, R12, R56 ;  /* 0x0000000c2038723c */ /* 0x004fe20000001838 */
[----:B------:R-:W-:-:S02]  /*4c20*/  IMAD.IADD R18, R77, 0x1, -R24 ;  /* 0x000000014d127824 */ /* 0x000fc400078e0a18 */
[C---:B------:R-:W-:Y:S02]  /*4c30*/  IMAD.IADD R0, R77.reuse, 0x1, -R76 ;  /* 0x000000014d007824 */ /* 0x040fe400078e0a4c */
[----:B------:R-:W-:Y:S01]  /*4c40*/  IMAD.IADD R24, R77, 0x1, -R104 ;  /* 0x000000014d187824 */ /* 0x000fe200078e0a68 */
[----:B------:R-:W-:Y:S01]  /*4c50*/  IABS R37, R18 ;  /* 0x0000001200257213 */ /* 0x000fe20000000000 */
[----:B------:R-:W2:Y:S01]  /*4c60*/  I2F R17, R17 ;  /* 0x0000001100117306 */ /* 0x000ea20000201400 */
[----:B------:R-:W-:Y:S01]  /*4c70*/  HMMA.16816.F32 R52, R32, R14, R52 ;  /* 0x0000000e2034723c */ /* 0x000fe20000001834 */
[----:B------:R-:W4:Y:S01]  /*4c80*/  LDSM.16.M88.4 R12, [R200+0x7800] ;  /* 0x00780000c80c783b */ /* 0x000f220000000200 */
[----:B------:R-:W-:Y:S01]  /*4c90*/  IABS R0, R0 ;  /* 0x0000000000007213 */ /* 0x000fe20000000000 */
[----:B-----5:R-:W-:Y:S01]  /*4ca0*/  FFMA.FTZ R18, R20, -UR4, R65 ;  /* 0x8000000414127c23 */ /* 0x020fe20008010041 */
[----:B------:R-:W-:-:S04]  /*4cb0*/  DEPBAR.LE SB0, 0x0 ;  /* 0x000080000000791a */ /* 0x000fc80000000000 */
[----:B------:R-:W5:Y:S01]  /*4cc0*/  I2F R16, R16 ;  /* 0x0000001000107306 */ /* 0x000f620000201400 */
[----:B---3--:R-:W-:Y:S01]  /*4cd0*/  FFMA.FTZ R22, R22, -UR4, R63 ;  /* 0x8000000416167c23 */ /* 0x008fe2000801003f */
[----:B------:R-:W-:Y:S01]  /*4ce0*/  FSEL R18, R18, -INF , !P1 ;  /* 0xff80000012127808 */ /* 0x000fe20004800000 */
[----:B------:R-:W-:Y:S02]  /*4cf0*/  FFMA.FTZ R36, R41, -UR4, R60 ;  /* 0x8000000429247c23 */ /* 0x000fe4000801003c */
[----:B------:R-:W-:Y:S02]  /*4d00*/  FFMA.FTZ R38, R40, -UR4, R61 ;  /* 0x8000000428267c23 */ /* 0x000fe4000801003d */
[----:B--2---:R-:W-:Y:S01]  /*4d10*/  FFMA.FTZ R44, R17, -UR4, R66 ;  /* 0x80000004112c7c23 */ /* 0x004fe20008010042 */
[----:B------:R-:W-:Y:S01]  /*4d20*/  FSEL R17, R25, -INF , !P2 ;  /* 0xff80000019117808 */ /* 0x000fe20005000000 */
[----:B------:R2:W-:Y:S01]  /*4d30*/  I2F R20, R0 ;  /* 0x0000000000147306 */ /* 0x0005e20000201400 */
[----:B------:R-:W-:Y:S01]  /*4d40*/  FSEL R36, R36, -INF , !P0 ;  /* 0xff80000024247808 */ /* 0x000fe20004000000 */
[----:B------:R-:W-:Y:S01]  /*4d50*/  FFMA.FTZ R56, R31, -UR4, R56 ;  /* 0x800000041f387c23 */ /* 0x000fe20008010038 */
[----:B------:R-:W-:Y:S01]  /*4d60*/  FSEL R44, R44, -INF , !P2 ;  /* 0xff8000002c2c7808 */ /* 0x000fe20005000000 */
[----:B------:R-:W-:Y:S01]  /*4d70*/  FFMA.FTZ R42, R42, -UR4, R57 ;  /* 0x800000042a2a7c23 */ /* 0x000fe20008010039 */
[----:B------:R-:W-:Y:S01]  /*4d80*/  ISETP.GE.AND P2, PT, R84, UR15, PT ;  /* 0x0000000f54007c0c */ /* 0x000fe2000bf46270 */
[----:B------:R-:W-:Y:S01]  /*4d90*/  IMAD.IADD R84, R77, 0x1, -R84 ;  /* 0x000000014d547824 */ /* 0x000fe200078e0a54 */
[----:B------:R-:W-:Y:S01]  /*4da0*/  FSEL R56, R56, -INF , !P5 ;  /* 0xff80000038387808 */ /* 0x000fe20006800000 */
[----:B-----5:R-:W-:Y:S01]  /*4db0*/  FFMA.FTZ R16, R16, -UR4, R67 ;  /* 0x8000000410107c23 */ /* 0x020fe20008010043 */
[----:B------:R-:W3:Y:S01]  /*4dc0*/  I2F R37, R37 ;  /* 0x0000002500257306 */ /* 0x000ee20000201400 */
[C---:B-1----:R-:W-:Y:S01]  /*4dd0*/  HMMA.16816.F32 R68, R32.reuse, R8, R68 ;  /* 0x000000082044723c */ /* 0x042fe20000001844 */
[----:B------:R-:W-:Y:S01]  /*4de0*/  FFMA.FTZ R40, R45, -UR4, R52 ;  /* 0x800000042d287c23 */ /* 0x000fe20008010034 */
[----:B------:R-:W-:Y:S01]  /*4df0*/  FSEL R38, R38, -INF , !P6 ;  /* 0xff80000026267808 */ /* 0x000fe20007000000 */
[----:B------:R-:W-:Y:S01]  /*4e00*/  FFMA.FTZ R48, R48, -UR4, R53 ;  /* 0x8000000430307c23 */ /* 0x000fe20008010035 */
[----:B------:R-:W-:Y:S01]  /*4e10*/  FSEL R19, R16, -INF , !P1 ;  /* 0xff80000010137808 */ /* 0x000fe20004800000 */
[C---:B------:R-:W-:Y:S01]  /*4e20*/  IMAD.IADD R16, R77.reuse, 0x1, -R94 ;  /* 0x000000014d107824 */ /* 0x040fe200078e0a5e */
[----:B--2---:R-:W-:Y:S01]  /*4e30*/  IABS R0, R84 ;  /* 0x0000005400007213 */ /* 0x004fe20000000000 */
[C---:B------:R-:W-:Y:S01]  /*4e40*/  IMAD.IADD R9, R77.reuse, 0x1, -R96 ;  /* 0x000000014d097824 */ /* 0x040fe200078e0a60 */
[----:B------:R-:W-:Y:S01]  /*4e50*/  HMMA.16816.F32 R72, R32, R10, R72 ;  /* 0x0000000a2048723c */ /* 0x000fe20000001848 */
[----:B------:R-:W-:Y:S01]  /*4e60*/  ISETP.GE.AND P1, PT, R86, UR15, PT ;  /* 0x0000000f56007c0c */ /* 0x000fe2000bf26270 */
[----:B------:R-:W-:Y:S01]  /*4e70*/  IMAD.IADD R86, R77, 0x1, -R86 ;  /* 0x000000014d567824 */ /* 0x000fe200078e0a56 */
[----:B------:R-:W-:Y:S01]  /*4e80*/  IABS R16, R16 ;  /* 0x0000001000107213 */ /* 0x000fe20000000000 */
[----:B------:R-:W1:Y:S01]  /*4e90*/  I2F R0, R0 ;  /* 0x0000000000007306 */ /* 0x000e620000201400 */
[----:B------:R-:W-:-:S02]  /*4ea0*/  FSEL R8, R22, -INF , !P6 ;  /* 0xff80000016087808 */ /* 0x000fc40007000000 */
[----:B------:R-:W-:Y:S01]  /*4eb0*/  IMAD.IADD R10, R77, 0x1, -R98 ;  /* 0x000000014d0a7824 */ /* 0x000fe200078e0a62 */
[C---:B----4-:R-:W-:Y:S01]  /*4ec0*/  HMMA.16816.F32 R80, R32.reuse, R12, R80 ;  /* 0x0000000c2050723c */ /* 0x050fe20000001850 */
[----:B---3--:R-:W-:Y:S01]  /*4ed0*/  FFMA.FTZ R46, R37, -UR4, R62 ;  /* 0x80000004252e7c23 */ /* 0x008fe2000801003e */
[----:B------:R-:W-:Y:S02]  /*4ee0*/  IABS R37, R86 ;  /* 0x0000005600257213 */ /* 0x000fe40000000000 */
[----:B------:R2:W3:Y:S01]  /*4ef0*/  I2F R22, R16 ;  /* 0x0000001000167306 */ /* 0x0004e20000201400 */
[----:B------:R-:W-:Y:S01]  /*4f00*/  IABS R11, R10 ;  /* 0x0000000a000b7213 */ /* 0x000fe20000000000 */
[----:B------:R-:W-:Y:S01]  /*4f10*/  FFMA.FTZ R10, R20, -UR4, R59 ;  /* 0x80000004140a7c23 */ /* 0x000fe2000801003b */
[----:B------:R-:W-:Y:S01]  /*4f20*/  IABS R9, R9 ;  /* 0x0000000900097213 */ /* 0x000fe20000000000 */
[----:B------:R-:W-:Y:S01]  /*4f30*/  HMMA.16816.F32 R88, R32, R14, R88 ;  /* 0x0000000e2058723c */ /* 0x000fe20000001858 */
[----:B------:R-:W-:Y:S01]  /*4f40*/  IMAD.IADD R13, R77, 0x1, -R102 ;  /* 0x000000014d0d7824 */ /* 0x000fe200078e0a66 */
[----:B------:R-:W-:Y:S01]  /*4f50*/  FSEL R46, R46, -INF , !P0 ;  /* 0xff8000002e2e7808 */ /* 0x000fe20004000000 */
[----:B------:R-:W-:Y:S01]  /*4f60*/  IMAD.MOV.U32 R20, RZ, RZ, R11 ;  /* 0x000000ffff147224 */ /* 0x000fe200078e000b */
[----:B------:R-:W4:Y:S01]  /*4f70*/  I2F R39, R39 ;  /* 0x0000002700277306 */ /* 0x000f220000201400 */
[----:B------:R-:W-:Y:S01]  /*4f80*/  IABS R11, R24 ;  /* 0x00000018000b7213 */ /* 0x000fe20000000000 */
[----:B-1----:R-:W-:Y:S01]  /*4f90*/  FFMA.FTZ R0, R0, -UR4, R55 ;  /* 0x8000000400007c23 */ /* 0x002fe20008010037 */
[----:B------:R-:W-:Y:S01]  /*4fa0*/  IABS R13, R13 ;  /* 0x0000000d000d7213 */ /* 0x000fe20000000000 */
[----:B------:R-:W-:Y:S01]  /*4fb0*/  FFMA.FTZ R50, R50, -UR4, R69 ;  /* 0x8000000432327c23 */ /* 0x000fe20008010045 */
[----:B------:R-:W-:Y:S01]  /*4fc0*/  ISETP.GE.AND P0, PT, R94, UR15, PT ;  /* 0x0000000f5e007c0c */ /* 0x000fe2000bf06270 */
[----:B------:R-:W-:Y:S01]  /*4fd0*/  FFMA.FTZ R47, R47, -UR4, R68 ;  /* 0x800000042f2f7c23 */ /* 0x000fe20008010044 */
[----:B------:R-:W-:Y:S01]  /*4fe0*/  FSEL R32, R0, -INF , !P2 ;  /* 0xff80000000207808 */ /* 0x000fe20005000000 */
[C---:B--2---:R-:W-:Y:S01]  /*4ff0*/  IMAD.IADD R16, R77.reuse, 0x1, -R100 ;  /* 0x000000014d107824 */ /* 0x044fe200078e0a64 */
[----:B------:R-:W1:Y:S01]  /*5000*/  I2F R25, R78 ;  /* 0x0000004e00197306 */ /* 0x000e620000201400 */
[----:B------:R-:W-:Y:S01]  /*5010*/  IMAD.IADD R77, R77, 0x1, -R106 ;  /* 0x000000014d4d7824 */ /* 0x000fe200078e0a6a */
[----:B------:R-:W-:Y:S01]  /*5020*/  FSEL R42, R42, -INF , !P4 ;  /* 0xff8000002a2a7808 */ /* 0x000fe20006000000 */
[----:B---3--:R-:W-:Y:S01]  /*5030*/  FFMA.FTZ R22, R22, -UR4, R71 ;  /* 0x8000000416167c23 */ /* 0x008fe20008010047 */
[----:B------:R-:W-:Y:S01]  /*5040*/  IABS R12, R16 ;  /* 0x00000010000c7213 */ /* 0x000fe20000000000 */
[----:B------:R-:W-:Y:S01]  /*5050*/  FFMA.FTZ R81, R108, -UR4, R81 ;  /* 0x800000046c517c23 */ /* 0x000fe20008010051 */
[----:B------:R-:W-:Y:S01]  /*5060*/  IABS R77, R77 ;  /* 0x0000004d004d7213 */ /* 0x000fe20000000000 */
[----:B----4-:R-:W-:Y:S01]  /*5070*/  FFMA.FTZ R58, R39, -UR4, R58 ;  /* 0x80000004273a7c23 */ /* 0x010fe2000801003a */
[----:B------:R-:W2:Y:S01]  /*5080*/  I2F R37, R37 ;  /* 0x0000002500257306 */ /* 0x000ea20000201400 */
[----:B------:R-:W-:Y:S01]  /*5090*/  FSEL R108, R22, -INF , !P0 ;  /* 0xff800000166c7808 */ /* 0x000fe20004000000 */
[----:B------:R-:W-:Y:S01]  /*50a0*/  FFMA.FTZ R49, R49, -UR4, R72 ;  /* 0x8000000431317c23 */ /* 0x000fe20008010048 */
[----:B------:R-:W-:Y:S01]  /*50b0*/  FSEL R10, R10, -INF , !P4 ;  /* 0xff8000000a0a7808 */ /* 0x000fe20006000000 */
[----:B------:R-:W-:Y:S01]  /*50c0*/  FFMA.FTZ R89, R112, -UR4, R89 ;  /* 0x8000000470597c23 */ /* 0x000fe20008010059 */
[----:B------:R-:W-:Y:S01]  /*50d0*/  FSEL R112, R50, -INF , !P0 ;  /* 0xff80000032707808 */ /* 0x000fe20004000000 */
[----:B------:R-:W-:Y:S01]  /*50e0*/  FFMA.FTZ R73, R92, -UR4, R73 ;  /* 0x800000045c497c23 */ /* 0x000fe20008010049 */
[----:B------:R-:W-:Y:S01]  /*50f0*/  PLOP3.LUT P0, PT, PT, PT, UP0, 0x80, 0x0 ;  /* 0x000000000000781c */ /* 0x000fe20003f0f008 */
[----:B------:R-:W3:Y:S01]  /*5100*/  I2F R20, R20 ;  /* 0x0000001400147306 */ /* 0x000ee20000201400 */
[----:B-1----:R-:W-:Y:S01]  /*5110*/  FFMA.FTZ R16, R25, -UR4, R54 ;  /* 0x8000000419107c23 */ /* 0x002fe20008010036 */
[----:B------:R-:W-:Y:S01]  /*5120*/  FSEL R58, R58, -INF , !P5 ;  /* 0xff8000003a3a7808 */ /* 0x000fe20006800000 */
[----:B------:R-:W-:Y:S01]  /*5130*/  FFMA.FTZ R51, R51, -UR4, R80 ;  /* 0x8000000433337c23 */ /* 0x000fe20008010050 */
[----:B------:R-:W-:Y:S01]  /*5140*/  ISETP.GE.AND P5, PT, R98, UR15, PT ;  /* 0x0000000f62007c0c */ /* 0x000fe2000bfa6270 */
[----:B------:R-:W-:Y:S01]  /*5150*/  FFMA.FTZ R43, R43, -UR4, R88 ;  /* 0x800000042b2b7c23 */ /* 0x000fe20008010058 */
[----:B------:R-:W-:-:S02]  /*5160*/  FSEL R40, R40, -INF , !P3 ;  /* 0xff80000028287808 */ /* 0x000fc40005800000 */
[----:B------:R-:W1:Y:S01]  /*5170*/  I2F R9, R9 ;  /* 0x0000000900097306 */ /* 0x000e620000201400 */
[----:B--2---:R-:W-:Y:S01]  /*5180*/  FFMA.FTZ R37, R37, -UR4, R70 ;  /* 0x8000000425257c23 */ /* 0x004fe20008010046 */
[----:B------:R-:W-:Y:S02]  /*5190*/  FSEL R16, R16, -INF , !P3 ;  /* 0xff80000010107808 */ /* 0x000fe40005800000 */
[----:B------:R-:W-:Y:S02]  /*51a0*/  FSEL R48, R48, -INF , !P2 ;  /* 0xff80000030307808 */ /* 0x000fe40005000000 */
[----:B------:R-:W-:Y:S02]  /*51b0*/  FSEL R114, R47, -INF , !P1 ;  /* 0xff8000002f727808 */ /* 0x000fe40004800000 */
[----:B------:R-:W2:Y:S01]  /*51c0*/  I2F R11, R11 ;  /* 0x0000000b000b7306 */ /* 0x000ea20000201400 */
[----:B---3--:R-:W-:Y:S01]  /*51d0*/  FFMA.FTZ R20, R20, -UR4, R75 ;  /* 0x8000000414147c23 */ /* 0x008fe2000801004b */
[----:B------:R-:W-:-:S02]  /*51e0*/  FSEL R110, R37, -INF , !P1 ;  /* 0xff800000256e7808 */ /* 0x000fc40004800000 */
[----:B------:R-:W-:Y:S02]  /*51f0*/  ISETP.GE.AND P6, PT, R96, UR15, PT ;  /* 0x0000000f60007c0c */ /* 0x000fe4000bfc6270 */
[----:B------:R-:W-:Y:S02]  /*5200*/  ISETP.GE.AND P4, PT, R104, UR15, PT ;  /* 0x0000000f68007c0c */ /* 0x000fe4000bf86270 */
[----:B------:R-:W3:Y:S01]  /*5210*/  I2F R12, R12 ;  /* 0x0000000c000c7306 */ /* 0x000ee20000201400 */
[----:B-1----:R-:W-:Y:S01]  /*5220*/  FFMA.FTZ R9, R9, -UR4, R74 ;  /* 0x8000000409097c23 */ /* 0x002fe2000801004a */
[----:B------:R-:W-:Y:S02]  /*5230*/  ISETP.GE.AND P3, PT, R100, UR15, PT ;  /* 0x0000000f64007c0c */ /* 0x000fe4000bf66270 */
[----:B------:R-:W-:Y:S02]  /*5240*/  ISETP.GE.AND P2, PT, R102, UR15, PT ;  /* 0x0000000f66007c0c */ /* 0x000fe4000bf46270 */
[----:B------:R-:W-:-:S02]  /*5250*/  ISETP.GE.AND P1, PT, R106, UR15, PT ;  /* 0x0000000f6a007c0c */ /* 0x000fc4000bf26270 */
        /* <DEDUP_REMOVED lines=8> */
[----:B------:R-:W-:Y:S02]  /*52e0*/  FSEL R100, R51, -INF , !P4 ;  /* 0xff80000033647808 */ /* 0x000fe40006000000 */
[----:B------:R-:W-:Y:S01]  /*52f0*/  FSEL R94, R11, -INF , !P4 ;  /* 0xff8000000b5e7808 */ /* 0x000fe20006000000 */
[----:B-1----:R-:W-:Y:S01]  /*5300*/  FFMA.FTZ R90, R13, -UR4, R90 ;  /* 0x800000040d5a7c23 */ /* 0x002fe2000801005a */
[----:B------:R-:W-:Y:S02]  /*5310*/  FSEL R96, R81, -INF , !P3 ;  /* 0xff80000051607808 */ /* 0x000fe40005800000 */
[----:B------:R-:W-:Y:S02]  /*5320*/  FSEL R92, R12, -INF , !P3 ;  /* 0xff8000000c5c7808 */ /* 0x000fe40005800000 */
[----:B------:R-:W-:Y:S02]  /*5330*/  FSEL R22, R43, -INF , !P2 ;  /* 0xff8000002b167808 */ /* 0x000fe40005000000 */
[----:B------:R-:W-:Y:S01]  /*5340*/  FSEL R236, R90, -INF , !P2 ;  /* 0xff8000005aec7808 */ /* 0x000fe20005000000 */
[----:B--2---:R-:W-:Y:S01]  /*5350*/  FFMA.FTZ R91, R0, -UR4, R91 ;  /* 0x80000004005b7c23 */ /* 0x004fe2000801005b */
[----:B------:R-:W-:-:S04]  /*5360*/  FSEL R20, R89, -INF , !P1 ;  /* 0xff80000059147808 */ /* 0x000fc80004800000 */
        /* <DEDUP_REMOVED lines=133> */
.L_x_881:
[----:B------:R-:W-:Y:S05]  /*5bc0*/  BSYNC B0 ;  /* 0x0000000000007941 */ /* 0x000fea0003800000 */
.L_x_880:
[----:B------:R-:W0:Y:S02]  /*5bd0*/  LDGDEPBAR ;  /* 0x00000000000079af */ /* 0x000e240000000000 */
.L_x_879:
[----:B------:R-:W-:Y:S01]  /*5be0*/  FMNMX.FTZ R9, R44, R19, !PT ;  /* 0x000000132c097209 */ /* 0x000fe20007810000 */
[----:B------:R-:W-:Y:S01]  /*5bf0*/  IMAD.U32 R6, RZ, RZ, UR13 ;  /* 0x0000000dff067e24 */ /* 0x000fe2000f8e00ff */
[----:B------:R-:W-:Y:S01]  /*5c00*/  FMNMX.FTZ R11, R17, R18, !PT ;  /* 0x00000012110b7209 */ /* 0x000fe20007810000 */
[----:B------:R-:W-:Y:S01]  /*5c10*/  USHF.L.U32 UR6, UR29, 0x1, URZ ;  /* 0x000000011d067899 */ /* 0x000fe2000800063f */
[----:B------:R-:W-:Y:S01]  /*5c20*/  FMNMX.FTZ R9, R46, R9, !PT ;  /* 0x000000092e097209 */ /* 0x000fe20007810000 */
[----:B-1----:R-:W-:Y:S01]  /*5c30*/  IMAD R25, R6, 0x4, R7 ;  /* 0x0000000406197824 */ /* 0x002fe200078e0207 */
        /* <DEDUP_REMOVED lines=29> */
[----:B------:R-:W-:Y:S01]  /*5e10*/  IMAD R239, R21, 0x10000, R21 ;  /* 0x0001000015ef7824 */ /* 0x000fe200078e0215 */
[----:B------:R-:W-:Y:S01]  /*5e20*/  FMNMX.FTZ R9, R102, R9, !PT ;  /* 0x0000000966097209 */ /* 0x000fe20007810000 */
[--C-:B------:R-:W-:Y:S01]  /*5e30*/  IMAD R206, R5, 0x2, R208.reuse ;  /* 0x0000000205ce7824 */ /* 0x100fe200078e02d0 */
[----:B------:R-:W-:Y:S01]  /*5e40*/  FMNMX.FTZ R11, R106, R11, !PT ;  /* 0x0000000b6a0b7209 */ /* 0x000fe20007810000 */
[----:B------:R-:W-:Y:S01]  /*5e50*/  LDSM.16.MT88.4 R136, [R208+0x10000] ;  /* 0x01000000d088783b */ /* 0x000fe20000004200 */
[----:B------:R-:W-:Y:S01]  /*5e60*/  FMNMX.FTZ R9, R98, R9, !PT ;  /* 0x0000000962097209 */ /* 0x000fe20007810000 */
[C---:B------:R-:W-:Y:S01]  /*5e70*/  IMAD R205, R3.reuse, 0x2, R208 ;  /* 0x0000000203cd7824 */ /* 0x040fe200078e02d0 */
        /* <DEDUP_REMOVED lines=12> */
[----:B------:R-:W-:-:S02]  /*5f40*/  FMNMX.FTZ R7, R22, R11, !PT ;  /* 0x0000000b16077209 */ /* 0x000fc40007810000 */
[----:B------:R-:W-:Y:S01]  /*5f50*/  FMNMX.FTZ R12, R234, R9, !PT ;  /* 0x00000009ea0c7209 */ /* 0x000fe20007810000 */
[----:B------:R-:W-:Y:S01]  /*5f60*/  LDSM.16.MT88.4 R64, [R204+0x12000] ;  /* 0x01200000cc40783b */ /* 0x000fe20000004200 */
[----:B------:R-:W-:Y:S02]  /*5f70*/  FMNMX.FTZ R7, R20, R7, !PT ;  /* 0x0000000714077209 */ /* 0x000fe40007810000 */
[C---:B------:R-:W-:Y:S01]  /*5f80*/  LOP3.LUT R14, R167.reuse, UR5, RZ, 0x3c, !PT ;  /* 0x00000005a70e7c12 */ /* 0x040fe2000f8e3cff */
[----:B------:R-:W1:Y:S01]  /*5f90*/  SHFL.BFLY PT, R9, R12, 0x2, 0x1f ;  /* 0x0c401f000c097f89 */ /* 0x000e6200000e0000 */
[----:B------:R-:W-:Y:S01]  /*5fa0*/  LOP3.LUT R24, R2, UR22, RZ, 0x3c, !PT ;  /* 0x0000001602187c12 */ /* 0x000fe2000f8e3cff */
[----:B------:R-:W-:Y:S01]  /*5fb0*/  UIADD3 UR5, UR23, -0x4498517b, URZ ;  /* 0xbb67ae8517057890 */ /* 0x000fe2000fffe03f */
[----:B------:R-:W-:Y:S01]  /*5fc0*/  LOP3.LUT R167, R167, UR6, RZ, 0x3c, !PT ;  /* 0x00000006a7a77c12 */ /* 0x000fe2000f8e3cff */
[----:B------:R-:W2:Y:S01]  /*5fd0*/  SHFL.BFLY PT, R2, R7, 0x2, 0x1f ;  /* 0x0c401f0007027f89 */ /* 0x000ea200000e0000 */
[----:B------:R-:W-:Y:S01]  /*5fe0*/  IMAD.WIDE.U32 R14, R14, -0x326172a9, RZ ;  /* 0xcd9e8d570e0e7825 */ /* 0x000fe200078e00ff */
[----:B------:R-:W-:-:S02]  /*5ff0*/  LOP3.LUT R84, R87, R24, RZ, 0x3c, !PT ;  /* 0x0000001857547212 */ /* 0x000fc400078e3cff */
[----:B------:R-:W-:Y:S03]  /*6000*/  LDSM.16.MT88.4 R68, [R206+0x12800] ;  /* 0x01280000ce44783b */ /* 0x000fe60000004200 */
[----:B------:R-:W-:Y:S01]  /*6010*/  IMAD.WIDE.U32 R84, R84, -0x2daee0ad, RZ ;  /* 0xd2511f5354547825 */ /* 0x000fe200078e00ff */
[----:B------:R-:W-:Y:S04]  /*6020*/  LDSM.16.MT88.4 R72, [R208+0x14000] ;  /* 0x01400000d048783b */ /* 0x000fe80000004200 */
[----:B------:R-:W-:Y:S01]  /*6030*/  LOP3.LUT R176, R85, UR5, R166, 0x96, !PT ;  /* 0x0000000555b07c12 */ /* 0x000fe2000f8e96a6 */
[----:B------:R-:W-:Y:S01]  /*6040*/  UIADD3 UR5, UR23, 0x646e171e, URZ ;  /* 0x646e171e17057890 */ /* 0x000fe2000fffe03f */
[----:B------:R-:W-:Y:S03]  /*6050*/  LDSM.16.MT88.4 R80, [R206+0x14000] ;  /* 0x01400000ce50783b */ /* 0x000fe60000004200 */
[----:B------:R-:W-:Y:S01]  /*6060*/  IMAD.WIDE.U32 R176, R176, -0x326172a9, RZ ;  /* 0xcd9e8d57b0b07825 */ /* 0x000fe200078e00ff */
[----:B------:R-:W-:Y:S01]  /*6070*/  LDSM.16.MT88.4 R88, [R205+0x14000] ;  /* 0x01400000cd58783b */ /* 0x000fe20000004200 */
[----:B-1----:R-:W-:-:S02]  /*6080*/  FMNMX.FTZ R9, R12, R9, !PT ;  /* 0x000000090c097209 */ /* 0x002fc40007810000 */
[----:B------:R-:W-:Y:S01]  /*6090*/  LOP3.LUT R12, R15, UR31, R86, 0x96, !PT ;  /* 0x0000001f0f0c7c12 */ /* 0x000fe2000f8e9656 */
[----:B------:R-:W-:Y:S01]  /*60a0*/  STL [R1+0x80], R26 ;  /* 0x0000801a01007387 */ /* 0x000fe20000100800 */
[----:B--2---:R-:W-:Y:S02]  /*60b0*/  FMNMX.FTZ R2, R7, R2, !PT ;  /* 0x0000000207027209 */ /* 0x004fe40007810000 */
[----:B------:R-:W-:Y:S01]  /*60c0*/  LOP3.LUT R6, R177, UR30, R14, 0x96, !PT ;  /* 0x0000001eb1067c12 */ /* 0x000fe2000f8e960e */
[----:B------:R-:W-:Y:S01]  /*60d0*/  IMAD.WIDE.U32 R12, R12, -0x2daee0ad, RZ ;  /* 0xd2511f530c0c7825 */ /* 0x000fe200078e00ff */
[----:B------:R-:W1:Y:S03]  /*60e0*/  SHFL.BFLY PT, R0, R9, 0x1, 0x1f ;  /* 0x0c201f0009007f89 */ /* 0x000e6600000e0000 */
[----:B------:R-:W-:Y:S01]  /*60f0*/  IMAD.WIDE.U32 R170, R6, -0x2daee0ad, RZ ;  /* 0xd2511f5306aa7825 */ /* 0x000fe200078e00ff */
[----:B------:R-:W-:Y:S01]  /*6100*/  LOP3.LUT R174, R13, UR29, R84, 0x96, !PT ;  /* 0x0000001d0dae7c12 */ /* 0x000fe2000f8e9654 */
[----:B------:R-:W2:Y:S03]  /*6110*/  SHFL.BFLY PT, R7, R2, 0x1, 0x1f ;  /* 0x0c201f0002077f89 */ /* 0x000ea600000e0000 */
[----:B------:R-:W-:Y:S01]  /*6120*/  LOP3.LUT R6, R171, UR19, R12, 0x96, !PT ;  /* 0x00000013ab067c12 */ /* 0x000fe2000f8e960c */
[----:B------:R-:W-:-:S04]  /*6130*/  IMAD.WIDE.U32 R174, R174, -0x326172a9, RZ ;  /* 0xcd9e8d57aeae7825 */ /* 0x000fc800078e00ff */
[----:B------:R-:W-:Y:S01]  /*6140*/  IMAD.WIDE.U32 R172, R6, -0x326172a9, RZ ;  /* 0xcd9e8d5706ac7825 */ /* 0x000fe200078e00ff */
[----:B------:R-:W-:-:S04]  /*6150*/  LOP3.LUT R168, R175, UR28, R176, 0x96, !PT ;  /* 0x0000001cafa87c12 */ /* 0x000fc8000f8e96b0 */
[----:B------:R-:W-:Y:S01]  /*6160*/  LOP3.LUT R174, R173, UR18, R174, 0x96, !PT ;  /* 0x00000012adae7c12 */ /* 0x000fe2000f8e96ae */
[----:B------:R-:W-:-:S04]  /*6170*/  IMAD.WIDE.U32 R168, R168, -0x2daee0ad, RZ ;  /* 0xd2511f53a8a87825 */ /* 0x000fc800078e00ff */
[----:B------:R-:W-:Y:S01]  /*6180*/  IMAD.WIDE.U32 R174, R174, -0x2daee0ad, RZ ;  /* 0xd2511f53aeae7825 */ /* 0x000fe200078e00ff */
[----:B------:R-:W-:Y:S02]  /*6190*/  LOP3.LUT R170, R169, UR17, R170, 0x96, !PT ;  /* 0x00000011a9aa7c12 */ /* 0x000fe4000f8e96aa */
[----:B-1----:R-:W-:Y:S02]  /*61a0*/  FMNMX.FTZ R0, R9, R0, !PT ;  /* 0x0000000009007209 */ /* 0x002fe40007810000 */
[----:B------:R-:W-:Y:S01]  /*61b0*/  LOP3.LUT R168, R175, UR7, R168, 0x96, !PT ;  /* 0x00000007afa87c12 */ /* 0x000fe2000f8e96a8 */
[----:B------:R-:W-:Y:S01]  /*61c0*/  IMAD.WIDE.U32 R170, R170, -0x326172a9, RZ ;  /* 0xcd9e8d57aaaa7825 */ /* 0x000fe200078e00ff */
[----:B------:R-:W-:Y:S02]  /*61d0*/  FSETP.NEU.FTZ.AND P1, PT, R0, -INF , PT ;  /* 0xff8000000000780b */ /* 0x000fe40003f3d000 */
[----:B--2---:R-:W-:Y:S01]  /*61e0*/  FMNMX.FTZ R2, R2, R7, !PT ;  /* 0x0000000702027209 */ /* 0x004fe20007810000 */
[----:B------:R-:W-:Y:S01]  /*61f0*/  FMUL.FTZ R231, R0, c[0x0][0x23c] ;  /* 0x00008f0000e77a20 */ /* 0x000fe20000410000 */
[----:B------:R-:W-:Y:S01]  /*6200*/  LOP3.LUT R172, R171, UR9, R172, 0x96, !PT ;  /* 0x00000009abac7c12 */ /* 0x000fe2000f8e96ac */
[----:B------:R-:W-:-:S03]  /*6210*/  IMAD.WIDE.U32 R168, R168, -0x326172a9, RZ ;  /* 0xcd9e8d57a8a87825 */ /* 0x000fc600078e00ff */
[----:B------:R-:W-:Y:S01]  /*6220*/  FSEL R231, R231, RZ, P1 ;  /* 0x000000ffe7e77208 */ /* 0x000fe20000800000 */
[----:B------:R-:W-:Y:S01]  /*6230*/  IMAD.WIDE.U32 R172, R172, -0x2daee0ad, RZ ;  /* 0xd2511f53acac7825 */ /* 0x000fe200078e00ff */
[C---:B------:R-:W-:Y:S02]  /*6240*/  FSETP.NEU.FTZ.AND P1, PT, R2.reuse, -INF , PT ;  /* 0xff8000000200780b */ /* 0x040fe40003f3d000 */
[----:B------:R-:W-:Y:S01]  /*6250*/  SHF.R.U32.HI R11, RZ, 0x10, R168 ;  /* 0x00000010ff0b7819 */ /* 0x000fe200000116a8 */
[----:B------:R-:W-:Y:S01]  /*6260*/  FMUL.FTZ R127, R2, c[0x0][0x23c] ;  /* 0x00008f00027f7a20 */ /* 0x000fe20000410000 */
[----:B------:R-:W-:Y:S01]  /*6270*/  LOP3.LUT R9, R172, 0xffff, RZ, 0xc0, !PT ;  /* 0x0000ffffac097812 */ /* 0x000fe200078ec0ff */
[--C-:B------:R-:W-:Y:S01]  /*6280*/  FFMA.FTZ R219, R10, c[0x0][0x23c], -R231.reuse ;  /* 0x00008f000adb7a23 */ /* 0x100fe200000108e7 */
[----:B------:R-:W-:Y:S01]  /*6290*/  LOP3.LUT R12, R172, 0xff, RZ, 0xc0, !PT ;  /* 0x000000ffac0c7812 */ /* 0x000fe200078ec0ff */
[--C-:B------:R-:W-:Y:S01]  /*62a0*/  FFMA.FTZ R118, R8, c[0x0][0x23c], -R231.reuse ;  /* 0x00008f0008767a23 */ /* 0x100fe200000108e7 */
[--C-:B------:R-:W-:Y:S01]  /*62b0*/  SHF.R.U32.HI R10, RZ, 0x10, R172.reuse ;  /* 0x00000010ff0a7819 */ /* 0x100fe200000116ac */
[----:B------:R-:W-:Y:S01]  /*62c0*/  FFMA.FTZ R121, R44, c[0x0][0x23c], -R231 ;  /* 0x00008f002c797a23 */ /* 0x000fe200000108e7 */
[----:B------:R-:W-:Y:S01]  /*62d0*/  SHF.R.U32.HI R9, RZ, 0x8, R9 ;  /* 0x00000008ff097819 */ /* 0x000fe20000011609 */
[--C-:B------:R-:W-:Y:S01]  /*62e0*/  FFMA.FTZ R120, R19, c[0x0][0x23c], -R231.reuse ;  /* 0x00008f0013787a23 */ /* 0x100fe200000108e7 */
[----:B------:R-:W-:Y:S01]  /*62f0*/  FSEL R127, R127, RZ, P1 ;  /* 0x000000ff7f7f7208 */ /* 0x000fe20000800000 */
[----:B------:R-:W-:Y:S01]  /*6300*/  FFMA.FTZ R119, R46, c[0x0][0x23c], -R231 ;  /* 0x00008f002e777a23 */ /* 0x000fe200000108e7 */
[----:B------:R-:W-:Y:S01]  /*6310*/  SHF.R.U32.HI R7, RZ, 0x18, R172 ;  /* 0x00000018ff077819 */ /* 0x000fe200000116ac */
[----:B------:R-:W-:Y:S01]  /*6320*/  MUFU.EX2 R121, R121 ;  /* 0x0000007900797308 */ /* 0x000fe20000000800 */
[----:B------:R-:W-:Y:S01]  /*6330*/  LOP3.LUT R10, R10, 0xff, RZ, 0xc0, !PT ;  /* 0x000000ff0a0a7812 */ /* 0x000fe200078ec0ff */
[----:B------:R-:W-:Y:S01]  /*6340*/  FFMA.FTZ R123, R17, c[0x0][0x23c], -R127 ;  /* 0x00008f00117b7a23 */ /* 0x000fe2000001087f */
[----:B------:R-:W-:Y:S01]  /*6350*/  PRMT R12, R12, 0x5410, R9 ;  /* 0x000054100c0c7816 */ /* 0x000fe20000000009 */
[--C-:B------:R-:W-:Y:S01]  /*6360*/  FFMA.FTZ R122, R18, c[0x0][0x23c], -R127.reuse ;  /* 0x00008f00127a7a23 */ /* 0x100fe2000001087f */
[----:B------:R-:W-:Y:S01]  /*6370*/  LOP3.LUT R9, R173, UR5, R174, 0x96, !PT ;  /* 0x00000005ad097c12 */ /* 0x000fe2000f8e96ae */
[----:B------:R-:W-:Y:S01]  /*6380*/  FFMA.FTZ R233, R36, c[0x0][0x23c], -R127 ;  /* 0x00008f0024e97a23 */ /* 0x000fe2000001087f */
[----:B------:R-:W-:Y:S01]  /*6390*/  PRMT R10, R10, 0x5410, R7 ;  /* 0x000054100a0a7816 */ /* 0x000fe20000000007 */
[--C-:B------:R-:W-:Y:S01]  /*63a0*/  FFMA.FTZ R126, R38, c[0x0][0x23c], -R127.reuse ;  /* 0x00008f00267e7a23 */ /* 0x100fe2000001087f */
[C---:B------:R-:W-:Y:S01]  /*63b0*/  LOP3.LUT R7, R9.reuse, 0xffff, RZ, 0xc0, !PT ;  /* 0x0000ffff09077812 */ /* 0x040fe200078ec0ff */
[----:B------:R-:W-:Y:S01]  /*63c0*/  MUFU.EX2 R123, R123 ;  /* 0x0000007b007b7308 */ /* 0x000fe20000000800 */
[----:B------:R-:W-:Y:S01]  /*63d0*/  LOP3.LUT R8, R9, 0xff, RZ, 0xc0, !PT ;  /* 0x000000ff09087812 */ /* 0x000fe200078ec0ff */
[----:B------:R-:W-:Y:S01]  /*63e0*/  FFMA.FTZ R125, R56, c[0x0][0x23c], -R127 ;  /* 0x00008f00387d7a23 */ /* 0x000fe2000001087f */
[----:B------:R-:W-:Y:S01]  /*63f0*/  SHF.R.U32.HI R7, RZ, 0x8, R7 ;  /* 0x00000008ff077819 */ /* 0x000fe20000011607 */
[----:B------:R-:W-:Y:S01]  /*6400*/  FFMA.FTZ R228, R42, c[0x0][0x23c], -R127 ;  /* 0x00008f002ae47a23 */ /* 0x000fe2000001087f */
[----:B------:R-:W-:Y:S01]  /*6410*/  SHF.R.U32.HI R6, RZ, 0x18, R168 ;  /* 0x00000018ff067819 */ /* 0x000fe200000116a8 */
[----:B------:R-:W-:Y:S01]  /*6420*/  FFMA.FTZ R124, R58, c[0x0][0x23c], -R231 ;  /* 0x00008f003a7c7a23 */ /* 0x000fe200000108e7 */
[----:B------:R-:W-:Y:S01]  /*6430*/  LOP3.LUT R11, R11, 0xff, RZ, 0xc0, !PT ;  /* 0x000000ff0b0b7812 */ /* 0x000fe200078ec0ff */
[----:B------:R-:W1:Y:S01]  /*6440*/  MUFU.EX2 R122, R122 ;  /* 0x0000007a007a7308 */ /* 0x000e620000000800 */
        /* <DEDUP_REMOVED lines=11> */
[--C-:B------:R-:W-:Y:S01]  /*6500*/  HSET2.LE.AND R16, R6, R239.reuse, PT ;  /* 0x000000ef06107233 */ /* 0x100fe20003803000 */
[----:B------:R-:W-:Y:S01]  /*6510*/  LOP3.LUT R13, R168, 0xffff, RZ, 0xc0, !PT ;  /* 0x0000ffffa80d7812 */ /* 0x000fe200078ec0ff */
[--C-:B------:R-:W-:Y:S01]  /*6520*/  HSET2.LE.AND R8, R8, R239.reuse, PT ;  /* 0x000000ef08087233 */ /* 0x100fe20003803000 */
[----:B------:R-:W-:Y:S01]  /*6530*/  PRMT R36, R36, 0x5410, R11 ;  /* 0x0000541024247816 */ /* 0x000fe2000000000b */
[----:B------:R-:W2:Y:S01]  /*6540*/  MUFU.EX2 R126, R126 ;  /* 0x0000007e007e7308 */ /* 0x000ea20000000800 */
[----:B-1----:R-:W-:Y:S01]  /*6550*/  F2FP.PACK_AB R226, R122, R123 ;  /* 0x0000007b7ae2723e */ /* 0x002fe200000000ff */
[--C-:B------:R-:W-:Y:S01]  /*6560*/  HSET2.LE.AND R11, R10, R239.reuse, PT ;  /* 0x000000ef0a0b7233 */ /* 0x100fe20003803000 */
[----:B------:R-:W-:Y:S01]  /*6570*/  LOP3.LUT R18, R168, 0xff, RZ, 0xc0, !PT ;  /* 0x000000ffa8127812 */ /* 0x000fe200078ec0ff */
[--C-:B------:R-:W-:Y:S01]  /*6580*/  HSET2.LE.AND R36, R36, R239.reuse, PT ;  /* 0x000000ef24247233 */ /* 0x100fe20003803000 */
[----:B------:R-:W-:Y:S01]  /*6590*/  SHF.R.U32.HI R13, RZ, 0x8, R13 ;  /* 0x00000008ff0d7819 */ /* 0x000fe2000001160d */
[--C-:B------:R-:W-:Y:S01]  /*65a0*/  HSET2.LE.AND R12, R12, R239.reuse, PT ;  /* 0x000000ef0c0c7233 */ /* 0x100fe20003803000 */
[----:B------:R-:W-:Y:S01]  /*65b0*/  PRMT R225, R226, 0x7632, R225 ;  /* 0x00007632e2e17816 */ /* 0x000fe200000000e1 */
[----:B------:R-:W1:Y:S01]  /*65c0*/  MUFU.EX2 R120, R120 ;  /* 0x0000007800787308 */ /* 0x000e620000000800 */
[----:B------:R-:W-:Y:S01]  /*65d0*/  PRMT R18, R18, 0x5410, R13 ;  /* 0x0000541012127816 */ /* 0x000fe2000000000d */
[----:B------:R-:W-:Y:S01]  /*65e0*/  LDSM.16.MT88.4 R40, [R208+0x12000] ;  /* 0x01200000d028783b */ /* 0x000fe20000004200 */
[----:B------:R-:W-:Y:S01]  /*65f0*/  PRMT R5, R226, 0x5410, R225 ;  /* 0x00005410e2057816 */ /* 0x000fe200000000e1 */
[----:B------:R-:W-:Y:S01]  /*6600*/  FFMA.FTZ R220, R114, c[0x0][0x23c], -R127 ;  /* 0x00008f0072dc7a23 */ /* 0x000fe2000001087f */
[--C-:B------:R-:W-:Y:S01]  /*6610*/  SHF.R.U32.HI R34, RZ, 0x10, R7.reuse ;  /* 0x00000010ff227819 */ /* 0x100fe20000011607 */
[--C-:B------:R-:W-:Y:S01]  /*6620*/  HSET2.LE.AND R18, R18, R239.reuse, PT ;  /* 0x000000ef12127233 */ /* 0x100fe20003803000 */
[----:B------:R-:W-:Y:S01]  /*6630*/  LOP3.LUT R128, R36, R5, RZ, 0xc0, !PT ;  /* 0x0000000524807212 */ /* 0x000fe200078ec0ff */
[----:B------:R-:W-:Y:S01]  /*6640*/  MUFU.EX2 R119, R119 ;  /* 0x0000007700777308 */ /* 0x000fe20000000800 */
[----:B--2---:R-:W-:Y:S01]  /*6650*/  F2FP.PACK_AB R222, R126, R233 ;  /* 0x000000e97ede723e */ /* 0x004fe200000000ff */
[----:B------:R-:W-:Y:S01]  /*6660*/  LDSM.16.MT88.4 R48, [R206+0x12000] ;  /* 0x01200000ce30783b */ /* 0x000fe20000004200 */
[----:B------:R-:W-:Y:S01]  /*6670*/  SHF.R.U32.HI R7, RZ, 0x18, R7 ;  /* 0x00000018ff077819 */ /* 0x000fe20000011607 */
[----:B------:R-:W-:Y:S01]  /*6680*/  FFMA.FTZ R217, R112, c[0x0][0x23c], -R127 ;  /* 0x00008f0070d97a23 */ /* 0x000fe2000001087f */
[----:B------:R-:W-:Y:S01]  /*6690*/  PRMT R221, R222, 0x7632, R221 ;  /* 0x00007632dedd7816 */ /* 0x000fe200000000dd */
[----:B------:R-:W-:Y:S01]  /*66a0*/  LDSM.16.MT88.4 R56, [R205+0x12000] ;  /* 0x01200000cd38783b */ /* 0x000fe20000004200 */
[----:B------:R-:W-:Y:S01]  /*66b0*/  LOP3.LUT R34, R34, 0xff, RZ, 0xc0, !PT ;  /* 0x000000ff22227812 */ /* 0x000fe200078ec0ff */
[----:B------:R-:W2:Y:S01]  /*66c0*/  MUFU.EX2 R118, R118 ;  /* 0x0000007600767308 */ /* 0x000ea20000000800 */
[----:B------:R-:W-:Y:S01]  /*66d0*/  PRMT R5, R222, 0x5410, R221 ;  /* 0x00005410de057816 */ /* 0x000fe200000000dd */
[--C-:B------:R-:W-:Y:S01]  /*66e0*/  FFMA.FTZ R186, R110, c[0x0][0x23c], -R231.reuse ;  /* 0x00008f006eba7a23 */ /* 0x100fe200000108e7 */
[----:B-1----:R-:W-:Y:S01]  /*66f0*/  F2FP.PACK_AB R224, R120, R121 ;  /* 0x0000007978e0723e */ /* 0x002fe200000000ff */
[----:B------:R-:W-:Y:S01]  /*6700*/  FFMA.FTZ R185, R108, c[0x0][0x23c], -R231 ;  /* 0x00008f006cb97a23 */ /* 0x000fe200000108e7 */
[----:B------:R-:W-:Y:S01]  /*6710*/  PRMT R34, R34, 0x5410, R7 ;  /* 0x0000541022227816 */ /* 0x000fe20000000007 */
[----:B------:R-:W-:Y:S01]  /*6720*/  FFMA.FTZ R218, R106, c[0x0][0x23c], -R127 ;  /* 0x00008f006ada7a23 */ /* 0x000fe2000001087f */
[----:B------:R-:W-:Y:S01]  /*6730*/  LOP3.LUT R130, R18, R5, RZ, 0xc0, !PT ;  /* 0x0000000512827212 */ /* 0x000fe200078ec0ff */
[----:B------:R-:W-:Y:S01]  /*6740*/  MUFU.EX2 R125, R125 ;  /* 0x0000007d007d7308 */ /* 0x000fe20000000800 */
[----:B------:R-:W-:Y:S01]  /*6750*/  PRMT R223, R224, 0x7632, R223 ;  /* 0x00007632e0df7816 */ /* 0x000fe200000000df */
[----:B------:R-:W1:Y:S01]  /*6760*/  LDSM.16.MT88.4 R4, [R208+0x10800] ;  /* 0x01080000d004783b */ /* 0x000e620000004200 */
[----:B------:R-:W-:Y:S01]  /*6770*/  HSET2.LE.AND R34, R34, R239, PT ;  /* 0x000000ef22227233 */ /* 0x000fe20003803000 */
[----:B------:R-:W-:Y:S01]  /*6780*/  SHF.R.U32.HI R14, RZ, 0x10, R9 ;  /* 0x00000010ff0e7819 */ /* 0x000fe20000011609 */
[----:B------:R-:W-:Y:S01]  /*6790*/  FFMA.FTZ R215, R104, c[0x0][0x23c], -R127 ;  /* 0x00008f0068d77a23 */ /* 0x000fe2000001087f */
[----:B------:R-:W-:Y:S01]  /*67a0*/  PRMT R129, R224, 0x5410, R223 ;  /* 0x00005410e0817816 */ /* 0x000fe200000000df */
[--C-:B------:R-:W-:Y:S01]  /*67b0*/  FFMA.FTZ R216, R100, c[0x0][0x23c], -R127.reuse ;  /* 0x00008f0064d87a23 */ /* 0x100fe2000001087f */
[----:B------:R-:W3:Y:S01]  /*67c0*/  MUFU.EX2 R228, R228 ;  /* 0x000000e400e47308 */ /* 0x000ee20000000800 */
[----:B--2---:R-:W-:Y:S01]  /*67d0*/  F2FP.PACK_AB R166, R118, R119 ;  /* 0x0000007776a6723e */ /* 0x004fe200000000ff */
[----:B------:R-:W-:Y:S01]  /*67e0*/  FFMA.FTZ R187, R96, c[0x0][0x23c], -R127 ;  /* 0x00008f0060bb7a23 */ /* 0x000fe2000001087f */
[----:B------:R-:W-:-:S02]  /*67f0*/  LOP3.LUT R129, R34, R129, RZ, 0xc0, !PT ;  /* 0x0000008122817212 */ /* 0x000fc400078ec0ff */
[C---:B------:R-:W-:Y:S02]  /*6800*/  PRMT R165, R166.reuse, 0x7632, R165 ;  /* 0x00007632a6a57816 */ /* 0x040fe400000000a5 */
[----:B------:R-:W-:Y:S01]  /*6810*/  SHF.R.U32.HI R9, RZ, 0x18, R9 ;  /* 0x00000018ff097819 */ /* 0x000fe20000011609 */
[----:B------:R-:W-:Y:S01]  /*6820*/  MUFU.EX2 R124, R124 ;  /* 0x0000007c007c7308 */ /* 0x000fe20000000800 */
[----:B------:R-:W-:Y:S02]  /*6830*/  PRMT R131, R166, 0x5410, R165 ;  /* 0x00005410a6837816 */ /* 0x000fe400000000a5 */
[----:B------:R-:W-:Y:S02]  /*6840*/  LOP3.LUT R14, R14, 0xff, RZ, 0xc0, !PT ;  /* 0x000000ff0e0e7812 */ /* 0x000fe400078ec0ff */
[----:B------:R-:W-:Y:S02]  /*6850*/  LOP3.LUT R131, R16, R131, RZ, 0xc0, !PT ;  /* 0x0000008310837212 */ /* 0x000fe400078ec0ff */
[----:B------:R-:W-:Y:S01]  /*6860*/  PRMT R14, R14, 0x5410, R9 ;  /* 0x000054100e0e7816 */ /* 0x000fe20000000009 */
[----:B------:R-:W2:Y:S01]  /*6870*/  MUFU.EX2 R219, R219 ;  /* 0x000000db00db7308 */ /* 0x000ea20000000800 */
[----:B---3--:R-:W-:Y:S01]  /*6880*/  F2FP.PACK_AB R34, R228, R125 ;  /* 0x0000007de422723e */ /* 0x008fe200000000ff */
[----:B------:R-:W-:Y:S01]  /*6890*/  LDSM.16.MT88.4 R16, [R206+0x10800] ;  /* 0x01080000ce10783b */ /* 0x000fe20000004200 */
[----:B------:R-:W-:Y:S01]  /*68a0*/  LOP3.LUT R26, R169, UR14, R170, 0x96, !PT ;  /* 0x0000000ea91a7c12 */ /* 0x000fe2000f8e96aa */
[----:B------:R-:W-:Y:S01]  /*68b0*/  HMMA.16816.F32 R132, R128, R136, RZ ;  /* 0x000000888084723c */ /* 0x000fe200000018ff */
[----:B------:R-:W-:-:S02]  /*68c0*/  PRMT R33, R34, 0x7632, R33 ;  /* 0x0000763222217816 */ /* 0x000fc40000000021 */
[----:B------:R-:W-:Y:S01]  /*68d0*/  LOP3.LUT R184, R168, 0xffff, RZ, 0xc0, !PT ;  /* 0x0000ffffa8b87812 */ /* 0x000fe200078ec0ff */
[----:B------:R-:W-:Y:S01]  /*68e0*/  MUFU.EX2 R227, R227 ;  /* 0x000000e300e37308 */ /* 0x000fe20000000800 */
[----:B------:R-:W-:Y:S02]  /*68f0*/  PRMT R9, R34, 0x5410, R33 ;  /* 0x0000541022097816 */ /* 0x000fe40000000021 */
[----:B------:R-:W-:Y:S01]  /*6900*/  SHF.R.U32.HI R183, RZ, 0x10, R168 ;  /* 0x00000010ffb77819 */ /* 0x000fe200000116a8 */
[----:B------:R-:W-:Y:S01]  /*6910*/  HMMA.16816.F32 R136, R128, R138, RZ ;  /* 0x0000008a8088723c */ /* 0x000fe200000018ff */
[----:B------:R-:W-:Y:S01]  /*6920*/  LOP3.LUT R8, R8, R9, RZ, 0xc0, !PT ;  /* 0x0000000908087212 */ /* 0x000fe200078ec0ff */
[----:B------:R-:W-:Y:S01]  /*6930*/  HSET2.LE.AND R9, R14, R239, PT ;  /* 0x000000ef0e097233 */ /* 0x000fe20003803000 */
[----:B------:R-:W-:Y:S01]  /*6940*/  LOP3.LUT R235, R172, 0xffff, RZ, 0xc0, !PT ;  /* 0x0000ffffaceb7812 */ /* 0x000fe200078ec0ff */
[----:B------:R-:W3:Y:S01]  /*6950*/  MUFU.EX2 R232, R232 ;  /* 0x000000e800e87308 */ /* 0x000ee20000000800 */
[----:B--2---:R-:W-:-:S02]  /*6960*/  F2FP.PACK_AB R164, R219, R124 ;  /* 0x0000007cdba4723e */ /* 0x004fc400000000ff */
[----:B------:R-:W-:Y:S01]  /*6970*/  SHF.R.U32.HI R238, RZ, 0x10, R172 ;  /* 0x00000010ffee7819 */ /* 0x000fe200000116ac */
[C---:B------:R-:W-:Y:S01]  /*6980*/  HMMA.16816.F32 R148, R128.reuse, R152, RZ ;  /* 0x000000988094723c */ /* 0x040fe200000018ff */
[C---:B------:R-:W-:Y:S02]  /*6990*/  PRMT R35, R164.reuse, 0x7632, R35 ;  /* 0x00007632a4237816 */ /* 0x040fe40000000023 */
[----:B------:R-:W-:Y:S01]  /*69a0*/  LOP3.LUT R181, R173, UR5, R174, 0x96, !PT ;  /* 0x00000005adb57c12 */ /* 0x000fe2000f8e96ae */
[----:B------:R-:W-:Y:S01]  /*69b0*/  MUFU.EX2 R230, R230 ;  /* 0x000000e600e67308 */ /* 0x000fe20000000800 */
[----:B------:R-:W-:Y:S02]  /*69c0*/  PRMT R10, R164, 0x5410, R35 ;  /* 0x00005410a40a7816 */ /* 0x000fe40000000023 */
[----:B------:R-:W-:Y:S01]  /*69d0*/  LOP3.LUT R182, R168, 0xff, RZ, 0xc0, !PT ;  /* 0x000000ffa8b67812 */ /* 0x000fe200078ec0ff */
[----:B------:R-:W-:Y:S01]  /*69e0*/  HMMA.16816.F32 R152, R128, R154, RZ ;  /* 0x0000009a8098723c */ /* 0x000fe200000018ff */
[----:B------:R-:W-:-:S02]  /*69f0*/  LOP3.LUT R9, R9, R10, RZ, 0xc0, !PT ;  /* 0x0000000a09097212 */ /* 0x000fc400078ec0ff */
[----:B------:R-:W-:Y:S01]  /*6a00*/  SHF.R.U32.HI R246, RZ, 0x18, R168 ;  /* 0x00000018fff67819 */ /* 0x000fe200000116a8 */
[----:B------:R-:W2:Y:S01]  /*6a10*/  MUFU.EX2 R229, R229 ;  /* 0x000000e500e57308 */ /* 0x000ea20000000800 */
[----:B---3--:R-:W-:-:S03]  /*6a20*/  F2FP.PACK_AB R32, R232, R227 ;  /* 0x000000e3e820723e */ /* 0x008fc600000000ff */
[----:B------:R-:W-:Y:S01]  /*6a30*/  HMMA.16816.F32 R156, R128, R160, RZ ;  /* 0x000000a0809c723c */ /* 0x000fe200000018ff */
[----:B------:R-:W-:-:S03]  /*6a40*/  PRMT R31, R32, 0x7632, R31 ;  /* 0x00007632201f7816 */ /* 0x000fc6000000001f */
[----:B------:R-:W-:Y:S01]  /*6a50*/  MUFU.EX2 R220, R220 ;  /* 0x000000dc00dc7308 */ /* 0x000fe20000000800 */
[----:B------:R-:W-:-:S03]  /*6a60*/  PRMT R13, R32, 0x5410, R31 ;  /* 0x00005410200d7816 */ /* 0x000fc6000000001f */
[C---:B------:R-:W-:Y:S01]  /*6a70*/  HMMA.16816.F32 R160, R128.reuse, R162, RZ ;  /* 0x000000a280a0723c */ /* 0x040fe200000018ff */
[----:B------:R-:W-:Y:S02]  /*6a80*/  LOP3.LUT R10, R12, R13, RZ, 0xc0, !PT ;  /* 0x0000000d0c0a7212 */ /* 0x000fe400078ec0ff */
[----:B--2---:R-:W-:Y:S01]  /*6a90*/  F2FP.PACK_AB R180, R229, R230 ;  /* 0x000000e6e5b4723e */ /* 0x004fe200000000ff */
[----:B------:R-:W-:Y:S03]  /*6aa0*/  MUFU.EX2 R217, R217 ;  /* 0x000000d900d97308 */ /* 0x000fe60000000800 */
[C---:B------:R-:W-:Y:S01]  /*6ab0*/  PRMT R179, R180.reuse, 0x7632, R179 ;  /* 0x00007632b4b37816 */ /* 0x040fe200000000b3 */
[C---:B------:R-:W-:Y:S03]  /*6ac0*/  HMMA.16816.F32 R140, R128.reuse, R144, RZ ;  /* 0x00000090808c723c */ /* 0x040fe600000018ff */
[----:B------:R-:W-:Y:S01]  /*6ad0*/  PRMT R12, R180, 0x5410, R179 ;  /* 0x00005410b40c7816 */ /* 0x000fe200000000b3 */
[----:B------:R-:W-:Y:S03]  /*6ae0*/  MUFU.EX2 R186, R186 ;  /* 0x000000ba00ba7308 */ /* 0x000fe60000000800 */
[----:B------:R-:W-:Y:S01]  /*6af0*/  LOP3.LUT R11, R11, R12, RZ, 0xc0, !PT ;  /* 0x0000000c0b0b7212 */ /* 0x000fe200078ec0ff */
[----:B------:R-:W-:Y:S01]  /*6b00*/  HMMA.16816.F32 R144, R128, R146, RZ ;  /* 0x000000928090723c */ /* 0x000fe200000018ff */
[----:B------:R-:W2:Y:S03]  /*6b10*/  LDSM.16.MT88.4 R12, [R204+0x10800] ;  /* 0x01080000cc0c783b */ /* 0x000ea60000004200 */
[----:B------:R-:W3:Y:S04]  /*6b20*/  MUFU.EX2 R185, R185 ;  /* 0x000000b900b97308 */ /* 0x000ee80000000800 */
[C---:B-1----:R-:W-:Y:S04]  /*6b30*/  HMMA.16816.F32 R132, R8.reuse, R4, R132 ;  /* 0x000000040884723c */ /* 0x042fe80000001884 */
[----:B------:R-:W-:Y:S04]  /*6b40*/  MUFU.EX2 R218, R218 ;  /* 0x000000da00da7308 */ /* 0x000fe80000000800 */
[----:B------:R-:W-:Y:S01]  /*6b50*/  HMMA.16816.F32 R136, R8, R6, R136 ;  /* 0x000000060888723c */ /* 0x000fe20000001888 */
[----:B------:R-:W1:Y:S01]  /*6b60*/  LDSM.16.MT88.4 R4, [R205+0x10800] ;  /* 0x01080000cd04783b */ /* 0x000e620000004200 */
[----:B---3--:R-:W-:-:S02]  /*6b70*/  F2FP.PACK_AB R178, R185, R186 ;  /* 0x000000bab9b2723e */ /* 0x008fc400000000ff */
[----:B------:R-:W-:Y:S04]  /*6b80*/  MUFU.EX2 R215, R215 ;  /* 0x000000d700d77308 */ /* 0x000fe80000000800 */
[C---:B------:R-:W-:Y:S04]  /*6b90*/  HMMA.16816.F32 R36, R128.reuse, R40, RZ ;  /* 0x000000288024723c */ /* 0x040fe800000018ff */
[----:B------:R-:W-:Y:S04]  /*6ba0*/  MUFU.EX2 R216, R216 ;  /* 0x000000d800d87308 */ /* 0x000fe80000000800 */
[C---:B------:R-:W-:Y:S04]  /*6bb0*/  HMMA.16816.F32 R40, R128.reuse, R42, RZ ;  /* 0x0000002a8028723c */ /* 0x040fe800000018ff */
[----:B------:R-:W3:Y:S04]  /*6bc0*/  MUFU.EX2 R187, R187 ;  /* 0x000000bb00bb7308 */ /* 0x000ee80000000800 */
[----:B------:R-:W-:Y:S08]  /*6bd0*/  HMMA.16816.F32 R60, R128, R64, RZ ;  /* 0x00000040803c723c */ /* 0x000ff000000018ff */
[----:B--2---:R-:W-:Y:S01]  /*6be0*/  HMMA.16816.F32 R156, R8, R12, R156 ;  /* 0x0000000c089c723c */ /* 0x004fe2000000189c */
[----:B---3--:R-:W-:-:S07]  /*6bf0*/  F2FP.PACK_AB R168, R187, R216 ;  /* 0x000000d8bba8723e */ /* 0x008fce00000000ff */
[C---:B------:R-:W-:Y:S01]  /*6c00*/  HMMA.16816.F32 R160, R8.reuse, R14, R160 ;  /* 0x0000000e08a0723c */ /* 0x040fe200000018a0 */
[----:B------:R-:W-:Y:S07]  /*6c10*/  LDSM.16.MT88.4 R12, [R204+0x12800] ;  /* 0x01280000cc0c783b */ /* 0x000fee0000004200 */
[C---:B-1----:R-:W-:Y:S08]  /*6c20*/  HMMA.16816.F32 R148, R8.reuse, R4, R148 ;  /* 0x000000040894723c */ /* 0x042ff00000001894 */
[----:B------:R-:W-:Y:S01]  /*6c30*/  HMMA.16816.F32 R152, R8, R6, R152 ;  /* 0x000000060898723c */ /* 0x000fe20000001898 */
[----:B------:R-:W1:Y:S07]  /*6c40*/  LDSM.16.MT88.4 R4, [R208+0x12800] ;  /* 0x01280000d004783b */ /* 0x000e6e0000004200 */
[C---:B------:R-:W-:Y:S08]  /*6c50*/  HMMA.16816.F32 R64, R128.reuse, R66, RZ ;  /* 0x000000428040723c */ /* 0x040ff000000018ff */
[C---:B------:R-:W-:Y:S08]  /*6c60*/  HMMA.16816.F32 R44, R128.reuse, R48, RZ ;  /* 0x00000030802c723c */ /* 0x040ff000000018ff */
[----:B------:R-:W-:Y:S08]  /*6c70*/  HMMA.16816.F32 R48, R128, R50, RZ ;  /* 0x000000328030723c */ /* 0x000ff000000018ff */
[C---:B------:R-:W-:Y:S08]  /*6c80*/  HMMA.16816.F32 R140, R8.reuse, R16, R140 ;  /* 0x00000010088c723c */ /* 0x040ff0000000188c */
[C---:B------:R-:W-:Y:S01]  /*6c90*/  HMMA.16816.F32 R144, R8.reuse, R18, R144 ;  /* 0x000000120890723c */ /* 0x040fe20000001890 */
[----:B------:R-:W2:Y:S07]  /*6ca0*/  LDSM.16.MT88.4 R16, [R205+0x12800] ;  /* 0x01280000cd10783b */ /* 0x000eae0000004200 */
[C---:B-1----:R-:W-:Y:S08]  /*6cb0*/  HMMA.16816.F32 R36, R8.reuse, R4, R36 ;  /* 0x000000040824723c */ /* 0x042ff00000001824 */
[C---:B------:R-:W-:Y:S01]  /*6cc0*/  HMMA.16816.F32 R40, R8.reuse, R6, R40 ;  /* 0x000000060828723c */ /* 0x040fe20000001828 */
[----:B------:R-:W1:Y:S07]  /*6cd0*/  LDSM.16.MT88.4 R4, [R208+0x14800] ;  /* 0x01480000d004783b */ /* 0x000e6e0000004200 */
[C---:B------:R-:W-:Y:S08]  /*6ce0*/  HMMA.16816.F32 R60, R8.reuse, R12, R60 ;  /* 0x0000000c083c723c */ /* 0x040ff0000000183c */
[----:B------:R-:W-:Y:S01]  /*6cf0*/  HMMA.16816.F32 R64, R8, R14, R64 ;  /* 0x0000000e0840723c */ /* 0x000fe20000001840 */
[----:B------:R-:W3:Y:S07]  /*6d00*/  LDSM.16.MT88.4 R12, [R206+0x14800] ;  /* 0x01480000ce0c783b */ /* 0x000eee0000004200 */
[----:B------:R-:W-:Y:S08]  /*6d10*/  HMMA.16816.F32 R52, R128, R56, RZ ;  /* 0x000000388034723c */ /* 0x000ff000000018ff */
[C---:B------:R-:W-:Y:S08]  /*6d20*/  HMMA.16816.F32 R44, R8.reuse, R68, R44 ;  /* 0x00000044082c723c */ /* 0x040ff0000000182c */
[----:B------:R-:W-:Y:S08]  /*6d30*/  HMMA.16816.F32 R48, R8, R70, R48 ;  /* 0x000000460830723c */ /* 0x000ff00000001830 */
[C---:B------:R-:W-:Y:S08]  /*6d40*/  HMMA.16816.F32 R68, R128.reuse, R72, RZ ;  /* 0x000000488044723c */ /* 0x040ff000000018ff */
[C---:B------:R-:W-:Y:S08]  /*6d50*/  HMMA.16816.F32 R72, R128.reuse, R74, RZ ;  /* 0x0000004a8048723c */ /* 0x040ff000000018ff */
[C---:B------:R-:W-:Y:S08]  /*6d60*/  HMMA.16816.F32 R76, R128.reuse, R80, RZ ;  /* 0x00000050804c723c */ /* 0x040ff000000018ff */
[----:B------:R-:W-:Y:S08]  /*6d70*/  HMMA.16816.F32 R56, R128, R58, RZ ;  /* 0x0000003a8038723c */ /* 0x000ff000000018ff */
[C---:B--2---:R-:W-:Y:S07]  /*6d80*/  HMMA.16816.F32 R52, R8.reuse, R16, R52 ;  /* 0x000000100834723c */ /* 0x044fee0000001834 */
[----:B------:R-:W-:Y:S01]  /*6d90*/  IMAD.WIDE.U32 R16, R167, -0x326172a9, RZ ;  /* 0xcd9e8d57a7107825 */ /* 0x000fe200078e00ff */
[----:B-1----:R-:W-:Y:S01]  /*6da0*/  HMMA.16816.F32 R68, R8, R4, R68 ;  /* 0x000000040844723c */ /* 0x002fe20000001844 */
[----:B------:R-:W-:-:S03]  /*6db0*/  PRMT R167, R168, 0x7632, R167 ;  /* 0x00007632a8a77816 */ /* 0x000fc600000000a7 */
[----:B------:R-:W-:-:S04]  /*6dc0*/  LOP3.LUT R86, R17, UR31, R86, 0x96, !PT ;  /* 0x0000001f11567c12 */ /* 0x000fc8000f8e9656 */
[----:B------:R-:W-:Y:S01]  /*6dd0*/  HMMA.16816.F32 R72, R8, R6, R72 ;  /* 0x000000060848723c */ /* 0x000fe20000001848 */
[----:B------:R-:W1:Y:S01]  /*6de0*/  LDSM.16.MT88.4 R4, [R205+0x14800] ;  /* 0x01480000cd04783b */ /* 0x000e620000004200 */
[----:B------:R-:W-:-:S06]  /*6df0*/  IMAD.WIDE.U32 R86, R86, -0x2daee0ad, RZ ;  /* 0xd2511f5356567825 */ /* 0x000fcc00078e00ff */
[----:B------:R-:W-:Y:S08]  /*6e00*/  HMMA.16816.F32 R80, R128, R82, RZ ;  /* 0x000000528050723c */ /* 0x000ff000000018ff */
[C---:B---3--:R-:W-:Y:S07]  /*6e10*/  HMMA.16816.F32 R76, R8.reuse, R12, R76 ;  /* 0x0000000c084c723c */ /* 0x048fee000000184c */
[----:B------:R-:W-:Y:S01]  /*6e20*/  LOP3.LUT R12, R177, UR30, R16, 0x96, !PT ;  /* 0x0000001eb10c7c12 */ /* 0x000fe2000f8e9610 */
[----:B------:R-:W-:Y:S01]  /*6e30*/  HMMA.16816.F32 R56, R8, R18, R56 ;  /* 0x000000120838723c */ /* 0x000fe20000001838 */
[----:B------:R-:W-:-:S03]  /*6e40*/  PRMT R177, R178, 0x7632, R177 ;  /* 0x00007632b2b17816 */ /* 0x000fc600000000b1 */
[----:B------:R-:W-:Y:S01]  /*6e50*/  IMAD.WIDE.U32 R244, R12, -0x2daee0ad, RZ ;  /* 0xd2511f530cf47825 */ /* 0x000fe200078e00ff */
[----:B------:R-:W-:-:S03]  /*6e60*/  LOP3.LUT R12, R87, UR29, R84, 0x96, !PT ;  /* 0x0000001d570c7c12 */ /* 0x000fc6000f8e9654 */
[----:B------:R-:W-:Y:S01]  /*6e70*/  HMMA.16816.F32 R80, R8, R14, R80 ;  /* 0x0000000e0850723c */ /* 0x000fe20000001850 */
[----:B------:R-:W-:Y:S01]  /*6e80*/  LOP3.LUT R240, R245, UR19, R86, 0x96, !PT ;  /* 0x00000013f5f07c12 */ /* 0x000fe2000f8e9656 */
[----:B------:R-:W-:-:S04]  /*6e90*/  IMAD.WIDE.U32 R18, R12, -0x326172a9, RZ ;  /* 0xcd9e8d570c127825 */ /* 0x000fc800078e00ff */
[----:B------:R-:W-:Y:S01]  /*6ea0*/  IMAD.WIDE.U32 R240, R240, -0x326172a9, RZ ;  /* 0xcd9e8d57f0f07825 */ /* 0x000fe200078e00ff */
[C-C-:B------:R-:W-:Y:S01]  /*6eb0*/  LOP3.LUT R12, R19.reuse, UR28, R176.reuse, 0x96, !PT ;  /* 0x0000001c130c7c12 */ /* 0x140fe2000f8e96b0 */
[C---:B------:R-:W-:Y:S01]  /*6ec0*/  HMMA.16816.F32 R84, R128.reuse, R88, RZ ;  /* 0x000000588054723c */ /* 0x040fe200000018ff */
[----:B------:R-:W-:Y:S02]  /*6ed0*/  LOP3.LUT R19, R19, UR28, R176, 0x96, !PT ;  /* 0x0000001c13137c12 */ /* 0x000fe4000f8e96b0 */
[----:B------:R-:W-:Y:S01]  /*6ee0*/  LOP3.LUT R14, R241, UR18, R18, 0x96, !PT ;  /* 0x00000012f10e7c12 */ /* 0x000fe2000f8e9612 */
[----:B------:R-:W-:Y:S01]  /*6ef0*/  IMAD.WIDE.U32 R12, R12, -0x2daee0ad, RZ ;  /* 0xd2511f530c0c7825 */ /* 0x000fe200078e00ff */
[----:B------:R-:W-:Y:S02]  /*6f00*/  F2FP.PACK_AB R176, R217, R220 ;  /* 0x000000dcd9b0723e */ /* 0x000fe400000000ff */
[----:B------:R-:W-:Y:S01]  /*6f10*/  SHF.R.U32.HI R235, RZ, 0x8, R235 ;  /* 0x00000008ffeb7819 */ /* 0x000fe200000116eb */
[----:B------:R-:W-:Y:S01]  /*6f20*/  HMMA.16816.F32 R88, R128, R90, RZ ;  /* 0x0000005a8058723c */ /* 0x000fe200000018ff */
[----:B------:R-:W-:Y:S01]  /*6f30*/  LOP3.LUT R244, R13, UR17, R244, 0x96, !PT ;  /* 0x000000110df47c12 */ /* 0x000fe2000f8e96f4 */
[----:B------:R-:W-:Y:S01]  /*6f40*/  IMAD.WIDE.U32 R14, R14, -0x2daee0ad, RZ ;  /* 0xd2511f530e0e7825 */ /* 0x000fe200078e00ff */
[----:B------:R-:W-:-:S02]  /*6f50*/  PRMT R175, R176, 0x7632, R175 ;  /* 0x00007632b0af7816 */ /* 0x000fc400000000af */
[----:B------:R-:W-:Y:S01]  /*6f60*/  LOP3.LUT R18, R241, UR18, R18, 0x96, !PT ;  /* 0x00000012f1127c12 */ /* 0x000fe2000f8e9612 */
[----:B------:R-:W-:Y:S01]  /*6f70*/  IMAD.WIDE.U32 R244, R244, -0x326172a9, RZ ;  /* 0xcd9e8d57f4f47825 */ /* 0x000fe200078e00ff */
[----:B------:R-:W-:Y:S02]  /*6f80*/  LOP3.LUT R13, R15, UR7, R12, 0x96, !PT ;  /* 0x000000070f0d7c12 */ /* 0x000fe4000f8e960c */
[----:B------:R-:W-:Y:S02]  /*6f90*/  LOP3.LUT R12, R172, 0xff, RZ, 0xc0, !PT ;  /* 0x000000ffac0c7812 */ /* 0x000fe400078ec0ff */
[----:B------:R-:W-:Y:S01]  /*6fa0*/  SHF.R.U32.HI R172, RZ, 0x18, R172 ;  /* 0x00000018ffac7819 */ /* 0x000fe200000116ac */
[----:B------:R-:W-:Y:S01]  /*6fb0*/  IMAD.WIDE.U32 R170, R13, -0x326172a9, RZ ;  /* 0xcd9e8d570daa7825 */ /* 0x000fe200078e00ff */
[----:B------:R-:W-:Y:S02]  /*6fc0*/  ISETP.GE.U32.AND P2, PT, R21, R12, PT ;  /* 0x0000000c1500720c */ /* 0x000fe40003f46070 */
[----:B------:R-:W-:Y:S01]  /*6fd0*/  PRMT R13, R178, 0x5410, R177 ;  /* 0x00005410b20d7816 */ /* 0x000fe200000000b1 */
[----:B-1----:R-:W-:Y:S01]  /*6fe0*/  HMMA.16816.F32 R84, R8, R4, R84 ;  /* 0x000000040854723c */ /* 0x002fe20000001854 */
[----:B------:R-:W-:-:S02]  /*6ff0*/  LOP3.LUT R16, R170, 0xff, RZ, 0xc0, !PT ;  /* 0x000000ffaa107812 */ /* 0x000fc400078ec0ff */
[----:B------:R-:W-:Y:S02]  /*7000*/  SHF.R.U32.HI R12, RZ, 0x18, R170 ;  /* 0x00000018ff0c7819 */ /* 0x000fe400000116aa */
[----:B------:R-:W-:Y:S02]  /*7010*/  ISETP.GE.U32.AND P4, PT, R21, R16, PT ;  /* 0x000000101500720c */ /* 0x000fe40003f86070 */
[----:B------:R-:W-:Y:S01]  /*7020*/  LOP3.LUT R4, R245, UR9, R240, 0x96, !PT ;  /* 0x00000009f5047c12 */ /* 0x000fe2000f8e96f0 */
[----:B------:R-:W-:Y:S01]  /*7030*/  HMMA.16816.F32 R88, R8, R6, R88 ;  /* 0x000000060858723c */ /* 0x000fe20000001858 */
[----:B------:R-:W-:Y:S02]  /*7040*/  ISETP.GE.U32.AND P3, PT, R21, R12, PT ;  /* 0x0000000c1500720c */ /* 0x000fe40003f66070 */
[----:B------:R-:W-:Y:S01]  /*7050*/  PRMT R12, R176, 0x5410, R175 ;  /* 0x00005410b00c7816 */ /* 0x000fe200000000af */
[----:B------:R-:W-:Y:S01]  /*7060*/  IMAD.WIDE.U32 R242, R4, -0x2daee0ad, RZ ;  /* 0xd2511f5304f27825 */ /* 0x000fe200078e00ff */
[----:B------:R-:W-:-:S02]  /*7070*/  SHF.R.U32.HI R5, RZ, 0x10, R170 ;  /* 0x00000010ff057819 */ /* 0x000fc400000116aa */
[----:B------:R-:W-:Y:S02]  /*7080*/  LOP3.LUT R7, R171, UR14, R244, 0x96, !PT ;  /* 0x0000000eab077c12 */ /* 0x000fe4000f8e96f4 */
[----:B------:R-:W-:Y:S02]  /*7090*/  LOP3.LUT R4, R243, UR5, R14, 0x96, !PT ;  /* 0x00000005f3047c12 */ /* 0x000fe4000f8e960e */
[C---:B------:R-:W-:Y:S02]  /*70a0*/  LOP3.LUT R14, R7.reuse, 0xffff, RZ, 0xc0, !PT ;  /* 0x0000ffff070e7812 */ /* 0x040fe400078ec0ff */
[----:B------:R-:W-:Y:S02]  /*70b0*/  LOP3.LUT R16, R7, 0xff, RZ, 0xc0, !PT ;  /* 0x000000ff07107812 */ /* 0x000fe400078ec0ff */
[----:B------:R-:W-:Y:S02]  /*70c0*/  SHF.R.U32.HI R14, RZ, 0x8, R14 ;  /* 0x00000008ff0e7819 */ /* 0x000fe4000001160e */
[----:B------:R-:W-:-:S02]  /*70d0*/  ISETP.GE.U32.AND P1, PT, R21, R16, PT ;  /* 0x000000101500720c */ /* 0x000fc40003f26070 */
[----:B------:R-:W-:Y:S02]  /*70e0*/  LOP3.LUT R14, R14, 0xffff, RZ, 0xc0, !PT ;  /* 0x0000ffff0e0e7812 */ /* 0x000fe400078ec0ff */
[----:B------:R-:W-:Y:S02]  /*70f0*/  LOP3.LUT R6, R170, 0xffff, RZ, 0xc0, !PT ;  /* 0x0000ffffaa067812 */ /* 0x000fe400078ec0ff */
[C---:B------:R-:W-:Y:S02]  /*7100*/  ISETP.GE.U32.AND P6, PT, R21.reuse, R14, PT ;  /* 0x0000000e1500720c */ /* 0x040fe40003fc6070 */
[--C-:B------:R-:W-:Y:S02]  /*7110*/  SHF.R.U32.HI R14, RZ, 0x18, R7.reuse ;  /* 0x00000018ff0e7819 */ /* 0x100fe40000011607 */
[----:B------:R-:W-:Y:S02]  /*7120*/  SHF.R.U32.HI R7, RZ, 0x10, R7 ;  /* 0x00000010ff077819 */ /* 0x000fe40000011607 */
[----:B------:R-:W-:Y:S01]  /*7130*/  SHF.R.U32.HI R6, RZ, 0x8, R6 ;  /* 0x00000008ff067819 */ /* 0x000fe20000011606 */
[----:B------:R-:W-:Y:S01]  /*7140*/  @!P1 HADD2 R117, -R176.H0_H0, -RZ.H0_H0 ;  /* 0xa00000ffb0759230 */ /* 0x000fe20000000900 */
[----:B------:R-:W-:-:S02]  /*7150*/  ISETP.GE.U32.AND P5, PT, R21, R172, PT ;  /* 0x000000ac1500720c */ /* 0x000fc40003fa6070 */
[----:B------:R-:W-:Y:S02]  /*7160*/  LOP3.LUT R6, R6, 0xffff, RZ, 0xc0, !PT ;  /* 0x0000ffff06067812 */ /* 0x000fe400078ec0ff */
[----:B------:R-:W-:Y:S01]  /*7170*/  @!P1 PRMT R176, R117, 0x5410, RZ ;  /* 0x0000541075b09816 */ /* 0x000fe200000000ff */
[----:B------:R-:W-:Y:S01]  /*7180*/  @!P6 HADD2 R116, -R175.H0_H0, -RZ.H0_H0 ;  /* 0xa00000ffaf74e230 */ /* 0x000fe20000000900 */
[----:B------:R-:W-:Y:S01]  /*7190*/  ISETP.GE.U32.AND P1, PT, R21, R14, PT ;  /* 0x0000000e1500720c */ /* 0x000fe20003f26070 */
[----:B------:R-:W-:Y:S01]  /*71a0*/  IMAD.MOV.U32 R117, RZ, RZ, R184 ;  /* 0x000000ffff757224 */ /* 0x000fe200078e00b8 */
[----:B------:R-:W-:Y:S01]  /*71b0*/  LOP3.LUT R14, R7, 0xff, RZ, 0xc0, !PT ;  /* 0x000000ff070e7812 */ /* 0x000fe200078ec0ff */
[----:B------:R-:W-:Y:S01]  /*71c0*/  FFMA.FTZ R184, R102, c[0x0][0x23c], -R231 ;  /* 0x00008f0066b87a23 */ /* 0x000fe200000108e7 */
[----:B------:R-:W-:Y:S01]  /*71d0*/  @!P6 PRMT R175, R116, 0x5410, RZ ;  /* 0x0000541074afe816 */ /* 0x000fe200000000ff */
[----:B------:R-:W-:Y:S01]  /*71e0*/  IMAD.MOV.U32 R116, RZ, RZ, R183 ;  /* 0x000000ffff747224 */ /* 0x000fe200078e00b7 */
[----:B------:R-:W-:Y:S01]  /*71f0*/  ISETP.GE.U32.AND P6, PT, R21, R14, PT ;  /* 0x0000000e1500720c */ /* 0x000fe20003fc6070 */
[----:B------:R-:W-:Y:S01]  /*7200*/  FFMA.FTZ R183, R98, c[0x0][0x23c], -R231 ;  /* 0x00008f0062b77a23 */ /* 0x000fe200000108e7 */
[----:B------:R-:W-:Y:S01]  /*7210*/  F2FP.PACK_AB R172, R215, R218 ;  /* 0x000000dad7ac723e */ /* 0x000fe200000000ff */
[----:B------:R-:W-:Y:S01]  /*7220*/  MUFU.EX2 R184, R184 ;  /* 0x000000b800b87308 */ /* 0x000fe20000000800 */
[----:B------:R-:W-:-:S02]  /*7230*/  PRMT R16, R168, 0x5410, R167 ;  /* 0x00005410a8107816 */ /* 0x000fc400000000a7 */
[----:B------:R-:W-:Y:S01]  /*7240*/  PRMT R171, R172, 0x7632, R171 ;  /* 0x00007632acab7816 */ /* 0x000fe200000000ab */
[----:B------:R-:W-:Y:S01]  /*7250*/  @!P1 HADD2 R115, -R177.H0_H0, -RZ.H0_H0 ;  /* 0xa00000ffb1739230 */ /* 0x000fe20000000900 */
[----:B------:R-:W-:Y:S01]  /*7260*/  LOP3.LUT R241, R242, 0xffff, RZ, 0xc0, !PT ;  /* 0x0000fffff2f17812 */ /* 0x000fe200078ec0ff */
[----:B------:R-:W-:Y:S01]  /*7270*/  @!P4 HADD2 R99, -R172.H0_H0, -RZ.H0_H0 ;  /* 0xa00000ffac63c230 */ /* 0x000fe20000000900 */
[----:B------:R-:W-:Y:S01]  /*7280*/  PRMT R14, R172, 0x5410, R171 ;  /* 0x00005410ac0e7816 */ /* 0x000fe200000000ab */
[----:B------:R-:W1:Y:S01]  /*7290*/  MUFU.EX2 R183, R183 ;  /* 0x000000b700b77308 */ /* 0x000e620000000800 */
        /* <DEDUP_REMOVED lines=10> */
[----:B------:R-:W-:Y:S01]  /*7340*/  SHF.R.U32.HI R6, RZ, 0x10, R4 ;  /* 0x00000010ff067819 */ /* 0x000fe20000011604 */
[----:B------:R-:W-:Y:S01]  /*7350*/  MUFU.EX2 R182, R182 ;  /* 0x000000b600b67308 */ /* 0x000fe20000000800 */
[----:B------:R-:W-:-:S02]  /*7360*/  @!P4 PRMT R172, R99, 0x5410, RZ ;  /* 0x0000541063acc816 */ /* 0x000fc400000000ff */
[----:B------:R-:W-:Y:S01]  /*7370*/  LOP3.LUT R6, R6, 0xff, RZ, 0xc0, !PT ;  /* 0x000000ff06067812 */ /* 0x000fe200078ec0ff */
[----:B------:R-:W-:Y:S01]  /*7380*/  @!P1 HADD2 R98, -R171.H0_H0, -RZ.H0_H0 ;  /* 0xa00000ffab629230 */ /* 0x000fe20000000900 */
[----:B-1----:R-:W-:Y:S02]  /*7390*/  F2FP.PACK_AB R174, R183, R184 ;  /* 0x000000b8b7ae723e */ /* 0x002fe400000000ff */
[C---:B------:R-:W-:Y:S01]  /*73a0*/  ISETP.GE.U32.AND P4, PT, R21.reuse, R6, PT ;  /* 0x000000061500720c */ /* 0x040fe20003f86070 */
[----:B------:R-:W1:Y:S01]  /*73b0*/  MUFU.EX2 R181, R181 ;  /* 0x000000b500b57308 */ /* 0x000e620000000800 */
[----:B------:R-:W-:Y:S01]  /*73c0*/  LOP3.LUT R6, R4, 0xff, RZ, 0xc0, !PT ;  /* 0x000000ff04067812 */ /* 0x000fe200078ec0ff */
[----:B------:R-:W-:Y:S01]  /*73d0*/  @!P6 HADD2 R96, -R174.H0_H0, -RZ.H0_H0 ;  /* 0xa00000ffae60e230 */ /* 0x000fe20000000900 */
[----:B------:R-:W-:Y:S02]  /*73e0*/  @!P1 PRMT R171, R98, 0x5410, RZ ;  /* 0x0000541062ab9816 */ /* 0x000fe400000000ff */
[----:B------:R-:W-:-:S02]  /*73f0*/  ISETP.GE.U32.AND P1, PT, R21, R6, PT ;  /* 0x000000061500720c */ /* 0x000fc40003f26070 */
[----:B------:R-:W-:Y:S02]  /*7400*/  SHF.R.U32.HI R6, RZ, 0x18, R4 ;  /* 0x00000018ff067819 */ /* 0x000fe40000011604 */
[----:B------:R-:W-:Y:S02]  /*7410*/  PRMT R173, R174, 0x7632, R173 ;  /* 0x00007632aead7816 */ /* 0x000fe400000000ad */
[----:B------:R-:W-:Y:S02]  /*7420*/  LOP3.LUT R4, R4, 0xffff, RZ, 0xc0, !PT ;  /* 0x0000ffff04047812 */ /* 0x000fe400078ec0ff */
[----:B------:R-:W-:Y:S01]  /*7430*/  PRMT R15, R174, 0x5410, R173 ;  /* 0x00005410ae0f7816 */ /* 0x000fe200000000ad */
[----:B------:R-:W-:Y:S01]  /*7440*/  @!P3 HADD2 R97, -R173.H0_H0, -RZ.H0_H0 ;  /* 0xa00000ffad61b230 */ /* 0x000fe20000000900 */
[----:B------:R-:W-:Y:S02]  /*7450*/  SHF.R.U32.HI R4, RZ, 0x8, R4 ;  /* 0x00000008ff047819 */ /* 0x000fe40000011604 */
[----:B------:R-:W-:Y:S01]  /*7460*/  @!P6 PRMT R174, R96, 0x5410, RZ ;  /* 0x0000541060aee816 */ /* 0x000fe200000000ff */
[----:B------:R-:W-:Y:S01]  /*7470*/  @!P1 HADD2 R95, -R168.H0_H0, -RZ.H0_H0 ;  /* 0xa00000ffa85f9230 */ /* 0x000fe20000000900 */
[----:B------:R-:W-:-:S02]  /*7480*/  LOP3.LUT R4, R4, 0xffff, RZ, 0xc0, !PT ;  /* 0x0000ffff04047812 */ /* 0x000fc400078ec0ff */
[----:B------:R-:W-:Y:S02]  /*7490*/  @!P3 PRMT R173, R97, 0x5410, RZ ;  /* 0x0000541061adb816 */ /* 0x000fe400000000ff */
[C---:B------:R-:W-:Y:S01]  /*74a0*/  ISETP.GE.U32.AND P3, PT, R21.reuse, R6, PT ;  /* 0x000000061500720c */ /* 0x040fe20003f66070 */
[----:B------:R-:W2:Y:S01]  /*74b0*/  LDSM.16.MT88.4 R96, [R204+0x14000] ;  /* 0x01400000cc60783b */ /* 0x000ea20000004200 */
[----:B------:R-:W-:Y:S02]  /*74c0*/  ISETP.GE.U32.AND P6, PT, R21, R4, PT ;  /* 0x000000041500720c */ /* 0x000fe40003fc6070 */
[----:B------:R-:W-:Y:S02]  /*74d0*/  LOP3.LUT R4, R107, 0xffff, RZ, 0xc0, !PT ;  /* 0x0000ffff6b047812 */ /* 0x000fe400078ec0ff */
[----:B-1----:R-:W-:Y:S02]  /*74e0*/  F2FP.PACK_AB R170, R181, R182 ;  /* 0x000000b6b5aa723e */ /* 0x002fe400000000ff */
[----:B------:R-:W-:-:S02]  /*74f0*/  SHF.R.U32.HI R4, RZ, 0x8, R4 ;  /* 0x00000008ff047819 */ /* 0x000fc40000011604 */
[----:B------:R-:W-:Y:S01]  /*7500*/  PRMT R169, R170, 0x7632, R169 ;  /* 0x00007632aaa97816 */ /* 0x000fe200000000a9 */
[----:B------:R-:W-:Y:S01]  /*7510*/  @!P4 HADD2 R93, -R170.H0_H0, -RZ.H0_H0 ;  /* 0xa00000ffaa5dc230 */ /* 0x000fe20000000900 */
[----:B------:R-:W-:Y:S02]  /*7520*/  LOP3.LUT R4, R4, 0xffff, RZ, 0xc0, !PT ;  /* 0x0000ffff04047812 */ /* 0x000fe400078ec0ff */
[----:B------:R-:W-:Y:S01]  /*7530*/  @!P1 PRMT R168, R95, 0x5410, RZ ;  /* 0x000054105fa89816 */ /* 0x000fe200000000ff */
[----:B------:R-:W-:Y:S01]  /*7540*/  @!P3 HADD2 R92, -R169.H0_H0, -RZ.H0_H0 ;  /* 0xa00000ffa95cb230 */ /* 0x000fe20000000900 */
[----:B------:R-:W-:Y:S01]  /*7550*/  ISETP.GE.U32.AND P1, PT, R21, R4, PT ;  /* 0x000000041500720c */ /* 0x000fe20003f26070 */
[----:B------:R-:W-:Y:S01]  /*7560*/  @!P6 HADD2 R94, -R167.H0_H0, -RZ.H0_H0 ;  /* 0xa00000ffa75ee230 */ /* 0x000fe20000000900 */
[----:B------:R-:W-:Y:S02]  /*7570*/  LOP3.LUT R4, R107, 0xff, RZ, 0xc0, !PT ;  /* 0x000000ff6b047812 */ /* 0x000fe400078ec0ff */
[----:B------:R-:W-:-:S02]  /*7580*/  PRMT R17, R170, 0x5410, R169 ;  /* 0x00005410aa117816 */ /* 0x000fc400000000a9 */
[----:B------:R-:W-:Y:S02]  /*7590*/  @!P3 PRMT R169, R92, 0x5410, RZ ;  /* 0x000054105ca9b816 */ /* 0x000fe400000000ff */
[----:B------:R-:W-:Y:S02]  /*75a0*/  ISETP.GE.U32.AND P3, PT, R21, R4, PT ;  /* 0x000000041500720c */ /* 0x000fe40003f66070 */
[----:B------:R-:W-:Y:S02]  /*75b0*/  SHF.R.U32.HI R4, RZ, 0x18, R107 ;  /* 0x00000018ff047819 */ /* 0x000fe4000001166b */
[----:B------:R-:W-:Y:S01]  /*75c0*/  @!P4 PRMT R170, R93, 0x5410, RZ ;  /* 0x000054105daac816 */ /* 0x000fe200000000ff */
[----:B------:R-:W-:Y:S01]  /*75d0*/  @!P1 HADD2 R103, -R33.H0_H0, -RZ.H0_H0 ;  /* 0xa00000ff21679230 */ /* 0x000fe20000000900 */
[----:B------:R-:W-:Y:S02]  /*75e0*/  ISETP.GE.U32.AND P4, PT, R21, R4, PT ;  /* 0x000000041500720c */ /* 0x000fe40003f86070 */
[----:B------:R-:W1:Y:S01]  /*75f0*/  LDSM.16.MT88.4 R4, [R204+0x14800] ;  /* 0x01480000cc04783b */ /* 0x000e620000004200 */
[----:B------:R-:W-:-:S02]  /*7600*/  @!P6 PRMT R167, R94, 0x5410, RZ ;  /* 0x000054105ea7e816 */ /* 0x000fc400000000ff */
[----:B------:R-:W-:Y:S02]  /*7610*/  @!P1 PRMT R33, R103, 0x5410, RZ ;  /* 0x0000541067219816 */ /* 0x000fe400000000ff */
[----:B------:R-:W-:Y:S01]  /*7620*/  @!P3 HADD2 R104, -R34.H0_H0, -RZ.H0_H0 ;  /* 0xa00000ff2268b230 */ /* 0x000fe20000000900 */
[----:B------:R-:W-:Y:S01]  /*7630*/  SHF.R.U32.HI R243, RZ, 0x10, R242 ;  /* 0x00000010fff37819 */ /* 0x000fe200000116f2 */
[----:B------:R-:W-:Y:S01]  /*7640*/  @!P2 HADD2 R109, -R32.H0_H0, -RZ.H0_H0 ;  /* 0xa00000ff206da230 */ /* 0x000fe20000000900 */
[----:B------:R-:W-:Y:S01]  /*7650*/  IMAD R19, R19, -0x2daee0ad, RZ ;  /* 0xd2511f5313137824 */ /* 0x000fe200078e02ff */
[----:B--2---:R-:W-:Y:S01]  /*7660*/  HMMA.16816.F32 R92, R128, R96, RZ ;  /* 0x00000060805c723c */ /* 0x004fe200000018ff */
[----:B------:R-:W-:Y:S01]  /*7670*/  @!P3 PRMT R34, R104, 0x5410, RZ ;  /* 0x000054106822b816 */ /* 0x000fe200000000ff */
[----:B------:R-:W-:Y:S01]  /*7680*/  @!P4 HADD2 R105, -R35.H0_H0, -RZ.H0_H0 ;  /* 0xa00000ff2369c230 */ /* 0x000fe20000000900 */
[----:B------:R-:W-:Y:S02]  /*7690*/  LOP3.LUT R252, R242, 0xff, RZ, 0xc0, !PT ;  /* 0x000000fff2fc7812 */ /* 0x000fe400078ec0ff */
[----:B------:R-:W-:-:S02]  /*76a0*/  SHF.R.U32.HI R241, RZ, 0x8, R241 ;  /* 0x00000008fff17819 */ /* 0x000fc400000116f1 */
[----:B------:R-:W-:Y:S01]  /*76b0*/  @!P4 PRMT R35, R105, 0x5410, RZ ;  /* 0x000054106923c816 */ /* 0x000fe200000000ff */
[----:B------:R-:W-:Y:S01]  /*76c0*/  HMMA.16816.F32 R96, R128, R98, RZ ;  /* 0x000000628060723c */ /* 0x000fe200000018ff */
[----:B------:R-:W-:Y:S02]  /*76d0*/  @!P2 PRMT R32, R109, 0x5410, RZ ;  /* 0x000054106d20a816 */ /* 0x000fe400000000ff */
[----:B------:R-:W-:-:S13]  /*76e0*/  SHF.R.U32.HI R242, RZ, 0x18, R242 ;  /* 0x00000018fff27819 */ /* 0x000fda00000116f2 */
[C---:B-1----:R-:W-:Y:S07]  /*76f0*/  HMMA.16816.F32 R92, R8.reuse, R4, R92 ;  /* 0x00000004085c723c */ /* 0x042fee000000185c */
[----:B------:R-:W-:Y:S01]  /*7700*/  SHF.R.U32.HI R4, RZ, 0x10, R107 ;  /* 0x00000010ff047819 */ /* 0x000fe2000001166b */
[----:B------:R-:W-:Y:S03]  /*7710*/  HMMA.16816.F32 R96, R8, R6, R96 ;  /* 0x000000060860723c */ /* 0x000fe60000001860 */
[----:B------:R-:W-:-:S04]  /*7720*/  LOP3.LUT R4, R4, 0xff, RZ, 0xc0, !PT ;  /* 0x000000ff04047812 */ /* 0x000fc800078ec0ff */
[----:B------:R-:W-:Y:S02]  /*7730*/  ISETP.GE.U32.AND P6, PT, R21, R4, PT ;  /* 0x000000041500720c */ /* 0x000fe40003fc6070 */
[----:B------:R-:W-:-:S04]  /*7740*/  LOP3.LUT R4, R26, 0xffff, RZ, 0xc0, !PT ;  /* 0x0000ffff1a047812 */ /* 0x000fc800078ec0ff */
[----:B------:R-:W-:-:S04]  /*7750*/  SHF.R.U32.HI R4, RZ, 0x8, R4 ;  /* 0x00000008ff047819 */ /* 0x000fc80000011604 */
[----:B------:R-:W-:-:S03]  /*7760*/  LOP3.LUT R4, R4, 0xffff, RZ, 0xc0, !PT ;  /* 0x0000ffff04047812 */ /* 0x000fc600078ec0ff */
[----:B------:R-:W-:Y:S01]  /*7770*/  @!P6 HADD2 R106, -R164.H0_H0, -RZ.H0_H0 ;  /* 0xa00000ffa46ae230 */ /* 0x000fe20000000900 */
[C---:B------:R-:W-:Y:S02]  /*7780*/  ISETP.GE.U32.AND P3, PT, R21.reuse, R4, PT ;  /* 0x000000041500720c */ /* 0x040fe40003f66070 */
[----:B------:R-:W-:Y:S02]  /*7790*/  LOP3.LUT R4, R26, 0xff, RZ, 0xc0, !PT ;  /* 0x000000ff1a047812 */ /* 0x000fe400078ec0ff */
[----:B------:R-:W-:Y:S02]  /*77a0*/  @!P6 PRMT R164, R106, 0x5410, RZ ;  /* 0x000054106aa4e816 */ /* 0x000fe400000000ff */
[----:B------:R-:W-:Y:S01]  /*77b0*/  ISETP.GE.U32.AND P1, PT, R21, R4, PT ;  /* 0x000000041500720c */ /* 0x000fe20003f26070 */
[----:B------:R-:W1:Y:S01]  /*77c0*/  LDSM.16.MT88.4 R104, [R208+0x16000] ;  /* 0x01600000d068783b */ /* 0x000e620000004200 */
[----:B------:R-:W-:Y:S02]  /*77d0*/  SHF.R.U32.HI R4, RZ, 0x10, R26 ;  /* 0x00000010ff047819 */ /* 0x000fe4000001161a */
[----:B------:R-:W-:-:S02]  /*77e0*/  SHF.R.U32.HI R5, RZ, 0x8, R117 ;  /* 0x00000008ff057819 */ /* 0x000fc40000011675 */
[----:B------:R-:W-:Y:S01]  /*77f0*/  LOP3.LUT R4, R4, 0xff, RZ, 0xc0, !PT ;  /* 0x000000ff04047812 */ /* 0x000fe200078ec0ff */
[----:B------:R-:W-:Y:S01]  /*7800*/  @!P3 HADD2 R101, -R225.H0_H0, -RZ.H0_H0 ;  /* 0xa00000ffe165b230 */ /* 0x000fe20000000900 */
[C---:B------:R-:W-:Y:S02]  /*7810*/  ISETP.GE.U32.AND P6, PT, R21.reuse, R115, PT ;  /* 0x000000731500720c */ /* 0x040fe40003fc6070 */
[----:B------:R-:W-:Y:S02]  /*7820*/  ISETP.GE.U32.AND P4, PT, R21, R4, PT ;  /* 0x000000041500720c */ /* 0x000fe40003f86070 */
[----:B------:R-:W-:Y:S01]  /*7830*/  SHF.R.U32.HI R4, RZ, 0x18, R26 ;  /* 0x00000018ff047819 */ /* 0x000fe2000001161a */
[----:B------:R-:W-:Y:S01]  /*7840*/  @!P1 HADD2 R102, -R226.H0_H0, -RZ.H0_H0 ;  /* 0xa00000ffe2669230 */ /* 0x000fe20000000900 */
[----:B------:R-:W-:Y:S01]  /*7850*/  @!P3 PRMT R225, R101, 0x5410, RZ ;  /* 0x0000541065e1b816 */ /* 0x000fe200000000ff */
[----:B------:R-:W-:Y:S01]  /*7860*/  ULDC UR6, c[0x0][0x228] ;  /* 0x00008a0000067ab9 */ /* 0x000fe20000000800 */
[----:B------:R-:W-:Y:S01]  /*7870*/  LOP3.LUT R238, R238, 0xff, RZ, 0xc0, !PT ;  /* 0x000000ffeeee7812 */ /* 0x000fe200078ec0ff */
[----:B------:R2:W5:Y:S01]  /*7880*/  LDL.LU R26, [R1+0x80] ;  /* 0x00008000011a7983 */ /* 0x0005620000300800 */
[----:B------:R-:W-:Y:S01]  /*7890*/  @!P1 PRMT R226, R102, 0x5410, RZ ;  /* 0x0000541066e29816 */ /* 0x000fe200000000ff */
[----:B------:R-:W-:Y:S01]  /*78a0*/  USHF.L.U32 UR6, UR6, 0x3, URZ ;  /* 0x0000000306067899 */ /* 0x000fe2000800063f */
[----:B------:R-:W-:Y:S01]  /*78b0*/  ISETP.GE.U32.AND P1, PT, R21, R4, PT ;  /* 0x000000041500720c */ /* 0x000fe20003f26070 */
[----:B------:R-:W-:Y:S01]  /*78c0*/  @!P6 HADD2 R112, -R222.H0_H0, -RZ.H0_H0 ;  /* 0xa00000ffde70e230 */ /* 0x000fe20000000900 */
[----:B------:R-:W-:Y:S01]  /*78d0*/  LOP3.LUT R4, R116, 0xff, RZ, 0xc0, !PT ;  /* 0x000000ff74047812 */ /* 0x000fe200078ec0ff */
[----:B------:R-:W-:Y:S01]  /*78e0*/  @!P4 HADD2 R100, -R224.H0_H0, -RZ.H0_H0 ;  /* 0xa00000ffe064c230 */ /* 0x000fe20000000900 */
[----:B------:R-:W-:Y:S01]  /*78f0*/  IMAD.WIDE.U32 R116, R18, -0x2daee0ad, RZ ;  /* 0xd2511f5312747825 */ /* 0x000fe200078e00ff */
[----:B------:R-:W-:Y:S01]  /*7900*/  LOP3.LUT R240, R245, UR9, R240, 0x96, !PT ;  /* 0x00000009f5f07c12 */ /* 0x000fe2000f8e96f0 */
[----:B------:R-:W-:Y:S01]  /*7910*/  UIMAD.WIDE UR28, UR6, 0x2, URZ ;  /* 0x00000002061c78a5 */ /* 0x000fe2000f8e023f */
[----:B------:R-:W-:Y:S01]  /*7920*/  ISETP.GE.U32.AND P3, PT, R21, R4, PT ;  /* 0x000000041500720c */ /* 0x000fe20003f66070 */
[----:B------:R-:W-:Y:S01]  /*7930*/  FFMA.FTZ R245, R236, c[0x0][0x23c], -R231 ;  /* 0x00008f00ecf57a23 */ /* 0x000fe200000108e7 */
[----:B------:R-:W-:Y:S01]  /*7940*/  LOP3.LUT R4, R5, 0xffff, RZ, 0xc0, !PT ;  /* 0x0000ffff05047812 */ /* 0x000fe200078ec0ff */
[----:B------:R-:W-:Y:S01]  /*7950*/  @!P5 HADD2 R236, -R179.H0_H0, -RZ.H0_H0 ;  /* 0xa00000ffb3ecd230 */ /* 0x000fe20000000900 */
[----:B------:R-:W-:-:S02]  /*7960*/  @!P4 PRMT R224, R100, 0x5410, RZ ;  /* 0x0000541064e0c816 */ /* 0x000fc400000000ff */
[C---:B------:R-:W-:Y:S01]  /*7970*/  ISETP.GE.U32.AND P4, PT, R21.reuse, R4, PT ;  /* 0x000000041500720c */ /* 0x040fe20003f86070 */
[----:B------:R-:W-:Y:S01]  /*7980*/  @!P1 HADD2 R114, -R223.H0_H0, -RZ.H0_H0 ;  /* 0xa00000ffdf729230 */ /* 0x000fe20000000900 */
[----:B------:R-:W3:Y:S01]  /*7990*/  LDSM.16.MT88.4 R4, [R208+0x16800] ;  /* 0x01680000d004783b */ /* 0x000ee20000004200 */
[----:B------:R-:W-:Y:S02]  /*79a0*/  @!P6 PRMT R222, R112, 0x5410, RZ ;  /* 0x0000541070dee816 */ /* 0x000fe400000000ff */
[C---:B------:R-:W-:Y:S02]  /*79b0*/  ISETP.GE.U32.AND P6, PT, R21.reuse, R238, PT ;  /* 0x000000ee1500720c */ /* 0x040fe40003fc6070 */
[----:B------:R-:W-:Y:S01]  /*79c0*/  @!P3 HADD2 R113, -R166.H0_H0, -RZ.H0_H0 ;  /* 0xa00000ffa671b230 */ /* 0x000fe20000000900 */
[----:B-1----:R-:W-:Y:S01]  /*79d0*/  HMMA.16816.F32 R100, R128, R104, RZ ;  /* 0x000000688064723c */ /* 0x002fe200000018ff */
[----:B------:R-:W-:Y:S02]  /*79e0*/  @!P1 PRMT R223, R114, 0x5410, RZ ;  /* 0x0000541072df9816 */ /* 0x000fe400000000ff */
[----:B------:R-:W-:-:S02]  /*79f0*/  ISETP.GE.U32.AND P1, PT, R21, R246, PT ;  /* 0x000000f61500720c */ /* 0x000fc40003f26070 */
[----:B------:R-:W-:Y:S01]  /*7a00*/  @!P3 PRMT R166, R113, 0x5410, RZ ;  /* 0x0000541071a6b816 */ /* 0x000fe200000000ff */
[----:B------:R-:W-:Y:S01]  /*7a10*/  @!P4 HADD2 R111, -R221.H0_H0, -RZ.H0_H0 ;  /* 0xa00000ffdd6fc230 */ /* 0x000fe20000000900 */
[----:B------:R-:W1:Y:S01]  /*7a20*/  LDSM.16.MT88.4 R112, [R206+0x16000] ;  /* 0x01600000ce70783b */ /* 0x000e620000004200 */
[----:B------:R-:W-:Y:S01]  /*7a30*/  HMMA.16816.F32 R104, R128, R106, RZ ;  /* 0x0000006a8068723c */ /* 0x000fe200000018ff */
[----:B------:R-:W-:Y:S01]  /*7a40*/  @!P5 PRMT R179, R236, 0x5410, RZ ;  /* 0x00005410ecb3d816 */ /* 0x000fe200000000ff */
[----:B------:R-:W-:Y:S01]  /*7a50*/  @!P6 HADD2 R237, -R180.H0_H0, -RZ.H0_H0 ;  /* 0xa00000ffb4ede230 */ /* 0x000fe20000000900 */
[----:B------:R-:W-:Y:S02]  /*7a60*/  @!P4 PRMT R221, R111, 0x5410, RZ ;  /* 0x000054106fddc816 */ /* 0x000fe400000000ff */
[----:B------:R-:W-:Y:S02]  /*7a70*/  ISETP.GE.U32.AND P4, PT, R21, R252, PT ;  /* 0x000000fc1500720c */ /* 0x000fe40003f86070 */
[----:B------:R-:W-:Y:S01]  /*7a80*/  @!P6 PRMT R180, R237, 0x5410, RZ ;  /* 0x00005410edb4e816 */ /* 0x000fe200000000ff */
[----:B------:R-:W-:-:S05]  /*7a90*/  @!P1 HADD2 R110, -R165.H0_H0, -RZ.H0_H0 ;  /* 0xa00000ffa56e9230 */ /* 0x000fca0000000900 */
[----:B------:R-:W-:Y:S02]  /*7aa0*/  @!P1 PRMT R165, R110, 0x5410, RZ ;  /* 0x000054106ea59816 */ /* 0x000fe400000000ff */
[----:B------:R-:W-:Y:S01]  /*7ab0*/  ISETP.GE.U32.AND P1, PT, R21, R242, PT ;  /* 0x000000f21500720c */ /* 0x000fe20003f26070 */
[C---:B---3--:R-:W-:Y:S07]  /*7ac0*/  HMMA.16816.F32 R100, R8.reuse, R4, R100 ;  /* 0x000000040864723c */ /* 0x048fee0000001864 */
[----:B------:R-:W-:Y:S01]  /*7ad0*/  LOP3.LUT R4, R235, 0xffff, RZ, 0xc0, !PT ;  /* 0x0000ffffeb047812 */ /* 0x000fe200078ec0ff */
[----:B------:R-:W-:Y:S03]  /*7ae0*/  HMMA.16816.F32 R104, R8, R6, R104 ;  /* 0x000000060868723c */ /* 0x000fe60000001868 */
[----:B------:R-:W-:-:S02]  /*7af0*/  ISETP.GE.U32.AND P3, PT, R21, R4, PT ;  /* 0x000000041500720c */ /* 0x000fc40003f66070 */
[----:B------:R-:W-:Y:S01]  /*7b00*/  LOP3.LUT R4, R243, 0xff, RZ, 0xc0, !PT ;  /* 0x000000fff3047812 */ /* 0x000fe200078ec0ff */
[----:B------:R-:W-:-:S03]  /*7b10*/  FFMA.FTZ R243, R234, c[0x0][0x23c], -R231 ;  /* 0x00008f00eaf37a23 */ /* 0x000fc600000108e7 */
[----:B------:R-:W-:Y:S02]  /*7b20*/  ISETP.GE.U32.AND P2, PT, R21, R4, PT ;  /* 0x000000041500720c */ /* 0x000fe40003f46070 */
[----:B------:R-:W-:-:S05]  /*7b30*/  LOP3.LUT R4, R241, 0xffff, RZ, 0xc0, !PT ;  /* 0x0000fffff1047812 */ /* 0x000fca00078ec0ff */
[----:B------:R-:W-:-:S05]  /*7b40*/  @!P3 HADD2 R108, -R31.H0_H0, -RZ.H0_H0 ;  /* 0xa00000ff1f6cb230 */ /* 0x000fca0000000900 */
[----:B------:R-:W-:Y:S02]  /*7b50*/  @!P3 PRMT R31, R108, 0x5410, RZ ;  /* 0x000054106c1fb816 */ /* 0x000fe400000000ff */
[----:B------:R-:W-:Y:S01]  /*7b60*/  ISETP.GE.U32.AND P3, PT, R21, R4, PT ;  /* 0x000000041500720c */ /* 0x000fe20003f66070 */
[----:B-1----:R-:W-:Y:S01]  /*7b70*/  HMMA.16816.F32 R108, R128, R112, RZ ;  /* 0x00000070806c723c */ /* 0x002fe200000018ff */
[----:B------:R-:W-:Y:S01]  /*7b80*/  LOP3.LUT R4, R117, UR7, R19, 0x96, !PT ;  /* 0x0000000775047c12 */ /* 0x000fe2000f8e9613 */
[----:B------:R-:W-:-:S04]  /*7b90*/  IMAD.WIDE.U32 R18, R240, -0x2daee0ad, RZ ;  /* 0xd2511f53f0127825 */ /* 0x000fc800078e00ff */
[----:B------:R-:W-:Y:S01]  /*7ba0*/  IMAD.WIDE.U32 R4, R4, -0x326172a9, RZ ;  /* 0xcd9e8d5704047825 */ /* 0x000fe200078e00ff */
[----:B------:R-:W-:Y:S01]  /*7bb0*/  LOP3.LUT R116, R19, UR5, R116, 0x96, !PT ;  /* 0x0000000513747c12 */ /* 0x000fe2000f8e9674 */
[----:B------:R-:W-:Y:S01]  /*7bc0*/  HMMA.16816.F32 R112, R128, R114, RZ ;  /* 0x000000728070723c */ /* 0x000fe200000018ff */
[----:B------:R-:W-:Y:S02]  /*7bd0*/  LOP3.LUT R117, R18, 0xffff, RZ, 0xc0, !PT ;  /* 0x0000ffff12757812 */ /* 0x000fe400078ec0ff */
[----:B------:R-:W-:Y:S02]  /*7be0*/  LOP3.LUT R244, R5, UR14, R244, 0x96, !PT ;  /* 0x0000000e05f47c12 */ /* 0x000fe4000f8e96f4 */
[C---:B------:R-:W-:Y:S02]  /*7bf0*/  LOP3.LUT R235, R4.reuse, 0xffff, RZ, 0xc0, !PT ;  /* 0x0000ffff04eb7812 */ /* 0x040fe400078ec0ff */
[----:B------:R-:W-:Y:S02]  /*7c00*/  LOP3.LUT R242, R4, 0xff, RZ, 0xc0, !PT ;  /* 0x000000ff04f27812 */ /* 0x000fe400078ec0ff */
[----:B------:R-:W-:-:S02]  /*7c10*/  SHF.R.U32.HI R238, RZ, 0x10, R4 ;  /* 0x00000010ffee7819 */ /* 0x000fc40000011604 */
[----:B------:R-:W-:Y:S02]  /*7c20*/  SHF.R.U32.HI R252, RZ, 0x18, R4 ;  /* 0x00000018fffc7819 */ /* 0x000fe40000011604 */
[----:B------:R-:W1:Y:S01]  /*7c30*/  LDSM.16.MT88.4 R4, [R206+0x16800] ;  /* 0x01680000ce04783b */ /* 0x000e620000004200 */
[----:B------:R-:W-:Y:S02]  /*7c40*/  LOP3.LUT R241, R244, 0xff, RZ, 0xc0, !PT ;  /* 0x000000fff4f17812 */ /* 0x000fe400078ec0ff */
[--C-:B------:R-:W-:Y:S02]  /*7c50*/  SHF.R.U32.HI R19, RZ, 0x10, R18.reuse ;  /* 0x00000010ff137819 */ /* 0x100fe40000011612 */
[----:B------:R-:W-:Y:S02]  /*7c60*/  LOP3.LUT R240, R18, 0xff, RZ, 0xc0, !PT ;  /* 0x000000ff12f07812 */ /* 0x000fe400078ec0ff */
[----:B------:R-:W-:Y:S02]  /*7c70*/  SHF.R.U32.HI R18, RZ, 0x18, R18 ;  /* 0x00000018ff127819 */ /* 0x000fe40000011612 */
[----:B------:R-:W-:-:S02]  /*7c80*/  LOP3.LUT R19, R19, 0xff, RZ, 0xc0, !PT ;  /* 0x000000ff13137812 */ /* 0x000fc400078ec0ff */
[----:B------:R-:W-:Y:S02]  /*7c90*/  LOP3.LUT R246, R116, 0xff, RZ, 0xc0, !PT ;  /* 0x000000ff74f67812 */ /* 0x000fe400078ec0ff */
[----:B------:R-:W-:Y:S02]  /*7ca0*/  PRMT R18, R19, 0x5410, R18 ;  /* 0x0000541013127816 */ /* 0x000fe40000000012 */
[----:B------:R-:W-:Y:S02]  /*7cb0*/  SHF.R.U32.HI R117, RZ, 0x8, R117 ;  /* 0x00000008ff757819 */ /* 0x000fe40000011675 */
[----:B------:R-:W-:Y:S02]  /*7cc0*/  SHF.R.U32.HI R235, RZ, 0x8, R235 ;  /* 0x00000008ffeb7819 */ /* 0x000fe400000116eb */
[----:B------:R-:W-:Y:S02]  /*7cd0*/  PRMT R240, R240, 0x5410, R117 ;  /* 0x00005410f0f07816 */ /* 0x000fe40000000075 */
[----:B------:R-:W-:Y:S01]  /*7ce0*/  PRMT R242, R242, 0x5410, R235 ;  /* 0x00005410f2f27816 */ /* 0x000fe200000000eb */
[C---:B-1----:R-:W-:Y:S07]  /*7cf0*/  HMMA.16816.F32 R108, R8.reuse, R4, R108 ;  /* 0x00000004086c723c */ /* 0x042fee000000186c */
[----:B------:R-:W-:Y:S01]  /*7d00*/  LOP3.LUT R4, R244, 0xffff, RZ, 0xc0, !PT ;  /* 0x0000fffff4047812 */ /* 0x000fe200078ec0ff */
[----:B------:R-:W-:Y:S01]  /*7d10*/  HMMA.16816.F32 R112, R8, R6, R112 ;  /* 0x000000060870723c */ /* 0x000fe20000001870 */
[----:B------:R-:W-:Y:S01]  /*7d20*/  LOP3.LUT R5, R238, 0xff, RZ, 0xc0, !PT ;  /* 0x000000ffee057812 */ /* 0x000fe200078ec0ff */
[----:B------:R-:W-:Y:S01]  /*7d30*/  FFMA.FTZ R238, R20, c[0x0][0x23c], -R127 ;  /* 0x00008f0014ee7a23 */ /* 0x000fe2000001087f */
[----:B------:R-:W-:-:S02]  /*7d40*/  SHF.R.U32.HI R4, RZ, 0x8, R4 ;  /* 0x00000008ff047819 */ /* 0x000fc40000011604 */
[----:B------:R-:W-:Y:S02]  /*7d50*/  PRMT R252, R5, 0x5410, R252 ;  /* 0x0000541005fc7816 */ /* 0x000fe400000000fc */
[----:B------:R-:W-:Y:S01]  /*7d60*/  PRMT R241, R241, 0x5410, R4 ;  /* 0x00005410f1f17816 */ /* 0x000fe20000000004 */
[----:B------:R-:W-:Y:S01]  /*7d70*/  FADD.FTZ R6, R121, R120 ;  /* 0x0000007879067221 */ /* 0x000fe20000010000 */
[----:B------:R-:W-:Y:S01]  /*7d80*/  LOP3.LUT R4, R116, 0xffff, RZ, 0xc0, !PT ;  /* 0x0000ffff74047812 */ /* 0x000fe200078ec0ff */
[----:B------:R-:W-:Y:S01]  /*7d90*/  MUFU.EX2 R238, R238 ;  /* 0x000000ee00ee7308 */ /* 0x000fe20000000800 */
[----:B------:R-:W-:Y:S01]  /*7da0*/  SHF.R.U32.HI R5, RZ, 0x10, R244 ;  /* 0x00000010ff057819 */ /* 0x000fe200000116f4 */
[----:B------:R-:W-:Y:S01]  /*7db0*/  FADD.FTZ R119, R119, R6 ;  /* 0x0000000677777221 */ /* 0x000fe20000010000 */
[----:B------:R-:W-:Y:S01]  /*7dc0*/  SHF.R.U32.HI R7, RZ, 0x8, R4 ;  /* 0x00000008ff077819 */ /* 0x000fe20000011604 */
[----:B------:R-:W-:Y:S01]  /*7dd0*/  FADD.FTZ R4, R123, R122 ;  /* 0x0000007a7b047221 */ /* 0x000fe20000010000 */
[----:B------:R-:W-:Y:S01]  /*7de0*/  SHF.R.U32.HI R244, RZ, 0x18, R244 ;  /* 0x00000018fff47819 */ /* 0x000fe200000116f4 */
[----:B------:R-:W1:Y:S01]  /*7df0*/  LDSM.16.MT88.4 R120, [R205+0x16000] ;  /* 0x01600000cd78783b */ /* 0x000e620000004200 */
[----:B------:R-:W-:Y:S01]  /*7e00*/  LOP3.LUT R5, R5, 0xff, RZ, 0xc0, !PT ;  /* 0x000000ff05057812 */ /* 0x000fe200078ec0ff */
[----:B------:R-:W-:Y:S01]  /*7e10*/  FADD.FTZ R233, R233, R4 ;  /* 0x00000004e9e97221 */ /* 0x000fe20000010000 */
[----:B------:R-:W-:Y:S01]  /*7e20*/  PRMT R246, R246, 0x5410, R7 ;  /* 0x00005410f6f67816 */ /* 0x000fe20000000007 */
[----:B------:R-:W-:Y:S01]  /*7e30*/  FADD.FTZ R231, R118, R119 ;  /* 0x0000007776e77221 */ /* 0x000fe20000010000 */
[----:B------:R-:W-:Y:S01]  /*7e40*/  PRMT R19, R5, 0x5410, R244 ;  /* 0x0000541005137816 */ /* 0x000fe200000000f4 */
[----:B------:R-:W-:Y:S01]  /*7e50*/  FADD.FTZ R126, R126, R233 ;  /* 0x000000e97e7e7221 */ /* 0x000fe20000010000 */
[--C-:B------:R-:W-:Y:S01]  /*7e60*/  SHF.R.U32.HI R5, RZ, 0x10, R116.reuse ;  /* 0x00000010ff057819 */ /* 0x100fe20000011674 */
[----:B------:R-:W-:Y:S01]  /*7e70*/  FFMA.FTZ R233, R22, c[0x0][0x23c], -R127 ;  /* 0x00008f0016e97a23 */ /* 0x000fe2000001087f */
[----:B------:R-:W-:Y:S01]  /*7e80*/  SHF.R.U32.HI R244, RZ, 0x18, R116 ;  /* 0x00000018fff47819 */ /* 0x000fe20000011674 */
[----:B------:R-:W-:Y:S01]  /*7e90*/  FADD.FTZ R234, R124, R231 ;  /* 0x000000e77cea7221 */ /* 0x000fe20000010000 */
[----:B------:R-:W-:Y:S01]  /*7ea0*/  LOP3.LUT R5, R5, 0xff, RZ, 0xc0, !PT ;  /* 0x000000ff05057812 */ /* 0x000fe200078ec0ff */
[----:B------:R-:W-:Y:S01]  /*7eb0*/  FADD.FTZ R235, R125, R126 ;  /* 0x0000007e7deb7221 */ /* 0x000fe20000010000 */
[----:B------:R-:W-:Y:S01]  /*7ec0*/  MUFU.EX2 R231, R245 ;  /* 0x000000f500e77308 */ /* 0x000fe20000000800 */
[--C-:B------:R-:W-:Y:S01]  /*7ed0*/  HSET2.LE.AND R252, R252, R239.reuse, PT ;  /* 0x000000effcfc7233 */ /* 0x100fe20003803000 */
[----:B------:R-:W-:Y:S01]  /*7ee0*/  PRMT R244, R5, 0x5410, R244 ;  /* 0x0000541005f47816 */ /* 0x000fe200000000f4 */
[--C-:B------:R-:W-:Y:S01]  /*7ef0*/  HSET2.LE.AND R241, R241, R239.reuse, PT ;  /* 0x000000eff1f17233 */ /* 0x100fe20003803000 */
[----:B------:R-:W3:Y:S01]  /*7f00*/  LDSM.16.MT88.4 R4, [R205+0x16800] ;  /* 0x01680000cd04783b */ /* 0x000ee20000004200 */
[----:B------:R-:W-:Y:S01]  /*7f10*/  FADD.FTZ R228, R228, R235 ;  /* 0x000000ebe4e47221 */ /* 0x000fe20000010000 */
[----:B------:R-:W-:Y:S01]  /*7f20*/  LOP3.LUT R15, R252, R15, RZ, 0xc0, !PT ;  /* 0x0000000ffc0f7212 */ /* 0x000fe200078ec0ff */
[----:B------:R-:W-:Y:S01]  /*7f30*/  HSET2.LE.AND R244, R244, R239, PT ;  /* 0x000000eff4f47233 */ /* 0x000fe20003803000 */
[----:B------:R-:W4:Y:S01]  /*7f40*/  MUFU.EX2 R233, R233 ;  /* 0x000000e900e97308 */ /* 0x000f220000000800 */
[----:B------:R-:W-:Y:S01]  /*7f50*/  LOP3.LUT R12, R241, R12, RZ, 0xc0, !PT ;  /* 0x0000000cf10c7212 */ /* 0x000fe200078ec0ff */
[----:B------:R-:W-:-:S02]  /*7f60*/  FADD.FTZ R219, R219, R234 ;  /* 0x000000eadbdb7221 */ /* 0x000fc40000010000 */
[----:B------:R-:W-:Y:S02]  /*7f70*/  FADD.FTZ R227, R227, R228 ;  /* 0x000000e4e3e37221 */ /* 0x000fe40000010000 */
[----:B------:R-:W-:Y:S02]  /*7f80*/  FADD.FTZ R230, R230, R219 ;  /* 0x000000dbe6e67221 */ /* 0x000fe40000010000 */
[----:B------:R-:W-:Y:S02]  /*7f90*/  FADD.FTZ R227, R232, R227 ;  /* 0x000000e3e8e37221 */ /* 0x000fe40000010000 */
[----:B------:R-:W-:Y:S02]  /*7fa0*/  FADD.FTZ R229, R229, R230 ;  /* 0x000000e6e5e57221 */ /* 0x000fe40000010000 */
[----:B------:R-:W-:Y:S02]  /*7fb0*/  FADD.FTZ R220, R220, R227 ;  /* 0x000000e3dcdc7221 */ /* 0x000fe40000010000 */
[----:B------:R-:W-:Y:S01]  /*7fc0*/  FADD.FTZ R186, R186, R229 ;  /* 0x000000e5baba7221 */ /* 0x000fe20000010000 */
[----:B----4-:R-:W-:Y:S01]  /*7fd0*/  F2FP.PACK_AB R237, R238, R233 ;  /* 0x000000e9eeed723e */ /* 0x010fe200000000ff */
[----:B------:R-:W-:Y:S01]  /*7fe0*/  FADD.FTZ R217, R217, R220 ;  /* 0x000000dcd9d97221 */ /* 0x000fe20000010000 */
[----:B-1----:R-:W-:Y:S02]  /*7ff0*/  HMMA.16816.F32 R116, R128, R120, RZ ;  /* 0x000000788074723c */ /* 0x002fe400000018ff */
[----:B------:R-:W-:Y:S01]  /*8000*/  PRMT R236, R237, 0x7632, R236 ;  /* 0x00007632edec7816 */ /* 0x000fe200000000ec */
[----:B------:R-:W-:Y:S01]  /*8010*/  FADD.FTZ R185, R185, R186 ;  /* 0x000000bab9b97221 */ /* 0x000fe20000010000 */
[----:B------:R-:W-:Y:S01]  /*8020*/  @!P4 HADD2 R22, -R237.H0_H0, -RZ.H0_H0 ;  /* 0xa00000ffed16c230 */ /* 0x000fe20000000900 */
[----:B------:R-:W-:-:S02]  /*8030*/  FADD.FTZ R218, R218, R217 ;  /* 0x000000d9dada7221 */ /* 0x000fc40000010000 */
[----:B------:R-:W-:Y:S01]  /*8040*/  FADD.FTZ R184, R184, R185 ;  /* 0x000000b9b8b87221 */ /* 0x000fe20000010000 */
[----:B------:R-:W-:Y:S01]  /*8050*/  @!P3 HADD2 R21, -R236.H0_H0, -RZ.H0_H0 ;  /* 0xa00000ffec15b230 */ /* 0x000fe20000000900 */
[----:B------:R-:W-:Y:S01]  /*8060*/  HMMA.16816.F32 R120, R128, R122, RZ ;  /* 0x0000007a8078723c */ /* 0x000fe200000018ff */
[----:B------:R-:W-:Y:S02]  /*8070*/  FADD.FTZ R215, R215, R218 ;  /* 0x000000dad7d77221 */ /* 0x000fe40000010000 */
[----:B------:R-:W-:Y:S02]  /*8080*/  FADD.FTZ R183, R183, R184 ;  /* 0x000000b8b7b77221 */ /* 0x000fe40000010000 */
[----:B------:R-:W-:Y:S02]  /*8090*/  FADD.FTZ R216, R216, R215 ;  /* 0x000000d7d8d87221 */ /* 0x000fe40000010000 */
[----:B------:R-:W-:Y:S02]  /*80a0*/  FADD.FTZ R182, R182, R183 ;  /* 0x000000b7b6b67221 */ /* 0x000fe40000010000 */
[----:B------:R-:W-:-:S02]  /*80b0*/  FADD.FTZ R216, R187, R216 ;  /* 0x000000d8bbd87221 */ /* 0x000fc40000010000 */
[----:B------:R-:W-:Y:S02]  /*80c0*/  FADD.FTZ R182, R181, R182 ;  /* 0x000000b6b5b67221 */ /* 0x000fe40000010000 */
[----:B------:R-:W-:Y:S02]  /*80d0*/  FADD.FTZ R233, R233, R216 ;  /* 0x000000d8e9e97221 */ /* 0x000fe40000010000 */
[C---:B---3--:R-:W-:Y:S09]  /*80e0*/  HMMA.16816.F32 R116, R8.reuse, R4, R116 ;  /* 0x000000040874723c */ /* 0x048ff20000001874 */
[----:B------:R-:W-:Y:S01]  /*80f0*/  HMMA.16816.F32 R120, R8, R6, R120 ;  /* 0x000000060878723c */ /* 0x000fe20000001878 */
[----:B------:R-:W1:Y:S07]  /*8100*/  LDSM.16.MT88.4 R4, [R204+0x16000] ;  /* 0x01600000cc04783b */ /* 0x000e6e0000004200 */
[C---:B-1----:R-:W-:Y:S07]  /*8110*/  HMMA.16816.F32 R124, R128.reuse, R4, RZ ;  /* 0x00000004807c723c */ /* 0x042fee00000018ff */
[--C-:B------:R-:W-:Y:S01]  /*8120*/  HSET2.LE.AND R5, R242, R239.reuse, PT ;  /* 0x000000eff2057233 */ /* 0x100fe20003803000 */
[----:B------:R-:W-:Y:S01]  /*8130*/  HMMA.16816.F32 R128, R128, R6, RZ ;  /* 0x000000068080723c */ /* 0x000fe200000018ff */
[----:B------:R-:W1:Y:S01]  /*8140*/  MUFU.EX2 R242, R243 ;  /* 0x000000f300f27308 */ /* 0x000e620000000800 */
[----:B------:R-:W-:-:S02]  /*8150*/  HSET2.LE.AND R4, R19, R239, PT ;  /* 0x000000ef13047233 */ /* 0x000fc40003803000 */
[--C-:B------:R-:W-:Y:S01]  /*8160*/  HSET2.LE.AND R19, R246, R239.reuse, PT ;  /* 0x000000eff6137233 */ /* 0x100fe20003803000 */
[----:B------:R-:W-:Y:S02]  /*8170*/  LOP3.LUT R14, R5, R14, RZ, 0xc0, !PT ;  /* 0x0000000e050e7212 */ /* 0x000fe400078ec0ff */
[--C-:B------:R-:W-:Y:S01]  /*8180*/  HSET2.LE.AND R6, R240, R239.reuse, PT ;  /* 0x000000eff0067233 */ /* 0x100fe20003803000 */
[----:B------:R-:W-:Y:S01]  /*8190*/  LOP3.LUT R13, R4, R13, RZ, 0xc0, !PT ;  /* 0x0000000d040d7212 */ /* 0x000fe200078ec0ff */
[----:B------:R-:W-:Y:S01]  /*81a0*/  HSET2.LE.AND R7, R18, R239, PT ;  /* 0x000000ef12077233 */ /* 0x000fe20003803000 */
[----:B------:R-:W-:Y:S02]  /*81b0*/  LOP3.LUT R4, R19, R16, RZ, 0xc0, !PT ;  /* 0x0000001013047212 */ /* 0x000fe400078ec0ff */
[----:B------:R-:W-:Y:S02]  /*81c0*/  LOP3.LUT R5, R244, R17, RZ, 0xc0, !PT ;  /* 0x00000011f4057212 */ /* 0x000fe400078ec0ff */
[----:B------:R-:W-:-:S02]  /*81d0*/  PRMT R17, R237, 0x5410, R236 ;  /* 0x00005410ed117816 */ /* 0x000fc400000000ec */
[----:B------:R-:W-:Y:S02]  /*81e0*/  @!P4 PRMT R237, R22, 0x5410, RZ ;  /* 0x0000541016edc816 */ /* 0x000fe400000000ff */
[----:B-1----:R-:W-:Y:S01]  /*81f0*/  F2FP.PACK_AB R240, R242, R231 ;  /* 0x000000e7f2f0723e */ /* 0x002fe200000000ff */
[----:B------:R-:W-:Y:S01]  /*8200*/  FADD.FTZ R231, R231, R182 ;  /* 0x000000b6e7e77221 */ /* 0x000fe20000010000 */
[----:B------:R-:W-:Y:S02]  /*8210*/  LOP3.LUT R6, R6, R17, RZ, 0xc0, !PT ;  /* 0x0000001106067212 */ /* 0x000fe400078ec0ff */
[C---:B------:R-:W-:Y:S01]  /*8220*/  PRMT R239, R240.reuse, 0x7632, R239 ;  /* 0x00007632f0ef7816 */ /* 0x040fe200000000ef */
[----:B------:R-:W-:Y:S01]  /*8230*/  @!P2 HADD2 R20, -R240.H0_H0, -RZ.H0_H0 ;  /* 0xa00000fff014a230 */ /* 0x000fe20000000900 */
[----:B------:R-:W-:Y:S02]  /*8240*/  @!P3 PRMT R236, R21, 0x5410, RZ ;  /* 0x0000541015ecb816 */ /* 0x000fe400000000ff */
[----:B------:R-:W-:Y:S01]  /*8250*/  PRMT R16, R240, 0x5410, R239 ;  /* 0x00005410f0107816 */ /* 0x000fe200000000ef */
[----:B------:R-:W-:Y:S01]  /*8260*/  @!P1 HADD2 R3, -R239.H0_H0, -RZ.H0_H0 ;  /* 0xa00000ffef039230 */ /* 0x000fe20000000900 */
[----:B------:R-:W-:-:S02]  /*8270*/  @!P2 PRMT R240, R20, 0x5410, RZ ;  /* 0x0000541014f0a816 */ /* 0x000fc400000000ff */
[----:B------:R-:W-:Y:S02]  /*8280*/  LOP3.LUT R7, R7, R16, RZ, 0xc0, !PT ;  /* 0x0000001007077212 */ /* 0x000fe400078ec0ff */
[----:B------:R-:W1:Y:S01]  /*8290*/  LDSM.16.MT88.4 R16, [R204+0x16800] ;  /* 0x01680000cc10783b */ /* 0x000e620000004200 */
[----:B------:R-:W-:Y:S01]  /*82a0*/  @!P1 PRMT R239, R3, 0x5410, RZ ;  /* 0x0000541003ef9816 */ /* 0x000fe200000000ff */
[----:B------:R-:W-:-:S05]  /*82b0*/  FADD.FTZ R3, R238, R233 ;  /* 0x000000e9ee037221 */ /* 0x000fca0000010000 */
[----:B------:R-:W-:Y:S01]  /*82c0*/  STL [R1+0x38], R3 ;  /* 0x0000380301007387 */ /* 0x000fe20000100800 */
[C---:B-1----:R-:W-:Y:S08]  /*82d0*/  HMMA.16816.F32 R124, R8.reuse, R16, R124 ;  /* 0x00000010087c723c */ /* 0x042ff0000000187c */
[----:B------:R-:W-:Y:S01]  /*82e0*/  HMMA.16816.F32 R128, R8, R18, R128 ;  /* 0x000000120880723c */ /* 0x000fe20000001880 */
[----:B------:R-:W1:Y:S04]  /*82f0*/  LDSM.16.MT88.4 R8, [R208+0x11000] ;  /* 0x01100000d008783b */ /* 0x000e680000004200 */
[----:B------:R-:W3:Y:S03]  /*8300*/  LDSM.16.MT88.4 R16, [R206+0x11000] ;  /* 0x01100000ce10783b */ /* 0x000ee60000004200 */
[C---:B-1----:R-:W-:Y:S08]  /*8310*/  HMMA.16816.F32 R132, R12.reuse, R8, R132 ;  /* 0x000000080c84723c */ /* 0x042ff00000001884 */
[C---:B------:R-:W-:Y:S01]  /*8320*/  HMMA.16816.F32 R136, R12.reuse, R10, R136 ;  /* 0x0000000a0c88723c */ /* 0x040fe20000001888 */
[----:B------:R-:W1:Y:S07]  /*8330*/  LDSM.16.MT88.4 R8, [R205+0x11000] ;  /* 0x01100000cd08783b */ /* 0x000e6e0000004200 */
        /* <DEDUP_REMOVED lines=43> */
[----:B------:R-:W-:Y:S01]  /*85f0*/  HMMA.16816.F32 R128, R12, R18, R128 ;  /* 0x000000120c80723c */ /* 0x000fe20000001880 */
[----:B------:R-:W3:Y:S04]  /*8600*/  LDSM.16.MT88.4 R12, [R205+0x11800] ;  /* 0x01180000cd0c783b */ /* 0x000ee80000004200 */
[----:B------:R-:W4:Y:S03]  /*8610*/  LDSM.16.MT88.4 R16, [R206+0x11800] ;  /* 0x01180000ce10783b */ /* 0x000f260000004200 */
        /* <DEDUP_REMOVED lines=40> */
[C---:B------:R-:W-:Y:S08]  /*88a0*/  HMMA.16816.F32 R120, R4.reuse, R14, R120 ;  /* 0x0000000e0478723c */ /* 0x040ff00000001878 */
[C---:B----4-:R-:W-:Y:S08]  /*88b0*/  HMMA.16816.F32 R108, R4.reuse, R16, R108 ;  /* 0x00000010046c723c */ /* 0x050ff0000000186c */
        /* <DEDUP_REMOVED lines=42> */
[----:B------:R-:W3:Y:S01]  /*8b60*/  LDL.64 R244, [R1+0x18] ;  /* 0x0000180001f47983 */ /* 0x000ee20000100a00 */
[----:B------:R-:W-:Y:S01]  /*8b70*/  USHF.R.S32.HI UR9, URZ, 0x1f, UR8 ;  /* 0x0000001f3f097899 */ /* 0x000fe20008011408 */
[----:B--2---:R-:W-:Y:S01]  /*8b80*/  IMAD.U32 R4, RZ, RZ, UR8 ;  /* 0x00000008ff047e24 */ /* 0x004fe2000f8e00ff */
[----:B------:R-:W-:Y:S01]  /*8b90*/  ULDC.64 UR18, c[0x0][0x1b0] ;  /* 0x00006c0000127ab9 */ /* 0x000fe20000000a00 */
[----:B------:R-:W1:Y:S01]  /*8ba0*/  S2R R3, SR_TID.X ;  /* 0x0000000000037919 */ /* 0x000e620000002100 */
[----:B------:R-:W-:Y:S01]  /*8bb0*/  ULDC.64 UR6, c[0x0][0x1b8] ;  /* 0x00006e0000067ab9 */ /* 0x000fe20000000a00 */
[----:B------:R-:W-:Y:S01]  /*8bc0*/  IMAD.U32 R5, RZ, RZ, UR15 ;  /* 0x0000000fff057e24 */ /* 0x000fe2000f8e00ff */
[----:B------:R-:W-:Y:S01]  /*8bd0*/  UIMAD UR18, UR9, UR18, URZ ;  /* 0x00000012091272a4 */ /* 0x000fe2000f8e023f */
[----:B------:R-:W-:Y:S01]  /*8be0*/  IMAD.WIDE.U32 R12, R25, -0x326172a9, RZ ;  /* 0xcd9e8d57190c7825 */ /* 0x000fe200078e00ff */
[----:B------:R-:W-:Y:S01]  /*8bf0*/  UIMAD UR6, UR9, UR6, URZ ;  /* 0x00000006090672a4 */ /* 0x000fe2000f8e023f */
[----:B------:R-:W2:Y:S01]  /*8c00*/  LDC.U8 R252, c[0x0][0x2d8] ;  /* 0x0000b600fffc7b82 */ /* 0x000ea20000000000 */
[----:B------:R-:W-:Y:S01]  /*8c10*/  UIMAD UR19, UR8, UR19, UR18 ;  /* 0x00000013081372a4 */ /* 0x000fe2000f8e0212 */
[----:B------:R-:W-:Y:S01]  /*8c20*/  IMAD.WIDE.U32 R14, R23, -0x2daee0ad, RZ ;  /* 0xd2511f53170e7825 */ /* 0x000fe200078e00ff */
[----:B------:R-:W-:Y:S01]  /*8c30*/  UIMAD UR17, UR8, UR7, UR6 ;  /* 0x00000007081172a4 */ /* 0x000fe2000f8e0206 */
[----:B------:R-:W-:Y:S01]  /*8c40*/  LOP3.LUT R24, R13, R24, RZ, 0x3c, !PT ;  /* 0x000000180d187212 */ /* 0x000fe200078e3cff */
[----:B------:R-:W-:Y:S01]  /*8c50*/  UIADD3 UR9, UR15, 0x3f, URZ ;  /* 0x0000003f0f097890 */ /* 0x000fe2000fffe03f */
[----:B------:R-:W-:Y:S01]  /*8c60*/  IMAD.MOV.U32 R165, RZ, RZ, R0 ;  /* 0x000000ffffa57224 */ /* 0x000fe200078e0000 */
[----:B------:R-:W-:Y:S01]  /*8c70*/  ISETP.GE.AND P3, PT, R251, c[0x0][0x220], PT ;  /* 0x00008800fb007a0c */ /* 0x000fe20003f66270 */
[----:B------:R-:W-:-:S02]  /*8c80*/  ULDC.64 UR6, c[0x0][0x1a0] ;  /* 0x0000680000067ab9 */ /* 0x000fc40000000a00 */
[----:B------:R-:W-:Y:S01]  /*8c90*/  USHF.L.U64.HI UR15, UR6, 0x4, UR7 ;  /* 0x00000004060f7899 */ /* 0x000fe20008010207 */
[----:B-1----:R-:W-:-:S05]  /*8ca0*/  LOP3.LUT R3, R3, 0x3, RZ, 0xc0, !PT ;  /* 0x0000000303037812 */ /* 0x002fca00078ec0ff */
[----:B------:R-:W-:Y:S01]  /*8cb0*/  IMAD R28, R3, -0x2, R28 ;  /* 0xfffffffe031c7824 */ /* 0x000fe200078e021c */
[----:B--2---:R-:W-:Y:S01]  /*8cc0*/  PRMT R0, R252, 0x7054, R252 ;  /* 0x00007054fc007816 */ /* 0x004fe200000000fc */
[----:B------:R-:W-:Y:S01]  /*8cd0*/  IMAD.U32 R3, RZ, RZ, UR8 ;  /* 0x00000008ff037e24 */ /* 0x000fe2000f8e00ff */
[----:B------:R-:W-:-:S04]  /*8ce0*/  USHF.R.S32.HI UR8, URZ, 0x1f, UR9 ;  /* 0x0000001f3f087899 */ /* 0x000fc80008011409 */
[----:B------:R-:W-:-:S04]  /*8cf0*/  ULEA.HI UR8, UR8, UR9, URZ, 0x6 ;  /* 0x0000000908087291 */ /* 0x000fc8000f8f303f */
[----:B------:R-:W-:Y:S01]  /*8d00*/  USHF.R.S32.HI UR8, URZ, 0x6, UR8 ;  /* 0x000000063f087899 */ /* 0x000fe20008011408 */
[--C-:B---3--:R-:W-:Y:S01]  /*8d10*/  SHF.R.S32.HI R11, RZ, 0x1f, R244.reuse ;  /* 0x0000001fff0b7819 */ /* 0x108fe200000114f4 */
[----:B------:R-:W-:Y:S01]  /*8d20*/  IMAD.MOV.U32 R10, RZ, RZ, R244 ;  /* 0x000000ffff0a7224 */ /* 0x000fe200078e00f4 */
[----:B------:R-:W-:-:S03]  /*8d30*/  ISETP.GE.AND P4, PT, R244, c[0x0][0x220], PT ;  /* 0x00008800f4007a0c */ /* 0x000fc60003f86270 */
[----:B------:R-:W-:-:S04]  /*8d40*/  IMAD.WIDE.U32 R6, R4, c[0x0][0x1b0], R10 ;  /* 0x00006c0004067a25 */ /* 0x000fc800078e000a */
[----:B------:R-:W-:Y:S01]  /*8d50*/  IMAD.WIDE.U32 R10, R3, c[0x0][0x1b8], R10 ;  /* 0x00006e00030a7a25 */ /* 0x000fe200078e000a */
[----:B------:R-:W-:Y:S02]  /*8d60*/  IADD3 R3, R5, -UR16, R28 ;  /* 0x8000001005037c10 */ /* 0x000fe4000fffe01c */
[----:B------:R-:W-:Y:S01]  /*8d70*/  IADD3 R6, P1, R6, UR12, RZ ;  /* 0x0000000c06067c10 */ /* 0x000fe2000ff3e0ff */
[----:B------:R-:W-:Y:S01]  /*8d80*/  IMAD.U32 R5, RZ, RZ, UR19 ;  /* 0x00000013ff057e24 */ /* 0x000fe2000f8e00ff */
[----:B------:R-:W-:Y:S01]  /*8d90*/  IADD3 R4, P0, R10, UR26, RZ ;  /* 0x0000001a0a047c10 */ /* 0x000fe2000ff1e0ff */
[----:B------:R1:W-:Y:S01]  /*8da0*/  STL [R1+0x30], R3 ;  /* 0x0000300301007387 */ /* 0x0003e20000100800 */
[----:B------:R-:W-:Y:S01]  /*8db0*/  LEA R10, P2, R6, c[0x0][0x168], 0x1 ;  /* 0x00005a00060a7a11 */ /* 0x000fe200078408ff */
[----:B------:R-:W-:Y:S01]  /*8dc0*/  UIADD3 UR12, UR8, -0x2, URZ ;  /* 0xfffffffe080c7890 */ /* 0x000fe2000fffe03f */
[----:B------:R-:W-:Y:S01]  /*8dd0*/  IADD3.X R5, R5, UR10, R7, P1, !PT ;  /* 0x0000000a05057c10 */ /* 0x000fe20008ffe407 */
[----:B------:R-:W-:Y:S01]  /*8de0*/  USHF.L.U32 UR10, UR6, 0x4, URZ ;  /* 0x00000004060a7899 */ /* 0x000fe2000800063f */
[----:B------:R-:W-:Y:S01]  /*8df0*/  LEA R7, P1, R4, c[0x0][0x170], 0x1 ;  /* 0x00005c0004077a11 */ /* 0x000fe200078208ff */
[----:B------:R2:W-:Y:S01]  /*8e00*/  STL [R1+0x2c], R10 ;  /* 0x00002c0a01007387 */ /* 0x0005e20000100800 */
[----:B------:R-:W-:Y:S01]  /*8e10*/  LEA.HI.X R6, R6, c[0x0][0x16c], R5, 0x1, P2 ;  /* 0x00005b0006067a11 */ /* 0x000fe200010f0c05 */
[----:B------:R-:W-:Y:S01]  /*8e20*/  UMOV UR19, URZ ;  /* 0x0000003f00137c82 */ /* 0x000fe20008000000 */
[----:B------:R-:W-:Y:S01]  /*8e30*/  ISETP.GE.AND P2, PT, R250, c[0x0][0x220], PT ;  /* 0x00008800fa007a0c */ /* 0x000fe20003f46270 */
[----:B------:R-:W-:Y:S04]  /*8e40*/  STL [R1+0x24], R7 ;  /* 0x0000240701007387 */ /* 0x000fe80000100800 */
[----:B------:R3:W-:Y:S01]  /*8e50*/  STL [R1+0x28], R6 ;  /* 0x0000280601007387 */ /* 0x0007e20000100800 */
[----:B-1----:R-:W-:Y:S01]  /*8e60*/  IMAD.U32 R3, RZ, RZ, UR17 ;  /* 0x00000011ff037e24 */ /* 0x002fe2000f8e00ff */
[----:B------:R-:W-:-:S04]  /*8e70*/  UIADD3 UR17, UR8, -0x3, URZ ;  /* 0xfffffffd08117890 */ /* 0x000fc8000fffe03f */
[----:B------:R-:W-:Y:S02]  /*8e80*/  IADD3.X R3, R3, UR24, R11, P0, !PT ;  /* 0x0000001803037c10 */ /* 0x000fe400087fe40b */
[----:B------:R-:W-:Y:S02]  /*8e90*/  IADD3 R164, P0, R8, -0x80, RZ ;  /* 0xffffff8008a47810 */ /* 0x000fe40007f1e0ff */
[----:B------:R-:W-:Y:S01]  /*8ea0*/  LEA.HI.X R5, R4, c[0x0][0x174], R3, 0x1, P1 ;  /* 0x00005d0004057a11 */ /* 0x000fe200008f0c03 */
[----:B-----5:R-:W-:Y:S01]  /*8eb0*/  IMAD.MOV.U32 R4, RZ, RZ, R26 ;  /* 0x000000ffff047224 */ /* 0x020fe200078e001a */
[----:B------:R-:W-:Y:S01]  /*8ec0*/  IADD3.X R167, R9, -0x1, RZ, P0, !PT ;  /* 0xffffffff09a77810 */ /* 0x000fe200007fe4ff */
[----:B------:R-:W-:Y:S01]  /*8ed0*/  IMAD.MOV.U32 R3, RZ, RZ, R2 ;  /* 0x000000ffff037224 */ /* 0x000fe200078e0002 */
[C---:B--2---:R-:W-:Y:S01]  /*8ee0*/  IADD3 R10, P6, R26.reuse, 0x10, RZ ;  /* 0x000000101a0a7810 */ /* 0x044fe20007fde0ff */
[----:B------:R1:W-:Y:S01]  /*8ef0*/  STL [R1+0x20], R5 ;  /* 0x0000200501007387 */ /* 0x0003e20000100800 */
[----:B---3--:R-:W-:-:S02]  /*8f00*/  IADD3 R6, P0, R26, 0x30, RZ ;  /* 0x000000301a067810 */ /* 0x008fc40007f1e0ff */
[----:B------:R-:W-:Y:S01]  /*8f10*/  IADD3 R8, P5, R26, 0x20, RZ ;  /* 0x000000201a087810 */ /* 0x000fe20007fbe0ff */
[----:B------:R-:W-:Y:S01]  /*8f20*/  STL.64 [R1+0x48], R12 ;  /* 0x0000480c01007387 */ /* 0x000fe20000100a00 */
[----:B------:R-:W-:-:S03]  /*8f30*/  ISETP.GE.AND P1, PT, R249, c[0x0][0x220], PT ;  /* 0x00008800f9007a0c */ /* 0x000fc60003f26270 */
[----:B------:R-:W-:Y:S01]  /*8f40*/  STL.64 [R1+0x50], R14 ;  /* 0x0000500e01007387 */ /* 0x000fe20000100a00 */
[----:B-1----:R-:W-:-:S05]  /*8f50*/  SHF.R.S32.HI R5, RZ, 0x1f, R26 ;  /* 0x0000001fff057819 */ /* 0x002fca000001141a */
        /* <DEDUP_REMOVED lines=10> */
.L_x_885:
        /* <DEDUP_REMOVED lines=110> */
.L_x_883:
        /* <DEDUP_REMOVED lines=185> */
[----:B------:R-:W-:Y:S02]  /*a270*/  IMAD.MOV.U32 R187, RZ, RZ, R37 ;  /* 0x000000ffffbb7224 */ /* 0x000fe400078e0025 */
[----:B------:R4:W5:Y:S01]  /*a280*/  LDL.LU.64 R36, [R1+0x80] ;  /* 0x0000800001247983 */ /* 0x0009620000300a00 */
        /* <DEDUP_REMOVED lines=194> */
[----:B------:R-:W-:Y:S01]  /*aeb0*/  IMAD.MOV.U32 R173, RZ, RZ, R179 ;  /* 0x000000ffffad7224 */ /* 0x000fe200078e00b3 */
[----:B------:R-:W-:Y:S01]  /*aec0*/  MOV R172, R178 ;  /* 0x000000b200ac7202 */ /* 0x000fe20000000f00 */
[----:B------:R-:W-:Y:S03]  /*aed0*/  HMMA.16816.F32 R32, R168, R174, R32 ;  /* 0x000000aea820723c */ /* 0x000fe60000001820 */
[C---:B------:R-:W-:Y:S04]  /*aee0*/  LEA R178, P5, R0.reuse, R182, 0x6 ;  /* 0x000000b600b27211 */ /* 0x040fe800078a30ff */
[----:B------:R-:W-:Y:S01]  /*aef0*/  IMAD.MOV.U32 R174, RZ, RZ, R186 ;  /* 0x000000ffffae7224 */ /* 0x000fe200078e00ba */
[----:B------:R-:W-:Y:S01]  /*af00*/  LEA.HI.X.SX32 R179, R0, R183, 0x6, P5 ;  /* 0x000000b700b37211 */ /* 0x000fe200028f36ff */
[----:B------:R-:W-:Y:S03]  /*af10*/  IMAD.WIDE.U32 R182, R178, c[0x0][0x198], RZ ;  /* 0x00006600b2b67a25 */ /* 0x000fe600078e00ff */
[C---:B------:R-:W-:Y:S01]  /*af20*/  LEA R186, P0, R0.reuse, R176, 0x6 ;  /* 0x000000b000ba7211 */ /* 0x040fe200078030ff */
[----:B------:R-:W-:Y:S01]  /*af30*/  IMAD R166, R179, c[0x0][0x198], RZ ;  /* 0x00006600b3a67a24 */ /* 0x000fe200078e02ff */
[----:B------:R-:W-:Y:S02]  /*af40*/  MOV R175, R187 ;  /* 0x000000bb00af7202 */ /* 0x000fe40000000f00 */
[----:B------:R-:W-:Y:S01]  /*af50*/  LEA.HI.X.SX32 R187, R0, R177, 0x6, P0 ;  /* 0x000000b100bb7211 */ /* 0x000fe200000f36ff */
[----:B------:R-:W-:Y:S01]  /*af60*/  IMAD R166, R178, c[0x0][0x19c], R166 ;  /* 0x00006700b2a67a24 */ /* 0x000fe200078e02a6 */
[----:B--2---:R-:W-:Y:S01]  /*af70*/  LEA R176, P0, R182, R181, 0x1 ;  /* 0x000000b5b6b07211 */ /* 0x004fe200078008ff */
[----:B------:R-:W-:Y:S04]  /*af80*/  IMAD.WIDE.U32 R178, R186, c[0x0][0x198], RZ ;  /* 0x00006600bab27a25 */ /* 0x000fe800078e00ff */
[----:B------:R-:W-:Y:S02]  /*af90*/  IMAD.IADD R166, R183, 0x1, R166 ;  /* 0x00000001b7a67824 */ /* 0x000fe400078e02a6 */
[----:B------:R-:W-:Y:S03]  /*afa0*/  IMAD R2, R187, c[0x0][0x198], RZ ;  /* 0x00006600bb027a24 */ /* 0x000fe600078e02ff */
[----:B---3--:R-:W-:Y:S01]  /*afb0*/  LEA.HI.X R177, R182, R185, R166, 0x1, P0 ;  /* 0x000000b9b6b17211 */ /* 0x008fe200000f0ca6 */
[----:B------:R-:W-:Y:S01]  /*afc0*/  IMAD R2, R186, c[0x0][0x19c], R2 ;  /* 0x00006700ba027a24 */ /* 0x000fe200078e0202 */
[----:B------:R-:W-:Y:S02]  /*afd0*/  LEA R182, P0, R0, R174, 0x6 ;  /* 0x000000ae00b67211 */ /* 0x000fe400078030ff */
[----:B------:R-:W-:Y:S01]  /*afe0*/  LEA R186, P5, R178, R181, 0x1 ;  /* 0x000000b5b2ba7211 */ /* 0x000fe200078a08ff */
[----:B------:R-:W-:Y:S01]  /*aff0*/  IMAD.IADD R2, R179, 0x1, R2 ;  /* 0x00000001b3027824 */ /* 0x000fe200078e0202 */
[----:B------:R-:W-:Y:S04]  /*b000*/  LEA.HI.X.SX32 R183, R0, R175, 0x6, P0 ;  /* 0x000000af00b77211 */ /* 0x000fe800000f36ff */
[----:B------:R-:W-:Y:S01]  /*b010*/  LEA.HI.X R187, R178, R185, R2, 0x1, P5 ;  /* 0x000000b9b2bb7211 */ /* 0x000fe200028f0c02 */
[----:B------:R-:W-:Y:S04]  /*b020*/  IMAD R2, R183, c[0x0][0x198], RZ ;  /* 0x00006600b7027a24 */ /* 0x000fe800078e02ff */
[C---:B------:R-:W-:Y:S02]  /*b030*/  IMAD R2, R182.reuse, c[0x0][0x19c], R2 ;  /* 0x00006700b6027a24 */ /* 0x040fe400078e0202 */
[----:B------:R-:W-:Y:S04]  /*b040*/  IMAD.WIDE.U32 R182, R182, c[0x0][0x198], RZ ;  /* 0x00006600b6b67a25 */ /* 0x000fe800078e00ff */
[----:B------:R-:W-:Y:S01]  /*b050*/  IMAD.IADD R2, R183, 0x1, R2 ;  /* 0x00000001b7027824 */ /* 0x000fe200078e0202 */
[C---:B------:R-:W-:Y:S04]  /*b060*/  LEA R178, P0, R182.reuse, R181, 0x1 ;  /* 0x000000b5b6b27211 */ /* 0x040fe800078008ff */
        /* <DEDUP_REMOVED lines=11> */
[----:B------:R-:W-:-:S13]  /*b120*/  PLOP3.LUT P0, PT, PT, PT, UP0, 0x80, 0x0 ;  /* 0x000000000000781c */ /* 0x000fda0003f0f008 */
[----:B----45:R-:W-:-:S05]  /*b130*/  @P0 BRA `(.L_x_885) ;  /* 0xffffdec000000947 */ /* 0x030fca000383ffff */
.L_x_884:
[----:B------:R-:W2:Y:S01]  /*b140*/  LDL R0, [R1+0x30] ;  /* 0x0000300001007983 */ /* 0x000ea20000100800 */
[----:B------:R-:W-:Y:S01]  /*b150*/  IMAD.U32 R164, RZ, RZ, UR18 ;  /* 0x00000012ffa47e24 */ /* 0x000fe2000f8e00ff */
[----:B------:R-:W-:Y:S02]  /*b160*/  UIADD3 UR9, UR23, -0x4498517b, URZ ;  /* 0xbb67ae8517097890 */ /* 0x000fe4000fffe03f */
[----:B------:R-:W3:Y:S01]  /*b170*/  LDL.LU R174, [R1+0x34] ;  /* 0x0000340001ae7983 */ /* 0x000ee20000300800 */
[----:B------:R-:W-:Y:S02]  /*b180*/  USHF.L.U32 UR35, UR18, 0x1, URZ ;  /* 0x0000000112237899 */ /* 0x000fe4000800063f */
[----:B------:R-:W-:Y:S01]  /*b190*/  UIADD3 UR8, UR22, -0x61c88647, URZ ;  /* 0x9e3779b916087890 */ /* 0x000fe2000fffe03f */
[----:B------:R4:W-:Y:S01]  /*b1a0*/  STL.64 [R1+0x80], R188 ;  /* 0x000080bc01007387 */ /* 0x0009e20000100a00 */
[----:B------:R-:W-:Y:S02]  /*b1b0*/  ULOP3.LUT UR24, UR35, UR23, URZ, 0x3c, !UPT ;  /* 0x0000001723187292 */ /* 0x000fe4000f8e3c3f */
[----:B------:R-:W-:Y:S02]  /*b1c0*/  UIADD3 UR34, UR22, 0x3c6ef372, URZ ;  /* 0x3c6ef37216227890 */ /* 0x000fe4000fffe03f */
[----:B------:R-:W-:Y:S01]  /*b1d0*/  UIADD3 UR33, UR23, 0x76cf5d0a, URZ ;  /* 0x76cf5d0a17217890 */ /* 0x000fe2000fffe03f */
[----:B-1----:R-:W2:Y:S01]  /*b1e0*/  LDL.64 R178, [R1+0x50] ;  /* 0x0000500001b27983 */ /* 0x002ea20000100a00 */
[----:B------:R-:W-:Y:S02]  /*b1f0*/  UIADD3 UR32, UR22, -0x255992d5, URZ ;  /* 0xdaa66d2b16207890 */ /* 0x000fe4000fffe03f */
[----:B------:R-:W-:Y:S02]  /*b200*/  UIADD3 UR31, UR23, 0x32370b8f, URZ ;  /* 0x32370b8f171f7890 */ /* 0x000fe4000fffe03f */
[----:B------:R-:W-:Y:S02]  /*b210*/  UIADD3 UR26, UR23, -0x126145ec, URZ ;  /* 0xed9eba14171a7890 */ /* 0x000fe4000fffe03f */
[----:B------:R-:W-:Y:S02]  /*b220*/  UIADD3 UR30, UR22, 0x78dde6e4, URZ ;  /* 0x78dde6e4161e7890 */ /* 0x000fe4000fffe03f */
[----:B------:R-:W-:Y:S02]  /*b230*/  UIADD3 UR35, UR35, 0x1, URZ ;  /* 0x0000000123237890 */ /* 0x000fe4000fffe03f */
[----:B------:R-:W-:Y:S02]  /*b240*/  UIADD3 UR19, UR19, 0x1, URZ ;  /* 0x0000000113137890 */ /* 0x000fe4000fffe03f */
[----:B------:R-:W-:Y:S01]  /*b250*/  ULOP3.LUT UR35, UR35, UR23, URZ, 0x3c, !UPT ;  /* 0x0000001723237292 */ /* 0x000fe2000f8e3c3f */
[----:B--2---:R-:W-:Y:S01]  /*b260*/  LOP3.LUT R180, R179, UR24, RZ, 0x3c, !PT ;  /* 0x00000018b3b47c12 */ /* 0x004fe2000f8e3cff */
[----:B------:R-:W-:Y:S01]  /*b270*/  IMAD R164, R164, -0x40, R0 ;  /* 0xffffffc0a4a47824 */ /* 0x000fe200078e0200 */
[----:B---3--:R-:W-:Y:S01]  /*b280*/  LOP3.LUT R174, R174, 0xfffffff7, RZ, 0xc0, !PT ;  /* 0xfffffff7aeae7812 */ /* 0x008fe200078ec0ff */
[----:B------:R-:W-:Y:S02]  /*b290*/  UIADD3 UR24, UR22, 0x1715609d, URZ ;  /* 0x1715609d16187890 */ /* 0x000fe4000fffe03f */
[----:B------:R-:W-:Y:S01]  /*b2a0*/  IMAD.WIDE.U32 R180, R180, -0x326172a9, RZ ;  /* 0xcd9e8d57b4b47825 */ /* 0x000fe200078e00ff */
[C---:B------:R-:W-:Y:S02]  /*b2b0*/  IADD3 R171, R164.reuse, 0x8, RZ ;  /* 0x00000008a4ab7810 */ /* 0x040fe40007ffe0ff */
[C---:B------:R-:W-:Y:S02]  /*b2c0*/  IADD3 R2, R164.reuse, -0x9, RZ ;  /* 0xfffffff7a4027810 */ /* 0x040fe40007ffe0ff */
[----:B------:R-:W-:Y:S02]  /*b2d0*/  ISETP.GE.AND P0, PT, R171, RZ, PT ;  /* 0x000000ffab00720c */ /* 0x000fe40003f06270 */
[C---:B------:R-:W-:Y:S02]  /*b2e0*/  IADD3 R167, R164.reuse, -0x8, RZ ;  /* 0xfffffff8a4a77810 */ /* 0x040fe40007ffe0ff */
[----:B------:R-:W-:Y:S02]  /*b2f0*/  IADD3 R166, R164, -0x1, RZ ;  /* 0xffffffffa4a67810 */ /* 0x000fe40007ffe0ff */
[----:B------:R-:W-:Y:S02]  /*b300*/  ISETP.GE.AND P5, PT, R167, RZ, PT ;  /* 0x000000ffa700720c */ /* 0x000fe40003fa6270 */
[----:B------:R-:W-:Y:S02]  /*b310*/  ISETP.GE.AND P6, PT, R166, RZ, PT ;  /* 0x000000ffa600720c */ /* 0x000fe40003fc6270 */
[C---:B------:R-:W-:Y:S02]  /*b320*/  IADD3 R169, R164.reuse, -0x10, RZ ;  /* 0xfffffff0a4a97810 */ /* 0x040fe40007ffe0ff */
[C---:B------:R-:W-:Y:S02]  /*b330*/  IADD3 R0, R164.reuse, -0x11, RZ ;  /* 0xffffffefa4007810 */ /* 0x040fe40007ffe0ff */
[----:B------:R-:W-:Y:S02]  /*b340*/  @!P0 IADD3 R171, -R164, -0x8, RZ ;  /* 0xfffffff8a4ab8810 */ /* 0x000fe40007ffe1ff */
[----:B------:R-:W-:Y:S02]  /*b350*/  ISETP.GE.AND P0, PT, R2, RZ, PT ;  /* 0x000000ff0200720c */ /* 0x000fe40003f06270 */
[C---:B------:R-:W-:Y:S02]  /*b360*/  IADD3 R168, R164.reuse, -0x19, RZ ;  /* 0xffffffe7a4a87810 */ /* 0x040fe40007ffe0ff */
[----:B------:R-:W1:Y:S01]  /*b370*/  I2F R171, R171 ;  /* 0x000000ab00ab7306 */ /* 0x000e620000201400 */
[C---:B------:R-:W-:Y:S02]  /*b380*/  @!P5 IADD3 R167, -R164.reuse, 0x8, RZ ;  /* 0x00000008a4a7d810 */ /* 0x040fe40007ffe1ff */
[----:B------:R-:W-:Y:S02]  /*b390*/  @!P6 IADD3 R166, -R164, 0x1, RZ ;  /* 0x00000001a4a6e810 */ /* 0x000fe40007ffe1ff */
[----:B------:R-:W-:Y:S02]  /*b3a0*/  ISETP.GE.AND P5, PT, R0, RZ, PT ;  /* 0x000000ff0000720c */ /* 0x000fe40003fa6270 */
[----:B------:R-:W-:Y:S02]  /*b3b0*/  ISETP.GE.AND P6, PT, R168, RZ, PT ;  /* 0x000000ffa800720c */ /* 0x000fe40003fc6270 */
[C---:B------:R-:W-:Y:S01]  /*b3c0*/  @!P0 IADD3 R2, -R164.reuse, 0x9, RZ ;  /* 0x00000009a4028810 */ /* 0x040fe20007ffe1ff */
[----:B------:R-:W2:Y:S01]  /*b3d0*/  I2F R167, R167 ;  /* 0x000000a700a77306 */ /* 0x000ea20000201400 */
[----:B------:R-:W-:Y:S02]  /*b3e0*/  ISETP.GE.AND P0, PT, R169, RZ, PT ;  /* 0x000000ffa900720c */ /* 0x000fe40003f06270 */
[----:B------:R-:W-:Y:S02]  /*b3f0*/  IABS R173, R164 ;  /* 0x000000a400ad7213 */ /* 0x000fe40000000000 */
[----:B------:R-:W-:Y:S02]  /*b400*/  IADD3 R170, R164, -0x29, RZ ;  /* 0xffffffd7a4aa7810 */ /* 0x000fe40007ffe0ff */
[----:B------:R-:W-:Y:S02]  /*b410*/  @P2 LOP3.LUT R174, R174, 0x8, RZ, 0xfc, !PT ;  /* 0x00000008aeae2812 */ /* 0x000fe400078efcff */
[C---:B------:R-:W-:Y:S01]  /*b420*/  @!P5 IADD3 R0, -R164.reuse, 0x11, RZ ;  /* 0x00000011a400d810 */ /* 0x040fe20007ffe1ff */
[----:B------:R-:W3:Y:S01]  /*b430*/  I2F R2, R2 ;  /* 0x0000000200027306 */ /* 0x000ee20000201400 */
[----:B------:R-:W-:Y:S02]  /*b440*/  @!P6 IADD3 R168, -R164, 0x19, RZ ;  /* 0x00000019a4a8e810 */ /* 0x000fe40007ffe1ff */
[----:B------:R-:W-:Y:S01]  /*b450*/  LOP3.LUT R174, R174, 0xfffffffb, RZ, 0xc0, !PT ;  /* 0xfffffffbaeae7812 */ /* 0x000fe200078ec0ff */
[----:B-1----:R-:W-:Y:S01]  /*b460*/  FFMA.FTZ R6, R171, -UR4, R6 ;  /* 0x80000004ab067c23 */ /* 0x002fe20008010006 */
[C---:B------:R-:W-:Y:S02]  /*b470*/  IADD3 R171, R164.reuse, -0x18, RZ ;  /* 0xffffffe8a4ab7810 */ /* 0x040fe40007ffe0ff */
[----:B------:R-:W-:Y:S02]  /*b480*/  @!P0 IADD3 R169, -R164, 0x10, RZ ;  /* 0x00000010a4a98810 */ /* 0x000fe40007ffe1ff */
[----:B------:R-:W-:Y:S01]  /*b490*/  ISETP.GE.AND P0, PT, R171, RZ, PT ;  /* 0x000000ffab00720c */ /* 0x000fe20003f06270 */
[----:B------:R-:W1:Y:S01]  /*b4a0*/  I2F R166, R166 ;  /* 0x000000a600a67306 */ /* 0x000e620000201400 */
[----:B------:R-:W-:Y:S01]  /*b4b0*/  @P1 LOP3.LUT R174, R174, 0x4, RZ, 0xfc, !PT ;  /* 0x00000004aeae1812 */ /* 0x000fe200078efcff */
[C---:B--2---:R-:W-:Y:S02]  /*b4c0*/  FFMA.FTZ R8, R167.reuse, -UR4, R8 ;  /* 0x80000004a7087c23 */ /* 0x044fe40008010008 */
[----:B------:R-:W-:Y:S01]  /*b4d0*/  FFMA.FTZ R14, R167, -UR4, R14 ;  /* 0x80000004a70e7c23 */ /* 0x000fe2000801000e */
[C---:B------:R-:W-:Y:S01]  /*b4e0*/  IADD3 R167, R164.reuse, -0x20, RZ ;  /* 0xffffffe0a4a77810 */ /* 0x040fe20007ffe0ff */
[----:B------:R-:W-:Y:S04]  /*b4f0*/  STL [R1+0x34], R174 ;  /* 0x000034ae01007387 */ /* 0x000fe80000100800 */
[----:B------:R-:W2:Y:S01]  /*b500*/  I2F R169, R169 ;  /* 0x000000a900a97306 */ /* 0x000ea20000201400 */
[----:B------:R-:W-:Y:S01]  /*b510*/  ISETP.GE.AND P5, PT, R167, RZ, PT ;  /* 0x000000ffa700720c */ /* 0x000fe20003fa6270 */
[----:B----4-:R-:W4:Y:S01]  /*b520*/  LDL.64 R188, [R1+0x48] ;  /* 0x0000480001bc7983 */ /* 0x010f220000100a00 */
[----:B------:R-:W-:Y:S01]  /*b530*/  @!P0 IADD3 R171, -R164, 0x18, RZ ;  /* 0x00000018a4ab8810 */ /* 0x000fe20007ffe1ff */
[C---:B---3--:R-:W-:Y:S02]  /*b540*/  FFMA.FTZ R9, R2.reuse, -UR4, R9 ;  /* 0x8000000402097c23 */ /* 0x048fe40008010009 */
[----:B------:R-:W-:Y:S01]  /*b550*/  FFMA.FTZ R15, R2, -UR4, R15 ;  /* 0x80000004020f7c23 */ /* 0x000fe2000801000f */
[----:B------:R-:W-:Y:S03]  /*b560*/  IADD3 R2, R164, -0x21, RZ ;  /* 0xffffffdfa4027810 */ /* 0x000fe60007ffe0ff */
[----:B------:R-:W3:Y:S01]  /*b570*/  I2F R0, R0 ;  /* 0x0000000000007306 */ /* 0x000ee20000201400 */
[----:B------:R-:W-:Y:S01]  /*b580*/  ISETP.GE.AND P0, PT, R2, RZ, PT ;  /* 0x000000ff0200720c */ /* 0x000fe20003f06270 */
[----:B-1----:R-:W-:Y:S02]  /*b590*/  FFMA.FTZ R5, R166, -UR4, R5 ;  /* 0x80000004a6057c23 */ /* 0x002fe40008010005 */
[----:B------:R-:W-:Y:S01]  /*b5a0*/  @!P5 IADD3 R167, -R164, 0x20, RZ ;  /* 0x00000020a4a7d810 */ /* 0x000fe20007ffe1ff */
[----:B------:R-:W-:Y:S01]  /*b5b0*/  FFMA.FTZ R11, R166, -UR4, R11 ;  /* 0x80000004a60b7c23 */ /* 0x000fe2000801000b */
[----:B------:R-:W-:Y:S02]  /*b5c0*/  IADD3 R166, R164, 0x7, RZ ;  /* 0x00000007a4a67810 */ /* 0x000fe40007ffe0ff */
[----:B------:R-:W-:Y:S02]  /*b5d0*/  ISETP.GE.AND P5, PT, R170, RZ, PT ;  /* 0x000000ffaa00720c */ /* 0x000fe40003fa6270 */
[----:B------:R-:W1:Y:S04]  /*b5e0*/  I2F R168, R168 ;  /* 0x000000a800a87306 */ /* 0x000e680000201400 */
[----:B------:R-:W-:Y:S01]  /*b5f0*/  @!P0 IADD3 R2, -R164, 0x21, RZ ;  /* 0x00000021a4028810 */ /* 0x000fe20007ffe1ff */
[C---:B--2---:R-:W-:Y:S01]  /*b600*/  FFMA.FTZ R12, R169.reuse, -UR4, R12 ;  /* 0x80000004a90c7c23 */ /* 0x044fe2000801000c */
[----:B------:R-:W-:Y:S01]  /*b610*/  ISETP.GE.AND P0, PT, R166, RZ, PT ;  /* 0x000000ffa600720c */ /* 0x000fe20003f06270 */
[----:B------:R-:W-:Y:S01]  /*b620*/  FFMA.FTZ R18, R169, -UR4, R18 ;  /* 0x80000004a9127c23 */ /* 0x000fe20008010012 */
[----:B------:R-:W-:Y:S02]  /*b630*/  IADD3 R169, R164, -0x28, RZ ;  /* 0xffffffd8a4a97810 */ /* 0x000fe40007ffe0ff */
[----:B------:R-:W2:Y:S02]  /*b640*/  I2F R171, R171 ;  /* 0x000000ab00ab7306 */ /* 0x000ea40000201400 */
[----:B------:R-:W-:Y:S01]  /*b650*/  ISETP.GE.AND P6, PT, R169, RZ, PT ;  /* 0x000000ffa900720c */ /* 0x000fe20003fc6270 */
[----:B---3--:R-:W-:Y:S01]  /*b660*/  FFMA.FTZ R13, R0, -UR4, R13 ;  /* 0x80000004000d7c23 */ /* 0x008fe2000801000d */
[----:B------:R-:W-:Y:S01]  /*b670*/  @!P5 IADD3 R170, -R164, 0x29, RZ ;  /* 0x00000029a4aad810 */ /* 0x000fe20007ffe1ff */
[----:B------:R-:W-:Y:S01]  /*b680*/  FFMA.FTZ R19, R0, -UR4, R19 ;  /* 0x8000000400137c23 */ /* 0x000fe20008010013 */
[C---:B------:R-:W-:Y:S03]  /*b690*/  IADD3 R0, R164.reuse, -0x30, RZ ;  /* 0xffffffd0a4007810 */ /* 0x040fe60007ffe0ff */
[----:B------:R-:W-:Y:S01]  /*b6a0*/  @!P0 IADD3 R166, -R164, -0x7, RZ ;  /* 0xfffffff9a4a68810 */ /* 0x000fe20007ffe1ff */
[----:B------:R-:W3:Y:S01]  /*b6b0*/  I2F R2, R2 ;  /* 0x0000000200027306 */ /* 0x000ee20000201400 */
[----:B------:R-:W-:Y:S01]  /*b6c0*/  ISETP.GE.AND P0, PT, R0, RZ, PT ;  /* 0x000000ff0000720c */ /* 0x000fe20003f06270 */
[----:B-1----:R-:W-:Y:S03]  /*b6d0*/  FFMA.FTZ R17, R168, -UR4, R17 ;  /* 0x80000004a8117c23 */ /* 0x002fe60008010011 */
[----:B------:R-:W-:Y:S01]  /*b6e0*/  @!P6 IADD3 R169, -R164, 0x28, RZ ;  /* 0x00000028a4a9e810 */ /* 0x000fe20007ffe1ff */
[----:B------:R-:W-:Y:S01]  /*b6f0*/  FFMA.FTZ R23, R168, -UR4, R23 ;  /* 0x80000004a8177c23 */ /* 0x000fe20008010017 */
[C---:B------:R-:W-:Y:S03]  /*b700*/  IADD3 R168, R164.reuse, -0x39, RZ ;  /* 0xffffffc7a4a87810 */ /* 0x040fe60007ffe0ff */
[----:B------:R-:W1:Y:S01]  /*b710*/  I2F R173, R173 ;  /* 0x000000ad00ad7306 */ /* 0x000e620000201400 */
[C---:B--2---:R-:W-:Y:S03]  /*b720*/  FFMA.FTZ R16, R171.reuse, -UR4, R16 ;  /* 0x80000004ab107c23 */ /* 0x044fe60008010010 */
[C---:B------:R-:W-:Y:S01]  /*b730*/  @!P0 IADD3 R0, -R164.reuse, 0x30, RZ ;  /* 0x00000030a4008810 */ /* 0x040fe20007ffe1ff */
[----:B------:R-:W-:Y:S01]  /*b740*/  FFMA.FTZ R22, R171, -UR4, R22 ;  /* 0x80000004ab167c23 */ /* 0x000fe20008010016 */
[----:B------:R-:W-:Y:S02]  /*b750*/  IADD3 R171, R164, -0x38, RZ ;  /* 0xffffffc8a4ab7810 */ /* 0x000fe40007ffe0ff */
[----:B------:R-:W-:Y:S02]  /*b760*/  ISETP.GE.AND P0, PT, R168, RZ, PT ;  /* 0x000000ffa800720c */ /* 0x000fe40003f06270 */
[----:B------:R-:W2:Y:S01]  /*b770*/  I2F R167, R167 ;  /* 0x000000a700a77306 */ /* 0x000ea20000201400 */
[----:B------:R-:W-:Y:S01]  /*b780*/  ISETP.GE.AND P5, PT, R171, RZ, PT ;  /* 0x000000ffab00720c */ /* 0x000fe20003fa6270 */
[C---:B---3--:R-:W-:Y:S02]  /*b790*/  FFMA.FTZ R21, R2.reuse, -UR4, R21 ;  /* 0x8000000402157c23 */ /* 0x048fe40008010015 */
[----:B------:R-:W-:Y:S01]  /*b7a0*/  FFMA.FTZ R27, R2, -UR4, R27 ;  /* 0x80000004021b7c23 */ /* 0x000fe2000801001b */
[----:B------:R-:W-:Y:S05]  /*b7b0*/  IADD3 R2, R164, -0x31, RZ ;  /* 0xffffffcfa4027810 */ /* 0x000fea0007ffe0ff */
[----:B------:R-:W3:Y:S01]  /*b7c0*/  I2F R166, R166 ;  /* 0x000000a600a67306 */ /* 0x000ee20000201400 */
[----:B------:R-:W-:Y:S02]  /*b7d0*/  ISETP.GE.AND P6, PT, R2, RZ, PT ;  /* 0x000000ff0200720c */ /* 0x000fe40003fc6270 */
[C---:B------:R-:W-:Y:S01]  /*b7e0*/  @!P0 IADD3 R168, -R164.reuse, 0x39, RZ ;  /* 0x00000039a4a88810 */ /* 0x040fe20007ffe1ff */
[C---:B-1----:R-:W-:Y:S01]  /*b7f0*/  FFMA.FTZ R4, R173.reuse, -UR4, R4 ;  /* 0x80000004ad047c23 */ /* 0x042fe20008010004 */
[C---:B------:R-:W-:Y:S01]  /*b800*/  @!P5 IADD3 R171, -R164.reuse, 0x38, RZ ;  /* 0x00000038a4abd810 */ /* 0x040fe20007ffe1ff */
[----:B------:R-:W-:Y:S04]  /*b810*/  FFMA.FTZ R10, R173, -UR4, R10 ;  /* 0x80000004ad0a7c23 */ /* 0x000fe8000801000a */
[----:B------:R-:W1:Y:S01]  /*b820*/  I2F R169, R169 ;  /* 0x000000a900a97306 */ /* 0x000e620000201400 */
[C---:B--2---:R-:W-:Y:S03]  /*b830*/  FFMA.FTZ R20, R167.reuse, -UR4, R20 ;  /* 0x80000004a7147c23 */ /* 0x044fe60008010014 */
[----:B------:R-:W-:Y:S01]  /*b840*/  @!P6 IADD3 R2, -R164, 0x31, RZ ;  /* 0x00000031a402e810 */ /* 0x000fe20007ffe1ff */
[----:B------:R-:W-:Y:S01]  /*b850*/  FFMA.FTZ R26, R167, -UR4, R26 ;  /* 0x80000004a71a7c23 */ /* 0x000fe2000801001a */
[----:B------:R-:W-:Y:S04]  /*b860*/  FMNMX.FTZ R164, R6, R165, !PT ;  /* 0x000000a506a47209 */ /* 0x000fe80007810000 */
[----:B------:R-:W2:Y:S01]  /*b870*/  I2F R167, R0 ;  /* 0x0000000000a77306 */ /* 0x000ea20000201400 */
[----:B---3--:R-:W-:Y:S01]  /*b880*/  FFMA.FTZ R7, R166, -UR4, R7 ;  /* 0x80000004a6077c23 */ /* 0x008fe20008010007 */
[----:B------:R-:W-:Y:S04]  /*b890*/  FMNMX.FTZ R166, R4, R3, !PT ;  /* 0x0000000304a67209 */ /* 0x000fe80007810000 */
[----:B------:R-:W-:Y:S04]  /*b8a0*/  FMNMX.FTZ R173, R7, R164, !PT ;  /* 0x000000a407ad7209 */ /* 0x000fe80007810000 */
[----:B------:R-:W3:Y:S01]  /*b8b0*/  I2F R170, R170 ;  /* 0x000000aa00aa7306 */ /* 0x000ee20000201400 */
[----:B------:R-:W-:Y:S02]  /*b8c0*/  FMNMX.FTZ R175, R5, R166, !PT ;  /* 0x000000a605af7209 */ /* 0x000fe40007810000 */
[----:B------:R-:W-:Y:S01]  /*b8d0*/  FMNMX.FTZ R164, R10, R173, !PT ;  /* 0x000000ad0aa47209 */ /* 0x000fe20007810000 */
[C---:B-1----:R-:W-:Y:S01]  /*b8e0*/  FFMA.FTZ R24, R169.reuse, -UR4, R24 ;  /* 0x80000004a9187c23 */ /* 0x042fe20008010018 */
[----:B------:R-:W-:Y:S01]  /*b8f0*/  FMNMX.FTZ R166, R8, R175, !PT ;  /* 0x000000af08a67209 */ /* 0x000fe20007810000 */
[----:B------:R-:W-:Y:S01]  /*b900*/  FFMA.FTZ R30, R169, -UR4, R30 ;  /* 0x80000004a91e7c23 */ /* 0x000fe2000801001e */
[----:B------:R-:W-:Y:S02]  /*b910*/  FMNMX.FTZ R173, R11, R164, !PT ;  /* 0x000000a40bad7209 */ /* 0x000fe40007810000 */
[----:B------:R-:W-:Y:S01]  /*b920*/  FMNMX.FTZ R175, R9, R166, !PT ;  /* 0x000000a609af7209 */ /* 0x000fe20007810000 */
[----:B------:R-:W1:Y:S01]  /*b930*/  I2F R2, R2 ;  /* 0x0000000200027306 */ /* 0x000e620000201400 */
[----:B------:R-:W-:Y:S02]  /*b940*/  FMNMX.FTZ R164, R14, R173, !PT ;  /* 0x000000ad0ea47209 */ /* 0x000fe40007810000 */
[----:B------:R-:W-:Y:S01]  /*b950*/  FMNMX.FTZ R166, R12, R175, !PT ;  /* 0x000000af0ca67209 */ /* 0x000fe20007810000 */
[----:B--2---:R-:W-:Y:S01]  /*b960*/  FFMA.FTZ R28, R167, -UR4, R28 ;  /* 0x80000004a71c7c23 */ /* 0x004fe2000801001c */
[----:B------:R-:W-:Y:S01]  /*b970*/  FMNMX.FTZ R175, R15, R164, !PT ;  /* 0x000000a40faf7209 */ /* 0x000fe20007810000 */
[----:B------:R-:W-:Y:S01]  /*b980*/  FFMA.FTZ R34, R167, -UR4, R34 ;  /* 0x80000004a7227c23 */ /* 0x000fe20008010022 */
[----:B------:R-:W-:Y:S02]  /*b990*/  FMNMX.FTZ R173, R13, R166, !PT ;  /* 0x000000a60dad7209 */ /* 0x000fe40007810000 */
[----:B------:R-:W-:Y:S01]  /*b9a0*/  FMNMX.FTZ R0, R18, R175, !PT ;  /* 0x000000af12007209 */ /* 0x000fe20007810000 */
[----:B------:R-:W2:Y:S01]  /*b9b0*/  I2F R171, R171 ;  /* 0x000000ab00ab7306 */ /* 0x000ea20000201400 */
[----:B------:R-:W-:Y:S02]  /*b9c0*/  FMNMX.FTZ R164, R16, R173, !PT ;  /* 0x000000ad10a47209 */ /* 0x000fe40007810000 */
[----:B------:R-:W-:Y:S01]  /*b9d0*/  FMNMX.FTZ R173, R19, R0, !PT ;  /* 0x0000000013ad7209 */ /* 0x000fe20007810000 */
[C---:B---3--:R-:W-:Y:S01]  /*b9e0*/  FFMA.FTZ R25, R170.reuse, -UR4, R25 ;  /* 0x80000004aa197c23 */ /* 0x048fe20008010019 */
[----:B------:R-:W-:Y:S01]  /*b9f0*/  FMNMX.FTZ R175, R17, R164, !PT ;  /* 0x000000a411af7209 */ /* 0x000fe20007810000 */
[----:B------:R-:W-:Y:S01]  /*ba00*/  FFMA.FTZ R31, R170, -UR4, R31 ;  /* 0x80000004aa1f7c23 */ /* 0x000fe2000801001f */
[----:B------:R-:W-:Y:S02]  /*ba10*/  FMNMX.FTZ R164, R22, R173, !PT ;  /* 0x000000ad16a47209 */ /* 0x000fe40007810000 */
[----:B------:R-:W-:Y:S01]  /*ba20*/  FMNMX.FTZ R166, R20, R175, !PT ;  /* 0x000000af14a67209 */ /* 0x000fe20007810000 */
[----:B------:R-:W3:Y:S01]  /*ba30*/  I2F R0, R168 ;  /* 0x000000a800007306 */ /* 0x000ee20000201400 */
[----:B------:R-:W-:Y:S02]  /*ba40*/  FMNMX.FTZ R173, R23, R164, !PT ;  /* 0x000000a417ad7209 */ /* 0x000fe40007810000 */
[----:B------:R-:W-:Y:S01]  /*ba50*/  FMNMX.FTZ R175, R21, R166, !PT ;  /* 0x000000a615af7209 */ /* 0x000fe20007810000 */
[----:B-1----:R-:W-:Y:S01]  /*ba60*/  FFMA.FTZ R29, R2, -UR4, R29 ;  /* 0x80000004021d7c23 */ /* 0x002fe2000801001d */
[----:B------:R-:W-:Y:S01]  /*ba70*/  FMNMX.FTZ R164, R26, R173, !PT ;  /* 0x000000ad1aa47209 */ /* 0x000fe20007810000 */
[----:B------:R-:W-:Y:S01]  /*ba80*/  FFMA.FTZ R35, R2, -UR4, R35 ;  /* 0x8000000402237c23 */ /* 0x000fe20008010023 */
[----:B------:R-:W-:Y:S02]  /*ba90*/  FMNMX.FTZ R166, R24, R175, !PT ;  /* 0x000000af18a67209 */ /* 0x000fe40007810000 */
[----:B------:R-:W-:Y:S02]  /*baa0*/  FMNMX.FTZ R169, R27, R164, !PT ;  /* 0x000000a41ba97209 */ /* 0x000fe40007810000 */
[----:B------:R-:W-:Y:S02]  /*bab0*/  FMNMX.FTZ R173, R25, R166, !PT ;  /* 0x000000a619ad7209 */ /* 0x000fe40007810000 */
[----:B------:R-:W-:Y:S01]  /*bac0*/  FMNMX.FTZ R166, R30, R169, !PT ;  /* 0x000000a91ea67209 */ /* 0x000fe20007810000 */
[----:B--2---:R-:W-:Y:S01]  /*bad0*/  FFMA.FTZ R32, R171, -UR4, R32 ;  /* 0x80000004ab207c23 */ /* 0x004fe20008010020 */
[----:B------:R-:W-:Y:S02]  /*bae0*/  FMNMX.FTZ R164, R28, R173, !PT ;  /* 0x000000ad1ca47209 */ /* 0x000fe40007810000 */
[----:B------:R-:W-:Y:S02]  /*baf0*/  FMNMX.FTZ R167, R31, R166, !PT ;  /* 0x000000a61fa77209 */ /* 0x000fe40007810000 */
[----:B------:R-:W-:Y:S02]  /*bb00*/  FMNMX.FTZ R169, R29, R164, !PT ;  /* 0x000000a41da97209 */ /* 0x000fe40007810000 */
[----:B------:R-:W-:Y:S01]  /*bb10*/  FMNMX.FTZ R2, R34, R167, !PT ;  /* 0x000000a722027209 */ /* 0x000fe20007810000 */
[----:B---3--:R-:W-:Y:S01]  /*bb20*/  FFMA.FTZ R33, R0, -UR4, R33 ;  /* 0x8000000400217c23 */ /* 0x008fe20008010021 */
[----:B------:R-:W-:Y:S02]  /*bb30*/  FMNMX.FTZ R0, R32, R169, !PT ;  /* 0x000000a920007209 */ /* 0x000fe40007810000 */
[----:B------:R-:W-:Y:S02]  /*bb40*/  FMNMX.FTZ R171, R35, R2, !PT ;  /* 0x0000000223ab7209 */ /* 0x000fe40007810000 */
[----:B------:R-:W-:Y:S03]  /*bb50*/  FMNMX.FTZ R173, R33, R0, !PT ;  /* 0x0000000021ad7209 */ /* 0x000fe60007810000 */
[----:B------:R-:W1:Y:S08]  /*bb60*/  SHFL.BFLY PT, R0, R171, 0x2, 0x1f ;  /* 0x0c401f00ab007f89 */ /* 0x000e7000000e0000 */
[----:B------:R-:W2:Y:S01]  /*bb70*/  SHFL.BFLY PT, R2, R173, 0x2, 0x1f ;  /* 0x0c401f00ad027f89 */ /* 0x000ea200000e0000 */
[----:B-1----:R-:W-:Y:S07]  /*bb80*/  FMNMX.FTZ R169, R171, R0, !PT ;  /* 0x00000000aba97209 */ /* 0x002fee0007810000 */
[----:B------:R-:W1:Y:S01]  /*bb90*/  SHFL.BFLY PT, R0, R169, 0x1, 0x1f ;  /* 0x0c201f00a9007f89 */ /* 0x000e6200000e0000 */
[----:B--2---:R-:W-:Y:S07]  /*bba0*/  FMNMX.FTZ R167, R173, R2, !PT ;  /* 0x00000002ada77209 */ /* 0x004fee0007810000 */
[----:B------:R-:W2:Y:S01]  /*bbb0*/  SHFL.BFLY PT, R2, R167, 0x1, 0x1f ;  /* 0x0c201f00a7027f89 */ /* 0x000ea200000e0000 */
[----:B-1----:R-:W-:Y:S07]  /*bbc0*/  FMNMX.FTZ R0, R169, R0, !PT ;  /* 0x00000000a9007209 */ /* 0x002fee0007810000 */
[----:B------:R-:W3:Y:S01]  /*bbd0*/  LDL.64 R168, [R1+0x40] ;  /* 0x0000400001a87983 */ /* 0x000ee20000100a00 */
[----:B--2---:R-:W-:Y:S04]  /*bbe0*/  FMNMX.FTZ R2, R167, R2, !PT ;  /* 0x00000002a7027209 */ /* 0x004fe80007810000 */
[C---:B------:R-:W-:Y:S01]  /*bbf0*/  FSETP.NEU.FTZ.AND P0, PT, R2.reuse, -INF , PT ;  /* 0xff8000000200780b */ /* 0x040fe20003f1d000 */
[C---:B------:R-:W-:Y:S02]  /*bc00*/  FMUL.FTZ R167, R2.reuse, c[0x0][0x23c] ;  /* 0x00008f0002a77a20 */ /* 0x040fe40000410000 */
[----:B------:R-:W-:Y:S03]  /*bc10*/  FADD.FTZ R3, -R2, R3 ;  /* 0x0000000302037221 */ /* 0x000fe60000010100 */
[----:B------:R-:W-:Y:S02]  /*bc20*/  FSEL R167, R167, RZ, P0 ;  /* 0x000000ffa7a77208 */ /* 0x000fe40000000000 */
[----:B------:R-:W-:Y:S03]  /*bc30*/  FSETP.NEU.FTZ.AND P0, PT, R0, -INF , PT ;  /* 0xff8000000000780b */ /* 0x000fe60003f1d000 */
[--C-:B------:R-:W-:Y:S02]  /*bc40*/  FFMA.FTZ R5, R5, c[0x0][0x23c], -R167.reuse ;  /* 0x00008f0005057a23 */ /* 0x100fe400000108a7 */
[--C-:B------:R-:W-:Y:S02]  /*bc50*/  FFMA.FTZ R173, R8, c[0x0][0x23c], -R167.reuse ;  /* 0x00008f0008ad7a23 */ /* 0x100fe400000108a7 */
[--C-:B------:R-:W-:Y:S02]  /*bc60*/  FFMA.FTZ R184, R13, c[0x0][0x23c], -R167.reuse ;  /* 0x00008f000db87a23 */ /* 0x100fe400000108a7 */
[--C-:B------:R-:W-:Y:S02]  /*bc70*/  FFMA.FTZ R13, R20, c[0x0][0x23c], -R167.reuse ;  /* 0x00008f00140d7a23 */ /* 0x100fe400000108a7 */
[----:B------:R-:W-:Y:S02]  /*bc80*/  IMAD.MOV.U32 R20, RZ, RZ, R178 ;  /* 0x000000ffff147224 */ /* 0x000fe400078e00b2 */
[--C-:B------:R-:W-:Y:S02]  /*bc90*/  FFMA.FTZ R166, R4, c[0x0][0x23c], -R167.reuse ;  /* 0x00008f0004a67a23 */ /* 0x100fe400000108a7 */
[--C-:B------:R-:W-:Y:S02]  /*bca0*/  FFMA.FTZ R185, R12, c[0x0][0x23c], -R167.reuse ;  /* 0x00008f000cb97a23 */ /* 0x100fe400000108a7 */
[----:B------:R1:W-:Y:S01]  /*bcb0*/  MUFU.EX2 R12, R166 ;  /* 0x000000a6000c7308 */ /* 0x0003e20000000800 */
[--C-:B------:R-:W-:Y:S02]  /*bcc0*/  FFMA.FTZ R171, R25, c[0x0][0x23c], -R167.reuse ;  /* 0x00008f0019ab7a23 */ /* 0x100fe400000108a7 */
[--C-:B------:R-:W-:Y:S02]  /*bcd0*/  FFMA.FTZ R172, R9, c[0x0][0x23c], -R167.reuse ;  /* 0x00008f0009ac7a23 */ /* 0x100fe400000108a7 */
[--C-:B------:R-:W-:Y:S02]  /*bce0*/  FFMA.FTZ R175, R16, c[0x0][0x23c], -R167.reuse ;  /* 0x00008f0010af7a23 */ /* 0x100fe400000108a7 */
[----:B------:R-:W-:Y:S02]  /*bcf0*/  IMAD.MOV.U32 R16, RZ, RZ, R174 ;  /* 0x000000ffff107224 */ /* 0x000fe400078e00ae */
[--C-:B------:R-:W-:Y:S01]  /*bd00*/  FFMA.FTZ R174, R17, c[0x0][0x23c], -R167.reuse ;  /* 0x00008f0011ae7a23 */ /* 0x100fe200000108a7 */
[----:B------:R-:W-:Y:S01]  /*bd10*/  MUFU.EX2 R171, R171 ;  /* 0x000000ab00ab7308 */ /* 0x000fe20000000800 */
[----:B------:R-:W-:Y:S02]  /*bd20*/  FFMA.FTZ R187, R21, c[0x0][0x23c], -R167 ;  /* 0x00008f0015bb7a23 */ /* 0x000fe400000108a7 */
[----:B------:R-:W-:Y:S02]  /*bd30*/  IMAD.MOV.U32 R21, RZ, RZ, R179 ;  /* 0x000000ffff157224 */ /* 0x000fe400078e00b3 */
[--C-:B------:R-:W-:Y:S05]  /*bd40*/  FFMA.FTZ R170, R28, c[0x0][0x23c], -R167.reuse ;  /* 0x00008f001caa7a23 */ /* 0x100fea00000108a7 */
[----:B------:R-:W-:Y:S01]  /*bd50*/  MUFU.EX2 R187, R187 ;  /* 0x000000bb00bb7308 */ /* 0x000fe20000000800 */
[----:B----4-:R-:W-:Y:S02]  /*bd60*/  LOP3.LUT R8, R181, UR8, R188, 0x96, !PT ;  /* 0x00000008b5087c12 */ /* 0x010fe4000f8e96bc */
[----:B---3--:R-:W-:Y:S01]  /*bd70*/  LOP3.LUT R164, R169, UR9, R178, 0x96, !PT ;  /* 0x00000009a9a47c12 */ /* 0x008fe2000f8e96b2 */
[----:B------:R-:W-:Y:S01]  /*bd80*/  FFMA.FTZ R178, R24, c[0x0][0x23c], -R167 ;  /* 0x00008f0018b27a23 */ /* 0x000fe200000108a7 */
[----:B------:R-:W-:Y:S01]  /*bd90*/  UIADD3 UR9, UR23, -0x56f99767, URZ ;  /* 0xa906689917097890 */ /* 0x000fe2000fffe03f */
[----:B------:R-:W-:Y:S02]  /*bda0*/  IMAD.MOV.U32 R28, RZ, RZ, R168 ;  /* 0x000000ffff1c7224 */ /* 0x000fe400078e00a8 */
[----:B------:R-:W-:Y:S04]  /*bdb0*/  IMAD.WIDE.U32 R176, R164, -0x326172a9, RZ ;  /* 0xcd9e8d57a4b07825 */ /* 0x000fe800078e00ff */
[----:B------:R-:W-:Y:S02]  /*bdc0*/  FMUL.FTZ R164, R3, c[0x0][0x23c] ;  /* 0x00008f0003a47a20 */ /* 0x000fe40000410000 */
[C---:B------:R-:W-:Y:S02]  /*bdd0*/  FADD.FTZ R3, -R0.reuse, R165 ;  /* 0x000000a500037221 */ /* 0x040fe40000010100 */
[----:B------:R-:W-:Y:S02]  /*bde0*/  FMUL.FTZ R165, R0, c[0x0][0x23c] ;  /* 0x00008f0000a57a20 */ /* 0x000fe40000410000 */
[----:B------:R-:W2:Y:S01]  /*bdf0*/  MUFU.EX2 R164, R164 ;  /* 0x000000a400a47308 */ /* 0x000ea20000000800 */
[----:B------:R-:W-:Y:S02]  /*be00*/  IMAD.MOV.U32 R24, RZ, RZ, R176 ;  /* 0x000000ffff187224 */ /* 0x000fe400078e00b0 */
[----:B------:R-:W-:Y:S01]  /*be10*/  FSEL R165, R165, RZ, P0 ;  /* 0x000000ffa5a57208 */ /* 0x000fe20000000000 */
[----:B------:R-:W-:Y:S02]  /*be20*/  FMUL.FTZ R3, R3, c[0x0][0x23c] ;  /* 0x00008f0003037a20 */ /* 0x000fe40000410000 */
[----:B------:R-:W-:Y:S02]  /*be30*/  IMAD.MOV.U32 R25, RZ, RZ, R177 ;  /* 0x000000ffff197224 */ /* 0x000fe400078e00b1 */
[--C-:B------:R-:W-:Y:S02]  /*be40*/  FFMA.FTZ R181, R23, c[0x0][0x23c], -R165.reuse ;  /* 0x00008f0017b57a23 */ /* 0x100fe400000108a5 */
[----:B------:R2:W-:Y:S01]  /*be50*/  MUFU.EX2 R23, R5 ;  /* 0x0000000500177308 */ /* 0x0005e20000000800 */
[--C-:B------:R-:W-:Y:S01]  /*be60*/  FFMA.FTZ R176, R7, c[0x0][0x23c], -R165.reuse ;  /* 0x00008f0007b07a23 */ /* 0x100fe200000108a5 */
[----:B------:R-:W-:Y:S01]  /*be70*/  LOP3.LUT R4, R25, UR34, R180, 0x96, !PT ;  /* 0x0000002219047c12 */ /* 0x000fe2000f8e96b4 */
[--C-:B------:R-:W-:Y:S02]  /*be80*/  FFMA.FTZ R7, R10, c[0x0][0x23c], -R165.reuse ;  /* 0x00008f000a077a23 */ /* 0x100fe400000108a5 */
[----:B------:R-:W-:Y:S02]  /*be90*/  FFMA.FTZ R9, R19, c[0x0][0x23c], -R165 ;  /* 0x00008f0013097a23 */ /* 0x000fe400000108a5 */
[----:B------:R-:W-:Y:S02]  /*bea0*/  FFMA.FTZ R177, R29, c[0x0][0x23c], -R167 ;  /* 0x00008f001db17a23 */ /* 0x000fe400000108a7 */
[----:B------:R-:W-:Y:S01]  /*beb0*/  IMAD.MOV.U32 R29, RZ, RZ, R169 ;  /* 0x000000ffff1d7224 */ /* 0x000fe200078e00a9 */
[----:B------:R-:W3:Y:S01]  /*bec0*/  MUFU.EX2 R3, R3 ;  /* 0x0000000300037308 */ /* 0x000ee20000000800 */
[--C-:B------:R-:W-:Y:S02]  /*bed0*/  FFMA.FTZ R11, R11, c[0x0][0x23c], -R165.reuse ;  /* 0x00008f000b0b7a23 */ /* 0x100fe400000108a5 */
[--C-:B------:R-:W-:Y:S02]  /*bee0*/  FFMA.FTZ R169, R14, c[0x0][0x23c], -R165.reuse ;  /* 0x00008f000ea97a23 */ /* 0x100fe400000108a5 */
[--C-:B------:R-:W-:Y:S02]  /*bef0*/  FFMA.FTZ R10, R18, c[0x0][0x23c], -R165.reuse ;  /* 0x00008f00120a7a23 */ /* 0x100fe400000108a5 */
[--C-:B------:R-:W-:Y:S02]  /*bf00*/  FFMA.FTZ R6, R6, c[0x0][0x23c], -R165.reuse ;  /* 0x00008f0006067a23 */ /* 0x100fe400000108a5 */
[--C-:B------:R-:W-:Y:S01]  /*bf10*/  FFMA.FTZ R17, R15, c[0x0][0x23c], -R165.reuse ;  /* 0x00008f000f117a23 */ /* 0x100fe200000108a5 */
[----:B------:R-:W-:Y:S01]  /*bf20*/  MUFU.EX2 R181, R181 ;  /* 0x000000b500b57308 */ /* 0x000fe20000000800 */
[----:B-1----:R-:W-:Y:S02]  /*bf30*/  FFMA.FTZ R166, R34, c[0x0][0x23c], -R165 ;  /* 0x00008f0022a67a23 */ /* 0x002fe400000108a5 */
[----:B------:R-:W-:Y:S02]  /*bf40*/  IMAD.MOV.U32 R34, RZ, RZ, R11 ;  /* 0x000000ffff227224 */ /* 0x000fe400078e000b */
[C---:B--2---:R-:W-:Y:S02]  /*bf50*/  FMUL.FTZ R5, R164.reuse, R133 ;  /* 0x00000085a4057220 */ /* 0x044fe40000410000 */
[----:B------:R-:W-:Y:S02]  /*bf60*/  IMAD.MOV.U32 R133, RZ, RZ, R13 ;  /* 0x000000ffff857224 */ /* 0x000fe400078e000d */
[----:B------:R-:W-:Y:S01]  /*bf70*/  FMUL.FTZ R13, R164, R141 ;  /* 0x0000008da40d7220 */ /* 0x000fe20000410000 */
[----:B------:R-:W-:Y:S01]  /*bf80*/  MUFU.EX2 R177, R177 ;  /* 0x000000b100b17308 */ /* 0x000fe20000000800 */
[----:B------:R-:W-:Y:S02]  /*bf90*/  IMAD.MOV.U32 R141, RZ, RZ, R7 ;  /* 0x000000ffff8d7224 */ /* 0x000fe400078e0007 */
[----:B------:R-:W2:Y:S01]  /*bfa0*/  LDL.LU R7, [R1+0x38] ;  /* 0x0000380001077983 */ /* 0x000ea20000300800 */
[--C-:B------:R-:W-:Y:S02]  /*bfb0*/  FFMA.FTZ R186, R22, c[0x0][0x23c], -R165.reuse ;  /* 0x00008f0016ba7a23 */ /* 0x100fe400000108a5 */
[----:B------:R-:W-:Y:S02]  /*bfc0*/  IMAD.MOV.U32 R22, RZ, RZ, R176 ;  /* 0x000000ffff167224 */ /* 0x000fe400078e00b0 */
[--C-:B------:R-:W-:Y:S02]  /*bfd0*/  FFMA.FTZ R180, R26, c[0x0][0x23c], -R165.reuse ;  /* 0x00008f001ab47a23 */ /* 0x100fe400000108a5 */
[--C-:B------:R-:W-:Y:S01]  /*bfe0*/  FFMA.FTZ R179, R27, c[0x0][0x23c], -R165.reuse ;  /* 0x00008f001bb37a23 */ /* 0x100fe200000108a5 */
[----:B------:R-:W-:Y:S01]  /*bff0*/  MUFU.EX2 R186, R186 ;  /* 0x000000ba00ba7308 */ /* 0x000fe20000000800 */
[----:B------:R-:W-:Y:S02]  /*c000*/  FFMA.FTZ R176, R30, c[0x0][0x23c], -R165 ;  /* 0x00008f001eb07a23 */ /* 0x000fe400000108a5 */
[----:B------:R-:W-:Y:S02]  /*c010*/  IMAD.MOV.U32 R30, RZ, RZ, R169 ;  /* 0x000000ffff1e7224 */ /* 0x000fe400078e00a9 */
[--C-:B------:R-:W-:Y:S02]  /*c020*/  FFMA.FTZ R169, R31, c[0x0][0x23c], -R165.reuse ;  /* 0x00008f001fa97a23 */ /* 0x100fe400000108a5 */
[----:B------:R-:W-:Y:S02]  /*c030*/  FFMA.FTZ R165, R35, c[0x0][0x23c], -R165 ;  /* 0x00008f0023a57a23 */ /* 0x000fe400000108a5 */
[----:B------:R-:W-:Y:S01]  /*c040*/  IMAD.MOV.U32 R35, RZ, RZ, R10 ;  /* 0x000000ffff237224 */ /* 0x000fe200078e000a */
[----:B------:R-:W-:Y:S01]  /*c050*/  MUFU.EX2 R180, R180 ;  /* 0x000000b400b47308 */ /* 0x000fe20000000800 */
[----:B------:R-:W-:Y:S04]  /*c060*/  IMAD.WIDE.U32 R10, R8, -0x2daee0ad, RZ ;  /* 0xd2511f53080a7825 */ /* 0x000fe800078e00ff */
[C---:B------:R-:W-:Y:S02]  /*c070*/  FMUL.FTZ R8, R164.reuse, R136 ;  /* 0x00000088a4087220 */ /* 0x040fe40000410000 */
[----:B------:R-:W-:Y:S02]  /*c080*/  IMAD.MOV.U32 R136, RZ, RZ, R9 ;  /* 0x000000ffff887224 */ /* 0x000fe400078e0009 */
[----:B------:R-:W-:Y:S01]  /*c090*/  FMUL.FTZ R9, R164, R137 ;  /* 0x00000089a4097220 */ /* 0x000fe20000410000 */
[----:B------:R-:W-:Y:S01]  /*c0a0*/  MUFU.EX2 R179, R179 ;  /* 0x000000b300b37308 */ /* 0x000fe20000000800 */
[----:B------:R-:W-:Y:S02]  /*c0b0*/  IMAD.MOV.U32 R137, RZ, RZ, R12 ;  /* 0x000000ffff897224 */ /* 0x000fe400078e000c */
[----:B------:R-:W-:Y:S02]  /*c0c0*/  IMAD.MOV.U32 R19, RZ, RZ, R25 ;  /* 0x000000ffff137224 */ /* 0x000fe400078e0019 */
[--C-:B------:R-:W-:Y:S02]  /*c0d0*/  FFMA.FTZ R168, R32, c[0x0][0x23c], -R167.reuse ;  /* 0x00008f0020a87a23 */ /* 0x100fe400000108a7 */
[----:B------:R-:W-:Y:S02]  /*c0e0*/  FFMA.FTZ R167, R33, c[0x0][0x23c], -R167 ;  /* 0x00008f0021a77a23 */ /* 0x000fe400000108a7 */
[----:B------:R-:W-:Y:S01]  /*c0f0*/  FMUL.FTZ R33, R164, R161 ;  /* 0x000000a1a4217220 */ /* 0x000fe20000410000 */
[----:B------:R-:W-:Y:S01]  /*c100*/  MUFU.EX2 R176, R176 ;  /* 0x000000b000b07308 */ /* 0x000fe20000000800 */
[----:B------:R-:W-:Y:S02]  /*c110*/  IMAD.MOV.U32 R15, RZ, RZ, R29 ;  /* 0x000000ffff0f7224 */ /* 0x000fe400078e001d */
[----:B------:R-:W-:Y:S02]  /*c120*/  IMAD.MOV.U32 R26, RZ, RZ, R20 ;  /* 0x000000ffff1a7224 */ /* 0x000fe400078e0014 */
[----:B------:R-:W-:Y:S02]  /*c130*/  IMAD.MOV.U32 R27, RZ, RZ, R21 ;  /* 0x000000ffff1b7224 */ /* 0x000fe400078e0015 */
[----:B------:R-:W-:Y:S03]  /*c140*/  IMAD.WIDE.U32 R20, R4, -0x2daee0ad, RZ ;  /* 0xd2511f5304147825 */ /* 0x000fe600078e00ff */
[----:B------:R-:W-:Y:S01]  /*c150*/  MUFU.EX2 R169, R169 ;  /* 0x000000a900a97308 */ /* 0x000fe20000000800 */
[----:B------:R-:W-:Y:S02]  /*c160*/  IMAD.MOV.U32 R161, RZ, RZ, R137 ;  /* 0x000000ffffa17224 */ /* 0x000fe400078e0089 */
[C---:B------:R-:W-:Y:S02]  /*c170*/  FMUL.FTZ R4, R164.reuse, R132 ;  /* 0x00000084a4047220 */ /* 0x040fe40000410000 */
[C---:B------:R-:W-:Y:S02]  /*c180*/  FMUL.FTZ R12, R164.reuse, R140 ;  /* 0x0000008ca40c7220 */ /* 0x040fe40000410000 */
[C---:B------:R-:W-:Y:S02]  /*c190*/  FMUL.FTZ R25, R164.reuse, R153 ;  /* 0x00000099a4197220 */ /* 0x040fe40000410000 */
[C---:B------:R-:W-:Y:S01]  /*c1a0*/  FMUL.FTZ R29, R164.reuse, R157 ;  /* 0x0000009da41d7220 */ /* 0x040fe20000410000 */
[----:B------:R-:W-:Y:S01]  /*c1b0*/  MUFU.EX2 R168, R168 ;  /* 0x000000a800a87308 */ /* 0x000fe20000000800 */
[C---:B------:R-:W-:Y:S02]  /*c1c0*/  FMUL.FTZ R32, R164.reuse, R160 ;  /* 0x000000a0a4207220 */ /* 0x040fe40000410000 */
        /* <DEDUP_REMOVED lines=61> */
[C---:B------:R-:W-:Y:S02]  /*c5a0*/  FMUL.FTZ R124, R164.reuse, R124 ;  /* 0x0000007ca47c7220 */ /* 0x040fe40000410000 */
[----:B------:R-:W-:Y:S02]  /*c5b0*/  FMUL.FTZ R125, R164, R125 ;  /* 0x0000007da47d7220 */ /* 0x000fe40000410000 */
[----:B------:R-:W-:Y:S02]  /*c5c0*/  IMAD.MOV.U32 R148, RZ, RZ, R132 ;  /* 0x000000ffff947224 */ /* 0x000fe400078e0084 */
[----:B------:R1:W4:Y:S01]  /*c5d0*/  MUFU.EX2 R132, R6 ;  /* 0x0000000600847308 */ /* 0x0003220000000800 */
[----:B------:R-:W-:Y:S01]  /*c5e0*/  IMAD.MOV.U32 R156, RZ, RZ, R136 ;  /* 0x000000ffff9c7224 */ /* 0x000fe200078e0088 */
[----:B------:R-:W-:Y:S01]  /*c5f0*/  LOP3.LUT R136, R11, UR33, R14, 0x96, !PT ;  /* 0x000000210b887c12 */ /* 0x000fe2000f8e960e */
[C---:B---3--:R-:W-:Y:S02]  /*c600*/  FMUL.FTZ R11, R3.reuse, R139 ;  /* 0x0000008b030b7220 */ /* 0x048fe40000410000 */
[----:B------:R-:W-:Y:S02]  /*c610*/  IMAD.MOV.U32 R140, RZ, RZ, R22 ;  /* 0x000000ffff8c7224 */ /* 0x000fe400078e0016 */
[----:B------:R-:W-:Y:S02]  /*c620*/  IMAD.MOV.U32 R139, RZ, RZ, R35 ;  /* 0x000000ffff8b7224 */ /* 0x000fe400078e0023 */
[----:B------:R-:W-:Y:S02]  /*c630*/  IMAD.MOV.U32 R152, RZ, RZ, R26 ;  /* 0x000000ffff987224 */ /* 0x000fe400078e001a */
[C---:B------:R-:W-:Y:S02]  /*c640*/  FMUL.FTZ R26, R3.reuse, R154 ;  /* 0x0000009a031a7220 */ /* 0x040fe40000410000 */
[----:B------:R-:W-:Y:S02]  /*c650*/  IMAD.MOV.U32 R160, RZ, RZ, R23 ;  /* 0x000000ffffa07224 */ /* 0x000fe400078e0017 */
[C---:B------:R-:W-:Y:S02]  /*c660*/  FMUL.FTZ R23, R3.reuse, R151 ;  /* 0x0000009703177220 */ /* 0x040fe40000410000 */
[----:B------:R-:W-:Y:S04]  /*c670*/  IMAD.WIDE.U32 R136, R136, -0x326172a9, RZ ;  /* 0xcd9e8d5788887825 */ /* 0x000fe800078e00ff */
[C---:B------:R-:W-:Y:S02]  /*c680*/  FMUL.FTZ R22, R3.reuse, R150 ;  /* 0x0000009603167220 */ /* 0x040fe40000410000 */
[----:B------:R-:W-:Y:S02]  /*c690*/  IMAD.MOV.U32 R153, RZ, RZ, R27 ;  /* 0x000000ffff997224 */ /* 0x000fe400078e001b */
[C---:B-1----:R-:W-:Y:S02]  /*c6a0*/  FMUL.FTZ R6, R3.reuse, R134 ;  /* 0x0000008603067220 */ /* 0x042fe40000410000 */
[----:B------:R-:W-:Y:S02]  /*c6b0*/  IMAD.MOV.U32 R134, RZ, RZ, R14 ;  /* 0x000000ffff867224 */ /* 0x000fe400078e000e */
[C---:B------:R-:W-:Y:S02]  /*c6c0*/  FMUL.FTZ R14, R3.reuse, R142 ;  /* 0x0000008e030e7220 */ /* 0x040fe40000410000 */
[----:B------:R-:W-:Y:S02]  /*c6d0*/  IMAD.MOV.U32 R142, RZ, RZ, R18 ;  /* 0x000000ffff8e7224 */ /* 0x000fe400078e0012 */
[C---:B------:R-:W-:Y:S02]  /*c6e0*/  FMUL.FTZ R18, R3.reuse, R146 ;  /* 0x0000009203127220 */ /* 0x040fe40000410000 */
[----:B------:R-:W-:Y:S02]  /*c6f0*/  IMAD.MOV.U32 R146, RZ, RZ, R30 ;  /* 0x000000ffff927224 */ /* 0x000fe400078e001e */
[----:B------:R-:W-:Y:S02]  /*c700*/  IMAD.MOV.U32 R154, RZ, RZ, R142 ;  /* 0x000000ffff9a7224 */ /* 0x000fe400078e008e */
[----:B------:R-:W-:Y:S02]  /*c710*/  IMAD.MOV.U32 R142, RZ, RZ, R34 ;  /* 0x000000ffff8e7224 */ /* 0x000fe400078e0022 */
[----:B------:R-:W-:Y:S02]  /*c720*/  FMUL.FTZ R34, R3, R162 ;  /* 0x000000a203227220 */ /* 0x000fe40000410000 */
[----:B------:R-:W-:Y:S02]  /*c730*/  IMAD.MOV.U32 R162, RZ, RZ, R146 ;  /* 0x000000ffffa27224 */ /* 0x000fe400078e0092 */
[----:B------:R-:W-:Y:S02]  /*c740*/  IMAD.MOV.U32 R146, RZ, RZ, R139 ;  /* 0x000000ffff927224 */ /* 0x000fe400078e008b */
[----:B------:R-:W1:Y:S01]  /*c750*/  MUFU.EX2 R139, R140 ;  /* 0x0000008c008b7308 */ /* 0x000e620000000800 */
[----:B------:R-:W-:Y:S01]  /*c760*/  IMAD.MOV.U32 R150, RZ, RZ, R134 ;  /* 0x000000ffff967224 */ /* 0x000fe200078e0086 */
[----:B------:R-:W-:Y:S01]  /*c770*/  LOP3.LUT R134, R137, UR32, R154, 0x96, !PT ;  /* 0x0000002089867c12 */ /* 0x000fe2000f8e969a */
        /* <DEDUP_REMOVED lines=35> */
[----:B--2---:R-:W-:Y:S02]  /*c9b0*/  FFMA.FTZ R164, R164, R7, R161 ;  /* 0x00000007a4a47223 */ /* 0x004fe400000100a1 */
[C---:B------:R-:W-:Y:S02]  /*c9c0*/  FMUL.FTZ R7, R3.reuse, R135 ;  /* 0x0000008703077220 */ /* 0x040fe40000410000 */
[----:B------:R-:W-:Y:S02]  /*c9d0*/  IMAD.MOV.U32 R135, RZ, RZ, R15 ;  /* 0x000000ffff877224 */ /* 0x000fe400078e000f */
[C---:B------:R-:W-:Y:S02]  /*c9e0*/  FMUL.FTZ R15, R3.reuse, R143 ;  /* 0x0000008f030f7220 */ /* 0x040fe40000410000 */
[----:B------:R-:W-:Y:S02]  /*c9f0*/  IMAD.MOV.U32 R143, RZ, RZ, R19 ;  /* 0x000000ffff8f7224 */ /* 0x000fe400078e0013 */
[C---:B------:R-:W-:Y:S02]  /*ca00*/  FMUL.FTZ R19, R3.reuse, R147 ;  /* 0x0000009303137220 */ /* 0x040fe40000410000 */
[----:B------:R-:W4:Y:S01]  /*ca10*/  LDL.LU R147, [R1+0x78] ;  /* 0x0000780001937983 */ /* 0x000f220000300800 */
[----:B------:R-:W-:Y:S02]  /*ca20*/  IMAD.MOV.U32 R151, RZ, RZ, R135 ;  /* 0x000000ffff977224 */ /* 0x000fe400078e0087 */
[----:B------:R2:W3:Y:S01]  /*ca30*/  MUFU.EX2 R135, R173 ;  /* 0x000000ad00877308 */ /* 0x0004e20000000800 */
[----:B------:R-:W-:Y:S02]  /*ca40*/  IMAD.MOV.U32 R155, RZ, RZ, R143 ;  /* 0x000000ffff9b7224 */ /* 0x000fe400078e008f */
[----:B------:R-:W-:Y:S02]  /*ca50*/  IMAD.MOV.U32 R143, RZ, RZ, R31 ;  /* 0x000000ffff8f7224 */ /* 0x000fe400078e001f */
        /* <DEDUP_REMOVED lines=15> */
[----:B------:R-:W-:Y:S02]  /*cb50*/  FMUL.FTZ R131, R3, R131 ;  /* 0x0000008303837220 */ /* 0x000fe40000410000 */
[----:B------:R-:W-:Y:S01]  /*cb60*/  IMAD.MOV.U32 R149, RZ, RZ, R133 ;  /* 0x000000ffff957224 */ /* 0x000fe200078e0085 */
[----:B------:R-:W-:Y:S01]  /*cb70*/  LOP3.LUT R133, R145, UR31, R10, 0x96, !PT ;  /* 0x0000001f91857c12 */ /* 0x000fe2000f8e960a */
[C---:B------:R-:W-:Y:S01]  /*cb80*/  FMUL.FTZ R10, R3.reuse, R138 ;  /* 0x0000008a030a7220 */ /* 0x040fe20000410000 */
[C---:B------:R-:W-:Y:S01]  /*cb90*/  F2FP.PACK_AB R138, R160.reuse, R161 ;  /* 0x000000a1a08a723e */ /* 0x040fe200000000ff */
[C---:B------:R-:W-:Y:S02]  /*cba0*/  FMUL.FTZ R126, R3.reuse, R126 ;  /* 0x0000007e037e7220 */ /* 0x040fe40000410000 */
[C---:B------:R-:W-:Y:S02]  /*cbb0*/  FMUL.FTZ R127, R3.reuse, R127 ;  /* 0x0000007f037f7220 */ /* 0x040fe40000410000 */
[----:B------:R-:W-:Y:S02]  /*cbc0*/  IMAD.MOV.U32 R163, RZ, RZ, R142 ;  /* 0x000000ffffa37224 */ /* 0x000fe400078e008e */
[----:B------:R-:W-:Y:S02]  /*cbd0*/  FADD.FTZ R164, R160, R164 ;  /* 0x000000a4a0a47221 */ /* 0x000fe40000010000 */
[----:B----4-:R-:W-:Y:S02]  /*cbe0*/  FFMA.FTZ R3, R3, R147, R132 ;  /* 0x0000009303037223 */ /* 0x010fe40000010084 */
[----:B------:R-:W-:Y:S02]  /*cbf0*/  IMAD.MOV.U32 R147, RZ, RZ, R143 ;  /* 0x000000ffff937224 */ /* 0x000fe400078e008f */
[----:B------:R-:W-:Y:S05]  /*cc00*/  IMAD.WIDE.U32 R142, R134, -0x2daee0ad, RZ ;  /* 0xd2511f53868e7825 */ /* 0x000fea00078e00ff */
[----:B------:R-:W-:Y:S01]  /*cc10*/  LOP3.LUT R134, R143, UR26, R144, 0x96, !PT ;  /* 0x0000001a8f867c12 */ /* 0x000fe2000f8e9690 */
[----:B------:R-:W-:Y:S01]  /*cc20*/  IMAD.WIDE.U32 R144, R133, -0x326172a9, RZ ;  /* 0xcd9e8d5785907825 */ /* 0x000fe200078e00ff */
[----:B------:R4:W-:Y:S03]  /*cc30*/  MUFU.EX2 R143, R163 ;  /* 0x000000a3008f7308 */ /* 0x0009e60000000800 */
[----:B------:R-:W-:Y:S01]  /*cc40*/  IMAD.WIDE.U32 R158, R134, -0x326172a9, RZ ;  /* 0xcd9e8d57869e7825 */ /* 0x000fe200078e00ff */
[----:B------:R-:W-:Y:S02]  /*cc50*/  LOP3.LUT R136, R145, UR30, R136, 0x96, !PT ;  /* 0x0000001e91887c12 */ /* 0x000fe4000f8e9688 */
[----:B-1----:R-:W-:Y:S02]  /*cc60*/  F2FP.PACK_AB R134, R139, R132 ;  /* 0x000000848b86723e */ /* 0x002fe400000000ff */
[----:B------:R-:W-:Y:S01]  /*cc70*/  LOP3.LUT R137, R159, UR24, R144, 0x96, !PT ;  /* 0x000000189f897c12 */ /* 0x000fe2000f8e9690 */
[----:B--2---:R-:W-:Y:S01]  /*cc80*/  IMAD.WIDE.U32 R172, R136, -0x2daee0ad, RZ ;  /* 0xd2511f5388ac7825 */ /* 0x004fe200078e00ff */
[----:B---3--:R-:W-:Y:S01]  /*cc90*/  F2FP.PACK_AB R136, R140, R135 ;  /* 0x000000878c88723e */ /* 0x008fe200000000ff */
[----:B------:R-:W-:Y:S03]  /*cca0*/  MUFU.EX2 R144, R175 ;  /* 0x000000af00907308 */ /* 0x000fe60000000800 */
[----:B------:R-:W-:Y:S05]  /*ccb0*/  LOP3.LUT R133, R173, UR9, R142, 0x96, !PT ;  /* 0x00000009ad857c12 */ /* 0x000fea000f8e968e */
[----:B------:R-:W-:Y:S02]  /*ccc0*/  IMAD.WIDE.U32 R160, R133, -0x326172a9, RZ ;  /* 0xcd9e8d5785a07825 */ /* 0x000fe400078e00ff */
[----:B------:R1:W2:Y:S02]  /*ccd0*/  MUFU.EX2 R142, R141 ;  /* 0x0000008d008e7308 */ /* 0x0002a40000000800 */
[----:B----4-:R-:W-:Y:S02]  /*cce0*/  IMAD.MOV.U32 R163, RZ, RZ, R151 ;  /* 0x000000ffffa37224 */ /* 0x010fe400078e0097 */
[----:B------:R-:W-:Y:S06]  /*ccf0*/  IMAD.MOV.U32 R151, RZ, RZ, R159 ;  /* 0x000000ffff977224 */ /* 0x000fec00078e009f */
[----:B------:R3:W-:Y:S01]  /*cd00*/  MUFU.EX2 R145, R174 ;  /* 0x000000ae00917308 */ /* 0x0007e20000000800 */
[----:B-1----:R-:W-:Y:S01]  /*cd10*/  FADD.FTZ R141, R139, R3 ;  /* 0x000000038b8d7221 */ /* 0x002fe20000010000 */
[----:B------:R-:W-:Y:S01]  /*cd20*/  LOP3.LUT R139, R161, UR14, R158, 0x96, !PT ;  /* 0x0000000ea18b7c12 */ /* 0x000fe2000f8e969e */
[----:B------:R-:W-:Y:S02]  /*cd30*/  FADD.FTZ R3, R135, R164 ;  /* 0x000000a487037221 */ /* 0x000fe40000010000 */
[----:B--2---:R-:W-:Y:S01]  /*cd40*/  FADD.FTZ R132, R142, R141 ;  /* 0x0000008d8e847221 */ /* 0x004fe20000010000 */
[C---:B------:R-:W-:Y:S01]  /*cd50*/  LOP3.LUT R135, R139.reuse, 0xffff, RZ, 0xc0, !PT ;  /* 0x0000ffff8b877812 */ /* 0x040fe200078ec0ff */
[----:B------:R-:W-:Y:S01]  /*cd60*/  FADD.FTZ R3, R140, R3 ;  /* 0x000000038c037221 */ /* 0x000fe20000010000 */
[----:B------:R-:W-:Y:S01]  /*cd70*/  LOP3.LUT R133, R139, 0xff, RZ, 0xc0, !PT ;  /* 0x000000ff8b857812 */ /* 0x000fe200078ec0ff */
[----:B------:R-:W-:Y:S01]  /*cd80*/  FADD.FTZ R141, R143, R132 ;  /* 0x000000848f8d7221 */ /* 0x000fe20000010000 */
[----:B------:R-:W-:Y:S01]  /*cd90*/  SHF.R.U32.HI R135, RZ, 0x8, R135 ;  /* 0x00000008ff877819 */ /* 0x000fe20000011687 */
[----:B------:R-:W1:Y:S01]  /*cda0*/  MUFU.EX2 R140, R185 ;  /* 0x000000b9008c7308 */ /* 0x000e620000000800 */
[----:B------:R-:W-:Y:S01]  /*cdb0*/  ISETP.GE.U32.AND P0, PT, R252, R133, PT ;  /* 0x00000085fc00720c */ /* 0x000fe20003f06070 */
[----:B---3--:R-:W-:Y:S01]  /*cdc0*/  IMAD.WIDE.U32 R174, R137, -0x2daee0ad, RZ ;  /* 0xd2511f5389ae7825 */ /* 0x008fe200078e00ff */
[----:B------:R-:W-:Y:S02]  /*cdd0*/  LOP3.LUT R135, R135, 0xffff, RZ, 0xc0, !PT ;  /* 0x0000ffff87877812 */ /* 0x000fe400078ec0ff */
[----:B------:R-:W-:Y:S02]  /*cde0*/  PRMT R133, R138, 0x7632, R133 ;  /* 0x000076328a857816 */ /* 0x000fe40000000085 */
[----:B------:R-:W-:Y:S02]  /*cdf0*/  ISETP.GE.U32.AND P5, PT, R252, R135, PT ;  /* 0x00000087fc00720c */ /* 0x000fe40003fa6070 */
[----:B------:R-:W-:Y:S01]  /*ce00*/  PRMT R132, R138, 0x5410, R133 ;  /* 0x000054108a847816 */ /* 0x000fe20000000085 */
[----:B------:R2:W3:Y:S01]  /*ce10*/  MUFU.EX2 R135, R184 ;  /* 0x000000b800877308 */ /* 0x0004e20000000800 */
[----:B------:R-:W-:Y:S02]  /*ce20*/  F2FP.PACK_AB R142, R143, R142 ;  /* 0x0000008e8f8e723e */ /* 0x000fe400000000ff */
[--C-:B------:R-:W-:Y:S01]  /*ce30*/  SHF.R.U32.HI R143, RZ, 0x10, R139.reuse ;  /* 0x00000010ff8f7819 */ /* 0x100fe2000001168b */
[----:B------:R-:W-:Y:S01]  /*ce40*/  @!P0 HADD2 R246, -R138.H0_H0, -RZ.H0_H0 ;  /* 0xa00000ff8af68230 */ /* 0x000fe20000000900 */
[----:B------:R-:W-:Y:S02]  /*ce50*/  SHF.R.U32.HI R139, RZ, 0x18, R139 ;  /* 0x00000018ff8b7819 */ /* 0x000fe4000001168b */
[----:B------:R-:W-:Y:S02]  /*ce60*/  LOP3.LUT R143, R143, 0xff, RZ, 0xc0, !PT ;  /* 0x000000ff8f8f7812 */ /* 0x000fe400078ec0ff */
[----:B------:R-:W-:Y:S01]  /*ce70*/  @!P0 PRMT R138, R246, 0x5410, RZ ;  /* 0x00005410f68a8816 */ /* 0x000fe200000000ff */
[----:B------:R-:W-:Y:S01]  /*ce80*/  @!P5 HADD2 R245, -R133.H0_H0, -RZ.H0_H0 ;  /* 0xa00000ff85f5d230 */ /* 0x000fe20000000900 */
[C---:B------:R-:W-:Y:S02]  /*ce90*/  ISETP.GE.U32.AND P6, PT, R252.reuse, R143, PT ;  /* 0x0000008ffc00720c */ /* 0x040fe40003fc6070 */
[----:B------:R-:W-:Y:S01]  /*cea0*/  ISETP.GE.U32.AND P0, PT, R252, R139, PT ;  /* 0x0000008bfc00720c */ /* 0x000fe20003f06070 */
[----:B------:R1:W-:Y:S01]  /*ceb0*/  STG.E.U16 [R182.64], R138 ;  /* 0x0000008ab6007986 */ /* 0x0003e2000c101514 */
[----:B------:R-:W-:Y:S01]  /*cec0*/  @!P5 PRMT R133, R245, 0x5410, RZ ;  /* 0x00005410f585d816 */ /* 0x000fe200000000ff */
[----:B------:R4:W-:Y:S01]  /*ced0*/  MUFU.EX2 R143, R147 ;  /* 0x00000093008f7308 */ /* 0x0009e20000000800 */
[C-C-:B------:R-:W-:Y:S02]  /*cee0*/  LOP3.LUT R137, R175.reuse, UR5, R172.reuse, 0x96, !PT ;  /* 0x00000005af897c12 */ /* 0x140fe4000f8e96ac */
[----:B------:R-:W-:Y:S01]  /*cef0*/  LOP3.LUT R172, R175, UR5, R172, 0x96, !PT ;  /* 0x00000005afac7c12 */ /* 0x000fe2000f8e96ac */
[----:B------:R3:W-:Y:S04]  /*cf00*/  STG.E.U16 [R182.64+0x2], R133 ;  /* 0x00000285b6007986 */ /* 0x0007e8000c101514 */
[----:B------:R-:W-:Y:S01]  /*cf10*/  @!P6 HADD2 R244, -R134.H0_H0, -RZ.H0_H0 ;  /* 0xa00000ff86f4e230 */ /* 0x000fe20000000900 */
[----:B--2---:R-:W-:Y:S04]  /*cf20*/  IADD3 R184, P5, R182, UR28, RZ ;  /* 0x0000001cb6b87c10 */ /* 0x004fe8000ffbe0ff */
[----:B------:R-:W-:Y:S02]  /*cf30*/  IADD3.X R185, R183, UR29, RZ, P5, !PT ;  /* 0x0000001db7b97c10 */ /* 0x000fe4000affe4ff */
[----:B----4-:R-:W-:Y:S01]  /*cf40*/  SHF.R.U32.HI R147, RZ, 0x10, R160 ;  /* 0x00000010ff937819 */ /* 0x010fe200000116a0 */
[--C-:B-1----:R-:W-:Y:S01]  /*cf50*/  FADD.FTZ R138, R140, R3.reuse ;  /* 0x000000038c8a7221 */ /* 0x102fe20000010000 */
[----:B------:R-:W-:Y:S02]  /*cf60*/  PRMT R3, R134, 0x7632, R3 ;  /* 0x0000763286037816 */ /* 0x000fe40000000003 */
[C---:B---3--:R-:W-:Y:S01]  /*cf70*/  F2FP.PACK_AB R140, R135.reuse, R140 ;  /* 0x0000008c878c723e */ /* 0x048fe200000000ff */
[----:B------:R-:W-:Y:S01]  /*cf80*/  FADD.FTZ R139, R135, R138 ;  /* 0x0000008a878b7221 */ /* 0x000fe20000010000 */
[----:B------:R-:W-:Y:S01]  /*cf90*/  LOP3.LUT R135, R160, 0xff, RZ, 0xc0, !PT ;  /* 0x000000ffa0877812 */ /* 0x000fe200078ec0ff */
[----:B------:R1:W2:Y:S01]  /*cfa0*/  MUFU.EX2 R138, R162 ;  /* 0x000000a2008a7308 */ /* 0x0002a20000000800 */
[----:B------:R-:W-:Y:S01]  /*cfb0*/  PRMT R133, R134, 0x5410, R3 ;  /* 0x0000541086857816 */ /* 0x000fe20000000003 */
[----:B------:R-:W-:Y:S01]  /*cfc0*/  @!P0 HADD2 R243, -R3.H0_H0, -RZ.H0_H0 ;  /* 0xa00000ff03f38230 */ /* 0x000fe20000000900 */
[----:B------:R-:W-:Y:S02]  /*cfd0*/  @!P6 PRMT R134, R244, 0x5410, RZ ;  /* 0x00005410f486e816 */ /* 0x000fe400000000ff */
[----:B------:R-:W-:Y:S02]  /*cfe0*/  ISETP.GE.U32.AND P6, PT, R252, R135, PT ;  /* 0x00000087fc00720c */ /* 0x000fe40003fc6070 */
[----:B------:R-:W-:Y:S01]  /*cff0*/  LOP3.LUT R135, R160, 0xffff, RZ, 0xc0, !PT ;  /* 0x0000ffffa0877812 */ /* 0x000fe200078ec0ff */
[----:B------:R2:W-:Y:S01]  /*d000*/  STG.E.U16 [R184.64], R134 ;  /* 0x00000086b8007986 */ /* 0x0005e2000c101514 */
[----:B------:R-:W-:Y:S02]  /*d010*/  @!P0 PRMT R3, R243, 0x5410, RZ ;  /* 0x00005410f3038816 */ /* 0x000fe400000000ff */
[----:B------:R-:W-:Y:S02]  /*d020*/  SHF.R.U32.HI R135, RZ, 0x8, R135 ;  /* 0x00000008ff877819 */ /* 0x000fe40000011687 */
[----:B------:R-:W-:Y:S01]  /*d030*/  LOP3.LUT R147, R147, 0xff, RZ, 0xc0, !PT ;  /* 0x000000ff93937812 */ /* 0x000fe200078ec0ff */
[----:B------:R3:W-:Y:S01]  /*d040*/  STG.E.U16 [R184.64+0x2], R3 ;  /* 0x00000203b8007986 */ /* 0x0007e2000c101514 */
[----:B------:R-:W-:Y:S02]  /*d050*/  LOP3.LUT R135, R135, 0xffff, RZ, 0xc0, !PT ;  /* 0x0000ffff87877812 */ /* 0x000fe400078ec0ff */
[C---:B------:R-:W-:Y:S01]  /*d060*/  ISETP.GE.U32.AND P0, PT, R252.reuse, R147, PT ;  /* 0x00000093fc00720c */ /* 0x040fe20003f06070 */
[----:B------:R-:W-:Y:S01]  /*d070*/  @!P6 HADD2 R242, -R136.H0_H0, -RZ.H0_H0 ;  /* 0xa00000ff88f2e230 */ /* 0x000fe20000000900 */
[----:B------:R-:W-:Y:S02]  /*d080*/  ISETP.GE.U32.AND P5, PT, R252, R135, PT ;  /* 0x00000087fc00720c */ /* 0x000fe40003fa6070 */
[----:B------:R-:W-:Y:S02]  /*d090*/  PRMT R135, R136, 0x7632, R135 ;  /* 0x0000763288877816 */ /* 0x000fe40000000087 */
[----:B------:R-:W-:Y:S01]  /*d0a0*/  LOP3.LUT R147, R174, 0xff, RZ, 0xc0, !PT ;  /* 0x000000ffae937812 */ /* 0x000fe200078ec0ff */
[----:B-1----:R-:W-:Y:S02]  /*d0b0*/  IMAD.MOV.U32 R162, RZ, RZ, R150 ;  /* 0x000000ffffa27224 */ /* 0x002fe400078e0096 */
[----:B------:R-:W-:Y:S02]  /*d0c0*/  IMAD.MOV.U32 R150, RZ, RZ, R146 ;  /* 0x000000ffff967224 */ /* 0x000fe400078e0092 */
[----:B------:R-:W-:Y:S01]  /*d0d0*/  FADD.FTZ R146, R144, R139 ;  /* 0x0000008b90927221 */ /* 0x000fe20000010000 */
[----:B------:R-:W-:Y:S01]  /*d0e0*/  LOP3.LUT R139, R137, 0xff, RZ, 0xc0, !PT ;  /* 0x000000ff898b7812 */ /* 0x000fe200078ec0ff */
[----:B------:R-:W-:Y:S02]  /*d0f0*/  @!P0 HADD2 R239, -R142.H0_H0, -RZ.H0_H0 ;  /* 0xa00000ff8eef8230 */ /* 0x000fe40000000900 */
[----:B------:R-:W-:Y:S01]  /*d100*/  @!P5 HADD2 R241, -R135.H0_H0, -RZ.H0_H0 ;  /* 0xa00000ff87f1d230 */ /* 0x000fe20000000900 */
[----:B------:R-:W1:Y:S01]  /*d110*/  MUFU.EX2 R150, R150 ;  /* 0x0000009600967308 */ /* 0x000e620000000800 */
[----:B--2---:R-:W-:Y:S01]  /*d120*/  FADD.FTZ R134, R138, R141 ;  /* 0x0000008d8a867221 */ /* 0x004fe20000010000 */
[----:B------:R-:W-:Y:S01]  /*d130*/  F2FP.PACK_AB R138, R143, R138 ;  /* 0x0000008a8f8a723e */ /* 0x000fe200000000ff */
[----:B------:R-:W-:Y:S02]  /*d140*/  FADD.FTZ R141, R145, R146 ;  /* 0x00000092918d7221 */ /* 0x000fe40000010000 */
[----:B------:R-:W-:Y:S01]  /*d150*/  FADD.FTZ R143, R143, R134 ;  /* 0x000000868f8f7221 */ /* 0x000fe20000010000 */
[----:B------:R-:W-:Y:S02]  /*d160*/  PRMT R134, R136, 0x5410, R135 ;  /* 0x0000541088867816 */ /* 0x000fe40000000087 */
[----:B------:R-:W-:Y:S02]  /*d170*/  @!P5 PRMT R135, R241, 0x5410, RZ ;  /* 0x00005410f187d816 */ /* 0x000fe400000000ff */
[----:B---3--:R-:W-:Y:S02]  /*d180*/  SHF.R.U32.HI R3, RZ, 0x18, R160 ;  /* 0x00000018ff037819 */ /* 0x008fe400000116a0 */
[----:B------:R-:W-:Y:S01]  /*d190*/  @!P6 PRMT R136, R242, 0x5410, RZ ;  /* 0x00005410f288e816 */ /* 0x000fe200000000ff */
[----:B------:R2:W-:Y:S01]  /*d1a0*/  STG.E.U16 [R182.64+0x12], R135 ;  /* 0x00001287b6007986 */ /* 0x0005e2000c101514 */
[----:B------:R-:W-:Y:S02]  /*d1b0*/  ISETP.GE.U32.AND P6, PT, R252, R3, PT ;  /* 0x00000003fc00720c */ /* 0x000fe40003fc6070 */
[----:B------:R-:W-:Y:S01]  /*d1c0*/  PRMT R3, R142, 0x7632, R3 ;  /* 0x000076328e037816 */ /* 0x000fe20000000003 */
[----:B------:R3:W-:Y:S01]  /*d1d0*/  STG.E.U16 [R182.64+0x10], R136 ;  /* 0x00001088b6007986 */ /* 0x0007e2000c101514 */
[----:B------:R-:W-:Y:S02]  /*d1e0*/  ISETP.GE.U32.AND P5, PT, R252, R139, PT ;  /* 0x0000008bfc00720c */ /* 0x000fe40003fa6070 */
[----:B------:R-:W-:Y:S04]  /*d1f0*/  LOP3.LUT R139, R137, 0xffff, RZ, 0xc0, !PT ;  /* 0x0000ffff898b7812 */ /* 0x000fe800078ec0ff */
[----:B------:R-:W-:Y:S03]  /*d200*/  SHF.R.U32.HI R139, RZ, 0x8, R139 ;  /* 0x00000008ff8b7819 */ /* 0x000fe6000001168b */
[----:B------:R-:W-:Y:S01]  /*d210*/  @!P6 HADD2 R240, -R3.H0_H0, -RZ.H0_H0 ;  /* 0xa00000ff03f0e230 */ /* 0x000fe20000000900 */
[----:B------:R-:W-:Y:S03]  /*d220*/  LOP3.LUT R139, R139, 0xffff, RZ, 0xc0, !PT ;  /* 0x0000ffff8b8b7812 */ /* 0x000fe600078ec0ff */
[----:B------:R-:W-:Y:S01]  /*d230*/  @!P5 HADD2 R238, -R140.H0_H0, -RZ.H0_H0 ;  /* 0xa00000ff8ceed230 */ /* 0x000fe20000000900 */
[----:B--2---:R-:W-:Y:S02]  /*d240*/  PRMT R135, R142, 0x5410, R3 ;  /* 0x000054108e877816 */ /* 0x004fe40000000003 */
[----:B------:R-:W-:Y:S02]  /*d250*/  @!P0 PRMT R142, R239, 0x5410, RZ ;  /* 0x00005410ef8e8816 */ /* 0x000fe400000000ff */
[----:B------:R-:W-:Y:S02]  /*d260*/  ISETP.GE.U32.AND P0, PT, R252, R139, PT ;  /* 0x0000008bfc00720c */ /* 0x000fe40003f06070 */
[----:B------:R-:W-:Y:S01]  /*d270*/  SHF.R.U32.HI R139, RZ, 0x18, R137 ;  /* 0x00000018ff8b7819 */ /* 0x000fe20000011689 */
[----:B------:R2:W-:Y:S01]  /*d280*/  STG.E.U16 [R184.64+0x10], R142 ;  /* 0x0000108eb8007986 */ /* 0x0005e2000c101514 */
[----:B------:R-:W-:Y:S02]  /*d290*/  @!P6 PRMT R3, R240, 0x5410, RZ ;  /* 0x00005410f003e816 */ /* 0x000fe400000000ff */
[----:B------:R-:W-:Y:S02]  /*d2a0*/  ISETP.GE.U32.AND P6, PT, R252, R139, PT ;  /* 0x0000008bfc00720c */ /* 0x000fe40003fc6070 */
[----:B------:R-:W-:Y:S01]  /*d2b0*/  PRMT R139, R140, 0x7632, R139 ;  /* 0x000076328c8b7816 */ /* 0x000fe2000000008b */
[----:B------:R4:W-:Y:S01]  /*d2c0*/  STG.E.U16 [R184.64+0x12], R3 ;  /* 0x00001203b8007986 */ /* 0x0009e2000c101514 */
[----:B---3--:R-:W-:Y:S01]  /*d2d0*/  F2FP.PACK_AB R136, R145, R144 ;  /* 0x000000909188723e */ /* 0x008fe200000000ff */
[----:B-1----:R-:W-:Y:S01]  /*d2e0*/  FADD.FTZ R144, R150, R143 ;  /* 0x0000008f96907221 */ /* 0x002fe20000010000 */
[----:B------:R-:W-:Y:S01]  /*d2f0*/  PRMT R146, R140, 0x5410, R139 ;  /* 0x000054108c927816 */ /* 0x000fe2000000008b */
[----:B------:R-:W-:Y:S01]  /*d300*/  @!P0 HADD2 R237, -R139.H0_H0, -RZ.H0_H0 ;  /* 0xa00000ff8bed8230 */ /* 0x000fe20000000900 */
[----:B------:R-:W1:Y:S01]  /*d310*/  MUFU.EX2 R145, R156 ;  /* 0x0000009c00917308 */ /* 0x000e620000000800 */
[----:B------:R-:W-:Y:S02]  /*d320*/  SHF.R.U32.HI R137, RZ, 0x10, R137 ;  /* 0x00000010ff897819 */ /* 0x000fe40000011689 */
[----:B------:R-:W-:Y:S02]  /*d330*/  @!P5 PRMT R140, R238, 0x5410, RZ ;  /* 0x00005410ee8cd816 */ /* 0x000fe400000000ff */
[----:B------:R-:W-:Y:S02]  /*d340*/  @!P0 PRMT R139, R237, 0x5410, RZ ;  /* 0x00005410ed8b8816 */ /* 0x000fe400000000ff */
[----:B------:R-:W-:Y:S01]  /*d350*/  LOP3.LUT R137, R137, 0xff, RZ, 0xc0, !PT ;  /* 0x000000ff89897812 */ /* 0x000fe200078ec0ff */
[----:B------:R3:W-:Y:S01]  /*d360*/  STG.E.U16 [R182.64+0x20], R140 ;  /* 0x0000208cb6007986 */ /* 0x0007e2000c101514 */
[C---:B------:R-:W-:Y:S01]  /*d370*/  ISETP.GE.U32.AND P5, PT, R252.reuse, R147, PT ;  /* 0x00000093fc00720c */ /* 0x040fe20003fa6070 */
[----:B------:R-:W-:Y:S01]  /*d380*/  MUFU.EX2 R156, R170 ;  /* 0x000000aa009c7308 */ /* 0x000fe20000000800 */
[----:B------:R-:W-:Y:S01]  /*d390*/  ISETP.GE.U32.AND P0, PT, R252, R137, PT ;  /* 0x00000089fc00720c */ /* 0x000fe20003f06070 */
[----:B------:R3:W-:Y:S01]  /*d3a0*/  STG.E.U16 [R182.64+0x22], R139 ;  /* 0x0000228bb6007986 */ /* 0x0007e2000c101514 */
[----:B------:R-:W-:Y:S07]  /*d3b0*/  LOP3.LUT R137, R174, 0xffff, RZ, 0xc0, !PT ;  /* 0x0000ffffae897812 */ /* 0x000fee00078ec0ff */
[----:B--2---:R-:W2:Y:S02]  /*d3c0*/  MUFU.EX2 R142, R149 ;  /* 0x00000095008e7308 */ /* 0x004ea40000000800 */
[----:B------:R-:W-:Y:S01]  /*d3d0*/  @!P5 HADD2 R236, -R136.H0_H0, -RZ.H0_H0 ;  /* 0xa00000ff88ecd230 */ /* 0x000fe20000000900 */
[----:B----4-:R-:W-:Y:S01]  /*d3e0*/  PRMT R3, R136, 0x7632, R3 ;  /* 0x0000763288037816 */ /* 0x010fe20000000003 */
[C---:B-1----:R-:W-:Y:S01]  /*d3f0*/  FADD.FTZ R143, R145.reuse, R144 ;  /* 0x00000090918f7221 */ /* 0x042fe20000010000 */
[--C-:B------:R-:W-:Y:S01]  /*d400*/  SHF.R.U32.HI R144, RZ, 0x8, R137.reuse ;  /* 0x00000008ff907819 */ /* 0x100fe20000011689 */
[----:B------:R-:W-:Y:S01]  /*d410*/  @!P0 HADD2 R233, -R138.H0_H0, -RZ.H0_H0 ;  /* 0xa00000ff8ae98230 */ /* 0x000fe20000000900 */
[----:B------:R-:W-:Y:S02]  /*d420*/  PRMT R137, R138, 0x7632, R137 ;  /* 0x000076328a897816 */ /* 0x000fe40000000089 */
[----:B------:R-:W-:Y:S02]  /*d430*/  LOP3.LUT R147, R144, 0xffff, RZ, 0xc0, !PT ;  /* 0x0000ffff90937812 */ /* 0x000fe400078ec0ff */
[----:B------:R-:W-:Y:S01]  /*d440*/  F2FP.PACK_AB R150, R145, R150 ;  /* 0x000000969196723e */ /* 0x000fe200000000ff */
[----:B------:R-:W-:Y:S01]  /*d450*/  @!P6 HADD2 R232, -R137.H0_H0, -RZ.H0_H0 ;  /* 0xa00000ff89e8e230 */ /* 0x000fe20000000900 */
[----:B------:R-:W-:Y:S02]  /*d460*/  PRMT R145, R136, 0x5410, R3 ;  /* 0x0000541088917816 */ /* 0x000fe40000000003 */
[----:B---3--:R-:W-:Y:S02]  /*d470*/  SHF.R.U32.HI R140, RZ, 0x10, R174 ;  /* 0x00000010ff8c7819 */ /* 0x008fe400000116ae */
[----:B------:R-:W-:Y:S02]  /*d480*/  @!P5 PRMT R136, R236, 0x5410, RZ ;  /* 0x00005410ec88d816 */ /* 0x000fe400000000ff */
[----:B------:R-:W-:Y:S01]  /*d490*/  ISETP.GE.U32.AND P5, PT, R252, R147, PT ;  /* 0x00000093fc00720c */ /* 0x000fe20003fa6070 */
[----:B--2---:R-:W-:Y:S01]  /*d4a0*/  FADD.FTZ R144, R142, R141 ;  /* 0x0000008d8e907221 */ /* 0x004fe20000010000 */
[----:B------:R-:W-:Y:S01]  /*d4b0*/  LOP3.LUT R141, R140, 0xff, RZ, 0xc0, !PT ;  /* 0x000000ff8c8d7812 */ /* 0x000fe200078ec0ff */
[----:B------:R-:W-:Y:S01]  /*d4c0*/  IMAD.MOV.U32 R149, RZ, RZ, R148 ;  /* 0x000000ffff957224 */ /* 0x000fe200078e0094 */
[----:B------:R-:W-:Y:S01]  /*d4d0*/  LOP3.LUT R140, R153, UR35, RZ, 0x3c, !PT ;  /* 0x00000023998c7c12 */ /* 0x000fe2000f8e3cff */
[----:B------:R-:W-:Y:S01]  /*d4e0*/  FADD.FTZ R139, R187, R144 ;  /* 0x00000090bb8b7221 */ /* 0x000fe20000010000 */
[----:B------:R-:W-:Y:S01]  /*d4f0*/  PRMT R144, R138, 0x5410, R137 ;  /* 0x000054108a907816 */ /* 0x000fe20000000089 */
[----:B------:R-:W-:Y:S01]  /*d500*/  FADD.FTZ R148, R186, R143 ;  /* 0x0000008fba947221 */ /* 0x000fe20000010000 */
[----:B------:R-:W-:Y:S01]  /*d510*/  @!P0 PRMT R138, R233, 0x5410, RZ ;  /* 0x00005410e98a8816 */ /* 0x000fe200000000ff */
[----:B------:R-:W-:Y:S01]  /*d520*/  IMAD.WIDE.U32 R152, R140, -0x326172a9, RZ ;  /* 0xcd9e8d578c987825 */ /* 0x000fe200078e00ff */
[----:B------:R-:W-:Y:S03]  /*d530*/  @!P6 PRMT R137, R232, 0x5410, RZ ;  /* 0x00005410e889e816 */ /* 0x000fe600000000ff */
[----:B------:R-:W-:Y:S01]  /*d540*/  @!P5 HADD2 R235, -R3.H0_H0, -RZ.H0_H0 ;  /* 0xa00000ff03ebd230 */ /* 0x000fe20000000900 */
[C---:B------:R-:W-:Y:S01]  /*d550*/  ISETP.GE.U32.AND P0, PT, R252.reuse, R141, PT ;  /* 0x0000008dfc00720c */ /* 0x040fe20003f06070 */
[----:B------:R1:W-:Y:S01]  /*d560*/  STG.E.U16 [R184.64+0x20], R138 ;  /* 0x0000208ab8007986 */ /* 0x0003e2000c101514 */
[----:B------:R-:W-:Y:S01]  /*d570*/  IMAD.MOV.U32 R140, RZ, RZ, R188 ;  /* 0x000000ffff8c7224 */ /* 0x000fe200078e00bc */
[----:B------:R-:W-:Y:S01]  /*d580*/  SHF.R.U32.HI R141, RZ, 0x18, R174 ;  /* 0x00000018ff8d7819 */ /* 0x000fe200000116ae */
[----:B------:R-:W-:Y:S01]  /*d590*/  FADD.FTZ R143, R181, R148 ;  /* 0x00000094b58f7221 */ /* 0x000fe20000010000 */
[----:B------:R2:W-:Y:S01]  /*d5a0*/  STG.E.U16 [R184.64+0x22], R137 ;  /* 0x00002289b8007986 */ /* 0x0005e2000c101514 */
[----:B------:R-:W-:Y:S01]  /*d5b0*/  F2FP.PACK_AB R142, R187, R142 ;  /* 0x0000008ebb8e723e */ /* 0x000fe200000000ff */
[----:B------:R-:W-:Y:S01]  /*d5c0*/  IMAD.MOV.U32 R187, RZ, RZ, R155 ;  /* 0x000000ffffbb7224 */ /* 0x000fe200078e009b */
[----:B------:R-:W-:Y:S01]  /*d5d0*/  ISETP.GE.U32.AND P1, PT, R252, R141, PT ;  /* 0x0000008dfc00720c */ /* 0x000fe20003f26070 */
[----:B------:R-:W-:Y:S01]  /*d5e0*/  IMAD.MOV.U32 R141, RZ, RZ, R189 ;  /* 0x000000ffff8d7224 */ /* 0x000fe200078e00bd */
[----:B------:R-:W-:Y:S01]  /*d5f0*/  LOP3.LUT R140, R153, UR8, R140, 0x96, !PT ;  /* 0x00000008998c7c12 */ /* 0x000fe2000f8e968c */
[----:B------:R3:W-:Y:S01]  /*d600*/  STG.E.U16 [R182.64+0x30], R136 ;  /* 0x00003088b6007986 */ /* 0x0007e2000c101514 */
[----:B------:R-:W-:Y:S01]  /*d610*/  LOP3.LUT R141, R155, UR34, R152, 0x96, !PT ;  /* 0x000000229b8d7c12 */ /* 0x000fe2000f8e9698 */
[----:B------:R-:W-:Y:S01]  /*d620*/  @!P0 HADD2 R234, -R150.H0_H0, -RZ.H0_H0 ;  /* 0xa00000ff96ea8230 */ /* 0x000fe20000000900 */
[----:B------:R-:W-:Y:S01]  /*d630*/  @!P5 PRMT R3, R235, 0x5410, RZ ;  /* 0x00005410eb03d816 */ /* 0x000fe200000000ff */
[----:B------:R-:W-:Y:S01]  /*d640*/  IMAD.WIDE.U32 R152, R140, -0x2daee0ad, RZ ;  /* 0xd2511f538c987825 */ /* 0x000fe200078e00ff */
[----:B------:R-:W-:Y:S01]  /*d650*/  F2FP.PACK_AB R140, R181, R186 ;  /* 0x000000bab58c723e */ /* 0x000fe200000000ff */
[----:B------:R4:W5:Y:S01]  /*d660*/  LDL.LU.64 R188, [R1+0x80] ;  /* 0x0000800001bc7983 */ /* 0x0009620000300a00 */
[----:B------:R-:W-:Y:S01]  /*d670*/  PRMT R181, R252, 0x7054, R252 ;  /* 0x00007054fcb57816 */ /* 0x000fe200000000fc */
[----:B------:R-:W-:Y:S02]  /*d680*/  IMAD.MOV.U32 R186, RZ, RZ, R154 ;  /* 0x000000ffffba7224 */ /* 0x000fe400078e009a */
[----:B------:R-:W-:Y:S01]  /*d690*/  IMAD.WIDE.U32 R154, R141, -0x2daee0ad, RZ ;  /* 0xd2511f538d9a7825 */ /* 0x000fe200078e00ff */
[----:B------:R-:W-:Y:S01]  /*d6a0*/  LOP3.LUT R141, R153, UR33, R162, 0x96, !PT ;  /* 0x00000021998d7c12 */ /* 0x000fe2000f8e96a2 */
[----:B------:R3:W-:Y:S02]  /*d6b0*/  STG.E.U16 [R182.64+0x32], R3 ;  /* 0x00003203b6007986 */ /* 0x0007e4000c101514 */
[----:B------:R-:W-:Y:S02]  /*d6c0*/  IMAD.MOV.U32 R187, RZ, RZ, R161 ;  /* 0x000000ffffbb7224 */ /* 0x000fe400078e00a1 */
[----:B------:R-:W-:Y:S01]  /*d6d0*/  IMAD.WIDE.U32 R162, R141, -0x326172a9, RZ ;  /* 0xcd9e8d578da27825 */ /* 0x000fe200078e00ff */
[----:B-1----:R-:W1:Y:S01]  /*d6e0*/  MUFU.EX2 R138, R178 ;  /* 0x000000b2008a7308 */ /* 0x002e620000000800 */
[----:B--2---:R-:W-:Y:S03]  /*d6f0*/  LOP3.LUT R137, R155, UR31, R152, 0x96, !PT ;  /* 0x0000001f9b897c12 */ /* 0x004fe6000f8e9698 */
[----:B------:R-:W-:Y:S01]  /*d700*/  LOP3.LUT R141, R163, UR32, R186, 0x96, !PT ;  /* 0x00000020a38d7c12 */ /* 0x000fe2000f8e96ba */
[----:B------:R-:W-:Y:S02]  /*d710*/  IMAD.MOV.U32 R186, RZ, RZ, R160 ;  /* 0x000000ffffba7224 */ /* 0x000fe400078e00a0 */
[----:B------:R-:W-:Y:S04]  /*d720*/  IMAD.WIDE.U32 R152, R137, -0x326172a9, RZ ;  /* 0xcd9e8d5789987825 */ /* 0x000fe800078e00ff */
[----:B------:R-:W-:Y:S01]  /*d730*/  IMAD.MOV.U32 R160, RZ, RZ, R149 ;  /* 0x000000ffffa07224 */ /* 0x000fe200078e0095 */
[----:B------:R-:W-:Y:S01]  /*d740*/  LOP3.LUT R162, R153, UR30, R162, 0x96, !PT ;  /* 0x0000001e99a27c12 */ /* 0x000fe2000f8e96a2 */
[----:B------:R-:W-:Y:S04]  /*d750*/  IMAD.WIDE.U32 R148, R141, -0x2daee0ad, RZ ;  /* 0xd2511f538d947825 */ /* 0x000fe800078e00ff */
[----:B------:R-:W-:Y:S01]  /*d760*/  IMAD.WIDE.U32 R162, R162, -0x2daee0ad, RZ ;  /* 0xd2511f53a2a27825 */ /* 0x000fe200078e00ff */
[----:B------:R-:W-:Y:S04]  /*d770*/  LOP3.LUT R154, R149, UR26, R154, 0x96, !PT ;  /* 0x0000001a959a7c12 */ /* 0x000fe8000f8e969a */
[----:B---3--:R-:W-:Y:S01]  /*d780*/  LOP3.LUT R136, R163, UR9, R148, 0x96, !PT ;  /* 0x00000009a3887c12 */ /* 0x008fe2000f8e9694 */
[--C-:B-1----:R-:W-:Y:S01]  /*d790*/  FADD.FTZ R148, R138, R139.reuse ;  /* 0x0000008b8a947221 */ /* 0x102fe20000010000 */
[C---:B------:R-:W-:Y:S01]  /*d7a0*/  F2FP.PACK_AB R138, R171.reuse, R138 ;  /* 0x0000008aab8a723e */ /* 0x040fe200000000ff */
[----:B------:R-:W-:Y:S01]  /*d7b0*/  IMAD.WIDE.U32 R154, R154, -0x326172a9, RZ ;  /* 0xcd9e8d579a9a7825 */ /* 0x000fe200078e00ff */
[C---:B------:R-:W-:Y:S03]  /*d7c0*/  PRMT R139, R150.reuse, 0x7632, R139 ;  /* 0x00007632968b7816 */ /* 0x040fe6000000008b */
[----:B------:R-:W-:Y:S01]  /*d7d0*/  FADD.FTZ R137, R171, R148 ;  /* 0x00000094ab897221 */ /* 0x000fe20000010000 */
[----:B------:R-:W-:Y:S01]  /*d7e0*/  PRMT R148, R150, 0x5410, R139 ;  /* 0x0000541096947816 */ /* 0x000fe2000000008b */
[----:B------:R-:W-:Y:S01]  /*d7f0*/  IMAD.WIDE.U32 R170, R136, -0x326172a9, RZ ;  /* 0xcd9e8d5788aa7825 */ /* 0x000fe200078e00ff */
[----:B------:R-:W-:Y:S01]  /*d800*/  @!P0 PRMT R150, R234, 0x5410, RZ ;  /* 0x00005410ea968816 */ /* 0x000fe200000000ff */
[----:B------:R-:W-:Y:S01]  /*d810*/  @!P1 HADD2 R231, -R139.H0_H0, -RZ.H0_H0 ;  /* 0xa00000ff8be79230 */ /* 0x000fe20000000900 */
[----:B------:R-:W-:Y:S01]  /*d820*/  LOP3.LUT R141, R155, UR24, R152, 0x96, !PT ;  /* 0x000000189b8d7c12 */ /* 0x000fe2000f8e9698 */
[----:B------:R-:W-:Y:S01]  /*d830*/  FADD.FTZ R152, R180, R143 ;  /* 0x0000008fb4987221 */ /* 0x000fe20000010000 */
[----:B------:R-:W-:Y:S01]  /*d840*/  LOP3.LUT R147, R171, UR14, R154, 0x96, !PT ;  /* 0x0000000eab937c12 */ /* 0x000fe2000f8e969a */
[----:B------:R1:W-:Y:S01]  /*d850*/  STG.E.U16 [R184.64+0x30], R150 ;  /* 0x00003096b8007986 */ /* 0x0003e2000c101514 */
[----:B------:R-:W-:Y:S01]  /*d860*/  @!P1 PRMT R139, R231, 0x5410, RZ ;  /* 0x00005410e78b9816 */ /* 0x000fe200000000ff */
[----:B------:R-:W-:Y:S01]  /*d870*/  FADD.FTZ R149, R179, R152 ;  /* 0x00000098b3957221 */ /* 0x000fe20000010000 */
[----:B------:R-:W-:Y:S01]  /*d880*/  LOP3.LUT R3, R147, 0xff, RZ, 0xc0, !PT ;  /* 0x000000ff93037812 */ /* 0x000fe200078ec0ff */
[----:B------:R-:W-:Y:S01]  /*d890*/  FADD.FTZ R152, R156, R137 ;  /* 0x000000899c987221 */ /* 0x000fe20000010000 */
[----:B------:R-:W-:Y:S01]  /*d8a0*/  F2FP.PACK_AB R136, R179, R180 ;  /* 0x000000b4b388723e */ /* 0x000fe200000000ff */
[----:B------:R2:W-:Y:S01]  /*d8b0*/  STG.E.U16 [R184.64+0x32], R139 ;  /* 0x0000328bb8007986 */ /* 0x0005e2000c101514 */
[C---:B------:R-:W-:Y:S01]  /*d8c0*/  ISETP.GE.U32.AND P0, PT, R252.reuse, R3, PT ;  /* 0x00000003fc00720c */ /* 0x040fe20003f06070 */
[C---:B------:R-:W-:Y:S01]  /*d8d0*/  FADD.FTZ R143, R177.reuse, R152 ;  /* 0x00000098b18f7221 */ /* 0x040fe20000010000 */
[--C-:B------:R-:W-:Y:S02]  /*d8e0*/  SHF.R.U32.HI R3, RZ, 0x10, R147.reuse ;  /* 0x00000010ff037819 */ /* 0x100fe40000011693 */
[----:B------:R-:W-:Y:S02]  /*d8f0*/  F2FP.PACK_AB R156, R177, R156 ;  /* 0x0000009cb19c723e */ /* 0x000fe400000000ff */
[----:B------:R-:W-:Y:S02]  /*d900*/  LOP3.LUT R3, R3, 0xff, RZ, 0xc0, !PT ;  /* 0x000000ff03037812 */ /* 0x000fe400078ec0ff */
[----:B------:R-:W-:Y:S02]  /*d910*/  F2FP.PACK_AB R180, R169, R176 ;  /* 0x000000b0a9b4723e */ /* 0x000fe400000000ff */
[----:B------:R-:W-:Y:S02]  /*d920*/  ISETP.GE.U32.AND P6, PT, R252, R3, PT ;  /* 0x00000003fc00720c */ /* 0x000fe40003fc6070 */
[----:B------:R-:W-:Y:S01]  /*d930*/  LOP3.LUT R3, R147, 0xffff, RZ, 0xc0, !PT ;  /* 0x0000ffff93037812 */ /* 0x000fe200078ec0ff */
[----:B------:R-:W-:Y:S01]  /*d940*/  @!P0 HADD2 R230, -R142.H0_H0, -RZ.H0_H0 ;  /* 0xa00000ff8ee68230 */ /* 0x000fe20000000900 */
[----:B------:R-:W-:Y:S02]  /*d950*/  SHF.R.U32.HI R147, RZ, 0x18, R147 ;  /* 0x00000018ff937819 */ /* 0x000fe40000011693 */
[--C-:B------:R-:W-:Y:S02]  /*d960*/  SHF.R.U32.HI R137, RZ, 0x8, R3.reuse ;  /* 0x00000008ff897819 */ /* 0x100fe40000011603 */
[----:B------:R-:W-:Y:S02]  /*d970*/  PRMT R3, R142, 0x7632, R3 ;  /* 0x000076328e037816 */ /* 0x000fe40000000003 */
[----:B------:R-:W-:Y:S01]  /*d980*/  LOP3.LUT R137, R137, 0xffff, RZ, 0xc0, !PT ;  /* 0x0000ffff89897812 */ /* 0x000fe200078ec0ff */
[----:B-1----:R-:W-:Y:S01]  /*d990*/  FADD.FTZ R150, R176, R149 ;  /* 0x00000095b0967221 */ /* 0x002fe20000010000 */
[----:B------:R-:W-:Y:S01]  /*d9a0*/  PRMT R152, R142, 0x5410, R3 ;  /* 0x000054108e987816 */ /* 0x000fe20000000003 */
[----:B------:R-:W-:Y:S01]  /*d9b0*/  @!P6 HADD2 R225, -R140.H0_H0, -RZ.H0_H0 ;  /* 0xa00000ff8ce1e230 */ /* 0x000fe20000000900 */
[----:B------:R-:W-:Y:S01]  /*d9c0*/  @!P0 PRMT R142, R230, 0x5410, RZ ;  /* 0x00005410e68e8816 */ /* 0x000fe200000000ff */
[----:B------:R-:W-:Y:S01]  /*d9d0*/  FADD.FTZ R163, R169, R150 ;  /* 0x00000096a9a37221 */ /* 0x000fe20000010000 */
[----:B------:R-:W-:Y:S01]  /*d9e0*/  ISETP.GE.U32.AND P2, PT, R252, R137, PT ;  /* 0x00000089fc00720c */ /* 0x000fe20003f46070 */
[----:B------:R-:W-:Y:S01]  /*d9f0*/  IMAD.MOV.U32 R150, RZ, RZ, R158 ;  /* 0x000000ffff967224 */ /* 0x000fe200078e009e */
[----:B------:R-:W-:Y:S01]  /*da00*/  LOP3.LUT R137, R170, 0xff, RZ, 0xc0, !PT ;  /* 0x000000ffaa897812 */ /* 0x000fe200078ec0ff */
[----:B------:R1:W-:Y:S01]  /*da10*/  STG.E.U16 [R182.64+0x40], R142 ;  /* 0x0000408eb6007986 */ /* 0x0003e2000c101514 */
[----:B--2---:R-:W-:Y:S02]  /*da20*/  PRMT R139, R140, 0x7632, R139 ;  /* 0x000076328c8b7816 */ /* 0x004fe4000000008b */
[----:B------:R-:W-:Y:S02]  /*da30*/  ISETP.GE.U32.AND P5, PT, R252, R137, PT ;  /* 0x00000089fc00720c */ /* 0x000fe40003fa6070 */
[----:B------:R-:W-:Y:S02]  /*da40*/  LOP3.LUT R137, R170, 0xffff, RZ, 0xc0, !PT ;  /* 0x0000ffffaa897812 */ /* 0x000fe400078ec0ff */
[----:B------:R-:W-:Y:S02]  /*da50*/  PRMT R159, R140, 0x5410, R139 ;  /* 0x000054108c9f7816 */ /* 0x000fe4000000008b */
[----:B------:R-:W-:Y:S01]  /*da60*/  SHF.R.U32.HI R137, RZ, 0x8, R137 ;  /* 0x00000008ff897819 */ /* 0x000fe20000011689 */
[----:B------:R-:W-:Y:S01]  /*da70*/  @!P2 HADD2 R229, -R3.H0_H0, -RZ.H0_H0 ;  /* 0xa00000ff03e5a230 */ /* 0x000fe20000000900 */
[----:B------:R-:W-:Y:S02]  /*da80*/  @!P6 PRMT R140, R225, 0x5410, RZ ;  /* 0x00005410e18ce816 */ /* 0x000fe400000000ff */
[C---:B------:R-:W-:Y:S02]  /*da90*/  ISETP.GE.U32.AND P6, PT, R252.reuse, R147, PT ;  /* 0x00000093fc00720c */ /* 0x040fe40003fc6070 */
[----:B------:R-:W-:Y:S01]  /*daa0*/  @!P2 PRMT R3, R229, 0x5410, RZ ;  /* 0x00005410e503a816 */ /* 0x000fe200000000ff */
[----:B------:R-:W-:Y:S01]  /*dab0*/  @!P5 HADD2 R228, -R138.H0_H0, -RZ.H0_H0 ;  /* 0xa00000ff8ae4d230 */ /* 0x000fe20000000900 */
[----:B------:R-:W-:Y:S02]  /*dac0*/  LOP3.LUT R137, R137, 0xffff, RZ, 0xc0, !PT ;  /* 0x0000ffff89897812 */ /* 0x000fe400078ec0ff */
[----:B------:R-:W-:Y:S01]  /*dad0*/  F2FP.PACK_AB R177, R167, R168 ;  /* 0x000000a8a7b1723e */ /* 0x000fe200000000ff */
[----:B------:R2:W-:Y:S01]  /*dae0*/  STG.E.U16 [R182.64+0x42], R3 ;  /* 0x00004203b6007986 */ /* 0x0005e2000c101514 */
[----:B------:R-:W-:Y:S02]  /*daf0*/  ISETP.GE.U32.AND P0, PT, R252, R137, PT ;  /* 0x00000089fc00720c */ /* 0x000fe40003f06070 */
[----:B------:R-:W-:Y:S01]  /*db00*/  PRMT R137, R138, 0x7632, R137 ;  /* 0x000076328a897816 */ /* 0x000fe20000000089 */
[----:B------:R-:W-:Y:S01]  /*db10*/  STG.E.U16 [R184.64+0x40], R140 ;  /* 0x0000408cb8007986 */ /* 0x000fe2000c101514 */
[----:B------:R-:W-:Y:S01]  /*db20*/  SHF.R.U32.HI R149, RZ, 0x10, R170 ;  /* 0x00000010ff957819 */ /* 0x000fe200000116aa */
[----:B------:R-:W-:Y:S01]  /*db30*/  @!P6 HADD2 R219, -R139.H0_H0, -RZ.H0_H0 ;  /* 0xa00000ff8bdbe230 */ /* 0x000fe20000000900 */
[----:B-1----:R-:W-:Y:S01]  /*db40*/  FADD.FTZ R142, R168, R143 ;  /* 0x0000008fa88e7221 */ /* 0x002fe20000010000 */
[C---:B------:R-:W-:Y:S01]  /*db50*/  LOP3.LUT P2, RZ, R160.reuse, 0x8, RZ, 0xc0, !PT ;  /* 0x00000008a0ff7812 */ /* 0x040fe2000784c0ff */
[----:B------:R-:W-:Y:S01]  /*db60*/  IMAD.WIDE.U32 R168, R141, -0x2daee0ad, RZ ;  /* 0xd2511f538da87825 */ /* 0x000fe200078e00ff */
[----:B------:R-:W-:Y:S02]  /*db70*/  LOP3.LUT R149, R149, 0xff, RZ, 0xc0, !PT ;  /* 0x000000ff95957812 */ /* 0x000fe400078ec0ff */
[----:B------:R-:W-:Y:S01]  /*db80*/  @!P6 PRMT R139, R219, 0x5410, RZ ;  /* 0x00005410db8be816 */ /* 0x000fe200000000ff */
[----:B------:R-:W-:Y:S01]  /*db90*/  FADD.FTZ R142, R167, R142 ;  /* 0x0000008ea78e7221 */ /* 0x000fe20000010000 */
[----:B------:R-:W-:Y:S01]  /*dba0*/  LOP3.LUT R167, R169, UR5, R162, 0x96, !PT ;  /* 0x00000005a9a77c12 */ /* 0x000fe2000f8e96a2 */
[----:B------:R-:W-:Y:S01]  /*dbb0*/  @!P0 HADD2 R224, -R137.H0_H0, -RZ.H0_H0 ;  /* 0xa00000ff89e08230 */ /* 0x000fe20000000900 */
[----:B------:R-:W-:Y:S01]  /*dbc0*/  LOP3.LUT P1, RZ, R160, 0x4, RZ, 0xc0, !PT ;  /* 0x00000004a0ff7812 */ /* 0x000fe2000782c0ff */
[----:B------:R1:W-:Y:S01]  /*dbd0*/  STG.E.U16 [R184.64+0x42], R139 ;  /* 0x0000428bb8007986 */ /* 0x0003e2000c101514 */
[C---:B------:R-:W-:Y:S02]  /*dbe0*/  LOP3.LUT R141, R167.reuse, 0xff, RZ, 0xc0, !PT ;  /* 0x000000ffa78d7812 */ /* 0x040fe400078ec0ff */
[----:B------:R-:W-:Y:S01]  /*dbf0*/  PRMT R160, R138, 0x5410, R137 ;  /* 0x000054108aa07816 */ /* 0x000fe20000000089 */
[----:B------:R-:W-:Y:S01]  /*dc00*/  STL [R1+0x38], R142 ;  /* 0x0000388e01007387 */ /* 0x000fe20000100800 */
[----:B------:R-:W-:Y:S02]  /*dc10*/  ISETP.GE.U32.AND P6, PT, R252, R141, PT ;  /* 0x0000008dfc00720c */ /* 0x000fe40003fc6070 */
[----:B------:R-:W-:Y:S02]  /*dc20*/  @!P0 PRMT R137, R224, 0x5410, RZ ;  /* 0x00005410e0898816 */ /* 0x000fe400000000ff */
[----:B------:R-:W-:Y:S02]  /*dc30*/  ISETP.GE.U32.AND P0, PT, R252, R149, PT ;  /* 0x00000095fc00720c */ /* 0x000fe40003f06070 */
[----:B------:R-:W-:Y:S01]  /*dc40*/  LOP3.LUT R141, R167, 0xffff, RZ, 0xc0, !PT ;  /* 0x0000ffffa78d7812 */ /* 0x000fe200078ec0ff */
[----:B------:R3:W-:Y:S01]  /*dc50*/  STG.E.U16 [R182.64+0x52], R137 ;  /* 0x00005289b6007986 */ /* 0x0007e2000c101514 */
[----:B------:R-:W-:Y:S02]  /*dc60*/  @!P5 PRMT R138, R228, 0x5410, RZ ;  /* 0x00005410e48ad816 */ /* 0x000fe400000000ff */
[----:B------:R-:W-:Y:S02]  /*dc70*/  SHF.R.U32.HI R141, RZ, 0x8, R141 ;  /* 0x00000008ff8d7819 */ /* 0x000fe4000001168d */
[C---:B--2---:R-:W-:Y:S01]  /*dc80*/  PRMT R3, R156.reuse, 0x7632, R3 ;  /* 0x000076329c037816 */ /* 0x044fe20000000003 */
[----:B------:R-:W-:Y:S01]  /*dc90*/  @!P6 HADD2 R223, -R156.H0_H0, -RZ.H0_H0 ;  /* 0xa00000ff9cdfe230 */ /* 0x000fe20000000900 */
[----:B------:R-:W-:Y:S01]  /*dca0*/  LOP3.LUT R141, R141, 0xffff, RZ, 0xc0, !PT ;  /* 0x0000ffff8d8d7812 */ /* 0x000fe200078ec0ff */
[----:B------:R2:W-:Y:S01]  /*dcb0*/  STG.E.U16 [R182.64+0x50], R138 ;  /* 0x0000508ab6007986 */ /* 0x0005e2000c101514 */
[----:B------:R-:W-:Y:S01]  /*dcc0*/  PRMT R164, R156, 0x5410, R3 ;  /* 0x000054109ca47816 */ /* 0x000fe20000000003 */
[----:B------:R-:W-:Y:S01]  /*dcd0*/  @!P0 HADD2 R222, -R136.H0_H0, -RZ.H0_H0 ;  /* 0xa00000ff88de8230 */ /* 0x000fe20000000900 */
[----:B------:R-:W-:Y:S02]  /*dce0*/  @!P6 PRMT R156, R223, 0x5410, RZ ;  /* 0x00005410df9ce816 */ /* 0x000fe400000000ff */
[----:B------:R-:W-:Y:S02]  /*dcf0*/  ISETP.GE.U32.AND P6, PT, R252, R141, PT ;  /* 0x0000008dfc00720c */ /* 0x000fe40003fc6070 */
[----:B------:R-:W-:Y:S02]  /*dd00*/  PRMT R157, R136, 0x7632, R157 ;  /* 0x00007632889d7816 */ /* 0x000fe4000000009d */
[----:B-1----:R-:W-:Y:S02]  /*dd10*/  LOP3.LUT R139, R168, 0xff, RZ, 0xc0, !PT ;  /* 0x000000ffa88b7812 */ /* 0x002fe400078ec0ff */
[----:B------:R-:W-:Y:S02]  /*dd20*/  PRMT R158, R136, 0x5410, R157 ;  /* 0x00005410889e7816 */ /* 0x000fe4000000009d */
[----:B------:R-:W-:Y:S02]  /*dd30*/  @!P0 PRMT R136, R222, 0x5410, RZ ;  /* 0x00005410de888816 */ /* 0x000fe400000000ff */
[----:B------:R-:W-:Y:S02]  /*dd40*/  SHF.R.U32.HI R140, RZ, 0x18, R186 ;  /* 0x00000018ff8c7819 */ /* 0x000fe400000116ba */
[----:B------:R-:W-:Y:S01]  /*dd50*/  SHF.R.U32.HI R143, RZ, 0x18, R170 ;  /* 0x00000018ff8f7819 */ /* 0x000fe200000116aa */
[----:B------:R1:W-:Y:S01]  /*dd60*/  STG.E.U16 [R184.64+0x50], R136 ;  /* 0x00005088b8007986 */ /* 0x0003e2000c101514 */
[----:B------:R-:W-:Y:S01]  /*dd70*/  @!P6 HADD2 R221, -R3.H0_H0, -RZ.H0_H0 ;  /* 0xa00000ff03dde230 */ /* 0x000fe20000000900 */
[----:B------:R-:W-:Y:S02]  /*dd80*/  SHF.R.U32.HI R141, RZ, 0x18, R172 ;  /* 0x00000018ff8d7819 */ /* 0x000fe400000116ac */
[C---:B------:R-:W-:Y:S02]  /*dd90*/  ISETP.GE.U32.AND P5, PT, R252.reuse, R143, PT ;  /* 0x0000008ffc00720c */ /* 0x040fe40003fa6070 */
[----:B------:R-:W-:Y:S02]  /*dda0*/  @!P6 PRMT R3, R221, 0x5410, RZ ;  /* 0x00005410dd03e816 */ /* 0x000fe400000000ff */
[----:B------:R-:W-:Y:S02]  /*ddb0*/  ISETP.GE.U32.AND P6, PT, R252, R139, PT ;  /* 0x0000008bfc00720c */ /* 0x000fe40003fc6070 */
[----:B------:R-:W-:Y:S02]  /*ddc0*/  LOP3.LUT R139, R187, UR14, R150, 0x96, !PT ;  /* 0x0000000ebb8b7c12 */ /* 0x000fe4000f8e9696 */
[----:B------:R-:W-:Y:S02]  /*ddd0*/  LOP3.LUT R150, R172, 0xff, RZ, 0xc0, !PT ;  /* 0x000000ffac967812 */ /* 0x000fe400078ec0ff */
[C---:B---3--:R-:W-:Y:S02]  /*dde0*/  LOP3.LUT R137, R139.reuse, 0xffff, RZ, 0xc0, !PT ;  /* 0x0000ffff8b897812 */ /* 0x048fe400078ec0ff */
[----:B--2---:R-:W-:Y:S01]  /*ddf0*/  LOP3.LUT R138, R139, 0xff, RZ, 0xc0, !PT ;  /* 0x000000ff8b8a7812 */ /* 0x004fe200078ec0ff */
[----:B------:R-:W-:Y:S01]  /*de00*/  @!P5 HADD2 R217, -R157.H0_H0, -RZ.H0_H0 ;  /* 0xa00000ff9dd9d230 */ /* 0x000fe20000000900 */
[----:B------:R-:W-:Y:S02]  /*de10*/  SHF.R.U32.HI R137, RZ, 0x8, R137 ;  /* 0x00000008ff897819 */ /* 0x000fe40000011689 */
[----:B------:R-:W-:Y:S01]  /*de20*/  LOP3.LUT R154, R171, UR14, R154, 0x96, !PT ;  /* 0x0000000eab9a7c12 */ /* 0x000fe2000f8e969a */
[----:B------:R-:W-:Y:S01]  /*de30*/  @!P6 HADD2 R218, -R177.H0_H0, -RZ.H0_H0 ;  /* 0xa00000ffb1dae230 */ /* 0x000fe20000000900 */
[----:B------:R-:W-:Y:S02]  /*de40*/  PRMT R137, R138, 0x5410, R137 ;  /* 0x000054108a897816 */ /* 0x000fe40000000089 */
[--C-:B------:R-:W-:Y:S02]  /*de50*/  SHF.R.U32.HI R138, RZ, 0x10, R139.reuse ;  /* 0x00000010ff8a7819 */ /* 0x100fe4000001168b */
[----:B------:R-:W-:Y:S01]  /*de60*/  SHF.R.U32.HI R139, RZ, 0x18, R139 ;  /* 0x00000018ff8b7819 */ /* 0x000fe2000001168b */
[--C-:B------:R-:W-:Y:S01]  /*de70*/  HSET2.LE.AND R137, R137, R181.reuse, PT ;  /* 0x000000b589897233 */ /* 0x100fe20003803000 */
[----:B------:R-:W-:Y:S02]  /*de80*/  LOP3.LUT R138, R138, 0xff, RZ, 0xc0, !PT ;  /* 0x000000ff8a8a7812 */ /* 0x000fe400078ec0ff */
[----:B------:R-:W-:Y:S02]  /*de90*/  @!P5 PRMT R157, R217, 0x5410, RZ ;  /* 0x00005410d99dd816 */ /* 0x000fe400000000ff */
[----:B-1----:R-:W-:Y:S02]  /*dea0*/  PRMT R136, R138, 0x5410, R139 ;  /* 0x000054108a887816 */ /* 0x002fe4000000008b */
[C---:B------:R-:W-:Y:S01]  /*deb0*/  LOP3.LUT R139, R186.reuse, 0xffff, RZ, 0xc0, !PT ;  /* 0x0000ffffba8b7812 */ /* 0x040fe200078ec0ff */
[----:B------:R-:W-:Y:S01]  /*dec0*/  STG.E.U16 [R184.64+0x52], R157 ;  /* 0x0000529db8007986 */ /* 0x000fe2000c101514 */
[----:B------:R-:W-:Y:S01]  /*ded0*/  LOP3.LUT R138, R186, 0xff, RZ, 0xc0, !PT ;  /* 0x000000ffba8a7812 */ /* 0x000fe200078ec0ff */
[--C-:B------:R-:W-:Y:S01]  /*dee0*/  HSET2.LE.AND R136, R136, R181.reuse, PT ;  /* 0x000000b588887233 */ /* 0x100fe20003803000 */
[----:B------:R-:W-:Y:S01]  /*def0*/  SHF.R.U32.HI R139, RZ, 0x8, R139 ;  /* 0x00000008ff8b7819 */ /* 0x000fe2000001168b */
[----:B------:R1:W-:Y:S01]  /*df00*/  STG.E.U16 [R182.64+0x62], R3 ;  /* 0x00006203b6007986 */ /* 0x0003e2000c101514 */
[----:B------:R-:W-:Y:S02]  /*df10*/  LOP3.LUT R132, R137, R132, RZ, 0xc0, !PT ;  /* 0x0000008489847212 */ /* 0x000fe400078ec0ff */
[----:B------:R-:W-:Y:S01]  /*df20*/  PRMT R138, R138, 0x5410, R139 ;  /* 0x000054108a8a7816 */ /* 0x000fe2000000008b */
[----:B------:R-:W-:Y:S01]  /*df30*/  STG.E.U16 [R182.64+0x60], R156 ;  /* 0x0000609cb6007986 */ /* 0x000fe2000c101514 */
[----:B------:R-:W-:Y:S02]  /*df40*/  SHF.R.U32.HI R139, RZ, 0x10, R186 ;  /* 0x00000010ff8b7819 */ /* 0x000fe400000116ba */
[----:B------:R-:W-:Y:S01]  /*df50*/  LOP3.LUT R133, R136, R133, RZ, 0xc0, !PT ;  /* 0x0000008588857212 */ /* 0x000fe200078ec0ff */
[--C-:B------:R-:W-:Y:S01]  /*df60*/  HSET2.LE.AND R137, R138, R181.reuse, PT ;  /* 0x000000b58a897233 */ /* 0x100fe20003803000 */
[----:B------:R-:W-:Y:S02]  /*df70*/  LOP3.LUT R139, R139, 0xff, RZ, 0xc0, !PT ;  /* 0x000000ff8b8b7812 */ /* 0x000fe400078ec0ff */
[----:B------:R-:W-:Y:S02]  /*df80*/  LOP3.LUT R162, R169, UR5, R162, 0x96, !PT ;  /* 0x00000005a9a27c12 */ /* 0x000fe4000f8e96a2 */
[----:B------:R-:W-:Y:S02]  /*df90*/  PRMT R140, R139, 0x5410, R140 ;  /* 0x000054108b8c7816 */ /* 0x000fe4000000008c */
[----:B------:R-:W-:Y:S02]  /*dfa0*/  LOP3.LUT R134, R137, R134, RZ, 0xc0, !PT ;  /* 0x0000008689867212 */ /* 0x000fe400078ec0ff */
[----:B------:R-:W2:Y:S01]  /*dfb0*/  LDSM.16.MT88.4 R136, [R208+0x10000] ;  /* 0x01000000d088783b */ /* 0x000ea20000004200 */
[--C-:B------:R-:W-:Y:S01]  /*dfc0*/  HSET2.LE.AND R140, R140, R181.reuse, PT ;  /* 0x000000b58c8c7233 */ /* 0x100fe20003803000 */
[----:B------:R-:W-:Y:S02]  /*dfd0*/  LOP3.LUT R149, R174, 0xff, RZ, 0xc0, !PT ;  /* 0x000000ffae957812 */ /* 0x000fe400078ec0ff */
[----:B------:R-:W-:Y:S02]  /*dfe0*/  SHF.R.U32.HI R147, RZ, 0x10, R174 ;  /* 0x00000010ff937819 */ /* 0x000fe400000116ae */
[----:B------:R-:W-:Y:S02]  /*dff0*/  LOP3.LUT R135, R140, R135, RZ, 0xc0, !PT ;  /* 0x000000878c877212 */ /* 0x000fe400078ec0ff */
[----:B------:R-:W-:Y:S02]  /*e000*/  LOP3.LUT R140, R174, 0xffff, RZ, 0xc0, !PT ;  /* 0x0000ffffae8c7812 */ /* 0x000fe400078ec0ff */
[----:B------:R-:W-:Y:S01]  /*e010*/  LOP3.LUT R147, R147, 0xff, RZ, 0xc0, !PT ;  /* 0x000000ff93937812 */ /* 0x000fe200078ec0ff */
[----:B-1----:R-:W-:Y:S01]  /*e020*/  IMAD.MOV.U32 R3, RZ, RZ, R2 ;  /* 0x000000ffff037224 */ /* 0x002fe200078e0002 */
[----:B------:R-:W-:Y:S02]  /*e030*/  SHF.R.U32.HI R140, RZ, 0x8, R140 ;  /* 0x00000008ff8c7819 */ /* 0x000fe4000001168c */
[----:B------:R-:W-:Y:S02]  /*e040*/  SHF.R.U32.HI R174, RZ, 0x18, R174 ;  /* 0x00000018ffae7819 */ /* 0x000fe400000116ae */
[----:B------:R-:W-:Y:S02]  /*e050*/  PRMT R149, R149, 0x5410, R140 ;  /* 0x0000541095957816 */ /* 0x000fe4000000008c */
[----:B------:R-:W-:Y:S02]  /*e060*/  LOP3.LUT R140, R172, 0xffff, RZ, 0xc0, !PT ;  /* 0x0000ffffac8c7812 */ /* 0x000fe400078ec0ff */
[----:B------:R-:W-:Y:S02]  /*e070*/  PRMT R174, R147, 0x5410, R174 ;  /* 0x0000541093ae7816 */ /* 0x000fe400000000ae */
[----:B------:R-:W-:Y:S02]  /*e080*/  SHF.R.U32.HI R153, RZ, 0x10, R154 ;  /* 0x00000010ff997819 */ /* 0x000fe4000001169a */
[----:B------:R-:W-:Y:S02]  /*e090*/  SHF.R.U32.HI R161, RZ, 0x10, R167 ;  /* 0x00000010ffa17819 */ /* 0x000fe400000116a7 */
[----:B------:R-:W-:Y:S02]  /*e0a0*/  LOP3.LUT R153, R153, 0xff, RZ, 0xc0, !PT ;  /* 0x000000ff99997812 */ /* 0x000fe400078ec0ff */
[----:B------:R-:W-:Y:S02]  /*e0b0*/  LOP3.LUT R161, R161, 0xff, RZ, 0xc0, !PT ;  /* 0x000000ffa1a17812 */ /* 0x000fe400078ec0ff */
[----:B------:R-:W-:Y:S02]  /*e0c0*/  PRMT R178, R177, 0x7632, R178 ;  /* 0x00007632b1b27816 */ /* 0x000fe400000000b2 */
[----:B------:R-:W-:Y:S02]  /*e0d0*/  F2FP.PACK_AB R176, R165, R166 ;  /* 0x000000a6a5b0723e */ /* 0x000fe400000000ff */
[----:B------:R-:W-:Y:S02]  /*e0e0*/  PRMT R179, R180, 0x7632, R179 ;  /* 0x00007632b4b37816 */ /* 0x000fe400000000b3 */
[----:B------:R-:W-:Y:S01]  /*e0f0*/  SHF.R.U32.HI R167, RZ, 0x18, R167 ;  /* 0x00000018ffa77819 */ /* 0x000fe200000116a7 */
[C---:B--2---:R-:W-:Y:S03]  /*e100*/  HMMA.16816.F32 R4, R132.reuse, R136, R4 ;  /* 0x000000888404723c */ /* 0x044fe60000001804 */
[----:B------:R-:W-:Y:S05]  /*e110*/  ISETP.GE.U32.AND P0, PT, R252, R167, PT ;  /* 0x000000a7fc00720c */ /* 0x000fea0003f06070 */
[C---:B------:R-:W-:Y:S01]  /*e120*/  HMMA.16816.F32 R8, R132.reuse, R138, R8 ;  /* 0x0000008a8408723c */ /* 0x040fe20000001808 */
[----:B------:R-:W1:Y:S07]  /*e130*/  LDSM.16.MT88.4 R136, [R206+0x10000] ;  /* 0x01000000ce88783b */ /* 0x000e6e0000004200 */
[----:B------:R-:W-:Y:S01]  /*e140*/  @!P0 HADD2 R215, -R179.H0_H0, -RZ.H0_H0 ;  /* 0xa00000ffb3d78230 */ /* 0x000fe20000000900 */
        /* <DEDUP_REMOVED lines=43> */
[----:B------:R-:W-:Y:S01]  /*e400*/  SHF.R.U32.HI R136, RZ, 0x10, R172 ;  /* 0x00000010ff887819 */ /* 0x000fe200000116ac */
[----:B------:R-:W-:Y:S01]  /*e410*/  HMMA.16816.F32 R128, R132, R138, R128 ;  /* 0x0000008a8480723c */ /* 0x000fe20000001880 */
[----:B------:R-:W-:Y:S03]  /*e420*/  SHF.R.U32.HI R137, RZ, 0x8, R140 ;  /* 0x00000008ff897819 */ /* 0x000fe6000001168c */
[----:B------:R-:W-:Y:S02]  /*e430*/  LOP3.LUT R140, R136, 0xff, RZ, 0xc0, !PT ;  /* 0x000000ff888c7812 */ /* 0x000fe400078ec0ff */
[----:B------:R-:W-:Y:S01]  /*e440*/  PRMT R150, R150, 0x5410, R137 ;  /* 0x0000541096967816 */ /* 0x000fe20000000089 */
[--C-:B------:R-:W-:Y:S01]  /*e450*/  HSET2.LE.AND R134, R149, R181.reuse, PT ;  /* 0x000000b595867233 */ /* 0x100fe20003803000 */
[----:B------:R-:W1:Y:S01]  /*e460*/  LDSM.16.MT88.4 R136, [R208+0x10800] ;  /* 0x01080000d088783b */ /* 0x000e620000004200 */
[----:B------:R-:W-:Y:S03]  /*e470*/  PRMT R133, R140, 0x5410, R141 ;  /* 0x000054108c857816 */ /* 0x000fe6000000008d */
[--C-:B------:R-:W-:Y:S01]  /*e480*/  HSET2.LE.AND R135, R150, R181.reuse, PT ;  /* 0x000000b596877233 */ /* 0x100fe20003803000 */
[----:B------:R-:W-:Y:S01]  /*e490*/  LOP3.LUT R134, R134, R145, RZ, 0xc0, !PT ;  /* 0x0000009186867212 */ /* 0x000fe200078ec0ff */
[--C-:B------:R-:W-:Y:S02]  /*e4a0*/  HSET2.LE.AND R133, R133, R181.reuse, PT ;  /* 0x000000b585857233 */ /* 0x100fe40003803000 */
[----:B------:R-:W2:Y:S01]  /*e4b0*/  LDSM.16.MT88.4 R140, [R206+0x10800] ;  /* 0x01080000ce8c783b */ /* 0x000ea20000004200 */
[----:B------:R-:W-:Y:S01]  /*e4c0*/  LOP3.LUT R132, R135, R146, RZ, 0xc0, !PT ;  /* 0x0000009287847212 */ /* 0x000fe200078ec0ff */
[--C-:B------:R-:W-:Y:S01]  /*e4d0*/  HSET2.LE.AND R135, R174, R181.reuse, PT ;  /* 0x000000b5ae877233 */ /* 0x100fe20003803000 */
[----:B------:R-:W-:Y:S04]  /*e4e0*/  LOP3.LUT R133, R133, R144, RZ, 0xc0, !PT ;  /* 0x0000009085857212 */ /* 0x000fe800078ec0ff */
[----:B------:R-:W-:Y:S01]  /*e4f0*/  LOP3.LUT R135, R135, R148, RZ, 0xc0, !PT ;  /* 0x0000009487877212 */ /* 0x000fe200078ec0ff */
[----:B------:R-:W3:Y:S08]  /*e500*/  LDSM.16.MT88.4 R144, [R205+0x10800] ;  /* 0x01080000cd90783b */ /* 0x000ef00000004200 */
[----:B------:R-:W-:Y:S08]  /*e510*/  LDSM.16.MT88.4 R148, [R208+0x11000] ;  /* 0x01100000d094783b */ /* 0x000ff00000004200 */
[----:B------:R-:W-:Y:S01]  /*e520*/  LDSM.16.MT88.4 R172, [R205+0x13800] ;  /* 0x01380000cdac783b */ /* 0x000fe20000004200 */
        /* <DEDUP_REMOVED lines=40> */
[C---:B------:R-:W-:Y:S01]  /*e7b0*/  LOP3.LUT R140, R170.reuse, 0xffff, RZ, 0xc0, !PT ;  /* 0x0000ffffaa8c7812 */ /* 0x040fe200078ec0ff */
[C---:B------:R-:W-:Y:S01]  /*e7c0*/  HMMA.16816.F32 R112, R132.reuse, R142, R112 ;  /* 0x0000008e8470723c */ /* 0x040fe20000001870 */
[--C-:B------:R-:W-:Y:S06]  /*e7d0*/  SHF.R.U32.HI R141, RZ, 0x10, R170.reuse ;  /* 0x00000010ff8d7819 */ /* 0x100fec00000116aa */
[----:B------:R-:W-:Y:S01]  /*e7e0*/  LOP3.LUT R142, R170, 0xff, RZ, 0xc0, !PT ;  /* 0x000000ffaa8e7812 */ /* 0x000fe200078ec0ff */
[C---:B---3--:R-:W-:Y:S01]  /*e7f0*/  HMMA.16816.F32 R116, R132.reuse, R144, R116 ;  /* 0x000000908474723c */ /* 0x048fe20000001874 */
[----:B------:R-:W-:Y:S06]  /*e800*/  SHF.R.U32.HI R143, RZ, 0x18, R170 ;  /* 0x00000018ff8f7819 */ /* 0x000fec00000116aa */
[C---:B------:R-:W-:Y:S01]  /*e810*/  LOP3.LUT R144, R154.reuse, 0xffff, RZ, 0xc0, !PT ;  /* 0x0000ffff9a907812 */ /* 0x040fe200078ec0ff */
[C---:B------:R-:W-:Y:S01]  /*e820*/  HMMA.16816.F32 R120, R132.reuse, R146, R120 ;  /* 0x000000928478723c */ /* 0x040fe20000001878 */
[----:B------:R-:W-:Y:S03]  /*e830*/  SHF.R.U32.HI R145, RZ, 0x8, R140 ;  /* 0x00000008ff917819 */ /* 0x000fe6000001168c */
[----:B------:R-:W-:Y:S02]  /*e840*/  SHF.R.U32.HI R144, RZ, 0x8, R144 ;  /* 0x00000008ff907819 */ /* 0x000fe40000011690 */
[----:B------:R-:W-:Y:S02]  /*e850*/  LOP3.LUT R140, R141, 0xff, RZ, 0xc0, !PT ;  /* 0x000000ff8d8c7812 */ /* 0x000fe400078ec0ff */
[----:B------:R-:W-:Y:S01]  /*e860*/  LOP3.LUT R141, R154, 0xff, RZ, 0xc0, !PT ;  /* 0x000000ff9a8d7812 */ /* 0x000fe200078ec0ff */
[C---:B-1----:R-:W-:Y:S03]  /*e870*/  HMMA.16816.F32 R124, R132.reuse, R136, R124 ;  /* 0x00000088847c723c */ /* 0x042fe6000000187c */
[----:B------:R-:W-:Y:S02]  /*e880*/  PRMT R142, R142, 0x5410, R145 ;  /* 0x000054108e8e7816 */ /* 0x000fe40000000091 */
[----:B------:R-:W-:Y:S02]  /*e890*/  PRMT R141, R141, 0x5410, R144 ;  /* 0x000054108d8d7816 */ /* 0x000fe40000000090 */
[----:B------:R-:W1:Y:S01]  /*e8a0*/  LDSM.16.MT88.4 R144, [R206+0x11000] ;  /* 0x01100000ce90783b */ /* 0x000e620000004200 */
[----:B------:R-:W-:Y:S01]  /*e8b0*/  HMMA.16816.F32 R128, R132, R138, R128 ;  /* 0x0000008a8480723c */ /* 0x000fe20000001880 */
[----:B------:R-:W-:Y:S03]  /*e8c0*/  SHF.R.U32.HI R154, RZ, 0x18, R154 ;  /* 0x00000018ff9a7819 */ /* 0x000fe6000001169a */
[----:B------:R-:W-:Y:S01]  /*e8d0*/  PRMT R143, R140, 0x5410, R143 ;  /* 0x000054108c8f7816 */ /* 0x000fe2000000008f */
[--C-:B------:R-:W-:Y:S01]  /*e8e0*/  HSET2.LE.AND R141, R141, R181.reuse, PT ;  /* 0x000000b58d8d7233 */ /* 0x100fe20003803000 */
[----:B------:R-:W-:Y:S01]  /*e8f0*/  PRMT R153, R153, 0x5410, R154 ;  /* 0x0000541099997816 */ /* 0x000fe2000000009a */
[--C-:B------:R-:W-:Y:S01]  /*e900*/  HSET2.LE.AND R137, R142, R181.reuse, PT ;  /* 0x000000b58e897233 */ /* 0x100fe20003803000 */
[----:B------:R-:W-:Y:S01]  /*e910*/  LDSM.16.MT88.4 R132, [R204+0x11000] ;  /* 0x01100000cc84783b */ /* 0x000fe20000004200 */
[--C-:B------:R-:W-:Y:S03]  /*e920*/  HSET2.LE.AND R143, R143, R181.reuse, PT ;  /* 0x000000b58f8f7233 */ /* 0x100fe60003803000 */
[--C-:B------:R-:W-:Y:S01]  /*e930*/  HSET2.LE.AND R136, R153, R181.reuse, PT ;  /* 0x000000b599887233 */ /* 0x100fe20003803000 */
[----:B------:R-:W-:Y:S02]  /*e940*/  LOP3.LUT R140, R141, R152, RZ, 0xc0, !PT ;  /* 0x000000988d8c7212 */ /* 0x000fe400078ec0ff */
[----:B------:R-:W-:Y:S01]  /*e950*/  LOP3.LUT R142, R137, R160, RZ, 0xc0, !PT ;  /* 0x000000a0898e7212 */ /* 0x000fe200078ec0ff */
[----:B------:R-:W2:Y:S01]  /*e960*/  LDSM.16.MT88.4 R152, [R205+0x11000] ;  /* 0x01100000cd98783b */ /* 0x000ea20000004200 */
[----:B------:R-:W-:Y:S02]  /*e970*/  LOP3.LUT R141, R136, R159, RZ, 0xc0, !PT ;  /* 0x0000009f888d7212 */ /* 0x000fe400078ec0ff */
[----:B------:R-:W-:Y:S05]  /*e980*/  LOP3.LUT R143, R143, R158, RZ, 0xc0, !PT ;  /* 0x0000009e8f8f7212 */ /* 0x000fea00078ec0ff */
[----:B------:R-:W3:Y:S02]  /*e990*/  LDSM.16.MT88.4 R136, [R208+0x13000] ;  /* 0x01300000d088783b */ /* 0x000ee40000004200 */
[C---:B------:R-:W-:Y:S06]  /*e9a0*/  HMMA.16816.F32 R4, R140.reuse, R148, R4 ;  /* 0x000000948c04723c */ /* 0x040fec0000001804 */
[----:B------:R-:W-:Y:S02]  /*e9b0*/  LDSM.16.MT88.4 R156, [R205+0x11800] ;  /* 0x01180000cd9c783b */ /* 0x000fe40000004200 */
[C---:B------:R-:W-:Y:S06]  /*e9c0*/  HMMA.16816.F32 R8, R140.reuse, R150, R8 ;  /* 0x000000968c08723c */ /* 0x040fec0000001808 */
[----:B------:R-:W3:Y:S02]  /*e9d0*/  LDSM.16.MT88.4 R148, [R206+0x13000] ;  /* 0x01300000ce94783b */ /* 0x000ee40000004200 */
        /* <DEDUP_REMOVED lines=27> */
[C---:B------:R-:W-:Y:S07]  /*eb90*/  HMMA.16816.F32 R84, R140.reuse, R148, R84 ;  /* 0x000000948c54723c */ /* 0x040fee0000001854 */
[----:B------:R-:W-:Y:S01]  /*eba0*/  LOP3.LUT R148, R168, 0xffff, RZ, 0xc0, !PT ;  /* 0x0000ffffa8947812 */ /* 0x000fe200078ec0ff */
[C---:B------:R-:W-:Y:S04]  /*ebb0*/  HMMA.16816.F32 R88, R140.reuse, R150, R88 ;  /* 0x000000968c58723c */ /* 0x040fe80000001858 */
[----:B------:R-:W-:Y:S04]  /*ebc0*/  SHF.R.U32.HI R148, RZ, 0x8, R148 ;  /* 0x00000008ff947819 */ /* 0x000fe80000011694 */
[C---:B-1----:R-:W-:Y:S07]  /*ebd0*/  HMMA.16816.F32 R92, R140.reuse, R144, R92 ;  /* 0x000000908c5c723c */ /* 0x042fee000000185c */
[----:B------:R-:W-:Y:S01]  /*ebe0*/  FADD.FTZ R144, R166, R163 ;  /* 0x000000a3a6907221 */ /* 0x000fe20000010000 */
[C---:B------:R-:W-:Y:S01]  /*ebf0*/  HMMA.16816.F32 R96, R140.reuse, R146, R96 ;  /* 0x000000928c60723c */ /* 0x040fe20000001860 */
[----:B------:R-:W-:Y:S03]  /*ec00*/  PRMT R166, R177, 0x5410, R178 ;  /* 0x00005410b1a67816 */ /* 0x000fe600000000b2 */
[----:B------:R-:W-:Y:S01]  /*ec10*/  FADD.FTZ R149, R165, R144 ;  /* 0x00000090a5957221 */ /* 0x000fe20000010000 */
[----:B------:R-:W-:Y:S01]  /*ec20*/  @!P6 PRMT R177, R218, 0x5410, RZ ;  /* 0x00005410dab1e816 */ /* 0x000fe200000000ff */
[----:B------:R-:W1:Y:S01]  /*ec30*/  LDSM.16.MT88.4 R144, [R204+0x17000] ;  /* 0x01700000cc90783b */ /* 0x000e620000004200 */
[----:B------:R-:W-:Y:S01]  /*ec40*/  ISETP.GE.U32.AND P6, PT, R252, R161, PT ;  /* 0x000000a1fc00720c */ /* 0x000fe20003fc6070 */
[C---:B--2---:R-:W-:Y:S01]  /*ec50*/  HMMA.16816.F32 R100, R140.reuse, R152, R100 ;  /* 0x000000988c64723c */ /* 0x044fe20000001864 */
[----:B------:R-:W-:Y:S03]  /*ec60*/  PRMT R165, R180, 0x5410, R179 ;  /* 0x00005410b4a57816 */ /* 0x000fe600000000b3 */
[----:B------:R-:W-:Y:S02]  /*ec70*/  @!P0 PRMT R179, R215, 0x5410, RZ ;  /* 0x00005410d7b38816 */ /* 0x000fe400000000ff */
[----:B------:R-:W-:Y:S01]  /*ec80*/  STL [R1+0x78], R149 ;  /* 0x0000789501007387 */ /* 0x000fe20000100800 */
[----:B------:R-:W-:Y:S01]  /*ec90*/  LOP3.LUT R153, R162, 0xffff, RZ, 0xc0, !PT ;  /* 0x0000ffffa2997812 */ /* 0x000fe200078ec0ff */
[C---:B------:R-:W-:Y:S02]  /*eca0*/  HMMA.16816.F32 R104, R140.reuse, R154, R104 ;  /* 0x0000009a8c68723c */ /* 0x040fe40000001868 */
[----:B------:R-:W-:Y:S02]  /*ecb0*/  STG.E.U16 [R184.64+0x62], R179 ;  /* 0x000062b3b8007986 */ /* 0x000fe4000c101514 */
[----:B------:R-:W-:Y:S01]  /*ecc0*/  SHF.R.U32.HI R153, RZ, 0x8, R153 ;  /* 0x00000008ff997819 */ /* 0x000fe20000011699 */
[----:B------:R-:W-:Y:S03]  /*ecd0*/  @!P6 HADD2 R216, -R180.H0_H0, -RZ.H0_H0 ;  /* 0xa00000ffb4d8e230 */ /* 0x000fe60000000900 */
[C---:B------:R-:W-:Y:S04]  /*ece0*/  HMMA.16816.F32 R108, R140.reuse, R132, R108 ;  /* 0x000000848c6c723c */ /* 0x040fe8000000186c */
[----:B------:R-:W-:Y:S03]  /*ecf0*/  @!P6 PRMT R180, R216, 0x5410, RZ ;  /* 0x00005410d8b4e816 */ /* 0x000fe600000000ff */
[----:B------:R-:W-:Y:S01]  /*ed00*/  LOP3.LUT R133, R148, 0xffff, RZ, 0xc0, !PT ;  /* 0x0000ffff94857812 */ /* 0x000fe200078ec0ff */
[C---:B------:R-:W-:Y:S01]  /*ed10*/  HMMA.16816.F32 R112, R140.reuse, R134, R112 ;  /* 0x000000868c70723c */ /* 0x040fe20000001870 */
[--C-:B------:R-:W-:Y:S01]  /*ed20*/  SHF.R.U32.HI R132, RZ, 0x10, R168.reuse ;  /* 0x00000010ff847819 */ /* 0x100fe200000116a8 */
[----:B------:R-:W2:Y:S01]  /*ed30*/  LDSM.16.MT88.4 R148, [R208+0x11800] ;  /* 0x01180000d094783b */ /* 0x000ea20000004200 */
[----:B------:R-:W-:Y:S02]  /*ed40*/  ISETP.GE.U32.AND P5, PT, R252, R133, PT ;  /* 0x00000085fc00720c */ /* 0x000fe40003fa6070 */
[----:B------:R-:W-:Y:S02]  /*ed50*/  LOP3.LUT R133, R132, 0xff, RZ, 0xc0, !PT ;  /* 0x000000ff84857812 */ /* 0x000fe400078ec0ff */
[----:B------:R-:W-:Y:S01]  /*ed60*/  LOP3.LUT R132, R168, 0xffff, RZ, 0xc0, !PT ;  /* 0x0000ffffa8847812 */ /* 0x000fe200078ec0ff */
[C---:B---3--:R-:W-:Y:S01]  /*ed70*/  HMMA.16816.F32 R116, R140.reuse, R136, R116 ;  /* 0x000000888c74723c */ /* 0x048fe20000001874 */
[----:B------:R-:W-:Y:S01]  /*ed80*/  ISETP.GE.U32.AND P6, PT, R252, R133, PT ;  /* 0x00000085fc00720c */ /* 0x000fe20003fc6070 */
[----:B------:R-:W-:Y:S02]  /*ed90*/  STG.E.U16 [R184.64+0x60], R180 ;  /* 0x000060b4b8007986 */ /* 0x000fe4000c101514 */
[--C-:B------:R-:W-:Y:S02]  /*eda0*/  SHF.R.U32.HI R133, RZ, 0x10, R168.reuse ;  /* 0x00000010ff857819 */ /* 0x100fe400000116a8 */
[--C-:B------:R-:W-:Y:S01]  /*edb0*/  SHF.R.U32.HI R135, RZ, 0x18, R168.reuse ;  /* 0x00000018ff877819 */ /* 0x100fe200000116a8 */
[----:B------:R-:W-:Y:S01]  /*edc0*/  STG.E.U16 [R182.64+0x70], R177 ;  /* 0x000070b1b6007986 */ /* 0x000fe2000c101514 */
[C---:B------:R-:W-:Y:S01]  /*edd0*/  HMMA.16816.F32 R120, R140.reuse, R138, R120 ;  /* 0x0000008a8c78723c */ /* 0x040fe20000001878 */
[----:B------:R-:W-:Y:S02]  /*ede0*/  LOP3.LUT R134, R168, 0xff, RZ, 0xc0, !PT ;  /* 0x000000ffa8867812 */ /* 0x000fe400078ec0ff */
[----:B------:R-:W-:Y:S01]  /*edf0*/  ISETP.GE.U32.AND P0, PT, R252, R135, PT ;  /* 0x00000087fc00720c */ /* 0x000fe20003f06070 */
[----:B------:R-:W-:Y:S01]  /*ee00*/  @!P5 HADD2 R220, -R178.H0_H0, -RZ.H0_H0 ;  /* 0xa00000ffb2dcd230 */ /* 0x000fe20000000900 */
[----:B------:R-:W-:Y:S01]  /*ee10*/  SHF.R.U32.HI R168, RZ, 0x18, R168 ;  /* 0x00000018ffa87819 */ /* 0x000fe200000116a8 */
[C---:B------:R-:W-:Y:S01]  /*ee20*/  @!P6 HADD2 R227, -R176.reuse.H0_H0, -RZ.H0_H0 ;  /* 0xa00000ffb0e3e230 */ /* 0x040fe20000000900 */
[----:B------:R-:W-:Y:S01]  /*ee30*/  SHF.R.U32.HI R137, RZ, 0x8, R132 ;  /* 0x00000008ff897819 */ /* 0x000fe20000011684 */
[C---:B-1----:R-:W-:Y:S01]  /*ee40*/  HMMA.16816.F32 R124, R140.reuse, R144, R124 ;  /* 0x000000908c7c723c */ /* 0x042fe2000000187c */
[----:B------:R-:W-:Y:S03]  /*ee50*/  LOP3.LUT R132, R162, 0xff, RZ, 0xc0, !PT ;  /* 0x000000ffa2847812 */ /* 0x000fe600078ec0ff */
[----:B------:R-:W-:Y:S02]  /*ee60*/  LOP3.LUT R133, R133, 0xff, RZ, 0xc0, !PT ;  /* 0x000000ff85857812 */ /* 0x000fe400078ec0ff */
[----:B------:R-:W-:Y:S02]  /*ee70*/  SHF.R.U32.HI R136, RZ, 0x10, R162 ;  /* 0x00000010ff887819 */ /* 0x000fe400000116a2 */
[----:B------:R-:W-:Y:S01]  /*ee80*/  HMMA.16816.F32 R128, R140, R146, R128 ;  /* 0x000000928c80723c */ /* 0x000fe20000001880 */
[----:B------:R-:W-:Y:S02]  /*ee90*/  PRMT R167, R133, 0x5410, R168 ;  /* 0x0000541085a77816 */ /* 0x000fe400000000a8 */
[----:B------:R-:W-:Y:S01]  /*eea0*/  LDSM.16.MT88.4 R168, [R206+0x13800] ;  /* 0x01380000cea8783b */ /* 0x000fe20000004200 */
[----:B------:R-:W-:Y:S01]  /*eeb0*/  PRMT R133, R132, 0x5410, R153 ;  /* 0x0000541084857816 */ /* 0x000fe20000000099 */
[----:B------:R-:W-:Y:S01]  /*eec0*/  @!P0 HADD2 R226, -R176.H1_H1, -RZ.H0_H0 ;  /* 0xa00000ffb0e28230 */ /* 0x000fe20000000d00 */
[----:B------:R-:W-:Y:S01]  /*eed0*/  SHF.R.U32.HI R139, RZ, 0x18, R162 ;  /* 0x00000018ff8b7819 */ /* 0x000fe200000116a2 */
[--C-:B------:R-:W-:Y:S01]  /*eee0*/  HSET2.LE.AND R167, R167, R181.reuse, PT ;  /* 0x000000b5a7a77233 */ /* 0x100fe20003803000 */
[----:B------:R-:W-:Y:S01]  /*eef0*/  LOP3.LUT R136, R136, 0xff, RZ, 0xc0, !PT ;  /* 0x000000ff88887812 */ /* 0x000fe200078ec0ff */
[--C-:B------:R-:W-:Y:S02]  /*ef00*/  HSET2.LE.AND R133, R133, R181.reuse, PT ;  /* 0x000000b585857233 */ /* 0x100fe40003803000 */
[----:B------:R-:W1:Y:S01]  /*ef10*/  LDSM.16.MT88.4 R152, [R206+0x11800] ;  /* 0x01180000ce98783b */ /* 0x000e620000004200 */
[----:B------:R-:W-:Y:S02]  /*ef20*/  PRMT R134, R134, 0x5410, R137 ;  /* 0x0000541086867816 */ /* 0x000fe40000000089 */
[----:B------:R-:W-:Y:S02]  /*ef30*/  PRMT R132, R136, 0x5410, R139 ;  /* 0x0000541088847816 */ /* 0x000fe4000000008b */
[----:B------:R-:W-:Y:S01]  /*ef40*/  LOP3.LUT R164, R133, R164, RZ, 0xc0, !PT ;  /* 0x000000a485a47212 */ /* 0x000fe200078ec0ff */
[--C-:B------:R-:W-:Y:S01]  /*ef50*/  HSET2.LE.AND R135, R134, R181.reuse, PT ;  /* 0x000000b586877233 */ /* 0x100fe20003803000 */
[----:B------:R-:W-:Y:S01]  /*ef60*/  LOP3.LUT R167, R167, R176, RZ, 0xc0, !PT ;  /* 0x000000b0a7a77212 */ /* 0x000fe200078ec0ff */
[----:B------:R-:W-:Y:S01]  /*ef70*/  HSET2.LE.AND R132, R132, R181, PT ;  /* 0x000000b584847233 */ /* 0x000fe20003803000 */
[----:B------:R-:W3:Y:S01]  /*ef80*/  LDSM.16.MT88.4 R160, [R204+0x11800] ;  /* 0x01180000cca0783b */ /* 0x000ee20000004200 */
[----:B------:R-:W-:Y:S02]  /*ef90*/  @!P5 PRMT R178, R220, 0x5410, RZ ;  /* 0x00005410dcb2d816 */ /* 0x000fe400000000ff */
[----:B------:R-:W-:Y:S02]  /*efa0*/  LOP3.LUT R166, R135, R166, RZ, 0xc0, !PT ;  /* 0x000000a687a67212 */ /* 0x000fe400078ec0ff */
[----:B------:R-:W-:Y:S02]  /*efb0*/  LOP3.LUT R165, R132, R165, RZ, 0xc0, !PT ;  /* 0x000000a584a57212 */ /* 0x000fe400078ec0ff */
[----:B------:R-:W-:Y:S01]  /*efc0*/  ISETP.LT.AND P5, PT, RZ, UR18, PT ;  /* 0x00000012ff007c0c */ /* 0x000fe2000bfa1270 */
[----:B------:R-:W-:Y:S04]  /*efd0*/  STG.E.U16 [R182.64+0x72], R178 ;  /* 0x000072b2b6007986 */ /* 0x000fe8000c101514 */
[C---:B--2---:R-:W-:Y:S01]  /*efe0*/  HMMA.16816.F32 R132, R164.reuse, R148, R4 ;  /* 0x00000094a484723c */ /* 0x044fe20000001804 */
[----:B------:R-:W2:Y:S07]  /*eff0*/  LDSM.16.MT88.4 R4, [R208+0x13800] ;  /* 0x01380000d004783b */ /* 0x000eae0000004200 */
[C---:B------:R-:W-:Y:S01]  /*f000*/  HMMA.16816.F32 R136, R164.reuse, R150, R8 ;  /* 0x00000096a488723c */ /* 0x040fe20000001808 */
[----:B------:R-:W2:Y:S07]  /*f010*/  LDSM.16.MT88.4 R8, [R204+0x13800] ;  /* 0x01380000cc08783b */ /* 0x000eae0000004200 */
[C---:B-1----:R-:W-:Y:S01]  /*f020*/  HMMA.16816.F32 R140, R164.reuse, R152, R12 ;  /* 0x00000098a48c723c */ /* 0x042fe2000000180c */
[----:B------:R-:W1:Y:S07]  /*f030*/  LDSM.16.MT88.4 R12, [R208+0x15800] ;  /* 0x01580000d00c783b */ /* 0x000e6e0000004200 */
[C---:B------:R-:W-:Y:S01]  /*f040*/  HMMA.16816.F32 R144, R164.reuse, R154, R16 ;  /* 0x0000009aa490723c */ /* 0x040fe20000001810 */
[----:B------:R-:W-:Y:S07]  /*f050*/  LDSM.16.MT88.4 R16, [R205+0x15800] ;  /* 0x01580000cd10783b */ /* 0x000fee0000004200 */
[C---:B------:R-:W-:Y:S01]  /*f060*/  HMMA.16816.F32 R148, R164.reuse, R156, R20 ;  /* 0x0000009ca494723c */ /* 0x040fe20000001814 */
[----:B------:R-:W-:Y:S07]  /*f070*/  LDSM.16.MT88.4 R20, [R204+0x15800] ;  /* 0x01580000cc14783b */ /* 0x000fee0000004200 */
[C---:B------:R-:W-:Y:S01]  /*f080*/  HMMA.16816.F32 R152, R164.reuse, R158, R24 ;  /* 0x0000009ea498723c */ /* 0x040fe20000001818 */
[----:B------:R-:W-:Y:S07]  /*f090*/  LDSM.16.MT88.4 R24, [R208+0x17800] ;  /* 0x01780000d018783b */ /* 0x000fee0000004200 */
[C---:B---3--:R-:W-:Y:S01]  /*f0a0*/  HMMA.16816.F32 R156, R164.reuse, R160, R28 ;  /* 0x000000a0a49c723c */ /* 0x048fe2000000181c */
[----:B------:R-:W-:Y:S07]  /*f0b0*/  LDSM.16.MT88.4 R28, [R206+0x17800] ;  /* 0x01780000ce1c783b */ /* 0x000fee0000004200 */
[C---:B------:R-:W-:Y:S08]  /*f0c0*/  HMMA.16816.F32 R160, R164.reuse, R162, R32 ;  /* 0x000000a2a4a0723c */ /* 0x040ff00000001820 */
        /* <DEDUP_REMOVED lines=8> */
[C---:B------:R-:W-:Y:S01]  /*f150*/  HMMA.16816.F32 R64, R164.reuse, R10, R64 ;  /* 0x0000000aa440723c */ /* 0x040fe20000001840 */
[----:B------:R-:W3:Y:S07]  /*f160*/  LDSM.16.MT88.4 R8, [R205+0x17800] ;  /* 0x01780000cd08783b */ /* 0x000eee0000004200 */
[C---:B-1----:R-:W-:Y:S08]  /*f170*/  HMMA.16816.F32 R68, R164.reuse, R12, R68 ;  /* 0x0000000ca444723c */ /* 0x042ff00000001844 */
[C---:B------:R-:W-:Y:S01]  /*f180*/  HMMA.16816.F32 R72, R164.reuse, R14, R72 ;  /* 0x0000000ea448723c */ /* 0x040fe20000001848 */
[----:B------:R-:W1:Y:S07]  /*f190*/  LDSM.16.MT88.4 R12, [R204+0x17800] ;  /* 0x01780000cc0c783b */ /* 0x000e6e0000004200 */
[C---:B--2---:R-:W-:Y:S07]  /*f1a0*/  HMMA.16816.F32 R76, R164.reuse, R4, R76 ;  /* 0x00000004a44c723c */ /* 0x044fee000000184c */
[----:B------:R-:W-:Y:S01]  /*f1b0*/  @P0 PRMT R5, R176, 0x7632, R5 ;  /* 0x00007632b0050816 */ /* 0x000fe20000000005 */
[C---:B------:R-:W-:Y:S01]  /*f1c0*/  HMMA.16816.F32 R80, R164.reuse, R6, R80 ;  /* 0x00000006a450723c */ /* 0x040fe20000001850 */
[----:B------:R-:W-:Y:S03]  /*f1d0*/  @!P6 PRMT R176, R227, 0x5410, RZ ;  /* 0x00005410e3b0e816 */ /* 0x000fe600000000ff */
[----:B------:R-:W-:Y:S02]  /*f1e0*/  @!P0 PRMT R5, R226, 0x5410, RZ ;  /* 0x00005410e2058816 */ /* 0x000fe400000000ff */
[----:B------:R4:W-:Y:S02]  /*f1f0*/  STG.E.U16 [R184.64+0x70], R176 ;  /* 0x000070b0b8007986 */ /* 0x0009e4000c101514 */
[C---:B------:R-:W-:Y:S02]  /*f200*/  HMMA.16816.F32 R84, R164.reuse, R16, R84 ;  /* 0x00000010a454723c */ /* 0x040fe40000001854 */
[----:B------:R4:W-:Y:S06]  /*f210*/  STG.E.U16 [R184.64+0x72], R5 ;  /* 0x00007205b8007986 */ /* 0x0009ec000c101514 */
        /* <DEDUP_REMOVED lines=8> */
[C---:B------:R-:W-:Y:S08]  /*f2a0*/  HMMA.16816.F32 R120, R164.reuse, R10, R120 ;  /* 0x0000000aa478723c */ /* 0x040ff00000001878 */
[C---:B-1----:R-:W-:Y:S08]  /*f2b0*/  HMMA.16816.F32 R124, R164.reuse, R12, R124 ;  /* 0x0000000ca47c723c */ /* 0x042ff0000000187c */
[----:B------:R-:W-:Y:S07]  /*f2c0*/  HMMA.16816.F32 R128, R164, R14, R128 ;  /* 0x0000000ea480723c */ /* 0x000fee0000001880 */
[----:B------:R-:W-:Y:S01]  /*f2d0*/  IADD3 R164, P0, R182, -0x80, RZ ;  /* 0xffffff80b6a47810 */ /* 0x000fe20007f1e0ff */
[----:B------:R-:W-:Y:S04]  /*f2e0*/  IMAD.MOV.U32 R165, RZ, RZ, R0 ;  /* 0x000000ffffa57224 */ /* 0x000fe800078e0000 */
[----:B------:R-:W-:Y:S01]  /*f2f0*/  IADD3.X R167, R183, -0x1, RZ, P0, !PT ;  /* 0xffffffffb7a77810 */ /* 0x000fe200007fe4ff */
[----:B----45:R-:W-:-:S05]  /*f300*/  @P5 BRA `(.L_x_883) ;  /* 0xffffa3d000005947 */ /* 0x030fca000383ffff */
.L_x_882:
[----:B------:R-:W3:Y:S01]  /*f310*/  LDL.LU R6, [R1+0x38] ;  /* 0x0000380001067983 */ /* 0x000ee20000300800 */
[----:B--2---:R-:W-:-:S02]  /*f320*/  MOV R12, 0x3f800000 ;  /* 0x3f800000000c7802 */ /* 0x004fc40000000f00 */
[----:B------:R-:W-:Y:S01]  /*f330*/  MOV R13, 0x3f800000 ;  /* 0x3f800000000d7802 */ /* 0x000fe20000000f00 */
[----:B------:R-:W2:Y:S01]  /*f340*/  LDL.LU R5, [R1+0x78] ;  /* 0x0000780001057983 */ /* 0x000ea20000300800 */
        /* <DEDUP_REMOVED lines=12> */
[----:B------:R-:W-:Y:S02]  /*f410*/  @UP1 UMOV UR17, 0x1 ;  /* 0x0000000100111882 */ /* 0x000fe40000000000 */
[----:B------:R-:W-:-:S02]  /*f420*/  ULDC.64 UR4, c[0x0][0x1e0] ;  /* 0x0000780000047ab9 */ /* 0x000fc40000000a00 */
[----:B------:R-:W-:Y:S02]  /*f430*/  @UP1 ULDC UR15, c[0x0][0x210] ;  /* 0x00008400000f1ab9 */ /* 0x000fe40000000800 */
[----:B-1----:R-:W-:Y:S02]  /*f440*/  @!UP0 USHF.R.S32.HI UR12, URZ, 0x1f, UR6 ;  /* 0x0000001f3f0c8899 */ /* 0x002fe40008011406 */
[----:B------:R-:W-:Y:S02]  /*f450*/  @!UP0 UIMAD.WIDE.U32 UR22, UR6, UR4, URZ ;  /* 0x00000004061682a5 */ /* 0x000fe4000f8e003f */
[----:B------:R-:W-:Y:S02]  /*f460*/  @!UP0 UIMAD UR12, UR12, UR4, URZ ;  /* 0x000000040c0c82a4 */ /* 0x000fe4000f8e023f */
[----:B------:R-:W-:Y:S02]  /*f470*/  @UP1 UIMAD UR15, UR15, UR8, URZ ;  /* 0x000000080f0f12a4 */ /* 0x000fe4000f8e023f */
        /* <DEDUP_REMOVED lines=26> */
[----:B---3--:R-:W1:Y:S04]  /*f620*/  SHFL.BFLY PT, R3, R6, 0x2, 0x1f ;  /* 0x0c401f0006037f89 */ /* 0x008e6800000e0000 */
[----:B--2---:R-:W2:Y:S01]  /*f630*/  SHFL.BFLY PT, R4, R5, 0x2, 0x1f ;  /* 0x0c401f0005047f89 */ /* 0x004ea200000e0000 */
        /* <DEDUP_REMOVED lines=360> */
.L_x_887:
[----:B--234-:R-:W-:Y:S05]  /*10cc0*/  BSYNC B0 ;  /* 0x0000000000007941 */ /* 0x01cfea0003800000 */
.L_x_886:
        /* <DEDUP_REMOVED lines=39> */
.L_x_889:
[----:B------:R-:W-:Y:S05]  /*10f40*/  BSYNC B0 ;  /* 0x0000000000007941 */ /* 0x000fea0003800000 */
.L_x_888:
        /* <DEDUP_REMOVED lines=22> */
.L_x_891:
[----:B------:R-:W-:Y:S05]  /*110b0*/  BSYNC B0 ;  /* 0x0000000000007941 */ /* 0x000fea0003800000 */
.L_x_890:
        /* <DEDUP_REMOVED lines=22> */
.L_x_893:
[----:B------:R-:W-:Y:S05]  /*11220*/  BSYNC B0 ;  /* 0x0000000000007941 */ /* 0x000fea0003800000 */
.L_x_892:
        /* <DEDUP_REMOVED lines=23> */
.L_x_852:
        /* <DEDUP_REMOVED lines=82> */
.L_x_895:
[----:B------:R-:W-:Y:S05]  /*118c0*/  BSYNC B0 ;  /* 0x0000000000007941 */ /* 0x000fea0003800000 */
.L_x_894:
        /* <DEDUP_REMOVED lines=22> */
.L_x_897:
[----:B------:R-:W-:Y:S05]  /*11a30*/  BSYNC B0 ;  /* 0x0000000000007941 */ /* 0x000fea0003800000 */
.L_x_896:
        /* <DEDUP_REMOVED lines=14> */
[----:B-1----:R-:W-:-:S03]  /*11b20*/  LEA R20, P4, R18, c[0x0][0x1d0], 0x1 ;  /* 0x0000740012147a11 */ /* 0x002fc600078808ff */
[----:B------:R-:W-:-:S04]  /*11b30*/  IMAD R0, R9, c[0x0][0x1ec], R0 ;  /* 0x00007b0009007a24 */ /* 0x000fc800078e0200 */
[----:B------:R-:W-:-:S05]  /*11b40*/  IMAD.IADD R0, R19, 0x1, R0 ;  /* 0x0000000113007824 */ /* 0x000fca00078e0200 */
[----:B------:R-:W-:-:S05]  /*11b50*/  LEA.HI.X R21, R18, c[0x0][0x1d4], R0, 0x1, P4 ;  /* 0x0000750012157a11 */ /* 0x000fca00020f0c00 */
[----:B------:R1:W-:Y:S04]  /*11b60*/  @!P3 STG.E.128 [R20.64], RZ ;  /* 0x000000ff1400b986 */ /* 0x0003e8000c101d14 */
[----:B------:R1:W-:Y:S04]  /*11b70*/  @!P2 STG.E.128 [R20.64+0x80], RZ ;  /* 0x000080ff1400a986 */ /* 0x0003e8000c101d14 */
[----:B------:R1:W-:Y:S04]  /*11b80*/  @!P1 STG.E.128 [R20.64+0x100], RZ ;  /* 0x000100ff14009986 */ /* 0x0003e8000c101d14 */
[----:B------:R1:W-:Y:S02]  /*11b90*/  @!P0 STG.E.128 [R20.64+0x180], RZ ;  /* 0x000180ff14008986 */ /* 0x0003e4000c101d14 */
.L_x_899:
[----:B------:R-:W-:Y:S05]  /*11ba0*/  BSYNC B0 ;  /* 0x0000000000007941 */ /* 0x000fea0003800000 */
.L_x_898:
        /* <DEDUP_REMOVED lines=21> */
.L_x_901:
[----:B------:R-:W-:Y:S05]  /*11d00*/  BSYNC B0 ;  /* 0x0000000000007941 */ /* 0x000fea0003800000 */
.L_x_900:
[----:B------:R-:W-:-:S04]  /*11d10*/  ISETP.NE.AND P6, PT, R8, RZ, PT ;  /* 0x000000ff0800720c */ /* 0x000fc80003fc5270 */
[----:B------:R-:W-:Y:S02]  /*11d20*/  ISETP.GE.OR P5, PT, R14, UR16, P6 ;  /* 0x000000100e007c0c */ /* 0x000fe4000b7a6670 */
[----:B------:R-:W-:Y:S02]  /*11d30*/  ISETP.GE.OR P4, PT, R3, UR16, P6 ;  /* 0x0000001003007c0c */ /* 0x000fe4000b786670 */
[----:B------:R-:W-:Y:S02]  /*11d40*/  ISETP.GE.OR P3, PT, R2, UR16, P6 ;  /* 0x0000001002007c0c */ /* 0x000fe4000b766670 */
[----:B------:R-:W-:-:S07]  /*11d50*/  ISETP.GE.OR P6, PT, R0, UR16, P6 ;  /* 0x0000001000007c0c */ /* 0x000fce000b7c6670 */
[----:B------:R-:W-:Y:S02]  /*11d60*/  @!P5 IMAD R7, R14, UR26, RZ ;  /* 0x0000001a0e07dc24 */ /* 0x000fe4000f8e02ff */
[----:B------:R-:W-:Y:S02]  /*11d70*/  @!P4 IMAD R8, R3, UR26, RZ ;  /* 0x0000001a0308cc24 */ /* 0x000fe4000f8e02ff */
[----:B--2---:R-:W-:Y:S01]  /*11d80*/  @!P3 IMAD R4, R2, UR26, RZ ;  /* 0x0000001a0204bc24 */ /* 0x004fe2000f8e02ff */
        /* <DEDUP_REMOVED lines=20> */
[----:B--2---:R-:W-:-:S03]  /*11ed0*/  IMAD.MOV.U32 R5, RZ, RZ, 0x7f800000 ;  /* 0x7f800000ff057424 */ /* 0x004fc600078e00ff */
[----:B------:R-:W-:-:S04]  /*11ee0*/  IADD3 R3, P0, R0, UR8, RZ ;  /* 0x0000000800037c10 */ /* 0x000fc8000ff1e0ff */
[----:B------:R-:W-:Y:S02]  /*11ef0*/  LEA.HI.X.SX32 R0, R0, UR6, 0x1, P0 ;  /* 0x0000000600007c11 */ /* 0x000fe400080f0eff */
[----:B------:R-:W-:-:S04]  /*11f00*/  LEA R2, P0, R3, c[0x0][0x200], 0x2 ;  /* 0x0000800003027a11 */ /* 0x000fc800078010ff */
[----:B------:R-:W-:-:S05]  /*11f10*/  LEA.HI.X R3, R3, c[0x0][0x204], R0, 0x2, P0 ;  /* 0x0000810003037a11 */ /* 0x000fca00000f1400 */
[----:B------:R-:W-:Y:S01]  /*11f20*/  STG.E [R2.64], R5 ;  /* 0x0000000502007986 */ /* 0x000fe2000c101914 */
[----:B------:R-:W-:Y:S05]  /*11f30*/  EXIT ;  /* 0x000000000000794d */ /* 0x000fea0003800000 */
.L_x_902:
        /* <DEDUP_REMOVED lines=12> */
.L_x_2041:


//--------------------- .text._ZN5flash16flash_fwd_kernelI23Flash_fwd_kernel_traitsILi256ELi64ELi64ELi4ELb0ELb0EN7cutlass6half_tE19Flash_kernel_traitsILi256ELi64ELi64ELi4ES3_EELb0ELb0ELb0ELb1ELb0ELb0ELb1ELb0EEEvNS_16Flash_fwd_paramsE --------------------------
	.section	.text._ZN5flash16flash_fwd_kernelI23Flash_fwd_kernel_traitsILi256ELi64ELi64ELi4ELb0ELb0EN7cutlass6half_tE19Flash_kernel_traitsILi256ELi64ELi64ELi4ES3_EELb0ELb0ELb0ELb1ELb0ELb0ELb1ELb0EEEvNS_16Flash_fwd_paramsE,"ax",@progbits
	.sectioninfo	@"SHI_REGISTERS=255"
	.align	128
        .global         _ZN5flash16flash_fwd_kernelI23Flash_fwd_kernel_traitsILi256ELi64ELi64ELi4ELb0ELb0EN7cutlass6half_tE19Flash_kernel_traitsILi256ELi64ELi64ELi4ES3_EELb0ELb0ELb0ELb1ELb0ELb0ELb1ELb0EEEvNS_16Flash_fwd_paramsE
        .type           _ZN5flash16flash_fwd_kernelI23Flash_fwd_kernel_traitsILi256ELi64ELi64ELi4ELb0ELb0EN7cutlass6half_tE19Flash_kernel_traitsILi256ELi64ELi64ELi4ES3_EELb0ELb0ELb0ELb1ELb0ELb0ELb1ELb0EEEvNS_16Flash_fwd_paramsE,@function
        .size           _ZN5flash16flash_fwd_kernelI23Flash_fwd_kernel_traitsILi256ELi64ELi64ELi4ELb0ELb0EN7cutlass6half_tE19Flash_kernel_traitsILi256ELi64ELi64ELi4ES3_EELb0ELb0ELb0ELb1ELb0ELb0ELb1ELb0EEEvNS_16Flash_fwd_paramsE,(.L_x_2042 - _ZN5flash16flash_fwd_kernelI23Flash_fwd_kernel_traitsILi256ELi64ELi64ELi4ELb0ELb0EN7cutlass6half_tE19Flash_kernel_traitsILi256ELi64ELi64ELi4ES3_EELb0ELb0ELb0ELb1ELb0ELb0ELb1ELb0EEEvNS_16Flash_fwd_paramsE)
        .other          _ZN5flash16flash_fwd_kernelI23Flash_fwd_kernel_traitsILi256ELi64ELi64ELi4ELb0ELb0EN7cutlass6half_tE19Flash_kernel_traitsILi256ELi64ELi64ELi4ES3_EELb0ELb0ELb0ELb1ELb0ELb0ELb1ELb0EEEvNS_16Flash_fwd_paramsE,@"STO_CUDA_ENTRY STV_DEFAULT"
_ZN5flash16flash_fwd_kernelI23Flash_fwd_kernel_traitsILi256ELi64ELi64ELi4ELb0ELb0EN7cutlass6half_tE19Flash_kernel_traitsILi256ELi64ELi64ELi4ES3_EELb0ELb0ELb0ELb1ELb0ELb0ELb1ELb0EEEvNS_16Flash_fwd_paramsE:
.text._ZN5flash16flash_fwd_kernelI23Flash_fwd_kernel_traitsILi256ELi64ELi64ELi4ELb0ELb0EN7cutlass6half_tE19Flash_kernel_traitsILi256ELi64ELi64ELi4ES3_EELb0ELb0ELb0ELb1ELb0ELb0ELb1ELb0EEEvNS_16Flash_fwd_paramsE:
        /* <DEDUP_REMOVED lines=57> */
.L_x_903:
[----:B-1----:R-:W-:Y:S02]  /*0390*/  ULDC UR6, c[0x0][0x218] ;  /* 0x0000860000067ab9 */ /* 0x002fe40000000800 */
.L_x_904:
        /* <DEDUP_REMOVED lines=61> */
.L_x_906:
        /* <DEDUP_REMOVED lines=51> */
.L_x_907:
        /* <DEDUP_REMOVED lines=33> */
[----:B------:R-:W-:Y:S01]  /*0cb0*/  LOP3.LUT R2, R0, 0x38, R152, 0xf8, !PT ;  /* 0x0000003800027812 */ /* 0x000fe200078ef898 */
[----:B------:R2:W-:Y:S01]  /*0cc0*/  STL.64 [R1+0x18], R152 ;  /* 0x0000189801007387 */ /* 0x0005e20000100a00 */
[----:B------:R-:W-:Y:S01]  /*0cd0*/  SHF.R.U32.HI R0, RZ, 0x3, R0 ;  /* 0x00000003ff007819 */ /* 0x000fe20000011600 */
[----:B------:R-:W-:Y:S01]  /*0ce0*/  IMAD.WIDE.U32 R4, R136, c[0x0][0x198], R152 ;  /* 0x0000660088047a25 */ /* 0x000fe200078e0098 */
[----:B------:R-:W-:-:S02]  /*0cf0*/  LEA.HI R12, R3, R6, RZ, 0x3 ;  /* 0x00000006030c7211 */ /* 0x000fc400078f18ff */
        /* <DEDUP_REMOVED lines=17> */
[----:B------:R-:W-:Y:S01]  /*0e10*/  IMAD.SHL.U32 R0, R0, 0x40, RZ ;  /* 0x0000004000007824 */ /* 0x000fe200078e00ff */
[----:B------:R-:W-:Y:S01]  /*0e20*/  UIMAD UR25, UR8, UR7, UR6 ;  /* 0x00000007081972a4 */ /* 0x000fe2000f8e0206 */
[----:B------:R-:W-:Y:S01]  /*0e30*/  IMAD.WIDE.U32 R2, R136, c[0x0][0x1a0], R152 ;  /* 0x0000680088027a25 */ /* 0x000fe200078e0098 */
[----:B------:R-:W-:Y:S01]  /*0e40*/  IADD3 R148, R152, 0x80, RZ ;  /* 0x0000008098947810 */ /* 0x000fe20007ffe0ff */
[----:B------:R-:W-:Y:S01]  /*0e50*/  UIADD3 UR6, -UR14, UR16, URZ ;  /* 0x000000100e067290 */ /* 0x000fe2000fffe13f */
[----:B------:R-:W-:Y:S01]  /*0e60*/  LOP3.LUT R0, R0, 0x1c0, RZ, 0xc0, !PT ;  /* 0x000001c000007812 */ /* 0x000fe200078ec0ff */
[----:B------:R-:W-:Y:S01]  /*0e70*/  IMAD R6, R136, c[0x0][0x1a4], R6 ;  /* 0x0000690088067a24 */ /* 0x000fe200078e0206 */
[----:B------:R-:W-:Y:S01]  /*0e80*/  IADD3 R2, P0, R2, UR24, RZ ;  /* 0x0000001802027c10 */ /* 0x000fe2000ff1e0ff */
[----:B------:R-:W-:Y:S01]  /*0e90*/  IMAD.SHL.U32 R231, R9, 0x2, RZ ;  /* 0x0000000209e77824 */ /* 0x000fe200078e00ff */
[----:B------:R-:W-:-:S02]  /*0ea0*/  LOP3.LUT R8, R0, 0x8, R8, 0xf8, !PT ;  /* 0x0000000800087812 */ /* 0x000fc400078ef808 */
[----:B------:R-:W-:Y:S01]  /*0eb0*/  SHF.R.U32.HI R7, RZ, 0x3, R0 ;  /* 0x00000003ff077819 */ /* 0x000fe20000011600 */
[----:B------:R-:W-:Y:S01]  /*0ec0*/  IMAD.U32 R0, RZ, RZ, UR8 ;  /* 0x00000008ff007e24 */ /* 0x000fe2000f8e00ff */
[----:B------:R-:W-:Y:S01]  /*0ed0*/  IADD3.X R3, R3, UR21, R6, P0, !PT ;  /* 0x0000001503037c10 */ /* 0x000fe200087fe406 */
[----:B------:R-:W-:Y:S01]  /*0ee0*/  IMAD.U32 R6, RZ, RZ, UR8 ;  /* 0x00000008ff067e24 */ /* 0x000fe2000f8e00ff */
[----:B------:R-:W-:Y:S01]  /*0ef0*/  IADD3 R147, R152, 0xc0, RZ ;  /* 0x000000c098937810 */ /* 0x000fe20007ffe0ff */
[----:B------:R-:W-:Y:S01]  /*0f00*/  IMAD.WIDE.U32 R30, R0, c[0x0][0x1b0], R4 ;  /* 0x00006c00001e7a25 */ /* 0x000fe200078e0004 */
[----:B------:R-:W-:Y:S02]  /*0f10*/  ISETP.GE.AND P0, PT, R136, UR6, PT ;  /* 0x0000000688007c0c */ /* 0x000fe4000bf06270 */
[----:B------:R-:W-:Y:S01]  /*0f20*/  LOP3.LUT R7, R8, R7, RZ, 0x3c, !PT ;  /* 0x0000000708077212 */ /* 0x000fe200078e3cff */
[----:B------:R-:W-:Y:S01]  /*0f30*/  IMAD.WIDE.U32 R28, R6, c[0x0][0x1b8], R2 ;  /* 0x00006e00061c7a25 */ /* 0x000fe200078e0002 */
[----:B------:R2:W-:Y:S01]  /*0f40*/  STL.64 [R1+0x38], R30 ;  /* 0x0000381e01007387 */ /* 0x0005e20000100a00 */
[----:B------:R-:W-:-:S02]  /*0f50*/  IADD3 R33, R31, UR25, RZ ;  /* 0x000000191f217c10 */ /* 0x000fc4000fffe0ff */
[----:B------:R-:W-:Y:S01]  /*0f60*/  IMAD.SHL.U32 R4, R12, 0x40, RZ ;  /* 0x000000400c047824 */ /* 0x000fe200078e00ff */
[----:B------:R-:W-:Y:S01]  /*0f70*/  IADD3 R26, R29, UR26, RZ ;  /* 0x0000001a1d1a7c10 */ /* 0x000fe2000fffe0ff */
[----:B------:R2:W-:Y:S01]  /*0f80*/  STL.64 [R1+0x30], R28 ;  /* 0x0000301c01007387 */ /* 0x0005e20000100a00 */
[----:B------:R-:W-:Y:S01]  /*0f90*/  IMAD.MOV.U32 R0, RZ, RZ, 0x20 ;  /* 0x00000020ff007424 */ /* 0x000fe200078e00ff */
[----:B------:R-:W-:Y:S02]  /*0fa0*/  IADD3 R9, R19, UR4, RZ ;  /* 0x0000000413097c10 */ /* 0x000fe4000fffe0ff */
[----:B------:R2:W-:Y:S01]  /*0fb0*/  STL [R1+0x2c], R149 ;  /* 0x00002c9501007387 */ /* 0x0005e20000100800 */
[----:B------:R-:W-:Y:S02]  /*0fc0*/  LOP3.LUT R4, R7, 0xfffffe00, R4, 0xf8, !PT ;  /* 0xfffffe0007047812 */ /* 0x000fe400078ef804 */
[----:B------:R-:W-:Y:S01]  /*0fd0*/  SHF.R.S32.HI R97, RZ, 0x5, R23 ;  /* 0x00000005ff617819 */ /* 0x000fe20000011417 */
[----:B------:R2:W-:Y:S01]  /*0fe0*/  STL [R1+0x28], R148 ;  /* 0x0000289401007387 */ /* 0x0005e20000100800 */
[----:B------:R-:W-:-:S02]  /*0ff0*/  SEL R0, R0, 0xffffffe0, !P2 ;  /* 0xffffffe000007807 */ /* 0x000fc40005000000 */
[----:B------:R-:W-:Y:S01]  /*1000*/  SEL R3, R25, 0xfffffff0, !P1 ;  /* 0xfffffff019037807 */ /* 0x000fe20004800000 */
        /* <DEDUP_REMOVED lines=42> */
.L_x_909:
[----:B------:R-:W-:Y:S05]  /*12b0*/  BSYNC B0 ;  /* 0x0000000000007941 */ /* 0x000fea0003800000 */
.L_x_908:
        /* <DEDUP_REMOVED lines=45> */
.L_x_911:
[----:B------:R-:W-:Y:S05]  /*1590*/  BSYNC B0 ;  /* 0x0000000000007941 */ /* 0x000fea0003800000 */
.L_x_910:
        /* <DEDUP_REMOVED lines=45> */
.L_x_913:
[----:B------:R-:W-:Y:S05]  /*1870*/  BSYNC B0 ;  /* 0x0000000000007941 */ /* 0x000fea0003800000 */
.L_x_912:
[----:B-1----:R-:W-:Y:S01]  /*1880*/  IADD3 R16, R136, 0x30, RZ ;  /* 0x0000003088107810 */ /* 0x002fe20007ffe0ff */
        /* <DEDUP_REMOVED lines=47> */
.L_x_915:
[----:B------:R-:W-:Y:S05]  /*1b80*/  BSYNC B0 ;  /* 0x0000000000007941 */ /* 0x000fea0003800000 */
.L_x_914:
        /* <DEDUP_REMOVED lines=11> */
[----:B-1----:R-:W-:Y:S01]  /*1c40*/  IMAD.WIDE.U32 R6, R146, UR28, R150 ;  /* 0x0000001c92067c25 */ /* 0x002fe2000f8e0096 */
        /* <DEDUP_REMOVED lines=36> */
.L_x_917:
[----:B------:R-:W-:Y:S05]  /*1e90*/  BSYNC B0 ;  /* 0x0000000000007941 */ /* 0x000fea0003800000 */
.L_x_916:
        /* <DEDUP_REMOVED lines=41> */
.L_x_919:
[----:B------:R-:W-:Y:S05]  /*2130*/  BSYNC B0 ;  /* 0x0000000000007941 */ /* 0x000fea0003800000 */
.L_x_918:
[----:B------:R-:W-:Y:S01]  /*2140*/  ISETP.GE.AND P0, PT, R20, UR27, PT ;  /* 0x0000001b14007c0c */ /* 0x000fe2000bf06270 */
[----:B------:R-:W-:-:S12]  /*2150*/  BSSY B0, `(.L_x_920) ;  /* 0x0000027000007945 */ /* 0x000fd80003800000 */
[----:B------:R-:W-:Y:S05]  /*2160*/  @P0 BRA `(.L_x_921) ;  /* 0x0000025000000947 */ /* 0x000fea0003800000 */
[----:B------:R-:W-:Y:S01]  /*2170*/  ISETP.GE.AND P5, PT, R152, c[0x0][0x220], PT ;  /* 0x0000880098007a0c */ /* 0x000fe20003fa6270 */
[----:B------:R-:W-:Y:S01]  /*2180*/  IMAD.MOV.U32 R5, RZ, RZ, c[0x0][0x198] ;  /* 0x00006600ff057624 */ /* 0x000fe200078e00ff */
[----:B------:R-:W-:Y:S01]  /*2190*/  ISETP.GE.AND P4, PT, R149, c[0x0][0x220], PT ;  /* 0x0000880095007a0c */ /* 0x000fe20003f86270 */
[----:B-1--4-:R-:W-:Y:S01]  /*21a0*/  IMAD.MOV.U32 R10, RZ, RZ, c[0x0][0x19c] ;  /* 0x00006700ff0a7624 */ /* 0x012fe200078e00ff */
        /* <DEDUP_REMOVED lines=33> */
.L_x_921:
[----:B------:R-:W-:Y:S05]  /*23c0*/  BSYNC B0 ;  /* 0x0000000000007941 */ /* 0x000fea0003800000 */
.L_x_920:
[----:B------:R-:W-:Y:S01]  /*23d0*/  ISETP.GE.AND P0, PT, R16, UR27, PT ;  /* 0x0000001b10007c0c */ /* 0x000fe2000bf06270 */
[----:B------:R-:W-:-:S12]  /*23e0*/  BSSY B0, `(.L_x_922) ;  /* 0x0000029000007945 */ /* 0x000fd80003800000 */
[----:B------:R-:W-:Y:S05]  /*23f0*/  @P0 BRA `(.L_x_923) ;  /* 0x0000027000000947 */ /* 0x000fea0003800000 */
[----:B------:R-:W-:Y:S01]  /*2400*/  ISETP.GE.AND P5, PT, R152, c[0x0][0x220], PT ;  /* 0x0000880098007a0c */ /* 0x000fe20003fa6270 */
[----:B-1--4-:R-:W-:Y:S01]  /*2410*/  IMAD.MOV.U32 R12, RZ, RZ, c[0x0][0x198] ;  /* 0x00006600ff0c7624 */ /* 0x012fe200078e00ff */
        /* <DEDUP_REMOVED lines=37> */
.L_x_923:
[----:B------:R-:W-:Y:S05]  /*2670*/  BSYNC B0 ;  /* 0x0000000000007941 */ /* 0x000fea0003800000 */
.L_x_922:
        /* <DEDUP_REMOVED lines=42> */
[----:B--2---:R-:W-:Y:S02]  /*2920*/  ISETP.GE.AND P5, PT, R152, c[0x0][0x220], PT ;  /* 0x0000880098007a0c */ /* 0x004fe40003fa6270 */
        /* <DEDUP_REMOVED lines=32> */
.L_x_925:
[----:B--2---:R-:W-:Y:S05]  /*2b30*/  BSYNC B0 ;  /* 0x0000000000007941 */ /* 0x004fea0003800000 */
.L_x_924:
        /* <DEDUP_REMOVED lines=44> */
.L_x_927:
[----:B------:R-:W-:Y:S05]  /*2e00*/  BSYNC B0 ;  /* 0x0000000000007941 */ /* 0x000fea0003800000 */
.L_x_926:
        /* <DEDUP_REMOVED lines=10> */
[----:B-1----:R-:W-:Y:S01]  /*2eb0*/  IMAD.MOV.U32 R8, RZ, RZ, c[0x0][0x1a4] ;  /* 0x00006900ff087624 */ /* 0x002fe200078e00ff */
        /* <DEDUP_REMOVED lines=33> */
.L_x_929:
[----:B------:R-:W-:Y:S05]  /*30d0*/  BSYNC B0 ;  /* 0x0000000000007941 */ /* 0x000fea0003800000 */
.L_x_928:
        /* <DEDUP_REMOVED lines=10> */
[----:B-1--4-:R-:W-:Y:S01]  /*3180*/  IMAD.MOV.U32 R12, RZ, RZ, c[0x0][0x1a0] ;  /* 0x00006800ff0c7624 */ /* 0x012fe200078e00ff */
        /* <DEDUP_REMOVED lines=36> */
.L_x_931:
[----:B------:R-:W-:Y:S05]  /*33d0*/  BSYNC B0 ;  /* 0x0000000000007941 */ /* 0x000fea0003800000 */
.L_x_930:
        /* <DEDUP_REMOVED lines=14> */
[----:B-1--4-:R-:W-:Y:S01]  /*34c0*/  LDSM.16.M88.4 R8, [R211] ;  /* 0x00000000d308783b */ /* 0x012fe20000000200 */
[----:B------:R-:W-:Y:S01]  /*34d0*/  IMAD R214, R0, 0x2, R211 ;  /* 0x0000000200d67824 */ /* 0x000fe200078e02d3 */
[----:B------:R-:W-:Y:S01]  /*34e0*/  IADD3 R2, R204, 0x8000, RZ ;  /* 0x00008000cc027810 */ /* 0x000fe20007ffe0ff */
[----:B------:R-:W-:Y:S01]  /*34f0*/  IMAD R213, R0, 0x2, R212 ;  /* 0x0000000200d57824 */ /* 0x000fe200078e02d4 */
[----:B------:R-:W1:Y:S01]  /*3500*/  LDSM.16.M88.4 R12, [R204+0x8000] ;  /* 0x00800000cc0c783b */ /* 0x000e620000000200 */
[----:B------:R-:W-:Y:S01]  /*3510*/  IADD3 R215, R204, 0x8020, RZ ;  /* 0x00008020ccd77810 */ /* 0x000fe20007ffe0ff */
[----:B------:R-:W-:Y:S01]  /*3520*/  IMAD.U32 R5, RZ, RZ, UR28 ;  /* 0x0000001cff057e24 */ /* 0x000fe2000f8e00ff */
[----:B------:R-:W-:Y:S01]  /*3530*/  @P1 IADD3 R215, R2, -0x20, RZ ;  /* 0xffffffe002d71810 */ /* 0x000fe20007ffe0ff */
[----:B------:R-:W4:Y:S01]  /*3540*/  LDSM.16.M88.4 R16, [R204+0x9000] ;  /* 0x00900000cc10783b */ /* 0x000f220000000200 */
[----:B------:R-:W-:-:S02]  /*3550*/  IMAD.MOV.U32 R2, RZ, RZ, 0x40 ;  /* 0x00000040ff027424 */ /* 0x000fc400078e00ff */
[C---:B------:R-:W-:Y:S01]  /*3560*/  IADD3 R230, R215.reuse, 0x800, RZ ;  /* 0x00000800d7e67810 */ /* 0x040fe20007ffe0ff */
        /* <DEDUP_REMOVED lines=8> */
[----:B------:R-:W-:Y:S01]  /*35f0*/  IADD3 R226, R215, 0x2800, RZ ;  /* 0x00002800d7e27810 */ /* 0x000fe20007ffe0ff */
[----:B------:R-:W-:Y:S01]  /*3600*/  IMAD.IADD R209, R2, 0x1, R215 ;  /* 0x0000000102d17824 */ /* 0x000fe200078e02d7 */
[----:B------:R-:W-:Y:S01]  /*3610*/  LDSM.16.M88.4 R44, [R215+0x800] ;  /* 0x00080000d72c783b */ /* 0x000fe20000000200 */
[----:B------:R-:W-:-:S02]  /*3620*/  SHF.R.S32.HI R2, RZ, 0x1f, R96 ;  /* 0x0000001fff027819 */ /* 0x000fc40000011460 */
[C---:B------:R-:W-:Y:S01]  /*3630*/  IADD3 R225, R215.reuse, 0x3000, RZ ;  /* 0x00003000d7e17810 */ /* 0x040fe20007ffe0ff */
[----:B------:R-:W-:Y:S01]  /*3640*/  LDSM.16.M88.4 R60, [R215+0x1000] ;  /* 0x00100000d73c783b */ /* 0x000fe20000000200 */
[----:B------:R-:W-:Y:S02]  /*3650*/  LEA.HI R2, R2, R96, RZ, 0x2 ;  /* 0x0000006002027211 */ /* 0x000fe400078f10ff */
[C---:B------:R-:W-:Y:S01]  /*3660*/  IADD3 R224, R215.reuse, 0x3800, RZ ;  /* 0x00003800d7e07810 */ /* 0x040fe20007ffe0ff */
[----:B------:R-:W-:Y:S01]  /*3670*/  LDSM.16.M88.4 R68, [R215+0x1800] ;  /* 0x00180000d744783b */ /* 0x000fe20000000200 */
[----:B------:R-:W-:Y:S02]  /*3680*/  SHF.R.S32.HI R2, RZ, 0x2, R2 ;  /* 0x00000002ff027819 */ /* 0x000fe40000011402 */
[C---:B------:R-:W-:Y:S01]  /*3690*/  IADD3 R223, R215.reuse, 0x4000, RZ ;  /* 0x00004000d7df7810 */ /* 0x040fe20007ffe0ff */
[----:B------:R-:W-:Y:S01]  /*36a0*/  LDSM.16.M88.4 R80, [R210+0x8000] ;  /* 0x00800000d250783b */ /* 0x000fe20000000200 */
[----:B------:R-:W-:Y:S01]  /*36b0*/  IADD3 R222, R215, 0x4800, RZ ;  /* 0x00004800d7de7810 */ /* 0x000fe20007ffe0ff */
[----:B------:R-:W-:Y:S01]  /*36c0*/  IMAD R6, R97, 0x10, R2 ;  /* 0x0000001061067824 */ /* 0x000fe200078e0202 */
[C---:B------:R-:W-:Y:S01]  /*36d0*/  IADD3 R221, R215.reuse, 0x5000, RZ ;  /* 0x00005000d7dd7810 */ /* 0x040fe20007ffe0ff */
[----:B------:R-:W-:Y:S01]  /*36e0*/  LDSM.16.M88.4 R88, [R210+0x8800] ;  /* 0x00880000d258783b */ /* 0x000fe20000000200 */
[----:B------:R-:W-:Y:S01]  /*36f0*/  IMAD.U32 R2, RZ, RZ, UR15 ;  /* 0x0000000fff027e24 */ /* 0x000fe2000f8e00ff */
[----:B------:R-:W-:Y:S01]  /*3700*/  IADD3 R220, R215, 0x5800, RZ ;  /* 0x00005800d7dc7810 */ /* 0x000fe20007ffe0ff */
[----:B-1----:R-:W-:Y:S01]  /*3710*/  HMMA.16816.F32 R32, R8, R12, RZ ;  /* 0x0000000c0820723c */ /* 0x002fe200000018ff */
[----:B------:R-:W-:Y:S01]  /*3720*/  LDSM.16.M88.4 R84, [R210+0x9000] ;  /* 0x00900000d254783b */ /* 0x000fe20000000200 */
[----:B------:R-:W-:-:S02]  /*3730*/  IADD3 R6, R6, UR14, RZ ;  /* 0x0000000e06067c10 */ /* 0x000fc4000fffe0ff */
[C---:B------:R-:W-:Y:S01]  /*3740*/  IADD3 R219, R215.reuse, 0x6000, RZ ;  /* 0x00006000d7db7810 */ /* 0x040fe20007ffe0ff */
[----:B------:R-:W-:Y:S01]  /*3750*/  LDSM.16.M88.4 R76, [R210+0x9800] ;  /* 0x00980000d24c783b */ /* 0x000fe20000000200 */
[----:B------:R-:W-:Y:S02]  /*3760*/  IADD3 R2, R2, -UR16, R6 ;  /* 0x8000001002027c10 */ /* 0x000fe4000fffe006 */
[----:B------:R-:W-:Y:S01]  /*3770*/  HMMA.16816.F32 R36, R8, R14, RZ ;  /* 0x0000000e0824723c */ /* 0x000fe200000018ff */
[----:B------:R-:W1:Y:S01]  /*3780*/  LDSM.16.M88.4 R12, [R212] ;  /* 0x00000000d40c783b */ /* 0x000e620000000200 */
[C---:B------:R-:W-:Y:S02]  /*3790*/  IADD3 R218, R215.reuse, 0x6800, RZ ;  /* 0x00006800d7da7810 */ /* 0x040fe40007ffe0ff */
[C---:B------:R-:W-:Y:S01]  /*37a0*/  IADD3 R217, R215.reuse, 0x7000, RZ ;  /* 0x00007000d7d97810 */ /* 0x040fe20007ffe0ff */
[----:B------:R-:W-:Y:S01]  /*37b0*/  LDSM.16.M88.4 R92, [R210+0xa000] ;  /* 0x00a00000d25c783b */ /* 0x000fe20000000200 */
[----:B------:R-:W-:-:S02]  /*37c0*/  IADD3 R216, R215, 0x7800, RZ ;  /* 0x00007800d7d87810 */ /* 0x000fc40007ffe0ff */
[C---:B----4-:R-:W-:Y:S01]  /*37d0*/  HMMA.16816.F32 R48, R8.reuse, R16, RZ ;  /* 0x000000100830723c */ /* 0x050fe200000018ff */
[----:B------:R-:W-:Y:S07]  /*37e0*/  STL [R1+0x4c], R6 ;  /* 0x00004c0601007387 */ /* 0x000fee0000100800 */
[C---:B------:R-:W-:Y:S01]  /*37f0*/  HMMA.16816.F32 R56, R8.reuse, R18, RZ ;  /* 0x000000120838723c */ /* 0x040fe200000018ff */
[----:B------:R-:W4:Y:S07]  /*3800*/  LDSM.16.M88.4 R16, [R214] ;  /* 0x00000000d610783b */ /* 0x000f2e0000000200 */
[C---:B-----5:R-:W-:Y:S08]  /*3810*/  HMMA.16816.F32 R40, R8.reuse, R20, RZ ;  /* 0x000000140828723c */ /* 0x060ff000000018ff */
[C---:B------:R-:W-:Y:S08]  /*3820*/  HMMA.16816.F32 R20, R8.reuse, R22, RZ ;  /* 0x000000160814723c */ /* 0x040ff000000018ff */
[C---:B--2---:R-:W-:Y:S08]  /*3830*/  HMMA.16816.F32 R52, R8.reuse, R24, RZ ;  /* 0x000000180834723c */ /* 0x044ff000000018ff */
[----:B------:R-:W-:Y:S08]  /*3840*/  HMMA.16816.F32 R8, R8, R26, RZ ;  /* 0x0000001a0808723c */ /* 0x000ff000000018ff */
[C---:B-1----:R-:W-:Y:S08]  /*3850*/  HMMA.16816.F32 R32, R12.reuse, R28, R32 ;  /* 0x0000001c0c20723c */ /* 0x042ff00000001820 */
[C---:B------:R-:W-:Y:S01]  /*3860*/  HMMA.16816.F32 R28, R12.reuse, R30, R36 ;  /* 0x0000001e0c1c723c */ /* 0x040fe20000001824 */
[----:B------:R-:W-:Y:S07]  /*3870*/  LDSM.16.M88.4 R36, [R209+0x1000] ;  /* 0x00100000d124783b */ /* 0x000fee0000000200 */
[C---:B------:R-:W-:Y:S08]  /*3880*/  HMMA.16816.F32 R24, R12.reuse, R44, R40 ;  /* 0x0000002c0c18723c */ /* 0x040ff00000001828 */
[C---:B------:R-:W-:Y:S01]  /*3890*/  HMMA.16816.F32 R20, R12.reuse, R46, R20 ;  /* 0x0000002e0c14723c */ /* 0x040fe20000001814 */
[----:B------:R-:W-:Y:S07]  /*38a0*/  LDSM.16.M88.4 R44, [R209+0x800] ;  /* 0x00080000d12c783b */ /* 0x000fee0000000200 */
[C---:B------:R-:W-:Y:S08]  /*38b0*/  HMMA.16816.F32 R48, R12.reuse, R60, R48 ;  /* 0x0000003c0c30723c */ /* 0x040ff00000001830 */
[C---:B------:R-:W-:Y:S08]  /*38c0*/  HMMA.16816.F32 R72, R12.reuse, R62, R56 ;  /* 0x0000003e0c48723c */ /* 0x040ff00000001838 */
[C---:B------:R-:W-:Y:S08]  /*38d0*/  HMMA.16816.F32 R64, R12.reuse, R68, R52 ;  /* 0x000000440c40723c */ /* 0x040ff00000001834 */
[----:B------:R-:W-:Y:S01]  /*38e0*/  HMMA.16816.F32 R60, R12, R70, R8 ;  /* 0x000000460c3c723c */ /* 0x000fe20000001808 */
[----:B------:R-:W-:Y:S04]  /*38f0*/  LDSM.16.M88.4 R8, [R213] ;  /* 0x00000000d508783b */ /* 0x000fe80000000200 */
[----:B------:R-:W1:Y:S03]  /*3900*/  LDSM.16.M88.4 R68, [R209] ;  /* 0x00000000d144783b */ /* 0x000e660000000200 */
[C---:B----4-:R-:W-:Y:S01]  /*3910*/  HMMA.16816.F32 R56, R16.reuse, R80, R32 ;  /* 0x000000501038723c */ /* 0x050fe20000001820 */
[----:B------:R-:W-:Y:S07]  /*3920*/  LDSM.16.M88.4 R12, [R211+0x2000] ;  /* 0x00200000d30c783b */ /* 0x000fee0000000200 */
[C---:B------:R-:W-:Y:S01]  /*3930*/  HMMA.16816.F32 R52, R16.reuse, R82, R28 ;  /* 0x000000521034723c */ /* 0x040fe2000000181c */
[----:B------:R-:W2:Y:S07]  /*3940*/  LDSM.16.M88.4 R80, [R209+0x1800] ;  /* 0x00180000d150783b */ /* 0x000eae0000000200 */
[C---:B------:R-:W-:Y:S08]  /*3950*/  HMMA.16816.F32 R40, R16.reuse, R88, R24 ;  /* 0x000000581028723c */ /* 0x040ff00000001818 */
[C---:B------:R-:W-:Y:S01]  /*3960*/  HMMA.16816.F32 R32, R16.reuse, R90, R20 ;  /* 0x0000005a1020723c */ /* 0x040fe20000001814 */
[----:B------:R-:W4:Y:S07]  /*3970*/  LDSM.16.M88.4 R88, [R204+0xa000] ;  /* 0x00a00000cc58783b */ /* 0x000f2e0000000200 */
[C---:B------:R-:W-:Y:S08]  /*3980*/  HMMA.16816.F32 R28, R16.reuse, R84, R48 ;  /* 0x00000054101c723c */ /* 0x040ff00000001830 */
[C---:B------:R-:W-:Y:S01]  /*3990*/  HMMA.16816.F32 R24, R16.reuse, R86, R72 ;  /* 0x000000561018723c */ /* 0x040fe20000001848 */
[----:B------:R-:W5:Y:S04]  /*39a0*/  LDSM.16.M88.4 R72, [R204+0xa800] ;  /* 0x00a80000cc48783b */ /* 0x000f680000000200 */
[----:B------:R-:W-:Y:S03]  /*39b0*/  LDSM.16.M88.4 R84, [R210+0xb800] ;  /* 0x00b80000d254783b */ /* 0x000fe60000000200 */
[C---:B------:R-:W-:Y:S01]  /*39c0*/  HMMA.16816.F32 R20, R16.reuse, R76, R64 ;  /* 0x0000004c1014723c */ /* 0x040fe20000001840 */
[----:B------:R-:W-:Y:S07]  /*39d0*/  LDSM.16.M88.4 R64, [R215+0x2800] ;  /* 0x00280000d740783b */ /* 0x000fee0000000200 */
[----:B------:R-:W-:Y:S01]  /*39e0*/  HMMA.16816.F32 R16, R16, R78, R60 ;  /* 0x0000004e1010723c */ /* 0x000fe2000000183c */
[----:B------:R-:W3:Y:S07]  /*39f0*/  LDSM.16.M88.4 R76, [R204+0xb000] ;  /* 0x00b00000cc4c783b */ /* 0x000eee0000000200 */
[C---:B-1----:R-:W-:Y:S08]  /*3a00*/  HMMA.16816.F32 R56, R8.reuse, R68, R56 ;  /* 0x000000440838723c */ /* 0x042ff00000001838 */
[C---:B------:R-:W-:Y:S08]  /*3a10*/  HMMA.16816.F32 R68, R8.reuse, R70, R52 ;  /* 0x000000460844723c */ /* 0x040ff00000001834 */
[C---:B------:R-:W-:Y:S08]  /*3a20*/  HMMA.16816.F32 R60, R8.reuse, R44, R40 ;  /* 0x0000002c083c723c */ /* 0x040ff00000001828 */
[C---:B------:R-:W-:Y:S08]  /*3a30*/  HMMA.16816.F32 R52, R8.reuse, R46, R32 ;  /* 0x0000002e0834723c */ /* 0x040ff00000001820 */
[C---:B------:R-:W-:Y:S01]  /*3a40*/  HMMA.16816.F32 R48, R8.reuse, R36, R28 ;  /* 0x000000240830723c */ /* 0x040fe2000000181c */
[----:B------:R-:W1:Y:S07]  /*3a50*/  LDSM.16.M88.4 R28, [R204+0xb800] ;  /* 0x00b80000cc1c783b */ /* 0x000e6e0000000200 */
[C---:B------:R-:W-:Y:S01]  /*3a60*/  HMMA.16816.F32 R44, R8.reuse, R38, R24 ;  /* 0x00000026082c723c */ /* 0x040fe20000001818 */
[----:B------:R-:W-:Y:S07]  /*3a70*/  LDSM.16.M88.4 R36, [R215+0x2000] ;  /* 0x00200000d724783b */ /* 0x000fee0000000200 */
[C---:B--2---:R-:W-:Y:S08]  /*3a80*/  HMMA.16816.F32 R32, R8.reuse, R80, R20 ;  /* 0x000000500820723c */ /* 0x044ff00000001814 */
[----:B------:R-:W-:Y:S01]  /*3a90*/  HMMA.16816.F32 R24, R8, R82, R16 ;  /* 0x000000520818723c */ /* 0x000fe20000001810 */
[----:B------:R-:W2:Y:S04]  /*3aa0*/  LDSM.16.M88.4 R8, [R212+0x2000] ;  /* 0x00200000d408783b */ /* 0x000ea80000000200 */
[----:B------:R-:W-:Y:S03]  /*3ab0*/  LDSM.16.M88.4 R16, [R214+0x2000] ;  /* 0x00200000d610783b */ /* 0x000fe60000000200 */
[C---:B----4-:R-:W-:Y:S01]  /*3ac0*/  HMMA.16816.F32 R20, R12.reuse, R88, R56 ;  /* 0x000000580c14723c */ /* 0x050fe20000001838 */
[----:B------:R-:W-:Y:S07]  /*3ad0*/  LDSM.16.M88.4 R80, [R209+0x3000] ;  /* 0x00300000d150783b */ /* 0x000fee0000000200 */
[C---:B------:R-:W-:Y:S01]  /*3ae0*/  HMMA.16816.F32 R40, R12.reuse, R90, R68 ;  /* 0x0000005a0c28723c */ /* 0x040fe20000001844 */
[----:B------:R-:W4:Y:S04]  /*3af0*/  LDSM.16.M88.4 R68, [R215+0x3000] ;  /* 0x00300000d744783b */ /* 0x000f280000000200 */
[----:B------:R-:W-:Y:S03]  /*3b00*/  LDSM.16.M88.4 R88, [R210+0xb000] ;  /* 0x00b00000d258783b */ /* 0x000fe60000000200 */
[C---:B-----5:R-:W-:Y:S08]  /*3b10*/  HMMA.16816.F32 R56, R12.reuse, R72, R60 ;  /* 0x000000480c38723c */ /* 0x060ff0000000183c */
[C---:B------:R-:W-:Y:S01]  /*3b20*/  HMMA.16816.F32 R52, R12.reuse, R74, R52 ;  /* 0x0000004a0c34723c */ /* 0x040fe20000001834 */
[----:B------:R-:W5:Y:S07]  /*3b30*/  LDSM.16.M88.4 R72, [R215+0x3800] ;  /* 0x00380000d748783b */ /* 0x000f6e0000000200 */
[C---:B---3--:R-:W-:Y:S08]  /*3b40*/  HMMA.16816.F32 R60, R12.reuse, R76, R48 ;  /* 0x0000004c0c3c723c */ /* 0x048ff00000001830 */
[C---:B------:R-:W-:Y:S01]  /*3b50*/  HMMA.16816.F32 R48, R12.reuse, R78, R44 ;  /* 0x0000004e0c30723c */ /* 0x040fe2000000182c */
[----:B------:R-:W3:Y:S07]  /*3b60*/  LDSM.16.M88.4 R76, [R210+0xa800] ;  /* 0x00a80000d24c783b */ /* 0x000eee0000000200 */
[C---:B-1----:R-:W-:Y:S08]  /*3b70*/  HMMA.16816.F32 R44, R12.reuse, R28, R32 ;  /* 0x0000001c0c2c723c */ /* 0x042ff00000001820 */
[----:B------:R-:W-:Y:S08]  /*3b80*/  HMMA.16816.F32 R12, R12, R30, R24 ;  /* 0x0000001e0c0c723c */ /* 0x000ff00000001818 */
[C---:B--2---:R-:W-:Y:S08]  /*3b90*/  HMMA.16816.F32 R32, R8.reuse, R36, R20 ;  /* 0x000000240820723c */ /* 0x044ff00000001814 */
[C---:B------:R-:W-:Y:S08]  /*3ba0*/  HMMA.16816.F32 R24, R8.reuse, R64, R56 ;  /* 0x000000400818723c */ /* 0x040ff00000001838 */
[C---:B------:R-:W-:Y:S01]  /*3bb0*/  HMMA.16816.F32 R20, R8.reuse, R66, R52 ;  /* 0x000000420814723c */ /* 0x040fe20000001834 */
[----:B------:R-:W-:Y:S07]  /*3bc0*/  LDSM.16.M88.4 R64, [R209+0x2000] ;  /* 0x00200000d140783b */ /* 0x000fee0000000200 */
[C---:B------:R-:W-:Y:S08]  /*3bd0*/  HMMA.16816.F32 R28, R8.reuse, R38, R40 ;  /* 0x00000026081c723c */ /* 0x040ff00000001828 */
[C---:B----4-:R-:W-:Y:S08]  /*3be0*/  HMMA.16816.F32 R60, R8.reuse, R68, R60 ;  /* 0x00000044083c723c */ /* 0x050ff0000000183c */
[C---:B------:R-:W-:Y:S08]  /*3bf0*/  HMMA.16816.F32 R56, R8.reuse, R70, R48 ;  /* 0x000000460838723c */ /* 0x040ff00000001830 */
[C---:B-----5:R-:W-:Y:S08]  /*3c00*/  HMMA.16816.F32 R52, R8.reuse, R72, R44 ;  /* 0x000000480834723c */ /* 0x060ff0000000182c */
[----:B------:R-:W-:Y:S01]  /*3c10*/  HMMA.16816.F32 R48, R8, R74, R12 ;  /* 0x0000004a0830723c */ /* 0x000fe2000000180c */
[----:B------:R-:W1:Y:S04]  /*3c20*/  LDSM.16.M88.4 R12, [R213+0x2000] ;  /* 0x00200000d50c783b */ /* 0x000e680000000200 */
[----:B------:R-:W2:Y:S03]  /*3c30*/  LDSM.16.M88.4 R72, [R209+0x2800] ;  /* 0x00280000d148783b */ /* 0x000ea60000000200 */
[C---:B------:R-:W-:Y:S01]  /*3c40*/  HMMA.16816.F32 R44, R16.reuse, R92, R32 ;  /* 0x0000005c102c723c */ /* 0x040fe20000001820 */
[----:B------:R-:W-:Y:S07]  /*3c50*/  LDSM.16.M88.4 R8, [R211+0x4000] ;  /* 0x00400000d308783b */ /* 0x000fee0000000200 */
[C---:B---3--:R-:W-:Y:S08]  /*3c60*/  HMMA.16816.F32 R36, R16.reuse, R76, R24 ;  /* 0x0000004c1024723c */ /* 0x048ff00000001818 */
[C---:B------:R-:W-:Y:S01]  /*3c70*/  HMMA.16816.F32 R32, R16.reuse, R78, R20 ;  /* 0x0000004e1020723c */ /* 0x040fe20000001814 */
[----:B------:R-:W3:Y:S07]  /*3c80*/  LDSM.16.M88.4 R76, [R209+0x3800] ;  /* 0x00380000d14c783b */ /* 0x000eee0000000200 */
[C---:B------:R-:W-:Y:S01]  /*3c90*/  HMMA.16816.F32 R40, R16.reuse, R94, R28 ;  /* 0x0000005e1028723c */ /* 0x040fe2000000181c */
[----:B------:R-:W-:Y:S07]  /*3ca0*/  LDSM.16.M88.4 R92, [R209+0x5800] ;  /* 0x00580000d15c783b */ /* 0x000fee0000000200 */
[C---:B------:R-:W-:Y:S08]  /*3cb0*/  HMMA.16816.F32 R28, R16.reuse, R88, R60 ;  /* 0x00000058101c723c */ /* 0x040ff0000000183c */
[C---:B------:R-:W-:Y:S01]  /*3cc0*/  HMMA.16816.F32 R24, R16.reuse, R90, R56 ;  /* 0x0000005a1018723c */ /* 0x040fe20000001838 */
[----:B------:R-:W4:Y:S07]  /*3cd0*/  LDSM.16.M88.4 R88, [R204+0xc000] ;  /* 0x00c00000cc58783b */ /* 0x000f2e0000000200 */
[C---:B------:R-:W-:Y:S01]  /*3ce0*/  HMMA.16816.F32 R20, R16.reuse, R84, R52 ;  /* 0x000000541014723c */ /* 0x040fe20000001834 */
[----:B------:R-:W5:Y:S07]  /*3cf0*/  LDSM.16.M88.4 R52, [R204+0xc800] ;  /* 0x00c80000cc34783b */ /* 0x000f6e0000000200 */
[----:B------:R-:W-:Y:S01]  /*3d00*/  HMMA.16816.F32 R16, R16, R86, R48 ;  /* 0x000000561010723c */ /* 0x000fe20000001830 */
[----:B------:R-:W3:Y:S07]  /*3d10*/  LDSM.16.M88.4 R48, [R204+0xd000] ;  /* 0x00d00000cc30783b */ /* 0x000eee0000000200 */
[C---:B-1----:R-:W-:Y:S08]  /*3d20*/  HMMA.16816.F32 R68, R12.reuse, R64, R44 ;  /* 0x000000400c44723c */ /* 0x042ff0000000182c */
[C---:B------:R-:W-:Y:S08]  /*3d30*/  HMMA.16816.F32 R64, R12.reuse, R66, R40 ;  /* 0x000000420c40723c */ /* 0x040ff00000001828 */
[C---:B--2---:R-:W-:Y:S01]  /*3d40*/  HMMA.16816.F32 R60, R12.reuse, R74, R32 ;  /* 0x0000004a0c3c723c */ /* 0x044fe20000001820 */
[----:B------:R-:W1:Y:S07]  /*3d50*/  LDSM.16.M88.4 R32, [R204+0xd800] ;  /* 0x00d80000cc20783b */ /* 0x000e6e0000000200 */
[C---:B------:R-:W-:Y:S07]  /*3d60*/  HMMA.16816.F32 R56, R12.reuse, R80, R28 ;  /* 0x000000500c38723c */ /* 0x040fee000000181c */
[----:B------:R-:W-:Y:S01]  /*3d70*/  IMAD.SHL.U32 R80, R98, 0x2, RZ ;  /* 0x0000000262507824 */ /* 0x000fe200078e00ff */
[----:B------:R-:W-:Y:S04]  /*3d80*/  HMMA.16816.F32 R36, R12, R72, R36 ;  /* 0x000000480c24723c */ /* 0x000fe80000001824 */
[----:B------:R-:W-:-:S04]  /*3d90*/  LOP3.LUT R80, R80, 0x6, RZ, 0xc0, !PT ;  /* 0x0000000650507812 */ /* 0x000fc800078ec0ff */
[----:B------:R-:W-:Y:S01]  /*3da0*/  HMMA.16816.F32 R44, R12, R82, R24 ;  /* 0x000000520c2c723c */ /* 0x000fe20000001818 */
[----:B------:R-:W-:Y:S01]  /*3db0*/  LDSM.16.M88.4 R24, [R215+0x4000] ;  /* 0x00400000d718783b */ /* 0x000fe20000000200 */
[----:B------:R-:W-:-:S04]  /*3dc0*/  IMAD R80, R5, 0x40, R80 ;  /* 0x0000004005507824 */ /* 0x000fc800078e0250 */
[----:B------:R-:W-:Y:S01]  /*3dd0*/  IMAD.IADD R5, R2, 0x1, -R80 ;  /* 0x0000000102057824 */ /* 0x000fe200078e0a50 */
[C---:B------:R-:W-:Y:S01]  /*3de0*/  IADD3 R130, R80.reuse, 0x1, RZ ;  /* 0x0000000150827810 */ /* 0x040fe20007ffe0ff */
[C---:B---3--:R-:W-:Y:S01]  /*3df0*/  HMMA.16816.F32 R40, R12.reuse, R76, R20 ;  /* 0x0000004c0c28723c */ /* 0x048fe20000001814 */
[----:B------:R-:W-:Y:S02]  /*3e00*/  IADD3 R129, R80, 0x8, RZ ;  /* 0x0000000850817810 */ /* 0x000fe40007ffe0ff */
[----:B------:R-:W-:Y:S01]  /*3e10*/  IABS R5, R5 ;  /* 0x0000000500057213 */ /* 0x000fe20000000000 */
[----:B------:R-:W-:Y:S01]  /*3e20*/  IMAD.IADD R7, R2, 0x1, -R130 ;  /* 0x0000000102077824 */ /* 0x000fe200078e0a82 */
[C---:B------:R-:W-:Y:S02]  /*3e30*/  IADD3 R128, R80.reuse, 0x9, RZ ;  /* 0x0000000950807810 */ /* 0x040fe40007ffe0ff */
[----:B------:R-:W-:Y:S01]  /*3e40*/  IADD3 R126, R80, 0x10, RZ ;  /* 0x00000010507e7810 */ /* 0x000fe20007ffe0ff */
[----:B------:R-:W-:Y:S01]  /*3e50*/  HMMA.16816.F32 R28, R12, R78, R16 ;  /* 0x0000004e0c1c723c */ /* 0x000fe20000001810 */
[----:B------:R-:W2:Y:S01]  /*3e60*/  LDSM.16.M88.4 R12, [R212+0x4000] ;  /* 0x00400000d40c783b */ /* 0x000ea20000000200 */
[----:B------:R-:W-:Y:S01]  /*3e70*/  IMAD.MOV.U32 R6, RZ, RZ, R5 ;  /* 0x000000ffff067224 */ /* 0x000fe200078e0005 */
[----:B------:R-:W-:-:S02]  /*3e80*/  IABS R5, R7 ;  /* 0x0000000700057213 */ /* 0x000fc40000000000 */
[----:B------:R-:W-:Y:S01]  /*3e90*/  IADD3 R7, R2, -R126, RZ ;  /* 0x8000007e02077210 */ /* 0x000fe20007ffe0ff */
[----:B------:R3:W-:Y:S01]  /*3ea0*/  I2F R144, R6 ;  /* 0x0000000600907306 */ /* 0x0007e20000201400 */
[C---:B------:R-:W-:Y:S01]  /*3eb0*/  IADD3 R124, R80.reuse, 0x11, RZ ;  /* 0x00000011507c7810 */ /* 0x040fe20007ffe0ff */
[C---:B----4-:R-:W-:Y:S01]  /*3ec0*/  HMMA.16816.F32 R20, R8.reuse, R88, R68 ;  /* 0x000000580814723c */ /* 0x050fe20000001844 */
[----:B------:R-:W4:Y:S01]  /*3ed0*/  LDSM.16.M88.4 R68, [R215+0x4800] ;  /* 0x00480000d744783b */ /* 0x000f220000000200 */
[C---:B------:R-:W-:Y:S02]  /*3ee0*/  IADD3 R123, R80.reuse, 0x18, RZ ;  /* 0x00000018507b7810 */ /* 0x040fe40007ffe0ff */
[C---:B------:R-:W-:Y:S01]  /*3ef0*/  IADD3 R121, R80.reuse, 0x19, RZ ;  /* 0x0000001950797810 */ /* 0x040fe20007ffe0ff */
[----:B------:R-:W-:Y:S01]  /*3f00*/  LDSM.16.M88.4 R76, [R204+0xf000] ;  /* 0x00f00000cc4c783b */ /* 0x000fe20000000200 */
[----:B------:R1:W-:Y:S01]  /*3f10*/  I2F R145, R5 ;  /* 0x0000000500917306 */ /* 0x0003e20000201400 */
[C---:B------:R-:W-:Y:S01]  /*3f20*/  IADD3 R120, R80.reuse, 0x20, RZ ;  /* 0x0000002050787810 */ /* 0x040fe20007ffe0ff */
[----:B------:R-:W-:Y:S01]  /*3f30*/  HMMA.16816.F32 R16, R8, R90, R64 ;  /* 0x0000005a0810723c */ /* 0x000fe20000001840 */
[----:B------:R-:W-:-:S02]  /*3f40*/  IADD3 R119, R80, 0x21, RZ ;  /* 0x0000002150777810 */ /* 0x000fc40007ffe0ff */
[C---:B------:R-:W-:Y:S02]  /*3f50*/  IADD3 R115, R80.reuse, 0x28, RZ ;  /* 0x0000002850737810 */ /* 0x040fe40007ffe0ff */
[----:B------:R-:W-:Y:S01]  /*3f60*/  IADD3 R113, R80, 0x29, RZ ;  /* 0x0000002950717810 */ /* 0x000fe20007ffe0ff */
[----:B---3--:R-:W-:Y:S01]  /*3f70*/  IMAD.IADD R6, R2, 0x1, -R129 ;  /* 0x0000000102067824 */ /* 0x008fe200078e0a81 */
[C---:B------:R-:W-:Y:S01]  /*3f80*/  IADD3 R114, R80.reuse, 0x30, RZ ;  /* 0x0000003050727810 */ /* 0x040fe20007ffe0ff */
[C---:B-----5:R-:W-:Y:S01]  /*3f90*/  HMMA.16816.F32 R36, R8.reuse, R52, R36 ;  /* 0x000000340824723c */ /* 0x060fe20000001824 */
[C---:B------:R-:W-:Y:S02]  /*3fa0*/  IADD3 R118, R80.reuse, 0x31, RZ ;  /* 0x0000003150767810 */ /* 0x040fe40007ffe0ff */
[----:B------:R-:W-:Y:S02]  /*3fb0*/  IABS R6, R6 ;  /* 0x0000000600067213 */ /* 0x000fe40000000000 */
[----:B------:R-:W-:Y:S01]  /*3fc0*/  IADD3 R116, R80, 0x39, RZ ;  /* 0x0000003950747810 */ /* 0x000fe20007ffe0ff */
[----:B-1----:R-:W-:Y:S01]  /*3fd0*/  IMAD.IADD R5, R2, 0x1, -R128 ;  /* 0x0000000102057824 */ /* 0x002fe200078e0a80 */
[----:B------:R1:W-:Y:S01]  /*3fe0*/  I2F R143, R6 ;  /* 0x00000006008f7306 */ /* 0x0003e20000201400 */
[----:B------:R-:W-:Y:S01]  /*3ff0*/  HMMA.16816.F32 R60, R8, R54, R60 ;  /* 0x00000036083c723c */ /* 0x000fe2000000183c */
[----:B------:R-:W3:Y:S01]  /*4000*/  LDSM.16.M88.4 R52, [R215+0x5000] ;  /* 0x00500000d734783b */ /* 0x000ee20000000200 */
[----:B------:R-:W-:-:S02]  /*4010*/  IADD3 R117, R80, 0x38, RZ ;  /* 0x0000003850757810 */ /* 0x000fc40007ffe0ff */
[----:B------:R-:W-:Y:S02]  /*4020*/  IABS R5, R5 ;  /* 0x0000000500057213 */ /* 0x000fe40000000000 */
[----:B------:R-:W-:Y:S02]  /*4030*/  ISETP.GE.AND P2, PT, R80, UR15, PT ;  /* 0x0000000f50007c0c */ /* 0x000fe4000bf46270 */
[----:B------:R-:W-:Y:S01]  /*4040*/  HMMA.16816.F32 R56, R8, R48, R56 ;  /* 0x000000300838723c */ /* 0x000fe20000001838 */
[----:B------:R-:W-:Y:S02]  /*4050*/  ISETP.GE.AND P0, PT, R129, UR15, PT ;  /* 0x0000000f81007c0c */ /* 0x000fe4000bf06270 */
[----:B------:R-:W-:Y:S02]  /*4060*/  ISETP.GE.AND P1, PT, R130, UR15, PT ;  /* 0x0000000f82007c0c */ /* 0x000fe4000bf26270 */
[----:B------:R-:W-:Y:S01]  /*4070*/  ISETP.GE.AND P5, PT, R126, UR15, PT ;  /* 0x0000000f7e007c0c */ /* 0x000fe2000bfa6270 */
[----:B-1----:R-:W-:-:S02]  /*4080*/  IMAD.MOV.U32 R6, RZ, RZ, R5 ;  /* 0x000000ffff067224 */ /* 0x002fc400078e0005 */
[C---:B------:R-:W-:Y:S01]  /*4090*/  HMMA.16816.F32 R48, R8.reuse, R50, R44 ;  /* 0x000000320830723c */ /* 0x040fe2000000182c */
[----:B------:R-:W-:Y:S01]  /*40a0*/  IABS R5, R7 ;  /* 0x0000000700057213 */ /* 0x000fe20000000000 */
[----:B------:R-:W-:Y:S01]  /*40b0*/  IMAD.IADD R7, R2, 0x1, -R121 ;  /* 0x0000000102077824 */ /* 0x000fe200078e0a79 */
[----:B------:R1:W-:Y:S01]  /*40c0*/  I2F R142, R6 ;  /* 0x00000006008e7306 */ /* 0x0003e20000201400 */
[----:B------:R-:W-:Y:S02]  /*40d0*/  ISETP.GE.AND P6, PT, R128, UR15, PT ;  /* 0x0000000f80007c0c */ /* 0x000fe4000bfc6270 */
[----:B------:R-:W-:Y:S02]  /*40e0*/  ISETP.GE.AND P3, PT, R123, UR15, PT ;  /* 0x0000000f7b007c0c */ /* 0x000fe4000bf66270 */
[C---:B------:R-:W-:Y:S01]  /*40f0*/  HMMA.16816.F32 R44, R8.reuse, R32, R40 ;  /* 0x00000020082c723c */ /* 0x040fe20000001828 */
[----:B------:R-:W-:Y:S02]  /*4100*/  ISETP.GE.AND P4, PT, R124, UR15, PT ;  /* 0x0000000f7c007c0c */ /* 0x000fe4000bf86270 */
[----:B------:R5:W-:Y:S05]  /*4110*/  I2F R131, R5 ;  /* 0x0000000500837306 */ /* 0x000bea0000201400 */
[----:B------:R-:W-:Y:S01]  /*4120*/  HMMA.16816.F32 R40, R8, R34, R28 ;  /* 0x000000220828723c */ /* 0x000fe2000000181c */
[----:B------:R-:W-:Y:S01]  /*4130*/  LDSM.16.M88.4 R8, [R214+0x4000] ;  /* 0x00400000d608783b */ /* 0x000fe20000000200 */
[----:B-1----:R-:W-:-:S03]  /*4140*/  IMAD.IADD R6, R2, 0x1, -R124 ;  /* 0x0000000102067824 */ /* 0x002fc600078e0a7c */
[----:B------:R-:W-:Y:S03]  /*4150*/  LDSM.16.M88.4 R28, [R210+0xc800] ;  /* 0x00c80000d21c783b */ /* 0x000fe60000000200 */
[----:B--2---:R-:W-:Y:S01]  /*4160*/  HMMA.16816.F32 R32, R12, R24, R20 ;  /* 0x000000180c20723c */ /* 0x004fe20000001814 */
[----:B------:R-:W1:Y:S01]  /*4170*/  LDSM.16.M88.4 R20, [R210+0xc000] ;  /* 0x00c00000d214783b */ /* 0x000e620000000200 */
[----:B------:R-:W-:Y:S01]  /*4180*/  IABS R6, R6 ;  /* 0x0000000600067213 */ /* 0x000fe20000000000 */
[----:B-----5:R-:W-:-:S03]  /*4190*/  IMAD.IADD R5, R2, 0x1, -R123 ;  /* 0x0000000102057824 */ /* 0x020fc600078e0a7b */
[----:B------:R2:W-:Y:S02]  /*41a0*/  I2F R141, R6 ;  /* 0x00000006008d7306 */ /* 0x0005e40000201400 */
[----:B------:R-:W-:Y:S01]  /*41b0*/  HMMA.16816.F32 R24, R12, R26, R16 ;  /* 0x0000001a0c18723c */ /* 0x000fe20000001810 */
[----:B------:R-:W5:Y:S01]  /*41c0*/  LDSM.16.M88.4 R16, [R215+0x5800] ;  /* 0x00580000d710783b */ /* 0x000f620000000200 */
[----:B------:R-:W-:-:S06]  /*41d0*/  IABS R5, R5 ;  /* 0x0000000500057213 */ /* 0x000fcc0000000000 */
[----:B----4-:R-:W-:Y:S01]  /*41e0*/  HMMA.16816.F32 R36, R12, R68, R36 ;  /* 0x000000440c24723c */ /* 0x010fe20000001824 */
[----:B--2---:R-:W-:Y:S01]  /*41f0*/  IMAD.MOV.U32 R6, RZ, RZ, R5 ;  /* 0x000000ffff067224 */ /* 0x004fe200078e0005 */
[----:B------:R-:W-:-:S06]  /*4200*/  IABS R5, R7 ;  /* 0x0000000700057213 */ /* 0x000fcc0000000000 */
[C---:B------:R-:W-:Y:S01]  /*4210*/  HMMA.16816.F32 R68, R12.reuse, R70, R60 ;  /* 0x000000460c44723c */ /* 0x040fe2000000183c */
[C---:B------:R-:W-:Y:S01]  /*4220*/  IMAD.IADD R7, R2.reuse, 0x1, -R120 ;  /* 0x0000000102077824 */ /* 0x040fe200078e0a78 */
[----:B------:R2:W-:Y:S06]  /*4230*/  I2F R140, R6 ;  /* 0x00000006008c7306 */ /* 0x0005ec0000201400 */
[C---:B---3--:R-:W-:Y:S01]  /*4240*/  HMMA.16816.F32 R64, R12.reuse, R54, R48 ;  /* 0x000000360c40723c */ /* 0x048fe20000001830 */
[----:B------:R-:W3:Y:S07]  /*4250*/  LDSM.16.M88.4 R48, [R210+0xd000] ;  /* 0x00d00000d230783b */ /* 0x000eee0000000200 */
[----:B------:R-:W-:Y:S01]  /*4260*/  HMMA.16816.F32 R60, R12, R52, R56 ;  /* 0x000000340c3c723c */ /* 0x000fe20000001838 */
[----:B--2---:R-:W-:Y:S01]  /*4270*/  IMAD.MOV.U32 R6, RZ, RZ, R5 ;  /* 0x000000ffff067224 */ /* 0x004fe200078e0005 */
[----:B------:R-:W-:Y:S01]  /*4280*/  IABS R5, R7 ;  /* 0x0000000700057213 */ /* 0x000fe20000000000 */
[----:B------:R-:W-:-:S02]  /*4290*/  IMAD.IADD R7, R2, 0x1, -R119 ;  /* 0x0000000102077824 */ /* 0x000fc400078e0a77 */
[----:B------:R2:W-:Y:S03]  /*42a0*/  I2F R139, R6 ;  /* 0x00000006008b7306 */ /* 0x0005e60000201400 */
[----:B-1----:R-:W-:Y:S08]  /*42b0*/  HMMA.16816.F32 R52, R8, R20, R32 ;  /* 0x000000140834723c */ /* 0x002ff00000001820 */
[----:B-----5:R-:W-:Y:S01]  /*42c0*/  HMMA.16816.F32 R56, R12, R16, R44 ;  /* 0x000000100c38723c */ /* 0x020fe2000000182c */
[----:B--2---:R-:W-:Y:S01]  /*42d0*/  IMAD.MOV.U32 R6, RZ, RZ, R5 ;  /* 0x000000ffff067224 */ /* 0x004fe200078e0005 */
[----:B------:R-:W-:-:S06]  /*42e0*/  IABS R5, R7 ;  /* 0x0000000700057213 */ /* 0x000fcc0000000000 */
[----:B------:R-:W-:Y:S01]  /*42f0*/  HMMA.16816.F32 R44, R12, R18, R40 ;  /* 0x000000120c2c723c */ /* 0x000fe20000001828 */
[----:B------:R-:W1:Y:S01]  /*4300*/  LDSM.16.M88.4 R12, [R210+0xd800] ;  /* 0x00d80000d20c783b */ /* 0x000e620000000200 */
[----:B------:R2:W-:Y:S01]  /*4310*/  I2F R138, R6 ;  /* 0x00000006008a7306 */ /* 0x0005e20000201400 */
[C---:B------:R-:W-:Y:S02]  /*4320*/  IMAD.IADD R7, R2.reuse, 0x1, -R114 ;  /* 0x0000000102077824 */ /* 0x040fe400078e0a72 */
[----:B------:R-:W-:Y:S03]  /*4330*/  LDSM.16.M88.4 R16, [R209+0x4000] ;  /* 0x00400000d110783b */ /* 0x000fe60000000200 */
[C---:B------:R-:W-:Y:S01]  /*4340*/  HMMA.16816.F32 R32, R8.reuse, R22, R24 ;  /* 0x000000160820723c */ /* 0x040fe20000001818 */
[----:B------:R-:W4:Y:S01]  /*4350*/  LDSM.16.M88.4 R24, [R213+0x4000] ;  /* 0x00400000d518783b */ /* 0x000f220000000200 */
[----:B------:R5:W-:Y:S03]  /*4360*/  I2F R135, R5 ;  /* 0x0000000500877306 */ /* 0x000be60000201400 */
[----:B------:R-:W-:Y:S03]  /*4370*/  LDSM.16.M88.4 R20, [R211+0x6000] ;  /* 0x00600000d314783b */ /* 0x000fe60000000200 */
[----:B------:R-:W-:Y:S01]  /*4380*/  HMMA.16816.F32 R40, R8, R28, R36 ;  /* 0x0000001c0828723c */ /* 0x000fe20000001824 */
[----:B--2---:R-:W-:-:S05]  /*4390*/  IMAD.IADD R6, R2, 0x1, -R115 ;  /* 0x0000000102067824 */ /* 0x004fca00078e0a73 */
[----:B------:R-:W-:Y:S02]  /*43a0*/  IABS R6, R6 ;  /* 0x0000000600067213 */ /* 0x000fe40000000000 */
[C---:B------:R-:W-:Y:S01]  /*43b0*/  HMMA.16816.F32 R36, R8.reuse, R30, R68 ;  /* 0x0000001e0824723c */ /* 0x040fe20000001844 */
[----:B------:R-:W2:Y:S01]  /*43c0*/  LDSM.16.M88.4 R28, [R209+0x4800] ;  /* 0x00480000d11c783b */ /* 0x000ea20000000200 */
[C---:B-----5:R-:W-:Y:S01]  /*43d0*/  IMAD.IADD R5, R2.reuse, 0x1, -R113 ;  /* 0x0000000102057824 */ /* 0x060fe200078e0a71 */
[----:B------:R5:W-:Y:S04]  /*43e0*/  I2F R134, R6 ;  /* 0x0000000600867306 */ /* 0x000be80000201400 */
[----:B------:R-:W-:Y:S01]  /*43f0*/  IABS R5, R5 ;  /* 0x0000000500057213 */ /* 0x000fe20000000000 */
[C---:B---3--:R-:W-:Y:S08]  /*4400*/  HMMA.16816.F32 R60, R8.reuse, R48, R60 ;  /* 0x00000030083c723c */ /* 0x048ff0000000183c */
[----:B------:R-:W-:Y:S01]  /*4410*/  HMMA.16816.F32 R68, R8, R50, R64 ;  /* 0x000000320844723c */ /* 0x000fe20000001840 */
[----:B------:R-:W3:Y:S01]  /*4420*/  LDSM.16.M88.4 R48, [R204+0xe000] ;  /* 0x00e00000cc30783b */ /* 0x000ee20000000200 */
[----:B-----5:R-:W-:Y:S01]  /*4430*/  IMAD.MOV.U32 R6, RZ, RZ, R5 ;  /* 0x000000ffff067224 */ /* 0x020fe200078e0005 */
[----:B------:R-:W-:Y:S01]  /*4440*/  IABS R5, R7 ;  /* 0x0000000700057213 */ /* 0x000fe20000000000 */
[----:B------:R-:W-:-:S02]  /*4450*/  IMAD.IADD R7, R2, 0x1, -R118 ;  /* 0x0000000102077824 */ /* 0x000fc400078e0a76 */
[----:B------:R5:W-:Y:S02]  /*4460*/  I2F R133, R6 ;  /* 0x0000000600857306 */ /* 0x000be40000201400 */
[C---:B-1----:R-:W-:Y:S01]  /*4470*/  HMMA.16816.F32 R64, R8.reuse, R12, R56 ;  /* 0x0000000c0840723c */ /* 0x042fe20000001838 */
[----:B------:R-:W1:Y:S07]  /*4480*/  LDSM.16.M88.4 R56, [R209+0x5000] ;  /* 0x00500000d138783b */ /* 0x000e6e0000000200 */
[----:B------:R-:W-:Y:S01]  /*4490*/  HMMA.16816.F32 R100, R8, R14, R44 ;  /* 0x0000000e0864723c */ /* 0x000fe2000000182c */
[----:B------:R-:W-:Y:S04]  /*44a0*/  LDSM.16.M88.4 R44, [R204+0xe800] ;  /* 0x00e80000cc2c783b */ /* 0x000fe80000000200 */
[----:B------:R-:W-:Y:S01]  /*44b0*/  LDSM.16.M88.4 R12, [R214+0x6000] ;  /* 0x00600000d60c783b */ /* 0x000fe20000000200 */
[----:B-----5:R-:W-:-:S02]  /*44c0*/  IMAD.MOV.U32 R6, RZ, RZ, R5 ;  /* 0x000000ffff067224 */ /* 0x020fc400078e0005 */
[C---:B----4-:R-:W-:Y:S01]  /*44d0*/  HMMA.16816.F32 R8, R24.reuse, R16, R52 ;  /* 0x000000101808723c */ /* 0x050fe20000001834 */
[----:B------:R-:W-:Y:S01]  /*44e0*/  IABS R5, R7 ;  /* 0x0000000700057213 */ /* 0x000fe20000000000 */
[----:B------:R4:W-:Y:S06]  /*44f0*/  I2F R132, R6 ;  /* 0x0000000600847306 */ /* 0x0009ec0000201400 */
[C---:B------:R-:W-:Y:S01]  /*4500*/  HMMA.16816.F32 R32, R24.reuse, R18, R32 ;  /* 0x000000121820723c */ /* 0x040fe20000001820 */
[----:B------:R-:W-:Y:S01]  /*4510*/  LDSM.16.M88.4 R16, [R212+0x6000] ;  /* 0x00600000d410783b */ /* 0x000fe20000000200 */
[----:B------:R5:W-:Y:S06]  /*4520*/  I2F R127, R5 ;  /* 0x00000005007f7306 */ /* 0x000bec0000201400 */
[----:B--2---:R-:W-:Y:S01]  /*4530*/  HMMA.16816.F32 R52, R24, R28, R40 ;  /* 0x0000001c1834723c */ /* 0x004fe20000001828 */
[----:B------:R-:W2:Y:S01]  /*4540*/  LDSM.16.M88.4 R40, [R215+0x6000] ;  /* 0x00600000d728783b */ /* 0x000ea20000000200 */
[----:B----4-:R-:W-:-:S04]  /*4550*/  IADD3 R6, R2, -R117, RZ ;  /* 0x8000007502067210 */ /* 0x010fc80007ffe0ff */
[----:B------:R-:W-:Y:S02]  /*4560*/  IABS R6, R6 ;  /* 0x0000000600067213 */ /* 0x000fe40000000000 */
[----:B---3--:R-:W-:Y:S01]  /*4570*/  HMMA.16816.F32 R8, R20, R48, R8 ;  /* 0x000000301408723c */ /* 0x008fe20000001808 */
[C---:B-----5:R-:W-:Y:S01]  /*4580*/  IMAD.IADD R5, R2.reuse, 0x1, -R116 ;  /* 0x0000000102057824 */ /* 0x060fe200078e0a74 */
[----:B------:R-:W-:Y:S01]  /*4590*/  IADD3 R2, R2, 0x8, RZ ;  /* 0x0000000802027810 */ /* 0x000fe20007ffe0ff */
[----:B------:R3:W-:Y:S03]  /*45a0*/  I2F R125, R6 ;  /* 0x00000006007d7306 */ /* 0x0007e60000201400 */
[----:B------:R-:W-:Y:S01]  /*45b0*/  IABS R5, R5 ;  /* 0x0000000500057213 */ /* 0x000fe20000000000 */
[C---:B------:R-:W-:Y:S01]  /*45c0*/  IMAD.IADD R7, R2.reuse, 0x1, -R80 ;  /* 0x0000000102077824 */ /* 0x040fe200078e0a50 */
[C---:B-1----:R-:W-:Y:S01]  /*45d0*/  HMMA.16816.F32 R84, R24.reuse, R56, R60 ;  /* 0x000000381854723c */ /* 0x042fe2000000183c */
[----:B------:R-:W-:Y:S07]  /*45e0*/  LDSM.16.M88.4 R60, [R215+0x7000] ;  /* 0x00700000d73c783b */ /* 0x000fee0000000200 */
[C---:B------:R-:W-:Y:S01]  /*45f0*/  HMMA.16816.F32 R88, R24.reuse, R58, R68 ;  /* 0x0000003a1858723c */ /* 0x040fe20000001844 */
[----:B------:R-:W1:Y:S01]  /*4600*/  LDSM.16.M88.4 R56, [R210+0xe000] ;  /* 0x00e00000d238783b */ /* 0x000e620000000200 */
[----:B---3--:R-:W-:Y:S01]  /*4610*/  IMAD.MOV.U32 R6, RZ, RZ, R5 ;  /* 0x000000ffff067224 */ /* 0x008fe200078e0005 */
[----:B------:R-:W-:Y:S01]  /*4620*/  IABS R5, R7 ;  /* 0x0000000700057213 */ /* 0x000fe20000000000 */
[C---:B------:R-:W-:Y:S01]  /*4630*/  IMAD.IADD R7, R2.reuse, 0x1, -R130 ;  /* 0x0000000102077824 */ /* 0x040fe200078e0a82 */
[----:B------:R-:W3:Y:S01]  /*4640*/  LDSM.16.M88.4 R68, [R215+0x6800] ;  /* 0x00680000d744783b */ /* 0x000ee20000000200 */
[----:B------:R4:W-:Y:S02]  /*4650*/  I2F R122, R6 ;  /* 0x00000006007a7306 */ /* 0x0009e40000201400 */
[----:B------:R-:W-:Y:S08]  /*4660*/  HMMA.16816.F32 R72, R24, R30, R36 ;  /* 0x0000001e1848723c */ /* 0x000ff00000001824 */
[----:B------:R-:W-:Y:S01]  /*4670*/  HMMA.16816.F32 R32, R20, R50, R32 ;  /* 0x000000321420723c */ /* 0x000fe20000001820 */
[----:B----4-:R-:W-:Y:S01]  /*4680*/  IMAD.MOV.U32 R6, RZ, RZ, R5 ;  /* 0x000000ffff067224 */ /* 0x010fe200078e0005 */
[----:B------:R-:W-:Y:S01]  /*4690*/  IABS R5, R7 ;  /* 0x0000000700057213 */ /* 0x000fe20000000000 */
[----:B------:R-:W-:-:S05]  /*46a0*/  IMAD.IADD R7, R2, 0x1, -R126 ;  /* 0x0000000102077824 */ /* 0x000fca00078e0a7e */
[----:B--2---:R-:W-:Y:S01]  /*46b0*/  HMMA.16816.F32 R28, R16, R40, R8 ;  /* 0x00000028101c723c */ /* 0x004fe20000001808 */
[----:B------:R2:W-:Y:S01]  /*46c0*/  I2F R111, R6 ;  /* 0x00000006006f7306 */ /* 0x0005e20000201400 */
[----:B------:R-:W-:Y:S06]  /*46d0*/  LDSM.16.M88.4 R8, [R213+0x6000] ;  /* 0x00600000d508783b */ /* 0x000fec0000000200 */
[----:B------:R-:W-:Y:S01]  /*46e0*/  HMMA.16816.F32 R36, R20, R44, R52 ;  /* 0x0000002c1424723c */ /* 0x000fe20000001834 */
[----:B------:R4:W-:Y:S01]  /*46f0*/  I2F R112, R5 ;  /* 0x0000000500707306 */ /* 0x0009e20000201400 */
[----:B------:R-:W5:Y:S06]  /*4700*/  LDSM.16.M88.4 R52, [R209+0x6000] ;  /* 0x00600000d134783b */ /* 0x000f6c0000000200 */
[----:B------:R-:W-:Y:S01]  /*4710*/  HMMA.16816.F32 R96, R24, R92, R64 ;  /* 0x0000005c1860723c */ /* 0x000fe20000001840 */
[----:B--2---:R-:W-:Y:S01]  /*4720*/  IMAD.IADD R6, R2, 0x1, -R129 ;  /* 0x0000000102067824 */ /* 0x004fe200078e0a81 */
[----:B------:R-:W2:Y:S04]  /*4730*/  LDSM.16.M88.4 R64, [R210+0xe800] ;  /* 0x00e80000d240783b */ /* 0x000ea80000000200 */
[----:B------:R-:W-:-:S02]  /*4740*/  IABS R6, R6 ;  /* 0x0000000600067213 */ /* 0x000fc40000000000 */
[----:B------:R-:W-:Y:S01]  /*4750*/  HMMA.16816.F32 R32, R16, R42, R32 ;  /* 0x0000002a1020723c */ /* 0x000fe20000001820 */
[C---:B----4-:R-:W-:Y:S01]  /*4760*/  IMAD.IADD R5, R2.reuse, 0x1, -R128 ;  /* 0x0000000102057824 */ /* 0x050fe200078e0a80 */
[----:B------:R4:W-:Y:S04]  /*4770*/  I2F R110, R6 ;  /* 0x00000006006e7306 */ /* 0x0009e80000201400 */
[----:B------:R-:W-:Y:S02]  /*4780*/  IABS R5, R5 ;  /* 0x0000000500057213 */ /* 0x000fe40000000000 */
[----:B-1----:R-:W-:Y:S08]  /*4790*/  HMMA.16816.F32 R28, R12, R56, R28 ;  /* 0x000000380c1c723c */ /* 0x002ff0000000181c */
[----:B------:R-:W-:Y:S01]  /*47a0*/  HMMA.16816.F32 R44, R20, R46, R72 ;  /* 0x0000002e142c723c */ /* 0x000fe20000001848 */
[----:B------:R-:W-:Y:S01]  /*47b0*/  LDSM.16.M88.4 R72, [R209+0x6800] ;  /* 0x00680000d148783b */ /* 0x000fe20000000200 */
[----:B----4-:R-:W-:Y:S01]  /*47c0*/  IMAD.MOV.U32 R6, RZ, RZ, R5 ;  /* 0x000000ffff067224 */ /* 0x010fe200078e0005 */
[----:B------:R-:W-:Y:S01]  /*47d0*/  IABS R5, R7 ;  /* 0x0000000700057213 */ /* 0x000fe20000000000 */
[----:B------:R-:W-:-:S02]  /*47e0*/  IMAD.IADD R7, R2, 0x1, -R124 ;  /* 0x0000000102077824 */ /* 0x000fc400078e0a7c */
[----:B------:R1:W-:Y:S02]  /*47f0*/  I2F R109, R6 ;  /* 0x00000006006d7306 */ /* 0x0003e40000201400 */
[----:B---3--:R-:W-:Y:S08]  /*4800*/  HMMA.16816.F32 R36, R16, R68, R36 ;  /* 0x000000441024723c */ /* 0x008ff00000001824 */
[----:B------:R-:W-:Y:S01]  /*4810*/  HMMA.16816.F32 R40, R12, R58, R32 ;  /* 0x0000003a0c28723c */ /* 0x000fe20000001820 */
[----:B------:R-:W3:Y:S01]  /*4820*/  LDSM.16.M88.4 R56, [R210+0xf000] ;  /* 0x00f00000d238783b */ /* 0x000ee20000000200 */
[----:B-1----:R-:W-:Y:S01]  /*4830*/  IMAD.MOV.U32 R6, RZ, RZ, R5 ;  /* 0x000000ffff067224 */ /* 0x002fe200078e0005 */
[----:B------:R-:W-:Y:S01]  /*4840*/  IABS R5, R7 ;  /* 0x0000000700057213 */ /* 0x000fe20000000000 */
[----:B------:R-:W-:-:S04]  /*4850*/  IMAD.IADD R7, R2, 0x1, -R120 ;  /* 0x0000000102077824 */ /* 0x000fc800078e0a78 */
[----:B-----5:R-:W-:Y:S01]  /*4860*/  HMMA.16816.F32 R48, R8, R52, R28 ;  /* 0x000000340830723c */ /* 0x020fe2000000181c */
[----:B------:R1:W-:Y:S07]  /*4870*/  I2F R108, R6 ;  /* 0x00000006006c7306 */ /* 0x0003ee0000201400 */
[----:B------:R-:W-:Y:S01]  /*4880*/  HMMA.16816.F32 R32, R20, R76, R84 ;  /* 0x0000004c1420723c */ /* 0x000fe20000001854 */
[----:B------:R4:W-:Y:S01]  /*4890*/  I2F R107, R5 ;  /* 0x00000005006b7306 */ /* 0x0009e20000201400 */
[----:B------:R-:W-:Y:S06]  /*48a0*/  LDSM.16.M88.4 R84, [R204+0xf800] ;  /* 0x00f80000cc54783b */ /* 0x000fec0000000200 */
[----:B------:R-:W-:Y:S01]  /*48b0*/  HMMA.16816.F32 R28, R16, R70, R44 ;  /* 0x00000046101c723c */ /* 0x000fe2000000182c */
[----:B-1----:R-:W-:Y:S01]  /*48c0*/  IMAD.IADD R6, R2, 0x1, -R123 ;  /* 0x0000000102067824 */ /* 0x002fe200078e0a7b */
[----:B------:R-:W-:Y:S04]  /*48d0*/  LDSM.16.M88.4 R68, [R215+0x7800] ;  /* 0x00780000d744783b */ /* 0x000fe80000000200 */
[----:B------:R-:W-:-:S02]  /*48e0*/  IABS R6, R6 ;  /* 0x0000000600067213 */ /* 0x000fc40000000000 */
[----:B--2---:R-:W-:Y:S01]  /*48f0*/  HMMA.16816.F32 R36, R12, R64, R36 ;  /* 0x000000400c24723c */ /* 0x004fe20000001824 */
[----:B----4-:R-:W-:Y:S01]  /*4900*/  IMAD.IADD R5, R2, 0x1, -R121 ;  /* 0x0000000102057824 */ /* 0x010fe200078e0a79 */
[----:B------:R1:W-:Y:S04]  /*4910*/  I2F R106, R6 ;  /* 0x00000006006a7306 */ /* 0x0003e80000201400 */
[----:B------:R-:W-:Y:S02]  /*4920*/  IABS R5, R5 ;  /* 0x0000000500057213 */ /* 0x000fe40000000000 */
[----:B------:R-:W-:Y:S08]  /*4930*/  HMMA.16816.F32 R44, R20, R78, R88 ;  /* 0x0000004e142c723c */ /* 0x000ff00000001858 */
[----:B------:R-:W-:Y:S01]  /*4940*/  HMMA.16816.F32 R52, R8, R54, R40 ;  /* 0x000000360834723c */ /* 0x000fe20000001828 */
[----:B-1----:R-:W-:-:S02]  /*4950*/  MOV R6, R5 ;  /* 0x0000000500067202 */ /* 0x002fc40000000f00 */
[----:B------:R-:W-:Y:S01]  /*4960*/  IABS R5, R7 ;  /* 0x0000000700057213 */ /* 0x000fe20000000000 */
[C---:B------:R-:W-:Y:S01]  /*4970*/  IMAD.IADD R7, R2.reuse, 0x1, -R119 ;  /* 0x0000000102077824 */ /* 0x040fe200078e0a77 */
[----:B------:R1:W-:Y:S03]  /*4980*/  I2F R105, R6 ;  /* 0x0000000600697306 */ /* 0x0003e60000201400 */
[----:B------:R-:W-:Y:S08]  /*4990*/  HMMA.16816.F32 R24, R24, R94, R100 ;  /* 0x0000005e1818723c */ /* 0x000ff00000001864 */
[----:B------:R-:W-:Y:S01]  /*49a0*/  HMMA.16816.F32 R28, R12, R66, R28 ;  /* 0x000000420c1c723c */ /* 0x000fe2000000181c */
[----:B------:R-:W2:Y:S01]  /*49b0*/  LDSM.16.M88.4 R64, [R209+0x7000] ;  /* 0x00700000d140783b */ /* 0x000ea20000000200 */
[----:B-1----:R-:W-:Y:S01]  /*49c0*/  IMAD.MOV.U32 R6, RZ, RZ, R5 ;  /* 0x000000ffff067224 */ /* 0x002fe200078e0005 */
[----:B------:R-:W-:Y:S01]  /*49d0*/  IABS R5, R7 ;  /* 0x0000000700057213 */ /* 0x000fe20000000000 */
[----:B------:R-:W-:-:S04]  /*49e0*/  IMAD.IADD R7, R2, 0x1, -R115 ;  /* 0x0000000102077824 */ /* 0x000fc800078e0a73 */
[C---:B------:R-:W-:Y:S01]  /*49f0*/  HMMA.16816.F32 R32, R16.reuse, R60, R32 ;  /* 0x0000003c1020723c */ /* 0x040fe20000001820 */
[----:B------:R1:W-:Y:S07]  /*4a00*/  I2F R93, R6 ;  /* 0x00000006005d7306 */ /* 0x0003ee0000201400 */
[----:B------:R-:W-:Y:S01]  /*4a10*/  HMMA.16816.F32 R44, R16, R62, R44 ;  /* 0x0000003e102c723c */ /* 0x000fe2000000182c */
[----:B------:R-:W4:Y:S01]  /*4a20*/  LDSM.16.M88.4 R60, [R210+0xf800] ;  /* 0x00f80000d23c783b */ /* 0x000f220000000200 */
[----:B-1----:R-:W-:Y:S01]  /*4a30*/  IMAD.MOV.U32 R6, RZ, RZ, R5 ;  /* 0x000000ffff067224 */ /* 0x002fe200078e0005 */
[----:B------:R-:W-:Y:S01]  /*4a40*/  IABS R5, R7 ;  /* 0x0000000700057213 */ /* 0x000fe20000000000 */
[----:B------:R-:W-:-:S02]  /*4a50*/  IMAD.IADD R7, R2, 0x1, -R113 ;  /* 0x0000000102077824 */ /* 0x000fc400078e0a71 */
[----:B------:R1:W-:Y:S10]  /*4a60*/  I2F R104, R6 ;  /* 0x0000000600687306 */ /* 0x0003f40000201400 */
[C---:B---3--:R-:W-:Y:S08]  /*4a70*/  HMMA.16816.F32 R40, R12.reuse, R56, R32 ;  /* 0x000000380c28723c */ /* 0x048ff00000001820 */
[----:B------:R-:W-:Y:S01]  /*4a80*/  HMMA.16816.F32 R32, R12, R58, R44 ;  /* 0x0000003a0c20723c */ /* 0x000fe2000000182c */
[----:B-1----:R-:W-:Y:S01]  /*4a90*/  IMAD.MOV.U32 R6, RZ, RZ, R5 ;  /* 0x000000ffff067224 */ /* 0x002fe200078e0005 */
[----:B------:R-:W-:Y:S01]  /*4aa0*/  IABS R5, R7 ;  /* 0x0000000700057213 */ /* 0x000fe20000000000 */
[----:B------:R-:W-:-:S02]  /*4ab0*/  IMAD.IADD R7, R2, 0x1, -R114 ;  /* 0x0000000102077824 */ /* 0x000fc400078e0a72 */
[----:B------:R1:W-:Y:S11]  /*4ac0*/  I2F R92, R6 ;  /* 0x00000006005c7306 */ /* 0x0003f60000201400 */
[----:B--2---:R-:W-:Y:S01]  /*4ad0*/  HMMA.16816.F32 R40, R8, R64, R40 ;  /* 0x000000400828723c */ /* 0x004fe20000001828 */
[----:B-1----:R-:W-:Y:S01]  /*4ae0*/  IMAD.MOV.U32 R6, RZ, RZ, R5 ;  /* 0x000000ffff067224 */ /* 0x002fe200078e0005 */
[----:B------:R-:W-:Y:S01]  /*4af0*/  IABS R5, R7 ;  /* 0x0000000700057213 */ /* 0x000fe20000000000 */
[----:B------:R-:W-:-:S02]  /*4b00*/  IMAD.IADD R7, R2, 0x1, -R118 ;  /* 0x0000000102077824 */ /* 0x000fc400078e0a76 */
[----:B------:R1:W-:Y:S11]  /*4b10*/  I2F R83, R6 ;  /* 0x0000000600537306 */ /* 0x0003f60000201400 */
[----:B------:R-:W-:Y:S08]  /*4b20*/  @!UPT UIADD3 URZ, URZ, URZ, URZ ;  /* 0x0000003f3f3ff290 */ /* 0x000ff0000fffe03f */
[----:B------:R-:W-:Y:S02]  /*4b30*/  FMUL.FTZ R42, R42, c[0x0][0x2ec] ;  /* 0x0000bb002a2a7a20 */ /* 0x000fe40000410000 */
[----:B------:R-:W-:Y:S02]  /*4b40*/  FMUL.FTZ R43, R43, c[0x0][0x2ec] ;  /* 0x0000bb002b2b7a20 */ /* 0x000fe40000410000 */
[----:B------:R-:W-:Y:S02]  /*4b50*/  FMUL.FTZ R40, R40, c[0x0][0x2ec] ;  /* 0x0000bb0028287a20 */ /* 0x000fe40000410000 */
[----:B-1----:R-:W-:Y:S01]  /*4b60*/  IMAD.MOV.U32 R6, RZ, RZ, R5 ;  /* 0x000000ffff067224 */ /* 0x002fe200078e0005 */
[----:B------:R-:W-:Y:S01]  /*4b70*/  IABS R5, R7 ;  /* 0x0000000700057213 */ /* 0x000fe20000000000 */
[----:B------:R-:W-:Y:S01]  /*4b80*/  MUFU.TANH R42, R42 ;  /* 0x0000002a002a7308 */ /* 0x000fe20000002400 */
[----:B------:R-:W-:-:S07]  /*4b90*/  FMUL.FTZ R41, R41, c[0x0][0x2ec] ;  /* 0x0000bb0029297a20 */ /* 0x000fce0000410000 */
[----:B------:R1:W-:Y:S08]  /*4ba0*/  I2F R82, R6 ;  /* 0x0000000600527306 */ /* 0x0003f00000201400 */
[----:B------:R2:W-:Y:S01]  /*4bb0*/  I2F R81, R5 ;  /* 0x0000000500517306 */ /* 0x0005e20000201400 */
[----:B-1----:R-:W-:-:S07]  /*4bc0*/  IMAD.IADD R6, R2, 0x1, -R117 ;  /* 0x0000000102067824 */ /* 0x002fce00078e0a75 */
[----:B------:R-:W-:Y:S01]  /*4bd0*/  MUFU.TANH R43, R43 ;  /* 0x0000002b002b7308 */ /* 0x000fe20000002400 */
[----:B------:R-:W-:Y:S01]  /*4be0*/  IMAD.IADD R2, R2, 0x1, -R116 ;  /* 0x0000000102027824 */ /* 0x000fe200078e0a74 */
[----:B------:R-:W-:-:S04]  /*4bf0*/  IABS R6, R6 ;  /* 0x0000000600067213 */ /* 0x000fc80000000000 */
[----:B------:R-:W-:Y:S02]  /*4c00*/  IABS R2, R2 ;  /* 0x0000000200027213 */ /* 0x000fe40000000000 */
[----:B------:R-:W-:Y:S01]  /*4c10*/  MUFU.TANH R40, R40 ;  /* 0x0000002800287308 */ /* 0x000fe20000002400 */
[----:B--2---:R-:W-:-:S07]  /*4c20*/  IMAD.MOV.U32 R5, RZ, RZ, R6 ;  /* 0x000000ffff057224 */ /* 0x004fce00078e0006 */
[----:B------:R1:W-:Y:S08]  /*4c30*/  I2F R76, R2 ;  /* 0x00000002004c7306 */ /* 0x0003f00000201400 */
[----:B------:R-:W-:Y:S01]  /*4c40*/  I2F R77, R5 ;  /* 0x00000005004d7306 */ /* 0x000fe20000201400 */
[----:B-1----:R-:W-:-:S07]  /*4c50*/  FMUL.FTZ R2, R48, c[0x0][0x2ec] ;  /* 0x0000bb0030027a20 */ /* 0x002fce0000410000 */
[----:B------:R-:W-:Y:S08]  /*4c60*/  MUFU.TANH R41, R41 ;  /* 0x0000002900297308 */ /* 0x000ff00000002400 */
[----:B------:R1:W2:Y:S02]  /*4c70*/  MUFU.TANH R5, R2 ;  /* 0x0000000200057308 */ /* 0x0002a40000002400 */
[----:B-1----:R-:W-:-:S02]  /*4c80*/  FMUL.FTZ R2, R49, c[0x0][0x2ec] ;  /* 0x0000bb0031027a20 */ /* 0x002fc40000410000 */
[----:B--2---:R-:W-:-:S04]  /*4c90*/  FFMA.FTZ R5, R144, -UR4, R5 ;  /* 0x8000000490057c23 */ /* 0x004fc80008010005 */
[----:B------:R1:W2:Y:S02]  /*4ca0*/  MUFU.TANH R7, R2 ;  /* 0x0000000200077308 */ /* 0x0002a40000002400 */
[----:B-1----:R-:W-:Y:S02]  /*4cb0*/  FMUL.FTZ R2, R50, c[0x0][0x2ec] ;  /* 0x0000bb0032027a20 */ /* 0x002fe40000410000 */
[----:B--2---:R-:W-:-:S04]  /*4cc0*/  FFMA.FTZ R7, R145, -UR4, R7 ;  /* 0x8000000491077c23 */ /* 0x004fc80008010007 */
[----:B------:R1:W-:Y:S02]  /*4cd0*/  MUFU.TANH R6, R2 ;  /* 0x0000000200067308 */ /* 0x0003e40000002400 */
[----:B-1----:R-:W-:Y:S02]  /*4ce0*/  FMUL.FTZ R2, R51, c[0x0][0x2ec] ;  /* 0x0000bb0033027a20 */ /* 0x002fe40000410000 */
[----:B------:R-:W-:Y:S04]  /*4cf0*/  HMMA.16816.F32 R48, R8, R72, R36 ;  /* 0x000000480830723c */ /* 0x000fe80000001824 */
[----:B------:R1:W2:Y:S04]  /*4d00*/  MUFU.TANH R79, R2 ;  /* 0x00000002004f7308 */ /* 0x0002a80000002400 */
[C---:B------:R-:W-:Y:S08]  /*4d10*/  HMMA.16816.F32 R36, R20.reuse, R84, R96 ;  /* 0x000000541424723c */ /* 0x040ff00000001860 */
[----:B------:R-:W-:Y:S01]  /*4d20*/  HMMA.16816.F32 R20, R20, R86, R24 ;  /* 0x000000561414723c */ /* 0x000fe20000001818 */
[----:B-1----:R-:W-:-:S04]  /*4d30*/  FMUL.FTZ R2, R52, c[0x0][0x2ec] ;  /* 0x0000bb0034027a20 */ /* 0x002fc80000410000 */
[----:B------:R1:W-:Y:S03]  /*4d40*/  MUFU.TANH R73, R2 ;  /* 0x0000000200497308 */ /* 0x0003e60000002400 */
[----:B------:R-:W-:-:S06]  /*4d50*/  FMUL.FTZ R50, R50, c[0x0][0x2ec] ;  /* 0x0000bb0032327a20 */ /* 0x000fcc0000410000 */
[----:B------:R-:W-:Y:S01]  /*4d60*/  MUFU.TANH R50, R50 ;  /* 0x0000003200327308 */ /* 0x000fe20000002400 */
[----:B-1----:R-:W-:-:S07]  /*4d70*/  FMUL.FTZ R2, R53, c[0x0][0x2ec] ;  /* 0x0000bb0035027a20 */ /* 0x002fce0000410000 */
[----:B------:R1:W3:Y:S02]  /*4d80*/  MUFU.TANH R78, R2 ;  /* 0x00000002004e7308 */ /* 0x0002e40000002400 */
[----:B-1----:R-:W-:-:S06]  /*4d90*/  FMUL.FTZ R2, R54, c[0x0][0x2ec] ;  /* 0x0000bb0036027a20 */ /* 0x002fcc0000410000 */
[----:B------:R1:W-:Y:S02]  /*4da0*/  MUFU.TANH R72, R2 ;  /* 0x0000000200487308 */ /* 0x0003e40000002400 */
[----:B-1----:R-:W-:Y:S02]  /*4db0*/  FMUL.FTZ R2, R55, c[0x0][0x2ec] ;  /* 0x0000bb0037027a20 */ /* 0x002fe40000410000 */
[----:B------:R-:W-:Y:S04]  /*4dc0*/  HMMA.16816.F32 R52, R8, R74, R28 ;  /* 0x0000004a0834723c */ /* 0x000fe8000000181c */
[----:B------:R1:W-:Y:S04]  /*4dd0*/  MUFU.TANH R57, R2 ;  /* 0x0000000200397308 */ /* 0x0003e80000002400 */
[----:B------:R-:W-:Y:S01]  /*4de0*/  HMMA.16816.F32 R28, R16, R68, R36 ;  /* 0x00000044101c723c */ /* 0x000fe20000001824 */
[----:B------:R-:W5:Y:S01]  /*4df0*/  LDSM.16.M88.4 R36, [R209+0x7800] ;  /* 0x00780000d124783b */ /* 0x000f620000000200 */
[----:B------:R-:W-:-:S06]  /*4e00*/  DEPBAR.LE SB0, 0x0 ;  /* 0x000080000000791a */ /* 0x000fcc0000000000 */
[----:B------:R-:W-:Y:S01]  /*4e10*/  HMMA.16816.F32 R16, R16, R70, R20 ;  /* 0x000000461010723c */ /* 0x000fe20000001814 */
[----:B-1----:R-:W-:-:S04]  /*4e20*/  FMUL.FTZ R2, R48, c[0x0][0x2ec] ;  /* 0x0000bb0030027a20 */ /* 0x002fc80000410000 */
[----:B------:R1:W-:Y:S02]  /*4e30*/  MUFU.TANH R56, R2 ;  /* 0x0000000200387308 */ /* 0x0003e40000002400 */
[----:B------:R-:W-:Y:S01]  /*4e40*/  FSEL R23, R5, -INF , !P2 ;  /* 0xff80000005177808 */ /* 0x000fe20005000000 */
[----:B------:R-:W-:Y:S01]  /*4e50*/  FMUL.FTZ R55, R55, c[0x0][0x2ec] ;  /* 0x0000bb0037377a20 */ /* 0x000fe20000410000 */
[----:B------:R-:W-:Y:S01]  /*4e60*/  FSEL R21, R7, -INF , !P1 ;  /* 0xff80000007157808 */ /* 0x000fe20004800000 */
[----:B--2---:R-:W-:Y:S02]  /*4e70*/  FFMA.FTZ R5, R112, -UR4, R79 ;  /* 0x8000000470057c23 */ /* 0x004fe4000801004f */
[----:B---3--:R-:W-:Y:S02]  /*4e80*/  FFMA.FTZ R7, R142, -UR4, R78 ;  /* 0x800000048e077c23 */ /* 0x008fe4000801004e */
[----:B------:R-:W-:Y:S02]  /*4e90*/  MUFU.TANH R55, R55 ;  /* 0x0000003700377308 */ /* 0x000fe40000002400 */
[----:B----4-:R-:W-:Y:S01]  /*4ea0*/  HMMA.16816.F32 R24, R12, R60, R28 ;  /* 0x0000003c0c18723c */ /* 0x010fe2000000181c */
[----:B------:R-:W-:Y:S01]  /*4eb0*/  FSEL R22, R7, -INF , !P6 ;  /* 0xff80000007167808 */ /* 0x000fe20007000000 */
[----:B-1----:R-:W-:-:S06]  /*4ec0*/  FMUL.FTZ R2, R49, c[0x0][0x2ec] ;  /* 0x0000bb0031027a20 */ /* 0x002fcc0000410000 */
[----:B------:R-:W-:Y:S01]  /*4ed0*/  HMMA.16816.F32 R28, R8, R66, R32 ;  /* 0x00000042081c723c */ /* 0x000fe20000001820 */
[----:B------:R1:W2:Y:S07]  /*4ee0*/  MUFU.TANH R48, R2 ;  /* 0x0000000200307308 */ /* 0x0002ae0000002400 */
[----:B------:R-:W-:Y:S08]  /*4ef0*/  HMMA.16816.F32 R12, R12, R62, R16 ;  /* 0x0000003e0c0c723c */ /* 0x000ff00000001810 */
[----:B-----5:R-:W-:Y:S01]  /*4f00*/  HMMA.16816.F32 R24, R8, R36, R24 ;  /* 0x000000240818723c */ /* 0x020fe20000001818 */
[----:B-1----:R-:W-:-:S02]  /*4f10*/  FMUL.FTZ R2, R51, c[0x0][0x2ec] ;  /* 0x0000bb0033027a20 */ /* 0x002fc40000410000 */
[----:B--2---:R-:W-:Y:S02]  /*4f20*/  FFMA.FTZ R7, R141, -UR4, R48 ;  /* 0x800000048d077c23 */ /* 0x004fe40008010030 */
[----:B------:R1:W-:Y:S03]  /*4f30*/  MUFU.TANH R47, R2 ;  /* 0x00000002002f7308 */ /* 0x0003e60000002400 */
[----:B------:R-:W-:-:S05]  /*4f40*/  FMUL.FTZ R28, R28, c[0x0][0x2ec] ;  /* 0x0000bb001c1c7a20 */ /* 0x000fca0000410000 */
[----:B------:R-:W2:Y:S03]  /*4f50*/  MUFU.TANH R33, R28 ;  /* 0x0000001c00217308 */ /* 0x000ea60000002400 */
[----:B------:R-:W-:Y:S01]  /*4f60*/  HMMA.16816.F32 R12, R8, R38, R12 ;  /* 0x00000026080c723c */ /* 0x000fe2000000180c */
[----:B-1----:R-:W-:-:S07]  /*4f70*/  FMUL.FTZ R2, R52, c[0x0][0x2ec] ;  /* 0x0000bb0034027a20 */ /* 0x002fce0000410000 */
[----:B------:R-:W-:Y:S01]  /*4f80*/  FMUL.FTZ R8, R26, c[0x0][0x2ec] ;  /* 0x0000bb001a087a20 */ /* 0x000fe20000410000 */
[----:B------:R-:W-:Y:S01]  /*4f90*/  FSEL R26, R5, -INF , !P1 ;  /* 0xff800000051a7808 */ /* 0x000fe20004800000 */
[----:B------:R1:W-:Y:S01]  /*4fa0*/  MUFU.TANH R46, R2 ;  /* 0x00000002002e7308 */ /* 0x0003e20000002400 */
[----:B------:R-:W-:Y:S01]  /*4fb0*/  FMUL.FTZ R24, R24, c[0x0][0x2ec] ;  /* 0x0000bb0018187a20 */ /* 0x000fe20000410000 */
[----:B------:R-:W-:Y:S01]  /*4fc0*/  ISETP.GE.AND P1, PT, R120, UR15, PT ;  /* 0x0000000f78007c0c */ /* 0x000fe2000bf26270 */
[----:B------:R-:W-:Y:S02]  /*4fd0*/  FFMA.FTZ R5, R109, -UR4, R57 ;  /* 0x800000046d057c23 */ /* 0x000fe40008010039 */
[----:B--2---:R-:W-:-:S03]  /*4fe0*/  FFMA.FTZ R17, R134, -UR4, R33 ;  /* 0x8000000486117c23 */ /* 0x004fc60008010021 */
[----:B------:R2:W-:Y:S06]  /*4ff0*/  MUFU.TANH R20, R8 ;  /* 0x0000000800147308 */ /* 0x0005ec0000002400 */
[----:B------:R-:W-:Y:S02]  /*5000*/  FMUL.FTZ R12, R12, c[0x0][0x2ec] ;  /* 0x0000bb000c0c7a20 */ /* 0x000fe40000410000 */
[----:B-1----:R-:W-:Y:S02]  /*5010*/  FMUL.FTZ R2, R53, c[0x0][0x2ec] ;  /* 0x0000bb0035027a20 */ /* 0x002fe40000410000 */
[----:B------:R-:W-:-:S02]  /*5020*/  FMUL.FTZ R13, R13, c[0x0][0x2ec] ;  /* 0x0000bb000d0d7a20 */ /* 0x000fc40000410000 */
[----:B------:R1:W-:Y:S01]  /*5030*/  MUFU.TANH R45, R2 ;  /* 0x00000002002d7308 */ /* 0x0003e20000002400 */
[----:B------:R-:W-:Y:S02]  /*5040*/  FMUL.FTZ R14, R14, c[0x0][0x2ec] ;  /* 0x0000bb000e0e7a20 */ /* 0x000fe40000410000 */
[----:B--2---:R-:W-:Y:S01]  /*5050*/  FMUL.FTZ R8, R27, c[0x0][0x2ec] ;  /* 0x0000bb001b087a20 */ /* 0x004fe20000410000 */
[----:B------:R-:W-:Y:S01]  /*5060*/  FSEL R27, R5, -INF , !P6 ;  /* 0xff800000051b7808 */ /* 0x000fe20007000000 */
[----:B------:R-:W-:Y:S01]  /*5070*/  FFMA.FTZ R5, R107, -UR4, R47 ;  /* 0x800000046b057c23 */ /* 0x000fe2000801002f */
[----:B------:R-:W-:Y:S01]  /*5080*/  BAR.SYNC.DEFER_BLOCKING 0x0 ;  /* 0x0000000000007b1d */ /* 0x000fe20000010000 */
[----:B------:R-:W-:-:S03]  /*5090*/  ISETP.GE.AND P6, PT, R115, UR15, PT ;  /* 0x0000000f73007c0c */ /* 0x000fc6000bfc6270 */
[----:B------:R-:W-:Y:S01]  /*50a0*/  FSEL R130, R5, -INF , !P4 ;  /* 0xff80000005827808 */ /* 0x000fe20006000000 */
[----:B------:R-:W-:Y:S01]  /*50b0*/  FFMA.FTZ R5, R105, -UR4, R55 ;  /* 0x8000000469057c23 */ /* 0x000fe20008010037 */
[----:B------:R-:W-:Y:S01]  /*50c0*/  MUFU.TANH R19, R8 ;  /* 0x0000000800137308 */ /* 0x000fe20000002400 */
[----:B-1----:R-:W-:-:S07]  /*50d0*/  FMUL.FTZ R2, R54, c[0x0][0x2ec] ;  /* 0x0000bb0036027a20 */ /* 0x002fce0000410000 */
[----:B------:R1:W-:Y:S08]  /*50e0*/  MUFU.TANH R44, R2 ;  /* 0x00000002002c7308 */ /* 0x0003f00000002400 */
[----:B------:R-:W2:Y:S01]  /*50f0*/  MUFU.TANH R8, R12 ;  /* 0x0000000c00087308 */ /* 0x000ea20000002400 */
[----:B-1----:R-:W-:-:S07]  /*5100*/  FMUL.FTZ R2, R29, c[0x0][0x2ec] ;  /* 0x0000bb001d027a20 */ /* 0x002fce0000410000 */
[----:B------:R2:W1:Y:S08]  /*5110*/  MUFU.TANH R12, R13 ;  /* 0x0000000d000c7308 */ /* 0x0004700000002400 */
[----:B------:R3:W4:Y:S08]  /*5120*/  MUFU.TANH R16, R2 ;  /* 0x0000000200107308 */ /* 0x0007300000002400 */
[----:B------:R-:W-:Y:S01]  /*5130*/  MUFU.TANH R29, R24 ;  /* 0x00000018001d7308 */ /* 0x000fe20000002400 */
[----:B--2---:R-:W-:-:S02]  /*5140*/  FFMA.FTZ R13, R125, -UR4, R8 ;  /* 0x800000047d0d7c23 */ /* 0x004fc40008010008 */
[----:B------:R-:W-:Y:S02]  /*5150*/  FFMA.FTZ R8, R81, -UR4, R19 ;  /* 0x8000000451087c23 */ /* 0x000fe40008010013 */
[----:B-1----:R-:W-:Y:S02]  /*5160*/  FFMA.FTZ R12, R122, -UR4, R12 ;  /* 0x800000047a0c7c23 */ /* 0x002fe4000801000c */
[----:B---3--:R-:W-:Y:S01]  /*5170*/  FMUL.FTZ R2, R30, c[0x0][0x2ec] ;  /* 0x0000bb001e027a20 */ /* 0x008fe20000410000 */
[----:B------:R-:W-:Y:S01]  /*5180*/  MUFU.TANH R18, R14 ;  /* 0x0000000e00127308 */ /* 0x000fe20000002400 */
[----:B----4-:R-:W-:-:S07]  /*5190*/  FFMA.FTZ R16, R133, -UR4, R16 ;  /* 0x8000000485107c23 */ /* 0x010fce0008010010 */
[----:B------:R1:W2:Y:S02]  /*51a0*/  MUFU.TANH R32, R2 ;  /* 0x0000000200207308 */ /* 0x0002a40000002400 */
[----:B-1----:R-:W-:Y:S02]  /*51b0*/  FMUL.FTZ R2, R31, c[0x0][0x2ec] ;  /* 0x0000bb001f027a20 */ /* 0x002fe40000410000 */
[----:B--2---:R-:W-:-:S04]  /*51c0*/  FFMA.FTZ R11, R92, -UR4, R32 ;  /* 0x800000045c0b7c23 */ /* 0x004fc80008010020 */
[----:B------:R1:W2:Y:S01]  /*51d0*/  MUFU.TANH R30, R2 ;  /* 0x00000002001e7308 */ /* 0x0002a20000002400 */
[----:B------:R-:W-:Y:S01]  /*51e0*/  FSEL R181, R11, -INF , !P6 ;  /* 0xff8000000bb57808 */ /* 0x000fe20007000000 */
[----:B-1----:R-:W-:Y:S02]  /*51f0*/  FFMA.FTZ R2, R111, -UR4, R6 ;  /* 0x800000046f027c23 */ /* 0x002fe40008010006 */
[----:B------:R-:W-:Y:S02]  /*5200*/  FMUL.FTZ R6, R25, c[0x0][0x2ec] ;  /* 0x0000bb0019067a20 */ /* 0x000fe40000410000 */
[----:B--2---:R-:W-:Y:S01]  /*5210*/  FFMA.FTZ R10, R83, -UR4, R30 ;  /* 0x80000004530a7c23 */ /* 0x004fe2000801001e */
[----:B------:R-:W-:Y:S01]  /*5220*/  FSEL R25, R2, -INF , !P2 ;  /* 0xff80000002197808 */ /* 0x000fe20005000000 */
[----:B------:R-:W-:Y:S01]  /*5230*/  FFMA.FTZ R2, R110, -UR4, R72 ;  /* 0x800000046e027c23 */ /* 0x000fe20008010048 */
[----:B------:R1:W2:Y:S01]  /*5240*/  MUFU.TANH R9, R6 ;  /* 0x0000000600097308 */ /* 0x0002a20000002400 */
[----:B------:R-:W-:-:S03]  /*5250*/  ISETP.GE.AND P2, PT, R121, UR15, PT ;  /* 0x0000000f79007c0c */ /* 0x000fc6000bf46270 */
[----:B------:R-:W-:Y:S01]  /*5260*/  FSEL R28, R2, -INF , !P0 ;  /* 0xff800000021c7808 */ /* 0x000fe20004000000 */
[----:B------:R-:W-:Y:S01]  /*5270*/  FFMA.FTZ R2, R108, -UR4, R50 ;  /* 0x800000046c027c23 */ /* 0x000fe20008010032 */
[----:B------:R-:W-:Y:S01]  /*5280*/  FSEL R129, R5, -INF , !P2 ;  /* 0xff80000005817808 */ /* 0x000fe20005000000 */
[----:B------:R-:W-:Y:S02]  /*5290*/  FMUL.FTZ R5, R15, c[0x0][0x2ec] ;  /* 0x0000bb000f057a20 */ /* 0x000fe40000410000 */
[----:B------:R-:W-:Y:S02]  /*52a0*/  FFMA.FTZ R15, R132, -UR4, R29 ;  /* 0x80000004840f7c23 */ /* 0x000fe4000801001d */
[----:B-1----:R-:W-:Y:S02]  /*52b0*/  FFMA.FTZ R6, R143, -UR4, R73 ;  /* 0x800000048f067c23 */ /* 0x002fe40008010049 */
[----:B--2---:R-:W-:Y:S02]  /*52c0*/  FFMA.FTZ R14, R127, -UR4, R9 ;  /* 0x800000047f0e7c23 */ /* 0x004fe40008010009 */
[----:B------:R-:W-:Y:S01]  /*52d0*/  FFMA.FTZ R9, R82, -UR4, R20 ;  /* 0x8000000452097c23 */ /* 0x000fe20008010014 */
[----:B------:R-:W-:Y:S01]  /*52e0*/  FSEL R24, R6, -INF , !P0 ;  /* 0xff80000006187808 */ /* 0x000fe20004000000 */
[----:B------:R-:W-:Y:S01]  /*52f0*/  FFMA.FTZ R6, R131, -UR4, R56 ;  /* 0x8000000483067c23 */ /* 0x000fe20008010038 */
[----:B------:R-:W-:Y:S01]  /*5300*/  FSEL R131, R2, -INF , !P5 ;  /* 0xff80000002837808 */ /* 0x000fe20006800000 */
[----:B------:R-:W-:Y:S01]  /*5310*/  FFMA.FTZ R2, R106, -UR4, R44 ;  /* 0x800000046a027c23 */ /* 0x000fe2000801002c */
[----:B------:R-:W-:-:S02]  /*5320*/  ISETP.GE.AND P0, PT, R119, UR15, PT ;  /* 0x0000000f77007c0c */ /* 0x000fc4000bf06270 */
[----:B------:R-:W-:Y:S01]  /*5330*/  FSEL R115, R6, -INF , !P5 ;  /* 0xff80000006737808 */ /* 0x000fe20006800000 */
[----:B------:R-:W-:Y:S01]  /*5340*/  FFMA.FTZ R6, R140, -UR4, R46 ;  /* 0x800000048c067c23 */ /* 0x000fe2000801002e */
[----:B------:R-:W-:Y:S01]  /*5350*/  FSEL R128, R2, -INF , !P3 ;  /* 0xff80000002807808 */ /* 0x000fe20005800000 */
[----:B------:R-:W-:Y:S01]  /*5360*/  FFMA.FTZ R2, R93, -UR4, R42 ;  /* 0x800000045d027c23 */ /* 0x000fe2000801002a */
[----:B------:R-:W-:Y:S02]  /*5370*/  ISETP.GE.AND P5, PT, R113, UR15, PT ;  /* 0x0000000f71007c0c */ /* 0x000fe4000bfa6270 */
[----:B------:R-:W-:Y:S01]  /*5380*/  FSEL R113, R7, -INF , !P4 ;  /* 0xff80000007717808 */ /* 0x000fe20006000000 */
[----:B------:R-:W-:Y:S01]  /*5390*/  FFMA.FTZ R7, R139, -UR4, R45 ;  /* 0x800000048b077c23 */ /* 0x000fe2000801002d */
[----:B------:R-:W-:Y:S01]  /*53a0*/  FSEL R183, R2, -INF , !P1 ;  /* 0xff80000002b77808 */ /* 0x000fe20004800000 */
[----:B------:R-:W-:Y:S01]  /*53b0*/  FFMA.FTZ R2, R104, -UR4, R43 ;  /* 0x8000000468027c23 */ /* 0x000fe2000801002b */
[----:B------:R-:W-:-:S02]  /*53c0*/  ISETP.GE.AND P4, PT, R114, UR15, PT ;  /* 0x0000000f72007c0c */ /* 0x000fc4000bf86270 */
[----:B------:R-:W-:Y:S01]  /*53d0*/  FSEL R114, R6, -INF , !P3 ;  /* 0xff80000006727808 */ /* 0x000fe20005800000 */
[----:B------:R-:W-:Y:S01]  /*53e0*/  FFMA.FTZ R6, R138, -UR4, R40 ;  /* 0x800000048a067c23 */ /* 0x000fe20008010028 */
[----:B------:R-:W-:Y:S02]  /*53f0*/  ISETP.GE.AND P3, PT, R118, UR15, PT ;  /* 0x0000000f76007c0c */ /* 0x000fe4000bf66270 */
[----:B------:R-:W-:Y:S02]  /*5400*/  FSEL R180, R2, -INF , !P0 ;  /* 0xff80000002b47808 */ /* 0x000fe40004000000 */
[----:B------:R-:W-:Y:S02]  /*5410*/  FSEL R2, R8, -INF , !P3 ;  /* 0xff80000008027808 */ /* 0x000fe40005800000 */
[----:B------:R-:W-:Y:S02]  /*5420*/  FSEL R139, R6, -INF , !P1 ;  /* 0xff800000068b7808 */ /* 0x000fe40004800000 */
[----:B------:R1:W2:Y:S01]  /*5430*/  MUFU.TANH R6, R5 ;  /* 0x0000000500067308 */ /* 0x0002a20000002400 */
[----:B------:R3:W-:Y:S01]  /*5440*/  STL [R1+0x48], R2 ;  /* 0x0000480201007387 */ /* 0x0007e20000100800 */
[----:B------:R-:W-:Y:S01]  /*5450*/  FSEL R112, R7, -INF , !P2 ;  /* 0xff80000007707808 */ /* 0x000fe20005000000 */
[----:B------:R-:W-:Y:S01]  /*5460*/  FFMA.FTZ R7, R77, -UR4, R18 ;  /* 0x800000044d077c23 */ /* 0x000fe20008010012 */
[----:B------:R-:W-:-:S02]  /*5470*/  ISETP.GE.AND P2, PT, R117, UR15, PT ;  /* 0x0000000f75007c0c */ /* 0x000fc4000bf46270 */
[----:B------:R-:W-:Y:S02]  /*5480*/  ISETP.GE.AND P1, PT, R116, UR15, PT ;  /* 0x0000000f74007c0c */ /* 0x000fe4000bf26270 */
[----:B------:R-:W-:Y:S02]  /*5490*/  FSEL R138, R16, -INF , !P5 ;  /* 0xff800000108a7808 */ /* 0x000fe40006800000 */
[----:B------:R-:W-:Y:S02]  /*54a0*/  FSEL R182, R10, -INF , !P5 ;  /* 0xff8000000ab67808 */ /* 0x000fe40006800000 */
[----:B------:R-:W-:Y:S02]  /*54b0*/  FSEL R252, R15, -INF , !P4 ;  /* 0xff8000000ffc7808 */ /* 0x000fe40006000000 */
[----:B------:R-:W-:Y:S01]  /*54c0*/  FSEL R186, R9, -INF , !P4 ;  /* 0xff80000009ba7808 */ /* 0x000fe20006000000 */
[----:B-1----:R-:W-:Y:S01]  /*54d0*/  FFMA.FTZ R5, R135, -UR4, R41 ;  /* 0x8000000487057c23 */ /* 0x002fe20008010029 */
[----:B------:R-:W-:Y:S01]  /*54e0*/  FSEL R135, R17, -INF , !P6 ;  /* 0xff80000011877808 */ /* 0x000fe20007000000 */
[----:B--2---:R-:W-:Y:S01]  /*54f0*/  FFMA.FTZ R6, R76, -UR4, R6 ;  /* 0x800000044c067c23 */ /* 0x004fe20008010006 */
[----:B------:R-:W-:-:S02]  /*5500*/  FSEL R170, R14, -INF , !P3 ;  /* 0xff8000000eaa7808 */ /* 0x000fc40005800000 */
[----:B------:R-:W-:Y:S02]  /*5510*/  FSEL R134, R5, -INF , !P0 ;  /* 0xff80000005867808 */ /* 0x000fe40004000000 */
[----:B------:R-:W-:Y:S02]  /*5520*/  PLOP3.LUT P0, PT, PT, PT, UP0, 0x80, 0x0 ;  /* 0x000000000000781c */ /* 0x000fe40003f0f008 */
[----:B------:R-:W-:Y:S02]  /*5530*/  FSEL R169, R13, -INF , !P2 ;  /* 0xff8000000da97808 */ /* 0x000fe40005000000 */
[----:B------:R-:W-:Y:S02]  /*5540*/  FSEL R164, R7, -INF , !P2 ;  /* 0xff80000007a47808 */ /* 0x000fe40005000000 */
[----:B------:R-:W-:Y:S02]  /*5550*/  FSEL R185, R12, -INF , !P1 ;  /* 0xff8000000cb97808 */ /* 0x000fe40004800000 */
[----:B------:R-:W-:-:S05]  /*5560*/  FSEL R173, R6, -INF , !P1 ;  /* 0xff80000006ad7808 */ /* 0x000fca0004800000 */
[----:B------:R-:W-:Y:S05]  /*5570*/  @!P0 BRA `(.L_x_932) ;  /* 0x0000084000008947 */ /* 0x000fea0003800000 */
[----:B---3--:R-:W-:Y:S01]  /*5580*/  ULEA.HI.SX32 UR9, UR9, 0xfffffffe, 0x1a ;  /* 0xfffffffe09097891 */ /* 0x008fe2000f8fd23f */
        /* <DEDUP_REMOVED lines=129> */
.L_x_934:
[----:B------:R-:W-:Y:S05]  /*5da0*/  BSYNC B0 ;  /* 0x0000000000007941 */ /* 0x000fea0003800000 */
.L_x_933:
[----:B------:R-:W0:Y:S02]  /*5db0*/  LDGDEPBAR ;  /* 0x00000000000079af */ /* 0x000e240000000000 */
.L_x_932:
[----:B---3--:R2:W-:Y:S04]  /*5dc0*/  STL [R1+0x58], R204 ;  /* 0x000058cc01007387 */ /* 0x0085e80000100800 */
[----:B--2---:R-:W2:Y:S01]  /*5dd0*/  LDL.LU R204, [R1+0x48] ;  /* 0x0000480001cc7983 */ /* 0x004ea20000300800 */
[----:B------:R-:W-:Y:S02]  /*5de0*/  FMNMX.FTZ R2, R23, R21, !PT ;  /* 0x0000001517027209 */ /* 0x000fe40007810000 */
[----:B------:R-:W-:Y:S01]  /*5df0*/  SHF.L.U32 R205, R4, 0x1, RZ ;  /* 0x0000000104cd7819 */ /* 0x000fe200000006ff */
[----:B------:R-:W-:Y:S01]  /*5e00*/  STL [R1+0x54], R137 ;  /* 0x0000548901007387 */ /* 0x000fe20000100800 */
        /* <DEDUP_REMOVED lines=18> */
[----:B------:R-:W-:Y:S01]  /*5f30*/  STL [R1+0x50], R136 ;  /* 0x0000508801007387 */ /* 0x000fe20000100800 */
        /* <DEDUP_REMOVED lines=23> */
[----:B------:R-:W-:-:S04]  /*60b0*/  FFMA.FTZ R0, R115, c[0x0][0x23c], -R8 ;  /* 0x00008f0073007a23 */ /* 0x000fc80000010808 */
[----:B------:R1:W-:Y:S02]  /*60c0*/  MUFU.EX2 R198, R0 ;  /* 0x0000000000c67308 */ /* 0x0003e40000000800 */
[----:B-1----:R-:W-:-:S06]  /*60d0*/  FFMA.FTZ R0, R113, c[0x0][0x23c], -R8 ;  /* 0x00008f0071007a23 */ /* 0x002fcc0000010808 */
[----:B------:R1:W-:Y:S02]  /*60e0*/  MUFU.EX2 R172, R0 ;  /* 0x0000000000ac7308 */ /* 0x0003e40000000800 */
[----:B-1----:R-:W-:-:S06]  /*60f0*/  FFMA.FTZ R0, R114, c[0x0][0x23c], -R8 ;  /* 0x00008f0072007a23 */ /* 0x002fcc0000010808 */
[----:B------:R1:W-:Y:S02]  /*6100*/  MUFU.EX2 R184, R0 ;  /* 0x0000000000b87308 */ /* 0x0003e40000000800 */
[----:B-1----:R-:W-:-:S06]  /*6110*/  FFMA.FTZ R0, R112, c[0x0][0x23c], -R8 ;  /* 0x00008f0070007a23 */ /* 0x002fcc0000010808 */
[----:B------:R-:W-:Y:S01]  /*6120*/  MUFU.EX2 R137, R0 ;  /* 0x0000000000897308 */ /* 0x000fe20000000800 */
[----:B--2---:R-:W-:-:S04]  /*6130*/  FMNMX.FTZ R2, R204, R2, !PT ;  /* 0x00000002cc027209 */ /* 0x004fc80007810000 */
[----:B------:R-:W-:-:S04]  /*6140*/  FMNMX.FTZ R2, R164, R2, !PT ;  /* 0x00000002a4027209 */ /* 0x000fc80007810000 */
[----:B------:R-:W-:-:S05]  /*6150*/  FMNMX.FTZ R2, R173, R2, !PT ;  /* 0x00000002ad027209 */ /* 0x000fca0007810000 */
[----:B------:R-:W1:Y:S02]  /*6160*/  SHFL.BFLY PT, R5, R2, 0x2, 0x1f ;  /* 0x0c401f0002057f89 */ /* 0x000e6400000e0000 */
[----:B-1----:R-:W-:Y:S01]  /*6170*/  FMNMX.FTZ R2, R2, R5, !PT ;  /* 0x0000000502027209 */ /* 0x002fe20007810000 */
[----:B------:R-:W-:-:S04]  /*6180*/  FFMA.FTZ R5, R23, c[0x0][0x23c], -R8 ;  /* 0x00008f0017057a23 */ /* 0x000fc80000010808 */
[----:B------:R-:W1:Y:S01]  /*6190*/  SHFL.BFLY PT, R132, R2, 0x1, 0x1f ;  /* 0x0c201f0002847f89 */ /* 0x000e6200000e0000 */
[----:B------:R2:W-:Y:S02]  /*61a0*/  MUFU.EX2 R11, R5 ;  /* 0x00000005000b7308 */ /* 0x0005e40000000800 */
[----:B--2---:R-:W-:-:S06]  /*61b0*/  FFMA.FTZ R5, R24, c[0x0][0x23c], -R8 ;  /* 0x00008f0018057a23 */ /* 0x004fcc0000010808 */
[----:B------:R2:W-:Y:S01]  /*61c0*/  MUFU.EX2 R160, R5 ;  /* 0x0000000500a07308 */ /* 0x0005e20000000800 */
[----:B-1----:R-:W-:Y:S01]  /*61d0*/  FMNMX.FTZ R132, R2, R132, !PT ;  /* 0x0000008402847209 */ /* 0x002fe20007810000 */
[----:B------:R-:W-:-:S03]  /*61e0*/  FFMA.FTZ R2, R21, c[0x0][0x23c], -R8 ;  /* 0x00008f0015027a23 */ /* 0x000fc60000010808 */
[----:B------:R-:W-:-:S03]  /*61f0*/  FSETP.NEU.FTZ.AND P1, PT, R132, -INF , PT ;  /* 0xff8000008400780b */ /* 0x000fc60003f3d000 */
[----:B------:R1:W3:Y:S01]  /*6200*/  MUFU.EX2 R10, R2 ;  /* 0x00000002000a7308 */ /* 0x0002e20000000800 */
[----:B--2---:R-:W-:Y:S02]  /*6210*/  FFMA.FTZ R5, R22, c[0x0][0x23c], -R8 ;  /* 0x00008f0016057a23 */ /* 0x004fe40000010808 */
[----:B------:R-:W2:Y:S05]  /*6220*/  LDSM.16.MT88.4 R20, [R205+0x10000] ;  /* 0x01000000cd14783b */ /* 0x000eaa0000004200 */
[----:B------:R4:W4:Y:S01]  /*6230*/  MUFU.EX2 R187, R5 ;  /* 0x0000000500bb7308 */ /* 0x0009220000000800 */
[----:B-1----:R-:W-:Y:S01]  /*6240*/  FMUL.FTZ R2, R132, c[0x0][0x23c] ;  /* 0x00008f0084027a20 */ /* 0x002fe20000410000 */
[----:B---3--:R-:W-:-:S04]  /*6250*/  F2FP.PACK_AB R4, R10, R11 ;  /* 0x0000000b0a04723e */ /* 0x008fc800000000ff */
[----:B------:R-:W-:-:S05]  /*6260*/  FSEL R2, R2, RZ, P1 ;  /* 0x000000ff02027208 */ /* 0x000fca0000800000 */
[--C-:B------:R-:W-:Y:S02]  /*6270*/  FFMA.FTZ R3, R26, c[0x0][0x23c], -R2.reuse ;  /* 0x00008f001a037a23 */ /* 0x100fe40000010802 */
[--C-:B----4-:R-:W-:Y:S01]  /*6280*/  FFMA.FTZ R5, R25, c[0x0][0x23c], -R2.reuse ;  /* 0x00008f0019057a23 */ /* 0x110fe20000010802 */
[----:B------:R-:W-:Y:S01]  /*6290*/  F2FP.PACK_AB R6, R187, R160 ;  /* 0x000000a0bb06723e */ /* 0x000fe200000000ff */
[----:B------:R1:W3:Y:S01]  /*62a0*/  MUFU.EX2 R156, R3 ;  /* 0x00000003009c7308 */ /* 0x0002e20000000800 */
[----:B------:R-:W-:-:S07]  /*62b0*/  FFMA.FTZ R0, R131, c[0x0][0x23c], -R2 ;  /* 0x00008f0083007a23 */ /* 0x000fce0000010802 */
[----:B------:R-:W4:Y:S01]  /*62c0*/  MUFU.EX2 R9, R5 ;  /* 0x0000000500097308 */ /* 0x000f220000000800 */
[--C-:B-1----:R-:W-:Y:S01]  /*62d0*/  FFMA.FTZ R3, R28, c[0x0][0x23c], -R2.reuse ;  /* 0x00008f001c037a23 */ /* 0x102fe20000010802 */
[----:B---3--:R-:W-:Y:S01]  /*62e0*/  MOV R131, R156 ;  /* 0x0000009c00837202 */ /* 0x008fe20000000f00 */
[----:B------:R-:W1:Y:S05]  /*62f0*/  LDSM.16.MT88.4 R28, [R207+0x10000] ;  /* 0x01000000cf1c783b */ /* 0x000e6a0000004200 */
[----:B------:R3:W-:Y:S01]  /*6300*/  MUFU.EX2 R196, R3 ;  /* 0x0000000300c47308 */ /* 0x0007e20000000800 */
[----:B----4-:R-:W-:Y:S01]  /*6310*/  F2FP.PACK_AB R5, R156, R9 ;  /* 0x000000099c05723e */ /* 0x010fe200000000ff */
[----:B---3--:R-:W-:-:S02]  /*6320*/  FFMA.FTZ R3, R27, c[0x0][0x23c], -R2 ;  /* 0x00008f001b037a23 */ /* 0x008fc40000010802 */
[----:B------:R-:W3:Y:S04]  /*6330*/  LDSM.16.MT88.4 R24, [R207+0x12000] ;  /* 0x01200000cf18783b */ /* 0x000ee80000004200 */
[----:B------:R-:W4:Y:S08]  /*6340*/  MUFU.EX2 R197, R3 ;  /* 0x0000000300c57308 */ /* 0x000f300000000800 */
[----:B------:R1:W-:Y:S01]  /*6350*/  MUFU.EX2 R3, R0 ;  /* 0x0000000000037308 */ /* 0x0003e20000000800 */
[----:B----4-:R-:W-:-:S07]  /*6360*/  F2FP.PACK_AB R7, R197, R196 ;  /* 0x000000c4c507723e */ /* 0x010fce00000000ff */
[C---:B--2---:R-:W-:Y:S01]  /*6370*/  HMMA.16816.F32 R92, R4.reuse, R20, RZ ;  /* 0x00000014045c723c */ /* 0x044fe200000018ff */
[----:B-1----:R-:W-:Y:S02]  /*6380*/  FFMA.FTZ R0, R130, c[0x0][0x23c], -R2 ;  /* 0x00008f0082007a23 */ /* 0x002fe40000010802 */
[----:B------:R-:W-:Y:S02]  /*6390*/  IMAD.MOV.U32 R130, RZ, RZ, R160 ;  /* 0x000000ffff827224 */ /* 0x000fe400078e00a0 */
[----:B------:R1:W2:Y:S03]  /*63a0*/  MUFU.EX2 R168, R0 ;  /* 0x0000000000a87308 */ /* 0x0002a60000000800 */
[C---:B------:R-:W-:Y:S01]  /*63b0*/  HMMA.16816.F32 R108, R4.reuse, R22, RZ ;  /* 0x00000016046c723c */ /* 0x040fe200000018ff */
[----:B------:R-:W4:Y:S07]  /*63c0*/  LDSM.16.MT88.4 R20, [R205+0x14000] ;  /* 0x01400000cd14783b */ /* 0x000f2e0000004200 */
[----:B------:R-:W-:Y:S01]  /*63d0*/  HMMA.16816.F32 R84, R4, R28, RZ ;  /* 0x0000001c0454723c */ /* 0x000fe200000018ff */
[----:B-1----:R-:W-:Y:S01]  /*63e0*/  FFMA.FTZ R0, R128, c[0x0][0x23c], -R2 ;  /* 0x00008f0080007a23 */ /* 0x002fe20000010802 */
[----:B------:R-:W-:-:S06]  /*63f0*/  MOV R128, R164 ;  /* 0x000000a400807202 */ /* 0x000fcc0000000f00 */
[C---:B------:R-:W-:Y:S01]  /*6400*/  HMMA.16816.F32 R64, R4.reuse, R30, RZ ;  /* 0x0000001e0440723c */ /* 0x040fe200000018ff */
[----:B------:R-:W1:Y:S01]  /*6410*/  LDSM.16.MT88.4 R28, [R205+0x16000] ;  /* 0x01600000cd1c783b */ /* 0x000e620000004200 */
[----:B------:R2:W-:Y:S06]  /*6420*/  MUFU.EX2 R171, R0 ;  /* 0x0000000000ab7308 */ /* 0x0005ec0000000800 */
[C---:B------:R-:W-:Y:S08]  /*6430*/  HMMA.16816.F32 R88, R4.reuse, R16, RZ ;  /* 0x000000100458723c */ /* 0x040ff000000018ff */
[----:B------:R-:W-:Y:S01]  /*6440*/  HMMA.16816.F32 R72, R4, R18, RZ ;  /* 0x000000120448723c */ /* 0x000fe200000018ff */
[----:B------:R-:W1:Y:S01]  /*6450*/  LDSM.16.MT88.4 R16, [R206+0x14000] ;  /* 0x01400000ce10783b */ /* 0x000e620000004200 */
[----:B--2---:R-:W-:-:S02]  /*6460*/  FFMA.FTZ R0, R129, c[0x0][0x23c], -R2 ;  /* 0x00008f0081007a23 */ /* 0x004fc40000010802 */
[----:B------:R-:W-:Y:S02]  /*6470*/  IMAD.MOV.U32 R129, RZ, RZ, R173 ;  /* 0x000000ffff817224 */ /* 0x000fe400078e00ad */
[----:B------:R2:W1:Y:S02]  /*6480*/  MUFU.EX2 R136, R0 ;  /* 0x0000000000887308 */ /* 0x0004640000000800 */
[C---:B------:R-:W-:Y:S08]  /*6490*/  HMMA.16816.F32 R124, R4.reuse, R40, RZ ;  /* 0x00000028047c723c */ /* 0x040ff000000018ff */
[----:B------:R-:W-:Y:S01]  /*64a0*/  HMMA.16816.F32 R144, R4, R42, RZ ;  /* 0x0000002a0490723c */ /* 0x000fe200000018ff */
[----:B------:R-:W1:Y:S01]  /*64b0*/  LDSM.16.MT88.4 R40, [R207+0x14000] ;  /* 0x01400000cf28783b */ /* 0x000e620000004200 */
[----:B--2---:R-:W-:-:S06]  /*64c0*/  MOV R0, R172 ;  /* 0x000000ac00007202 */ /* 0x004fcc0000000f00 */
[C---:B------:R-:W-:Y:S08]  /*64d0*/  HMMA.16816.F32 R56, R4.reuse, R12, RZ ;  /* 0x0000000c0438723c */ /* 0x040ff000000018ff */
[C---:B------:R-:W-:Y:S01]  /*64e0*/  HMMA.16816.F32 R68, R4.reuse, R14, RZ ;  /* 0x0000000e0444723c */ /* 0x040fe200000018ff */
[----:B------:R-:W2:Y:S07]  /*64f0*/  LDSM.16.MT88.4 R12, [R208+0x14000] ;  /* 0x01400000d00c783b */ /* 0x000eae0000004200 */
[C---:B------:R-:W-:Y:S08]  /*6500*/  HMMA.16816.F32 R116, R4.reuse, R32, RZ ;  /* 0x000000200474723c */ /* 0x040ff000000018ff */
[C---:B------:R-:W-:Y:S01]  /*6510*/  HMMA.16816.F32 R100, R4.reuse, R34, RZ ;  /* 0x000000220464723c */ /* 0x040fe200000018ff */
[----:B------:R-:W-:Y:S07]  /*6520*/  LDSM.16.MT88.4 R32, [R207+0x16000] ;  /* 0x01600000cf20783b */ /* 0x000fee0000004200 */
        /* <DEDUP_REMOVED lines=16> */
[C---:B--2---:R-:W-:Y:S08]  /*6630*/  HMMA.16816.F32 R44, R4.reuse, R12, RZ ;  /* 0x0000000c042c723c */ /* 0x044ff000000018ff */
[C---:B------:R-:W-:Y:S01]  /*6640*/  HMMA.16816.F32 R140, R4.reuse, R14, RZ ;  /* 0x0000000e048c723c */ /* 0x040fe200000018ff */
[----:B------:R-:W2:Y:S07]  /*6650*/  LDSM.16.MT88.4 R12, [R208+0x10800] ;  /* 0x01080000d00c783b */ /* 0x000eae0000004200 */
[C---:B------:R-:W-:Y:S08]  /*6660*/  HMMA.16816.F32 R40, R4.reuse, R42, RZ ;  /* 0x0000002a0428723c */ /* 0x040ff000000018ff */
[C---:B---3--:R-:W-:Y:S08]  /*6670*/  HMMA.16816.F32 R156, R4.reuse, R24, RZ ;  /* 0x00000018049c723c */ /* 0x048ff000000018ff */
[C---:B------:R-:W-:Y:S01]  /*6680*/  HMMA.16816.F32 R160, R4.reuse, R26, RZ ;  /* 0x0000001a04a0723c */ /* 0x040fe200000018ff */
[----:B------:R-:W3:Y:S07]  /*6690*/  LDSM.16.MT88.4 R24, [R207+0x10800] ;  /* 0x01080000cf18783b */ /* 0x000eee0000004200 */
[C---:B----4-:R-:W-:Y:S08]  /*66a0*/  HMMA.16816.F32 R164, R4.reuse, R20, RZ ;  /* 0x0000001404a4723c */ /* 0x050ff000000018ff */
[C---:B------:R-:W-:Y:S08]  /*66b0*/  HMMA.16816.F32 R176, R4.reuse, R22, RZ ;  /* 0x0000001604b0723c */ /* 0x040ff000000018ff */
[C---:B------:R-:W-:Y:S08]  /*66c0*/  HMMA.16816.F32 R188, R4.reuse, R32, RZ ;  /* 0x0000002004bc723c */ /* 0x040ff000000018ff */
[----:B------:R-:W-:Y:S01]  /*66d0*/  HMMA.16816.F32 R172, R4, R34, RZ ;  /* 0x0000002204ac723c */ /* 0x000fe200000018ff */
[----:B------:R-:W4:Y:S06]  /*66e0*/  LDSM.16.MT88.4 R32, [R206+0x12800] ;  /* 0x01280000ce20783b */ /* 0x000f2c0000004200 */
[----:B------:R-:W-:-:S02]  /*66f0*/  F2FP.PACK_AB R4, R0, R198 ;  /* 0x000000c60004723e */ /* 0x000fc400000000ff */
[----:B------:R-:W-:Y:S02]  /*6700*/  F2FP.PACK_AB R5, R168, R3 ;  /* 0x00000003a805723e */ /* 0x000fe400000000ff */
[----:B------:R-:W-:Y:S02]  /*6710*/  F2FP.PACK_AB R6, R137, R184 ;  /* 0x000000b88906723e */ /* 0x000fe400000000ff */
[----:B------:R-:W-:-:S07]  /*6720*/  F2FP.PACK_AB R7, R136, R171 ;  /* 0x000000ab8807723e */ /* 0x000fce00000000ff */
[C---:B-1----:R-:W-:Y:S07]  /*6730*/  HMMA.16816.F32 R20, R4.reuse, R28, R92 ;  /* 0x0000001c0414723c */ /* 0x042fee000000185c */
[----:B------:R-:W-:Y:S01]  /*6740*/  IMAD.MOV.U32 R95, RZ, RZ, R3 ;  /* 0x000000ffff5f7224 */ /* 0x000fe200078e0003 */
[----:B------:R-:W-:Y:S01]  /*6750*/  HMMA.16816.F32 R28, R4, R30, R108 ;  /* 0x0000001e041c723c */ /* 0x000fe2000000186c */
[----:B------:R-:W-:Y:S01]  /*6760*/  MOV R94, R198 ;  /* 0x000000c6005e7202 */ /* 0x000fe20000000f00 */
[----:B------:R-:W-:Y:S01]  /*6770*/  IMAD.MOV.U32 R93, RZ, RZ, R197 ;  /* 0x000000ffff5d7224 */ /* 0x000fe200078e00c5 */
[----:B------:R-:W-:-:S05]  /*6780*/  MOV R92, R196 ;  /* 0x000000c4005c7202 */ /* 0x000fca0000000f00 */
[C---:B--2---:R-:W-:Y:S08]  /*6790*/  HMMA.16816.F32 R240, R4.reuse, R12, R56 ;  /* 0x0000000c04f0723c */ /* 0x044ff00000001838 */
        /* <DEDUP_REMOVED lines=10> */
[C---:B------:R-:W-:Y:S07]  /*6840*/  HMMA.16816.F32 R248, R4.reuse, R18, R72 ;  /* 0x0000001204f8723c */ /* 0x040fee0000001848 */
[----:B------:R-:W-:Y:S01]  /*6850*/  IMAD.MOV.U32 R73, RZ, RZ, R187 ;  /* 0x000000ffff497224 */ /* 0x000fe200078e00bb */
[----:B------:R-:W-:Y:S01]  /*6860*/  HMMA.16816.F32 R28, R4, R16, R88 ;  /* 0x00000010041c723c */ /* 0x000fe20000001858 */
[----:B------:R-:W-:Y:S01]  /*6870*/  LDSM.16.MT88.4 R16, [R205+0x14800] ;  /* 0x01480000cd10783b */ /* 0x000fe20000004200 */
[----:B------:R-:W-:Y:S01]  /*6880*/  MOV R72, R186 ;  /* 0x000000ba00487202 */ /* 0x000fe20000000f00 */
[----:B------:R-:W-:Y:S01]  /*6890*/  IMAD.MOV.U32 R75, RZ, RZ, R130 ;  /* 0x000000ffff4b7224 */ /* 0x000fe200078e0082 */
[----:B------:R-:W-:-:S03]  /*68a0*/  MOV R74, R131 ;  /* 0x00000083004a7202 */ /* 0x000fc60000000f00 */
[----:B------:R-:W-:Y:S01]  /*68b0*/  IMAD.MOV.U32 R88, RZ, RZ, R23 ;  /* 0x000000ffff587224 */ /* 0x000fe200078e0017 */
[----:B------:R-:W-:Y:S01]  /*68c0*/  MOV R89, R22 ;  /* 0x0000001600597202 */ /* 0x000fe20000000f00 */
[----:B------:R-:W-:Y:S01]  /*68d0*/  IMAD.MOV.U32 R90, RZ, RZ, R21 ;  /* 0x000000ffff5a7224 */ /* 0x000fe200078e0015 */
[----:B------:R-:W-:Y:S01]  /*68e0*/  MOV R91, R20 ;  /* 0x00000014005b7202 */ /* 0x000fe20000000f00 */
[C---:B---3--:R-:W-:Y:S01]  /*68f0*/  HMMA.16816.F32 R108, R4.reuse, R24, R84 ;  /* 0x00000018046c723c */ /* 0x048fe20000001854 */
[----:B------:R-:W1:Y:S06]  /*6900*/  LDSM.16.MT88.4 R20, [R207+0x12800] ;  /* 0x01280000cf14783b */ /* 0x000e6c0000004200 */
[----:B------:R-:W-:Y:S01]  /*6910*/  IMAD.MOV.U32 R86, RZ, RZ, R95 ;  /* 0x000000ffff567224 */ /* 0x000fe200078e005f */
[C---:B------:R-:W-:Y:S01]  /*6920*/  HMMA.16816.F32 R196, R4.reuse, R26, R64 ;  /* 0x0000001a04c4723c */ /* 0x040fe20000001840 */
        /* <DEDUP_REMOVED lines=8> */
[----:B----4-:R-:W-:Y:S01]  /*69b0*/  HMMA.16816.F32 R120, R4, R32, R120 ;  /* 0x000000200478723c */ /* 0x010fe20000001878 */
[----:B------:R-:W2:Y:S01]  /*69c0*/  LDSM.16.MT88.4 R28, [R208+0x12800] ;  /* 0x01280000d01c783b */ /* 0x000ea20000004200 */
[----:B------:R-:W-:Y:S01]  /*69d0*/  MOV R85, R94 ;  /* 0x0000005e00557202 */ /* 0x000fe20000000f00 */
[----:B------:R-:W-:Y:S01]  /*69e0*/  IMAD.MOV.U32 R93, RZ, RZ, R129 ;  /* 0x000000ffff5d7224 */ /* 0x000fe200078e0081 */
[----:B------:R-:W-:-:S04]  /*69f0*/  MOV R94, R128 ;  /* 0x00000080005e7202 */ /* 0x000fc80000000f00 */
[C---:B------:R-:W-:Y:S01]  /*6a00*/  HMMA.16816.F32 R244, R4.reuse, R34, R104 ;  /* 0x0000002204f4723c */ /* 0x040fe20000001868 */
[----:B------:R-:W3:Y:S06]  /*6a10*/  LDSM.16.MT88.4 R32, [R207+0x14800] ;  /* 0x01480000cf20783b */ /* 0x000eec0000004200 */
[----:B------:R-:W-:Y:S01]  /*6a20*/  IMAD.MOV.U32 R104, RZ, RZ, R171 ;  /* 0x000000ffff687224 */ /* 0x000fe200078e00ab */
[----:B------:R-:W-:Y:S01]  /*6a30*/  HMMA.16816.F32 R236, R4, R36, R124 ;  /* 0x0000002404ec723c */ /* 0x000fe2000000187c */
[----:B------:R-:W-:Y:S01]  /*6a40*/  MOV R107, R92 ;  /* 0x0000005c006b7202 */ /* 0x000fe20000000f00 */
[----:B------:R-:W-:Y:S01]  /*6a50*/  IMAD.MOV.U32 R106, RZ, RZ, R185 ;  /* 0x000000ffff6a7224 */ /* 0x000fe200078e00b9 */
[----:B------:R-:W-:Y:S01]  /*6a60*/  MOV R92, R0 ;  /* 0x00000000005c7202 */ /* 0x000fe20000000f00 */
[----:B------:R-:W-:Y:S01]  /*6a70*/  FFMA.FTZ R0, R139, c[0x0][0x23c], -R8 ;  /* 0x00008f008b007a23 */ /* 0x000fe20000010808 */
[----:B------:R-:W-:-:S02]  /*6a80*/  MOV R105, R184 ;  /* 0x000000b800697202 */ /* 0x000fc40000000f00 */
[----:B------:R-:W-:Y:S01]  /*6a90*/  IMAD.MOV.U32 R36, RZ, RZ, R234 ;  /* 0x000000ffff247224 */ /* 0x000fe200078e00ea */
[----:B------:R-:W-:Y:S01]  /*6aa0*/  HMMA.16816.F32 R124, R4, R38, R144 ;  /* 0x00000026047c723c */ /* 0x000fe20000001890 */
[----:B------:R-:W-:-:S06]  /*6ab0*/  MOV R37, R233 ;  /* 0x000000e900257202 */ /* 0x000fcc0000000f00 */
[----:B------:R-:W-:Y:S01]  /*6ac0*/  IMAD.MOV.U32 R39, RZ, RZ, R232 ;  /* 0x000000ffff277224 */ /* 0x000fe200078e00e8 */
[----:B------:R-:W-:Y:S01]  /*6ad0*/  MOV R38, R195 ;  /* 0x000000c300267202 */ /* 0x000fe20000000f00 */
[C---:B-1----:R-:W-:Y:S01]  /*6ae0*/  HMMA.16816.F32 R184, R4.reuse, R20, R80 ;  /* 0x0000001404b8723c */ /* 0x042fe20000001850 */
[----:B------:R1:W-:Y:S07]  /*6af0*/  MUFU.EX2 R20, R0 ;  /* 0x0000000000147308 */ /* 0x0003ee0000000800 */
[C---:B--2---:R-:W-:Y:S07]  /*6b00*/  HMMA.16816.F32 R232, R4.reuse, R28, R116 ;  /* 0x0000001c04e8723c */ /* 0x044fee0000001874 */
[----:B------:R-:W-:Y:S01]  /*6b10*/  IMAD.MOV.U32 R117, RZ, RZ, R194 ;  /* 0x000000ffff757224 */ /* 0x000fe200078e00c2 */
[----:B------:R-:W-:Y:S01]  /*6b20*/  MOV R118, R193 ;  /* 0x000000c100767202 */ /* 0x000fe20000000f00 */
[----:B------:R-:W-:Y:S01]  /*6b30*/  IMAD.MOV.U32 R116, RZ, RZ, R192 ;  /* 0x000000ffff747224 */ /* 0x000fe200078e00c0 */
[----:B------:R-:W-:Y:S01]  /*6b40*/  MOV R119, R170 ;  /* 0x000000aa00777202 */ /* 0x000fe20000000f00 */
[----:B------:R-:W-:Y:S01]  /*6b50*/  HMMA.16816.F32 R192, R4, R30, R100 ;  /* 0x0000001e04c0723c */ /* 0x000fe20000001864 */
[----:B------:R-:W-:Y:S01]  /*6b60*/  LDSM.16.MT88.4 R28, [R205+0x16800] ;  /* 0x01680000cd1c783b */ /* 0x000fe20000004200 */
[----:B-1----:R-:W-:-:S04]  /*6b70*/  FFMA.FTZ R0, R134, c[0x0][0x23c], -R8 ;  /* 0x00008f0086007a23 */ /* 0x002fc80000010808 */
[----:B------:R1:W2:Y:S01]  /*6b80*/  MUFU.EX2 R21, R0 ;  /* 0x0000000000157308 */ /* 0x0002a20000000800 */
[----:B------:R-:W-:Y:S01]  /*6b90*/  MOV R101, R88 ;  /* 0x0000005800657202 */ /* 0x000fe20000000f00 */
[----:B------:R-:W-:Y:S01]  /*6ba0*/  IMAD.MOV.U32 R102, RZ, RZ, R89 ;  /* 0x000000ffff667224 */ /* 0x000fe200078e0059 */
[----:B------:R-:W-:Y:S01]  /*6bb0*/  MOV R103, R90 ;  /* 0x0000005a00677202 */ /* 0x000fe20000000f00 */
[----:B------:R-:W-:Y:S01]  /*6bc0*/  IMAD.MOV.U32 R100, RZ, RZ, R91 ;  /* 0x000000ffff647224 */ /* 0x000fe200078e005b */
[C---:B------:R-:W-:Y:S07]  /*6bd0*/  HMMA.16816.F32 R168, R4.reuse, R22, R96 ;  /* 0x0000001604a8723c */ /* 0x040fee0000001860 */
[----:B------:R-:W-:Y:S01]  /*6be0*/  MOV R22, R101 ;  /* 0x0000006500167202 */ /* 0x000fe20000000f00 */
[----:B------:R-:W-:Y:S01]  /*6bf0*/  HMMA.16816.F32 R96, R4, R12, R52 ;  /* 0x0000000c0460723c */ /* 0x000fe20000001834 */
[----:B------:R-:W-:Y:S01]  /*6c00*/  IMAD.MOV.U32 R101, RZ, RZ, R118 ;  /* 0x000000ffff657224 */ /* 0x000fe200078e0076 */
[----:B------:R-:W-:Y:S01]  /*6c10*/  MOV R118, R3 ;  /* 0x0000000300767202 */ /* 0x000fe20000000f00 */
[----:B-1----:R-:W-:-:S02]  /*6c20*/  FFMA.FTZ R0, R135, c[0x0][0x23c], -R8 ;  /* 0x00008f0087007a23 */ /* 0x002fc40000010808 */
[----:B------:R-:W-:Y:S01]  /*6c30*/  IMAD.MOV.U32 R23, RZ, RZ, R102 ;  /* 0x000000ffff177224 */ /* 0x000fe200078e0066 */
[----:B------:R-:W-:Y:S01]  /*6c40*/  MOV R102, R38 ;  /* 0x0000002600667202 */ /* 0x000fe20000000f00 */
[----:B------:R1:W-:Y:S01]  /*6c50*/  MUFU.EX2 R134, R0 ;  /* 0x0000000000867308 */ /* 0x0003e20000000800 */
[C---:B------:R-:W-:Y:S01]  /*6c60*/  HMMA.16816.F32 R88, R4.reuse, R14, R48 ;  /* 0x0000000e0458723c */ /* 0x040fe20000001830 */
[----:B------:R-:W4:Y:S07]  /*6c70*/  LDSM.16.MT88.4 R12, [R206+0x16800] ;  /* 0x01680000ce0c783b */ /* 0x000f2e0000004200 */
[----:B------:R-:W-:Y:S01]  /*6c80*/  HMMA.16816.F32 R144, R4, R16, R76 ;  /* 0x000000100490723c */ /* 0x000fe2000000184c */
[----:B-1----:R-:W-:-:S07]  /*6c90*/  FFMA.FTZ R0, R138, c[0x0][0x23c], -R8 ;  /* 0x00008f008a007a23 */ /* 0x002fce0000010808 */
[C---:B------:R-:W-:Y:S01]  /*6ca0*/  HMMA.16816.F32 R76, R4.reuse, R24, R44 ;  /* 0x00000018044c723c */ /* 0x040fe2000000182c */
[----:B--2---:R-:W-:Y:S01]  /*6cb0*/  MOV R138, R21 ;  /* 0x00000015008a7202 */ /* 0x004fe20000000f00 */
[----:B------:R-:W-:Y:S01]  /*6cc0*/  IMAD.MOV.U32 R17, RZ, RZ, R100 ;  /* 0x000000ffff117224 */ /* 0x000fe200078e0064 */
[----:B------:R-:W-:Y:S01]  /*6cd0*/  MOV R100, R117 ;  /* 0x0000007500647202 */ /* 0x000fe20000000f00 */
[----:B------:R-:W-:Y:S01]  /*6ce0*/  IMAD.MOV.U32 R21, RZ, RZ, R116 ;  /* 0x000000ffff157224 */ /* 0x000fe200078e0074 */
[----:B------:R-:W-:Y:S01]  /*6cf0*/  MOV R116, R36 ;  /* 0x0000002400747202 */ /* 0x000fe20000000f00 */
[----:B------:R-:W-:Y:S02]  /*6d00*/  IMAD.MOV.U32 R117, RZ, RZ, R37 ;  /* 0x000000ffff757224 */ /* 0x000fe400078e0025 */
[C---:B------:R-:W-:Y:S01]  /*6d10*/  HMMA.16816.F32 R80, R4.reuse, R26, R140 ;  /* 0x0000001a0450723c */ /* 0x040fe2000000188c */
[----:B------:R-:W1:Y:S06]  /*6d20*/  LDSM.16.MT88.4 R24, [R208+0x16800] ;  /* 0x01680000d018783b */ /* 0x000e6c0000004200 */
[----:B------:R-:W-:Y:S01]  /*6d30*/  IMAD.MOV.U32 R141, RZ, RZ, R100 ;  /* 0x000000ffff8d7224 */ /* 0x000fe200078e0064 */
[C---:B---3--:R-:W-:Y:S01]  /*6d40*/  HMMA.16816.F32 R68, R4.reuse, R32, R148 ;  /* 0x000000200444723c */ /* 0x048fe20000001894 */
        /* <DEDUP_REMOVED lines=8> */
[----:B------:R-:W2:Y:S01]  /*6dd0*/  LDSM.16.MT88.4 R32, [R207+0x16800] ;  /* 0x01680000cf20783b */ /* 0x000ea20000004200 */
[----:B------:R3:W1:Y:S01]  /*6de0*/  MUFU.EX2 R40, R0 ;  /* 0x0000000000287308 */ /* 0x0006620000000800 */
[----:B------:R-:W-:Y:S01]  /*6df0*/  IMAD.MOV.U32 R149, RZ, RZ, R22 ;  /* 0x000000ffff957224 */ /* 0x000fe200078e0016 */
[----:B------:R-:W-:Y:S01]  /*6e00*/  MOV R105, R74 ;  /* 0x0000004a00697202 */ /* 0x000fe20000000f00 */
[----:B------:R-:W-:Y:S01]  /*6e10*/  IMAD.MOV.U32 R116, RZ, RZ, R104 ;  /* 0x000000ffff747224 */ /* 0x000fe200078e0068 */
[----:B------:R-:W-:Y:S01]  /*6e20*/  MOV R140, R21 ;  /* 0x00000015008c7202 */ /* 0x000fe20000000f00 */
[----:B------:R-:W-:Y:S01]  /*6e30*/  IMAD.MOV.U32 R118, RZ, RZ, R106 ;  /* 0x000000ffff767224 */ /* 0x000fe200078e006a */
[C---:B----4-:R-:W-:Y:S01]  /*6e40*/  HMMA.16816.F32 R52, R4.reuse, R12, R156 ;  /* 0x0000000c0434723c */ /* 0x050fe2000000189c */
        /* <DEDUP_REMOVED lines=8> */
[----:B------:R-:W-:Y:S01]  /*6ed0*/  MOV R148, R17 ;  /* 0x0000001100947202 */ /* 0x000fe20000000f00 */
[----:B---3--:R-:W-:-:S03]  /*6ee0*/  FFMA.FTZ R0, R183, c[0x0][0x23c], -R2 ;  /* 0x00008f00b7007a23 */ /* 0x008fc60000010802 */
[----:B------:R-:W-:Y:S01]  /*6ef0*/  MOV R135, R148 ;  /* 0x0000009400877202 */ /* 0x000fe20000000f00 */
[----:B------:R3:W-:Y:S01]  /*6f00*/  MUFU.EX2 R3, R0 ;  /* 0x0000000000037308 */ /* 0x0007e20000000800 */
[----:B------:R-:W-:Y:S01]  /*6f10*/  IMAD.MOV.U32 R154, RZ, RZ, R20 ;  /* 0x000000ffff9a7224 */ /* 0x000fe200078e0014 */
[----:B------:R-:W-:Y:S01]  /*6f20*/  MOV R20, R103 ;  /* 0x0000006700147202 */ /* 0x000fe20000000f00 */
[----:B------:R-:W-:Y:S01]  /*6f30*/  IMAD.MOV.U32 R103, RZ, RZ, R39 ;  /* 0x000000ffff677224 */ /* 0x000fe200078e0027 */
[C---:B------:R-:W-:Y:S01]  /*6f40*/  HMMA.16816.F32 R128, R4.reuse, R18, R60 ;  /* 0x000000120480723c */ /* 0x040fe2000000183c */
[----:B------:R-:W4:Y:S02]  /*6f50*/  LDSM.16.MT88.4 R36, [R205+0x11000] ;  /* 0x01100000cd24783b */ /* 0x000f240000004200 */
[----:B------:R-:W-:Y:S01]  /*6f60*/  IMAD.MOV.U32 R151, RZ, RZ, R20 ;  /* 0x000000ffff977224 */ /* 0x000fe200078e0014 */
[----:B------:R-:W-:Y:S01]  /*6f70*/  MOV R139, R103 ;  /* 0x00000067008b7202 */ /* 0x000fe20000000f00 */
[----:B------:R-:W4:Y:S01]  /*6f80*/  LDSM.16.MT88.4 R20, [R208+0x11000] ;  /* 0x01100000d014783b */ /* 0x000f220000004200 */
[----:B------:R-:W-:Y:S01]  /*6f90*/  MOV R103, R119 ;  /* 0x0000007700677202 */ /* 0x000fe20000000f00 */
[----:B------:R-:W-:Y:S01]  /*6fa0*/  IMAD.MOV.U32 R42, RZ, RZ, R151 ;  /* 0x000000ffff2a7224 */ /* 0x000fe200078e0097 */
[----:B------:R-:W-:Y:S01]  /*6fb0*/  MOV R119, R72 ;  /* 0x0000004800777202 */ /* 0x000fe20000000f00 */
[----:B------:R-:W-:Y:S01]  /*6fc0*/  IMAD.MOV.U32 R151, RZ, RZ, R102 ;  /* 0x000000ffff977224 */ /* 0x000fe200078e0066 */
[C---:B-1----:R-:W-:Y:S01]  /*6fd0*/  HMMA.16816.F32 R72, R4.reuse, R26, R176 ;  /* 0x0000001a0448723c */ /* 0x042fe200000018b0 */
[----:B------:R-:W-:Y:S01]  /*6fe0*/  MOV R43, R103 ;  /* 0x00000067002b7202 */ /* 0x000fe20000000f00 */
[----:B---3--:R-:W-:Y:S01]  /*6ff0*/  FFMA.FTZ R0, R180, c[0x0][0x23c], -R2 ;  /* 0x00008f00b4007a23 */ /* 0x008fe20000010802 */
[----:B------:R-:W-:Y:S01]  /*7000*/  MOV R102, R119 ;  /* 0x0000007700667202 */ /* 0x000fe20000000f00 */
[----:B------:R-:W-:Y:S01]  /*7010*/  IMAD.MOV.U32 R103, RZ, RZ, R104 ;  /* 0x000000ffff677224 */ /* 0x000fe200078e0068 */
[----:B------:R-:W-:Y:S01]  /*7020*/  MOV R104, R85 ;  /* 0x0000005500687202 */ /* 0x000fe20000000f00 */
[----:B------:R1:W3:Y:S01]  /*7030*/  MUFU.EX2 R16, R0 ;  /* 0x0000000000107308 */ /* 0x0002e20000000800 */
[----:B------:R-:W-:Y:S01]  /*7040*/  IMAD.MOV.U32 R177, RZ, RZ, R40 ;  /* 0x000000ffffb17224 */ /* 0x000fe200078e0028 */
[C---:B------:R-:W-:Y:S01]  /*7050*/  HMMA.16816.F32 R60, R4.reuse, R30, R112 ;  /* 0x0000001e043c723c */ /* 0x040fe20000001870 */
[----:B------:R-:W-:Y:S01]  /*7060*/  IMAD.MOV.U32 R40, RZ, RZ, R149 ;  /* 0x000000ffff287224 */ /* 0x000fe200078e0095 */
        /* <DEDUP_REMOVED lines=10> */
[----:B------:R-:W-:Y:S01]  /*7110*/  IMAD.MOV.U32 R139, RZ, RZ, R116 ;  /* 0x000000ffff8b7224 */ /* 0x000fe200078e0074 */
[----:B------:R-:W-:Y:S01]  /*7120*/  MOV R116, R105 ;  /* 0x0000006900747202 */ /* 0x000fe20000000f00 */
[----:B-1----:R-:W-:-:S02]  /*7130*/  FFMA.FTZ R0, R181, c[0x0][0x23c], -R2 ;  /* 0x00008f00b5007a23 */ /* 0x002fc40000010802 */
[----:B------:R-:W-:Y:S01]  /*7140*/  IMAD.MOV.U32 R105, RZ, RZ, R86 ;  /* 0x000000ffff697224 */ /* 0x000fe200078e0056 */
[----:B------:R-:W-:Y:S01]  /*7150*/  MOV R86, R204 ;  /* 0x000000cc00567202 */ /* 0x000fe20000000f00 */
[----:B------:R1:W1:Y:S01]  /*7160*/  MUFU.EX2 R12, R0 ;  /* 0x00000000000c7308 */ /* 0x0002620000000800 */
[C---:B--2---:R-:W-:Y:S01]  /*7170*/  HMMA.16816.F32 R92, R4.reuse, R32, R188 ;  /* 0x00000020045c723c */ /* 0x044fe200000018bc */
[----:B---3--:R-:W-:Y:S01]  /*7180*/  IMAD.MOV.U32 R181, RZ, RZ, R16 ;  /* 0x000000ffffb57224 */ /* 0x008fe200078e0010 */
[----:B------:R-:W-:Y:S01]  /*7190*/  MOV R156, R135 ;  /* 0x00000087009c7202 */ /* 0x000fe20000000f00 */
[----:B------:R-:W-:Y:S01]  /*71a0*/  LDSM.16.MT88.4 R16, [R207+0x11000] ;  /* 0x01100000cf10783b */ /* 0x000fe20000004200 */
[----:B------:R-:W-:Y:S01]  /*71b0*/  MOV R155, R101 ;  /* 0x00000065009b7202 */ /* 0x000fe20000000f00 */
[----:B------:R-:W-:Y:S01]  /*71c0*/  IMAD.MOV.U32 R114, RZ, RZ, R102 ;  /* 0x000000ffff727224 */ /* 0x000fe200078e0066 */
[----:B------:R-:W-:Y:S02]  /*71d0*/  MOV R115, R103 ;  /* 0x0000006700737202 */ /* 0x000fe40000000f00 */
[----:B------:R-:W-:Y:S01]  /*71e0*/  HMMA.16816.F32 R44, R4, R24, R164 ;  /* 0x00000018042c723c */ /* 0x000fe200000018a4 */
[----:B------:R-:W-:Y:S01]  /*71f0*/  IMAD.MOV.U32 R157, RZ, RZ, R40 ;  /* 0x000000ffff9d7224 */ /* 0x000fe200078e0028 */
[----:B------:R-:W-:Y:S01]  /*7200*/  MOV R158, R41 ;  /* 0x00000029009e7202 */ /* 0x000fe20000000f00 */
[----:B------:R-:W-:Y:S01]  /*7210*/  IMAD.MOV.U32 R159, RZ, RZ, R42 ;  /* 0x000000ffff9f7224 */ /* 0x000fe200078e002a */
[----:B------:R-:W-:Y:S01]  /*7220*/  MOV R153, R117 ;  /* 0x0000007500997202 */ /* 0x000fe20000000f00 */
[----:B------:R-:W-:Y:S01]  /*7230*/  IMAD.MOV.U32 R152, RZ, RZ, R116 ;  /* 0x000000ffff987224 */ /* 0x000fe200078e0074 */
[----:B------:R-:W-:Y:S01]  /*7240*/  MOV R113, R43 ;  /* 0x0000002b00717202 */ /* 0x000fe20000000f00 */
[----:B-1----:R-:W-:Y:S01]  /*7250*/  FFMA.FTZ R0, R182, c[0x0][0x23c], -R2 ;  /* 0x00008f00b6007a23 */ /* 0x002fe20000010802 */
[----:B------:R1:W5:Y:S03]  /*7260*/  LDL.LU R204, [R1+0x58] ;  /* 0x0000580001cc7983 */ /* 0x0003660000300800 */
[----:B------:R-:W2:Y:S01]  /*7270*/  MUFU.EX2 R13, R0 ;  /* 0x00000000000d7308 */ /* 0x000ea20000000800 */
        /* <DEDUP_REMOVED lines=10> */
[----:B------:R-:W-:-:S03]  /*7320*/  MOV R180, R114 ;  /* 0x0000007200b47202 */ /* 0x000fc60000000f00 */
[----:B------:R-:W-:Y:S01]  /*7330*/  LDSM.16.MT88.4 R24, [R205+0x15000] ;  /* 0x01500000cd18783b */ /* 0x000fe20000004200 */
[----:B--2---:R-:W-:-:S03]  /*7340*/  MOV R176, R13 ;  /* 0x0000000d00b07202 */ /* 0x004fc60000000f00 */
[----:B------:R-:W2:Y:S01]  /*7350*/  LDSM.16.MT88.4 R12, [R205+0x13000] ;  /* 0x01300000cd0c783b */ /* 0x000ea20000004200 */
[----:B------:R-:W-:Y:S01]  /*7360*/  IMAD.MOV.U32 R100, RZ, RZ, R118 ;  /* 0x000000ffff647224 */ /* 0x000fe200078e0076 */
[----:B------:R-:W-:Y:S01]  /*7370*/  MOV R119, R85 ;  /* 0x0000005500777202 */ /* 0x000fe20000000f00 */
[----:B------:R-:W-:Y:S01]  /*7380*/  IMAD.MOV.U32 R118, RZ, RZ, R84 ;  /* 0x000000ffff767224 */ /* 0x000fe200078e0054 */
[----:B------:R-:W-:Y:S01]  /*7390*/  MOV R105, R87 ;  /* 0x0000005700697202 */ /* 0x000fe20000000f00 */
[----:B------:R-:W-:Y:S02]  /*73a0*/  IMAD.MOV.U32 R104, RZ, RZ, R86 ;  /* 0x000000ffff687224 */ /* 0x000fe400078e0056 */
[----:B------:R-:W-:Y:S01]  /*73b0*/  HMMA.16816.F32 R84, R4, R34, R172 ;  /* 0x000000220454723c */ /* 0x000fe200000018ac */
[----:B------:R-:W3:Y:S01]  /*73c0*/  LDSM.16.MT88.4 R32, [R206+0x13000] ;  /* 0x01300000ce20783b */ /* 0x000ee20000004200 */
[----:B------:R-:W-:Y:S01]  /*73d0*/  IMAD.MOV.U32 R106, RZ, RZ, R137 ;  /* 0x000000ffff6a7224 */ /* 0x000fe200078e0089 */
[----:B------:R-:W-:Y:S01]  /*73e0*/  MOV R107, R136 ;  /* 0x00000088006b7202 */ /* 0x000fe20000000f00 */
[----:B------:R-:W-:Y:S01]  /*73f0*/  IMAD.MOV.U32 R178, RZ, RZ, R105 ;  /* 0x000000ffffb27224 */ /* 0x000fe200078e0069 */
[----:B------:R-:W-:Y:S01]  /*7400*/  MOV R179, R104 ;  /* 0x0000006800b37202 */ /* 0x000fe20000000f00 */
[----:B------:R-:W-:Y:S01]  /*7410*/  IMAD.MOV.U32 R183, RZ, RZ, R113 ;  /* 0x000000ffffb77224 */ /* 0x000fe200078e0071 */
[----:B------:R-:W-:-:S02]  /*7420*/  F2FP.PACK_AB R4, R138, R154 ;  /* 0x0000009a8a04723e */ /* 0x000fc400000000ff */
[----:B------:R-:W-:Y:S02]  /*7430*/  F2FP.PACK_AB R5, R181, R3 ;  /* 0x00000003b505723e */ /* 0x000fe400000000ff */
[----:B------:R-:W-:Y:S02]  /*7440*/  F2FP.PACK_AB R6, R177, R134 ;  /* 0x00000086b106723e */ /* 0x000fe400000000ff */
[----:B------:R-:W-:Y:S01]  /*7450*/  F2FP.PACK_AB R7, R176, R190 ;  /* 0x000000beb007723e */ /* 0x000fe200000000ff */
[----:B------:R-:W-:Y:S01]  /*7460*/  IMAD.MOV.U32 R152, RZ, RZ, R107 ;  /* 0x000000ffff987224 */ /* 0x000fe200078e006b */
[----:B------:R-:W-:Y:S01]  /*7470*/  MOV R153, R106 ;  /* 0x0000006a00997202 */ /* 0x000fe20000000f00 */
[----:B------:R-:W-:Y:S01]  /*7480*/  IMAD.MOV.U32 R174, RZ, RZ, R115 ;  /* 0x000000ffffae7224 */ /* 0x000fe200078e0073 */
[----:B------:R-:W-:Y:S01]  /*7490*/  MOV R161, R100 ;  /* 0x0000006400a17202 */ /* 0x000fe20000000f00 */
[----:B------:R-:W-:Y:S01]  /*74a0*/  IMAD.MOV.U32 R175, RZ, RZ, R101 ;  /* 0x000000ffffaf7224 */ /* 0x000fe200078e0065 */
[----:B------:R-:W-:Y:S01]  /*74b0*/  MOV R188, R102 ;  /* 0x0000006600bc7202 */ /* 0x000fe20000000f00 */
[C---:B----4-:R-:W-:Y:S01]  /*74c0*/  HMMA.16816.F32 R140, R4.reuse, R36, R140 ;  /* 0x00000024048c723c */ /* 0x050fe2000000188c */
[----:B------:R-:W-:Y:S01]  /*74d0*/  IMAD.MOV.U32 R189, RZ, RZ, R103 ;  /* 0x000000ffffbd7224 */ /* 0x000fe200078e0067 */
[----:B------:R-:W-:Y:S01]  /*74e0*/  MOV R160, R116 ;  /* 0x0000007400a07202 */ /* 0x000fe20000000f00 */
[----:B------:R-:W-:Y:S01]  /*74f0*/  IMAD.MOV.U32 R182, RZ, RZ, R117 ;  /* 0x000000ffffb67224 */ /* 0x000fe200078e0075 */
[----:B------:R-:W-:Y:S01]  /*7500*/  MOV R191, R118 ;  /* 0x0000007600bf7202 */ /* 0x000fe20000000f00 */
[----:B------:R-:W-:Y:S01]  /*7510*/  IMAD.MOV.U32 R0, RZ, RZ, R119 ;  /* 0x000000ffff007224 */ /* 0x000fe200078e0077 */
[----:B------:R1:W5:Y:S02]  /*7520*/  LDL.LU R137, [R1+0x54] ;  /* 0x0000540001897983 */ /* 0x0003640000300800 */
[C---:B------:R-:W-:Y:S02]  /*7530*/  HMMA.16816.F32 R36, R4.reuse, R38, R156 ;  /* 0x000000260424723c */ /* 0x040fe4000000189c */
[----:B------:R1:W5:Y:S06]  /*7540*/  LDL.LU R136, [R1+0x50] ;  /* 0x0000500001887983 */ /* 0x00036c0000300800 */
[C---:B------:R-:W-:Y:S08]  /*7550*/  HMMA.16816.F32 R156, R4.reuse, R20, R240 ;  /* 0x00000014049c723c */ /* 0x040ff000000018f0 */
[C---:B------:R-:W-:Y:S01]  /*7560*/  HMMA.16816.F32 R104, R4.reuse, R22, R200 ;  /* 0x000000160468723c */ /* 0x040fe200000018c8 */
[----:B------:R-:W4:Y:S07]  /*7570*/  LDSM.16.MT88.4 R20, [R206+0x15000] ;  /* 0x01500000ce14783b */ /* 0x000f2e0000004200 */
        /* <DEDUP_REMOVED lines=9> */
[C---:B---3--:R-:W-:Y:S08]  /*7610*/  HMMA.16816.F32 R120, R4.reuse, R32, R120 ;  /* 0x000000200478723c */ /* 0x048ff00000001878 */
[C---:B------:R-:W-:Y:S01]  /*7620*/  HMMA.16816.F32 R124, R4.reuse, R34, R244 ;  /* 0x00000022047c723c */ /* 0x040fe200000018f4 */
[----:B------:R-:W3:Y:S07]  /*7630*/  LDSM.16.MT88.4 R32, [R205+0x17000] ;  /* 0x01700000cd20783b */ /* 0x000eee0000004200 */
[C---:B------:R-:W-:Y:S07]  /*7640*/  HMMA.16816.F32 R236, R4.reuse, R40, R232 ;  /* 0x0000002804ec723c */ /* 0x040fee00000018e8 */
[----:B------:R-:W-:Y:S01]  /*7650*/  IMAD.MOV.U32 R41, RZ, RZ, R182 ;  /* 0x000000ffff297224 */ /* 0x000fe200078e00b6 */
[C---:B------:R-:W-:Y:S07]  /*7660*/  HMMA.16816.F32 R244, R4.reuse, R42, R192 ;  /* 0x0000002a04f4723c */ /* 0x040fee00000018c0 */
[----:B------:R-:W-:Y:S01]  /*7670*/  IMAD.MOV.U32 R43, RZ, RZ, R179 ;  /* 0x000000ffff2b7224 */ /* 0x000fe200078e00b3 */
[C---:B------:R-:W-:Y:S07]  /*7680*/  HMMA.16816.F32 R232, R4.reuse, R24, R144 ;  /* 0x0000001804e8723c */ /* 0x040fee0000001890 */
[----:B------:R-:W-:Y:S01]  /*7690*/  MOV R146, R176 ;  /* 0x000000b000927202 */ /* 0x000fe20000000f00 */
[----:B------:R-:W-:Y:S01]  /*76a0*/  HMMA.16816.F32 R196, R4, R26, R128 ;  /* 0x0000001a04c4723c */ /* 0x000fe20000001880 */
[----:B------:R-:W-:Y:S01]  /*76b0*/  IMAD.MOV.U32 R145, RZ, RZ, R177 ;  /* 0x000000ffff917224 */ /* 0x000fe200078e00b1 */
[----:B------:R-:W-:Y:S01]  /*76c0*/  MOV R24, R178 ;  /* 0x000000b200187202 */ /* 0x000fe20000000f00 */
[----:B------:R-:W-:Y:S01]  /*76d0*/  IMAD.MOV.U32 R25, RZ, RZ, R180 ;  /* 0x000000ffff197224 */ /* 0x000fe200078e00b4 */
[----:B------:R-:W-:-:S03]  /*76e0*/  MOV R144, R181 ;  /* 0x000000b500907202 */ /* 0x000fc60000000f00 */
[----:B------:R-:W-:Y:S01]  /*76f0*/  MOV R131, R183 ;  /* 0x000000b700837202 */ /* 0x000fe20000000f00 */
        /* <DEDUP_REMOVED lines=8> */
[----:B------:R-:W2:Y:S01]  /*7780*/  LDSM.16.MT88.4 R12, [R207+0x17000] ;  /* 0x01700000cf0c783b */ /* 0x000ea20000004200 */
[----:B------:R-:W-:Y:S01]  /*7790*/  MOV R40, R0 ;  /* 0x0000000000287202 */ /* 0x000fe20000000f00 */
[----:B------:R-:W-:Y:S01]  /*77a0*/  FFMA.FTZ R0, R252, c[0x0][0x23c], -R8 ;  /* 0x00008f00fc007a23 */ /* 0x000fe20000010808 */
[----:B------:R-:W-:-:S04]  /*77b0*/  MOV R42, R174 ;  /* 0x000000ae002a7202 */ /* 0x000fc80000000f00 */
[----:B------:R-:W-:Y:S01]  /*77c0*/  HMMA.16816.F32 R184, R4, R18, R80 ;  /* 0x0000001204b8723c */ /* 0x000fe20000001850 */
[----:B------:R1:W-:Y:S01]  /*77d0*/  MUFU.EX2 R83, R0 ;  /* 0x0000000000537308 */ /* 0x0003e20000000800 */
[----:B------:R-:W-:-:S06]  /*77e0*/  IMAD.MOV.U32 R171, RZ, RZ, R175 ;  /* 0x000000ffffab7224 */ /* 0x000fcc00078e00af */
[----:B---3--:R-:W-:Y:S01]  /*77f0*/  HMMA.16816.F32 R172, R4, R32, R56 ;  /* 0x0000002004ac723c */ /* 0x008fe20000001838 */
[----:B-1----:R-:W-:-:S04]  /*7800*/  FFMA.FTZ R0, R131, c[0x0][0x23c], -R8 ;  /* 0x00008f0083007a23 */ /* 0x002fc80000010808 */
[----:B------:R1:W3:Y:S01]  /*7810*/  MUFU.EX2 R56, R0 ;  /* 0x0000000000387308 */ /* 0x0002e20000000800 */
[----:B------:R-:W-:Y:S01]  /*7820*/  IMAD.MOV.U32 R147, RZ, RZ, R191 ;  /* 0x000000ffff937224 */ /* 0x000fe200078e00bf */
[----:B------:R-:W-:Y:S01]  /*7830*/  MOV R170, R188 ;  /* 0x000000bc00aa7202 */ /* 0x000fe20000000f00 */
[----:B------:R-:W-:Y:S02]  /*7840*/  IMAD.MOV.U32 R169, RZ, RZ, R189 ;  /* 0x000000ffffa97224 */ /* 0x000fe400078e00bd */
[----:B-1----:R-:W-:-:S04]  /*7850*/  FFMA.FTZ R0, R24, c[0x0][0x23c], -R8 ;  /* 0x00008f0018007a23 */ /* 0x002fc80000010808 */
[----:B------:R1:W-:Y:S01]  /*7860*/  MUFU.EX2 R252, R0 ;  /* 0x0000000000fc7308 */ /* 0x0003e20000000800 */
[----:B------:R-:W-:Y:S01]  /*7870*/  MOV R168, R190 ;  /* 0x000000be00a87202 */ /* 0x000fe20000000f00 */
[----:B------:R-:W-:Y:S01]  /*7880*/  IMAD.MOV.U32 R97, RZ, RZ, R11 ;  /* 0x000000ffff617224 */ /* 0x000fe200078e000b */
[----:B------:R-:W-:Y:S01]  /*7890*/  MOV R96, R138 ;  /* 0x0000008a00607202 */ /* 0x000fe20000000f00 */
[----:B------:R-:W-:Y:S01]  /*78a0*/  IMAD.MOV.U32 R99, RZ, RZ, R9 ;  /* 0x000000ffff637224 */ /* 0x000fe200078e0009 */
[----:B------:R-:W-:Y:S01]  /*78b0*/  MOV R98, R10 ;  /* 0x0000000a00627202 */ /* 0x000fe20000000f00 */
[----:B------:R-:W-:Y:S01]  /*78c0*/  HMMA.16816.F32 R188, R4, R16, R76 ;  /* 0x0000001004bc723c */ /* 0x000fe2000000184c */
[----:B-1----:R-:W-:Y:S02]  /*78d0*/  FFMA.FTZ R0, R155, c[0x0][0x23c], -R8 ;  /* 0x00008f009b007a23 */ /* 0x002fe40000010808 */
[----:B------:R-:W-:Y:S01]  /*78e0*/  IMAD.MOV.U32 R155, RZ, RZ, R135 ;  /* 0x000000ffff9b7224 */ /* 0x000fe200078e0087 */
[----:B------:R-:W-:-:S02]  /*78f0*/  MOV R135, R139 ;  /* 0x0000008b00877202 */ /* 0x000fc40000000f00 */
[----:B------:R1:W-:Y:S02]  /*7900*/  MUFU.EX2 R139, R0 ;  /* 0x00000000008b7308 */ /* 0x0003e40000000800 */
[----:B----4-:R-:W-:Y:S01]  /*7910*/  HMMA.16816.F32 R8, R4, R20, R44 ;  /* 0x000000140408723c */ /* 0x010fe2000000182c */
[----:B------:R-:W-:Y:S01]  /*7920*/  MOV R79, R147 ;  /* 0x00000093004f7202 */ /* 0x000fe20000000f00 */
[----:B------:R-:W-:Y:S01]  /*7930*/  IMAD.MOV.U32 R67, RZ, RZ, R41 ;  /* 0x000000ffff437224 */ /* 0x000fe200078e0029 */
[----:B------:R-:W-:Y:S01]  /*7940*/  MOV R88, R169 ;  /* 0x000000a900587202 */ /* 0x000fe20000000f00 */
[----:B------:R-:W-:Y:S01]  /*7950*/  IMAD.MOV.U32 R89, RZ, RZ, R170 ;  /* 0x000000ffff597224 */ /* 0x000fe200078e00aa */
[----:B------:R-:W-:-:S03]  /*7960*/  MOV R80, R135 ;  /* 0x0000008700507202 */ /* 0x000fc60000000f00 */
[----:B------:R-:W-:Y:S01]  /*7970*/  HMMA.16816.F32 R16, R4, R28, R52 ;  /* 0x0000001c0410723c */ /* 0x000fe20000001834 */
[----:B-1----:R-:W-:-:S07]  /*7980*/  FFMA.FTZ R0, R25, c[0x0][0x23c], -R2 ;  /* 0x00008f0019007a23 */ /* 0x002fce0000010802 */
[C---:B------:R-:W-:Y:S01]  /*7990*/  HMMA.16816.F32 R24, R4.reuse, R22, R72 ;  /* 0x000000160418723c */ /* 0x040fe20000001848 */
[----:B------:R-:W-:Y:S01]  /*79a0*/  MOV R90, R171 ;  /* 0x000000ab005a7202 */ /* 0x000fe20000000f00 */
[----:B------:R1:W-:Y:S01]  /*79b0*/  MUFU.EX2 R138, R0 ;  /* 0x00000000008a7308 */ /* 0x0003e20000000800 */
[----:B------:R-:W-:Y:S01]  /*79c0*/  IMAD.MOV.U32 R91, RZ, RZ, R42 ;  /* 0x000000ffff5b7224 */ /* 0x000fe200078e002a */
[----:B------:R-:W-:Y:S04]  /*79d0*/  LDSM.16.MT88.4 R72, [R205+0x15800] ;  /* 0x01580000cd48783b */ /* 0x000fe80000004200 */
[C---:B--2---:R-:W-:Y:S08]  /*79e0*/  HMMA.16816.F32 R20, R4.reuse, R12, R92 ;  /* 0x0000000c0414723c */ /* 0x044ff0000000185c */
[----:B------:R-:W-:Y:S01]  /*79f0*/  HMMA.16816.F32 R32, R4, R34, R60 ;  /* 0x000000220420723c */ /* 0x000fe2000000183c */
[----:B-1----:R-:W-:-:S07]  /*7a00*/  FFMA.FTZ R0, R43, c[0x0][0x23c], -R2 ;  /* 0x00008f002b007a23 */ /* 0x002fce0000010802 */
[C---:B------:R-:W-:Y:S01]  /*7a10*/  HMMA.16816.F32 R28, R4.reuse, R30, R48 ;  /* 0x0000001e041c723c */ /* 0x040fe20000001830 */
[----:B------:R1:W2:Y:S01]  /*7a20*/  MUFU.EX2 R135, R0 ;  /* 0x0000000000877308 */ /* 0x0002a20000000800 */
[----:B------:R-:W-:Y:S06]  /*7a30*/  LDSM.16.MT88.4 R48, [R206+0x13800] ;  /* 0x01380000ce30783b */ /* 0x000fec0000004200 */
[----:B------:R-:W-:Y:S07]  /*7a40*/  HMMA.16816.F32 R12, R4, R14, R84 ;  /* 0x0000000e040c723c */ /* 0x000fee0000001854 */
[----:B---3--:R-:W-:-:S02]  /*7a50*/  IMAD.MOV.U32 R4, RZ, RZ, R56 ;  /* 0x000000ffff047224 */ /* 0x008fc400078e0038 */
[----:B------:R-:W3:Y:S01]  /*7a60*/  LDSM.16.MT88.4 R56, [R208+0x13800] ;  /* 0x01380000d038783b */ /* 0x000ee20000004200 */
[--C-:B-1----:R-:W-:Y:S02]  /*7a70*/  FFMA.FTZ R0, R79, c[0x0][0x23c], -R2.reuse ;  /* 0x00008f004f007a23 */ /* 0x102fe40000010802 */
[----:B------:R-:W-:Y:S02]  /*7a80*/  FFMA.FTZ R2, R67, c[0x0][0x23c], -R2 ;  /* 0x00008f0043027a23 */ /* 0x000fe40000010802 */
        /* <DEDUP_REMOVED lines=9> */
[----:B------:R-:W-:-:S02]  /*7b20*/  IMAD.MOV.U32 R130, RZ, RZ, R144 ;  /* 0x000000ffff827224 */ /* 0x000fc400078e0090 */
[----:B------:R-:W-:Y:S01]  /*7b30*/  IMAD.MOV.U32 R97, RZ, RZ, R98 ;  /* 0x000000ffff617224 */ /* 0x000fe200078e0062 */
[----:B------:R-:W1:Y:S01]  /*7b40*/  LDSM.16.MT88.4 R144, [R205+0x11800] ;  /* 0x01180000cd90783b */ /* 0x000e620000004200 */
[----:B------:R-:W-:Y:S01]  /*7b50*/  MOV R98, R99 ;  /* 0x0000006300627202 */ /* 0x000fe20000000f00 */
[----:B------:R-:W-:Y:S01]  /*7b60*/  IMAD.MOV.U32 R99, RZ, RZ, R128 ;  /* 0x000000ffff637224 */ /* 0x000fe200078e0080 */
[----:B------:R-:W-:Y:S02]  /*7b70*/  MOV R82, R40 ;  /* 0x0000002800527202 */ /* 0x000fe40000000f00 */
[----:B------:R-:W4:Y:S01]  /*7b80*/  LDSM.16.MT88.4 R40, [R205+0x13800] ;  /* 0x01380000cd28783b */ /* 0x000f220000004200 */
[----:B------:R-:W-:Y:S01]  /*7b90*/  MOV R128, R129 ;  /* 0x0000008100807202 */ /* 0x000fe20000000f00 */
[----:B------:R-:W-:Y:S01]  /*7ba0*/  IMAD.MOV.U32 R129, RZ, RZ, R130 ;  /* 0x000000ffff817224 */ /* 0x000fe200078e0082 */
[----:B------:R-:W-:Y:S02]  /*7bb0*/  MOV R130, R134 ;  /* 0x0000008600827202 */ /* 0x000fe40000000f00 */
[----:B------:R-:W-:Y:S01]  /*7bc0*/  MOV R92, R3 ;  /* 0x00000003005c7202 */ /* 0x000fe20000000f00 */
[----:B------:R2:W-:Y:S08]  /*7bd0*/  MUFU.EX2 R134, R0 ;  /* 0x0000000000867308 */ /* 0x0005f00000000800 */
[----:B------:R3:W1:Y:S01]  /*7be0*/  MUFU.EX2 R3, R2 ;  /* 0x0000000200037308 */ /* 0x0006620000000800 */
[----:B------:R-:W-:Y:S01]  /*7bf0*/  IMAD.MOV.U32 R131, RZ, RZ, R168 ;  /* 0x000000ffff837224 */ /* 0x000fe200078e00a8 */
[----:B------:R-:W-:Y:S01]  /*7c00*/  MOV R5, R83 ;  /* 0x0000005300057202 */ /* 0x000fe20000000f00 */
[----:B------:R-:W-:Y:S01]  /*7c10*/  IMAD.MOV.U32 R61, RZ, RZ, R129 ;  /* 0x000000ffff3d7224 */ /* 0x000fe200078e0081 */
[----:B------:R-:W-:-:S02]  /*7c20*/  MOV R60, R130 ;  /* 0x00000082003c7202 */ /* 0x000fc40000000f00 */
[----:B------:R-:W-:Y:S02]  /*7c30*/  MOV R63, R96 ;  /* 0x00000060003f7202 */ /* 0x000fe40000000f00 */
[----:B------:R-:W-:Y:S01]  /*7c40*/  MOV R62, R98 ;  /* 0x00000062003e7202 */ /* 0x000fe20000000f00 */
[----:B--2---:R-:W-:Y:S01]  /*7c50*/  IMAD.MOV.U32 R0, RZ, RZ, R131 ;  /* 0x000000ffff007224 */ /* 0x004fe200078e0083 */
[----:B------:R-:W-:Y:S01]  /*7c60*/  F2FP.PACK_AB R129, R135, R138 ;  /* 0x0000008a8781723e */ /* 0x000fe200000000ff */
[----:B------:R-:W-:Y:S01]  /*7c70*/  IMAD.MOV.U32 R71, RZ, RZ, R163 ;  /* 0x000000ffff477224 */ /* 0x000fe200078e00a3 */
[----:B------:R-:W-:Y:S01]  /*7c80*/  F2FP.PACK_AB R130, R139, R252 ;  /* 0x000000fc8b82723e */ /* 0x000fe200000000ff */
[----:B------:R-:W-:Y:S01]  /*7c90*/  IMAD.MOV.U32 R69, RZ, RZ, R153 ;  /* 0x000000ffff457224 */ /* 0x000fe200078e0099 */
[----:B------:R-:W-:Y:S01]  /*7ca0*/  MOV R70, R152 ;  /* 0x0000009800467202 */ /* 0x000fe20000000f00 */
[----:B------:R-:W-:Y:S01]  /*7cb0*/  IMAD.MOV.U32 R87, RZ, RZ, R79 ;  /* 0x000000ffff577224 */ /* 0x000fe200078e004f */
[----:B---3--:R-:W-:-:S02]  /*7cc0*/  MOV R2, R128 ;  /* 0x0000008000027202 */ /* 0x008fc40000000f00 */
[----:B------:R-:W-:Y:S01]  /*7cd0*/  MOV R68, R154 ;  /* 0x0000009a00447202 */ /* 0x000fe20000000f00 */
[----:B------:R-:W-:Y:S01]  /*7ce0*/  IMAD.MOV.U32 R77, RZ, RZ, R161 ;  /* 0x000000ffff4d7224 */ /* 0x000fe200078e00a1 */
[----:B------:R-:W-:Y:S02]  /*7cf0*/  F2FP.PACK_AB R128, R4, R5 ;  /* 0x000000050480723e */ /* 0x000fe400000000ff */
[----:B------:R-:W-:Y:S02]  /*7d00*/  MOV R78, R160 ;  /* 0x000000a0004e7202 */ /* 0x000fe40000000f00 */
[----:B------:R-:W-:Y:S01]  /*7d10*/  MOV R76, R162 ;  /* 0x000000a2004c7202 */ /* 0x000fe20000000f00 */
[----:B------:R-:W-:Y:S01]  /*7d20*/  IMAD.MOV.U32 R85, RZ, RZ, R89 ;  /* 0x000000ffff557224 */ /* 0x000fe200078e0059 */
[----:B-1----:R-:W-:Y:S01]  /*7d30*/  F2FP.PACK_AB R131, R3, R134 ;  /* 0x000000860383723e */ /* 0x002fe200000000ff */
[----:B------:R-:W-:Y:S01]  /*7d40*/  IMAD.MOV.U32 R79, RZ, RZ, R97 ;  /* 0x000000ffff4f7224 */ /* 0x000fe200078e0061 */
[----:B------:R-:W1:Y:S01]  /*7d50*/  LDSM.16.MT88.4 R160, [R208+0x11800] ;  /* 0x01180000d0a0783b */ /* 0x000e620000004200 */
[----:B------:R-:W-:-:S02]  /*7d60*/  MOV R84, R90 ;  /* 0x0000005a00547202 */ /* 0x000fc40000000f00 */
[----:B------:R-:W-:Y:S01]  /*7d70*/  MOV R86, R88 ;  /* 0x0000005800567202 */ /* 0x000fe20000000f00 */
[----:B------:R-:W-:Y:S01]  /*7d80*/  IMAD.MOV.U32 R93, RZ, RZ, R82 ;  /* 0x000000ffff5d7224 */ /* 0x000fe200078e0052 */
[C---:B------:R-:W-:Y:S01]  /*7d90*/  HMMA.16816.F32 R52, R128.reuse, R56, R236 ;  /* 0x000000388034723c */ /* 0x040fe200000018ec */
[----:B------:R-:W-:Y:S01]  /*7da0*/  IMAD.MOV.U32 R81, RZ, RZ, R155 ;  /* 0x000000ffff517224 */ /* 0x000fe200078e009b */
[----:B------:R-:W-:Y:S05]  /*7db0*/  LDSM.16.MT88.4 R168, [R207+0x11800] ;  /* 0x01180000cfa8783b */ /* 0x000fea0000004200 */
[----:B------:R-:W-:Y:S01]  /*7dc0*/  MOV R236, R2 ;  /* 0x0000000200ec7202 */ /* 0x000fe20000000f00 */
[----:B------:R-:W-:Y:S01]  /*7dd0*/  HMMA.16816.F32 R56, R128, R58, R244 ;  /* 0x0000003a8038723c */ /* 0x000fe200000018f4 */
[----:B------:R-:W-:-:S07]  /*7de0*/  IMAD.MOV.U32 R2, RZ, RZ, R63 ;  /* 0x000000ffff027224 */ /* 0x000fce00078e003f */
[C---:B------:R-:W-:Y:S01]  /*7df0*/  HMMA.16816.F32 R44, R128.reuse, R48, R120 ;  /* 0x00000030802c723c */ /* 0x040fe20000001878 */
[----:B------:R-:W-:Y:S01]  /*7e00*/  MOV R247, R0 ;  /* 0x0000000000f77202 */ /* 0x000fe20000000f00 */
[----:B------:R-:W-:Y:S01]  /*7e10*/  IMAD.MOV.U32 R246, RZ, RZ, R60 ;  /* 0x000000fffff67224 */ /* 0x000fe200078e003c */
[----:B------:R-:W-:Y:S01]  /*7e20*/  MOV R245, R61 ;  /* 0x0000003d00f57202 */ /* 0x000fe20000000f00 */
[----:B------:R-:W-:Y:S01]  /*7e30*/  IMAD.MOV.U32 R7, RZ, RZ, R91 ;  /* 0x000000ffff077224 */ /* 0x000fe200078e005b */
[----:B------:R-:W-:Y:S01]  /*7e40*/  MOV R0, R62 ;  /* 0x0000003e00007202 */ /* 0x000fe20000000f00 */
[----:B------:R-:W-:Y:S02]  /*7e50*/  IMAD.MOV.U32 R6, RZ, RZ, R99 ;  /* 0x000000ffff067224 */ /* 0x000fe400078e0063 */
[----:B------:R-:W-:Y:S01]  /*7e60*/  HMMA.16816.F32 R140, R128, R144, R140 ;  /* 0x00000090808c723c */ /* 0x000fe2000000188c */
[----:B------:R-:W-:Y:S01]  /*7e70*/  IMAD.MOV.U32 R95, RZ, RZ, R80 ;  /* 0x000000ffff5f7224 */ /* 0x000fe200078e0050 */
[----:B------:R-:W-:Y:S01]  /*7e80*/  MOV R94, R81 ;  /* 0x00000051005e7202 */ /* 0x000fe20000000f00 */
[----:B------:R-:W-:Y:S01]  /*7e90*/  LDSM.16.MT88.4 R152, [R206+0x11800] ;  /* 0x01180000ce98783b */ /* 0x000fe20000004200 */
[----:B------:R-:W-:-:S02]  /*7ea0*/  MOV R239, R4 ;  /* 0x0000000400ef7202 */ /* 0x000fc40000000f00 */
[----:B------:R-:W-:Y:S01]  /*7eb0*/  MOV R238, R5 ;  /* 0x0000000500ee7202 */ /* 0x000fe20000000f00 */
[----:B------:R-:W-:Y:S01]  /*7ec0*/  LDSM.16.MT88.4 R88, [R208+0x15800] ;  /* 0x01580000d058783b */ /* 0x000fe20000004200 */
[C---:B------:R-:W-:Y:S08]  /*7ed0*/  HMMA.16816.F32 R60, R128.reuse, R64, R248 ;  /* 0x00000040803c723c */ /* 0x040ff000000018f8 */
[C---:B------:R-:W-:Y:S01]  /*7ee0*/  HMMA.16816.F32 R48, R128.reuse, R50, R124 ;  /* 0x000000328030723c */ /* 0x040fe2000000187c */
[----:B------:R-:W-:Y:S01]  /*7ef0*/  IMAD.MOV.U32 R237, RZ, RZ, R6 ;  /* 0x000000ffffed7224 */ /* 0x000fe200078e0006 */
[----:B------:R-:W-:Y:S04]  /*7f00*/  LDSM.16.MT88.4 R80, [R206+0x15800] ;  /* 0x01580000ce50783b */ /* 0x000fe80000004200 */
[----:B------:R-:W-:Y:S01]  /*7f10*/  LDSM.16.MT88.4 R96, [R207+0x15800] ;  /* 0x01580000cf60783b */ /* 0x000fe20000004200 */
[----:B------:R-:W-:Y:S01]  /*7f20*/  MOV R126, R68 ;  /* 0x00000044007e7202 */ /* 0x000fe20000000f00 */
[----:B------:R-:W-:Y:S01]  /*7f30*/  HMMA.16816.F32 R64, R128, R66, R240 ;  /* 0x000000428040723c */ /* 0x000fe200000018f0 */
[----:B------:R-:W-:Y:S01]  /*7f40*/  MOV R124, R69 ;  /* 0x00000045007c7202 */ /* 0x000fe20000000f00 */
[----:B------:R-:W-:Y:S01]  /*7f50*/  IMAD.MOV.U32 R125, RZ, RZ, R70 ;  /* 0x000000ffff7d7224 */ /* 0x000fe200078e0046 */
[----:B------:R-:W-:Y:S04]  /*7f60*/  LDSM.16.MT88.4 R120, [R208+0x17800] ;  /* 0x01780000d078783b */ /* 0x000fe80000004200 */
[----:B------:R-:W-:-:S02]  /*7f70*/  MOV R240, R71 ;  /* 0x0000004700f07202 */ /* 0x000fc40000000f00 */
[----:B------:R-:W-:Y:S01]  /*7f80*/  HMMA.16816.F32 R68, R128, R72, R232 ;  /* 0x000000488044723c */ /* 0x000fe200000018e8 */
[----:B------:R-:W-:Y:S01]  /*7f90*/  MOV R241, R76 ;  /* 0x0000004c00f17202 */ /* 0x000fe20000000f00 */
[----:B------:R-:W-:-:S05]  /*7fa0*/  IMAD.MOV.U32 R242, RZ, RZ, R77 ;  /* 0x000000fffff27224 */ /* 0x000fca00078e004d */
[----:B------:R-:W-:Y:S01]  /*7fb0*/  MOV R235, R79 ;  /* 0x0000004f00eb7202 */ /* 0x000fe20000000f00 */
[----:B------:R-:W-:Y:S01]  /*7fc0*/  FADD.FTZ R0, R0, R240 ;  /* 0x000000f000007221 */ /* 0x000fe20000010000 */
[----:B------:R-:W-:Y:S03]  /*7fd0*/  HMMA.16816.F32 R144, R128, R146, R36 ;  /* 0x000000928090723c */ /* 0x000fe60000001824 */
[----:B------:R-:W-:Y:S02]  /*7fe0*/  FADD.FTZ R2, R2, R235 ;  /* 0x000000eb02027221 */ /* 0x000fe40000010000 */
[----:B------:R-:W-:-:S03]  /*7ff0*/  FADD.FTZ R0, R242, R0 ;  /* 0x00000000f2007221 */ /* 0x000fc60000010000 */
[C---:B----4-:R-:W-:Y:S01]  /*8000*/  HMMA.16816.F32 R36, R128.reuse, R40, R112 ;  /* 0x000000288024723c */ /* 0x050fe20000001870 */
[----:B------:R-:W-:Y:S01]  /*8010*/  FADD.FTZ R2, R241, R2 ;  /* 0x00000002f1027221 */ /* 0x000fe20000010000 */
[----:B------:R-:W-:Y:S01]  /*8020*/  MOV R248, R93 ;  /* 0x0000005d00f87202 */ /* 0x000fe20000000f00 */
[----:B------:R-:W-:Y:S01]  /*8030*/  IMAD.MOV.U32 R250, RZ, RZ, R95 ;  /* 0x000000fffffa7224 */ /* 0x000fe200078e005f */
[----:B------:R-:W-:Y:S02]  /*8040*/  MOV R243, R78 ;  /* 0x0000004e00f37202 */ /* 0x000fe40000000f00 */
[----:B------:R-:W-:Y:S02]  /*8050*/  MOV R251, R7 ;  /* 0x0000000700fb7202 */ /* 0x000fe40000000f00 */
[----:B------:R-:W-:Y:S01]  /*8060*/  MOV R249, R94 ;  /* 0x0000005e00f97202 */ /* 0x000fe20000000f00 */
[----:B------:R-:W-:Y:S01]  /*8070*/  HMMA.16816.F32 R40, R128, R42, R116 ;  /* 0x0000002a8028723c */ /* 0x000fe20000001874 */
[----:B------:R-:W2:Y:S01]  /*8080*/  LDSM.16.MT88.4 R4, [R207+0x17800] ;  /* 0x01780000cf04783b */ /* 0x000ea20000004200 */
[----:B------:R-:W-:-:S03]  /*8090*/  IMAD.MOV.U32 R127, RZ, RZ, R92 ;  /* 0x000000ffff7f7224 */ /* 0x000fc600078e005c */
[----:B------:R-:W-:Y:S02]  /*80a0*/  LDSM.16.MT88.4 R112, [R206+0x17800] ;  /* 0x01780000ce70783b */ /* 0x000fe40000004200 */
[----:B------:R-:W-:Y:S01]  /*80b0*/  MOV R116, R84 ;  /* 0x0000005400747202 */ /* 0x000fe20000000f00 */
[----:B------:R-:W-:Y:S01]  /*80c0*/  IMAD.MOV.U32 R117, RZ, RZ, R85 ;  /* 0x000000ffff757224 */ /* 0x000fe200078e0055 */
[----:B------:R-:W-:Y:S02]  /*80d0*/  MOV R119, R87 ;  /* 0x0000005700777202 */ /* 0x000fe40000000f00 */
        /* <DEDUP_REMOVED lines=18> */
[----:B------:R-:W-:Y:S01]  /*8200*/  HMMA.16816.F32 R160, R128, R162, R104 ;  /* 0x000000a280a0723c */ /* 0x000fe20000001868 */
[----:B------:R-:W1:Y:S01]  /*8210*/  LDSM.16.MT88.4 R104, [R205+0x17800] ;  /* 0x01780000cd68783b */ /* 0x000e620000004200 */
        /* <DEDUP_REMOVED lines=8> */
[----:B--2---:R-:W-:Y:S01]  /*82a0*/  HMMA.16816.F32 R124, R128, R4, R20 ;  /* 0x00000004807c723c */ /* 0x004fe20000001814 */
[----:B------:R-:W-:-:S06]  /*82b0*/  FADD.FTZ R0, R3, R0 ;  /* 0x0000000003007221 */ /* 0x000fcc0000010000 */
[----:B------:R-:W-:Y:S01]  /*82c0*/  FADD.FTZ R4, R139, R2 ;  /* 0x000000028b047221 */ /* 0x000fe20000010000 */
[----:B------:R2:W-:Y:S04]  /*82d0*/  STL [R1+0x10], R0 ;  /* 0x0000100001007387 */ /* 0x0005e80000100800 */
[----:B------:R2:W-:Y:S01]  /*82e0*/  STL [R1+0xc], R4 ;  /* 0x00000c0401007387 */ /* 0x0005e20000100800 */
        /* <DEDUP_REMOVED lines=19> */
[----:B--2---:R-:W2:Y:S04]  /*8420*/  LDL.LU R239, [R1+0x4c] ;  /* 0x00004c0001ef7983 */ /* 0x004ea80000300800 */
[----:B------:R-:W1:Y:S01]  /*8430*/  S2R R238, SR_TID.X ;  /* 0x0000000000ee7919 */ /* 0x000e620000002100 */
[----:B------:R-:W-:Y:S01]  /*8440*/  IMAD.U32 R4, RZ, RZ, UR8 ;  /* 0x00000008ff047e24 */ /* 0x000fe2000f8e00ff */
[----:B------:R-:W-:-:S02]  /*8450*/  ULDC.64 UR6, c[0x0][0x1a0] ;  /* 0x0000680000067ab9 */ /* 0x000fc40000000a00 */
[----:B------:R-:W3:Y:S01]  /*8460*/  LDL.64 R236, [R1+0x18] ;  /* 0x0000180001ec7983 */ /* 0x000ee20000100a00 */
[----:B------:R-:W-:Y:S01]  /*8470*/  IMAD.U32 R0, RZ, RZ, UR8 ;  /* 0x00000008ff007e24 */ /* 0x000fe2000f8e00ff */
[----:B------:R-:W-:Y:S01]  /*8480*/  UIADD3 UR8, UR15, 0x3f, URZ ;  /* 0x0000003f0f087890 */ /* 0x000fe2000fffe03f */
[----:B------:R-:W-:Y:S02]  /*8490*/  IMAD.U32 R7, RZ, RZ, UR10 ;  /* 0x0000000aff077e24 */ /* 0x000fe4000f8e00ff */
[----:B------:R-:W-:Y:S01]  /*84a0*/  IMAD.U32 R6, RZ, RZ, UR21 ;  /* 0x00000015ff067e24 */ /* 0x000fe2000f8e00ff */
[----:B------:R-:W-:Y:S01]  /*84b0*/  USHF.R.S32.HI UR9, URZ, 0x1f, UR8 ;  /* 0x0000001f3f097899 */ /* 0x000fe20008011408 */
[----:B-----5:R-:W-:Y:S01]  /*84c0*/  SHF.R.S32.HI R245, RZ, 0x1f, R136 ;  /* 0x0000001ffff57819 */ /* 0x020fe20000011488 */
[----:B------:R-:W-:Y:S01]  /*84d0*/  IMAD.MOV.U32 R135, RZ, RZ, R132 ;  /* 0x000000ffff877224 */ /* 0x000fe200078e0084 */
[----:B------:R-:W-:Y:S01]  /*84e0*/  IADD3 R250, P2, R136, 0x10, RZ ;  /* 0x0000001088fa7810 */ /* 0x000fe20007f5e0ff */
[----:B------:R-:W-:Y:S01]  /*84f0*/  ULEA.HI UR9, UR9, UR8, URZ, 0x6 ;  /* 0x0000000809097291 */ /* 0x000fe2000f8f303f */
[----:B------:R-:W-:Y:S01]  /*8500*/  IMAD.MOV.U32 R134, RZ, RZ, R133 ;  /* 0x000000ffff867224 */ /* 0x000fe200078e0085 */
[----:B------:R-:W-:-:S02]  /*8510*/  USHF.L.U64.HI UR5, UR6, 0x4, UR7 ;  /* 0x0000000406057899 */ /* 0x000fc40008010207 */
[----:B------:R-:W-:Y:S01]  /*8520*/  UMOV UR20, URZ ;  /* 0x0000003f00147c82 */ /* 0x000fe20008000000 */
[----:B-1----:R-:W-:Y:S01]  /*8530*/  LOP3.LUT R8, R238, 0x3, RZ, 0xc0, !PT ;  /* 0x00000003ee087812 */ /* 0x002fe200078ec0ff */
[----:B---3--:R-:W-:Y:S01]  /*8540*/  IMAD.MOV.U32 R246, RZ, RZ, R236 ;  /* 0x000000fffff67224 */ /* 0x008fe200078e00ec */
[----:B------:R-:W-:-:S03]  /*8550*/  USHF.L.U32 UR10, UR6, 0x4, URZ ;  /* 0x00000004060a7899 */ /* 0x000fc6000800063f */
[----:B--2---:R-:W-:Y:S01]  /*8560*/  IMAD R8, R8, -0x2, R239 ;  /* 0xfffffffe08087824 */ /* 0x004fe200078e02ef */
[----:B------:R-:W-:Y:S01]  /*8570*/  ULEA.HI.SX32 UR14, UR9, 0xfffffffd, 0x1a ;  /* 0xfffffffd090e7891 */ /* 0x000fe2000f8fd23f */
[--C-:B------:R-:W-:Y:S01]  /*8580*/  IMAD.MOV.U32 R2, RZ, RZ, R246.reuse ;  /* 0x000000ffff027224 */ /* 0x100fe200078e00f6 */
[----:B------:R-:W-:Y:S01]  /*8590*/  SHF.R.S32.HI R3, RZ, 0x1f, R246 ;  /* 0x0000001fff037819 */ /* 0x000fe200000114f6 */
[----:B------:R-:W-:-:S04]  /*85a0*/  IMAD.MOV.U32 R247, RZ, RZ, R237 ;  /* 0x000000fffff77224 */ /* 0x000fc800078e00ed */
[----:B------:R-:W-:-:S04]  /*85b0*/  IMAD.WIDE.U32 R4, R4, c[0x0][0x1b0], R2 ;  /* 0x00006c0004047a25 */ /* 0x000fc800078e0002 */
[----:B------:R-:W-:Y:S01]  /*85c0*/  IMAD.WIDE.U32 R2, R0, c[0x0][0x1b8], R2 ;  /* 0x00006e0000027a25 */ /* 0x000fe200078e0002 */
[----:B------:R-:W-:Y:S01]  /*85d0*/  IADD3 R0, P1, R4, UR12, RZ ;  /* 0x0000000c04007c10 */ /* 0x000fe2000ff3e0ff */
[----:B------:R-:W-:-:S03]  /*85e0*/  ULEA.HI.SX32 UR12, UR9, 0xfffffffe, 0x1a ;  /* 0xfffffffe090c7891 */ /* 0x000fc6000f8fd23f */
[----:B------:R-:W-:Y:S01]  /*85f0*/  IADD3 R252, P0, R2, UR24, RZ ;  /* 0x0000001802fc7c10 */ /* 0x000fe2000ff1e0ff */
[----:B------:R-:W-:Y:S01]  /*8600*/  IMAD.U32 R2, RZ, RZ, UR15 ;  /* 0x0000000fff027e24 */ /* 0x000fe2000f8e00ff */
[----:B------:R-:W-:Y:S02]  /*8610*/  IADD3.X R7, R7, UR25, R5, P1, !PT ;  /* 0x0000001907077c10 */ /* 0x000fe40008ffe405 */
[----:B------:R-:W-:Y:S02]  /*8620*/  LEA R4, P1, R0, c[0x0][0x168], 0x1 ;  /* 0x00005a0000047a11 */ /* 0x000fe400078208ff */
[----:B------:R-:W-:Y:S02]  /*8630*/  IADD3.X R6, R6, UR26, R3, P0, !PT ;  /* 0x0000001a06067c10 */ /* 0x000fe400087fe403 */
[----:B------:R-:W-:Y:S01]  /*8640*/  LEA R3, P0, R252, c[0x0][0x170], 0x1 ;  /* 0x00005c00fc037a11 */ /* 0x000fe200078008ff */
[----:B------:R1:W-:Y:S01]  /*8650*/  STL [R1+0x8], R4 ;  /* 0x0000080401007387 */ /* 0x0003e20000100800 */
[----:B------:R-:W-:-:S02]  /*8660*/  IADD3 R2, R2, -UR16, R8 ;  /* 0x8000001002027c10 */ /* 0x000fc4000fffe008 */
[----:B------:R-:W-:Y:S01]  /*8670*/  LEA.HI.X R0, R0, c[0x0][0x16c], R7, 0x1, P1 ;  /* 0x00005b0000007a11 */ /* 0x000fe200008f0c07 */
[----:B------:R1:W-:Y:S01]  /*8680*/  STL [R1], R3 ;  /* 0x0000000301007387 */ /* 0x0003e20000100800 */
[----:B------:R-:W-:-:S03]  /*8690*/  LEA.HI.X R252, R252, c[0x0][0x174], R6, 0x1, P0 ;  /* 0x00005d00fcfc7a11 */ /* 0x000fc600000f0c06 */
[----:B------:R1:W-:Y:S04]  /*86a0*/  STL [R1+0x14], R2 ;  /* 0x0000140201007387 */ /* 0x0003e80000100800 */
[----:B------:R1:W-:Y:S04]  /*86b0*/  STL [R1+0x4], R0 ;  /* 0x0000040001007387 */ /* 0x0003e80000100800 */
[----:B------:R-:W2:Y:S04]  /*86c0*/  LDL R237, [R1+0x2c] ;  /* 0x00002c0001ed7983 */ /* 0x000ea80000100800 */
[----:B------:R-:W3:Y:S04]  /*86d0*/  LDL R238, [R1+0x28] ;  /* 0x0000280001ee7983 */ /* 0x000ee80000100800 */
[----:B------:R-:W4:Y:S01]  /*86e0*/  LDL R239, [R1+0x40] ;  /* 0x0000400001ef7983 */ /* 0x000f220000100800 */
[----:B------:R-:W-:Y:S01]  /*86f0*/  ISETP.GE.AND P6, PT, R246, c[0x0][0x220], PT ;  /* 0x00008800f6007a0c */ /* 0x000fe20003fc6270 */
[----:B------:R-:W-:Y:S01]  /*8700*/  IMAD.X R251, RZ, RZ, R245, P2 ;  /* 0x000000fffffb7224 */ /* 0x000fe200010e06f5 */
[C---:B------:R-:W-:Y:S01]  /*8710*/  IADD3 R248, P1, R136.reuse, 0x20, RZ ;  /* 0x0000002088f87810 */ /* 0x040fe20007f3e0ff */
[----:B------:R-:W-:Y:S01]  /*8720*/  IMAD.MOV.U32 R244, RZ, RZ, R136 ;  /* 0x000000fffff47224 */ /* 0x000fe200078e0088 */
[----:B------:R-:W-:-:S03]  /*8730*/  IADD3 R246, P0, R136, 0x30, RZ ;  /* 0x0000003088f67810 */ /* 0x000fc60007f1e0ff */
[--C-:B------:R-:W-:Y:S02]  /*8740*/  IMAD.X R249, RZ, RZ, R245.reuse, P1 ;  /* 0x000000fffff97224 */ /* 0x100fe400008e06f5 */
[----:B------:R-:W-:Y:S01]  /*8750*/  IMAD.X R247, RZ, RZ, R245, P0 ;  /* 0x000000fffff77224 */ /* 0x000fe200000e06f5 */
[----:B--2---:R-:W-:Y:S02]  /*8760*/  ISETP.GE.AND P5, PT, R237, c[0x0][0x220], PT ;  /* 0x00008800ed007a0c */ /* 0x004fe40003fa6270 */
[----:B---3--:R-:W-:Y:S02]  /*8770*/  ISETP.GE.AND P4, PT, R238, c[0x0][0x220], PT ;  /* 0x00008800ee007a0c */ /* 0x008fe40003f86270 */
[----:B----4-:R-:W-:Y:S01]  /*8780*/  ISETP.GE.AND P3, PT, R239, c[0x0][0x220], PT ;  /* 0x00008800ef007a0c */ /* 0x010fe20003f66270 */
[----:B-1----:R-:W-:Y:S05]  /*8790*/  BRA `(.L_x_936) ;  /* 0x000006e000007947 */ /* 0x002fea0003800000 */
.L_x_938:
        /* <DEDUP_REMOVED lines=18> */
[C---:B------:R-:W-:Y:S02]  /*88c0*/  @!P6 LEA R16, P2, R3.reuse, c[0x0][0x168], 0x1 ;  /* 0x00005a000310ea11 */ /* 0x040fe400078408ff */
        /* <DEDUP_REMOVED lines=91> */
.L_x_936:
        /* <DEDUP_REMOVED lines=8> */
[----:B------:R-:W4:Y:S01]  /*8f00*/  LDL R22, [R1] ;  /* 0x0000000001167983 */ /* 0x000f220000100800 */
[----:B------:R-:W-:Y:S01]  /*8f10*/  LEA R8, P2, R8, R244, 0x6 ;  /* 0x000000f408087211 */ /* 0x000fe200078430ff */
[----:B------:R-:W-:Y:S01]  /*8f20*/  UIMAD UR8, UR8, UR6, URZ ;  /* 0x00000006080872a4 */ /* 0x000fe2000f8e023f */
[----:B------:R-:W-:Y:S01]  /*8f30*/  LEA R6, P1, R6, R250, 0x6 ;  /* 0x000000fa06067211 */ /* 0x000fe200078230ff */
[----:B------:R-:W-:Y:S01]  /*8f40*/  IMAD.U32 R3, RZ, RZ, UR18 ;  /* 0x00000012ff037e24 */ /* 0x000fe2000f8e00ff */
[----:B------:R-:W-:Y:S01]  /*8f50*/  MOV R2, UR18 ;  /* 0x0000001200027c02 */ /* 0x000fe20008000f00 */
[----:B------:R-:W-:Y:S01]  /*8f60*/  BAR.SYNC.DEFER_BLOCKING 0x0 ;  /* 0x0000000000007b1d */ /* 0x000fe20000010000 */
[----:B------:R-:W-:Y:S01]  /*8f70*/  MOV R0, UR18 ;  /* 0x0000001200007c02 */ /* 0x000fe20008000f00 */
[----:B------:R-:W-:Y:S01]  /*8f80*/  UIMAD UR8, UR18, UR7, UR8 ;  /* 0x00000007120872a4 */ /* 0x000fe2000f8e0208 */
[----:B------:R-:W-:Y:S01]  /*8f90*/  LEA.HI.X.SX32 R9, R2, R245, 0x6, P2 ;  /* 0x000000f502097211 */ /* 0x000fe200010f36ff */
[----:B------:R-:W-:Y:S01]  /*8fa0*/  IMAD.U32 R10, RZ, RZ, UR24 ;  /* 0x00000018ff0a7e24 */ /* 0x000fe2000f8e00ff */
[----:B------:R-:W-:Y:S01]  /*8fb0*/  LEA.HI.X.SX32 R7, R0, R251, 0x6, P1 ;  /* 0x000000fb00077211 */ /* 0x000fe200008f36ff */
[----:B------:R-:W-:Y:S01]  /*8fc0*/  UIADD3 UR8, UR25, UR8, URZ ;  /* 0x0000000819087290 */ /* 0x000fe2000fffe03f */
        /* <DEDUP_REMOVED lines=12> */
[----:B------:R-:W-:Y:S02]  /*9090*/  IMAD.IADD R0, R19, 0x1, R0 ;  /* 0x0000000113007824 */ /* 0x000fe400078e0200 */
[----:B------:R-:W-:Y:S01]  /*90a0*/  IMAD.U32 R4, RZ, RZ, UR18 ;  /* 0x00000012ff047e24 */ /* 0x000fe2000f8e00ff */
[----:B------:R-:W-:Y:S01]  /*90b0*/  @P6 STS.128 [R231+0x10000], RZ ;  /* 0x010000ffe7006388 */ /* 0x000fe20000000c00 */
[----:B------:R-:W-:Y:S03]  /*90c0*/  IMAD R3, R3, c[0x0][0x1a0], RZ ;  /* 0x0000680003037a24 */ /* 0x000fe600078e02ff */
[----:B------:R-:W-:Y:S01]  /*90d0*/  LEA R4, P0, R4, R248, 0x6 ;  /* 0x000000f804047211 */ /* 0x000fe200078030ff */
[C---:B------:R-:W-:Y:S01]  /*90e0*/  IMAD.WIDE.U32 R20, R2.reuse, c[0x0][0x1a0], RZ ;  /* 0x0000680002147a25 */ /* 0x040fe200078e00ff */
[----:B------:R-:W5:Y:S02]  /*90f0*/  LDL R233, [R1+0x8] ;  /* 0x0000080001e97983 */ /* 0x000f640000100800 */
[----:B------:R-:W-:Y:S01]  /*9100*/  LEA.HI.X.SX32 R5, R5, R249, 0x6, P0 ;  /* 0x000000f905057211 */ /* 0x000fe200000f36ff */
[----:B------:R-:W-:Y:S02]  /*9110*/  IMAD R3, R2, c[0x0][0x1a4], R3 ;  /* 0x0000690002037a24 */ /* 0x000fe400078e0203 */
[----:B------:R-:W5:Y:S02]  /*9120*/  LDL R232, [R1+0x4] ;  /* 0x0000040001e87983 */ /* 0x000f640000100800 */
[----:B------:R-:W-:Y:S02]  /*9130*/  IMAD R5, R5, c[0x0][0x1a0], RZ ;  /* 0x0000680005057a24 */ /* 0x000fe400078e02ff */
[----:B------:R-:W-:Y:S02]  /*9140*/  IMAD.IADD R3, R21, 0x1, R3 ;  /* 0x0000000115037824 */ /* 0x000fe400078e0203 */
[----:B------:R-:W-:Y:S01]  /*9150*/  IMAD R5, R4, c[0x0][0x1a4], R5 ;  /* 0x0000690004057a24 */ /* 0x000fe200078e0205 */
[----:B--2---:R-:W-:Y:S01]  /*9160*/  LEA R11, P2, R10, R16, 0x6 ;  /* 0x000000100a0b7211 */ /* 0x004fe200078430ff */
[----:B------:R-:W-:Y:S03]  /*9170*/  IMAD.WIDE.U32 R16, R6, c[0x0][0x1a0], RZ ;  /* 0x0000680006107a25 */ /* 0x000fe600078e00ff */
[----:B---3--:R-:W-:Y:S01]  /*9180*/  LEA.HI.X R12, R10, R14, R12, 0x6, P2 ;  /* 0x0000000e0a0c7211 */ /* 0x008fe200010f340c */
[----:B------:R-:W-:Y:S01]  /*9190*/  IMAD.WIDE.U32 R14, R4, c[0x0][0x1a0], RZ ;  /* 0x00006800040e7a25 */ /* 0x000fe200078e00ff */
[----:B------:R-:W-:Y:S02]  /*91a0*/  IADD3 R7, R17, R7, RZ ;  /* 0x0000000711077210 */ /* 0x000fe40007ffe0ff */
[-C--:B----4-:R-:W-:Y:S02]  /*91b0*/  LEA R8, P2, R18, R22.reuse, 0x1 ;  /* 0x0000001612087211 */ /* 0x090fe400078408ff */
[----:B------:R-:W-:Y:S02]  /*91c0*/  LEA R6, P1, R16, R22, 0x1 ;  /* 0x0000001610067211 */ /* 0x000fe400078208ff */
[-C--:B------:R-:W-:Y:S02]  /*91d0*/  LEA.HI.X R9, R18, R252.reuse, R0, 0x1, P2 ;  /* 0x000000fc12097211 */ /* 0x080fe400010f0c00 */
[----:B------:R-:W-:Y:S02]  /*91e0*/  LEA.HI.X R7, R16, R252, R7, 0x1, P1 ;  /* 0x000000fc10077211 */ /* 0x000fe400008f0c07 */
        /* <DEDUP_REMOVED lines=9> */
[----:B------:R-:W-:Y:S02]  /*9280*/  LEA.HI.X R5, R14, R252, R5, 0x1, P0 ;  /* 0x000000fc0e057211 */ /* 0x000fe400000f0c05 */
        /* <DEDUP_REMOVED lines=27> */
[----:B------:R-:W-:Y:S01]  /*9440*/  @P6 STS.128 [R231+0x10800], RZ ;  /* 0x010800ffe7006388 */ /* 0x000fe20000000c00 */
[----:B------:R-:W-:Y:S02]  /*9450*/  MOV R0, UR8 ;  /* 0x0000000800007c02 */ /* 0x000fe40008000f00 */
[----:B------:R-:W-:Y:S02]  /*9460*/  @!P6 LEA.HI.X R11, R18, c[0x0][0x174], R19, 0x1, P0 ;  /* 0x00005d00120bea11 */ /* 0x000fe400000f0c13 */
        /* <DEDUP_REMOVED lines=61> */
[----:B-1----:R-:W1:Y:S05]  /*9840*/  LDSM.16.M88.4 R16, [R204+0x8800] ;  /* 0x00880000cc10783b */ /* 0x002e6a0000000200 */
[----:B------:R-:W2:Y:S05]  /*9850*/  LDSM.16.M88.4 R24, [R204+0x9000] ;  /* 0x00900000cc18783b */ /* 0x000eaa0000000200 */
[----:B------:R-:W0:Y:S01]  /*9860*/  LDGDEPBAR ;  /* 0x00000000000079af */ /* 0x000e220000000000 */
[C---:B---3--:R-:W-:Y:S04]  /*9870*/  LEA R2, P1, R0.reuse, R248, 0x6 ;  /* 0x000000f800027211 */ /* 0x048fe800078230ff */
[----:B------:R-:W3:Y:S01]  /*9880*/  LDSM.16.M88.4 R136, [R204+0x9800] ;  /* 0x00980000cc88783b */ /* 0x000ee20000000200 */
[----:B------:R-:W-:Y:S04]  /*9890*/  LEA.HI.X.SX32 R3, R0, R249, 0x6, P1 ;  /* 0x000000f900037211 */ /* 0x000fe800008f36ff */
[----:B------:R-:W-:Y:S01]  /*98a0*/  LDSM.16.M88.4 R172, [R212] ;  /* 0x00000000d4ac783b */ /* 0x000fe20000000200 */
[----:B------:R-:W-:Y:S04]  /*98b0*/  IMAD R3, R3, c[0x0][0x198], RZ ;  /* 0x0000660003037a24 */ /* 0x000fe800078e02ff */
[----:B------:R-:W2:Y:S01]  /*98c0*/  LDSM.16.M88.4 R176, [R215] ;  /* 0x00000000d7b0783b */ /* 0x000ea20000000200 */
[----:B------:R-:W-:Y:S04]  /*98d0*/  IMAD R3, R2, c[0x0][0x19c], R3 ;  /* 0x0000670002037a24 */ /* 0x000fe800078e0203 */
[----:B------:R-:W3:Y:S01]  /*98e0*/  LDSM.16.M88.4 R180, [R230] ;  /* 0x00000000e6b4783b */ /* 0x000ee20000000200 */
[C---:B----4-:R-:W-:Y:S04]  /*98f0*/  HMMA.16816.F32 R4, R32.reuse, R8, RZ ;  /* 0x000000082004723c */ /* 0x050fe800000018ff */
[----:B------:R-:W4:Y:S05]  /*9900*/  LDSM.16.M88.4 R184, [R229] ;  /* 0x00000000e5b8783b */ /* 0x000f2a0000000200 */
[----:B------:R-:W3:Y:S01]  /*9910*/  LDSM.16.M88.4 R188, [R228] ;  /* 0x00000000e4bc783b */ /* 0x000ee20000000200 */
[C---:B------:R-:W-:Y:S04]  /*9920*/  HMMA.16816.F32 R8, R32.reuse, R10, RZ ;  /* 0x0000000a2008723c */ /* 0x040fe800000018ff */
[----:B------:R-:W-:Y:S04]  /*9930*/  LDSM.16.M88.4 R192, [R210+0x8000] ;  /* 0x00800000d2c0783b */ /* 0x000fe80000000200 */
[C---:B-1----:R-:W-:Y:S01]  /*9940*/  HMMA.16816.F32 R12, R32.reuse, R16, RZ ;  /* 0x00000010200c723c */ /* 0x042fe200000018ff */
[----:B------:R-:W-:Y:S05]  /*9950*/  LDSM.16.M88.4 R196, [R210+0x8800] ;  /* 0x00880000d2c4783b */ /* 0x000fea0000000200 */
[----:B------:R-:W-:Y:S02]  /*9960*/  LDSM.16.M88.4 R200, [R209] ;  /* 0x00000000d1c8783b */ /* 0x000fe40000000200 */
[C---:B------:R-:W-:Y:S08]  /*9970*/  HMMA.16816.F32 R16, R32.reuse, R18, RZ ;  /* 0x000000122010723c */ /* 0x040ff000000018ff */
[C---:B--2---:R-:W-:Y:S08]  /*9980*/  HMMA.16816.F32 R20, R32.reuse, R24, RZ ;  /* 0x000000182014723c */ /* 0x044ff000000018ff */
[C---:B------:R-:W-:Y:S08]  /*9990*/  HMMA.16816.F32 R24, R32.reuse, R26, RZ ;  /* 0x0000001a2018723c */ /* 0x040ff000000018ff */
[C---:B---3--:R-:W-:Y:S08]  /*99a0*/  HMMA.16816.F32 R28, R32.reuse, R136, RZ ;  /* 0x00000088201c723c */ /* 0x048ff000000018ff */
        /* <DEDUP_REMOVED lines=209> */
[----:B------:R2:W2:Y:S01]  /*a6c0*/  MUFU.TANH R176, R13 ;  /* 0x0000000d00b07308 */ /* 0x0004a20000002400 */
[----:B-1----:R-:W1:Y:S01]  /*a6d0*/  LDSM.16.M88.4 R8, [R209+0x7800] ;  /* 0x00780000d108783b */ /* 0x002e620000000200 */
[----:B------:R-:W-:Y:S08]  /*a6e0*/  DEPBAR.LE SB0, 0x0 ;  /* 0x000080000000791a */ /* 0x000ff00000000000 */
[----:B------:R-:W1:Y:S01]  /*a6f0*/  MUFU.TANH R180, R16 ;  /* 0x0000001000b47308 */ /* 0x000e620000002400 */
[----:B------:R-:W-:Y:S01]  /*a700*/  BAR.SYNC.DEFER_BLOCKING 0x0 ;  /* 0x0000000000007b1d */ /* 0x000fe20000010000 */
[C---:B----4-:R-:W-:Y:S07]  /*a710*/  HMMA.16816.F32 R20, R192.reuse, R4, R20 ;  /* 0x00000004c014723c */ /* 0x050fee0000001814 */
[C---:B------:R-:W-:Y:S01]  /*a720*/  LEA R4, P2, R0.reuse, R250, 0x6 ;  /* 0x000000fa00047211 */ /* 0x040fe200078430ff */
[----:B------:R-:W4:Y:S01]  /*a730*/  MUFU.TANH R179, R17 ;  /* 0x0000001100b37308 */ /* 0x000f220000002400 */
[C---:B------:R-:W-:Y:S03]  /*a740*/  HMMA.16816.F32 R24, R192.reuse, R6, R24 ;  /* 0x00000006c018723c */ /* 0x040fe60000001818 */
[C---:B------:R-:W-:Y:S04]  /*a750*/  LEA.HI.X.SX32 R5, R0.reuse, R251, 0x6, P2 ;  /* 0x000000fb00057211 */ /* 0x040fe800010f36ff */
[C---:B------:R-:W-:Y:S01]  /*a760*/  LEA R6, P0, R0.reuse, R244, 0x6 ;  /* 0x000000f400067211 */ /* 0x040fe200078030ff */
[----:B------:R-:W-:Y:S01]  /*a770*/  IMAD R5, R5, c[0x0][0x198], RZ ;  /* 0x0000660005057a24 */ /* 0x000fe200078e02ff */
[----:B------:R-:W3:Y:S03]  /*a780*/  MUFU.TANH R181, R14 ;  /* 0x0000000e00b57308 */ /* 0x000ee60000002400 */
[C---:B------:R-:W-:Y:S02]  /*a790*/  LEA.HI.X.SX32 R7, R0.reuse, R245, 0x6, P0 ;  /* 0x000000f500077211 */ /* 0x040fe400000f36ff */
[----:B--2---:R-:W-:Y:S01]  /*a7a0*/  LEA R12, P0, R0, R246, 0x6 ;  /* 0x000000f6000c7211 */ /* 0x004fe200078030ff */
[----:B------:R-:W-:Y:S02]  /*a7b0*/  FMUL.FTZ R20, R20, c[0x0][0x2ec] ;  /* 0x0000bb0014147a20 */ /* 0x000fe40000410000 */
[----:B------:R-:W-:Y:S01]  /*a7c0*/  FMUL.FTZ R21, R21, c[0x0][0x2ec] ;  /* 0x0000bb0015157a20 */ /* 0x000fe20000410000 */
[----:B------:R-:W-:Y:S01]  /*a7d0*/  LEA.HI.X.SX32 R13, R0, R247, 0x6, P0 ;  /* 0x000000f7000d7211 */ /* 0x000fe200000f36ff */
[----:B------:R-:W2:Y:S01]  /*a7e0*/  MUFU.TANH R182, R15 ;  /* 0x0000000f00b67308 */ /* 0x000ea20000002400 */
[----:B------:R-:W-:Y:S02]  /*a7f0*/  IMAD R0, R7, c[0x0][0x198], RZ ;  /* 0x0000660007007a24 */ /* 0x000fe400078e02ff */
[----:B------:R-:W-:Y:S01]  /*a800*/  FMUL.FTZ R22, R22, c[0x0][0x2ec] ;  /* 0x0000bb0016167a20 */ /* 0x000fe20000410000 */
[C---:B-1----:R-:W-:Y:S03]  /*a810*/  HMMA.16816.F32 R28, R192.reuse, R8, R28 ;  /* 0x00000008c01c723c */ /* 0x042fe6000000181c */
[----:B------:R-:W-:Y:S02]  /*a820*/  FMUL.FTZ R25, R25, c[0x0][0x2ec] ;  /* 0x0000bb0019197a20 */ /* 0x000fe40000410000 */
[----:B------:R-:W-:Y:S01]  /*a830*/  FMUL.FTZ R26, R26, c[0x0][0x2ec] ;  /* 0x0000bb001a1a7a20 */ /* 0x000fe20000410000 */
[----:B------:R-:W1:Y:S01]  /*a840*/  MUFU.TANH R178, R18 ;  /* 0x0000001200b27308 */ /* 0x000e620000002400 */
[----:B------:R-:W-:Y:S01]  /*a850*/  FMUL.FTZ R27, R27, c[0x0][0x2ec] ;  /* 0x0000bb001b1b7a20 */ /* 0x000fe20000410000 */
[----:B------:R-:W-:Y:S04]  /*a860*/  HMMA.16816.F32 R32, R192, R10, R32 ;  /* 0x0000000ac020723c */ /* 0x000fe80000001820 */
[C---:B------:R-:W-:Y:S02]  /*a870*/  IMAD R0, R6.reuse, c[0x0][0x19c], R0 ;  /* 0x0000670006007a24 */ /* 0x040fe400078e0200 */
[----:B------:R-:W-:Y:S02]  /*a880*/  IMAD.WIDE.U32 R6, R6, c[0x0][0x198], RZ ;  /* 0x0000660006067a25 */ /* 0x000fe400078e00ff */
[----:B------:R1:W1:Y:S04]  /*a890*/  MUFU.TANH R137, R25 ;  /* 0x0000001900897308 */ /* 0x0002680000002400 */
[----:B------:R-:W-:Y:S01]  /*a8a0*/  FMUL.FTZ R23, R23, c[0x0][0x2ec] ;  /* 0x0000bb0017177a20 */ /* 0x000fe20000410000 */
[----:B------:R-:W-:Y:S01]  /*a8b0*/  IADD3 R7, R7, R0, RZ ;  /* 0x0000000007077210 */ /* 0x000fe20007ffe0ff */
[----:B------:R-:W-:Y:S01]  /*a8c0*/  FMUL.FTZ R24, R24, c[0x0][0x2ec] ;  /* 0x0000bb0018187a20 */ /* 0x000fe20000410000 */
[-C--:B-----5:R-:W-:Y:S01]  /*a8d0*/  LEA R10, P1, R6, R233.reuse, 0x1 ;  /* 0x000000e9060a7211 */ /* 0x0a0fe200078208ff */
[----:B------:R-:W-:Y:S02]  /*a8e0*/  FMUL.FTZ R28, R28, c[0x0][0x2ec] ;  /* 0x0000bb001c1c7a20 */ /* 0x000fe40000410000 */
[----:B------:R5:W2:Y:S01]  /*a8f0*/  MUFU.TANH R132, R26 ;  /* 0x0000001a00847308 */ /* 0x000aa20000002400 */
[----:B------:R-:W-:Y:S02]  /*a900*/  FMUL.FTZ R29, R29, c[0x0][0x2ec] ;  /* 0x0000bb001d1d7a20 */ /* 0x000fe40000410000 */
[----:B------:R-:W-:Y:S02]  /*a910*/  FMUL.FTZ R30, R30, c[0x0][0x2ec] ;  /* 0x0000bb001e1e7a20 */ /* 0x000fe40000410000 */
[----:B------:R-:W-:Y:S02]  /*a920*/  FMUL.FTZ R31, R31, c[0x0][0x2ec] ;  /* 0x0000bb001f1f7a20 */ /* 0x000fe40000410000 */
[----:B------:R-:W-:Y:S02]  /*a930*/  FMUL.FTZ R34, R34, c[0x0][0x2ec] ;  /* 0x0000bb0022227a20 */ /* 0x000fe40000410000 */
[----:B------:R-:W-:Y:S01]  /*a940*/  FMUL.FTZ R35, R35, c[0x0][0x2ec] ;  /* 0x0000bb0023237a20 */ /* 0x000fe20000410000 */
[----:B------:R2:W2:Y:S01]  /*a950*/  MUFU.TANH R177, R19 ;  /* 0x0000001300b17308 */ /* 0x0004a20000002400 */
[C---:B------:R-:W-:Y:S02]  /*a960*/  IMAD R11, R4.reuse, c[0x0][0x19c], R5 ;  /* 0x00006700040b7a24 */ /* 0x040fe400078e0205 */
[----:B------:R-:W-:Y:S04]  /*a970*/  IMAD.WIDE.U32 R4, R4, c[0x0][0x198], RZ ;  /* 0x0000660004047a25 */ /* 0x000fe800078e00ff */
[----:B-1----:R-:W-:Y:S01]  /*a980*/  FMUL.FTZ R25, R33, c[0x0][0x2ec] ;  /* 0x0000bb0021197a20 */ /* 0x002fe20000410000 */
[-C--:B------:R-:W-:Y:S01]  /*a990*/  LEA R8, P0, R4, R233.reuse, 0x1 ;  /* 0x000000e904087211 */ /* 0x080fe200078008ff */
[----:B------:R-:W-:Y:S01]  /*a9a0*/  IMAD.WIDE.U32 R16, R2, c[0x0][0x198], RZ ;  /* 0x0000660002107a25 */ /* 0x000fe200078e00ff */
[----:B------:R1:W1:Y:S03]  /*a9b0*/  MUFU.TANH R175, R20 ;  /* 0x0000001400af7308 */ /* 0x0002660000002400 */
[----:B------:R-:W-:Y:S01]  /*a9c0*/  IMAD.IADD R0, R5, 0x1, R11 ;  /* 0x0000000105007824 */ /* 0x000fe200078e020b */
[-C--:B------:R-:W-:Y:S01]  /*a9d0*/  LEA.HI.X R11, R6, R232.reuse, R7, 0x1, P1 ;  /* 0x000000e8060b7211 */ /* 0x080fe200008f0c07 */
[----:B-----5:R-:W-:Y:S01]  /*a9e0*/  FMUL.FTZ R26, R32, c[0x0][0x2ec] ;  /* 0x0000bb00201a7a20 */ /* 0x020fe20000410000 */
[----:B------:R-:W-:Y:S01]  /*a9f0*/  LEA R6, P2, R16, R233, 0x1 ;  /* 0x000000e910067211 */ /* 0x000fe200078408ff */
[----:B------:R-:W-:Y:S01]  /*aa00*/  IMAD R9, R13, c[0x0][0x198], RZ ;  /* 0x000066000d097a24 */ /* 0x000fe200078e02ff */
[----:B------:R-:W-:Y:S01]  /*aa10*/  IADD3 R3, R17, R3, RZ ;  /* 0x0000000311037210 */ /* 0x000fe20007ffe0ff */
[----:B------:R-:W-:Y:S01]  /*aa20*/  IMAD.WIDE.U32 R14, R12, c[0x0][0x198], RZ ;  /* 0x000066000c0e7a25 */ /* 0x000fe200078e00ff */
[----:B------:R1:W1:Y:S02]  /*aa30*/  MUFU.TANH R173, R21 ;  /* 0x0000001500ad7308 */ /* 0x0002640000002400 */
[-C--:B------:R-:W-:Y:S01]  /*aa40*/  LEA.HI.X R7, R16, R232.reuse, R3, 0x1, P2 ;  /* 0x000000e810077211 */ /* 0x080fe200010f0c03 */
[----:B------:R-:W-:Y:S01]  /*aa50*/  IMAD R12, R12, c[0x0][0x19c], R9 ;  /* 0x000067000c0c7a24 */ /* 0x000fe200078e0209 */
[----:B------:R-:W-:Y:S02]  /*aa60*/  LEA.HI.X R9, R4, R232, R0, 0x1, P0 ;  /* 0x000000e804097211 */ /* 0x000fe400000f0c00 */
[----:B------:R-:W-:Y:S02]  /*aa70*/  ISETP.LT.AND P0, PT, RZ, UR18, PT ;  /* 0x00000012ff007c0c */ /* 0x000fe4000bf01270 */
[C---:B------:R-:W-:Y:S02]  /*aa80*/  LEA R4, P1, R14.reuse, R233, 0x1 ;  /* 0x000000e90e047211 */ /* 0x040fe400078208ff */
[----:B------:R1:W1:Y:S01]  /*aa90*/  MUFU.TANH R172, R22 ;  /* 0x0000001600ac7308 */ /* 0x0002620000002400 */
[----:B------:R-:W-:Y:S04]  /*aaa0*/  IADD3 R12, R15, R12, RZ ;  /* 0x0000000c0f0c7210 */ /* 0x000fe80007ffe0ff */
[----:B------:R-:W-:Y:S05]  /*aab0*/  LEA.HI.X R5, R14, R232, R12, 0x1, P1 ;  /* 0x000000e80e057211 */ /* 0x000fea00008f0c0c */
[----:B------:R1:W1:Y:S10]  /*aac0*/  MUFU.TANH R139, R23 ;  /* 0x00000017008b7308 */ /* 0x0002740000002400 */
[----:B------:R1:W1:Y:S10]  /*aad0*/  MUFU.TANH R138, R24 ;  /* 0x00000018008a7308 */ /* 0x0002740000002400 */
[----:B------:R-:W1:Y:S10]  /*aae0*/  MUFU.TANH R27, R27 ;  /* 0x0000001b001b7308 */ /* 0x000e740000002400 */
[----:B------:R-:W1:Y:S10]  /*aaf0*/  MUFU.TANH R28, R28 ;  /* 0x0000001c001c7308 */ /* 0x000e740000002400 */
[----:B------:R-:W1:Y:S10]  /*ab00*/  MUFU.TANH R29, R29 ;  /* 0x0000001d001d7308 */ /* 0x000e740000002400 */
[----:B------:R-:W1:Y:S10]  /*ab10*/  MUFU.TANH R30, R30 ;  /* 0x0000001e001e7308 */ /* 0x000e740000002400 */
[----:B------:R-:W1:Y:S10]  /*ab20*/  MUFU.TANH R31, R31 ;  /* 0x0000001f001f7308 */ /* 0x000e740000002400 */
[----:B------:R-:W1:Y:S10]  /*ab30*/  MUFU.TANH R26, R26 ;  /* 0x0000001a001a7308 */ /* 0x000e740000002400 */
[----:B------:R-:W1:Y:S10]  /*ab40*/  MUFU.TANH R25, R25 ;  /* 0x0000001900197308 */ /* 0x000e740000002400 */
[----:B------:R1:W1:Y:S10]  /*ab50*/  MUFU.TANH R136, R34 ;  /* 0x0000002200887308 */ /* 0x0002740000002400 */
[----:B------:R1:W1:Y:S02]  /*ab60*/  MUFU.TANH R2, R35 ;  /* 0x0000002300027308 */ /* 0x0002640000002400 */
[----:B-1234-:R-:W-:-:S05]  /*ab70*/  @P0 BRA `(.L_x_938) ;  /* 0xffffdc2000000947 */ /* 0x01efca000383ffff */
.L_x_937:
[----:B------:R-:W2:Y:S01]  /*ab80*/  LDL R3, [R1+0x14] ;  /* 0x0000140001037983 */ /* 0x000ea20000100800 */
[----:B------:R-:W-:Y:S01]  /*ab90*/  MOV R0, UR18 ;  /* 0x0000001200007c02 */ /* 0x000fe20008000f00 */
[----:B------:R-:W-:Y:S04]  /*aba0*/  UIADD3 UR20, UR20, 0x1, URZ ;  /* 0x0000000114147890 */ /* 0x000fe8000fffe03f */
[----:B--2---:R-:W-:Y:S05]  /*abb0*/  IMAD R0, R0, -0x40, R3 ;  /* 0xffffffc000007824 */ /* 0x004fea00078e0203 */
[C---:B-1----:R-:W-:Y:S02]  /*abc0*/  IADD3 R4, R0.reuse, 0x8, RZ ;  /* 0x0000000800047810 */ /* 0x042fe40007ffe0ff */
[----:B------:R-:W-:Y:S02]  /*abd0*/  IADD3 R3, R0, 0x7, RZ ;  /* 0x0000000700037810 */ /* 0x000fe40007ffe0ff */
[----:B------:R-:W-:Y:S02]  /*abe0*/  ISETP.GE.AND P1, PT, R4, RZ, PT ;  /* 0x000000ff0400720c */ /* 0x000fe40003f26270 */
[C---:B------:R-:W-:Y:S02]  /*abf0*/  IADD3 R5, R0.reuse, -0x1, RZ ;  /* 0xffffffff00057810 */ /* 0x040fe40007ffe0ff */
[C---:B------:R-:W-:Y:S02]  /*ac00*/  IADD3 R6, R0.reuse, -0x9, RZ ;  /* 0xfffffff700067810 */ /* 0x040fe40007ffe0ff */
[----:B------:R-:W-:Y:S02]  /*ac10*/  ISETP.GE.AND P2, PT, R5, RZ, PT ;  /* 0x000000ff0500720c */ /* 0x000fe40003f46270 */
[C---:B------:R-:W-:Y:S02]  /*ac20*/  IADD3 R7, R0.reuse, -0x8, RZ ;  /* 0xfffffff800077810 */ /* 0x040fe40007ffe0ff */
[C---:B------:R-:W-:Y:S02]  /*ac30*/  IADD3 R9, R0.reuse, -0x10, RZ ;  /* 0xfffffff000097810 */ /* 0x040fe40007ffe0ff */
[C---:B------:R-:W-:Y:S02]  /*ac40*/  IADD3 R8, R0.reuse, -0x11, RZ ;  /* 0xffffffef00087810 */ /* 0x040fe40007ffe0ff */
[C---:B------:R-:W-:Y:S02]  /*ac50*/  @!P1 IADD3 R4, -R0.reuse, -0x8, RZ ;  /* 0xfffffff800049810 */ /* 0x040fe40007ffe1ff */
[----:B------:R-:W-:Y:S02]  /*ac60*/  ISETP.GE.AND P1, PT, R3, RZ, PT ;  /* 0x000000ff0300720c */ /* 0x000fe40003f26270 */
[----:B------:R1:W2:Y:S01]  /*ac70*/  I2F R18, R4 ;  /* 0x0000000400127306 */ /* 0x0002a20000201400 */
[C---:B------:R-:W-:Y:S02]  /*ac80*/  @!P2 IADD3 R5, -R0.reuse, 0x1, RZ ;  /* 0x000000010005a810 */ /* 0x040fe40007ffe1ff */
[----:B------:R-:W-:Y:S02]  /*ac90*/  ISETP.GE.AND P2, PT, R7, RZ, PT ;  /* 0x000000ff0700720c */ /* 0x000fe40003f46270 */
[----:B------:R-:W-:Y:S05]  /*aca0*/  IABS R22, R0 ;  /* 0x0000000000167213 */ /* 0x000fea0000000000 */
[----:B------:R-:W3:Y:S01]  /*acb0*/  I2F R17, R5 ;  /* 0x0000000500117306 */ /* 0x000ee20000201400 */
[----:B------:R-:W-:Y:S02]  /*acc0*/  @!P1 IADD3 R3, -R0, -0x7, RZ ;  /* 0xfffffff900039810 */ /* 0x000fe40007ffe1ff */
[----:B------:R-:W-:Y:S03]  /*acd0*/  ISETP.GE.AND P1, PT, R6, RZ, PT ;  /* 0x000000ff0600720c */ /* 0x000fe60003f26270 */
[C---:B------:R-:W-:Y:S02]  /*ace0*/  @!P2 IADD3 R7, -R0.reuse, 0x8, RZ ;  /* 0x000000080007a810 */ /* 0x040fe40007ffe1ff */
[----:B------:R-:W-:Y:S02]  /*acf0*/  ISETP.GE.AND P2, PT, R9, RZ, PT ;  /* 0x000000ff0900720c */ /* 0x000fe40003f46270 */
[----:B------:R4:W5:Y:S01]  /*ad00*/  I2F R23, R3 ;  /* 0x0000000300177306 */ /* 0x0009620000201400 */
[----:B-1----:R-:W-:Y:S01]  /*ad10*/  IADD3 R4, R0, -0x18, RZ ;  /* 0xffffffe800047810 */ /* 0x002fe20007ffe0ff */
[----:B--2---:R-:W-:Y:S04]  /*ad20*/  FFMA.FTZ R18, R18, -UR4, R185 ;  /* 0x8000000412127c23 */ /* 0x004fe800080100b9 */
[----:B------:R-:W-:Y:S02]  /*ad30*/  @!P1 IADD3 R6, -R0, 0x9, RZ ;  /* 0x0000000900069810 */ /* 0x000fe40007ffe1ff */
[----:B------:R-:W-:Y:S02]  /*ad40*/  ISETP.GE.AND P1, PT, R8, RZ, PT ;  /* 0x000000ff0800720c */ /* 0x000fe40003f26270 */
[----:B------:R1:W2:Y:S01]  /*ad50*/  I2F R15, R6 ;  /* 0x00000006000f7306 */ /* 0x0002a20000201400 */
[----:B------:R-:W-:Y:S02]  /*ad60*/  @!P2 IADD3 R9, -R0, 0x10, RZ ;  /* 0x000000100009a810 */ /* 0x000fe40007ffe1ff */
[----:B------:R-:W-:Y:S01]  /*ad70*/  ISETP.GE.AND P2, PT, R4, RZ, PT ;  /* 0x000000ff0400720c */ /* 0x000fe20003f46270 */
[C---:B---3--:R-:W-:Y:S01]  /*ad80*/  FFMA.FTZ R21, R17.reuse, -UR4, R189 ;  /* 0x8000000411157c23 */ /* 0x048fe200080100bd */
[C---:B------:R-:W-:Y:S01]  /*ad90*/  IADD3 R5, R0.reuse, -0x21, RZ ;  /* 0xffffffdf00057810 */ /* 0x040fe20007ffe0ff */
[----:B------:R-:W-:Y:S04]  /*ada0*/  FFMA.FTZ R24, R17, -UR4, R183 ;  /* 0x8000000411187c23 */ /* 0x000fe800080100b7 */
[----:B------:R-:W3:Y:S01]  /*adb0*/  I2F R16, R7 ;  /* 0x0000000700107306 */ /* 0x000ee20000201400 */
[C---:B------:R-:W-:Y:S02]  /*adc0*/  @!P1 IADD3 R8, -R0.reuse, 0x11, RZ ;  /* 0x0000001100089810 */ /* 0x040fe40007ffe1ff */
[C---:B----4-:R-:W-:Y:S01]  /*add0*/  IADD3 R3, R0.reuse, -0x19, RZ ;  /* 0xffffffe700037810 */ /* 0x050fe20007ffe0ff */
[----:B-----5:R-:W-:Y:S02]  /*ade0*/  FFMA.FTZ R23, R23, -UR4, R187 ;  /* 0x8000000417177c23 */ /* 0x020fe400080100bb */
[C---:B------:R-:W-:Y:S02]  /*adf0*/  @!P2 IADD3 R4, -R0.reuse, 0x18, RZ ;  /* 0x000000180004a810 */ /* 0x040fe40007ffe1ff */
[----:B------:R-:W-:Y:S02]  /*ae00*/  ISETP.GE.AND P1, PT, R3, RZ, PT ;  /* 0x000000ff0300720c */ /* 0x000fe40003f26270 */
[----:B------:R4:W5:Y:S01]  /*ae10*/  I2F R13, R8 ;  /* 0x00000008000d7306 */ /* 0x0009620000201400 */
[----:B-1----:R-:W-:Y:S01]  /*ae20*/  IADD3 R6, R0, -0x20, RZ ;  /* 0xffffffe000067810 */ /* 0x002fe20007ffe0ff */
[C---:B--2---:R-:W-:Y:S02]  /*ae30*/  FFMA.FTZ R17, R15.reuse, -UR4, R184 ;  /* 0x800000040f117c23 */ /* 0x044fe400080100b8 */
[----:B------:R-:W-:Y:S01]  /*ae40*/  FFMA.FTZ R182, R15, -UR4, R182 ;  /* 0x800000040fb67c23 */ /* 0x000fe200080100b6 */
[----:B------:R-:W-:Y:S05]  /*ae50*/  ISETP.GE.AND P2, PT, R6, RZ, PT ;  /* 0x000000ff0600720c */ /* 0x000fea0003f46270 */
[----:B------:R1:W2:Y:S01]  /*ae60*/  I2F R12, R4 ;  /* 0x00000004000c7306 */ /* 0x0002a20000201400 */
[----:B------:R-:W-:Y:S02]  /*ae70*/  @!P1 IADD3 R3, -R0, 0x19, RZ ;  /* 0x0000001900039810 */ /* 0x000fe40007ffe1ff */
[----:B------:R-:W-:Y:S01]  /*ae80*/  ISETP.GE.AND P1, PT, R5, RZ, PT ;  /* 0x000000ff0500720c */ /* 0x000fe20003f26270 */
[----:B---3--:R-:W-:Y:S01]  /*ae90*/  FFMA.FTZ R20, R16, -UR4, R186 ;  /* 0x8000000410147c23 */ /* 0x008fe200080100ba */
[----:B------:R-:W-:Y:S01]  /*aea0*/  IADD3 R7, R0, -0x29, RZ ;  /* 0xffffffd700077810 */ /* 0x000fe20007ffe0ff */
[----:B------:R-:W-:Y:S04]  /*aeb0*/  FFMA.FTZ R181, R16, -UR4, R181 ;  /* 0x8000000410b57c23 */ /* 0x000fe800080100b5 */
[----:B------:R-:W3:Y:S01]  /*aec0*/  I2F R11, R3 ;  /* 0x00000003000b7306 */ /* 0x000ee20000201400 */
[C---:B------:R-:W-:Y:S02]  /*aed0*/  @!P2 IADD3 R6, -R0.reuse, 0x20, RZ ;  /* 0x000000200006a810 */ /* 0x040fe40007ffe1ff */
[C---:B----4-:R-:W-:Y:S01]  /*aee0*/  IADD3 R8, R0.reuse, -0x28, RZ ;  /* 0xffffffd800087810 */ /* 0x050fe20007ffe0ff */
[C---:B-----5:R-:W-:Y:S02]  /*aef0*/  FFMA.FTZ R176, R13.reuse, -UR4, R176 ;  /* 0x800000040db07c23 */ /* 0x060fe400080100b0 */
[----:B------:R-:W-:Y:S01]  /*af00*/  @!P1 IADD3 R5, -R0, 0x21, RZ ;  /* 0x0000002100059810 */ /* 0x000fe20007ffe1ff */
[----:B------:R-:W-:Y:S01]  /*af10*/  FFMA.FTZ R177, R13, -UR4, R177 ;  /* 0x800000040db17c23 */ /* 0x000fe200080100b1 */
[----:B------:R-:W-:Y:S02]  /*af20*/  ISETP.GE.AND P2, PT, R8, RZ, PT ;  /* 0x000000ff0800720c */ /* 0x000fe40003f46270 */
[----:B------:R-:W4:Y:S01]  /*af30*/  I2F R14, R9 ;  /* 0x00000009000e7306 */ /* 0x000f220000201400 */
[----:B------:R-:W-:Y:S02]  /*af40*/  ISETP.GE.AND P1, PT, R7, RZ, PT ;  /* 0x000000ff0700720c */ /* 0x000fe40003f26270 */
[----:B-1----:R-:W-:Y:S01]  /*af50*/  IADD3 R4, R0, -0x30, RZ ;  /* 0xffffffd000047810 */ /* 0x002fe20007ffe0ff */
[C---:B--2---:R-:W-:Y:S02]  /*af60*/  FFMA.FTZ R180, R12.reuse, -UR4, R180 ;  /* 0x800000040cb47c23 */ /* 0x044fe400080100b4 */
[----:B------:R-:W-:Y:S04]  /*af70*/  FFMA.FTZ R172, R12, -UR4, R172 ;  /* 0x800000040cac7c23 */ /* 0x000fe800080100ac */
[----:B------:R1:W2:Y:S01]  /*af80*/  I2F R10, R6 ;  /* 0x00000006000a7306 */ /* 0x0002a20000201400 */
[----:B------:R-:W-:Y:S02]  /*af90*/  @!P2 IADD3 R8, -R0, 0x28, RZ ;  /* 0x000000280008a810 */ /* 0x000fe40007ffe1ff */
[----:B------:R-:W-:Y:S01]  /*afa0*/  ISETP.GE.AND P2, PT, R4, RZ, PT ;  /* 0x000000ff0400720c */ /* 0x000fe20003f46270 */
[C---:B---3--:R-:W-:Y:S01]  /*afb0*/  FFMA.FTZ R179, R11.reuse, -UR4, R179 ;  /* 0x800000040bb37c23 */ /* 0x048fe200080100b3 */
[C---:B------:R-:W-:Y:S01]  /*afc0*/  IADD3 R3, R0.reuse, -0x31, RZ ;  /* 0xffffffcf00037810 */ /* 0x040fe20007ffe0ff */
[----:B------:R-:W-:Y:S01]  /*afd0*/  FFMA.FTZ R139, R11, -UR4, R139 ;  /* 0x800000040b8b7c23 */ /* 0x000fe2000801008b */
[----:B------:R-:W-:Y:S02]  /*afe0*/  @!P1 IADD3 R7, -R0, 0x29, RZ ;  /* 0x0000002900079810 */ /* 0x000fe40007ffe1ff */
[----:B------:R-:W-:Y:S01]  /*aff0*/  ISETP.GE.AND P1, PT, R3, RZ, PT ;  /* 0x000000ff0300720c */ /* 0x000fe20003f26270 */
[----:B------:R3:W5:Y:S01]  /*b000*/  I2F R9, R5 ;  /* 0x0000000500097306 */ /* 0x0007620000201400 */
[----:B----4-:R-:W-:Y:S05]  /*b010*/  FFMA.FTZ R174, R14, -UR4, R174 ;  /* 0x800000040eae7c23 */ /* 0x010fea00080100ae */
[----:B------:R-:W-:Y:S01]  /*b020*/  @!P2 IADD3 R4, -R0, 0x30, RZ ;  /* 0x000000300004a810 */ /* 0x000fe20007ffe1ff */
[----:B------:R-:W-:Y:S02]  /*b030*/  FFMA.FTZ R178, R14, -UR4, R178 ;  /* 0x800000040eb27c23 */ /* 0x000fe400080100b2 */
[----:B------:R-:W-:Y:S01]  /*b040*/  LDSM.16.MT88.4 R12, [R205+0x10000] ;  /* 0x01000000cd0c783b */ /* 0x000fe20000004200 */
[----:B------:R-:W4:Y:S02]  /*b050*/  I2F R22, R22 ;  /* 0x0000001600167306 */ /* 0x000f240000201400 */
[C---:B------:R-:W-:Y:S02]  /*b060*/  @!P1 IADD3 R3, -R0.reuse, 0x31, RZ ;  /* 0x0000003100039810 */ /* 0x040fe40007ffe1ff */
[----:B-1----:R-:W-:Y:S01]  /*b070*/  IADD3 R6, R0, -0x38, RZ ;  /* 0xffffffc800067810 */ /* 0x002fe20007ffe0ff */
[C---:B--2---:R-:W-:Y:S02]  /*b080*/  FFMA.FTZ R175, R10.reuse, -UR4, R175 ;  /* 0x800000040aaf7c23 */ /* 0x044fe400080100af */
[----:B------:R-:W-:Y:S01]  /*b090*/  FFMA.FTZ R184, R10, -UR4, R132 ;  /* 0x800000040ab87c23 */ /* 0x000fe20008010084 */
[----:B------:R-:W-:Y:S02]  /*b0a0*/  ISETP.GE.AND P2, PT, R6, RZ, PT ;  /* 0x000000ff0600720c */ /* 0x000fe40003f46270 */
[----:B------:R-:W1:Y:S01]  /*b0b0*/  I2F R8, R8 ;  /* 0x0000000800087306 */ /* 0x000e620000201400 */
[C---:B---3--:R-:W-:Y:S01]  /*b0c0*/  IADD3 R5, R0.reuse, -0x39, RZ ;  /* 0xffffffc700057810 */ /* 0x048fe20007ffe0ff */
[C---:B-----5:R-:W-:Y:S02]  /*b0d0*/  FFMA.FTZ R173, R9.reuse, -UR4, R173 ;  /* 0x8000000409ad7c23 */ /* 0x060fe400080100ad */
[----:B------:R-:W-:Y:S01]  /*b0e0*/  FFMA.FTZ R185, R9, -UR4, R27 ;  /* 0x8000000409b97c23 */ /* 0x000fe2000801001b */
[----:B------:R-:W-:Y:S05]  /*b0f0*/  ISETP.GE.AND P1, PT, R5, RZ, PT ;  /* 0x000000ff0500720c */ /* 0x000fea0003f26270 */
[----:B------:R-:W2:Y:S01]  /*b100*/  I2F R7, R7 ;  /* 0x0000000700077306 */ /* 0x000ea20000201400 */
[----:B------:R-:W-:Y:S01]  /*b110*/  @!P2 IADD3 R6, -R0, 0x38, RZ ;  /* 0x000000380006a810 */ /* 0x000fe20007ffe1ff */
[C---:B----4-:R-:W-:Y:S02]  /*b120*/  FFMA.FTZ R19, R22.reuse, -UR4, R188 ;  /* 0x8000000416137c23 */ /* 0x050fe400080100bc */
[----:B------:R-:W-:Y:S06]  /*b130*/  FFMA.FTZ R22, R22, -UR4, R133 ;  /* 0x8000000416167c23 */ /* 0x000fec0008010085 */
[----:B------:R-:W3:Y:S01]  /*b140*/  I2F R4, R4 ;  /* 0x0000000400047306 */ /* 0x000ee20000201400 */
[----:B------:R-:W-:Y:S02]  /*b150*/  @!P1 IADD3 R5, -R0, 0x39, RZ ;  /* 0x0000003900059810 */ /* 0x000fe40007ffe1ff */
[----:B------:R-:W-:Y:S01]  /*b160*/  FMNMX.FTZ R0, R19, R134, !PT ;  /* 0x0000008613007209 */ /* 0x000fe20007810000 */
[C---:B-1----:R-:W-:Y:S02]  /*b170*/  FFMA.FTZ R138, R8.reuse, -UR4, R138 ;  /* 0x80000004088a7c23 */ /* 0x042fe4000801008a */
[----:B------:R-:W-:Y:S01]  /*b180*/  FFMA.FTZ R234, R8, -UR4, R30 ;  /* 0x8000000408ea7c23 */ /* 0x000fe2000801001e */
[----:B------:R-:W-:Y:S03]  /*b190*/  FMNMX.FTZ R133, R21, R0, !PT ;  /* 0x0000000015857209 */ /* 0x000fe60007810000 */
[----:B------:R1:W4:Y:S01]  /*b1a0*/  I2F R0, R3 ;  /* 0x0000000300007306 */ /* 0x0003220000201400 */
[----:B------:R-:W-:Y:S01]  /*b1b0*/  FMNMX.FTZ R133, R20, R133, !PT ;  /* 0x0000008514857209 */ /* 0x000fe20007810000 */
[----:B--2---:R-:W-:Y:S03]  /*b1c0*/  FFMA.FTZ R183, R7, -UR4, R137 ;  /* 0x8000000407b77c23 */ /* 0x004fe60008010089 */
[----:B------:R-:W-:Y:S01]  /*b1d0*/  FMNMX.FTZ R133, R17, R133, !PT ;  /* 0x0000008511857209 */ /* 0x000fe20007810000 */
[----:B------:R-:W-:Y:S03]  /*b1e0*/  FFMA.FTZ R235, R7, -UR4, R31 ;  /* 0x8000000407eb7c23 */ /* 0x000fe6000801001f */
[----:B------:R-:W-:Y:S01]  /*b1f0*/  FMNMX.FTZ R133, R174, R133, !PT ;  /* 0x00000085ae857209 */ /* 0x000fe20007810000 */
[----:B------:R-:W2:Y:S03]  /*b200*/  I2F R6, R6 ;  /* 0x0000000600067306 */ /* 0x000ea60000201400 */
[----:B------:R-:W-:Y:S01]  /*b210*/  FMNMX.FTZ R133, R176, R133, !PT ;  /* 0x00000085b0857209 */ /* 0x000fe20007810000 */
[C---:B---3--:R-:W-:Y:S02]  /*b220*/  FFMA.FTZ R202, R4.reuse, -UR4, R28 ;  /* 0x8000000404ca7c23 */ /* 0x048fe4000801001c */
[----:B------:R-:W-:Y:S01]  /*b230*/  FFMA.FTZ R136, R4, -UR4, R136 ;  /* 0x8000000404887c23 */ /* 0x000fe20008010088 */
[----:B------:R-:W-:Y:S03]  /*b240*/  FMNMX.FTZ R133, R180, R133, !PT ;  /* 0x00000085b4857209 */ /* 0x000fe60007810000 */
[----:B------:R-:W3:Y:S01]  /*b250*/  I2F R5, R5 ;  /* 0x0000000500057306 */ /* 0x000ee20000201400 */
[----:B------:R-:W-:Y:S02]  /*b260*/  FMNMX.FTZ R133, R179, R133, !PT ;  /* 0x00000085b3857209 */ /* 0x000fe40007810000 */
[----:B-1----:R-:W-:Y:S01]  /*b270*/  FMNMX.FTZ R3, R18, R135, !PT ;  /* 0x0000008712037209 */ /* 0x002fe20007810000 */
[C---:B----4-:R-:W-:Y:S01]  /*b280*/  FFMA.FTZ R233, R0.reuse, -UR4, R29 ;  /* 0x8000000400e97c23 */ /* 0x050fe2000801001d */
[----:B------:R-:W-:Y:S01]  /*b290*/  FMNMX.FTZ R133, R175, R133, !PT ;  /* 0x00000085af857209 */ /* 0x000fe20007810000 */
[----:B------:R-:W-:Y:S01]  /*b2a0*/  FFMA.FTZ R2, R0, -UR4, R2 ;  /* 0x8000000400027c23 */ /* 0x000fe20008010002 */
[----:B------:R-:W-:Y:S01]  /*b2b0*/  FMNMX.FTZ R3, R23, R3, !PT ;  /* 0x0000000317037209 */ /* 0x000fe20007810000 */
[----:B------:R-:W-:Y:S01]  /*b2c0*/  LDSM.16.MT88.4 R28, [R208+0x10000] ;  /* 0x01000000d01c783b */ /* 0x000fe20000004200 */
[----:B------:R-:W-:Y:S02]  /*b2d0*/  FMNMX.FTZ R133, R173, R133, !PT ;  /* 0x00000085ad857209 */ /* 0x000fe40007810000 */
[----:B------:R-:W-:Y:S02]  /*b2e0*/  FMNMX.FTZ R3, R22, R3, !PT ;  /* 0x0000000316037209 */ /* 0x000fe40007810000 */
[----:B------:R-:W-:Y:S01]  /*b2f0*/  FMNMX.FTZ R133, R138, R133, !PT ;  /* 0x000000858a857209 */ /* 0x000fe20007810000 */
[----:B--2---:R-:W-:Y:S01]  /*b300*/  FFMA.FTZ R232, R6, -UR4, R26 ;  /* 0x8000000406e87c23 */ /* 0x004fe2000801001a */
[----:B------:R-:W-:Y:S02]  /*b310*/  FMNMX.FTZ R3, R24, R3, !PT ;  /* 0x0000000318037209 */ /* 0x000fe40007810000 */
[----:B------:R-:W-:Y:S02]  /*b320*/  FMNMX.FTZ R133, R183, R133, !PT ;  /* 0x00000085b7857209 */ /* 0x000fe40007810000 */
[----:B------:R-:W-:Y:S02]  /*b330*/  FMNMX.FTZ R3, R181, R3, !PT ;  /* 0x00000003b5037209 */ /* 0x000fe40007810000 */
[----:B------:R-:W-:Y:S02]  /*b340*/  FMNMX.FTZ R133, R202, R133, !PT ;  /* 0x00000085ca857209 */ /* 0x000fe40007810000 */
[----:B------:R-:W-:Y:S01]  /*b350*/  FMNMX.FTZ R3, R182, R3, !PT ;  /* 0x00000003b6037209 */ /* 0x000fe20007810000 */
[----:B---3--:R-:W-:Y:S01]  /*b360*/  FFMA.FTZ R203, R5, -UR4, R25 ;  /* 0x8000000405cb7c23 */ /* 0x008fe20008010019 */
        /* <DEDUP_REMOVED lines=15> */
[----:B------:R-:W1:Y:S08]  /*b460*/  SHFL.BFLY PT, R5, R133, 0x1, 0x1f ;  /* 0x0c201f0085057f89 */ /* 0x000e7000000e0000 */
[----:B------:R-:W2:Y:S01]  /*b470*/  SHFL.BFLY PT, R3, R0, 0x2, 0x1f ;  /* 0x0c401f0000037f89 */ /* 0x000ea200000e0000 */
[----:B-1----:R-:W-:Y:S04]  /*b480*/  FMNMX.FTZ R133, R133, R5, !PT ;  /* 0x0000000585857209 */ /* 0x002fe80007810000 */
[C---:B------:R-:W-:Y:S02]  /*b490*/  FSETP.NEU.FTZ.AND P1, PT, R133.reuse, -INF , PT ;  /* 0xff8000008500780b */ /* 0x040fe40003f3d000 */
[----:B--2---:R-:W-:Y:S01]  /*b4a0*/  FMNMX.FTZ R0, R0, R3, !PT ;  /* 0x0000000300007209 */ /* 0x004fe20007810000 */
[C---:B------:R-:W-:Y:S02]  /*b4b0*/  FADD.FTZ R3, -R133.reuse, R134 ;  /* 0x0000008685037221 */ /* 0x040fe40000010100 */
[----:B------:R-:W-:Y:S02]  /*b4c0*/  FMUL.FTZ R134, R133, c[0x0][0x23c] ;  /* 0x00008f0085867a20 */ /* 0x000fe40000410000 */
[----:B------:R-:W1:Y:S03]  /*b4d0*/  SHFL.BFLY PT, R4, R0, 0x1, 0x1f ;  /* 0x0c201f0000047f89 */ /* 0x000e6600000e0000 */
[----:B------:R-:W-:Y:S05]  /*b4e0*/  FSEL R134, R134, RZ, P1 ;  /* 0x000000ff86867208 */ /* 0x000fea0000800000 */
[--C-:B------:R-:W-:Y:S02]  /*b4f0*/  FFMA.FTZ R21, R21, c[0x0][0x23c], -R134.reuse ;  /* 0x00008f0015157a23 */ /* 0x100fe40000010886 */
[--C-:B------:R-:W-:Y:S02]  /*b500*/  FFMA.FTZ R20, R20, c[0x0][0x23c], -R134.reuse ;  /* 0x00008f0014147a23 */ /* 0x100fe40000010886 */
[----:B------:R-:W-:Y:S01]  /*b510*/  MUFU.EX2 R242, R21 ;  /* 0x0000001500f27308 */ /* 0x000fe20000000800 */
[--C-:B------:R-:W-:Y:S02]  /*b520*/  FFMA.FTZ R19, R19, c[0x0][0x23c], -R134.reuse ;  /* 0x00008f0013137a23 */ /* 0x100fe40000010886 */
[--C-:B------:R-:W-:Y:S02]  /*b530*/  FFMA.FTZ R17, R17, c[0x0][0x23c], -R134.reuse ;  /* 0x00008f0011117a23 */ /* 0x100fe40000010886 */
[--C-:B------:R-:W-:Y:S05]  /*b540*/  FFMA.FTZ R137, R174, c[0x0][0x23c], -R134.reuse ;  /* 0x00008f00ae897a23 */ /* 0x100fea0000010886 */
[----:B------:R-:W-:Y:S01]  /*b550*/  MUFU.EX2 R241, R20 ;  /* 0x0000001400f17308 */ /* 0x000fe20000000800 */
[----:B-1----:R-:W-:Y:S01]  /*b560*/  FMNMX.FTZ R132, R0, R4, !PT ;  /* 0x0000000400847209 */ /* 0x002fe20007810000 */
[----:B------:R-:W-:Y:S03]  /*b570*/  FMUL.FTZ R0, R3, c[0x0][0x23c] ;  /* 0x00008f0003007a20 */ /* 0x000fe60000410000 */
[C---:B------:R-:W-:Y:S05]  /*b580*/  FSETP.NEU.FTZ.AND P1, PT, R132.reuse, -INF , PT ;  /* 0xff8000008400780b */ /* 0x040fea0003f3d000 */
[----:B------:R1:W2:Y:S10]  /*b590*/  MUFU.EX2 R3, R0 ;  /* 0x0000000000037308 */ /* 0x0002b40000000800 */
[----:B------:R-:W3:Y:S10]  /*b5a0*/  MUFU.EX2 R243, R19 ;  /* 0x0000001300f37308 */ /* 0x000ef40000000800 */
[----:B------:R4:W-:Y:S01]  /*b5b0*/  MUFU.EX2 R240, R17 ;  /* 0x0000001100f07308 */ /* 0x0009e20000000800 */
[C---:B-1----:R-:W-:Y:S02]  /*b5c0*/  FADD.FTZ R0, -R132.reuse, R135 ;  /* 0x0000008784007221 */ /* 0x042fe40000010100 */
[----:B------:R-:W-:Y:S02]  /*b5d0*/  FMUL.FTZ R135, R132, c[0x0][0x23c] ;  /* 0x00008f0084877a20 */ /* 0x000fe40000410000 */
[----:B------:R-:W-:Y:S02]  /*b5e0*/  FMUL.FTZ R0, R0, c[0x0][0x23c] ;  /* 0x00008f0000007a20 */ /* 0x000fe40000410000 */
[----:B--2---:R-:W-:Y:S01]  /*b5f0*/  FMUL.FTZ R4, R3, R140 ;  /* 0x0000008c03047220 */ /* 0x004fe20000410000 */
[----:B------:R-:W-:Y:S01]  /*b600*/  FSEL R135, R135, RZ, P1 ;  /* 0x000000ff87877208 */ /* 0x000fe20000800000 */
[C---:B------:R-:W-:Y:S01]  /*b610*/  FMUL.FTZ R5, R3.reuse, R141 ;  /* 0x0000008d03057220 */ /* 0x040fe20000410000 */
[----:B------:R1:W-:Y:S01]  /*b620*/  MUFU.EX2 R201, R137 ;  /* 0x0000008900c97308 */ /* 0x0003e20000000800 */
[----:B---3--:R-:W-:Y:S01]  /*b630*/  F2FP.PACK_AB R140, R242, R243 ;  /* 0x000000f3f28c723e */ /* 0x008fe200000000ff */
[----:B------:R-:W-:Y:S02]  /*b640*/  FMUL.FTZ R8, R3, R144 ;  /* 0x0000009003087220 */ /* 0x000fe40000410000 */
[--C-:B------:R-:W-:Y:S02]  /*b650*/  FFMA.FTZ R23, R23, c[0x0][0x23c], -R135.reuse ;  /* 0x00008f0017177a23 */ /* 0x100fe40000010887 */
[--C-:B------:R-:W-:Y:S02]  /*b660*/  FFMA.FTZ R22, R22, c[0x0][0x23c], -R135.reuse ;  /* 0x00008f0016167a23 */ /* 0x100fe40000010887 */
[--C-:B------:R-:W-:Y:S02]  /*b670*/  FFMA.FTZ R18, R18, c[0x0][0x23c], -R135.reuse ;  /* 0x00008f0012127a23 */ /* 0x100fe40000010887 */
[----:B------:R-:W-:Y:S01]  /*b680*/  MUFU.EX2 R238, R23 ;  /* 0x0000001700ee7308 */ /* 0x000fe20000000800 */
[--C-:B------:R-:W-:Y:S02]  /*b690*/  FFMA.FTZ R24, R24, c[0x0][0x23c], -R135.reuse ;  /* 0x00008f0018187a23 */ /* 0x100fe40000010887 */
[C---:B------:R-:W-:Y:S02]  /*b6a0*/  FMUL.FTZ R9, R3.reuse, R145 ;  /* 0x0000009103097220 */ /* 0x040fe40000410000 */
[C---:B------:R-:W-:Y:S02]  /*b6b0*/  FMUL.FTZ R16, R3.reuse, R152 ;  /* 0x0000009803107220 */ /* 0x040fe40000410000 */
[C---:B----4-:R-:W-:Y:S02]  /*b6c0*/  FMUL.FTZ R17, R3.reuse, R153 ;  /* 0x0000009903117220 */ /* 0x050fe40000410000 */
[C---:B------:R-:W-:Y:S01]  /*b6d0*/  FMUL.FTZ R25, R3.reuse, R161 ;  /* 0x000000a103197220 */ /* 0x040fe20000410000 */
[----:B------:R2:W-:Y:S01]  /*b6e0*/  MUFU.EX2 R237, R22 ;  /* 0x0000001600ed7308 */ /* 0x0005e20000000800 */
[C---:B------:R-:W-:Y:S02]  /*b6f0*/  FMUL.FTZ R32, R3.reuse, R168 ;  /* 0x000000a803207220 */ /* 0x040fe40000410000 */
[C---:B------:R-:W-:Y:S02]  /*b700*/  FMUL.FTZ R33, R3.reuse, R169 ;  /* 0x000000a903217220 */ /* 0x040fe40000410000 */
[--C-:B-1----:R-:W-:Y:S02]  /*b710*/  FFMA.FTZ R137, R176, c[0x0][0x23c], -R134.reuse ;  /* 0x00008f00b0897a23 */ /* 0x102fe40000010886 */
        /* <DEDUP_REMOVED lines=11> */
[----:B--2---:R-:W2:Y:S01]  /*b7d0*/  LDSM.16.MT88.4 R20, [R206+0x10000] ;  /* 0x01000000ce14783b */ /* 0x004ea20000004200 */
[C---:B------:R-:W-:Y:S02]  /*b7e0*/  FMUL.FTZ R53, R3.reuse, R53 ;  /* 0x0000003503357220 */ /* 0x040fe40000410000 */
[C---:B------:R-:W-:Y:S02]  /*b7f0*/  FMUL.FTZ R56, R3.reuse, R56 ;  /* 0x0000003803387220 */ /* 0x040fe40000410000 */
[C---:B------:R-:W-:Y:S01]  /*b800*/  FMUL.FTZ R57, R3.reuse, R57 ;  /* 0x0000003903397220 */ /* 0x040fe20000410000 */
[----:B------:R-:W4:Y:S01]  /*b810*/  MUFU.EX2 R236, R24 ;  /* 0x0000001800ec7308 */ /* 0x000f220000000800 */
[C---:B------:R-:W-:Y:S02]  /*b820*/  FMUL.FTZ R60, R3.reuse, R60 ;  /* 0x0000003c033c7220 */ /* 0x040fe40000410000 */
[C---:B------:R-:W-:Y:S02]  /*b830*/  FMUL.FTZ R61, R3.reuse, R61 ;  /* 0x0000003d033d7220 */ /* 0x040fe40000410000 */
[----:B-1----:R-:W-:Y:S01]  /*b840*/  FMUL.FTZ R6, R0, R142 ;  /* 0x0000008e00067220 */ /* 0x002fe20000410000 */
[----:B------:R-:W-:Y:S01]  /*b850*/  F2FP.PACK_AB R142, R240, R241 ;  /* 0x000000f1f08e723e */ /* 0x000fe200000000ff */
[C---:B------:R-:W-:Y:S02]  /*b860*/  FMUL.FTZ R7, R0.reuse, R143 ;  /* 0x0000008f00077220 */ /* 0x040fe40000410000 */
[C---:B------:R-:W-:Y:S01]  /*b870*/  FMUL.FTZ R10, R0.reuse, R146 ;  /* 0x00000092000a7220 */ /* 0x040fe20000410000 */
[----:B------:R1:W5:Y:S01]  /*b880*/  MUFU.EX2 R200, R137 ;  /* 0x0000008900c87308 */ /* 0x0003620000000800 */
[C---:B------:R-:W-:Y:S02]  /*b890*/  FMUL.FTZ R11, R0.reuse, R147 ;  /* 0x00000093000b7220 */ /* 0x040fe40000410000 */
[----:B------:R-:W-:Y:S01]  /*b8a0*/  FMUL.FTZ R19, R0, R155 ;  /* 0x0000009b00137220 */ /* 0x000fe20000410000 */
[----:B---3--:R-:W-:Y:S01]  /*b8b0*/  F2FP.PACK_AB R141, R238, R239 ;  /* 0x000000efee8d723e */ /* 0x008fe200000000ff */
[C---:B------:R-:W-:Y:S01]  /*b8c0*/  FMUL.FTZ R18, R0.reuse, R154 ;  /* 0x0000009a00127220 */ /* 0x040fe20000410000 */
[----:B------:R-:W3:Y:S01]  /*b8d0*/  LDSM.16.MT88.4 R144, [R207+0x10000] ;  /* 0x01000000cf90783b */ /* 0x000ee20000004200 */
[C---:B------:R-:W-:Y:S02]  /*b8e0*/  FMUL.FTZ R26, R0.reuse, R162 ;  /* 0x000000a2001a7220 */ /* 0x040fe40000410000 */
[C---:B------:R-:W-:Y:S02]  /*b8f0*/  FMUL.FTZ R27, R0.reuse, R163 ;  /* 0x000000a3001b7220 */ /* 0x040fe40000410000 */
[C---:B------:R-:W-:Y:S02]  /*b900*/  FMUL.FTZ R34, R0.reuse, R170 ;  /* 0x000000aa00227220 */ /* 0x040fe40000410000 */
[----:B------:R-:W-:Y:S01]  /*b910*/  FMUL.FTZ R35, R0, R171 ;  /* 0x000000ab00237220 */ /* 0x000fe20000410000 */
[----:B----4-:R-:W-:Y:S01]  /*b920*/  F2FP.PACK_AB R143, R236, R237 ;  /* 0x000000edec8f723e */ /* 0x010fe200000000ff */
[----:B------:R-:W-:Y:S01]  /*b930*/  LDSM.16.MT88.4 R152, [R206+0x12000] ;  /* 0x01200000ce98783b */ /* 0x000fe20000004200 */
[C---:B------:R-:W-:Y:S02]  /*b940*/  FMUL.FTZ R24, R3.reuse, R160 ;  /* 0x000000a003187220 */ /* 0x040fe40000410000 */
[C---:B------:R-:W-:Y:S02]  /*b950*/  FMUL.FTZ R38, R0.reuse, R38 ;  /* 0x0000002600267220 */ /* 0x040fe40000410000 */
[C---:B------:R-:W-:Y:S01]  /*b960*/  FMUL.FTZ R39, R0.reuse, R39 ;  /* 0x0000002700277220 */ /* 0x040fe20000410000 */
[C---:B------:R-:W-:Y:S02]  /*b970*/  HMMA.16816.F32 R4, R140.reuse, R12, R4 ;  /* 0x0000000c8c04723c */ /* 0x040fe40000001804 */
[----:B------:R-:W-:Y:S03]  /*b980*/  LDSM.16.MT88.4 R160, [R205+0x12800] ;  /* 0x01280000cda0783b */ /* 0x000fe60000004200 */
[C---:B------:R-:W-:Y:S02]  /*b990*/  FMUL.FTZ R42, R0.reuse, R42 ;  /* 0x0000002a002a7220 */ /* 0x040fe40000410000 */
[C---:B------:R-:W-:Y:S01]  /*b9a0*/  FMUL.FTZ R12, R3.reuse, R148 ;  /* 0x00000094030c7220 */ /* 0x040fe20000410000 */
[C---:B------:R-:W-:Y:S02]  /*b9b0*/  HMMA.16816.F32 R8, R140.reuse, R14, R8 ;  /* 0x0000000e8c08723c */ /* 0x040fe40000001808 */
[----:B------:R-:W-:Y:S02]  /*b9c0*/  LDSM.16.MT88.4 R168, [R206+0x14800] ;  /* 0x01480000cea8783b */ /* 0x000fe40000004200 */
[C---:B------:R-:W-:Y:S02]  /*b9d0*/  FMUL.FTZ R13, R3.reuse, R149 ;  /* 0x00000095030d7220 */ /* 0x040fe40000410000 */
[C---:B------:R-:W-:Y:S02]  /*b9e0*/  FMUL.FTZ R43, R0.reuse, R43 ;  /* 0x0000002b002b7220 */ /* 0x040fe40000410000 */
[C---:B------:R-:W-:Y:S04]  /*b9f0*/  FMUL.FTZ R14, R0.reuse, R150 ;  /* 0x00000096000e7220 */ /* 0x040fe80000410000 */
[C---:B------:R-:W-:Y:S02]  /*ba00*/  FMUL.FTZ R15, R0.reuse, R151 ;  /* 0x00000097000f7220 */ /* 0x040fe40000410000 */
[----:B------:R-:W4:Y:S01]  /*ba10*/  LDSM.16.MT88.4 R148, [R205+0x12000] ;  /* 0x01200000cd94783b */ /* 0x000f220000004200 */
[C---:B------:R-:W-:Y:S02]  /*ba20*/  FMUL.FTZ R46, R0.reuse, R46 ;  /* 0x0000002e002e7220 */ /* 0x040fe40000410000 */
[C---:B------:R-:W-:Y:S02]  /*ba30*/  FMUL.FTZ R47, R0.reuse, R47 ;  /* 0x0000002f002f7220 */ /* 0x040fe40000410000 */
[C---:B--2---:R-:W-:Y:S03]  /*ba40*/  HMMA.16816.F32 R12, R140.reuse, R20, R12 ;  /* 0x000000148c0c723c */ /* 0x044fe6000000180c */
        /* <DEDUP_REMOVED lines=24> */
[C---:B---3--:R-:W-:Y:S01]  /*bbd0*/  HMMA.16816.F32 R28, R140.reuse, R144, R28 ;  /* 0x000000908c1c723c */ /* 0x048fe2000000181c */
[----:B------:R1:W2:Y:S02]  /*bbe0*/  MUFU.EX2 R198, R137 ;  /* 0x0000008900c67308 */ /* 0x0002a40000000800 */
[C---:B------:R-:W-:Y:S02]  /*bbf0*/  FMUL.FTZ R64, R3.reuse, R64 ;  /* 0x0000004003407220 */ /* 0x040fe40000410000 */
[C---:B------:R-:W-:Y:S02]  /*bc00*/  FMUL.FTZ R65, R3.reuse, R65 ;  /* 0x0000004103417220 */ /* 0x040fe40000410000 */
[C---:B------:R-:W-:Y:S01]  /*bc10*/  FMUL.FTZ R66, R0.reuse, R66 ;  /* 0x0000004200427220 */ /* 0x040fe20000410000 */
        /* <DEDUP_REMOVED lines=11> */
[C---:B------:R-:W-:Y:S04]  /*bcd0*/  HMMA.16816.F32 R44, R140.reuse, R152, R44 ;  /* 0x000000988c2c723c */ /* 0x040fe8000000182c */
[C---:B------:R-:W-:Y:S02]  /*bce0*/  FMUL.FTZ R73, R3.reuse, R73 ;  /* 0x0000004903497220 */ /* 0x040fe40000410000 */
[C---:B------:R-:W-:Y:S02]  /*bcf0*/  FMUL.FTZ R74, R0.reuse, R74 ;  /* 0x0000004a004a7220 */ /* 0x040fe40000410000 */
[C---:B------:R-:W-:Y:S01]  /*bd00*/  HMMA.16816.F32 R48, R140.reuse, R154, R48 ;  /* 0x0000009a8c30723c */ /* 0x040fe20000001830 */
[----:B------:R-:W1:Y:S03]  /*bd10*/  LDSM.16.MT88.4 R152, [R205+0x14000] ;  /* 0x01400000cd98783b */ /* 0x000e660000004200 */
        /* <DEDUP_REMOVED lines=18> */
[C---:B-1----:R-:W-:Y:S04]  /*be40*/  HMMA.16816.F32 R68, R140.reuse, R152, R68 ;  /* 0x000000988c44723c */ /* 0x042fe80000001844 */
[C---:B------:R-:W-:Y:S02]  /*be50*/  FMUL.FTZ R87, R0.reuse, R87 ;  /* 0x0000005700577220 */ /* 0x040fe40000410000 */
[----:B------:R-:W-:Y:S02]  /*be60*/  FMUL.FTZ R88, R3, R88 ;  /* 0x0000005803587220 */ /* 0x000fe40000410000 */
[C---:B------:R-:W-:Y:S01]  /*be70*/  HMMA.16816.F32 R72, R140.reuse, R154, R72 ;  /* 0x0000009a8c48723c */ /* 0x040fe20000001848 */
[----:B------:R-:W1:Y:S03]  /*be80*/  LDSM.16.MT88.4 R152, [R207+0x14000] ;  /* 0x01400000cf98783b */ /* 0x000e660000004200 */
[--C-:B------:R-:W-:Y:S02]  /*be90*/  FFMA.FTZ R137, R181, c[0x0][0x23c], -R135.reuse ;  /* 0x00008f00b5897a23 */ /* 0x100fe40000010887 */
[C---:B------:R-:W-:Y:S02]  /*bea0*/  FMUL.FTZ R89, R3.reuse, R89 ;  /* 0x0000005903597220 */ /* 0x040fe40000410000 */
[C---:B------:R-:W-:Y:S01]  /*beb0*/  FMUL.FTZ R90, R0.reuse, R90 ;  /* 0x0000005a005a7220 */ /* 0x040fe20000410000 */
[C---:B---3--:R-:W-:Y:S01]  /*bec0*/  HMMA.16816.F32 R76, R140.reuse, R144, R76 ;  /* 0x000000908c4c723c */ /* 0x048fe2000000184c */
        /* <DEDUP_REMOVED lines=8> */
[C---:B----4-:R-:W-:Y:S04]  /*bf50*/  HMMA.16816.F32 R84, R140.reuse, R148, R84 ;  /* 0x000000948c54723c */ /* 0x050fe80000001854 */
[C---:B------:R-:W-:Y:S02]  /*bf60*/  FMUL.FTZ R96, R3.reuse, R96 ;  /* 0x0000006003607220 */ /* 0x040fe40000410000 */
[C---:B------:R-:W-:Y:S02]  /*bf70*/  FMUL.FTZ R97, R3.reuse, R97 ;  /* 0x0000006103617220 */ /* 0x040fe40000410000 */
[C---:B------:R-:W-:Y:S01]  /*bf80*/  HMMA.16816.F32 R88, R140.reuse, R150, R88 ;  /* 0x000000968c58723c */ /* 0x040fe20000001858 */
[----:B------:R-:W4:Y:S03]  /*bf90*/  LDSM.16.MT88.4 R148, [R206+0x16000] ;  /* 0x01600000ce94783b */ /* 0x000f260000004200 */
[--C-:B---3--:R-:W-:Y:S02]  /*bfa0*/  FFMA.FTZ R137, R182, c[0x0][0x23c], -R135.reuse ;  /* 0x00008f00b6897a23 */ /* 0x108fe40000010887 */
[C---:B------:R-:W-:Y:S02]  /*bfb0*/  FMUL.FTZ R98, R0.reuse, R98 ;  /* 0x0000006200627220 */ /* 0x040fe40000410000 */
[C---:B-1----:R-:W-:Y:S01]  /*bfc0*/  HMMA.16816.F32 R92, R140.reuse, R152, R92 ;  /* 0x000000988c5c723c */ /* 0x042fe2000000185c */
[----:B------:R1:W3:Y:S03]  /*bfd0*/  MUFU.EX2 R196, R137 ;  /* 0x0000008900c47308 */ /* 0x0002e60000000800 */
        /* <DEDUP_REMOVED lines=9> */
[C---:B--2---:R-:W-:Y:S03]  /*c070*/  HMMA.16816.F32 R100, R140.reuse, R144, R100 ;  /* 0x000000908c64723c */ /* 0x044fe60000001864 */
[C---:B------:R-:W-:Y:S02]  /*c080*/  FMUL.FTZ R106, R0.reuse, R106 ;  /* 0x0000006a006a7220 */ /* 0x040fe40000410000 */
[----:B------:R-:W-:Y:S02]  /*c090*/  FMUL.FTZ R107, R0, R107 ;  /* 0x0000006b006b7220 */ /* 0x000fe40000410000 */
[--C-:B-1----:R-:W-:Y:S02]  /*c0a0*/  FFMA.FTZ R137, R178, c[0x0][0x23c], -R135.reuse ;  /* 0x00008f00b2897a23 */ /* 0x102fe40000010887 */
[C---:B------:R-:W-:Y:S02]  /*c0b0*/  FMUL.FTZ R108, R3.reuse, R108 ;  /* 0x0000006c036c7220 */ /* 0x040fe40000410000 */
[----:B------:R1:W-:Y:S01]  /*c0c0*/  MUFU.EX2 R195, R137 ;  /* 0x0000008900c37308 */ /* 0x0003e20000000800 */
[C---:B------:R-:W-:Y:S01]  /*c0d0*/  HMMA.16816.F32 R104, R140.reuse, R146, R104 ;  /* 0x000000928c68723c */ /* 0x040fe20000001868 */
[----:B------:R-:W2:Y:S02]  /*c0e0*/  LDSM.16.MT88.4 R144, [R207+0x16000] ;  /* 0x01600000cf90783b */ /* 0x000ea40000004200 */
        /* <DEDUP_REMOVED lines=9> */
[--C-:B-1----:R-:W-:Y:S02]  /*c180*/  FFMA.FTZ R137, R177, c[0x0][0x23c], -R135.reuse ;  /* 0x00008f00b1897a23 */ /* 0x102fe40000010887 */
[----:B------:R-:W-:Y:S01]  /*c190*/  LDSM.16.MT88.4 R176, [R206+0x13800] ;  /* 0x01380000ceb0783b */ /* 0x000fe20000004200 */
[C---:B------:R-:W-:Y:S01]  /*c1a0*/  HMMA.16816.F32 R112, R140.reuse, R150, R112 ;  /* 0x000000968c70723c */ /* 0x040fe20000001870 */
[----:B------:R1:W4:Y:S02]  /*c1b0*/  MUFU.EX2 R194, R137 ;  /* 0x0000008900c27308 */ /* 0x0003240000000800 */
[C---:B------:R-:W-:Y:S02]  /*c1c0*/  FMUL.FTZ R117, R3.reuse, R117 ;  /* 0x0000007503757220 */ /* 0x040fe40000410000 */
[C---:B------:R-:W-:Y:S02]  /*c1d0*/  FMUL.FTZ R118, R0.reuse, R118 ;  /* 0x0000007600767220 */ /* 0x040fe40000410000 */
[C---:B------:R-:W-:Y:S01]  /*c1e0*/  FMUL.FTZ R119, R0.reuse, R119 ;  /* 0x0000007700777220 */ /* 0x040fe20000410000 */
[----:B------:R-:W4:Y:S01]  /*c1f0*/  LDSM.16.MT88.4 R148, [R205+0x10800] ;  /* 0x01080000cd94783b */ /* 0x000f220000004200 */
[C---:B------:R-:W-:Y:S03]  /*c200*/  FMUL.FTZ R120, R3.reuse, R120 ;  /* 0x0000007803787220 */ /* 0x040fe60000410000 */
[C---:B------:R-:W-:Y:S02]  /*c210*/  FMUL.FTZ R121, R3.reuse, R121 ;  /* 0x0000007903797220 */ /* 0x040fe40000410000 */
[C---:B---3--:R-:W-:Y:S03]  /*c220*/  HMMA.16816.F32 R116, R140.reuse, R152, R116 ;  /* 0x000000988c74723c */ /* 0x048fe60000001874 */
[C---:B------:R-:W-:Y:S02]  /*c230*/  FMUL.FTZ R122, R0.reuse, R122 ;  /* 0x0000007a007a7220 */ /* 0x040fe40000410000 */
[C---:B------:R-:W-:Y:S02]  /*c240*/  FMUL.FTZ R123, R0.reuse, R123 ;  /* 0x0000007b007b7220 */ /* 0x040fe40000410000 */
[C---:B------:R-:W-:Y:S02]  /*c250*/  FMUL.FTZ R124, R3.reuse, R124 ;  /* 0x0000007c037c7220 */ /* 0x040fe40000410000 */
[----:B------:R-:W-:Y:S03]  /*c260*/  FMUL.FTZ R125, R3, R125 ;  /* 0x0000007d037d7220 */ /* 0x000fe60000410000 */
[C---:B------:R-:W-:Y:S01]  /*c270*/  HMMA.16816.F32 R120, R140.reuse, R154, R120 ;  /* 0x0000009a8c78723c */ /* 0x040fe20000001878 */
[----:B------:R-:W3:Y:S02]  /*c280*/  LDSM.16.MT88.4 R152, [R206+0x10800] ;  /* 0x01080000ce98783b */ /* 0x000ee40000004200 */
[C---:B------:R-:W-:Y:S02]  /*c290*/  FMUL.FTZ R126, R0.reuse, R126 ;  /* 0x0000007e007e7220 */ /* 0x040fe40000410000 */
[C---:B------:R-:W-:Y:S02]  /*c2a0*/  FMUL.FTZ R127, R0.reuse, R127 ;  /* 0x0000007f007f7220 */ /* 0x040fe40000410000 */
[--C-:B-1----:R-:W-:Y:S02]  /*c2b0*/  FFMA.FTZ R137, R175, c[0x0][0x23c], -R134.reuse ;  /* 0x00008f00af897a23 */ /* 0x102fe40000010886 */
[C---:B------:R-:W-:Y:S02]  /*c2c0*/  FMUL.FTZ R128, R3.reuse, R128 ;  /* 0x0000008003807220 */ /* 0x040fe40000410000 */
[----:B------:R1:W-:Y:S01]  /*c2d0*/  MUFU.EX2 R193, R137 ;  /* 0x0000008900c17308 */ /* 0x0003e20000000800 */
[C---:B--2---:R-:W-:Y:S03]  /*c2e0*/  HMMA.16816.F32 R124, R140.reuse, R144, R124 ;  /* 0x000000908c7c723c */ /* 0x044fe6000000187c */
[----:B------:R-:W-:Y:S02]  /*c2f0*/  FMUL.FTZ R129, R3, R129 ;  /* 0x0000008103817220 */ /* 0x000fe40000410000 */
[C---:B------:R-:W-:Y:S02]  /*c300*/  FMUL.FTZ R130, R0.reuse, R130 ;  /* 0x0000008200827220 */ /* 0x040fe40000410000 */
[----:B------:R-:W-:Y:S02]  /*c310*/  FMUL.FTZ R131, R0, R131 ;  /* 0x0000008300837220 */ /* 0x000fe40000410000 */
[--C-:B------:R-:W-:Y:S05]  /*c320*/  FFMA.FTZ R136, R136, c[0x0][0x23c], -R135.reuse ;  /* 0x00008f0088887a23 */ /* 0x100fea0000010887 */
[----:B------:R-:W-:Y:S01]  /*c330*/  HMMA.16816.F32 R128, R140, R146, R128 ;  /* 0x000000928c80723c */ /* 0x000fe20000001880 */
[----:B------:R-:W2:Y:S06]  /*c340*/  LDSM.16.MT88.4 R144, [R207+0x10800] ;  /* 0x01080000cf90783b */ /* 0x000eac0000004200 */
[----:B-----5:R-:W-:Y:S02]  /*c350*/  F2FP.PACK_AB R140, R200, R201 ;  /* 0x000000c9c88c723e */ /* 0x020fe400000000ff */
[----:B------:R-:W-:Y:S03]  /*c360*/  F2FP.PACK_AB R142, R198, R199 ;  /* 0x000000c7c68e723e */ /* 0x000fe600000000ff */
[----:B------:R-:W-:Y:S01]  /*c370*/  F2FP.PACK_AB R141, R196, R197 ;  /* 0x000000c5c48d723e */ /* 0x000fe200000000ff */
[--C-:B-1----:R-:W-:Y:S01]  /*c380*/  FFMA.FTZ R137, R173, c[0x0][0x23c], -R134.reuse ;  /* 0x00008f00ad897a23 */ /* 0x102fe20000010886 */
[----:B----4-:R-:W-:Y:S03]  /*c390*/  F2FP.PACK_AB R143, R194, R195 ;  /* 0x000000c3c28f723e */ /* 0x010fe600000000ff */
[----:B------:R1:W4:Y:S04]  /*c3a0*/  MUFU.EX2 R192, R137 ;  /* 0x0000008900c07308 */ /* 0x0003280000000800 */
[C---:B------:R-:W-:Y:S08]  /*c3b0*/  HMMA.16816.F32 R4, R140.reuse, R148, R4 ;  /* 0x000000948c04723c */ /* 0x040ff00000001804 */
[C---:B------:R-:W-:Y:S01]  /*c3c0*/  HMMA.16816.F32 R8, R140.reuse, R150, R8 ;  /* 0x000000968c08723c */ /* 0x040fe20000001808 */
[----:B------:R-:W5:Y:S07]  /*c3d0*/  LDSM.16.MT88.4 R148, [R208+0x12800] ;  /* 0x01280000d094783b */ /* 0x000f6e0000004200 */
[C---:B---3--:R-:W-:Y:S04]  /*c3e0*/  HMMA.16816.F32 R12, R140.reuse, R152, R12 ;  /* 0x000000988c0c723c */ /* 0x048fe8000000180c */
[--C-:B-1----:R-:W-:Y:S04]  /*c3f0*/  FFMA.FTZ R137, R138, c[0x0][0x23c], -R134.reuse ;  /* 0x00008f008a897a23 */ /* 0x102fe80000010886 */
[C---:B------:R-:W-:Y:S01]  /*c400*/  HMMA.16816.F32 R16, R140.reuse, R154, R16 ;  /* 0x0000009a8c10723c */ /* 0x040fe20000001810 */
[----:B------:R-:W1:Y:S01]  /*c410*/  LDSM.16.MT88.4 R152, [R207+0x12800] ;  /* 0x01280000cf98783b */ /* 0x000e620000004200 */
[----:B------:R3:W-:Y:S06]  /*c420*/  MUFU.EX2 R191, R137 ;  /* 0x0000008900bf7308 */ /* 0x0007ec0000000800 */
[C---:B------:R-:W-:Y:S08]  /*c430*/  HMMA.16816.F32 R20, R140.reuse, R156, R20 ;  /* 0x0000009c8c14723c */ /* 0x040ff00000001814 */
[C---:B------:R-:W-:Y:S01]  /*c440*/  HMMA.16816.F32 R24, R140.reuse, R158, R24 ;  /* 0x0000009e8c18723c */ /* 0x040fe20000001818 */
[----:B------:R-:W1:Y:S07]  /*c450*/  LDSM.16.MT88.4 R156, [R205+0x14800] ;  /* 0x01480000cd9c783b */ /* 0x000e6e0000004200 */
[C---:B--2---:R-:W-:Y:S04]  /*c460*/  HMMA.16816.F32 R28, R140.reuse, R144, R28 ;  /* 0x000000908c1c723c */ /* 0x044fe8000000181c */
[--C-:B---3--:R-:W-:Y:S04]  /*c470*/  FFMA.FTZ R137, R183, c[0x0][0x23c], -R134.reuse ;  /* 0x00008f00b7897a23 */ /* 0x108fe80000010886 */
[C---:B------:R-:W-:Y:S01]  /*c480*/  HMMA.16816.F32 R32, R140.reuse, R146, R32 ;  /* 0x000000928c20723c */ /* 0x040fe20000001820 */
[----:B------:R-:W2:Y:S01]  /*c490*/  LDSM.16.MT88.4 R144, [R208+0x14800] ;  /* 0x01480000d090783b */ /* 0x000ea20000004200 */
[----:B------:R3:W1:Y:S06]  /*c4a0*/  MUFU.EX2 R190, R137 ;  /* 0x0000008900be7308 */ /* 0x00066c0000000800 */
[C---:B------:R-:W-:Y:S08]  /*c4b0*/  HMMA.16816.F32 R36, R140.reuse, R160, R36 ;  /* 0x000000a08c24723c */ /* 0x040ff00000001824 */
[C---:B------:R-:W-:Y:S01]  /*c4c0*/  HMMA.16816.F32 R40, R140.reuse, R162, R40 ;  /* 0x000000a28c28723c */ /* 0x040fe20000001828 */
[----:B------:R-:W-:Y:S07]  /*c4d0*/  LDSM.16.MT88.4 R160, [R206+0x11000] ;  /* 0x01100000cea0783b */ /* 0x000fee0000004200 */
[C---:B------:R-:W-:Y:S04]  /*c4e0*/  HMMA.16816.F32 R44, R140.reuse, R164, R44 ;  /* 0x000000a48c2c723c */ /* 0x040fe8000000182c */
[--C-:B---3--:R-:W-:Y:S02]  /*c4f0*/  FFMA.FTZ R137, R172, c[0x0][0x23c], -R135.reuse ;  /* 0x00008f00ac897a23 */ /* 0x108fe40000010887 */
[----:B------:R-:W-:Y:S02]  /*c500*/  LDSM.16.MT88.4 R172, [R205+0x13800] ;  /* 0x01380000cdac783b */ /* 0x000fe40000004200 */
[C---:B------:R-:W-:Y:S01]  /*c510*/  HMMA.16816.F32 R48, R140.reuse, R166, R48 ;  /* 0x000000a68c30723c */ /* 0x040fe20000001830 */
[----:B------:R3:W-:Y:S05]  /*c520*/  MUFU.EX2 R189, R137 ;  /* 0x0000008900bd7308 */ /* 0x0007ea0000000800 */
[----:B------:R-:W-:Y:S02]  /*c530*/  LDSM.16.MT88.4 R164, [R208+0x13000] ;  /* 0x01300000d0a4783b */ /* 0x000fe40000004200 */
[C---:B-----5:R-:W-:Y:S08]  /*c540*/  HMMA.16816.F32 R52, R140.reuse, R148, R52 ;  /* 0x000000948c34723c */ /* 0x060ff00000001834 */
[C---:B------:R-:W-:Y:S01]  /*c550*/  HMMA.16816.F32 R56, R140.reuse, R150, R56 ;  /* 0x000000968c38723c */ /* 0x040fe20000001838 */
[----:B------:R-:W5:Y:S07]  /*c560*/  LDSM.16.MT88.4 R148, [R207+0x14800] ;  /* 0x01480000cf94783b */ /* 0x000f6e0000004200 */
[C---:B-1----:R-:W-:Y:S04]  /*c570*/  HMMA.16816.F32 R60, R140.reuse, R152, R60 ;  /* 0x000000988c3c723c */ /* 0x042fe8000000183c */
[--C-:B---3--:R-:W-:Y:S04]  /*c580*/  FFMA.FTZ R137, R139, c[0x0][0x23c], -R135.reuse ;  /* 0x00008f008b897a23 */ /* 0x108fe80000010887 */
[C---:B------:R-:W-:Y:S01]  /*c590*/  HMMA.16816.F32 R64, R140.reuse, R154, R64 ;  /* 0x0000009a8c40723c */ /* 0x040fe20000001840 */
[----:B------:R-:W1:Y:S01]  /*c5a0*/  LDSM.16.MT88.4 R152, [R205+0x16800] ;  /* 0x01680000cd98783b */ /* 0x000e620000004200 */
[----:B------:R3:W1:Y:S06]  /*c5b0*/  MUFU.EX2 R188, R137 ;  /* 0x0000008900bc7308 */ /* 0x00066c0000000800 */
[C---:B------:R-:W-:Y:S08]  /*c5c0*/  HMMA.16816.F32 R68, R140.reuse, R156, R68 ;  /* 0x0000009c8c44723c */ /* 0x040ff00000001844 */
[C---:B------:R-:W-:Y:S01]  /*c5d0*/  HMMA.16816.F32 R72, R140.reuse, R158, R72 ;  /* 0x0000009e8c48723c */ /* 0x040fe20000001848 */
[----:B------:R-:W1:Y:S07]  /*c5e0*/  LDSM.16.MT88.4 R156, [R206+0x16800] ;  /* 0x01680000ce9c783b */ /* 0x000e6e0000004200 */
[C---:B------:R-:W-:Y:S04]  /*c5f0*/  HMMA.16816.F32 R76, R140.reuse, R168, R76 ;  /* 0x000000a88c4c723c */ /* 0x040fe8000000184c */
[--C-:B---3--:R-:W-:Y:S04]  /*c600*/  FFMA.FTZ R137, R184, c[0x0][0x23c], -R135.reuse ;  /* 0x00008f00b8897a23 */ /* 0x108fe80000010887 */
[C---:B------:R-:W-:Y:S01]  /*c610*/  HMMA.16816.F32 R80, R140.reuse, R170, R80 ;  /* 0x000000aa8c50723c */ /* 0x040fe20000001850 */
[----:B------:R-:W-:Y:S01]  /*c620*/  LDSM.16.MT88.4 R168, [R207+0x11800] ;  /* 0x01180000cfa8783b */ /* 0x000fe20000004200 */
[----:B------:R3:W-:Y:S06]  /*c630*/  MUFU.EX2 R187, R137 ;  /* 0x0000008900bb7308 */ /* 0x0007ec0000000800 */
[C---:B--2---:R-:W-:Y:S08]  /*c640*/  HMMA.16816.F32 R84, R140.reuse, R144, R84 ;  /* 0x000000908c54723c */ /* 0x044ff00000001854 */
[C---:B------:R-:W-:Y:S01]  /*c650*/  HMMA.16816.F32 R88, R140.reuse, R146, R88 ;  /* 0x000000928c58723c */ /* 0x040fe20000001858 */
[----:B------:R-:W2:Y:S07]  /*c660*/  LDSM.16.MT88.4 R144, [R208+0x16800] ;  /* 0x01680000d090783b */ /* 0x000eae0000004200 */
[C---:B-----5:R-:W-:Y:S04]  /*c670*/  HMMA.16816.F32 R92, R140.reuse, R148, R92 ;  /* 0x000000948c5c723c */ /* 0x060fe8000000185c */
[--C-:B---3--:R-:W-:Y:S04]  /*c680*/  FFMA.FTZ R137, R185, c[0x0][0x23c], -R135.reuse ;  /* 0x00008f00b9897a23 */ /* 0x108fe80000010887 */
[C---:B------:R-:W-:Y:S01]  /*c690*/  HMMA.16816.F32 R96, R140.reuse, R150, R96 ;  /* 0x000000968c60723c */ /* 0x040fe20000001860 */
[----:B------:R-:W3:Y:S01]  /*c6a0*/  LDSM.16.MT88.4 R148, [R207+0x16800] ;  /* 0x01680000cf94783b */ /* 0x000ee20000004200 */
[----:B------:R5:W2:Y:S06]  /*c6b0*/  MUFU.EX2 R186, R137 ;  /* 0x0000008900ba7308 */ /* 0x000aac0000000800 */
[C---:B-1----:R-:W-:Y:S08]  /*c6c0*/  HMMA.16816.F32 R100, R140.reuse, R152, R100 ;  /* 0x000000988c64723c */ /* 0x042ff00000001864 */
[C---:B------:R-:W-:Y:S01]  /*c6d0*/  HMMA.16816.F32 R104, R140.reuse, R154, R104 ;  /* 0x0000009a8c68723c */ /* 0x040fe20000001868 */
[----:B------:R-:W1:Y:S07]  /*c6e0*/  LDSM.16.MT88.4 R152, [R205+0x11000] ;  /* 0x01100000cd98783b */ /* 0x000e6e0000004200 */
[C---:B------:R-:W-:Y:S04]  /*c6f0*/  HMMA.16816.F32 R108, R140.reuse, R156, R108 ;  /* 0x0000009c8c6c723c */ /* 0x040fe8000000186c */
[--C-:B-----5:R-:W-:Y:S02]  /*c700*/  FFMA.FTZ R137, R202, c[0x0][0x23c], -R134.reuse ;  /* 0x00008f00ca897a23 */ /* 0x120fe40000010886 */
[----:B------:R-:W5:Y:S02]  /*c710*/  LDL.LU R202, [R1+0x10] ;  /* 0x0000100001ca7983 */ /* 0x000f640000300800 */
[C---:B------:R-:W-:Y:S01]  /*c720*/  HMMA.16816.F32 R112, R140.reuse, R158, R112 ;  /* 0x0000009e8c70723c */ /* 0x040fe20000001870 */
[----:B------:R1:W-:Y:S01]  /*c730*/  MUFU.EX2 R185, R137 ;  /* 0x0000008900b97308 */ /* 0x0003e20000000800 */
[----:B------:R-:W4:Y:S06]  /*c740*/  LDSM.16.MT88.4 R156, [R208+0x11000] ;  /* 0x01100000d09c783b */ /* 0x000f2c0000004200 */
[C---:B--2---:R-:W-:Y:S08]  /*c750*/  HMMA.16816.F32 R116, R140.reuse, R144, R116 ;  /* 0x000000908c74723c */ /* 0x044ff00000001874 */
[C---:B------:R-:W-:Y:S01]  /*c760*/  HMMA.16816.F32 R120, R140.reuse, R146, R120 ;  /* 0x000000928c78723c */ /* 0x040fe20000001878 */
[----:B------:R-:W2:Y:S07]  /*c770*/  LDSM.16.MT88.4 R144, [R207+0x11000] ;  /* 0x01100000cf90783b */ /* 0x000eae0000004200 */
[C---:B---3--:R-:W-:Y:S04]  /*c780*/  HMMA.16816.F32 R124, R140.reuse, R148, R124 ;  /* 0x000000948c7c723c */ /* 0x048fe8000000187c */
[--C-:B-1----:R-:W-:Y:S02]  /*c790*/  FFMA.FTZ R137, R233, c[0x0][0x23c], -R134.reuse ;  /* 0x00008f00e9897a23 */ /* 0x102fe40000010886 */
[----:B------:R-:W3:Y:S02]  /*c7a0*/  LDL.LU R233, [R1+0xc] ;  /* 0x00000c0001e97983 */ /* 0x000ee40000300800 */
[----:B------:R-:W-:Y:S01]  /*c7b0*/  HMMA.16816.F32 R128, R140, R150, R128 ;  /* 0x000000968c80723c */ /* 0x000fe20000001880 */
[----:B------:R1:W-:Y:S01]  /*c7c0*/  MUFU.EX2 R184, R137 ;  /* 0x0000008900b87308 */ /* 0x0003e20000000800 */
[----:B------:R-:W2:Y:S05]  /*c7d0*/  LDSM.16.MT88.4 R148, [R205+0x13000] ;  /* 0x01300000cd94783b */ /* 0x000eaa0000004200 */
[----:B----4-:R-:W-:Y:S02]  /*c7e0*/  F2FP.PACK_AB R140, R192, R193 ;  /* 0x000000c1c08c723e */ /* 0x010fe400000000ff */
[----:B------:R-:W-:Y:S03]  /*c7f0*/  F2FP.PACK_AB R142, R190, R191 ;  /* 0x000000bfbe8e723e */ /* 0x000fe600000000ff */
[----:B------:R-:W-:Y:S02]  /*c800*/  F2FP.PACK_AB R141, R188, R189 ;  /* 0x000000bdbc8d723e */ /* 0x000fe400000000ff */
[----:B------:R-:W-:Y:S07]  /*c810*/  F2FP.PACK_AB R143, R186, R187 ;  /* 0x000000bbba8f723e */ /* 0x000fee00000000ff */
[C---:B------:R-:W-:Y:S03]  /*c820*/  HMMA.16816.F32 R4, R140.reuse, R152, R4 ;  /* 0x000000988c04723c */ /* 0x040fe60000001804 */
[--C-:B-1----:R-:W-:Y:S02]  /*c830*/  FFMA.FTZ R137, R232, c[0x0][0x23c], -R134.reuse ;  /* 0x00008f00e8897a23 */ /* 0x102fe40000010886 */
[----:B------:R-:W-:Y:S03]  /*c840*/  FFMA.FTZ R134, R203, c[0x0][0x23c], -R134 ;  /* 0x00008f00cb867a23 */ /* 0x000fe60000010886 */
[C---:B------:R-:W-:Y:S01]  /*c850*/  HMMA.16816.F32 R8, R140.reuse, R154, R8 ;  /* 0x0000009a8c08723c */ /* 0x040fe20000001808 */
[----:B------:R-:W1:Y:S01]  /*c860*/  LDSM.16.MT88.4 R152, [R206+0x13000] ;  /* 0x01300000ce98783b */ /* 0x000e620000004200 */
[----:B------:R4:W-:Y:S06]  /*c870*/  MUFU.EX2 R182, R134 ;  /* 0x0000008600b67308 */ /* 0x0009ec0000000800 */
[C---:B------:R-:W-:Y:S04]  /*c880*/  HMMA.16816.F32 R12, R140.reuse, R160, R12 ;  /* 0x000000a08c0c723c */ /* 0x040fe8000000180c */
[----:B------:R-:W2:Y:S04]  /*c890*/  MUFU.EX2 R183, R137 ;  /* 0x0000008900b77308 */ /* 0x000ea80000000800 */
[C---:B------:R-:W-:Y:S01]  /*c8a0*/  HMMA.16816.F32 R16, R140.reuse, R162, R16 ;  /* 0x000000a28c10723c */ /* 0x040fe20000001810 */
[----:B------:R-:W1:Y:S07]  /*c8b0*/  LDSM.16.MT88.4 R160, [R207+0x13000] ;  /* 0x01300000cfa0783b */ /* 0x000e6e0000004200 */
[C---:B------:R-:W-:Y:S04]  /*c8c0*/  HMMA.16816.F32 R20, R140.reuse, R156, R20 ;  /* 0x0000009c8c14723c */ /* 0x040fe80000001814 */
[--C-:B----4-:R-:W-:Y:S04]  /*c8d0*/  FFMA.FTZ R134, R234, c[0x0][0x23c], -R135.reuse ;  /* 0x00008f00ea867a23 */ /* 0x110fe80000010887 */
[C---:B------:R-:W-:Y:S01]  /*c8e0*/  HMMA.16816.F32 R24, R140.reuse, R158, R24 ;  /* 0x0000009e8c18723c */ /* 0x040fe20000001818 */
[----:B------:R-:W4:Y:S01]  /*c8f0*/  LDSM.16.MT88.4 R156, [R205+0x15000] ;  /* 0x01500000cd9c783b */ /* 0x000f220000004200 */
[----:B------:R1:W-:Y:S02]  /*c900*/  MUFU.EX2 R181, R134 ;  /* 0x0000008600b57308 */ /* 0x0003e40000000800 */
[----:B--2---:R-:W-:Y:S04]  /*c910*/  F2FP.PACK_AB R138, R182, R183 ;  /* 0x000000b7b68a723e */ /* 0x004fe800000000ff */
[C---:B------:R-:W-:Y:S08]  /*c920*/  HMMA.16816.F32 R28, R140.reuse, R144, R28 ;  /* 0x000000908c1c723c */ /* 0x040ff0000000181c */
[C---:B------:R-:W-:Y:S01]  /*c930*/  HMMA.16816.F32 R32, R140.reuse, R146, R32 ;  /* 0x000000928c20723c */ /* 0x040fe20000001820 */
[----:B------:R-:W2:Y:S07]  /*c940*/  LDSM.16.MT88.4 R144, [R206+0x15000] ;  /* 0x01500000ce90783b */ /* 0x000eae0000004200 */
[C---:B------:R-:W-:Y:S04]  /*c950*/  HMMA.16816.F32 R36, R140.reuse, R148, R36 ;  /* 0x000000948c24723c */ /* 0x040fe80000001824 */
[--C-:B-1----:R-:W-:Y:S02]  /*c960*/  FFMA.FTZ R134, R235, c[0x0][0x23c], -R135.reuse ;  /* 0x00008f00eb867a23 */ /* 0x102fe40000010887 */
[----:B------:R-:W-:Y:S02]  /*c970*/  FFMA.FTZ R135, R2, c[0x0][0x23c], -R135 ;  /* 0x00008f0002877a23 */ /* 0x000fe40000010887 */
[C---:B------:R-:W-:Y:S01]  /*c980*/  HMMA.16816.F32 R40, R140.reuse, R150, R40 ;  /* 0x000000968c28723c */ /* 0x040fe20000001828 */
[----:B------:R-:W1:Y:S01]  /*c990*/  LDSM.16.MT88.4 R148, [R208+0x15000] ;  /* 0x01500000d094783b */ /* 0x000e620000004200 */
[----:B------:R-:W2:Y:S06]  /*c9a0*/  MUFU.EX2 R180, R134 ;  /* 0x0000008600b47308 */ /* 0x000eac0000000800 */
[C---:B------:R-:W-:Y:S04]  /*c9b0*/  HMMA.16816.F32 R44, R140.reuse, R152, R44 ;  /* 0x000000988c2c723c */ /* 0x040fe8000000182c */
[----:B------:R-:W-:Y:S04]  /*c9c0*/  MUFU.EX2 R135, R135 ;  /* 0x0000008700877308 */ /* 0x000fe80000000800 */
[C---:B------:R-:W-:Y:S01]  /*c9d0*/  HMMA.16816.F32 R48, R140.reuse, R154, R48 ;  /* 0x0000009a8c30723c */ /* 0x040fe20000001830 */
[----:B------:R-:W1:Y:S05]  /*c9e0*/  LDSM.16.MT88.4 R152, [R207+0x15000] ;  /* 0x01500000cf98783b */ /* 0x000e6a0000004200 */
[----:B------:R4:W4:Y:S02]  /*c9f0*/  MUFU.EX2 R134, R136 ;  /* 0x0000008800867308 */ /* 0x0009240000000800 */
[C---:B------:R-:W-:Y:S04]  /*ca00*/  HMMA.16816.F32 R52, R140.reuse, R164, R52 ;  /* 0x000000a48c34723c */ /* 0x040fe80000001834 */
[----:B--2---:R-:W-:Y:S04]  /*ca10*/  F2FP.PACK_AB R137, R180, R181 ;  /* 0x000000b5b489723e */ /* 0x004fe800000000ff */
[C---:B------:R-:W-:Y:S01]  /*ca20*/  HMMA.16816.F32 R56, R140.reuse, R166, R56 ;  /* 0x000000a68c38723c */ /* 0x040fe20000001838 */
[----:B------:R-:W-:Y:S07]  /*ca30*/  LDSM.16.MT88.4 R164, [R208+0x11800] ;  /* 0x01180000d0a4783b */ /* 0x000fee0000004200 */
[C---:B------:R-:W-:Y:S04]  /*ca40*/  HMMA.16816.F32 R60, R140.reuse, R160, R60 ;  /* 0x000000a08c3c723c */ /* 0x040fe8000000183c */
[----:B----4-:R-:W-:Y:S04]  /*ca50*/  F2FP.PACK_AB R136, R184, R185 ;  /* 0x000000b9b888723e */ /* 0x010fe800000000ff */
[C---:B------:R-:W-:Y:S01]  /*ca60*/  HMMA.16816.F32 R64, R140.reuse, R162, R64 ;  /* 0x000000a28c40723c */ /* 0x040fe20000001840 */
[----:B------:R-:W-:Y:S03]  /*ca70*/  LDSM.16.MT88.4 R160, [R206+0x11800] ;  /* 0x01180000cea0783b */ /* 0x000fe60000004200 */
[----:B------:R-:W-:Y:S04]  /*ca80*/  F2FP.PACK_AB R139, R135, R134 ;  /* 0x00000086878b723e */ /* 0x000fe800000000ff */
[C---:B------:R-:W-:Y:S08]  /*ca90*/  HMMA.16816.F32 R68, R140.reuse, R156, R68 ;  /* 0x0000009c8c44723c */ /* 0x040ff00000001844 */
        /* <DEDUP_REMOVED lines=10> */
[----:B------:R-:W1:Y:S07]  /*cb40*/  LDSM.16.MT88.4 R152, [R207+0x17000] ;  /* 0x01700000cf98783b */ /* 0x000e6e0000004200 */
[C---:B--2---:R-:W-:Y:S08]  /*cb50*/  HMMA.16816.F32 R100, R140.reuse, R156, R100 ;  /* 0x0000009c8c64723c */ /* 0x044ff00000001864 */
[C---:B------:R-:W-:Y:S01]  /*cb60*/  HMMA.16816.F32 R104, R140.reuse, R158, R104 ;  /* 0x0000009e8c68723c */ /* 0x040fe20000001868 */
[----:B------:R-:W2:Y:S07]  /*cb70*/  LDSM.16.MT88.4 R156, [R205+0x11800] ;  /* 0x01180000cd9c783b */ /* 0x000eae0000004200 */
[C---:B----4-:R-:W-:Y:S08]  /*cb80*/  HMMA.16816.F32 R108, R140.reuse, R144, R108 ;  /* 0x000000908c6c723c */ /* 0x050ff0000000186c */
[C---:B------:R-:W-:Y:S08]  /*cb90*/  HMMA.16816.F32 R112, R140.reuse, R146, R112 ;  /* 0x000000928c70723c */ /* 0x040ff00000001870 */
[C---:B-1----:R-:W-:Y:S08]  /*cba0*/  HMMA.16816.F32 R116, R140.reuse, R148, R116 ;  /* 0x000000948c74723c */ /* 0x042ff00000001874 */
[C---:B------:R-:W-:Y:S08]  /*cbb0*/  HMMA.16816.F32 R120, R140.reuse, R150, R120 ;  /* 0x000000968c78723c */ /* 0x040ff00000001878 */
[C---:B------:R-:W-:Y:S04]  /*cbc0*/  HMMA.16816.F32 R124, R140.reuse, R152, R124 ;  /* 0x000000988c7c723c */ /* 0x040fe8000000187c */
[----:B-----5:R-:W-:Y:S04]  /*cbd0*/  FFMA.FTZ R0, R0, R202, R239 ;  /* 0x000000ca00007223 */ /* 0x020fe800000100ef */
[----:B------:R-:W-:Y:S04]  /*cbe0*/  HMMA.16816.F32 R128, R140, R154, R128 ;  /* 0x0000009a8c80723c */ /* 0x000fe80000001880 */
[----:B------:R-:W-:Y:S04]  /*cbf0*/  FADD.FTZ R0, R238, R0 ;  /* 0x00000000ee007221 */ /* 0x000fe80000010000 */
[C---:B--2---:R-:W-:Y:S01]  /*cc00*/  HMMA.16816.F32 R140, R136.reuse, R156, R4 ;  /* 0x0000009c888c723c */ /* 0x044fe20000001804 */
[----:B------:R-:W1:Y:S04]  /*cc10*/  LDSM.16.MT88.4 R4, [R208+0x13800] ;  /* 0x01380000d004783b */ /* 0x000e680000004200 */
[----:B------:R-:W-:Y:S03]  /*cc20*/  FADD.FTZ R0, R237, R0 ;  /* 0x00000000ed007221 */ /* 0x000fe60000010000 */
[C---:B------:R-:W-:Y:S01]  /*cc30*/  HMMA.16816.F32 R144, R136.reuse, R158, R8 ;  /* 0x0000009e8890723c */ /* 0x040fe20000001808 */
[----:B------:R-:W2:Y:S03]  /*cc40*/  LDSM.16.MT88.4 R8, [R207+0x13800] ;  /* 0x01380000cf08783b */ /* 0x000ea60000004200 */
[----:B------:R-:W-:Y:S04]  /*cc50*/  FADD.FTZ R0, R236, R0 ;  /* 0x00000000ec007221 */ /* 0x000fe80000010000 */
[C---:B------:R-:W-:Y:S01]  /*cc60*/  HMMA.16816.F32 R148, R136.reuse, R160, R12 ;  /* 0x000000a08894723c */ /* 0x040fe2000000180c */
[----:B------:R-:W4:Y:S03]  /*cc70*/  LDSM.16.MT88.4 R12, [R205+0x15800] ;  /* 0x01580000cd0c783b */ /* 0x000f260000004200 */
[----:B------:R-:W-:Y:S02]  /*cc80*/  FADD.FTZ R0, R197, R0 ;  /* 0x00000000c5007221 */ /* 0x000fe40000010000 */
[----:B---3--:R-:W-:Y:S02]  /*cc90*/  FFMA.FTZ R3, R3, R233, R243 ;  /* 0x000000e903037223 */ /* 0x008fe400000100f3 */
[C---:B------:R-:W-:Y:S01]  /*cca0*/  HMMA.16816.F32 R152, R136.reuse, R162, R16 ;  /* 0x000000a28898723c */ /* 0x040fe20000001810 */
[----:B------:R-:W3:Y:S03]  /*ccb0*/  LDSM.16.MT88.4 R16, [R206+0x15800] ;  /* 0x01580000ce10783b */ /* 0x000ee60000004200 */
[----:B------:R-:W-:Y:S02]  /*ccc0*/  FADD.FTZ R0, R196, R0 ;  /* 0x00000000c4007221 */ /* 0x000fe40000010000 */
[----:B------:R-:W-:Y:S02]  /*ccd0*/  FADD.FTZ R2, R242, R3 ;  /* 0x00000003f2027221 */ /* 0x000fe40000010000 */
[C---:B------:R-:W-:Y:S01]  /*cce0*/  HMMA.16816.F32 R156, R136.reuse, R164, R20 ;  /* 0x000000a4889c723c */ /* 0x040fe20000001814 */
[----:B------:R-:W5:Y:S03]  /*ccf0*/  LDSM.16.MT88.4 R20, [R208+0x15800] ;  /* 0x01580000d014783b */ /* 0x000f660000004200 */
[----:B------:R-:W-:Y:S02]  /*cd00*/  FADD.FTZ R0, R195, R0 ;  /* 0x00000000c3007221 */ /* 0x000fe40000010000 */
[----:B------:R-:W-:Y:S02]  /*cd10*/  FADD.FTZ R2, R241, R2 ;  /* 0x00000002f1027221 */ /* 0x000fe40000010000 */
[C---:B------:R-:W-:Y:S01]  /*cd20*/  HMMA.16816.F32 R160, R136.reuse, R166, R24 ;  /* 0x000000a688a0723c */ /* 0x040fe20000001818 */
[----:B------:R-:W1:Y:S03]  /*cd30*/  LDSM.16.MT88.4 R24, [R207+0x15800] ;  /* 0x01580000cf18783b */ /* 0x000e660000004200 */
[----:B------:R-:W-:Y:S02]  /*cd40*/  FADD.FTZ R0, R194, R0 ;  /* 0x00000000c2007221 */ /* 0x000fe40000010000 */
[----:B------:R-:W-:Y:S02]  /*cd50*/  FADD.FTZ R2, R240, R2 ;  /* 0x00000002f0027221 */ /* 0x000fe40000010000 */
[C---:B------:R-:W-:Y:S01]  /*cd60*/  HMMA.16816.F32 R164, R136.reuse, R168, R28 ;  /* 0x000000a888a4723c */ /* 0x040fe2000000181c */
[----:B------:R-:W1:Y:S03]  /*cd70*/  LDSM.16.MT88.4 R28, [R205+0x17800] ;  /* 0x01780000cd1c783b */ /* 0x000e660000004200 */
        /* <DEDUP_REMOVED lines=18> */
[----:B------:R-:W-:Y:S01]  /*cea0*/  FADD.FTZ R0, R134, R0 ;  /* 0x0000000086007221 */ /* 0x000fe20000010000 */
[----:B------:R-:W-:Y:S01]  /*ceb0*/  MOV R134, R133 ;  /* 0x0000008500867202 */ /* 0x000fe20000000f00 */
[----:B------:R-:W-:Y:S02]  /*cec0*/  FADD.FTZ R2, R191, R2 ;  /* 0x00000002bf027221 */ /* 0x000fe40000010000 */
[C---:B------:R-:W-:Y:S01]  /*ced0*/  HMMA.16816.F32 R56, R136.reuse, R6, R56 ;  /* 0x000000068838723c */ /* 0x040fe20000001838 */
[----:B------:R-:W1:Y:S03]  /*cee0*/  LDSM.16.MT88.4 R4, [R206+0x17800] ;  /* 0x01780000ce04783b */ /* 0x000e660000004200 */
[----:B------:R-:W-:Y:S01]  /*cef0*/  FADD.FTZ R0, R135, R0 ;  /* 0x0000000087007221 */ /* 0x000fe20000010000 */
[----:B------:R-:W-:Y:S01]  /*cf00*/  MOV R135, R132 ;  /* 0x0000008400877202 */ /* 0x000fe20000000f00 */
[----:B------:R-:W-:Y:S02]  /*cf10*/  FADD.FTZ R2, R190, R2 ;  /* 0x00000002be027221 */ /* 0x000fe40000010000 */
[C---:B--2---:R-:W-:Y:S04]  /*cf20*/  HMMA.16816.F32 R60, R136.reuse, R8, R60 ;  /* 0x00000008883c723c */ /* 0x044fe8000000183c */
[----:B------:R-:W-:Y:S04]  /*cf30*/  FADD.FTZ R2, R185, R2 ;  /* 0x00000002b9027221 */ /* 0x000fe80000010000 */
[C---:B------:R-:W-:Y:S01]  /*cf40*/  HMMA.16816.F32 R64, R136.reuse, R10, R64 ;  /* 0x0000000a8840723c */ /* 0x040fe20000001840 */
[----:B------:R-:W2:Y:S03]  /*cf50*/  LDSM.16.MT88.4 R8, [R208+0x17800] ;  /* 0x01780000d008783b */ /* 0x000ea60000004200 */
[----:B------:R-:W-:Y:S04]  /*cf60*/  FADD.FTZ R2, R184, R2 ;  /* 0x00000002b8027221 */ /* 0x000fe80000010000 */
[C---:B----4-:R-:W-:Y:S04]  /*cf70*/  HMMA.16816.F32 R68, R136.reuse, R12, R68 ;  /* 0x0000000c8844723c */ /* 0x050fe80000001844 */
[----:B------:R-:W-:Y:S04]  /*cf80*/  FADD.FTZ R2, R183, R2 ;  /* 0x00000002b7027221 */ /* 0x000fe80000010000 */
[C---:B------:R-:W-:Y:S01]  /*cf90*/  HMMA.16816.F32 R72, R136.reuse, R14, R72 ;  /* 0x0000000e8848723c */ /* 0x040fe20000001848 */
[----:B------:R-:W4:Y:S03]  /*cfa0*/  LDSM.16.MT88.4 R12, [R207+0x17800] ;  /* 0x01780000cf0c783b */ /* 0x000f260000004200 */
[----:B------:R-:W-:Y:S04]  /*cfb0*/  FADD.FTZ R2, R182, R2 ;  /* 0x00000002b6027221 */ /* 0x000fe80000010000 */
[C---:B---3--:R-:W-:Y:S01]  /*cfc0*/  HMMA.16816.F32 R76, R136.reuse, R16, R76 ;  /* 0x00000010884c723c */ /* 0x048fe2000000184c */
[----:B------:R3:W-:Y:S04]  /*cfd0*/  STL [R1+0xc], R2 ;  /* 0x00000c0201007387 */ /* 0x0007e80000100800 */
[----:B------:R3:W-:Y:S03]  /*cfe0*/  STL [R1+0x10], R0 ;  /* 0x0000100001007387 */ /* 0x0007e60000100800 */
        /* <DEDUP_REMOVED lines=11> */
[C---:B----4-:R-:W-:Y:S08]  /*d0a0*/  HMMA.16816.F32 R124, R136.reuse, R12, R124 ;  /* 0x0000000c887c723c */ /* 0x050ff0000000187c */
[----:B------:R-:W-:Y:S01]  /*d0b0*/  HMMA.16816.F32 R128, R136, R14, R128 ;  /* 0x0000000e8880723c */ /* 0x000fe20000001880 */
[----:B---3--:R-:W-:-:S07]  /*d0c0*/  @P0 BRA `(.L_x_936) ;  /* 0xffffbdb000000947 */ /* 0x008fce000383ffff */
.L_x_935:
[----:B--2---:R-:W2:Y:S01]  /*d0d0*/  LDL.LU R4, [R1+0xc] ;  /* 0x00000c0001047983 */ /* 0x004ea20000300800 */
        /* <DEDUP_REMOVED lines=70> */
[----:B------:R-:W-:Y:S01]  /*d540*/  FMUL.FTZ R176, R0, R140 ;  /* 0x0000008c00b07220 */ /* 0x000fe20000410000 */
[----:B------:R-:W-:Y:S01]  /*d550*/  F2FP.PACK_AB R10, R10, R173 ;  /* 0x000000ad0a0a723e */ /* 0x000fe200000000ff */
[----:B------:R-:W-:Y:S01]  /*d560*/  FMUL.FTZ R5, R0, R141 ;  /* 0x0000008d00057220 */ /* 0x000fe20000410000 */
[----:B------:R-:W-:Y:S01]  /*d570*/  F2FP.PACK_AB R12, R12, R172 ;  /* 0x000000ac0c0c723e */ /* 0x000fe200000000ff */
[C---:B------:R-:W-:Y:S02]  /*d580*/  FMUL.FTZ R175, R0.reuse, R144 ;  /* 0x0000009000af7220 */ /* 0x040fe40000410000 */
[C---:B------:R-:W-:Y:S01]  /*d590*/  FMUL.FTZ R6, R0.reuse, R145 ;  /* 0x0000009100067220 */ /* 0x040fe20000410000 */
[----:B------:R-:W-:Y:S01]  /*d5a0*/  F2FP.PACK_AB R5, R5, R176 ;  /* 0x000000b00505723e */ /* 0x000fe200000000ff */
[----:B------:R-:W-:-:S02]  /*d5b0*/  FMUL.FTZ R174, R0, R148 ;  /* 0x0000009400ae7220 */ /* 0x000fc40000410000 */
[C---:B------:R-:W-:Y:S01]  /*d5c0*/  FMUL.FTZ R157, R0.reuse, R36 ;  /* 0x00000024009d7220 */ /* 0x040fe20000410000 */
[----:B-1----:R-:W-:Y:S01]  /*d5d0*/  SHF.R.S32.HI R82, RZ, 0x1f, R81 ;  /* 0x0000001fff527819 */ /* 0x002fe20000011451 */
[----:B------:R-:W-:Y:S01]  /*d5e0*/  FMUL.FTZ R153, R0, R44 ;  /* 0x0000002c00997220 */ /* 0x000fe20000410000 */
[----:B------:R-:W-:Y:S01]  /*d5f0*/  F2FP.PACK_AB R6, R6, R175 ;  /* 0x000000af0606723e */ /* 0x000fe200000000ff */
[----:B------:R-:W-:Y:S01]  /*d600*/  FMUL.FTZ R152, R0, R48 ;  /* 0x0000003000987220 */ /* 0x000fe20000410000 */
[----:B------:R-:W-:Y:S01]  /*d610*/  LEA.HI R22, R82, R81, RZ, 0x2 ;  /* 0x0000005152167211 */ /* 0x000fe200078f10ff */
[C---:B------:R-:W-:Y:S01]  /*d620*/  FMUL.FTZ R149, R0.reuse, R52 ;  /* 0x0000003400957220 */ /* 0x040fe20000410000 */
[----:B------:R-:W-:Y:S01]  /*d630*/  F2FP.PACK_AB R7, R7, R174 ;  /* 0x000000ae0707723e */ /* 0x000fe200000000ff */
        /* <DEDUP_REMOVED lines=10> */
[C---:B-----5:R-:W-:Y:S02]  /*d6e0*/  FMUL.FTZ R137, R0.reuse, R49 ;  /* 0x0000003100897220 */ /* 0x060fe40000410000 */
        /* <DEDUP_REMOVED lines=310> */
.L_x_940:
[----:B---34-:R-:W-:Y:S05]  /*ea50*/  BSYNC B0 ;  /* 0x0000000000007941 */ /* 0x018fea0003800000 */
.L_x_939:
        /* <DEDUP_REMOVED lines=13> */
[----:B------:R-:W-:-:S04]  /*eb30*/  UIMAD UR4, UR6, UR4, URZ ;  /* 0x00000004060472a4 */ /* 0x000fc8000f8e023f */
[----:B------:R-:W-:Y:S01]  /*eb40*/  UIMAD UR4, UR10, UR5, UR4 ;  /* 0x000000050a0472a4 */ /* 0x000fe2000f8e0204 */
[----:B---3--:R-:W-:Y:S02]  /*eb50*/  SHF.R.S32.HI R0, RZ, 0x1f, R84 ;  /* 0x0000001fff007819 */ /* 0x008fe40000011454 */
[----:B------:R-:W-:-:S04]  /*eb60*/  IADD3 R4, P0, R84, UR18, RZ ;  /* 0x0000001254047c10 */ /* 0x000fc8000ff1e0ff */
[----:B------:R-:W-:Y:S01]  /*eb70*/  IADD3.X R5, R0, UR7, RZ, P0, !PT ;  /* 0x0000000700057c10 */ /* 0x000fe200087fe4ff */
[----:B------:R-:W-:Y:S01]  /*eb80*/  IMAD.U32 R0, RZ, RZ, UR13 ;  /* 0x0000000dff007e24 */ /* 0x000fe2000f8e00ff */
[----:B------:R-:W-:Y:S02]  /*eb90*/  ISETP.GE.AND P0, PT, R3, UR9, PT ;  /* 0x0000000903007c0c */ /* 0x000fe4000bf06270 */
[----:B------:R-:W-:Y:S01]  /*eba0*/  SHF.R.S32.HI R3, RZ, 0x1f, R2 ;  /* 0x0000001fff037819 */ /* 0x000fe20000011402 */
        /* <DEDUP_REMOVED lines=19> */
.L_x_942:
[----:B----4-:R-:W-:Y:S05]  /*ece0*/  BSYNC B0 ;  /* 0x0000000000007941 */ /* 0x010fea0003800000 */
.L_x_941:
        /* <DEDUP_REMOVED lines=22> */
.L_x_944:
[----:B------:R-:W-:Y:S05]  /*ee50*/  BSYNC B0 ;  /* 0x0000000000007941 */ /* 0x000fea0003800000 */
.L_x_943:
        /* <DEDUP_REMOVED lines=22> */
.L_x_946:
[----:B------:R-:W-:Y:S05]  /*efc0*/  BSYNC B0 ;  /* 0x0000000000007941 */ /* 0x000fea0003800000 */
.L_x_945:
[----:B------:R-:W-:-:S04]  /*efd0*/  LEA.HI.SX32 R0, R13, 0x30, 0x1d ;  /* 0x000000300d007811 */ /* 0x000fc800078feaff */
        /* <DEDUP_REMOVED lines=22> */
.L_x_905:
        /* <DEDUP_REMOVED lines=81> */
.L_x_948:
[----:B------:R-:W-:Y:S05]  /*f650*/  BSYNC B0 ;  /* 0x0000000000007941 */ /* 0x000fea0003800000 */
.L_x_947:
        /* <DEDUP_REMOVED lines=22> */
.L_x_950:
[----:B------:R-:W-:Y:S05]  /*f7c0*/  BSYNC B0 ;  /* 0x0000000000007941 */ /* 0x000fea0003800000 */
.L_x_949:
        /* <DEDUP_REMOVED lines=22> */
.L_x_952:
[----:B------:R-:W-:Y:S05]  /*f930*/  BSYNC B0 ;  /* 0x0000000000007941 */ /* 0x000fea0003800000 */
.L_x_951:
        /* <DEDUP_REMOVED lines=21> */
.L_x_954:
[----:B------:R-:W-:Y:S05]  /*fa90*/  BSYNC B0 ;  /* 0x0000000000007941 */ /* 0x000fea0003800000 */
.L_x_953:
        /* <DEDUP_REMOVED lines=35> */
.L_x_955:
        /* <DEDUP_REMOVED lines=11> */
.L_x_2042:


//--------------------- .text._ZN5flash16flash_fwd_kernelI23Flash_fwd_kernel_traitsILi256ELi64ELi64ELi4ELb0ELb0EN7cutlass6half_tE19Flash_kernel_traitsILi256ELi64ELi64ELi4ES3_EELb1ELb0ELb1ELb0ELb0ELb1ELb0ELb0EEEvNS_16Flash_fwd_paramsE --------------------------
	.section	.text._ZN5flash16flash_fwd_kernelI23Flash_fwd_kernel_traitsILi256ELi64ELi64ELi4ELb0ELb0EN7cutlass6half_tE19Flash_kernel_traitsILi256ELi64ELi64ELi4ES3_EELb1ELb0ELb1ELb0ELb0ELb1ELb0ELb0EEEvNS_16Flash_fwd_paramsE,"ax",@progbits
	.sectioninfo	@"SHI_REGISTERS=255"
	.align	128
        .global         _ZN5flash16flash_fwd_kernelI23Flash_fwd_kernel_traitsILi256ELi64ELi64ELi4ELb0ELb0EN7cutlass6half_tE19Flash_kernel_traitsILi256ELi64ELi64ELi4ES3_EELb1ELb0ELb1ELb0ELb0ELb1ELb0ELb0EEEvNS_16Flash_fwd_paramsE
        .type           _ZN5flash16flash_fwd_kernelI23Flash_fwd_kernel_traitsILi256ELi64ELi64ELi4ELb0ELb0EN7cutlass6half_tE19Flash_kernel_traitsILi256ELi64ELi64ELi4ES3_EELb1ELb0ELb1ELb0ELb0ELb1ELb0ELb0EEEvNS_16Flash_fwd_paramsE,@function
        .size           _ZN5flash16flash_fwd_kernelI23Flash_fwd_kernel_traitsILi256ELi64ELi64ELi4ELb0ELb0EN7cutlass6half_tE19Flash_kernel_traitsILi256ELi64ELi64ELi4ES3_EELb1ELb0ELb1ELb0ELb0ELb1ELb0ELb0EEEvNS_16Flash_fwd_paramsE,(.L_x_2043 - _ZN5flash16flash_fwd_kernelI23Flash_fwd_kernel_traitsILi256ELi64ELi64ELi4ELb0ELb0EN7cutlass6half_tE19Flash_kernel_traitsILi256ELi64ELi64ELi4ES3_EELb1ELb0ELb1ELb0ELb0ELb1ELb0ELb0EEEvNS_16Flash_fwd_paramsE)
        .other          _ZN5flash16flash_fwd_kernelI23Flash_fwd_kernel_traitsILi256ELi64ELi64ELi4ELb0ELb0EN7cutlass6half_tE19Flash_kernel_traitsILi256ELi64ELi64ELi4ES3_EELb1ELb0ELb1ELb0ELb0ELb1ELb0ELb0EEEvNS_16Flash_fwd_paramsE,@"STO_CUDA_ENTRY STV_DEFAULT"
_ZN5flash16flash_fwd_kernelI23Flash_fwd_kernel_traitsILi256ELi64ELi64ELi4ELb0ELb0EN7cutlass6half_tE19Flash_kernel_traitsILi256ELi64ELi64ELi4ES3_EELb1ELb0ELb1ELb0ELb0ELb1ELb0ELb0EEEvNS_16Flash_fwd_paramsE:
.text._ZN5flash16flash_fwd_kernelI23Flash_fwd_kernel_traitsILi256ELi64ELi64ELi4ELb0ELb0EN7cutlass6half_tE19Flash_kernel_traitsILi256ELi64ELi64ELi4ES3_EELb1ELb0ELb1ELb0ELb0ELb1ELb0ELb0EEEvNS_16Flash_fwd_paramsE:
        /* <DEDUP_REMOVED lines=94> */
.L_x_956:
[----:B------:R-:W-:Y:S02]  /*05e0*/  ULDC UR6, c[0x0][0x218] ;  /* 0x0000860000067ab9 */ /* 0x000fe40000000800 */
.L_x_957:
        /* <DEDUP_REMOVED lines=50> */
[----:B------:R-:W-:Y:S01]  /*0910*/  ULDC.U8 UR17, c[0x0][0x328] ;  /* 0x0000ca0000117ab9 */ /* 0x000fe20000000000 */
[----:B------:R-:W2:Y:S01]  /*0920*/  S2R R4, SR_CTAID.X ;  /* 0x0000000000047919 */ /* 0x000ea20000002500 */
[----:B------:R-:W-:Y:S01]  /*0930*/  UISETP.NE.AND UP3, UPT, UR17, URZ, UPT ;  /* 0x0000003f1100728c */ /* 0x000fe2000bf65270 */
[----:B------:R-:W-:Y:S01]  /*0940*/  SHF.R.S32.HI R6, RZ, 0x3, R6 ;  /* 0x00000003ff067819 */ /* 0x000fe20000011406 */
[----:B------:R-:W-:Y:S01]  /*0950*/  USHF.R.S32.HI UR20, URZ, 0x1f, UR9 ;  /* 0x0000001f3f147899 */ /* 0x000fe20008011409 */
[----:B------:R-:W-:Y:S01]  /*0960*/  IMAD.IADD R0, R105, 0x1, -R0 ;  /* 0x0000000169007824 */ /* 0x000fe200078e0a00 */
[----:B------:R-:W-:Y:S01]  /*0970*/  @!UP0 USHF.R.S32.HI UR8, URZ, 0x1f, UR10 ;  /* 0x0000001f3f088899 */ /* 0x000fe2000801140a */
[----:B------:R-:W-:Y:S01]  /*0980*/  SHF.R.S32.HI R7, RZ, 0x1f, R6 ;  /* 0x0000001fff077819 */ /* 0x000fe20000011406 */
[----:B------:R-:W-:Y:S01]  /*0990*/  @UP0 UIMAD.WIDE.U32 UR18, UR12, UR6, URZ ;  /* 0x000000060c1202a5 */ /* 0x000fe2000f8e003f */
[----:B------:R-:W-:Y:S01]  /*09a0*/  IMAD.SHL.U32 R0, R0, 0x8, RZ ;  /* 0x0000000800007824 */ /* 0x000fe200078e00ff */
[----:B------:R-:W-:Y:S01]  /*09b0*/  @!UP0 UIMAD UR6, UR8, UR4, URZ ;  /* 0x00000004080682a4 */ /* 0x000fe2000f8e023f */
[----:B------:R-:W-:Y:S01]  /*09c0*/  BSSY B0, `(.L_x_959) ;  /* 0x0000039000007945 */ /* 0x000fe20003800000 */
[----:B------:R-:W-:-:S02]  /*09d0*/  @!UP0 UIMAD.WIDE.U32 UR22, UR10, UR4, URZ ;  /* 0x000000040a1682a5 */ /* 0x000fc4000f8e003f */
[----:B------:R-:W-:Y:S02]  /*09e0*/  @UP0 UIMAD UR7, UR12, UR7, UR19 ;  /* 0x000000070c0702a4 */ /* 0x000fe4000f8e0213 */
[----:B------:R-:W-:Y:S02]  /*09f0*/  ULDC.U8 UR4, c[0x0][0x329] ;  /* 0x0000ca4000047ab9 */ /* 0x000fe40000000000 */
[----:B------:R-:W-:Y:S02]  /*0a00*/  UISETP.NE.AND UP2, UPT, UR4, URZ, UPT ;  /* 0x0000003f0400728c */ /* 0x000fe4000bf45270 */
[----:B------:R-:W-:Y:S02]  /*0a10*/  @!UP0 UIMAD UR19, UR10, UR5, UR6 ;  /* 0x000000050a1382a4 */ /* 0x000fe4000f8e0206 */
[----:B------:R-:W-:Y:S02]  /*0a20*/  UISETP.EQ.AND UP3, UPT, UR4, URZ, UP3 ;  /* 0x0000003f0400728c */ /* 0x000fe40009f62270 */
[----:B------:R-:W-:Y:S01]  /*0a30*/  ULDC UR11, c[0x0][0x214] ;  /* 0x00008500000b7ab9 */ /* 0x000fe20000000800 */
[----:B--2---:R-:W-:Y:S01]  /*0a40*/  IMAD.WIDE R4, R4, 0x40, R6 ;  /* 0x0000004004047825 */ /* 0x004fe200078e0206 */
[----:B------:R-:W-:-:S02]  /*0a50*/  ULDC.64 UR4, c[0x0][0x1f0] ;  /* 0x00007c0000047ab9 */ /* 0x000fc40000000a00 */
[----:B------:R-:W-:Y:S02]  /*0a60*/  UIMAD UR4, UR20, UR4, URZ ;  /* 0x00000004140472a4 */ /* 0x000fe4000f8e023f */
[----:B------:R-:W-:Y:S02]  /*0a70*/  @!UP2 UISETP.NE.AND UP1, UPT, UR17, URZ, UPT ;  /* 0x0000003f1100a28c */ /* 0x000fe4000bf25270 */
[----:B------:R-:W-:Y:S02]  /*0a80*/  @UP0 UMOV UR20, UR18 ;  /* 0x0000001200140c82 */ /* 0x000fe40008000000 */
[----:B------:R-:W-:Y:S02]  /*0a90*/  @UP2 ULDC UR18, c[0x0][0x210] ;  /* 0x0000840000122ab9 */ /* 0x000fe40000000800 */
[----:B------:R-:W-:Y:S02]  /*0aa0*/  ULDC UR8, c[0x0][0x234] ;  /* 0x00008d0000087ab9 */ /* 0x000fe40000000800 */
[----:B------:R-:W-:-:S02]  /*0ab0*/  @UP2 UIMAD UR18, UR18, UR11, URZ ;  /* 0x0000000b121222a4 */ /* 0x000fc4000f8e023f */
[----:B------:R-:W-:Y:S02]  /*0ac0*/  @!UP2 USEL UR18, UR11, UR8, !UP1 ;  /* 0x000000080b12a287 */ /* 0x000fe4000c800000 */
[----:B------:R-:W-:Y:S02]  /*0ad0*/  ULDC UR6, c[0x0][0x1c0] ;  /* 0x0000700000067ab9 */ /* 0x000fe40000000800 */
[----:B------:R-:W-:Y:S02]  /*0ae0*/  @UP2 UMOV UR21, 0x1 ;  /* 0x0000000100152882 */ /* 0x000fe40000000000 */
[----:B------:R-:W-:Y:S02]  /*0af0*/  @!UP2 UIMAD UR21, UR18, UR6, URZ ;  /* 0x000000061215a2a4 */ /* 0x000fe4000f8e023f */
[----:B------:R-:W-:Y:S02]  /*0b00*/  @!UP0 UMOV UR20, UR22 ;  /* 0x0000001600148c82 */ /* 0x000fe40008000000 */
[----:B------:R-:W-:Y:S01]  /*0b10*/  @!UP0 UIADD3 UR7, UR23, UR19, URZ ;  /* 0x0000001317078290 */ /* 0x000fe2000fffe03f */
[----:B------:R-:W-:Y:S01]  /*0b20*/  IADD3 R2, P0, R0, UR20, RZ ;  /* 0x0000001400027c10 */ /* 0x000fe2000ff1e0ff */
[----:B------:R-:W-:-:S02]  /*0b30*/  UIADD3 UR13, -UR16, UR13, URZ ;  /* 0x0000000d100d7290 */ /* 0x000fc4000fffe13f */
[----:B------:R-:W-:Y:S02]  /*0b40*/  @UP3 UIMAD UR17, UR10, UR11, URZ ;  /* 0x0000000b0a1132a4 */ /* 0x000fe4000f8e023f */
[----:B------:R-:W-:Y:S01]  /*0b50*/  UIMAD UR21, UR10, UR21, URZ ;  /* 0x000000150a1572a4 */ /* 0x000fe2000f8e023f */
[----:B------:R-:W-:Y:S01]  /*0b60*/  LEA.HI.X.SX32 R3, R0, UR7, 0x1, P0 ;  /* 0x0000000700037c11 */ /* 0x000fe200080f0eff */
[----:B------:R-:W-:Y:S01]  /*0b70*/  @UP3 USEL UR17, UR17, UR12, !UP0 ;  /* 0x0000000c11113287 */ /* 0x000fe2000c000000 */
[----:B------:R-:W-:Y:S01]  /*0b80*/  ISETP.GE.AND P0, PT, R6, UR13, PT ;  /* 0x0000000d06007c0c */ /* 0x000fe2000bf06270 */
[----:B------:R-:W-:Y:S02]  /*0b90*/  @UP2 ULDC UR24, c[0x0][0x210] ;  /* 0x0000840000182ab9 */ /* 0x000fe40000000800 */
[----:B------:R-:W-:Y:S01]  /*0ba0*/  USEL UR21, UR21, URZ, !UP3 ;  /* 0x0000003f15157287 */ /* 0x000fe2000d800000 */
[----:B-1----:R-:W-:Y:S01]  /*0bb0*/  IMAD.WIDE.U32 R12, R12, c[0x0][0x1f0], R2 ;  /* 0x00007c000c0c7a25 */ /* 0x002fe200078e0002 */
[----:B------:R-:W-:-:S02]  /*0bc0*/  @!UP2 UMOV UR24, 0x1 ;  /* 0x000000010018a882 */ /* 0x000fc40000000000 */
[----:B------:R-:W-:Y:S02]  /*0bd0*/  UIMAD UR16, UR16, UR24, URZ ;  /* 0x00000018101072a4 */ /* 0x000fe4000f8e023f */
[----:B------:R-:W-:Y:S02]  /*0be0*/  UIMAD UR21, UR9, UR18, UR21 ;  /* 0x00000012091572a4 */ /* 0x000fe4000f8e0215 */
[----:B------:R-:W-:Y:S02]  /*0bf0*/  @!UP3 UMOV UR26, URZ ;  /* 0x0000003f001abc82 */ /* 0x000fe40008000000 */
[----:B------:R-:W-:Y:S02]  /*0c00*/  @UP3 UMOV UR26, UR17 ;  /* 0x00000011001a3c82 */ /* 0x000fe40008000000 */
[----:B------:R-:W-:Y:S02]  /*0c10*/  UIMAD UR4, UR9, UR5, UR4 ;  /* 0x00000005090472a4 */ /* 0x000fe4000f8e0204 */
[----:B------:R-:W-:-:S02]  /*0c20*/  @!UP3 UMOV UR27, URZ ;  /* 0x0000003f001bbc82 */ /* 0x000fc40008000000 */
        /* <DEDUP_REMOVED lines=18> */
.L_x_960:
[----:B------:R-:W-:Y:S05]  /*0d50*/  BSYNC B0 ;  /* 0x0000000000007941 */ /* 0x000fea0003800000 */
.L_x_959:
        /* <DEDUP_REMOVED lines=18> */
.L_x_962:
[----:B------:R-:W-:Y:S05]  /*0e80*/  BSYNC B0 ;  /* 0x0000000000007941 */ /* 0x000fea0003800000 */
.L_x_961:
        /* <DEDUP_REMOVED lines=18> */
.L_x_964:
[----:B------:R-:W-:Y:S05]  /*0fb0*/  BSYNC B0 ;  /* 0x0000000000007941 */ /* 0x000fea0003800000 */
.L_x_963:
        /* <DEDUP_REMOVED lines=17> */
.L_x_966:
[----:B------:R-:W-:Y:S05]  /*10d0*/  BSYNC B0 ;  /* 0x0000000000007941 */ /* 0x000fea0003800000 */
.L_x_965:
        /* <DEDUP_REMOVED lines=35> */
.L_x_958:
        /* <DEDUP_REMOVED lines=34> */
.L_x_967:
        /* <DEDUP_REMOVED lines=46> */
.L_x_968:
[----:B------:R-:W-:Y:S01]  /*1810*/  LEA.HI R3, R27, R105, RZ, 0x3 ;  /* 0x000000691b037211 */ /* 0x000fe200078f18ff */
[----:B------:R-:W1:Y:S01]  /*1820*/  S2R R107, SR_CTAID.X ;  /* 0x00000000006b7919 */ /* 0x000e620000002500 */
[----:B------:R-:W-:Y:S01]  /*1830*/  UIADD3 UR10, -UR16, UR13, URZ ;  /* 0x0000000d100a7290 */ /* 0x000fe2000fffe13f */
[----:B------:R-:W-:Y:S01]  /*1840*/  SHF.R.S32.HI R106, RZ, 0x5, R28 ;  /* 0x00000005ff6a7819 */ /* 0x000fe2000001141c */
[----:B------:R-:W-:Y:S01]  /*1850*/  ULDC.64 UR4, c[0x0][0x1a8] ;  /* 0x00006a0000047ab9 */ /* 0x000fe20000000a00 */
[----:B------:R-:W-:Y:S01]  /*1860*/  SHF.R.S32.HI R2, RZ, 0x3, R3 ;  /* 0x00000003ff027819 */ /* 0x000fe20000011403 */
[----:B------:R-:W2:Y:S01]  /*1870*/  S2R R6, SR_CTAID.Z ;  /* 0x0000000000067919 */ /* 0x000ea20000002700 */
[----:B------:R-:W-:Y:S01]  /*1880*/  LOP3.LUT R3, R3, 0xfffffff8, RZ, 0xc0, !PT ;  /* 0xfffffff803037812 */ /* 0x000fe200078ec0ff */
[----:B------:R-:W-:Y:S01]  /*1890*/  UIMAD UR4, UR19, UR4, URZ ;  /* 0x00000004130472a4 */ /* 0x000fe2000f8e023f */
[C---:B------:R-:W-:Y:S01]  /*18a0*/  IADD3 R22, R2.reuse, 0x10, RZ ;  /* 0x0000001002167810 */ /* 0x040fe20007ffe0ff */
[C---:B------:R-:W-:Y:S01]  /*18b0*/  IMAD.SHL.U32 R0, R2.reuse, 0x40, RZ ;  /* 0x0000004002007824 */ /* 0x040fe200078e00ff */
[----:B------:R-:W-:Y:S01]  /*18c0*/  IADD3 R29, R2, 0x30, RZ ;  /* 0x00000030021d7810 */ /* 0x000fe20007ffe0ff */
[----:B------:R-:W-:Y:S01]  /*18d0*/  IMAD.IADD R26, R105, 0x1, -R3 ;  /* 0x00000001691a7824 */ /* 0x000fe200078e0a03 */
[----:B------:R-:W-:Y:S01]  /*18e0*/  ISETP.GE.AND P4, PT, R22, UR10, PT ;  /* 0x0000000a16007c0c */ /* 0x000fe2000bf86270 */
[----:B------:R-:W-:Y:S01]  /*18f0*/  UIMAD UR4, UR9, UR5, UR4 ;  /* 0x00000005090472a4 */ /* 0x000fe2000f8e0204 */
[----:B------:R-:W-:Y:S01]  /*1900*/  LOP3.LUT R0, R0, 0x1c0, RZ, 0xc0, !PT ;  /* 0x000001c000007812 */ /* 0x000fe200078ec0ff */
[----:B------:R-:W-:Y:S01]  /*1910*/  IMAD.SHL.U32 R30, R26, 0x8, RZ ;  /* 0x000000081a1e7824 */ /* 0x000fe200078e00ff */
[----:B------:R-:W-:Y:S01]  /*1920*/  IADD3 R23, R2, 0x20, RZ ;  /* 0x0000002002177810 */ /* 0x000fe20007ffe0ff */
[----:B------:R-:W-:Y:S01]  /*1930*/  UIADD3 UR29, UR28, -0x1, URZ ;  /* 0xffffffff1c1d7890 */ /* 0x000fe2000fffe03f */
[----:B------:R-:W-:-:S02]  /*1940*/  SHF.R.U32.HI R3, RZ, 0x3, R0 ;  /* 0x00000003ff037819 */ /* 0x000fc40000011600 */
[--C-:B------:R-:W-:Y:S01]  /*1950*/  LOP3.LUT R0, R0, 0x38, R30.reuse, 0xf8, !PT ;  /* 0x0000003800007812 */ /* 0x100fe200078ef81e */
[----:B------:R-:W-:Y:S01]  /*1960*/  UIMAD UR5, UR29, -0x40, UR17 ;  /* 0xffffffc01d0578a4 */ /* 0x000fe2000f8e0211 */
[----:B------:R-:W-:Y:S01]  /*1970*/  SHF.R.S32.HI R31, RZ, 0x1f, R30 ;  /* 0x0000001fff1f7819 */ /* 0x000fe2000001141e */
[----:B------:R-:W-:Y:S01]  /*1980*/  USHF.R.S32.HI UR18, URZ, 0x1f, UR29 ;  /* 0x0000001f3f127899 */ /* 0x000fe2000801141d */
[----:B------:R-:W-:Y:S01]  /*1990*/  LOP3.LUT R25, R0, R3, RZ, 0x3c, !PT ;  /* 0x0000000300197212 */ /* 0x000fe200078e3cff */
[----:B------:R-:W-:Y:S01]  /*19a0*/  UISETP.GT.AND UP0, UPT, UR29, UR11, UPT ;  /* 0x0000000b1d00728c */ /* 0x000fe2000bf04270 */
[--C-:B------:R-:W-:Y:S01]  /*19b0*/  SHF.R.S32.HI R3, RZ, 0x1f, R2.reuse ;  /* 0x0000001fff037819 */ /* 0x100fe20000011402 */
[----:B------:R-:W-:Y:S01]  /*19c0*/  STL.64 [R1+0x58], R30 ;  /* 0x0000581e01007387 */ /* 0x000fe20000100a00 */
[----:B------:R-:W-:Y:S02]  /*19d0*/  IADD3 R4, P0, R30, UR6, RZ ;  /* 0x000000061e047c10 */ /* 0x000fe4000ff1e0ff */
[----:B------:R-:W-:Y:S01]  /*19e0*/  ISETP.GE.AND P2, PT, R29, UR10, PT ;  /* 0x0000000a1d007c0c */ /* 0x000fe2000bf46270 */
[----:B-1----:R-:W-:Y:S01]  /*19f0*/  IMAD.WIDE R32, R107, 0x40, R2 ;  /* 0x000000406b207825 */ /* 0x002fe200078e0202 */
[----:B------:R-:W-:Y:S01]  /*1a00*/  ISETP.GE.AND P3, PT, R23, UR10, PT ;  /* 0x0000000a17007c0c */ /* 0x000fe2000bf66270 */
[----:B------:R-:W-:Y:S01]  /*1a10*/  STL [R1+0x70], R29 ;  /* 0x0000701d01007387 */ /* 0x000fe20000100800 */
[----:B------:R-:W-:Y:S01]  /*1a20*/  IADD3.X R5, R31, UR8, RZ, P0, !PT ;  /* 0x000000081f057c10 */ /* 0x000fe200087fe4ff */
[----:B------:R-:W-:Y:S01]  /*1a30*/  IMAD R0, R3, c[0x0][0x198], RZ ;  /* 0x0000660003007a24 */ /* 0x000fe200078e02ff */
[----:B------:R-:W-:Y:S01]  /*1a40*/  ISETP.GE.AND P5, PT, R2, UR10, PT ;  /* 0x0000000a02007c0c */ /* 0x000fe2000bfa6270 */
[----:B------:R1:W-:Y:S01]  /*1a50*/  STL.64 [R1+0x40], R32 ;  /* 0x0000402001007387 */ /* 0x0003e20000100a00 */
[----:B------:R-:W-:Y:S01]  /*1a60*/  @!P4 IADD3 R8, P0, R32, 0x10, RZ ;  /* 0x000000102008c810 */ /* 0x000fe20007f1e0ff */
[----:B--2---:R-:W-:Y:S01]  /*1a70*/  IMAD.WIDE.U32 R4, R6, c[0x0][0x1a8], R4 ;  /* 0x00006a0006047a25 */ /* 0x004fe200078e0004 */
[----:B------:R-:W-:-:S03]  /*1a80*/  ULDC.64 UR8, c[0x0][0x198] ;  /* 0x0000660000087ab9 */ /* 0x000fc60000000a00 */
[----:B------:R-:W-:Y:S01]  /*1a90*/  IMAD.WIDE.U32 R6, R2, c[0x0][0x198], R30 ;  /* 0x0000660002067a25 */ /* 0x000fe200078e001e */
[----:B------:R-:W-:Y:S01]  /*1aa0*/  IADD3 R5, R5, UR4, RZ ;  /* 0x0000000405057c10 */ /* 0x000fe2000fffe0ff */
[----:B------:R-:W-:Y:S01]  /*1ab0*/  UMOV UR4, 0x6 ;  /* 0x0000000600047882 */ /* 0x000fe20000000000 */
[----:B------:R-:W-:Y:S01]  /*1ac0*/  @!P3 IADD3 R9, P1, R32, 0x20, RZ ;  /* 0x000000202009b810 */ /* 0x000fe20007f3e0ff */
[----:B------:R-:W-:Y:S01]  /*1ad0*/  IMAD R0, R2, c[0x0][0x19c], R0 ;  /* 0x0000670002007a24 */ /* 0x000fe200078e0200 */
[----:B------:R-:W-:Y:S01]  /*1ae0*/  IADD3 R16, P6, R6, UR20, RZ ;  /* 0x0000001406107c10 */ /* 0x000fe2000ffde0ff */
[--C-:B------:R-:W-:Y:S01]  /*1af0*/  @!P4 IMAD.X R19, RZ, RZ, R33.reuse, P0 ;  /* 0x000000ffff13c224 */ /* 0x100fe200000e0621 */
[----:B------:R-:W-:Y:S01]  /*1b00*/  @!P2 IADD3 R20, P0, R32, 0x30, RZ ;  /* 0x000000302014a810 */ /* 0x000fe20007f1e0ff */
[----:B------:R-:W-:Y:S01]  /*1b10*/  @!P5 IMAD R11, R33, c[0x0][0x190], RZ ;  /* 0x00006400210bda24 */ /* 0x000fe200078e02ff */
[----:B------:R-:W-:Y:S01]  /*1b20*/  IADD3.X R17, R7, UR7, R0, P6, !PT ;  /* 0x0000000707117c10 */ /* 0x000fe2000b7fe400 */
[--C-:B------:R-:W-:Y:S01]  /*1b30*/  @!P3 IMAD.X R10, RZ, RZ, R33.reuse, P1 ;  /* 0x000000ffff0ab224 */ /* 0x100fe200008e0621 */
[----:B------:R-:W-:Y:S01]  /*1b40*/  USHF.L.U64.HI UR9, UR8, UR4, UR9 ;  /* 0x0000000408097299 */ /* 0x000fe20008010209 */
[----:B------:R-:W-:Y:S01]  /*1b50*/  @!P2 IMAD.X R0, RZ, RZ, R33, P0 ;  /* 0x000000ffff00a224 */ /* 0x000fe200000e0621 */
[----:B------:R-:W-:Y:S01]  /*1b60*/  USHF.L.U32 UR4, UR8, 0x6, URZ ;  /* 0x0000000608047899 */ /* 0x000fe2000800063f */
[----:B------:R-:W-:Y:S01]  /*1b70*/  @!P4 IMAD.MOV.U32 R6, RZ, RZ, R4 ;  /* 0x000000ffff06c224 */ /* 0x000fe200078e0004 */
[----:B------:R-:W-:Y:S01]  /*1b80*/  UIMAD UR6, UR9, UR29, URZ ;  /* 0x0000001d090672a4 */ /* 0x000fe2000f8e023f */
[----:B------:R-:W-:-:S02]  /*1b90*/  @!P4 IMAD.MOV.U32 R7, RZ, RZ, R5 ;  /* 0x000000ffff07c224 */ /* 0x000fc400078e0005 */
[----:B------:R-:W-:Y:S01]  /*1ba0*/  @!P4 IMAD R19, R19, c[0x0][0x190], RZ ;  /* 0x000064001313ca24 */ /* 0x000fe200078e02ff */
[----:B------:R-:W-:Y:S01]  /*1bb0*/  UIMAD UR6, UR18, UR4, UR6 ;  /* 0x00000004120672a4 */ /* 0x000fe2000f8e0206 */
[--C-:B------:R-:W-:Y:S02]  /*1bc0*/  @!P3 IMAD.MOV.U32 R12, RZ, RZ, R4.reuse ;  /* 0x000000ffff0cb224 */ /* 0x100fe400078e0004 */
[--C-:B------:R-:W-:Y:S02]  /*1bd0*/  @!P3 IMAD.MOV.U32 R13, RZ, RZ, R5.reuse ;  /* 0x000000ffff0db224 */ /* 0x100fe400078e0005 */
[----:B------:R-:W-:Y:S02]  /*1be0*/  @!P2 IMAD.MOV.U32 R14, RZ, RZ, R4 ;  /* 0x000000ffff0ea224 */ /* 0x000fe400078e0004 */
[----:B------:R-:W-:Y:S02]  /*1bf0*/  @!P2 IMAD.MOV.U32 R15, RZ, RZ, R5 ;  /* 0x000000ffff0fa224 */ /* 0x000fe400078e0005 */
[----:B------:R-:W-:-:S02]  /*1c00*/  @!P2 IMAD R0, R0, c[0x0][0x190], RZ ;  /* 0x000064000000aa24 */ /* 0x000fc400078e02ff */
[----:B------:R-:W-:Y:S02]  /*1c10*/  @!P5 IMAD R11, R32, c[0x0][0x194], R11 ;  /* 0x00006500200bda24 */ /* 0x000fe400078e020b */
[----:B------:R-:W-:Y:S02]  /*1c20*/  @!P3 IMAD R10, R10, c[0x0][0x190], RZ ;  /* 0x000064000a0aba24 */ /* 0x000fe400078e02ff */
[----:B------:R-:W-:-:S04]  /*1c30*/  @!P5 IMAD.WIDE.U32 R4, R32, c[0x0][0x190], R4 ;  /* 0x000064002004da25 */ /* 0x000fc800078e0004 */
[C---:B------:R-:W-:Y:S02]  /*1c40*/  @!P4 IMAD R19, R8.reuse, c[0x0][0x194], R19 ;  /* 0x000065000813ca24 */ /* 0x040fe400078e0213 */
[----:B------:R-:W-:-:S04]  /*1c50*/  @!P4 IMAD.WIDE.U32 R6, R8, c[0x0][0x190], R6 ;  /* 0x000064000806ca25 */ /* 0x000fc800078e0006 */
[----:B------:R-:W-:Y:S01]  /*1c60*/  @!P2 IMAD R24, R20, c[0x0][0x194], R0 ;  /* 0x000065001418aa24 */ /* 0x000fe200078e0200 */
[----:B------:R-:W-:Y:S01]  /*1c70*/  @!P4 LEA R8, P0, R6, c[0x0][0x160], 0x1 ;  /* 0x000058000608ca11 */ /* 0x000fe200078008ff */
[----:B------:R-:W-:Y:S01]  /*1c80*/  @!P3 IMAD R21, R9, c[0x0][0x194], R10 ;  /* 0x000065000915ba24 */ /* 0x000fe200078e020a */
[C---:B------:R-:W-:Y:S01]  /*1c90*/  @!P5 LEA R10, P1, R4.reuse, c[0x0][0x160], 0x1 ;  /* 0x00005800040ada11 */ /* 0x040fe200078208ff */
[----:B------:R-:W-:Y:S02]  /*1ca0*/  @!P5 IMAD.IADD R0, R5, 0x1, R11 ;  /* 0x000000010500d824 */ /* 0x000fe400078e020b */
[----:B------:R-:W-:Y:S01]  /*1cb0*/  @!P4 IMAD.IADD R5, R7, 0x1, R19 ;  /* 0x000000010705c824 */ /* 0x000fe200078e0213 */
[----:B------:R-:W-:Y:S01]  /*1cc0*/  SHF.R.S32.HI R19, RZ, 0x1f, R18 ;  /* 0x0000001fff137819 */ /* 0x000fe20000011412 */
[----:B------:R-:W-:Y:S01]  /*1cd0*/  @!P3 IMAD.WIDE.U32 R12, R9, c[0x0][0x190], R12 ;  /* 0x00006400090cba25 */ /* 0x000fe200078e000c */
[----:B------:R-:W-:Y:S02]  /*1ce0*/  @!P5 LEA.HI.X R11, R4, c[0x0][0x164], R0, 0x1, P1 ;  /* 0x00005900040bda11 */ /* 0x000fe400008f0c00 */
[----:B------:R-:W-:Y:S01]  /*1cf0*/  @!P4 LEA.HI.X R9, R6, c[0x0][0x164], R5, 0x1, P0 ;  /* 0x000059000609ca11 */ /* 0x000fe200000f0c05 */
[----:B-1----:R-:W-:Y:S01]  /*1d00*/  IMAD.WIDE.U32 R32, R18, c[0x0][0x1b0], R16 ;  /* 0x00006c0012207a25 */ /* 0x002fe200078e0010 */
[----:B------:R-:W-:-:S02]  /*1d10*/  LEA.HI R16, R27, R105, RZ, 0x6 ;  /* 0x000000691b107211 */ /* 0x000fc400078f30ff */
[----:B------:R-:W-:Y:S01]  /*1d20*/  @!P3 LEA R6, P0, R12, c[0x0][0x160], 0x1 ;  /* 0x000058000c06ba11 */ /* 0x000fe200078008ff */
[----:B------:R-:W-:Y:S01]  /*1d30*/  @!P3 IMAD.IADD R4, R13, 0x1, R21 ;  /* 0x000000010d04b824 */ /* 0x000fe200078e0215 */
[----:B------:R-:W-:Y:S01]  /*1d40*/  STL.64 [R1+0x38], R32 ;  /* 0x0000382001007387 */ /* 0x000fe20000100a00 */
[----:B------:R-:W-:Y:S02]  /*1d50*/  IMAD R0, R19, c[0x0][0x1b0], RZ ;  /* 0x00006c0013007a24 */ /* 0x000fe400078e02ff */
[----:B------:R-:W-:Y:S01]  /*1d60*/  IMAD.SHL.U32 R16, R16, 0x8, RZ ;  /* 0x0000000810107824 */ /* 0x000fe200078e00ff */
[----:B------:R-:W-:Y:S01]  /*1d70*/  @!P3 LEA.HI.X R7, R12, c[0x0][0x164], R4, 0x1, P0 ;  /* 0x000059000c07ba11 */ /* 0x000fe200000f0c04 */
[----:B------:R-:W-:Y:S01]  /*1d80*/  IMAD R0, R18, c[0x0][0x1b4], R0 ;  /* 0x00006d0012007a24 */ /* 0x000fe200078e0200 */
[----:B------:R-:W-:Y:S01]  /*1d90*/  ISETP.GE.AND P0, PT, R22, UR5, PT ;  /* 0x0000000516007c0c */ /* 0x000fe2000bf06270 */
[----:B------:R-:W-:Y:S01]  /*1da0*/  IMAD.U32 R103, RZ, RZ, UR4 ;  /* 0x00000004ff677e24 */ /* 0x000fe2000f8e00ff */
[----:B------:R-:W-:Y:S01]  /*1db0*/  LOP3.LUT R16, R25, 0xfffffe00, R16, 0xf8, !PT ;  /* 0xfffffe0019107812 */ /* 0x000fe200078ef810 */
[----:B------:R-:W-:-:S02]  /*1dc0*/  IMAD.IADD R111, R33, 0x1, R0 ;  /* 0x00000001216f7824 */ /* 0x000fc400078e0200 */
[----:B------:R-:W-:Y:S02]  /*1dd0*/  IMAD.MOV.U32 R110, RZ, RZ, R32 ;  /* 0x000000ffff6e7224 */ /* 0x000fe400078e0020 */
[----:B------:R-:W-:-:S03]  /*1de0*/  @!P2 IMAD.WIDE.U32 R14, R20, c[0x0][0x190], R14 ;  /* 0x00006400140eaa25 */ /* 0x000fc600078e000e */
[----:B------:R-:W-:Y:S01]  /*1df0*/  STL.64 [R1+0x28], R110 ;  /* 0x0000286e01007387 */ /* 0x000fe20000100a00 */
[----:B------:R-:W-:Y:S01]  /*1e00*/  IMAD.WIDE.U32 R4, R103, UR29, R110 ;  /* 0x0000001d67047c25 */ /* 0x000fe2000f8e006e */
[----:B------:R-:W-:-:S03]  /*1e10*/  @!P2 LEA R12, P6, R14, c[0x0][0x160], 0x1 ;  /* 0x000058000e0caa11 */ /* 0x000fc600078c08ff */
[----:B------:R-:W-:Y:S01]  /*1e20*/  IMAD.U32 R0, RZ, RZ, UR8 ;  /* 0x00000008ff007e24 */ /* 0x000fe2000f8e00ff */
[----:B------:R-:W-:Y:S01]  /*1e30*/  IADD3 R5, R5, UR6, RZ ;  /* 0x0000000605057c10 */ /* 0x000fe2000fffe0ff */
[----:B------:R-:W-:Y:S01]  /*1e40*/  IMAD.SHL.U32 R231, R16, 0x2, RZ ;  /* 0x0000000210e77824 */ /* 0x000fe200078e00ff */
[----:B------:R-:W-:Y:S01]  /*1e50*/  UIMAD.WIDE.U32 UR6, UR8, 0x20, URZ ;  /* 0x00000020080678a5 */ /* 0x000fe2000f8e003f */
[----:B------:R-:W-:Y:S01]  /*1e60*/  IMAD.MOV.U32 R20, RZ, RZ, c[0x0][0x19c] ;  /* 0x00006700ff147624 */ /* 0x000fe200078e00ff */
[----:B------:R-:W-:Y:S01]  /*1e70*/  @!P0 LEA R0, P1, R0, R4, 0x4 ;  /* 0x0000000400008211 */ /* 0x000fe200078220ff */
[----:B------:R-:W-:Y:S01]  /*1e80*/  IMAD.U32 R17, RZ, RZ, UR8 ;  /* 0x00000008ff117e24 */ /* 0x000fe2000f8e00ff */
[----:B------:R-:W-:Y:S01]  /*1e90*/  @!PT LDS RZ, [RZ] ;  /* 0x00000000fffff984 */ /* 0x000fe20000000800 */
[----:B------:R-:W-:Y:S01]  /*1ea0*/  @!PT LDS RZ, [RZ] ;  /* 0x00000000fffff984 */ /* 0x000fe20000000800 */
[----:B------:R-:W-:Y:S01]  /*1eb0*/  @!PT LDS RZ, [RZ] ;  /* 0x00000000fffff984 */ /* 0x000fe20000000800 */
[----:B------:R1:W-:Y:S01]  /*1ec0*/  @!P5 LDGSTS.E.BYPASS.LTC128B.128 [R231], [R10.64] ;  /* 0x000000000ae7dfae */ /* 0x0003e2000b901d4e */
[----:B------:R-:W-:Y:S02]  /*1ed0*/  @!P2 IMAD.IADD R13, R15, 0x1, R24 ;  /* 0x000000010f0da824 */ /* 0x000fe400078e0218 */
[----:B------:R-:W-:Y:S01]  /*1ee0*/  IMAD R3, R3, c[0x0][0x1a0], RZ ;  /* 0x0000680003037a24 */ /* 0x000fe200078e02ff */
[----:B------:R1:W-:Y:S01]  /*1ef0*/  @!P5 LDGSTS.E.BYPASS.LTC128B.128 [R231+0x2000], [R10.64+0x80] ;  /* 0x020000800ae7dfae */ /* 0x0003e2000b901d4e */
[----:B------:R-:W-:-:S02]  /*1f00*/  @!P0 LEA.HI.X R15, R17, R5, R20, 0x4, P1 ;  /* 0x00000005110f8211 */ /* 0x000fc400008f2414 */
[----:B------:R-:W-:Y:S01]  /*1f10*/  @!P2 LEA.HI.X R13, R14, c[0x0][0x164], R13, 0x1, P6 ;  /* 0x000059000e0daa11 */ /* 0x000fe200030f0c0d */
[----:B------:R1:W-:Y:S01]  /*1f20*/  @!P5 LDGSTS.E.BYPASS.LTC128B.128 [R231+0x4000], [R10.64+0x100] ;  /* 0x040001000ae7dfae */ /* 0x0003e2000b901d4e */
[----:B------:R-:W-:Y:S01]  /*1f30*/  @!P0 LEA R14, P1, R0, c[0x0][0x168], 0x1 ;  /* 0x00005a00000e8a11 */ /* 0x000fe200078208ff */
[C---:B------:R-:W-:Y:S01]  /*1f40*/  IMAD R3, R2.reuse, c[0x0][0x1a4], R3 ;  /* 0x0000690002037a24 */ /* 0x040fe200078e0203 */
[----:B------:R-:W-:Y:S01]  /*1f50*/  ISETP.GE.AND P6, PT, R29, UR5, PT ;  /* 0x000000051d007c0c */ /* 0x000fe2000bfc6270 */
[----:B------:R1:W-:Y:S01]  /*1f60*/  @!P5 LDGSTS.E.BYPASS.LTC128B.128 [R231+0x6000], [R10.64+0x180] ;  /* 0x060001800ae7dfae */ /* 0x0003e2000b901d4e */
[----:B------:R-:W-:Y:S02]  /*1f70*/  ISETP.GE.AND P5, PT, R2, UR5, PT ;  /* 0x0000000502007c0c */ /* 0x000fe4000bfa6270 */
[----:B------:R-:W-:Y:S01]  /*1f80*/  @!P0 LEA.HI.X R15, R0, c[0x0][0x16c], R15, 0x1, P1 ;  /* 0x00005b00000f8a11 */ /* 0x000fe200008f0c0f */
[----:B------:R2:W-:Y:S01]  /*1f90*/  @!P4 LDGSTS.E.BYPASS.LTC128B.128 [R231+0x800], [R8.64] ;  /* 0x0080000008e7cfae */ /* 0x0005e2000b901d4e */
[----:B------:R-:W-:-:S03]  /*1fa0*/  ISETP.GE.AND P1, PT, R23, UR5, PT ;  /* 0x0000000517007c0c */ /* 0x000fc6000bf26270 */
[----:B------:R2:W-:Y:S04]  /*1fb0*/  @!P4 LDGSTS.E.BYPASS.LTC128B.128 [R231+0x2800], [R8.64+0x80] ;  /* 0x0280008008e7cfae */ /* 0x0005e8000b901d4e */
[----:B------:R2:W-:Y:S04]  /*1fc0*/  @!P4 LDGSTS.E.BYPASS.LTC128B.128 [R231+0x4800], [R8.64+0x100] ;  /* 0x0480010008e7cfae */ /* 0x0005e8000b901d4e */
[----:B------:R2:W-:Y:S04]  /*1fd0*/  @!P4 LDGSTS.E.BYPASS.LTC128B.128 [R231+0x6800], [R8.64+0x180] ;  /* 0x0680018008e7cfae */ /* 0x0005e8000b901d4e */
[----:B------:R3:W-:Y:S04]  /*1fe0*/  @!P3 LDGSTS.E.BYPASS.LTC128B.128 [R231+0x1000], [R6.64] ;  /* 0x0100000006e7bfae */ /* 0x0007e8000b901d4e */
[----:B------:R3:W-:Y:S01]  /*1ff0*/  @!P3 LDGSTS.E.BYPASS.LTC128B.128 [R231+0x3000], [R6.64+0x80] ;  /* 0x0300008006e7bfae */ /* 0x0007e2000b901d4e */
[----:B-1----:R-:W-:-:S03]  /*2000*/  IMAD.WIDE.U32 R10, R2, c[0x0][0x1a0], R30 ;  /* 0x00006800020a7a25 */ /* 0x002fc600078e001e */
[----:B------:R3:W-:Y:S04]  /*2010*/  @!P3 LDGSTS.E.BYPASS.LTC128B.128 [R231+0x5000], [R6.64+0x100] ;  /* 0x0500010006e7bfae */ /* 0x0007e8000b901d4e */
[----:B------:R3:W-:Y:S01]  /*2020*/  @!P3 LDGSTS.E.BYPASS.LTC128B.128 [R231+0x7000], [R6.64+0x180] ;  /* 0x0700018006e7bfae */ /* 0x0007e2000b901d4e */
[----:B------:R-:W-:-:S03]  /*2030*/  @!P1 IADD3 R0, P3, R4, UR6, RZ ;  /* 0x0000000604009c10 */ /* 0x000fc6000ff7e0ff */
[----:B------:R1:W-:Y:S04]  /*2040*/  @!P2 LDGSTS.E.BYPASS.LTC128B.128 [R231+0x1800], [R12.64] ;  /* 0x018000000ce7afae */ /* 0x0003e8000b901d4e */
[----:B------:R1:W-:Y:S01]  /*2050*/  @!P2 LDGSTS.E.BYPASS.LTC128B.128 [R231+0x3800], [R12.64+0x80] ;  /* 0x038000800ce7afae */ /* 0x0003e2000b901d4e */
[----:B--2---:R-:W-:-:S03]  /*2060*/  IMAD.SHL.U32 R9, R20, 0x20, RZ ;  /* 0x0000002014097824 */ /* 0x004fc600078e00ff */
[----:B------:R1:W-:Y:S02]  /*2070*/  @!P2 LDGSTS.E.BYPASS.LTC128B.128 [R231+0x5800], [R12.64+0x100] ;  /* 0x058001000ce7afae */ /* 0x0003e4000b901d4e */
[----:B------:R-:W-:Y:S02]  /*2080*/  @!P1 IADD3.X R9, R5, UR7, R9, P3, !PT ;  /* 0x0000000705099c10 */ /* 0x000fe40009ffe409 */
[----:B------:R1:W-:Y:S01]  /*2090*/  @!P2 LDGSTS.E.BYPASS.LTC128B.128 [R231+0x7800], [R12.64+0x180] ;  /* 0x078001800ce7afae */ /* 0x0003e2000b901d4e */
[C---:B------:R-:W-:Y:S01]  /*20a0*/  @!P1 LEA R8, P3, R0.reuse, c[0x0][0x168], 0x1 ;  /* 0x00005a0000089a11 */ /* 0x040fe200078608ff */
[----:B------:R-:W-:Y:S02]  /*20b0*/  ULDC.64 UR6, c[0x0][0x1a0] ;  /* 0x0000680000067ab9 */ /* 0x000fe40000000a00 */
[----:B------:R-:W-:Y:S01]  /*20c0*/  UIMAD UR18, UR18, UR6, URZ ;  /* 0x00000006121272a4 */ /* 0x000fe2000f8e023f */
[----:B------:R-:W-:Y:S01]  /*20d0*/  @!P1 LEA.HI.X R9, R0, c[0x0][0x16c], R9, 0x1, P3 ;  /* 0x00005b0000099a11 */ /* 0x000fe200018f0c09 */
[----:B------:R-:W-:Y:S01]  /*20e0*/  IMAD R0, R19, c[0x0][0x1b8], RZ ;  /* 0x00006e0013007a24 */ /* 0x000fe200078e02ff */
[----:B------:R-:W-:Y:S01]  /*20f0*/  ISETP.GE.AND P3, PT, R22, UR5, PT ;  /* 0x0000000516007c0c */ /* 0x000fe2000bf66270 */
[----:B------:R-:W-:Y:S01]  /*2100*/  UIMAD UR7, UR29, UR7, UR18 ;  /* 0x000000071d0772a4 */ /* 0x000fe2000f8e0212 */
[----:B---3--:R-:W-:Y:S01]  /*2110*/  @!P5 LEA R6, P4, R4, c[0x0][0x168], 0x1 ;  /* 0x00005a000406da11 */ /* 0x008fe200078808ff */
[----:B------:R-:W-:Y:S01]  /*2120*/  IMAD R19, R18, c[0x0][0x1bc], R0 ;  /* 0x00006f0012137a24 */ /* 0x000fe200078e0200 */
[----:B------:R-:W-:-:S02]  /*2130*/  UIMAD.WIDE.U32 UR18, UR6, 0x20, URZ ;  /* 0x00000020061278a5 */ /* 0x000fc4000f8e003f */
[----:B------:R-:W-:Y:S02]  /*2140*/  @!P5 LEA.HI.X R7, R4, c[0x0][0x16c], R5, 0x1, P4 ;  /* 0x00005b000407da11 */ /* 0x000fe400020f0c05 */
[----:B------:R-:W-:Y:S01]  /*2150*/  IADD3 R16, P4, R10, UR22, RZ ;  /* 0x000000160a107c10 */ /* 0x000fe2000ff9e0ff */
[----:B------:R-:W-:Y:S02]  /*2160*/  IMAD.U32 R10, RZ, RZ, UR8 ;  /* 0x00000008ff0a7e24 */ /* 0x000fe4000f8e00ff */
[----:B------:R2:W-:Y:S01]  /*2170*/  @!P5 LDGSTS.E.BYPASS.LTC128B.128 [R231+0x8000], [R6.64] ;  /* 0x0800000006e7dfae */ /* 0x0005e2000b901d4e */
[----:B------:R-:W-:Y:S01]  /*2180*/  IADD3.X R17, R11, UR21, R3, P4, !PT ;  /* 0x000000150b117c10 */ /* 0x000fe2000a7fe403 */
[----:B------:R-:W-:Y:S01]  /*2190*/  @!P6 IMAD.WIDE.U32 R10, R10, 0x30, R4 ;  /* 0x000000300a0ae825 */ /* 0x000fe200078e0004 */
[----:B------:R-:W-:Y:S01]  /*21a0*/  UIMAD.WIDE.U32 UR20, UR29, UR6, URZ ;  /* 0x000000061d1472a5 */ /* 0x000fe2000f8e003f */
[----:B------:R2:W-:Y:S01]  /*21b0*/  @!P5 LDGSTS.E.BYPASS.LTC128B.128 [R231+0xa000], [R6.64+0x80] ;  /* 0x0a00008006e7dfae */ /* 0x0005e2000b901d4e */
[----:B------:R-:W-:Y:S01]  /*21c0*/  ISETP.GE.AND P4, PT, R23, UR5, PT ;  /* 0x0000000517007c0c */ /* 0x000fe2000bf86270 */
[----:B------:R-:W-:Y:S01]  /*21d0*/  @!P6 IMAD R3, R20, 0x30, RZ ;  /* 0x000000301403e824 */ /* 0x000fe200078e02ff */
[----:B------:R-:W-:Y:S01]  /*21e0*/  @!P6 LEA R4, P2, R10, c[0x0][0x168], 0x1 ;  /* 0x00005a000a04ea11 */ /* 0x000fe200078408ff */
[----:B------:R2:W-:Y:S01]  /*21f0*/  @!P5 LDGSTS.E.BYPASS.LTC128B.128 [R231+0xc000], [R6.64+0x100] ;  /* 0x0c00010006e7dfae */ /* 0x0005e2000b901d4e */
[----:B------:R-:W-:Y:S01]  /*2200*/  IMAD.WIDE.U32 R30, R18, c[0x0][0x1b8], R16 ;  /* 0x00006e00121e7a25 */ /* 0x000fe200078e0010 */
[----:B------:R-:W-:-:S02]  /*2210*/  UIADD3 UR7, UR21, UR7, URZ ;  /* 0x0000000715077290 */ /* 0x000fc4000fffe03f */
[----:B------:R2:W-:Y:S01]  /*2220*/  @!P5 LDGSTS.E.BYPASS.LTC128B.128 [R231+0xe000], [R6.64+0x180] ;  /* 0x0e00018006e7dfae */ /* 0x0005e2000b901d4e */
[----:B------:R-:W-:Y:S01]  /*2230*/  @!P6 IMAD.IADD R3, R11, 0x1, R3 ;  /* 0x000000010b03e824 */ /* 0x000fe200078e0203 */
[----:B------:R-:W-:Y:S01]  /*2240*/  ISETP.GE.AND P5, PT, R2, UR5, PT ;  /* 0x0000000502007c0c */ /* 0x000fe2000bfa6270 */
[----:B------:R-:W-:Y:S01]  /*2250*/  IMAD.U32 R11, RZ, RZ, UR21 ;  /* 0x00000015ff0b7e24 */ /* 0x000fe2000f8e00ff */
[----:B------:R3:W-:Y:S01]  /*2260*/  @!P0 LDGSTS.E.BYPASS.LTC128B.128 [R231+0x8800], [R14.64] ;  /* 0x088000000ee78fae */ /* 0x0007e2000b901d4e */
[----:B------:R-:W-:Y:S01]  /*2270*/  IMAD.IADD R25, R31, 0x1, R19 ;  /* 0x000000011f197824 */ /* 0x000fe200078e0213 */
[----:B------:R-:W-:Y:S01]  /*2280*/  @!P6 LEA.HI.X R5, R10, c[0x0][0x16c], R3, 0x1, P2 ;  /* 0x00005b000a05ea11 */ /* 0x000fe200010f0c03 */
[----:B------:R-:W-:Y:S01]  /*2290*/  IMAD.SHL.U32 R3, R2, 0x8, RZ ;  /* 0x0000000802037824 */ /* 0x000fe200078e00ff */
[----:B------:R3:W-:Y:S01]  /*22a0*/  @!P0 LDGSTS.E.BYPASS.LTC128B.128 [R231+0xa800], [R14.64+0x80] ;  /* 0x0a8000800ee78fae */ /* 0x0007e2000b901d4e */
[----:B------:R-:W-:Y:S01]  /*22b0*/  LEA.HI R10, R27, R105, RZ, 0x4 ;  /* 0x000000691b0a7211 */ /* 0x000fe200078f20ff */
[----:B------:R-:W-:-:S02]  /*22c0*/  IMAD.SHL.U32 R2, R26, 0x40, RZ ;  /* 0x000000401a027824 */ /* 0x000fc400078e00ff */
[----:B------:R3:W-:Y:S01]  /*22d0*/  @!P0 LDGSTS.E.BYPASS.LTC128B.128 [R231+0xc800], [R14.64+0x100] ;  /* 0x0c8001000ee78fae */ /* 0x0007e2000b901d4e */
[----:B------:R-:W-:Y:S02]  /*22e0*/  LOP3.LUT R0, R10, 0xfffffff0, RZ, 0xc0, !PT ;  /* 0xfffffff00a007812 */ /* 0x000fe400078ec0ff */
[----:B------:R-:W-:Y:S01]  /*22f0*/  LOP3.LUT R2, R2, 0x1c0, RZ, 0xc0, !PT ;  /* 0x000001c002027812 */ /* 0x000fe200078ec0ff */
[----:B------:R3:W-:Y:S02]  /*2300*/  @!P0 LDGSTS.E.BYPASS.LTC128B.128 [R231+0xe800], [R14.64+0x180] ;  /* 0x0e8001800ee78fae */ /* 0x0007e4000b901d4e */
[C---:B------:R-:W-:Y:S01]  /*2310*/  IMAD.IADD R0, R105.reuse, 0x1, -R0 ;  /* 0x0000000169007824 */ /* 0x040fe200078e0a00 */
[----:B-1----:R-:W-:Y:S01]  /*2320*/  LOP3.LUT R13, R2, 0x8, R3, 0xf8, !PT ;  /* 0x00000008020d7812 */ /* 0x002fe200078ef803 */
[----:B------:R1:W-:Y:S01]  /*2330*/  @!P1 LDGSTS.E.BYPASS.LTC128B.128 [R231+0x9000], [R8.64] ;  /* 0x0900000008e79fae */ /* 0x0003e2000b901d4e */
[----:B------:R-:W-:Y:S01]  /*2340*/  IMAD.U32 R3, RZ, RZ, UR7 ;  /* 0x00000007ff037e24 */ /* 0x000fe2000f8e00ff */
[----:B------:R-:W-:Y:S01]  /*2350*/  UIADD3 UR7, UR17, 0x1, -UR13 ;  /* 0x0000000111077890 */ /* 0x000fe2000fffe80d */
[----:B------:R-:W-:Y:S01]  /*2360*/  SHF.R.S32.HI R16, RZ, 0x1f, R0 ;  /* 0x0000001fff107819 */ /* 0x000fe20000011400 */
[----:B------:R1:W-:Y:S01]  /*2370*/  @!P1 LDGSTS.E.BYPASS.LTC128B.128 [R231+0xb000], [R8.64+0x80] ;  /* 0x0b00008008e79fae */ /* 0x0003e2000b901d4e */
[----:B------:R-:W-:Y:S01]  /*2380*/  IMAD.SHL.U32 R105, R105, 0x2, RZ ;  /* 0x0000000269697824 */ /* 0x000fe200078e00ff */
[----:B--2---:R-:W-:-:S02]  /*2390*/  SHF.R.S32.HI R6, RZ, 0x4, R10 ;  /* 0x00000004ff067819 */ /* 0x004fc4000001140a */
[----:B------:R1:W-:Y:S01]  /*23a0*/  @!P1 LDGSTS.E.BYPASS.LTC128B.128 [R231+0xd000], [R8.64+0x100] ;  /* 0x0d00010008e79fae */ /* 0x0003e2000b901d4e */
[----:B------:R-:W-:Y:S02]  /*23b0*/  LEA.HI R16, R16, R0, RZ, 0x3 ;  /* 0x0000000010107211 */ /* 0x000fe400078f18ff */
[----:B------:R-:W-:Y:S01]  /*23c0*/  LEA.HI R7, R10, R6, RZ, 0x1 ;  /* 0x000000060a077211 */ /* 0x000fe200078f08ff */
[----:B------:R1:W-:Y:S01]  /*23d0*/  @!P1 LDGSTS.E.BYPASS.LTC128B.128 [R231+0xf000], [R8.64+0x180] ;  /* 0x0f00018008e79fae */ /* 0x0003e2000b901d4e */
[----:B------:R-:W-:Y:S01]  /*23e0*/  IMAD.U32 R10, RZ, RZ, UR20 ;  /* 0x00000014ff0a7e24 */ /* 0x000fe2000f8e00ff */
[----:B------:R-:W-:Y:S02]  /*23f0*/  LOP3.LUT R11, R16, 0xfffffff8, RZ, 0xc0, !PT ;  /* 0xfffffff8100b7812 */ /* 0x000fe400078ec0ff */
[----:B------:R2:W-:Y:S01]  /*2400*/  @!P6 LDGSTS.E.BYPASS.LTC128B.128 [R231+0x9800], [R4.64] ;  /* 0x0980000004e7efae */ /* 0x0005e2000b901d4e */
[----:B------:R-:W-:Y:S02]  /*2410*/  LOP3.LUT R12, R7, 0xfffffffe, RZ, 0xc0, !PT ;  /* 0xfffffffe070c7812 */ /* 0x000fe400078ec0ff */
[----:B------:R-:W-:Y:S01]  /*2420*/  SHF.R.U32.HI R7, RZ, 0x3, R2 ;  /* 0x00000003ff077819 */ /* 0x000fe20000011602 */
[----:B------:R2:W-:Y:S01]  /*2430*/  @!P6 LDGSTS.E.BYPASS.LTC128B.128 [R231+0xb800], [R4.64+0x80] ;  /* 0x0b80008004e7efae */ /* 0x0005e2000b901d4e */
[----:B------:R-:W-:Y:S01]  /*2440*/  LEA R2, P2, R10, R30, 0x6 ;  /* 0x0000001e0a027211 */ /* 0x000fe200078430ff */
[----:B------:R-:W-:Y:S01]  /*2450*/  IMAD.IADD R6, R6, 0x1, -R12 ;  /* 0x0000000106067824 */ /* 0x000fe200078e0a0c */
[----:B------:R-:W-:Y:S01]  /*2460*/  LOP3.LUT R112, R105, 0x6, RZ, 0xc0, !PT ;  /* 0x0000000669707812 */ /* 0x000fe200078ec0ff */
[----:B------:R2:W-:Y:S01]  /*2470*/  @!P6 LDGSTS.E.BYPASS.LTC128B.128 [R231+0xd800], [R4.64+0x100] ;  /* 0x0d80010004e7efae */ /* 0x0005e2000b901d4e */
[----:B------:R-:W-:Y:S01]  /*2480*/  IMAD.MOV.U32 R12, RZ, RZ, c[0x0][0x1a4] ;  /* 0x00006900ff0c7624 */ /* 0x000fe200078e00ff */
[----:B------:R-:W-:Y:S01]  /*2490*/  LEA.HI.X R3, R10, R25, R3, 0x6, P2 ;  /* 0x000000190a037211 */ /* 0x000fe200010f3403 */
[----:B------:R-:W-:Y:S01]  /*24a0*/  IMAD.IADD R20, R0, 0x1, -R11 ;  /* 0x0000000100147824 */ /* 0x000fe200078e0a0b */
[----:B------:R2:W-:Y:S01]  /*24b0*/  @!P6 LDGSTS.E.BYPASS.LTC128B.128 [R231+0xf800], [R4.64+0x180] ;  /* 0x0f80018004e7efae */ /* 0x0005e2000b901d4e */
[----:B------:R-:W-:Y:S01]  /*24c0*/  ISETP.GE.AND P6, PT, R29, UR5, PT ;  /* 0x000000051d007c0c */ /* 0x000fe2000bfc6270 */
[----:B---3--:R-:W-:Y:S01]  /*24d0*/  IMAD.SHL.U32 R14, R12, 0x20, RZ ;  /* 0x000000200c0e7824 */ /* 0x008fe200078e00ff */
[----:B------:R-:W-:Y:S01]  /*24e0*/  LOP3.LUT R0, R13, R7, RZ, 0x3c, !PT ;  /* 0x000000070d007212 */ /* 0x000fe200078e3cff */
[----:B------:R-:W0:Y:S01]  /*24f0*/  LDGDEPBAR ;  /* 0x00000000000079af */ /* 0x000e220000000000 */
[----:B------:R-:W-:Y:S01]  /*2500*/  IMAD.U32 R7, RZ, RZ, UR6 ;  /* 0x00000006ff077e24 */ /* 0x000fe2000f8e00ff */
[----:B------:R-:W-:Y:S01]  /*2510*/  @!P4 IADD3 R11, P0, R2, UR18, RZ ;  /* 0x00000012020bcc10 */ /* 0x000fe2000ff1e0ff */
[----:B------:R-:W-:Y:S01]  /*2520*/  IMAD.U32 R10, RZ, RZ, UR6 ;  /* 0x00000006ff0a7e24 */ /* 0x000fe2000f8e00ff */
[----:B------:R-:W-:Y:S01]  /*2530*/  STL.64 [R1+0x60], R30 ;  /* 0x0000601e01007387 */ /* 0x000fe20000100a00 */
[C---:B------:R-:W-:Y:S01]  /*2540*/  IMAD.SHL.U32 R13, R6.reuse, 0x8, RZ ;  /* 0x00000008060d7824 */ /* 0x040fe200078e00ff */
[----:B------:R-:W-:Y:S01]  /*2550*/  @!P4 IADD3.X R14, R3, UR19, R14, P0, !PT ;  /* 0x00000013030ecc10 */ /* 0x000fe200087fe40e */
[----:B------:R-:W-:Y:S01]  /*2560*/  IMAD R0, R6, 0x200, R0 ;  /* 0x0000020006007824 */ /* 0x000fe200078e0200 */
[----:B-1----:R-:W-:Y:S01]  /*2570*/  @!P5 LEA R8, P2, R2, c[0x0][0x170], 0x1 ;  /* 0x00005c000208da11 */ /* 0x002fe200078408ff */
[----:B------:R-:W-:Y:S01]  /*2580*/  STL [R1+0x34], R25 ;  /* 0x0000341901007387 */ /* 0x000fe20000100800 */
[----:B------:R-:W-:Y:S01]  /*2590*/  ULDC UR5, c[0x0][0x2e4] ;  /* 0x0000b90000057ab9 */ /* 0x000fe20000000800 */
[----:B------:R-:W-:Y:S01]  /*25a0*/  IMAD.SHL.U32 R204, R0, 0x2, RZ ;  /* 0x0000000200cc7824 */ /* 0x000fe200078e00ff */
[----:B------:R-:W-:Y:S01]  /*25b0*/  @!P5 LEA.HI.X R9, R2, c[0x0][0x174], R3, 0x1, P2 ;  /* 0x00005d000209da11 */ /* 0x000fe200010f0c03 */
[----:B------:R-:W-:Y:S01]  /*25c0*/  IMAD.MOV.U32 R0, RZ, RZ, 0x20 ;  /* 0x00000020ff007424 */ /* 0x000fe200078e00ff */
[----:B------:R-:W-:-:S02]  /*25d0*/  UIADD3 UR5, UR17, -UR5, -UR13 ;  /* 0x8000000511057290 */ /* 0x000fc4000fffe80d */
[----:B------:R-:W-:Y:S01]  /*25e0*/  IADD3 R215, R204, 0x8020, RZ ;  /* 0x00008020ccd77810 */ /* 0x000fe20007ffe0ff */
[----:B--2---:R-:W-:Y:S01]  /*25f0*/  IMAD.U32 R4, RZ, RZ, UR6 ;  /* 0x00000006ff047e24 */ /* 0x004fe2000f8e00ff */
[----:B------:R-:W-:-:S04]  /*2600*/  DEPBAR.LE SB0, 0x0 ;  /* 0x000080000000791a */ /* 0x000fc80000000000 */
[----:B------:R-:W-:Y:S01]  /*2610*/  BAR.SYNC.DEFER_BLOCKING 0x0 ;  /* 0x0000000000007b1d */ /* 0x000fe20000010000 */
[----:B------:R-:W-:Y:S01]  /*2620*/  @!P3 LEA R4, P1, R4, R2, 0x4 ;  /* 0x000000020404b211 */ /* 0x000fe200078220ff */
[----:B------:R-:W-:-:S03]  /*2630*/  IMAD.SHL.U32 R5, R20, 0x40, RZ ;  /* 0x0000004014057824 */ /* 0x000fc600078e00ff */
[----:B------:R-:W-:Y:S01]  /*2640*/  @!P3 LEA.HI.X R7, R7, R3, R12, 0x4, P1 ;  /* 0x000000030707b211 */ /* 0x000fe200008f240c */
[----:B------:R-:W-:Y:S01]  /*2650*/  @!P6 IMAD.WIDE.U32 R2, R10, 0x30, R2 ;  /* 0x000000300a02e825 */ /* 0x000fe200078e0002 */
[----:B------:R-:W-:Y:S02]  /*2660*/  LOP3.LUT R5, R5, 0x1c0, RZ, 0xc0, !PT ;  /* 0x000001c005057812 */ /* 0x000fe400078ec0ff */
[----:B------:R-:W-:Y:S01]  /*2670*/  @!P3 LEA R6, P0, R4, c[0x0][0x170], 0x1 ;  /* 0x00005c000406ba11 */ /* 0x000fe200078008ff */
[----:B------:R-:W-:Y:S01]  /*2680*/  @!P6 IMAD R12, R12, 0x30, RZ ;  /* 0x000000300c0ce824 */ /* 0x000fe200078e02ff */
[----:B------:R-:W-:Y:S02]  /*2690*/  LOP3.LUT R13, R5, 0x8, R13, 0xf8, !PT ;  /* 0x00000008050d7812 */ /* 0x000fe400078ef80d */
[----:B------:R-:W-:Y:S01]  /*26a0*/  @!P3 LEA.HI.X R7, R4, c[0x0][0x174], R7, 0x1, P0 ;  /* 0x00005d000407ba11 */ /* 0x000fe200000f0c07 */
[----:B------:R-:W-:Y:S01]  /*26b0*/  @!P6 IMAD.IADD R12, R3, 0x1, R12 ;  /* 0x00000001030ce824 */ /* 0x000fe200078e020c */
[----:B------:R-:W-:Y:S01]  /*26c0*/  SHF.R.U32.HI R5, RZ, 0x3, R5 ;  /* 0x00000003ff057819 */ /* 0x000fe20000011605 */
[----:B------:R-:W-:Y:S01]  /*26d0*/  IMAD.SHL.U32 R3, R16, 0x40, RZ ;  /* 0x0000004010037824 */ /* 0x000fe200078e00ff */
[----:B------:R-:W-:-:S02]  /*26e0*/  @!P4 LEA R4, P1, R11, c[0x0][0x170], 0x1 ;  /* 0x00005c000b04ca11 */ /* 0x000fc400078208ff */
[C---:B------:R-:W-:Y:S02]  /*26f0*/  @!P6 LEA R10, P0, R2.reuse, c[0x0][0x170], 0x1 ;  /* 0x00005c00020aea11 */ /* 0x040fe400078008ff */
[----:B------:R-:W-:Y:S02]  /*2700*/  LOP3.LUT R101, R3, 0xfffffe00, RZ, 0xc0, !PT ;  /* 0xfffffe0003657812 */ /* 0x000fe400078ec0ff */
[----:B------:R-:W-:Y:S01]  /*2710*/  LOP3.LUT R102, R13, R5, RZ, 0x3c, !PT ;  /* 0x000000050d667212 */ /* 0x000fe200078e3cff */
[----:B------:R-:W-:Y:S01]  /*2720*/  @P5 STS.128 [R231+0x10000], RZ ;  /* 0x010000ffe7005388 */ /* 0x000fe20000000c00 */
[----:B------:R-:W-:Y:S02]  /*2730*/  @!P4 LEA.HI.X R5, R11, c[0x0][0x174], R14, 0x1, P1 ;  /* 0x00005d000b05ca11 */ /* 0x000fe400008f0c0e */
[----:B------:R-:W-:Y:S01]  /*2740*/  @!P6 LEA.HI.X R11, R2, c[0x0][0x174], R12, 0x1, P0 ;  /* 0x00005d00020bea11 */ /* 0x000fe200000f0c0c */
[----:B------:R-:W-:Y:S01]  /*2750*/  @P5 STS.128 [R231+0x12000], RZ ;  /* 0x012000ffe7005388 */ /* 0x000fe20000000c00 */
[C---:B------:R-:W-:Y:S01]  /*2760*/  IMAD R2, R106.reuse, 0x400, R101 ;  /* 0x000004006a027824 */ /* 0x040fe200078e0265 */
[----:B------:R-:W-:Y:S01]  /*2770*/  LEA R3, R106, UR16, 0x4 ;  /* 0x000000106a037c11 */ /* 0x000fe2000f8e20ff */
[----:B------:R-:W-:Y:S01]  /*2780*/  ULDC UR16, c[0x0][0x2e8] ;  /* 0x0000ba0000107ab9 */ /* 0x000fe20000000800 */
[----:B------:R-:W-:Y:S01]  /*2790*/  @P5 STS.128 [R231+0x14000], RZ ;  /* 0x014000ffe7005388 */ /* 0x000fe20000000c00 */
[----:B------:R-:W-:Y:S01]  /*27a0*/  IMAD.IADD R2, R102, 0x1, R2 ;  /* 0x0000000166027824 */ /* 0x000fe200078e0202 */
[----:B------:R-:W-:Y:S01]  /*27b0*/  R2P PR, R20, 0x6 ;  /* 0x0000000614007804 */ /* 0x000fe20000000000 */
[----:B------:R-:W-:Y:S01]  /*27c0*/  UIADD3 UR7, UR7, UR16, URZ ;  /* 0x0000001007077290 */ /* 0x000fe2000fffe03f */
[----:B------:R-:W-:Y:S01]  /*27d0*/  @P5 STS.128 [R231+0x16000], RZ ;  /* 0x016000ffe7005388 */ /* 0x000fe20000000c00 */
[----:B------:R-:W-:Y:S01]  /*27e0*/  IMAD.SHL.U32 R211, R2, 0x2, RZ ;  /* 0x0000000202d37824 */ /* 0x000fe200078e00ff */
[----:B------:R-:W-:-:S02]  /*27f0*/  IADD3 R2, R204, 0x8000, RZ ;  /* 0x00008000cc027810 */ /* 0x000fc40007ffe0ff */
[----:B------:R-:W-:Y:S01]  /*2800*/  @!PT LDS RZ, [RZ] ;  /* 0x00000000fffff984 */ /* 0x000fe20000000800 */
[----:B------:R-:W-:Y:S01]  /*2810*/  @!PT LDS RZ, [RZ] ;  /* 0x00000000fffff984 */ /* 0x000fe20000000800 */
[----:B------:R-:W-:Y:S01]  /*2820*/  @!PT LDS RZ, [RZ] ;  /* 0x00000000fffff984 */ /* 0x000fe20000000800 */
[----:B------:R1:W-:Y:S01]  /*2830*/  @!P5 LDGSTS.E.BYPASS.LTC128B.128 [R231+0x10000], [R8.64] ;  /* 0x1000000008e7dfae */ /* 0x0003e2000b901d4e */
[----:B------:R-:W-:-:S03]  /*2840*/  SEL R0, R0, 0xffffffe0, !P2 ;  /* 0xffffffe000007807 */ /* 0x000fc60005000000 */
[----:B------:R1:W-:Y:S02]  /*2850*/  @!P5 LDGSTS.E.BYPASS.LTC128B.128 [R231+0x12000], [R8.64+0x80] ;  /* 0x1200008008e7dfae */ /* 0x0003e4000b901d4e */
[----:B------:R-:W-:Y:S02]  /*2860*/  IMAD R214, R0, 0x2, R211 ;  /* 0x0000000200d67824 */ /* 0x000fe400078e02d3 */
        /* <DEDUP_REMOVED lines=33> */
[----:B---3--:R-:W-:-:S03]  /*2a80*/  IMAD.MOV.U32 R4, RZ, RZ, 0x10 ;  /* 0x00000010ff047424 */ /* 0x008fc600078e00ff */
[----:B------:R1:W-:Y:S04]  /*2a90*/  @!P6 LDGSTS.E.BYPASS.LTC128B.128 [R231+0x15800], [R10.64+0x100] ;  /* 0x158001000ae7efae */ /* 0x0003e8000b901d4e */
[----:B------:R1:W-:Y:S01]  /*2aa0*/  @!P6 LDGSTS.E.BYPASS.LTC128B.128 [R231+0x17800], [R10.64+0x180] ;  /* 0x178001800ae7efae */ /* 0x0003e2000b901d4e */
[----:B------:R-:W-:Y:S02]  /*2ab0*/  SEL R4, R4, 0xfffffff0, !P1 ;  /* 0xfffffff004047807 */ /* 0x000fe40004800000 */
[----:B------:R-:W-:Y:S01]  /*2ac0*/  R2P PR, R26, 0x6 ;  /* 0x000000061a007804 */ /* 0x000fe20000000000 */
[----:B------:R-:W-:Y:S02]  /*2ad0*/  LDSM.16.M88.4 R32, [R204+0x8800] ;  /* 0x00880000cc20783b */ /* 0x000fe40000000200 */
[----:B------:R-:W-:-:S02]  /*2ae0*/  IMAD R212, R4, 0x2, R211 ;  /* 0x0000000204d47824 */ /* 0x000fc400078e02d3 */
[----:B------:R-:W-:Y:S02]  /*2af0*/  LDSM.16.M88.4 R16, [R204+0x8000] ;  /* 0x00800000cc10783b */ /* 0x000fe40000000200 */
[----:B------:R-:W-:Y:S02]  /*2b00*/  IMAD R213, R0, 0x2, R212 ;  /* 0x0000000200d57824 */ /* 0x000fe400078e02d4 */
[----:B------:R-:W-:Y:S04]  /*2b10*/  LDSM.16.M88.4 R28, [R204+0x9000] ;  /* 0x00900000cc1c783b */ /* 0x000fe80000000200 */
[----:B------:R-:W-:Y:S01]  /*2b20*/  LDSM.16.M88.4 R24, [R204+0x9800] ;  /* 0x00980000cc18783b */ /* 0x000fe20000000200 */
[----:B------:R-:W-:Y:S01]  /*2b30*/  @P1 IADD3 R215, R2, -0x20, RZ ;  /* 0xffffffe002d71810 */ /* 0x000fe20007ffe0ff */
[----:B------:R-:W-:-:S02]  /*2b40*/  IMAD.MOV.U32 R2, RZ, RZ, 0x40 ;  /* 0x00000040ff027424 */ /* 0x000fc400078e00ff */
[----:B------:R-:W-:Y:S01]  /*2b50*/  LDSM.16.M88.4 R12, [R212] ;  /* 0x00000000d40c783b */ /* 0x000fe20000000200 */
[C---:B------:R-:W-:Y:S02]  /*2b60*/  IADD3 R230, R215.reuse, 0x800, RZ ;  /* 0x00000800d7e67810 */ /* 0x040fe40007ffe0ff */
[----:B------:R-:W-:Y:S01]  /*2b70*/  SEL R2, R2, 0xffffffc0, !P2 ;  /* 0xffffffc002027807 */ /* 0x000fe20005000000 */
[----:B------:R-:W-:Y:S01]  /*2b80*/  LDSM.16.M88.4 R40, [R215] ;  /* 0x00000000d728783b */ /* 0x000fe20000000200 */
[C---:B------:R-:W-:Y:S02]  /*2b90*/  IADD3 R229, R215.reuse, 0x1000, RZ ;  /* 0x00001000d7e57810 */ /* 0x040fe40007ffe0ff */
[C---:B------:R-:W-:Y:S01]  /*2ba0*/  IADD3 R228, R215.reuse, 0x1800, RZ ;  /* 0x00001800d7e47810 */ /* 0x040fe20007ffe0ff */
[----:B-1----:R-:W1:Y:S01]  /*2bb0*/  LDSM.16.M88.4 R8, [R211] ;  /* 0x00000000d308783b */ /* 0x002e620000000200 */
        /* <DEDUP_REMOVED lines=10> */
[----:B------:R-:W-:Y:S01]  /*2c60*/  SHF.R.S32.HI R113, RZ, 0x2, R2 ;  /* 0x00000002ff717819 */ /* 0x000fe20000011402 */
[----:B------:R-:W-:Y:S01]  /*2c70*/  IMAD.U32 R2, RZ, RZ, UR29 ;  /* 0x0000001dff027e24 */ /* 0x000fe2000f8e00ff */
[C---:B------:R-:W-:Y:S01]  /*2c80*/  IADD3 R224, R215.reuse, 0x3800, RZ ;  /* 0x00003800d7e07810 */ /* 0x040fe20007ffe0ff */
[----:B------:R-:W-:Y:S01]  /*2c90*/  LDSM.16.M88.4 R80, [R210+0x9000] ;  /* 0x00900000d250783b */ /* 0x000fe20000000200 */
[----:B------:R-:W-:Y:S01]  /*2ca0*/  IADD3 R223, R215, 0x4000, RZ ;  /* 0x00004000d7df7810 */ /* 0x000fe20007ffe0ff */
[----:B------:R-:W-:Y:S01]  /*2cb0*/  IMAD.IADD R3, R113, 0x1, R3 ;  /* 0x0000000171037824 */ /* 0x000fe200078e0203 */
[C---:B------:R-:W-:Y:S01]  /*2cc0*/  IADD3 R222, R215.reuse, 0x4800, RZ ;  /* 0x00004800d7de7810 */ /* 0x040fe20007ffe0ff */
[----:B------:R-:W-:Y:S01]  /*2cd0*/  LDSM.16.M88.4 R84, [R210+0x9800] ;  /* 0x00980000d254783b */ /* 0x000fe20000000200 */
[----:B------:R-:W-:Y:S01]  /*2ce0*/  IMAD R2, R2, 0x40, R112 ;  /* 0x0000004002027824 */ /* 0x000fe200078e0270 */
[----:B------:R-:W-:-:S02]  /*2cf0*/  IADD3 R221, R215, 0x5000, RZ ;  /* 0x00005000d7dd7810 */ /* 0x000fc40007ffe0ff */
[----:B------:R-:W-:Y:S01]  /*2d00*/  LDSM.16.M88.4 R88, [R209+0x1000] ;  /* 0x00100000d158783b */ /* 0x000fe20000000200 */
[C---:B------:R-:W-:Y:S02]  /*2d10*/  IADD3 R5, R3.reuse, 0x8, RZ ;  /* 0x0000000803057810 */ /* 0x040fe40007ffe0ff */
[----:B--2---:R-:W-:Y:S01]  /*2d20*/  IADD3 R7, R3, UR7, RZ ;  /* 0x0000000703077c10 */ /* 0x004fe2000fffe0ff */
[----:B------:R-:W-:Y:S01]  /*2d30*/  LDSM.16.M88.4 R92, [R209+0x1800] ;  /* 0x00180000d15c783b */ /* 0x000fe20000000200 */
[----:B------:R-:W-:Y:S02]  /*2d40*/  IADD3 R6, R2, 0x1, RZ ;  /* 0x0000000102067810 */ /* 0x000fe40007ffe0ff */
[----:B------:R-:W-:Y:S01]  /*2d50*/  IMNMX R235, R7, UR17, PT ;  /* 0x0000001107eb7c17 */ /* 0x000fe2000b800200 */
[----:B------:R-:W-:Y:S01]  /*2d60*/  LDSM.16.M88.4 R96, [R209+0x5800] ;  /* 0x00580000d160783b */ /* 0x000fe20000000200 */
[----:B------:R-:W-:Y:S02]  /*2d70*/  IADD3 R220, R215, 0x5800, RZ ;  /* 0x00005800d7dc7810 */ /* 0x000fe40007ffe0ff */
[-C--:B------:R-:W-:Y:S01]  /*2d80*/  ISETP.GE.AND P6, PT, R6, R235.reuse, PT ;  /* 0x000000eb0600720c */ /* 0x080fe20003fc6270 */
[----:B------:R-:W0:Y:S01]  /*2d90*/  LDGDEPBAR ;  /* 0x00000000000079af */ /* 0x000e220000000000 */
[----:B------:R-:W-:-:S02]  /*2da0*/  ISETP.GE.AND P0, PT, R2, R235, PT ;  /* 0x000000eb0200720c */ /* 0x000fc40003f06270 */
[C---:B------:R-:W-:Y:S01]  /*2db0*/  IADD3 R219, R215.reuse, 0x6000, RZ ;  /* 0x00006000d7db7810 */ /* 0x040fe20007ffe0ff */
[C---:B-1----:R-:W-:Y:S01]  /*2dc0*/  HMMA.16816.F32 R36, R8.reuse, R32, RZ ;  /* 0x000000200824723c */ /* 0x042fe200000018ff */
[----:B------:R-:W-:Y:S01]  /*2dd0*/  STL [R1+0x74], R113 ;  /* 0x0000747101007387 */ /* 0x000fe20000100800 */
[C---:B------:R-:W-:Y:S02]  /*2de0*/  IADD3 R218, R215.reuse, 0x6800, RZ ;  /* 0x00006800d7da7810 */ /* 0x040fe40007ffe0ff */
[C---:B------:R-:W-:Y:S02]  /*2df0*/  IADD3 R217, R215.reuse, 0x7000, RZ ;  /* 0x00007000d7d97810 */ /* 0x040fe40007ffe0ff */
[----:B------:R-:W-:Y:S02]  /*2e00*/  IADD3 R216, R215, 0x7800, RZ ;  /* 0x00007800d7d87810 */ /* 0x000fe40007ffe0ff */
[C---:B------:R-:W-:Y:S01]  /*2e10*/  HMMA.16816.F32 R44, R8.reuse, R34, RZ ;  /* 0x00000022082c723c */ /* 0x040fe200000018ff */
[----:B------:R-:W1:Y:S07]  /*2e20*/  LDSM.16.M88.4 R32, [R215+0x800] ;  /* 0x00080000d720783b */ /* 0x000e6e0000000200 */
[C---:B------:R-:W-:Y:S08]  /*2e30*/  HMMA.16816.F32 R20, R8.reuse, R16, RZ ;  /* 0x000000100814723c */ /* 0x040ff000000018ff */
[C---:B------:R-:W-:Y:S08]  /*2e40*/  HMMA.16816.F32 R16, R8.reuse, R18, RZ ;  /* 0x000000120810723c */ /* 0x040ff000000018ff */
[C---:B------:R-:W-:Y:S08]  /*2e50*/  HMMA.16816.F32 R48, R8.reuse, R28, RZ ;  /* 0x0000001c0830723c */ /* 0x040ff000000018ff */
[C---:B------:R-:W-:Y:S08]  /*2e60*/  HMMA.16816.F32 R52, R8.reuse, R30, RZ ;  /* 0x0000001e0834723c */ /* 0x040ff000000018ff */
[C---:B------:R-:W-:Y:S08]  /*2e70*/  HMMA.16816.F32 R64, R8.reuse, R24, RZ ;  /* 0x000000180840723c */ /* 0x040ff000000018ff */
[----:B------:R-:W-:Y:S01]  /*2e80*/  HMMA.16816.F32 R68, R8, R26, RZ ;  /* 0x0000001a0844723c */ /* 0x000fe200000018ff */
[----:B------:R-:W-:Y:S04]  /*2e90*/  LDSM.16.M88.4 R8, [R214] ;  /* 0x00000000d608783b */ /* 0x000fe80000000200 */
[----:B------:R-:W2:Y:S03]  /*2ea0*/  LDSM.16.M88.4 R24, [R210+0x8000] ;  /* 0x00800000d218783b */ /* 0x000ea60000000200 */
[C---:B------:R-:W-:Y:S08]  /*2eb0*/  HMMA.16816.F32 R60, R12.reuse, R40, R20 ;  /* 0x000000280c3c723c */ /* 0x040ff00000001814 */
[C---:B------:R-:W-:Y:S01]  /*2ec0*/  HMMA.16816.F32 R20, R12.reuse, R42, R16 ;  /* 0x0000002a0c14723c */ /* 0x040fe20000001810 */
[----:B------:R-:W-:Y:S07]  /*2ed0*/  LDSM.16.M88.4 R16, [R213] ;  /* 0x00000000d510783b */ /* 0x000fee0000000200 */
[C---:B-1----:R-:W-:Y:S08]  /*2ee0*/  HMMA.16816.F32 R28, R12.reuse, R32, R36 ;  /* 0x000000200c1c723c */ /* 0x042ff00000001824 */
[C---:B------:R-:W-:Y:S08]  /*2ef0*/  HMMA.16816.F32 R32, R12.reuse, R34, R44 ;  /* 0x000000220c20723c */ /* 0x040ff0000000182c */
[C---:B------:R-:W-:Y:S08]  /*2f00*/  HMMA.16816.F32 R36, R12.reuse, R56, R48 ;  /* 0x000000380c24723c */ /* 0x040ff00000001830 */
[C---:B------:R-:W-:Y:S01]  /*2f10*/  HMMA.16816.F32 R40, R12.reuse, R58, R52 ;  /* 0x0000003a0c28723c */ /* 0x040fe20000001834 */
[----:B------:R-:W1:Y:S04]  /*2f20*/  LDSM.16.M88.4 R52, [R209] ;  /* 0x00000000d134783b */ /* 0x000e680000000200 */
[----:B------:R-:W3:Y:S03]  /*2f30*/  LDSM.16.M88.4 R56, [R209+0x800] ;  /* 0x00080000d138783b */ /* 0x000ee60000000200 */
[C---:B------:R-:W-:Y:S01]  /*2f40*/  HMMA.16816.F32 R44, R12.reuse, R72, R64 ;  /* 0x000000480c2c723c */ /* 0x040fe20000001840 */
[----:B------:R-:W-:Y:S07]  /*2f50*/  LDSM.16.M88.4 R64, [R204+0xa800] ;  /* 0x00a80000cc40783b */ /* 0x000fee0000000200 */
[----:B------:R-:W-:Y:S01]  /*2f60*/  HMMA.16816.F32 R48, R12, R74, R68 ;  /* 0x0000004a0c30723c */ /* 0x000fe20000001844 */
[----:B------:R-:W-:Y:S04]  /*2f70*/  LDSM.16.M88.4 R12, [R211+0x2000] ;  /* 0x00200000d30c783b */ /* 0x000fe80000000200 */
[----:B------:R-:W-:Y:S03]  /*2f80*/  LDSM.16.M88.4 R72, [R204+0xb000] ;  /* 0x00b00000cc48783b */ /* 0x000fe60000000200 */
[C---:B--2---:R-:W-:Y:S01]  /*2f90*/  HMMA.16816.F32 R20, R8.reuse, R26, R20 ;  /* 0x0000001a0814723c */ /* 0x044fe20000001814 */
[----:B------:R-:W-:Y:S07]  /*2fa0*/  LDSM.16.M88.4 R68, [R215+0x2800] ;  /* 0x00280000d744783b */ /* 0x000fee0000000200 */
[C---:B------:R-:W-:Y:S08]  /*2fb0*/  HMMA.16816.F32 R28, R8.reuse, R76, R28 ;  /* 0x0000004c081c723c */ /* 0x040ff0000000181c */
[C---:B------:R-:W-:Y:S01]  /*2fc0*/  HMMA.16816.F32 R60, R8.reuse, R24, R60 ;  /* 0x00000018083c723c */ /* 0x040fe2000000183c */
[----:B------:R-:W2:Y:S07]  /*2fd0*/  LDSM.16.M88.4 R24, [R204+0xa000] ;  /* 0x00a00000cc18783b */ /* 0x000eae0000000200 */
[C---:B------:R-:W-:Y:S01]  /*2fe0*/  HMMA.16816.F32 R32, R8.reuse, R78, R32 ;  /* 0x0000004e0820723c */ /* 0x040fe20000001820 */
[----:B------:R-:W-:Y:S07]  /*2ff0*/  LDSM.16.M88.4 R76, [R215+0x3000] ;  /* 0x00300000d74c783b */ /* 0x000fee0000000200 */
[C---:B------:R-:W-:Y:S08]  /*3000*/  HMMA.16816.F32 R36, R8.reuse, R80, R36 ;  /* 0x000000500824723c */ /* 0x040ff00000001824 */
[C---:B------:R-:W-:Y:S01]  /*3010*/  HMMA.16816.F32 R40, R8.reuse, R82, R40 ;  /* 0x000000520828723c */ /* 0x040fe20000001828 */
[----:B------:R-:W4:Y:S07]  /*3020*/  LDSM.16.M88.4 R80, [R204+0xb800] ;  /* 0x00b80000cc50783b */ /* 0x000f2e0000000200 */
[C---:B------:R-:W-:Y:S08]  /*3030*/  HMMA.16816.F32 R44, R8.reuse, R84, R44 ;  /* 0x00000054082c723c */ /* 0x040ff0000000182c */
[----:B------:R-:W-:Y:S01]  /*3040*/  HMMA.16816.F32 R48, R8, R86, R48 ;  /* 0x000000560830723c */ /* 0x000fe20000001830 */
[----:B------:R-:W-:Y:S04]  /*3050*/  LDSM.16.M88.4 R8, [R212+0x2000] ;  /* 0x00200000d408783b */ /* 0x000fe80000000200 */
[----:B------:R-:W-:Y:S03]  /*3060*/  LDSM.16.M88.4 R84, [R215+0x3800] ;  /* 0x00380000d754783b */ /* 0x000fe60000000200 */
[C---:B-1----:R-:W-:Y:S08]  /*3070*/  HMMA.16816.F32 R20, R16.reuse, R54, R20 ;  /* 0x000000361014723c */ /* 0x042ff00000001814 */
[C---:B---3--:R-:W-:Y:S08]  /*3080*/  HMMA.16816.F32 R28, R16.reuse, R56, R28 ;  /* 0x00000038101c723c */ /* 0x048ff0000000181c */
[C---:B------:R-:W-:Y:S01]  /*3090*/  HMMA.16816.F32 R60, R16.reuse, R52, R60 ;  /* 0x00000034103c723c */ /* 0x040fe2000000183c */
[----:B------:R-:W-:Y:S07]  /*30a0*/  LDSM.16.M88.4 R52, [R210+0xa000] ;  /* 0x00a00000d234783b */ /* 0x000fee0000000200 */
[C---:B------:R-:W-:Y:S01]  /*30b0*/  HMMA.16816.F32 R32, R16.reuse, R58, R32 ;  /* 0x0000003a1020723c */ /* 0x040fe20000001820 */
        /* <DEDUP_REMOVED lines=9> */
[C---:B------:R-:W-:Y:S08]  /*3150*/  HMMA.16816.F32 R28, R12.reuse, R64, R28 ;  /* 0x000000400c1c723c */ /* 0x040ff0000000181c */
[C---:B------:R-:W-:Y:S08]  /*3160*/  HMMA.16816.F32 R60, R12.reuse, R24, R60 ;  /* 0x000000180c3c723c */ /* 0x040ff0000000183c */
[C---:B------:R-:W-:Y:S01]  /*3170*/  HMMA.16816.F32 R32, R12.reuse, R66, R32 ;  /* 0x000000420c20723c */ /* 0x040fe20000001820 */
[----:B------:R-:W2:Y:S07]  /*3180*/  LDSM.16.M88.4 R64, [R210+0xa800] ;  /* 0x00a80000d240783b */ /* 0x000eae0000000200 */
[C---:B------:R-:W-:Y:S08]  /*3190*/  HMMA.16816.F32 R36, R12.reuse, R72, R36 ;  /* 0x000000480c24723c */ /* 0x040ff00000001824 */
[C---:B------:R-:W-:Y:S01]  /*31a0*/  HMMA.16816.F32 R40, R12.reuse, R74, R40 ;  /* 0x0000004a0c28723c */ /* 0x040fe20000001828 */
[----:B------:R-:W5:Y:S07]  /*31b0*/  LDSM.16.M88.4 R72, [R210+0xb000] ;  /* 0x00b00000d248783b */ /* 0x000f6e0000000200 */
[C---:B----4-:R-:W-:Y:S08]  /*31c0*/  HMMA.16816.F32 R44, R12.reuse, R80, R44 ;  /* 0x000000500c2c723c */ /* 0x050ff0000000182c */
[----:B------:R-:W-:Y:S01]  /*31d0*/  HMMA.16816.F32 R48, R12, R82, R48 ;  /* 0x000000520c30723c */ /* 0x000fe20000001830 */
[----:B------:R-:W4:Y:S04]  /*31e0*/  LDSM.16.M88.4 R80, [R210+0xb800] ;  /* 0x00b80000d250783b */ /* 0x000f280000000200 */
[----:B------:R-:W-:Y:S03]  /*31f0*/  LDSM.16.M88.4 R12, [R213+0x2000] ;  /* 0x00200000d50c783b */ /* 0x000fe60000000200 */
[C---:B-1----:R-:W-:Y:S08]  /*3200*/  HMMA.16816.F32 R24, R8.reuse, R58, R20 ;  /* 0x0000003a0818723c */ /* 0x042ff00000001814 */
[C---:B------:R-:W-:Y:S08]  /*3210*/  HMMA.16816.F32 R20, R8.reuse, R68, R28 ;  /* 0x000000440814723c */ /* 0x040ff0000000181c */
[C---:B------:R-:W-:Y:S01]  /*3220*/  HMMA.16816.F32 R60, R8.reuse, R56, R60 ;  /* 0x00000038083c723c */ /* 0x040fe2000000183c */
[----:B------:R-:W1:Y:S07]  /*3230*/  LDSM.16.M88.4 R56, [R209+0x2000] ;  /* 0x00200000d138783b */ /* 0x000e6e0000000200 */
[C---:B------:R-:W-:Y:S01]  /*3240*/  HMMA.16816.F32 R32, R8.reuse, R70, R32 ;  /* 0x000000460820723c */ /* 0x040fe20000001820 */
[----:B------:R-:W1:Y:S07]  /*3250*/  LDSM.16.M88.4 R68, [R209+0x2800] ;  /* 0x00280000d144783b */ /* 0x000e6e0000000200 */
[C---:B------:R-:W-:Y:S08]  /*3260*/  HMMA.16816.F32 R36, R8.reuse, R76, R36 ;  /* 0x0000004c0824723c */ /* 0x040ff00000001824 */
[C---:B------:R-:W-:Y:S01]  /*3270*/  HMMA.16816.F32 R40, R8.reuse, R78, R40 ;  /* 0x0000004e0828723c */ /* 0x040fe20000001828 */
[----:B------:R-:W1:Y:S07]  /*3280*/  LDSM.16.M88.4 R76, [R209+0x3000] ;  /* 0x00300000d14c783b */ /* 0x000e6e0000000200 */
[C---:B------:R-:W-:Y:S08]  /*3290*/  HMMA.16816.F32 R44, R8.reuse, R84, R44 ;  /* 0x00000054082c723c */ /* 0x040ff0000000182c */
[----:B------:R-:W-:Y:S01]  /*32a0*/  HMMA.16816.F32 R48, R8, R86, R48 ;  /* 0x000000560830723c */ /* 0x000fe20000001830 */
[----:B------:R-:W-:Y:S04]  /*32b0*/  LDSM.16.M88.4 R8, [R211+0x4000] ;  /* 0x00400000d308783b */ /* 0x000fe80000000200 */
[----:B------:R-:W-:Y:S03]  /*32c0*/  LDSM.16.M88.4 R84, [R204+0xd800] ;  /* 0x00d80000cc54783b */ /* 0x000fe60000000200 */
[C---:B---3--:R-:W-:Y:S08]  /*32d0*/  HMMA.16816.F32 R28, R16.reuse, R54, R24 ;  /* 0x00000036101c723c */ /* 0x048ff00000001818 */
[C---:B--2---:R-:W-:Y:S08]  /*32e0*/  HMMA.16816.F32 R24, R16.reuse, R64, R20 ;  /* 0x000000401018723c */ /* 0x044ff00000001814 */
[C---:B------:R-:W-:Y:S01]  /*32f0*/  HMMA.16816.F32 R60, R16.reuse, R52, R60 ;  /* 0x00000034103c723c */ /* 0x040fe2000000183c */
[----:B------:R-:W2:Y:S07]  /*3300*/  LDSM.16.M88.4 R52, [R204+0xc000] ;  /* 0x00c00000cc34783b */ /* 0x000eae0000000200 */
[C---:B------:R-:W-:Y:S01]  /*3310*/  HMMA.16816.F32 R20, R16.reuse, R66, R32 ;  /* 0x000000421014723c */ /* 0x040fe20000001820 */
[----:B------:R-:W3:Y:S07]  /*3320*/  LDSM.16.M88.4 R64, [R204+0xc800] ;  /* 0x00c80000cc40783b */ /* 0x000eee0000000200 */
[C---:B-----5:R-:W-:Y:S08]  /*3330*/  HMMA.16816.F32 R36, R16.reuse, R72, R36 ;  /* 0x000000481024723c */ /* 0x060ff00000001824 */
[C---:B------:R-:W-:Y:S01]  /*3340*/  HMMA.16816.F32 R40, R16.reuse, R74, R40 ;  /* 0x0000004a1028723c */ /* 0x040fe20000001828 */
[----:B------:R-:W5:Y:S07]  /*3350*/  LDSM.16.M88.4 R72, [R204+0xd000] ;  /* 0x00d00000cc48783b */ /* 0x000f6e0000000200 */
[C---:B----4-:R-:W-:Y:S08]  /*3360*/  HMMA.16816.F32 R44, R16.reuse, R80, R44 ;  /* 0x00000050102c723c */ /* 0x050ff0000000182c */
[----:B------:R-:W-:Y:S01]  /*3370*/  HMMA.16816.F32 R48, R16, R82, R48 ;  /* 0x000000521030723c */ /* 0x000fe20000001830 */
[----:B------:R-:W-:Y:S07]  /*3380*/  LDSM.16.M88.4 R80, [R215+0x5000] ;  /* 0x00500000d750783b */ /* 0x000fee0000000200 */
[C---:B-1----:R-:W-:Y:S08]  /*3390*/  HMMA.16816.F32 R32, R12.reuse, R58, R28 ;  /* 0x0000003a0c20723c */ /* 0x042ff0000000181c */
[C---:B------:R-:W-:Y:S08]  /*33a0*/  HMMA.16816.F32 R28, R12.reuse, R68, R24 ;  /* 0x000000440c1c723c */ /* 0x040ff00000001818 */
[C---:B------:R-:W-:Y:S01]  /*33b0*/  HMMA.16816.F32 R60, R12.reuse, R56, R60 ;  /* 0x000000380c3c723c */ /* 0x040fe2000000183c */
[----:B------:R-:W-:Y:S07]  /*33c0*/  LDSM.16.M88.4 R56, [R215+0x4000] ;  /* 0x00400000d738783b */ /* 0x000fee0000000200 */
[C---:B------:R-:W-:Y:S01]  /*33d0*/  HMMA.16816.F32 R24, R12.reuse, R70, R20 ;  /* 0x000000460c18723c */ /* 0x040fe20000001814 */
[----:B------:R-:W1:Y:S04]  /*33e0*/  LDSM.16.M88.4 R20, [R212+0x4000] ;  /* 0x00400000d414783b */ /* 0x000e680000000200 */
[----:B------:R-:W4:Y:S03]  /*33f0*/  LDSM.16.M88.4 R68, [R215+0x4800] ;  /* 0x00480000d744783b */ /* 0x000f260000000200 */
[C---:B------:R-:W-:Y:S08]  /*3400*/  HMMA.16816.F32 R16, R12.reuse, R76, R36 ;  /* 0x0000004c0c10723c */ /* 0x040ff00000001824 */
[C---:B------:R-:W-:Y:S01]  /*3410*/  HMMA.16816.F32 R40, R12.reuse, R78, R40 ;  /* 0x0000004e0c28723c */ /* 0x040fe20000001828 */
[----:B------:R-:W-:Y:S07]  /*3420*/  LDSM.16.M88.4 R76, [R210+0xd000] ;  /* 0x00d00000d24c783b */ /* 0x000fee0000000200 */
[C---:B------:R-:W-:Y:S08]  /*3430*/  HMMA.16816.F32 R44, R12.reuse, R88, R44 ;  /* 0x000000580c2c723c */ /* 0x040ff0000000182c */
[----:B------:R-:W-:Y:S01]  /*3440*/  HMMA.16816.F32 R48, R12, R90, R48 ;  /* 0x0000005a0c30723c */ /* 0x000fe20000001830 */
[----:B------:R-:W-:Y:S07]  /*3450*/  LDSM.16.M88.4 R88, [R210+0xd800] ;  /* 0x00d80000d258783b */ /* 0x000fee0000000200 */
[C---:B--2---:R-:W-:Y:S08]  /*3460*/  HMMA.16816.F32 R36, R8.reuse, R54, R32 ;  /* 0x000000360824723c */ /* 0x044ff00000001820 */
[C---:B---3--:R-:W-:Y:S08]  /*3470*/  HMMA.16816.F32 R32, R8.reuse, R64, R28 ;  /* 0x000000400820723c */ /* 0x048ff0000000181c */
[C---:B------:R-:W-:Y:S01]  /*3480*/  HMMA.16816.F32 R60, R8.reuse, R52, R60 ;  /* 0x00000034083c723c */ /* 0x040fe2000000183c */
[----:B------:R-:W-:Y:S07]  /*3490*/  LDSM.16.M88.4 R52, [R210+0xc000] ;  /* 0x00c00000d234783b */ /* 0x000fee0000000200 */
[C---:B------:R-:W-:Y:S01]  /*34a0*/  HMMA.16816.F32 R28, R8.reuse, R66, R24 ;  /* 0x00000042081c723c */ /* 0x040fe20000001818 */
[----:B------:R-:W-:Y:S07]  /*34b0*/  LDSM.16.M88.4 R64, [R210+0xc800] ;  /* 0x00c80000d240783b */ /* 0x000fee0000000200 */
[C---:B-----5:R-:W-:Y:S01]  /*34c0*/  HMMA.16816.F32 R24, R8.reuse, R72, R16 ;  /* 0x000000480818723c */ /* 0x060fe20000001810 */
[----:B------:R-:W2:Y:S07]  /*34d0*/  LDSM.16.M88.4 R16, [R214+0x4000] ;  /* 0x00400000d610783b */ /* 0x000eae0000000200 */
[C---:B------:R-:W-:Y:S01]  /*34e0*/  HMMA.16816.F32 R12, R8.reuse, R74, R40 ;  /* 0x0000004a080c723c */ /* 0x040fe20000001828 */
[----:B------:R-:W-:Y:S07]  /*34f0*/  LDSM.16.M88.4 R72, [R209+0x4800] ;  /* 0x00480000d148783b */ /* 0x000fee0000000200 */
[C---:B------:R-:W-:Y:S08]  /*3500*/  HMMA.16816.F32 R44, R8.reuse, R84, R44 ;  /* 0x00000054082c723c */ /* 0x040ff0000000182c */
[----:B------:R-:W-:Y:S01]  /*3510*/  HMMA.16816.F32 R48, R8, R86, R48 ;  /* 0x000000560830723c */ /* 0x000fe20000001830 */
[----:B------:R-:W-:Y:S07]  /*3520*/  LDSM.16.M88.4 R84, [R209+0x5000] ;  /* 0x00500000d154783b */ /* 0x000fee0000000200 */
[C---:B-1----:R-:W-:Y:S08]  /*3530*/  HMMA.16816.F32 R40, R20.reuse, R58, R36 ;  /* 0x0000003a1428723c */ /* 0x042ff00000001824 */
[C---:B----4-:R-:W-:Y:S08]  /*3540*/  HMMA.16816.F32 R36, R20.reuse, R68, R32 ;  /* 0x000000441424723c */ /* 0x050ff00000001820 */
[C---:B------:R-:W-:Y:S01]  /*3550*/  HMMA.16816.F32 R60, R20.reuse, R56, R60 ;  /* 0x00000038143c723c */ /* 0x040fe2000000183c */
[----:B------:R-:W-:Y:S07]  /*3560*/  LDSM.16.M88.4 R56, [R209+0x4000] ;  /* 0x00400000d138783b */ /* 0x000fee0000000200 */
        /* <DEDUP_REMOVED lines=9> */
[C---:B--2---:R-:W-:Y:S08]  /*3600*/  HMMA.16816.F32 R44, R16.reuse, R54, R40 ;  /* 0x00000036102c723c */ /* 0x044ff00000001828 */
[C---:B------:R-:W-:Y:S08]  /*3610*/  HMMA.16816.F32 R40, R16.reuse, R64, R36 ;  /* 0x000000401028723c */ /* 0x040ff00000001824 */
[C---:B------:R-:W-:Y:S08]  /*3620*/  HMMA.16816.F32 R60, R16.reuse, R52, R60 ;  /* 0x00000034103c723c */ /* 0x040ff0000000183c */
[C---:B------:R-:W-:Y:S01]  /*3630*/  HMMA.16816.F32 R36, R16.reuse, R66, R32 ;  /* 0x000000421024723c */ /* 0x040fe20000001820 */
[----:B------:R-:W-:Y:S07]  /*3640*/  LDSM.16.M88.4 R64, [R204+0xe000] ;  /* 0x00e00000cc40783b */ /* 0x000fee0000000200 */
[C---:B------:R-:W-:Y:S08]  /*3650*/  HMMA.16816.F32 R32, R16.reuse, R76, R28 ;  /* 0x0000004c1020723c */ /* 0x040ff0000000181c */
[C---:B------:R-:W-:Y:S01]  /*3660*/  HMMA.16816.F32 R28, R16.reuse, R78, R24 ;  /* 0x0000004e101c723c */ /* 0x040fe20000001818 */
[----:B------:R-:W-:Y:S07]  /*3670*/  LDSM.16.M88.4 R76, [R215+0x6000] ;  /* 0x00600000d74c783b */ /* 0x000fee0000000200 */
[C---:B------:R-:W-:Y:S01]  /*3680*/  HMMA.16816.F32 R24, R16.reuse, R88, R8 ;  /* 0x000000581018723c */ /* 0x040fe20000001808 */
[----:B------:R-:W2:Y:S07]  /*3690*/  LDSM.16.M88.4 R8, [R211+0x6000] ;  /* 0x00600000d308783b */ /* 0x000eae0000000200 */
[----:B------:R-:W-:Y:S01]  /*36a0*/  HMMA.16816.F32 R20, R16, R90, R20 ;  /* 0x0000005a1014723c */ /* 0x000fe20000001814 */
[----:B------:R-:W3:Y:S04]  /*36b0*/  LDSM.16.M88.4 R88, [R204+0xf800] ;  /* 0x00f80000cc58783b */ /* 0x000ee80000000200 */
[----:B------:R-:W4:Y:S03]  /*36c0*/  LDSM.16.M88.4 R16, [R212+0x6000] ;  /* 0x00600000d410783b */ /* 0x000f260000000200 */
[C---:B-1----:R-:W-:Y:S08]  /*36d0*/  HMMA.16816.F32 R60, R12.reuse, R56, R60 ;  /* 0x000000380c3c723c */ /* 0x042ff0000000183c */
[C---:B------:R-:W-:Y:S08]  /*36e0*/  HMMA.16816.F32 R56, R12.reuse, R58, R44 ;  /* 0x0000003a0c38723c */ /* 0x040ff0000000182c */
[C---:B------:R-:W-:Y:S08]  /*36f0*/  HMMA.16816.F32 R52, R12.reuse, R72, R40 ;  /* 0x000000480c34723c */ /* 0x040ff00000001828 */
[C---:B------:R-:W-:Y:S08]  /*3700*/  HMMA.16816.F32 R44, R12.reuse, R84, R32 ;  /* 0x000000540c2c723c */ /* 0x040ff00000001820 */
[C---:B------:R-:W-:Y:S01]  /*3710*/  HMMA.16816.F32 R40, R12.reuse, R86, R28 ;  /* 0x000000560c28723c */ /* 0x040fe2000000181c */
[----:B------:R-:W1:Y:S07]  /*3720*/  LDSM.16.M88.4 R84, [R215+0x6800] ;  /* 0x00680000d754783b */ /* 0x000e6e0000000200 */
[C---:B------:R-:W-:Y:S08]  /*3730*/  HMMA.16816.F32 R48, R12.reuse, R74, R36 ;  /* 0x0000004a0c30723c */ /* 0x040ff00000001824 */
[C---:B------:R-:W-:Y:S08]  /*3740*/  HMMA.16816.F32 R36, R12.reuse, R96, R24 ;  /* 0x000000600c24723c */ /* 0x040ff00000001818 */
[----:B------:R-:W-:Y:S08]  /*3750*/  HMMA.16816.F32 R12, R12, R98, R20 ;  /* 0x000000620c0c723c */ /* 0x000ff00000001814 */
[C---:B--2---:R-:W-:Y:S08]  /*3760*/  HMMA.16816.F32 R32, R8.reuse, R64, R60 ;  /* 0x000000400820723c */ /* 0x044ff0000000183c */
[C---:B------:R-:W-:Y:S01]  /*3770*/  HMMA.16816.F32 R28, R8.reuse, R66, R56 ;  /* 0x00000042081c723c */ /* 0x040fe20000001838 */
[----:B------:R-:W-:Y:S07]  /*3780*/  LDSM.16.M88.4 R64, [R210+0xe000] ;  /* 0x00e00000d240783b */ /* 0x000fee0000000200 */
[C---:B------:R-:W-:Y:S08]  /*3790*/  HMMA.16816.F32 R56, R8.reuse, R80, R44 ;  /* 0x000000500838723c */ /* 0x040ff0000000182c */
[C---:B------:R-:W-:Y:S01]  /*37a0*/  HMMA.16816.F32 R60, R8.reuse, R82, R40 ;  /* 0x00000052083c723c */ /* 0x040fe20000001828 */
[----:B------:R-:W2:Y:S04]  /*37b0*/  LDSM.16.M88.4 R80, [R215+0x7800] ;  /* 0x00780000d750783b */ /* 0x000ea80000000200 */
[----:B------:R-:W-:Y:S03]  /*37c0*/  LDSM.16.M88.4 R40, [R210+0xe800] ;  /* 0x00e80000d228783b */ /* 0x000fe60000000200 */
[C---:B------:R-:W-:Y:S08]  /*37d0*/  HMMA.16816.F32 R24, R8.reuse, R68, R52 ;  /* 0x000000440818723c */ /* 0x040ff00000001834 */
[C---:B------:R-:W-:Y:S08]  /*37e0*/  HMMA.16816.F32 R20, R8.reuse, R70, R48 ;  /* 0x000000460814723c */ /* 0x040ff00000001830 */
        /* <DEDUP_REMOVED lines=8> */
[C---:B------:R-:W-:Y:S01]  /*3870*/  HMMA.16816.F32 R28, R16.reuse, R92, R56 ;  /* 0x0000005c101c723c */ /* 0x040fe20000001838 */
[----:B------:R-:W5:Y:S07]  /*3880*/  LDSM.16.M88.4 R56, [R209+0x6000] ;  /* 0x00600000d138783b */ /* 0x000f6e0000000200 */
[C---:B-1----:R-:W-:Y:S08]  /*3890*/  HMMA.16816.F32 R32, R16.reuse, R86, R20 ;  /* 0x000000561020723c */ /* 0x042ff00000001814 */
[C---:B--2---:R-:W-:Y:S08]  /*38a0*/  HMMA.16816.F32 R20, R16.reuse, R80, R72 ;  /* 0x000000501014723c */ /* 0x044ff00000001848 */
[C---:B------:R-:W-:Y:S08]  /*38b0*/  HMMA.16816.F32 R48, R16.reuse, R84, R24 ;  /* 0x000000541030723c */ /* 0x040ff00000001818 */
[----:B------:R-:W-:Y:S08]  /*38c0*/  HMMA.16816.F32 R24, R16, R94, R60 ;  /* 0x0000005e1018723c */ /* 0x000ff0000000183c */
[C---:B---3--:R-:W-:Y:S08]  /*38d0*/  HMMA.16816.F32 R44, R12.reuse, R64, R44 ;  /* 0x000000400c2c723c */ /* 0x048ff0000000182c */
[C---:B----4-:R-:W-:Y:S01]  /*38e0*/  HMMA.16816.F32 R72, R12.reuse, R76, R20 ;  /* 0x0000004c0c48723c */ /* 0x050fe20000001814 */
[----:B------:R-:W1:Y:S07]  /*38f0*/  LDSM.16.M88.4 R20, [R209+0x6800] ;  /* 0x00680000d114783b */ /* 0x000e6e0000000200 */
[C---:B------:R-:W-:Y:S08]  /*3900*/  HMMA.16816.F32 R52, R12.reuse, R66, R52 ;  /* 0x000000420c34723c */ /* 0x040ff00000001834 */
[----:B------:R-:W-:Y:S08]  /*3910*/  HMMA.16816.F32 R64, R12, R38, R24 ;  /* 0x000000260c40723c */ /* 0x000ff00000001818 */
[----:B-----5:R-:W-:Y:S07]  /*3920*/  HMMA.16816.F32 R24, R8, R56, R44 ;  /* 0x000000380818723c */ /* 0x020fee000000182c */
[----:B------:R-:W-:Y:S01]  /*3930*/  IMAD R56, R107, 0x4, R106 ;  /* 0x000000046b387824 */ /* 0x000fe200078e026a */
[C---:B------:R-:W-:Y:S04]  /*3940*/  HMMA.16816.F32 R48, R12.reuse, R40, R48 ;  /* 0x000000280c30723c */ /* 0x040fe80000001830 */
[----:B------:R-:W-:Y:S04]  /*3950*/  STL [R1+0x4c], R56 ;  /* 0x00004c3801007387 */ /* 0x000fe80000100800 */
[----:B------:R-:W-:Y:S01]  /*3960*/  HMMA.16816.F32 R60, R12, R36, R28 ;  /* 0x000000240c3c723c */ /* 0x000fe2000000181c */
[----:B------:R-:W2:Y:S07]  /*3970*/  LDSM.16.M88.4 R28, [R209+0x7000] ;  /* 0x00700000d11c783b */ /* 0x000eae0000000200 */
[----:B------:R-:W-:Y:S07]  /*3980*/  HMMA.16816.F32 R68, R16, R82, R68 ;  /* 0x000000521044723c */ /* 0x000fee0000001844 */
[----:B------:R-:W-:Y:S01]  /*3990*/  IADD3 R16, R5, UR7, RZ ;  /* 0x0000000705107c10 */ /* 0x000fe2000fffe0ff */
[----:B------:R-:W-:Y:S01]  /*39a0*/  HMMA.16816.F32 R40, R12, R42, R32 ;  /* 0x0000002a0c28723c */ /* 0x000fe20000001820 */
[----:B------:R-:W-:-:S02]  /*39b0*/  IADD3 R17, R3, UR5, RZ ;  /* 0x0000000503117c10 */ /* 0x000fc4000fffe0ff */
[----:B------:R-:W-:Y:S02]  /*39c0*/  IADD3 R3, R5, UR5, RZ ;  /* 0x0000000505037c10 */ /* 0x000fe4000fffe0ff */
[----:B------:R-:W-:Y:S02]  /*39d0*/  IMNMX R234, R16, UR17, PT ;  /* 0x0000001110ea7c17 */ /* 0x000fe4000b800200 */
[----:B------:R-:W-:Y:S01]  /*39e0*/  IMNMX R233, RZ, R17, !PT ;  /* 0x00000011ffe97217 */ /* 0x000fe20007800200 */
[----:B------:R-:W-:Y:S01]  /*39f0*/  HMMA.16816.F32 R32, R8, R58, R52 ;  /* 0x0000003a0820723c */ /* 0x000fe20000001834 */
[----:B------:R-:W-:Y:S02]  /*3a00*/  IMNMX R232, RZ, R3, !PT ;  /* 0x00000003ffe87217 */ /* 0x000fe40007800200 */
[-C--:B------:R-:W-:Y:S02]  /*3a10*/  ISETP.GE.AND P2, PT, R6, R234.reuse, PT ;  /* 0x000000ea0600720c */ /* 0x080fe40003f46270 */
[----:B------:R-:W-:-:S02]  /*3a20*/  ISETP.GE.AND P3, PT, R2, R234, PT ;  /* 0x000000ea0200720c */ /* 0x000fc40003f66270 */
[CC--:B------:R-:W-:Y:S01]  /*3a30*/  ISETP.LT.OR P6, PT, R6.reuse, R233.reuse, P6 ;  /* 0x000000e90600720c */ /* 0x0c0fe200037c1670 */
[----:B-1----:R-:W-:Y:S01]  /*3a40*/  HMMA.16816.F32 R16, R8, R20, R48 ;  /* 0x000000140810723c */ /* 0x002fe20000001830 */
[-C--:B------:R-:W-:Y:S02]  /*3a50*/  ISETP.LT.OR P2, PT, R6, R232.reuse, P2 ;  /* 0x000000e80600720c */ /* 0x080fe40001741670 */
[C---:B------:R-:W-:Y:S02]  /*3a60*/  ISETP.LT.OR P0, PT, R2.reuse, R233, P0 ;  /* 0x000000e90200720c */ /* 0x040fe40000701670 */
[----:B------:R-:W-:Y:S02]  /*3a70*/  ISETP.LT.OR P3, PT, R2, R232, P3 ;  /* 0x000000e80200720c */ /* 0x000fe40001f61670 */
[----:B------:R-:W-:Y:S01]  /*3a80*/  FSEL R45, R24, -INF , !P0 ;  /* 0xff800000182d7808 */ /* 0x000fe20004000000 */
[----:B------:R-:W-:Y:S01]  /*3a90*/  HMMA.16816.F32 R36, R12, R78, R68 ;  /* 0x0000004e0c24723c */ /* 0x000fe20000001844 */
[----:B------:R-:W-:-:S02]  /*3aa0*/  FSEL R47, R26, -INF , !P3 ;  /* 0xff8000001a2f7808 */ /* 0x000fc40005800000 */
[----:B------:R-:W-:Y:S02]  /*3ab0*/  FSEL R44, R25, -INF , !P6 ;  /* 0xff800000192c7808 */ /* 0x000fe40007000000 */
[----:B------:R-:W-:Y:S02]  /*3ac0*/  FSEL R52, R27, -INF , !P2 ;  /* 0xff8000001b347808 */ /* 0x000fe40005000000 */
[----:B------:R-:W1:Y:S01]  /*3ad0*/  LDSM.16.M88.4 R24, [R209+0x7800] ;  /* 0x00780000d118783b */ /* 0x000e620000000200 */
[C---:B------:R-:W-:Y:S01]  /*3ae0*/  IADD3 R5, R2.reuse, 0x8, RZ ;  /* 0x0000000802057810 */ /* 0x040fe20007ffe0ff */
[----:B------:R-:W-:Y:S01]  /*3af0*/  HMMA.16816.F32 R12, R8, R22, R40 ;  /* 0x00000016080c723c */ /* 0x000fe20000001828 */
[----:B------:R-:W-:Y:S01]  /*3b00*/  IADD3 R3, R2, 0x9, RZ ;  /* 0x0000000902037810 */ /* 0x000fe20007ffe0ff */
[----:B------:R-:W-:-:S04]  /*3b10*/  DEPBAR.LE SB0, 0x0 ;  /* 0x000080000000791a */ /* 0x000fc80000000000 */
[----:B------:R-:W-:Y:S01]  /*3b20*/  BAR.SYNC.DEFER_BLOCKING 0x0 ;  /* 0x0000000000007b1d */ /* 0x000fe20000010000 */
[-C--:B------:R-:W-:Y:S01]  /*3b30*/  ISETP.GE.AND P1, PT, R5, R235.reuse, PT ;  /* 0x000000eb0500720c */ /* 0x080fe20003f26270 */
[----:B--2---:R-:W-:Y:S01]  /*3b40*/  HMMA.16816.F32 R20, R8, R28, R60 ;  /* 0x0000001c0814723c */ /* 0x004fe2000000183c */
[----:B------:R-:W-:Y:S02]  /*3b50*/  ISETP.GE.AND P5, PT, R3, R235, PT ;  /* 0x000000eb0300720c */ /* 0x000fe40003fa6270 */
[-C--:B------:R-:W-:Y:S02]  /*3b60*/  ISETP.GE.AND P4, PT, R5, R234.reuse, PT ;  /* 0x000000ea0500720c */ /* 0x080fe40003f86270 */
[----:B------:R-:W-:Y:S02]  /*3b70*/  ISETP.GE.AND P0, PT, R3, R234, PT ;  /* 0x000000ea0300720c */ /* 0x000fe40003f06270 */
        /* <DEDUP_REMOVED lines=8> */
[----:B------:R-:W-:Y:S02]  /*3c00*/  ISETP.GE.AND P6, PT, R3, R235, PT ;  /* 0x000000eb0300720c */ /* 0x000fe40003fc6270 */
[-C--:B------:R-:W-:Y:S02]  /*3c10*/  ISETP.GE.AND P3, PT, R5, R234.reuse, PT ;  /* 0x000000ea0500720c */ /* 0x080fe40003f66270 */
[----:B------:R-:W-:Y:S02]  /*3c20*/  ISETP.GE.AND P1, PT, R3, R234, PT ;  /* 0x000000ea0300720c */ /* 0x000fe40003f26270 */
        /* <DEDUP_REMOVED lines=9> */
[----:B------:R-:W-:Y:S02]  /*3cc0*/  FSEL R32, R16, -INF , !P2 ;  /* 0xff80000010207808 */ /* 0x000fe40005000000 */
[-C--:B------:R-:W-:Y:S02]  /*3cd0*/  ISETP.GE.AND P0, PT, R5, R235.reuse, PT ;  /* 0x000000eb0500720c */ /* 0x080fe40003f06270 */
[----:B------:R-:W-:Y:S02]  /*3ce0*/  ISETP.GE.AND P5, PT, R3, R235, PT ;  /* 0x000000eb0300720c */ /* 0x000fe40003fa6270 */
[-C--:B------:R-:W-:Y:S02]  /*3cf0*/  ISETP.GE.AND P4, PT, R5, R234.reuse, PT ;  /* 0x000000ea0500720c */ /* 0x080fe40003f86270 */
[----:B------:R-:W-:Y:S02]  /*3d00*/  ISETP.GE.AND P2, PT, R3, R234, PT ;  /* 0x000000ea0300720c */ /* 0x000fe40003f46270 */
[----:B------:R-:W-:-:S02]  /*3d10*/  FSEL R41, R18, -INF , !P3 ;  /* 0xff80000012297808 */ /* 0x000fc40005800000 */
[----:B------:R-:W-:Y:S02]  /*3d20*/  FSEL R28, R17, -INF , !P6 ;  /* 0xff800000111c7808 */ /* 0x000fe40007000000 */
[----:B------:R-:W-:Y:S02]  /*3d30*/  FSEL R53, R19, -INF , !P1 ;  /* 0xff80000013357808 */ /* 0x000fe40004800000 */
[----:B------:R-:W-:Y:S01]  /*3d40*/  HMMA.16816.F32 R16, R8, R30, R64 ;  /* 0x0000001e0810723c */ /* 0x000fe20000001840 */
[CC--:B------:R-:W-:Y:S02]  /*3d50*/  ISETP.LT.OR P0, PT, R5.reuse, R233.reuse, P0 ;  /* 0x000000e90500720c */ /* 0x0c0fe40000701670 */
[-C--:B------:R-:W-:Y:S02]  /*3d60*/  ISETP.LT.OR P4, PT, R5, R232.reuse, P4 ;  /* 0x000000e80500720c */ /* 0x080fe40002781670 */
[C---:B------:R-:W-:Y:S02]  /*3d70*/  ISETP.LT.OR P5, PT, R3.reuse, R233, P5 ;  /* 0x000000e90300720c */ /* 0x040fe40002fa1670 */
[----:B------:R-:W-:-:S02]  /*3d80*/  ISETP.LT.OR P2, PT, R3, R232, P2 ;  /* 0x000000e80300720c */ /* 0x000fc40001741670 */
[C---:B------:R-:W-:Y:S02]  /*3d90*/  IADD3 R5, R2.reuse, 0x20, RZ ;  /* 0x0000002002057810 */ /* 0x040fe40007ffe0ff */
[----:B------:R-:W-:Y:S02]  /*3da0*/  IADD3 R3, R2, 0x21, RZ ;  /* 0x0000002102037810 */ /* 0x000fe40007ffe0ff */
[----:B------:R-:W-:Y:S02]  /*3db0*/  FSEL R40, R12, -INF , !P0 ;  /* 0xff8000000c287808 */ /* 0x000fe40004000000 */
[-C--:B------:R-:W-:Y:S02]  /*3dc0*/  ISETP.GE.AND P1, PT, R5, R235.reuse, PT ;  /* 0x000000eb0500720c */ /* 0x080fe40003f26270 */
[----:B------:R-:W-:Y:S02]  /*3dd0*/  ISETP.GE.AND P6, PT, R3, R235, PT ;  /* 0x000000eb0300720c */ /* 0x000fe40003fc6270 */
[----:B------:R-:W-:-:S02]  /*3de0*/  ISETP.GE.AND P3, PT, R5, R234, PT ;  /* 0x000000ea0500720c */ /* 0x000fc40003f66270 */
[----:B------:R-:W-:Y:S02]  /*3df0*/  ISETP.GE.AND P0, PT, R3, R234, PT ;  /* 0x000000ea0300720c */ /* 0x000fe40003f06270 */
[----:B------:R-:W-:Y:S02]  /*3e00*/  FSEL R30, R14, -INF , !P4 ;  /* 0xff8000000e1e7808 */ /* 0x000fe40006000000 */
[----:B------:R-:W-:Y:S02]  /*3e10*/  FSEL R29, R13, -INF , !P5 ;  /* 0xff8000000d1d7808 */ /* 0x000fe40006800000 */
[----:B------:R-:W-:Y:S02]  /*3e20*/  FSEL R31, R15, -INF , !P2 ;  /* 0xff8000000f1f7808 */ /* 0x000fe40005000000 */
[----:B-1----:R-:W-:Y:S01]  /*3e30*/  HMMA.16816.F32 R12, R8, R24, R72 ;  /* 0x00000018080c723c */ /* 0x002fe20000001848 */
[C---:B------:R-:W-:Y:S02]  /*3e40*/  ISETP.LT.OR P1, PT, R5.reuse, R233, P1 ;  /* 0x000000e90500720c */ /* 0x040fe40000f21670 */
[----:B------:R-:W-:-:S02]  /*3e50*/  ISETP.LT.OR P3, PT, R5, R232, P3 ;  /* 0x000000e80500720c */ /* 0x000fc40001f61670 */
[C---:B------:R-:W-:Y:S02]  /*3e60*/  ISETP.LT.OR P6, PT, R3.reuse, R233, P6 ;  /* 0x000000e90300720c */ /* 0x040fe400037c1670 */
[----:B------:R-:W-:Y:S01]  /*3e70*/  ISETP.LT.OR P0, PT, R3, R232, P0 ;  /* 0x000000e80300720c */ /* 0x000fe20000701670 */
[----:B------:R-:W-:Y:S01]  /*3e80*/  HMMA.16816.F32 R8, R8, R26, R36 ;  /* 0x0000001a0808723c */ /* 0x000fe20000001824 */
[C---:B------:R-:W-:Y:S02]  /*3e90*/  IADD3 R5, R2.reuse, 0x28, RZ ;  /* 0x0000002802057810 */ /* 0x040fe40007ffe0ff */
[----:B------:R-:W-:Y:S02]  /*3ea0*/  IADD3 R3, R2, 0x29, RZ ;  /* 0x0000002902037810 */ /* 0x000fe40007ffe0ff */
[----:B------:R-:W-:Y:S02]  /*3eb0*/  FSEL R146, R20, -INF , !P1 ;  /* 0xff80000014927808 */ /* 0x000fe40004800000 */
[----:B------:R-:W-:-:S02]  /*3ec0*/  ISETP.GE.AND P2, PT, R5, R235, PT ;  /* 0x000000eb0500720c */ /* 0x000fc40003f46270 */
[C---:B------:R-:W-:Y:S02]  /*3ed0*/  ISETP.GE.AND P5, PT, R3.reuse, R235, PT ;  /* 0x000000eb0300720c */ /* 0x040fe40003fa6270 */
[-C--:B------:R-:W-:Y:S02]  /*3ee0*/  ISETP.GE.AND P1, PT, R3, R234.reuse, PT ;  /* 0x000000ea0300720c */ /* 0x080fe40003f26270 */
[C---:B------:R-:W-:Y:S02]  /*3ef0*/  ISETP.GE.AND P4, PT, R5.reuse, R234, PT ;  /* 0x000000ea0500720c */ /* 0x040fe40003f86270 */
[-C--:B------:R-:W-:Y:S02]  /*3f00*/  ISETP.LT.OR P2, PT, R5, R233.reuse, P2 ;  /* 0x000000e90500720c */ /* 0x080fe40001741670 */
[C---:B------:R-:W-:Y:S02]  /*3f10*/  ISETP.LT.OR P5, PT, R3.reuse, R233, P5 ;  /* 0x000000e90300720c */ /* 0x040fe40002fa1670 */
        /* <DEDUP_REMOVED lines=8> */
[----:B------:R-:W-:Y:S02]  /*3fa0*/  ISETP.GE.AND P2, PT, R3, R234, PT ;  /* 0x000000ea0300720c */ /* 0x000fe40003f46270 */
[----:B------:R-:W-:Y:S02]  /*3fb0*/  ISETP.GE.AND P0, PT, R5, R235, PT ;  /* 0x000000eb0500720c */ /* 0x000fe40003f06270 */
[CC--:B------:R-:W-:Y:S02]  /*3fc0*/  ISETP.LT.OR P6, PT, R3.reuse, R233.reuse, P6 ;  /* 0x000000e90300720c */ /* 0x0c0fe400037c1670 */
[----:B------:R-:W-:Y:S02]  /*3fd0*/  ISETP.LT.OR P2, PT, R3, R232, P2 ;  /* 0x000000e80300720c */ /* 0x000fe40001741670 */
[----:B------:R-:W-:-:S02]  /*3fe0*/  ISETP.LT.OR P0, PT, R5, R233, P0 ;  /* 0x000000e90500720c */ /* 0x000fc40000701670 */
[C---:B------:R-:W-:Y:S02]  /*3ff0*/  IADD3 R3, R2.reuse, 0x38, RZ ;  /* 0x0000003802037810 */ /* 0x040fe40007ffe0ff */
[----:B------:R-:W-:Y:S02]  /*4000*/  IADD3 R2, R2, 0x39, RZ ;  /* 0x0000003902027810 */ /* 0x000fe40007ffe0ff */
[----:B------:R-:W-:Y:S02]  /*4010*/  FSEL R249, R12, -INF , !P0 ;  /* 0xff8000000cf97808 */ /* 0x000fe40004000000 */
[----:B------:R-:W-:Y:S02]  /*4020*/  ISETP.GE.AND P0, PT, R2, R234, PT ;  /* 0x000000ea0200720c */ /* 0x000fe40003f06270 */
[----:B------:R-:W-:Y:S02]  /*4030*/  FSEL R152, R22, -INF , !P3 ;  /* 0xff80000016987808 */ /* 0x000fe40005800000 */
[----:B------:R-:W-:-:S02]  /*4040*/  ISETP.LT.OR P0, PT, R2, R232, P0 ;  /* 0x000000e80200720c */ /* 0x000fc40000701670 */
[----:B------:R-:W-:Y:S02]  /*4050*/  FSEL R147, R18, -INF , !P4 ;  /* 0xff80000012937808 */ /* 0x000fe40006000000 */
[----:B------:R-:W-:Y:S02]  /*4060*/  FSEL R151, R11, -INF , !P0 ;  /* 0xff8000000b977808 */ /* 0x000fe40004000000 */
[----:B------:R-:W-:Y:S02]  /*4070*/  PLOP3.LUT P0, PT, PT, PT, UP0, 0x80, 0x0 ;  /* 0x000000000000781c */ /* 0x000fe40003f0f008 */
[----:B------:R-:W-:Y:S02]  /*4080*/  FSEL R133, R17, -INF , !P5 ;  /* 0xff80000011857808 */ /* 0x000fe40006800000 */
[----:B------:R-:W-:Y:S02]  /*4090*/  FSEL R153, R19, -INF , !P1 ;  /* 0xff80000013997808 */ /* 0x000fe40004800000 */
[----:B------:R-:W-:-:S02]  /*40a0*/  ISETP.GE.AND P3, PT, R5, R234, PT ;  /* 0x000000ea0500720c */ /* 0x000fc40003f66270 */
[CC--:B------:R-:W-:Y:S02]  /*40b0*/  ISETP.GE.AND P5, PT, R3.reuse, R235.reuse, PT ;  /* 0x000000eb0300720c */ /* 0x0c0fe40003fa6270 */
[----:B------:R-:W-:Y:S02]  /*40c0*/  ISETP.GE.AND P4, PT, R2, R235, PT ;  /* 0x000000eb0200720c */ /* 0x000fe40003f86270 */
[----:B------:R-:W-:Y:S02]  /*40d0*/  ISETP.GE.AND P1, PT, R3, R234, PT ;  /* 0x000000ea0300720c */ /* 0x000fe40003f26270 */
[-C--:B------:R-:W-:Y:S02]  /*40e0*/  ISETP.LT.OR P3, PT, R5, R232.reuse, P3 ;  /* 0x000000e80500720c */ /* 0x080fe40001f61670 */
[C---:B------:R-:W-:Y:S02]  /*40f0*/  ISETP.LT.OR P5, PT, R3.reuse, R233, P5 ;  /* 0x000000e90300720c */ /* 0x040fe40002fa1670 */
[----:B------:R-:W-:-:S02]  /*4100*/  ISETP.LT.OR P1, PT, R3, R232, P1 ;  /* 0x000000e80300720c */ /* 0x000fc40000f21670 */
[----:B------:R-:W-:Y:S01]  /*4110*/  ISETP.LT.OR P4, PT, R2, R233, P4 ;  /* 0x000000e90200720c */ /* 0x000fe20002781670 */
[----:B------:R-:W-:Y:S01]  /*4120*/  IMAD.IADD R2, R101, 0x1, R102 ;  /* 0x0000000165027824 */ /* 0x000fe200078e0266 */
[----:B------:R-:W-:Y:S02]  /*4130*/  FSEL R251, R14, -INF , !P3 ;  /* 0xff8000000efb7808 */ /* 0x000fe40005800000 */
[----:B------:R-:W-:Y:S02]  /*4140*/  FSEL R252, R13, -INF , !P6 ;  /* 0xff8000000dfc7808 */ /* 0x000fe40007000000 */
[----:B------:R-:W-:Y:S02]  /*4150*/  FSEL R155, R15, -INF , !P2 ;  /* 0xff8000000f9b7808 */ /* 0x000fe40005000000 */
[----:B------:R-:W-:Y:S02]  /*4160*/  FSEL R158, R8, -INF , !P5 ;  /* 0xff800000089e7808 */ /* 0x000fe40006800000 */
[----:B------:R-:W-:-:S02]  /*4170*/  FSEL R159, R10, -INF , !P1 ;  /* 0xff8000000a9f7808 */ /* 0x000fc40004800000 */
        /* <DEDUP_REMOVED lines=8> */
[----:B------:R-:W-:Y:S01]  /*4200*/  LEA R10, P2, R6, c[0x0][0x168], 0x1 ;  /* 0x00005a00060a7a11 */ /* 0x000fe200078408ff */
[----:B------:R-:W-:Y:S02]  /*4210*/  UMOV UR5, 0x5 ;  /* 0x0000000500057882 */ /* 0x000fe40000000000 */
[----:B------:R-:W-:Y:S01]  /*4220*/  ULDC UR4, c[0x0][0x19c] ;  /* 0x0000670000047ab9 */ /* 0x000fe20000000800 */
[----:B------:R-:W-:Y:S01]  /*4230*/  IADD3 R3, R7, UR9, RZ ;  /* 0x0000000907037c10 */ /* 0x000fe2000fffe0ff */
[----:B------:R-:W-:Y:S01]  /*4240*/  USHF.L.U64.HI UR4, UR8, UR5, UR4 ;  /* 0x0000000508047299 */ /* 0x000fe20008010204 */
[----:B------:R-:W-:-:S02]  /*4250*/  IADD3 R8, P1, R10, UR7, RZ ;  /* 0x000000070a087c10 */ /* 0x000fc4000ff3e0ff */
        /* <DEDUP_REMOVED lines=26> */
.L_x_969:
[----:B------:R-:W-:Y:S01]  /*4400*/  FMNMX.FTZ R3, R45, R44, !PT ;  /* 0x0000002c2d037209 */ /* 0x000fe20007810000 */
[----:B------:R-:W-:Y:S01]  /*4410*/  IMAD.WIDE.U32 R244, R56, -0x326172a9, RZ ;  /* 0xcd9e8d5738f47825 */ /* 0x000fe200078e00ff */
[----:B------:R-:W-:Y:S01]  /*4420*/  USHF.L.U32 UR4, UR29, 0x1, URZ ;  /* 0x000000011d047899 */ /* 0x000fe2000800063f */
[----:B------:R-:W-:Y:S01]  /*4430*/  LEA R60, R108, R108, 0x10 ;  /* 0x0000006c6c3c7211 */ /* 0x000fe200078e80ff */
[----:B------:R-:W-:Y:S01]  /*4440*/  UIADD3 UR22, UR27, -0x4498517b, URZ ;  /* 0xbb67ae851b167890 */ /* 0x000fe2000fffe03f */
[----:B------:R-:W-:Y:S01]  /*4450*/  FMNMX.FTZ R3, R46, R3, !PT ;  /* 0x000000032e037209 */ /* 0x000fe20007810000 */
[----:B------:R-:W-:Y:S01]  /*4460*/  IMAD.WIDE.U32 R134, R109, -0x2daee0ad, RZ ;  /* 0xd2511f536d867825 */ /* 0x000fe200078e00ff */
[----:B------:R-:W-:-:S02]  /*4470*/  UIADD3 UR23, UR26, -0x61c88647, URZ ;  /* 0x9e3779b91a177890 */ /* 0x000fc4000fffe03f */
[----:B------:R-:W-:Y:S01]  /*4480*/  FMNMX.FTZ R3, R33, R3, !PT ;  /* 0x0000000321037209 */ /* 0x000fe20007810000 */
[----:B-1----:R-:W-:Y:S01]  /*4490*/  IMAD.U32 R6, RZ, RZ, UR4 ;  /* 0x00000004ff067e24 */ /* 0x002fe2000f8e00ff */
[----:B------:R-:W-:Y:S01]  /*44a0*/  UIADD3 UR21, UR26, 0x3c6ef372, URZ ;  /* 0x3c6ef3721a157890 */ /* 0x000fe2000fffe03f */
[----:B------:R-:W-:Y:S01]  /*44b0*/  IMAD.SHL.U32 R205, R2, 0x2, RZ ;  /* 0x0000000202cd7824 */ /* 0x000fe200078e00ff */
[----:B------:R-:W-:Y:S01]  /*44c0*/  FMNMX.FTZ R3, R32, R3, !PT ;  /* 0x0000000320037209 */ /* 0x000fe20007810000 */
[----:B------:R-:W-:Y:S01]  /*44d0*/  UIADD3 UR20, UR27, 0x76cf5d0a, URZ ;  /* 0x76cf5d0a1b147890 */ /* 0x000fe2000fffe03f */
[----:B------:R-:W-:Y:S01]  /*44e0*/  LOP3.LUT R6, R135, UR27, R6, 0x96, !PT ;  /* 0x0000001b87067c12 */ /* 0x000fe2000f8e9606 */
[----:B------:R-:W-:Y:S01]  /*44f0*/  UIADD3 UR18, UR27, 0x32370b8f, URZ ;  /* 0x32370b8f1b127890 */ /* 0x000fe2000fffe03f */
[----:B------:R-:W-:Y:S01]  /*4500*/  FMNMX.FTZ R3, R28, R3, !PT ;  /* 0x000000031c037209 */ /* 0x000fe20007810000 */
[----:B------:R-:W-:Y:S01]  /*4510*/  UIADD3 UR19, UR26, -0x255992d5, URZ ;  /* 0xdaa66d2b1a137890 */ /* 0x000fe2000fffe03f */
[--C-:B------:R-:W-:Y:S01]  /*4520*/  IMAD R206, R4, 0x2, R205.reuse ;  /* 0x0000000204ce7824 */ /* 0x100fe200078e02cd */
[----:B------:R-:W-:Y:S01]  /*4530*/  UIADD3 UR17, UR26, 0x78dde6e4, URZ ;  /* 0x78dde6e41a117890 */ /* 0x000fe2000fffe03f */
[----:B------:R-:W-:Y:S01]  /*4540*/  FMNMX.FTZ R3, R40, R3, !PT ;  /* 0x0000000328037209 */ /* 0x000fe20007810000 */
[----:B------:R-:W-:Y:S01]  /*4550*/  UIADD3 UR16, UR27, -0x126145ec, URZ ;  /* 0xed9eba141b107890 */ /* 0x000fe2000fffe03f */
[----:B------:R-:W-:Y:S01]  /*4560*/  LDSM.16.MT88.4 R20, [R205+0x10000] ;  /* 0x01000000cd14783b */ /* 0x000fe20000004200 */
[----:B------:R-:W-:Y:S01]  /*4570*/  UIADD3 UR7, UR27, -0x56f99767, URZ ;  /* 0xa90668991b077890 */ /* 0x000fe2000fffe03f */
[----:B------:R-:W-:Y:S01]  /*4580*/  FMNMX.FTZ R3, R29, R3, !PT ;  /* 0x000000031d037209 */ /* 0x000fe20007810000 */
[----:B------:R-:W-:Y:S01]  /*4590*/  UIADD3 UR25, UR26, -0x4ab325aa, URZ ;  /* 0xb54cda561a197890 */ /* 0x000fe2000fffe03f */
[----:B------:R-:W-:Y:S01]  /*45a0*/  LDSM.16.MT88.4 R48, [R206+0x10000] ;  /* 0x01000000ce30783b */ /* 0x000fe20000004200 */
[----:B------:R-:W-:Y:S01]  /*45b0*/  UIADD3 UR9, UR26, 0x1715609d, URZ ;  /* 0x1715609d1a097890 */ /* 0x000fe2000fffe03f */
[----:B------:R-:W-:Y:S01]  /*45c0*/  FMNMX.FTZ R3, R146, R3, !PT ;  /* 0x0000000392037209 */ /* 0x000fe20007810000 */
[C---:B------:R-:W-:Y:S01]  /*45d0*/  IMAD R208, R0.reuse, 0x2, R205 ;  /* 0x0000000200d07824 */ /* 0x040fe200078e02cd */
[----:B------:R-:W-:Y:S01]  /*45e0*/  UIADD3 UR24, UR27, 0x646e171e, URZ ;  /* 0x646e171e1b187890 */ /* 0x000fe2000fffe03f */
[----:B------:R-:W-:Y:S01]  /*45f0*/  IMAD R207, R0, 0x2, R206 ;  /* 0x0000000200cf7824 */ /* 0x000fe200078e02ce */
[----:B------:R-:W-:Y:S01]  /*4600*/  FMNMX.FTZ R3, R144, R3, !PT ;  /* 0x0000000390037209 */ /* 0x000fe20007810000 */
[----:B------:R-:W-:Y:S01]  /*4610*/  LDSM.16.MT88.4 R92, [R205+0x16000] ;  /* 0x01600000cd5c783b */ /* 0x000fe20000004200 */
[----:B------:R-:W-:-:S02]  /*4620*/  UIADD3 UR4, UR4, 0x1, URZ ;  /* 0x0000000104047890 */ /* 0x000fc4000fffe03f */
[----:B------:R-:W-:Y:S01]  /*4630*/  FMNMX.FTZ R3, R145, R3, !PT ;  /* 0x0000000391037209 */ /* 0x000fe20007810000 */
[----:B------:R-:W-:Y:S03]  /*4640*/  LDSM.16.MT88.4 R76, [R207+0x10800] ;  /* 0x01080000cf4c783b */ /* 0x000fe60000004200 */
        /* <DEDUP_REMOVED lines=15> */
[----:B------:R-:W1:Y:S01]  /*4740*/  SHFL.BFLY PT, R5, R132, 0x2, 0x1f ;  /* 0x0c401f0084057f89 */ /* 0x000e6200000e0000 */
[----:B------:R-:W-:-:S03]  /*4750*/  FMNMX.FTZ R3, R30, R3, !PT ;  /* 0x000000031e037209 */ /* 0x000fc60007810000 */
[----:B------:R-:W-:Y:S01]  /*4760*/  LDSM.16.MT88.4 R108, [R208+0x12800] ;  /* 0x01280000d06c783b */ /* 0x000fe20000004200 */
[----:B------:R-:W-:-:S03]  /*4770*/  FMNMX.FTZ R3, R31, R3, !PT ;  /* 0x000000031f037209 */ /* 0x000fc60007810000 */
[----:B------:R-:W-:Y:S01]  /*4780*/  LDSM.16.MT88.4 R136, [R205+0x14800] ;  /* 0x01480000cd88783b */ /* 0x000fe20000004200 */
[----:B------:R-:W-:-:S03]  /*4790*/  FMNMX.FTZ R3, R152, R3, !PT ;  /* 0x0000000398037209 */ /* 0x000fc60007810000 */
[----:B------:R-:W-:Y:S01]  /*47a0*/  LDSM.16.MT88.4 R112, [R206+0x12800] ;  /* 0x01280000ce70783b */ /* 0x000fe20000004200 */
[----:B------:R-:W-:-:S04]  /*47b0*/  FMNMX.FTZ R3, R154, R3, !PT ;  /* 0x000000039a037209 */ /* 0x000fc80007810000 */
[----:B------:R-:W-:-:S04]  /*47c0*/  FMNMX.FTZ R3, R147, R3, !PT ;  /* 0x0000000393037209 */ /* 0x000fc80007810000 */
[----:B------:R-:W-:Y:S02]  /*47d0*/  FMNMX.FTZ R3, R153, R3, !PT ;  /* 0x0000000399037209 */ /* 0x000fe40007810000 */
[----:B-1----:R-:W-:Y:S02]  /*47e0*/  FMNMX.FTZ R132, R132, R5, !PT ;  /* 0x0000000584847209 */ /* 0x002fe40007810000 */
[----:B------:R-:W-:Y:S02]  /*47f0*/  FMNMX.FTZ R3, R251, R3, !PT ;  /* 0x00000003fb037209 */ /* 0x000fe40007810000 */
[----:B------:R-:W-:Y:S01]  /*4800*/  LOP3.LUT R5, R104, UR26, RZ, 0x3c, !PT ;  /* 0x0000001a68057c12 */ /* 0x000fe2000f8e3cff */
[----:B------:R-:W1:Y:S01]  /*4810*/  SHFL.BFLY PT, R7, R132, 0x1, 0x1f ;  /* 0x0c201f0084077f89 */ /* 0x000e6200000e0000 */
[----:B------:R-:W-:-:S03]  /*4820*/  FMNMX.FTZ R3, R155, R3, !PT ;  /* 0x000000039b037209 */ /* 0x000fc60007810000 */
[----:B------:R2:W-:Y:S01]  /*4830*/  STL [R1+0x6c], R5 ;  /* 0x00006c0501007387 */ /* 0x0005e20000100800 */
[----:B------:R-:W-:-:S03]  /*4840*/  FMNMX.FTZ R3, R159, R3, !PT ;  /* 0x000000039f037209 */ /* 0x000fc60007810000 */
[----:B------:R-:W-:Y:S01]  /*4850*/  LDSM.16.MT88.4 R104, [R207+0x12800] ;  /* 0x01280000cf68783b */ /* 0x000fe20000004200 */
[----:B------:R-:W-:-:S05]  /*4860*/  FMNMX.FTZ R3, R151, R3, !PT ;  /* 0x0000000397037209 */ /* 0x000fca0007810000 */
[----:B------:R-:W3:Y:S01]  /*4870*/  SHFL.BFLY PT, R9, R3, 0x2, 0x1f ;  /* 0x0c401f0003097f89 */ /* 0x000ee200000e0000 */
[----:B-1----:R-:W-:Y:S01]  /*4880*/  FMNMX.FTZ R132, R132, R7, !PT ;  /* 0x0000000784847209 */ /* 0x002fe20007810000 */
[----:B------:R-:W-:-:S03]  /*4890*/  IMAD.WIDE.U32 R6, R6, -0x326172a9, RZ ;  /* 0xcd9e8d5706067825 */ /* 0x000fc600078e00ff */
[C---:B------:R-:W-:Y:S01]  /*48a0*/  FSETP.NEU.FTZ.AND P1, PT, R132.reuse, -INF , PT ;  /* 0xff8000008400780b */ /* 0x040fe20003f3d000 */
[----:B------:R-:W-:Y:S01]  /*48b0*/  FMUL.FTZ R13, R132, c[0x0][0x23c] ;  /* 0x00008f00840d7a20 */ /* 0x000fe20000410000 */
[----:B--2---:R-:W-:Y:S02]  /*48c0*/  LOP3.LUT R5, R245, R5, RZ, 0x3c, !PT ;  /* 0x00000005f5057212 */ /* 0x004fe400078e3cff */
[----:B------:R-:W-:Y:S02]  /*48d0*/  LOP3.LUT R7, R7, UR23, R244, 0x96, !PT ;  /* 0x0000001707077c12 */ /* 0x000fe4000f8e96f4 */
[----:B------:R-:W-:Y:S01]  /*48e0*/  FSEL R13, R13, RZ, P1 ;  /* 0x000000ff0d0d7208 */ /* 0x000fe20000800000 */
[----:B------:R-:W-:Y:S01]  /*48f0*/  IMAD.WIDE.U32 R156, R5, -0x2daee0ad, RZ ;  /* 0xd2511f53059c7825 */ /* 0x000fe200078e00ff */
[----:B---3--:R-:W-:-:S04]  /*4900*/  FMNMX.FTZ R3, R3, R9, !PT ;  /* 0x0000000903037209 */ /* 0x008fc80007810000 */
[----:B------:R-:W-:Y:S01]  /*4910*/  LOP3.LUT R5, R157, UR22, R134, 0x96, !PT ;  /* 0x000000169d057c12 */ /* 0x000fe2000f8e9686 */
[----:B------:R-:W-:Y:S04]  /*4920*/  STL.64 [R1+0x50], R156 ;  /* 0x0000509c01007387 */ /* 0x000fe80000100a00 */
[----:B------:R-:W-:Y:S01]  /*4930*/  IMAD.WIDE.U32 R148, R5, -0x326172a9, RZ ;  /* 0xcd9e8d5705947825 */ /* 0x000fe200078e00ff */
[----:B------:R-:W1:Y:S03]  /*4940*/  SHFL.BFLY PT, R9, R3, 0x1, 0x1f ;  /* 0x0c201f0003097f89 */ /* 0x000e6600000e0000 */
[----:B------:R-:W-:Y:S01]  /*4950*/  FFMA.FTZ R5, R45, c[0x0][0x23c], -R13 ;  /* 0x00008f002d057a23 */ /* 0x000fe2000001080d */
[----:B------:R-:W-:Y:S01]  /*4960*/  LOP3.LUT R8, R149, UR21, R6, 0x96, !PT ;  /* 0x0000001595087c12 */ /* 0x000fe2000f8e9606 */
[----:B------:R-:W-:Y:S01]  /*4970*/  IMAD.WIDE.U32 R6, R7, -0x2daee0ad, RZ ;  /* 0xd2511f5307067825 */ /* 0x000fe200078e00ff */
[----:B------:R-:W-:Y:S01]  /*4980*/  STL.64 [R1+0x18], R148 ;  /* 0x0000189401007387 */ /* 0x000fe20000100a00 */
[----:B------:R2:W-:Y:S02]  /*4990*/  MUFU.EX2 R150, R5 ;  /* 0x0000000500967308 */ /* 0x0005e40000000800 */
[----:B------:R-:W-:Y:S01]  /*49a0*/  IMAD.WIDE.U32 R10, R8, -0x2daee0ad, RZ ;  /* 0xd2511f53080a7825 */ /* 0x000fe200078e00ff */
[----:B------:R-:W-:-:S03]  /*49b0*/  LOP3.LUT R7, R7, UR20, R156, 0x96, !PT ;  /* 0x0000001407077c12 */ /* 0x000fc6000f8e969c */
[----:B------:R-:W-:-:S04]  /*49c0*/  FFMA.FTZ R8, R46, c[0x0][0x23c], -R13 ;  /* 0x00008f002e087a23 */ /* 0x000fc8000001080d */
[----:B------:R3:W-:Y:S01]  /*49d0*/  MUFU.EX2 R168, R8 ;  /* 0x0000000800a87308 */ /* 0x0007e20000000800 */
[----:B--2---:R-:W-:Y:S01]  /*49e0*/  FFMA.FTZ R5, R44, c[0x0][0x23c], -R13 ;  /* 0x00008f002c057a23 */ /* 0x004fe2000001080d */
[----:B-1----:R-:W-:-:S06]  /*49f0*/  FMNMX.FTZ R3, R3, R9, !PT ;  /* 0x0000000903037209 */ /* 0x002fcc0007810000 */
[----:B------:R1:W-:Y:S01]  /*4a00*/  MUFU.EX2 R58, R5 ;  /* 0x00000005003a7308 */ /* 0x0003e20000000800 */
[C---:B------:R-:W-:Y:S01]  /*4a10*/  FSETP.NEU.FTZ.AND P1, PT, R3.reuse, -INF , PT ;  /* 0xff8000000300780b */ /* 0x040fe20003f3d000 */
[----:B------:R-:W-:Y:S02]  /*4a20*/  FMUL.FTZ R12, R3, c[0x0][0x23c] ;  /* 0x00008f00030c7a20 */ /* 0x000fe40000410000 */
[----:B---3--:R-:W-:-:S03]  /*4a30*/  FFMA.FTZ R8, R33, c[0x0][0x23c], -R13 ;  /* 0x00008f0021087a23 */ /* 0x008fc6000001080d */
[----:B------:R-:W-:Y:S01]  /*4a40*/  FSEL R12, R12, RZ, P1 ;  /* 0x000000ff0c0c7208 */ /* 0x000fe20000800000 */
[----:B------:R2:W3:Y:S04]  /*4a50*/  MUFU.EX2 R19, R8 ;  /* 0x0000000800137308 */ /* 0x0004e80000000800 */
[----:B------:R-:W-:Y:S01]  /*4a60*/  FFMA.FTZ R2, R35, c[0x0][0x23c], -R12 ;  /* 0x00008f0023027a23 */ /* 0x000fe2000001080c */
[----:B-1----:R-:W-:Y:S01]  /*4a70*/  LOP3.LUT R5, R11, UR18, R6, 0x96, !PT ;  /* 0x000000120b057c12 */ /* 0x002fe2000f8e9606 */
[----:B------:R-:W-:Y:S02]  /*4a80*/  IMAD.WIDE.U32 R6, R7, -0x326172a9, RZ ;  /* 0xcd9e8d5707067825 */ /* 0x000fe400078e00ff */
[----:B------:R-:W-:Y:S02]  /*4a90*/  MUFU.EX2 R18, R2 ;  /* 0x0000000200127308 */ /* 0x000fe40000000800 */
[----:B------:R-:W-:Y:S01]  /*4aa0*/  IMAD.WIDE.U32 R16, R5, -0x326172a9, RZ ;  /* 0xcd9e8d5705107825 */ /* 0x000fe200078e00ff */
[----:B------:R-:W-:-:S04]  /*4ab0*/  LOP3.LUT R7, R7, UR19, R148, 0x96, !PT ;  /* 0x0000001307077c12 */ /* 0x000fc8000f8e9694 */
[----:B------:R-:W-:Y:S01]  /*4ac0*/  LOP3.LUT R5, R17, UR17, R6, 0x96, !PT ;  /* 0x0000001111057c12 */ /* 0x000fe2000f8e9606 */
[----:B------:R-:W-:-:S04]  /*4ad0*/  IMAD.WIDE.U32 R6, R7, -0x2daee0ad, RZ ;  /* 0xd2511f5307067825 */ /* 0x000fc800078e00ff */
[----:B------:R-:W-:Y:S01]  /*4ae0*/  IMAD.WIDE.U32 R14, R5, -0x2daee0ad, RZ ;  /* 0xd2511f53050e7825 */ /* 0x000fe200078e00ff */
[----:B------:R-:W-:-:S03]  /*4af0*/  LOP3.LUT R7, R7, UR16, R10, 0x96, !PT ;  /* 0x0000001007077c12 */ /* 0x000fc6000f8e960a */
[----:B------:R-:W-:Y:S01]  /*4b00*/  FFMA.FTZ R5, R32, c[0x0][0x23c], -R13 ;  /* 0x00008f0020057a23 */ /* 0x000fe2000001080d */
[----:B--2---:R-:W-:Y:S01]  /*4b10*/  LOP3.LUT R8, R15, UR7, R6, 0x96, !PT ;  /* 0x000000070f087c12 */ /* 0x004fe2000f8e9606 */
[----:B------:R-:W-:Y:S02]  /*4b20*/  IMAD.WIDE.U32 R6, R7, -0x326172a9, RZ ;  /* 0xcd9e8d5707067825 */ /* 0x000fe400078e00ff */
[----:B------:R1:W-:Y:S02]  /*4b30*/  MUFU.EX2 R59, R5 ;  /* 0x00000005003b7308 */ /* 0x0003e40000000800 */
[----:B------:R-:W-:Y:S01]  /*4b40*/  IMAD.WIDE.U32 R8, R8, -0x326172a9, RZ ;  /* 0xcd9e8d5708087825 */ /* 0x000fe200078e00ff */
[----:B------:R-:W-:-:S03]  /*4b50*/  LOP3.LUT R7, R7, UR9, R16, 0x96, !PT ;  /* 0x0000000907077c12 */ /* 0x000fc6000f8e9610 */
[----:B------:R-:W-:Y:S01]  /*4b60*/  FFMA.FTZ R10, R47, c[0x0][0x23c], -R12 ;  /* 0x00008f002f0a7a23 */ /* 0x000fe2000001080c */
[--C-:B------:R-:W-:Y:S01]  /*4b70*/  SHF.R.U32.HI R11, RZ, 0x10, R8.reuse ;  /* 0x00000010ff0b7819 */ /* 0x100fe20000011608 */
[----:B------:R-:W2:Y:S01]  /*4b80*/  LDSM.16.MT88.4 R44, [R208+0x10000] ;  /* 0x01000000d02c783b */ /* 0x000ea20000004200 */
[----:B------:R-:W-:Y:S01]  /*4b90*/  LOP3.LUT R16, R8, 0xff, RZ, 0xc0, !PT ;  /* 0x000000ff08107812 */ /* 0x000fe200078ec0ff */
[----:B------:R4:W-:Y:S01]  /*4ba0*/  MUFU.EX2 R165, R10 ;  /* 0x0000000a00a57308 */ /* 0x0009e20000000800 */
[----:B------:R-:W-:Y:S01]  /*4bb0*/  SHF.R.U32.HI R15, RZ, 0x18, R8 ;  /* 0x00000018ff0f7819 */ /* 0x000fe20000011608 */
[----:B-1----:R-:W-:-:S06]  /*4bc0*/  FFMA.FTZ R5, R28, c[0x0][0x23c], -R13 ;  /* 0x00008f001c057a23 */ /* 0x002fcc000001080d */
[----:B------:R1:W-:Y:S01]  /*4bd0*/  MUFU.EX2 R248, R5 ;  /* 0x0000000500f87308 */ /* 0x0003e20000000800 */
[----:B----4-:R-:W-:Y:S02]  /*4be0*/  LOP3.LUT R10, R8, 0xffff, RZ, 0xc0, !PT ;  /* 0x0000ffff080a7812 */ /* 0x010fe400078ec0ff */
[----:B------:R-:W-:Y:S02]  /*4bf0*/  LOP3.LUT R8, R11, 0xff, RZ, 0xc0, !PT ;  /* 0x000000ff0b087812 */ /* 0x000fe400078ec0ff */
[----:B------:R-:W-:-:S04]  /*4c00*/  SHF.R.U32.HI R10, RZ, 0x8, R10 ;  /* 0x00000008ff0a7819 */ /* 0x000fc8000001160a */
[----:B------:R-:W-:Y:S02]  /*4c10*/  PRMT R10, R16, 0x5410, R10 ;  /* 0x00005410100a7816 */ /* 0x000fe4000000000a */
[----:B-1----:R-:W-:Y:S01]  /*4c20*/  LOP3.LUT R5, R9, UR25, R6, 0x96, !PT ;  /* 0x0000001909057c12 */ /* 0x002fe2000f8e9606 */
[--C-:B------:R-:W-:Y:S01]  /*4c30*/  FFMA.FTZ R9, R34, c[0x0][0x23c], -R12.reuse ;  /* 0x00008f0022097a23 */ /* 0x100fe2000001080c */
[----:B------:R-:W-:Y:S01]  /*4c40*/  PRMT R16, R8, 0x5410, R15 ;  /* 0x0000541008107816 */ /* 0x000fe2000000000f */
[----:B------:R-:W-:Y:S01]  /*4c50*/  FFMA.FTZ R8, R52, c[0x0][0x23c], -R12 ;  /* 0x00008f0034087a23 */ /* 0x000fe2000001080c */
[----:B------:R-:W-:Y:S01]  /*4c60*/  LOP3.LUT R2, R5, 0xffff, RZ, 0xc0, !PT ;  /* 0x0000ffff05027812 */ /* 0x000fe200078ec0ff */
[----:B------:R1:W4:Y:S01]  /*4c70*/  MUFU.EX2 R246, R9 ;  /* 0x0000000900f67308 */ /* 0x0003220000000800 */
[--C-:B------:R-:W-:Y:S01]  /*4c80*/  SHF.R.U32.HI R4, RZ, 0x10, R5.reuse ;  /* 0x00000010ff047819 */ /* 0x100fe20000011605 */
[----:B------:R-:W-:Y:S01]  /*4c90*/  IMAD.WIDE.U32 R6, R7, -0x2daee0ad, RZ ;  /* 0xd2511f5307067825 */ /* 0x000fe200078e00ff */
[----:B------:R-:W-:Y:S01]  /*4ca0*/  LOP3.LUT R11, R5, 0xff, RZ, 0xc0, !PT ;  /* 0x000000ff050b7812 */ /* 0x000fe200078ec0ff */
[----:B------:R-:W-:Y:S01]  /*4cb0*/  LDSM.16.MT88.4 R32, [R206+0x10800] ;  /* 0x01080000ce20783b */ /* 0x000fe20000004200 */
[----:B------:R-:W-:-:S02]  /*4cc0*/  SHF.R.U32.HI R15, RZ, 0x18, R5 ;  /* 0x00000018ff0f7819 */ /* 0x000fc40000011605 */
[----:B------:R-:W-:Y:S01]  /*4cd0*/  LOP3.LUT R5, R4, 0xff, RZ, 0xc0, !PT ;  /* 0x000000ff04057812 */ /* 0x000fe200078ec0ff */
[----:B------:R5:W2:Y:S01]  /*4ce0*/  MUFU.EX2 R169, R8 ;  /* 0x0000000800a97308 */ /* 0x000aa20000000800 */
[----:B---3--:R-:W-:Y:S02]  /*4cf0*/  F2FP.PACK_AB R4, R19, R168 ;  /* 0x000000a81304723e */ /* 0x008fe400000000ff */
[----:B------:R-:W-:Y:S02]  /*4d00*/  LOP3.LUT R14, R7, UR24, R14, 0x96, !PT ;  /* 0x00000018070e7c12 */ /* 0x000fe4000f8e960e */
[----:B------:R-:W-:Y:S02]  /*4d10*/  LOP3.LUT R17, R6, 0xff, RZ, 0xc0, !PT ;  /* 0x000000ff06117812 */ /* 0x000fe400078ec0ff */
[----:B-1----:R-:W-:Y:S01]  /*4d20*/  SHF.R.U32.HI R9, RZ, 0x8, R2 ;  /* 0x00000008ff097819 */ /* 0x002fe20000011602 */
[----:B------:R-:W-:-:S03]  /*4d30*/  HSET2.LE.AND R2, R10, R60, PT ;  /* 0x0000003c0a027233 */ /* 0x000fc60003803000 */
[----:B------:R-:W-:Y:S02]  /*4d40*/  PRMT R11, R11, 0x5410, R9 ;  /* 0x000054100b0b7816 */ /* 0x000fe40000000009 */
[----:B------:R-:W-:Y:S01]  /*4d50*/  LOP3.LUT R10, R2, R4, RZ, 0xc0, !PT ;  /* 0x00000004020a7212 */ /* 0x000fe200078ec0ff */
[--C-:B------:R-:W-:Y:S01]  /*4d60*/  HSET2.LE.AND R2, R16, R60.reuse, PT ;  /* 0x0000003c10027233 */ /* 0x100fe20003803000 */
[----:B----4-:R-:W-:Y:S01]  /*4d70*/  F2FP.PACK_AB R4, R18, R246 ;  /* 0x000000f61204723e */ /* 0x010fe200000000ff */
[----:B-----5:R-:W-:Y:S01]  /*4d80*/  FFMA.FTZ R8, R40, c[0x0][0x23c], -R13 ;  /* 0x00008f0028087a23 */ /* 0x020fe2000001080d */
[----:B------:R-:W-:Y:S01]  /*4d90*/  PRMT R9, R5, 0x5410, R15 ;  /* 0x0000541005097816 */ /* 0x000fe2000000000f */
[--C-:B------:R-:W-:Y:S01]  /*4da0*/  HSET2.LE.AND R5, R11, R60.reuse, PT ;  /* 0x0000003c0b057233 */ /* 0x100fe20003803000 */
[----:B------:R-:W-:Y:S01]  /*4db0*/  LOP3.LUT R11, R2, R4, RZ, 0xc0, !PT ;  /* 0x00000004020b7212 */ /* 0x000fe200078ec0ff */
[----:B------:R-:W-:Y:S01]  /*4dc0*/  FFMA.FTZ R2, R41, c[0x0][0x23c], -R12 ;  /* 0x00008f0029027a23 */ /* 0x000fe2000001080c */
[----:B------:R1:W-:Y:S01]  /*4dd0*/  MUFU.EX2 R56, R8 ;  /* 0x0000000800387308 */ /* 0x0003e20000000800 */
[----:B------:R-:W-:Y:S01]  /*4de0*/  HSET2.LE.AND R9, R9, R60, PT ;  /* 0x0000003c09097233 */ /* 0x000fe20003803000 */
[----:B--2---:R-:W-:Y:S01]  /*4df0*/  F2FP.PACK_AB R15, R169, R165 ;  /* 0x000000a5a90f723e */ /* 0x004fe200000000ff */
[----:B------:R-:W2:Y:S01]  /*4e00*/  LDSM.16.MT88.4 R40, [R205+0x10800] ;  /* 0x01080000cd28783b */ /* 0x000ea20000004200 */
[----:B------:R-:W-:-:S02]  /*4e10*/  LOP3.LUT R4, R6, 0xffff, RZ, 0xc0, !PT ;  /* 0x0000ffff06047812 */ /* 0x000fc400078ec0ff */
[----:B------:R-:W-:Y:S02]  /*4e20*/  LOP3.LUT R9, R9, R15, RZ, 0xc0, !PT ;  /* 0x0000000f09097212 */ /* 0x000fe400078ec0ff */
[----:B------:R3:W-:Y:S01]  /*4e30*/  MUFU.EX2 R247, R2 ;  /* 0x0000000200f77308 */ /* 0x0007e20000000800 */
[----:B------:R-:W-:Y:S02]  /*4e40*/  SHF.R.U32.HI R16, RZ, 0x18, R6 ;  /* 0x00000018ff107819 */ /* 0x000fe40000011606 */
[----:B------:R-:W-:Y:S01]  /*4e50*/  LOP3.LUT R15, R14, 0xff, RZ, 0xc0, !PT ;  /* 0x000000ff0e0f7812 */ /* 0x000fe200078ec0ff */
[----:B-1----:R-:W-:-:S04]  /*4e60*/  FFMA.FTZ R8, R29, c[0x0][0x23c], -R13 ;  /* 0x00008f001d087a23 */ /* 0x002fc8000001080d */
[----:B------:R1:W-:Y:S01]  /*4e70*/  MUFU.EX2 R167, R8 ;  /* 0x0000000800a77308 */ /* 0x0003e20000000800 */
[----:B---3--:R-:W-:-:S07]  /*4e80*/  FFMA.FTZ R2, R30, c[0x0][0x23c], -R12 ;  /* 0x00008f001e027a23 */ /* 0x008fce000001080c */
[----:B------:R3:W-:Y:S01]  /*4e90*/  MUFU.EX2 R57, R2 ;  /* 0x0000000200397308 */ /* 0x0007e20000000800 */
[----:B-1----:R-:W-:-:S04]  /*4ea0*/  F2FP.PACK_AB R8, R58, R150 ;  /* 0x000000963a08723e */ /* 0x002fc800000000ff */
[----:B------:R-:W-:Y:S02]  /*4eb0*/  LOP3.LUT R8, R5, R8, RZ, 0xc0, !PT ;  /* 0x0000000805087212 */ /* 0x000fe400078ec0ff */
[----:B------:R-:W-:Y:S01]  /*4ec0*/  SHF.R.U32.HI R5, RZ, 0x10, R6 ;  /* 0x00000010ff057819 */ /* 0x000fe20000011606 */
[----:B---3--:R-:W-:Y:S01]  /*4ed0*/  FFMA.FTZ R2, R31, c[0x0][0x23c], -R12 ;  /* 0x00008f001f027a23 */ /* 0x008fe2000001080c */
[----:B------:R-:W-:Y:S02]  /*4ee0*/  SHF.R.U32.HI R6, RZ, 0x8, R4 ;  /* 0x00000008ff067819 */ /* 0x000fe40000011604 */
[----:B------:R-:W-:Y:S01]  /*4ef0*/  LOP3.LUT R7, R5, 0xff, RZ, 0xc0, !PT ;  /* 0x000000ff05077812 */ /* 0x000fe200078ec0ff */
[----:B------:R1:W3:Y:S01]  /*4f00*/  MUFU.EX2 R166, R2 ;  /* 0x0000000200a67308 */ /* 0x0002e20000000800 */
[----:B------:R-:W-:Y:S01]  /*4f10*/  SHF.R.U32.HI R4, RZ, 0x10, R14 ;  /* 0x00000010ff047819 */ /* 0x000fe2000001160e */
[----:B------:R-:W-:Y:S01]  /*4f20*/  HMMA.16816.F32 R36, R8, R20, RZ ;  /* 0x000000140824723c */ /* 0x000fe200000018ff */
[----:B------:R-:W-:-:S02]  /*4f30*/  LOP3.LUT R5, R14, 0xffff, RZ, 0xc0, !PT ;  /* 0x0000ffff0e057812 */ /* 0x000fc400078ec0ff */
[----:B------:R-:W-:Y:S02]  /*4f40*/  SHF.R.U32.HI R14, RZ, 0x18, R14 ;  /* 0x00000018ff0e7819 */ /* 0x000fe4000001160e */
[----:B------:R-:W-:Y:S02]  /*4f50*/  LOP3.LUT R4, R4, 0xff, RZ, 0xc0, !PT ;  /* 0x000000ff04047812 */ /* 0x000fe400078ec0ff */
[----:B------:R-:W-:Y:S01]  /*4f60*/  SHF.R.U32.HI R5, RZ, 0x8, R5 ;  /* 0x00000008ff057819 */ /* 0x000fe20000011605 */
[C---:B------:R-:W-:Y:S01]  /*4f70*/  HMMA.16816.F32 R28, R8.reuse, R22, RZ ;  /* 0x00000016081c723c */ /* 0x040fe200000018ff */
[----:B------:R-:W-:Y:S02]  /*4f80*/  PRMT R7, R7, 0x5410, R16 ;  /* 0x0000541007077816 */ /* 0x000fe40000000010 */
[----:B------:R-:W-:Y:S02]  /*4f90*/  PRMT R4, R4, 0x5410, R14 ;  /* 0x0000541004047816 */ /* 0x000fe4000000000e */
[----:B------:R-:W-:Y:S01]  /*4fa0*/  PRMT R5, R15, 0x5410, R5 ;  /* 0x000054100f057816 */ /* 0x000fe20000000005 */
[----:B-1----:R-:W-:Y:S01]  /*4fb0*/  FFMA.FTZ R2, R53, c[0x0][0x23c], -R12 ;  /* 0x00008f0035027a23 */ /* 0x002fe2000001080c */
[--C-:B------:R-:W-:Y:S01]  /*4fc0*/  HSET2.LE.AND R7, R7, R60.reuse, PT ;  /* 0x0000003c07077233 */ /* 0x100fe20003803000 */
[----:B------:R-:W-:Y:S01]  /*4fd0*/  HMMA.16816.F32 R24, R8, R48, RZ ;  /* 0x000000300818723c */ /* 0x000fe200000018ff */
[--C-:B------:R-:W-:Y:S01]  /*4fe0*/  HSET2.LE.AND R15, R4, R60.reuse, PT ;  /* 0x0000003c040f7233 */ /* 0x100fe20003803000 */
[----:B------:R-:W1:Y:S01]  /*4ff0*/  MUFU.EX2 R164, R2 ;  /* 0x0000000200a47308 */ /* 0x000e620000000800 */
[----:B------:R-:W-:Y:S01]  /*5000*/  HSET2.LE.AND R5, R5, R60, PT ;  /* 0x0000003c05057233 */ /* 0x000fe20003803000 */
[----:B---3--:R-:W-:Y:S01]  /*5010*/  F2FP.PACK_AB R4, R166, R57 ;  /* 0x00000039a604723e */ /* 0x008fe200000000ff */
[----:B------:R-:W-:Y:S01]  /*5020*/  LDSM.16.MT88.4 R52, [R207+0x10000] ;  /* 0x01000000cf34783b */ /* 0x000fe20000004200 */
[----:B------:R-:W-:-:S02]  /*5030*/  F2FP.PACK_AB R14, R248, R59 ;  /* 0x0000003bf80e723e */ /* 0x000fc400000000ff */
[----:B------:R-:W-:Y:S01]  /*5040*/  HMMA.16816.F32 R20, R8, R50, RZ ;  /* 0x000000320814723c */ /* 0x000fe200000018ff */
[----:B------:R-:W3:Y:S01]  /*5050*/  LDSM.16.MT88.4 R48, [R208+0x10800] ;  /* 0x01080000d030783b */ /* 0x000ee20000004200 */
[----:B------:R-:W-:Y:S02]  /*5060*/  LOP3.LUT R7, R7, R4, RZ, 0xc0, !PT ;  /* 0x0000000407077212 */ /* 0x000fe400078ec0ff */
[----:B------:R-:W-:Y:S01]  /*5070*/  LOP3.LUT R4, R5, R14, RZ, 0xc0, !PT ;  /* 0x0000000e05047212 */ /* 0x000fe200078ec0ff */
[----:B------:R-:W-:-:S03]  /*5080*/  IMAD.MOV.U32 R14, RZ, RZ, R19 ;  /* 0x000000ffff0e7224 */ /* 0x000fc600078e0013 */
[C---:B------:R-:W-:Y:S01]  /*5090*/  HMMA.16816.F32 R120, R8.reuse, R116, RZ ;  /* 0x000000740878723c */ /* 0x040fe200000018ff */
[----:B-1----:R-:W-:Y:S02]  /*50a0*/  F2FP.PACK_AB R16, R164, R247 ;  /* 0x000000f7a410723e */ /* 0x002fe400000000ff */
[----:B------:R-:W-:Y:S02]  /*50b0*/  PRMT R2, R17, 0x5410, R6 ;  /* 0x0000541011027816 */ /* 0x000fe40000000006 */
[----:B------:R-:W-:Y:S01]  /*50c0*/  LOP3.LUT R5, R15, R16, RZ, 0xc0, !PT ;  /* 0x000000100f057212 */ /* 0x000fe200078ec0ff */
[----:B------:R-:W-:Y:S02]  /*50d0*/  IMAD.MOV.U32 R15, RZ, RZ, R18 ;  /* 0x000000ffff0f7224 */ /* 0x000fe400078e0012 */
[----:B------:R-:W-:Y:S01]  /*50e0*/  HMMA.16816.F32 R140, R8, R128, RZ ;  /* 0x00000080088c723c */ /* 0x000fe200000018ff */
[----:B------:R-:W-:Y:S01]  /*50f0*/  HSET2.LE.AND R0, R2, R60, PT ;  /* 0x0000003c02007233 */ /* 0x000fe20003803000 */
[----:B------:R-:W-:-:S04]  /*5100*/  F2FP.PACK_AB R2, R167, R56 ;  /* 0x00000038a702723e */ /* 0x000fc800000000ff */
[----:B------:R-:W-:Y:S01]  /*5110*/  LOP3.LUT R6, R0, R2, RZ, 0xc0, !PT ;  /* 0x0000000200067212 */ /* 0x000fe200078ec0ff */
[----:B------:R-:W-:Y:S01]  /*5120*/  IMAD.MOV.U32 R2, RZ, RZ, R59 ;  /* 0x000000ffff027224 */ /* 0x000fe200078e003b */
[----:B------:R-:W-:Y:S01]  /*5130*/  HMMA.16816.F32 R16, R8, R44, RZ ;  /* 0x0000002c0810723c */ /* 0x000fe200000018ff */
[----:B------:R-:W-:-:S07]  /*5140*/  MOV R0, R58 ;  /* 0x0000003a00007202 */ /* 0x000fce0000000f00 */
[----:B--2---:R-:W-:Y:S08]  /*5150*/  HMMA.16816.F32 R236, R4, R42, R28 ;  /* 0x0000002a04ec723c */ /* 0x004ff0000000181c */
[----:B------:R-:W-:Y:S01]  /*5160*/  HMMA.16816.F32 R28, R8, R46, RZ ;  /* 0x0000002e081c723c */ /* 0x000fe200000018ff */
[----:B------:R-:W-:Y:S07]  /*5170*/  LDSM.16.MT88.4 R44, [R205+0x14000] ;  /* 0x01400000cd2c783b */ /* 0x000fee0000004200 */
[C---:B------:R-:W-:Y:S08]  /*5180*/  HMMA.16816.F32 R200, R4.reuse, R32, R24 ;  /* 0x0000002004c8723c */ /* 0x040ff00000001818 */
[C---:B------:R-:W-:Y:S01]  /*5190*/  HMMA.16816.F32 R196, R4.reuse, R34, R20 ;  /* 0x0000002204c4723c */ /* 0x040fe20000001814 */
[----:B------:R-:W1:Y:S04]  /*51a0*/  LDSM.16.MT88.4 R32, [R205+0x12000] ;  /* 0x01200000cd20783b */ /* 0x000e680000004200 */
[----:B------:R-:W-:Y:S03]  /*51b0*/  LDSM.16.MT88.4 R20, [R206+0x12000] ;  /* 0x01200000ce14783b */ /* 0x000fe60000004200 */
[C---:B---3--:R-:W-:Y:S01]  /*51c0*/  HMMA.16816.F32 R192, R4.reuse, R48, R16 ;  /* 0x0000003004c0723c */ /* 0x048fe20000001810 */
[----:B------:R-:W2:Y:S07]  /*51d0*/  LDSM.16.MT88.4 R16, [R208+0x12000] ;  /* 0x01200000d010783b */ /* 0x000eae0000004200 */
[----:B------:R-:W-:Y:S01]  /*51e0*/  HMMA.16816.F32 R240, R4, R40, R36 ;  /* 0x0000002804f0723c */ /* 0x000fe20000001824 */
[----:B------:R-:W3:Y:S04]  /*51f0*/  LDSM.16.MT88.4 R36, [R207+0x12000] ;  /* 0x01200000cf24783b */ /* 0x000ee80000004200 */
[----:B------:R-:W4:Y:S03]  /*5200*/  LDSM.16.MT88.4 R40, [R206+0x14000] ;  /* 0x01400000ce28783b */ /* 0x000f260000004200 */
[----:B------:R-:W-:Y:S08]  /*5210*/  HMMA.16816.F32 R24, R8, R52, RZ ;  /* 0x000000340818723c */ /* 0x000ff000000018ff */
[----:B------:R-:W-:Y:S01]  /*5220*/  HMMA.16816.F32 R188, R4, R50, R28 ;  /* 0x0000003204bc723c */ /* 0x000fe2000000181c */
[----:B------:R-:W5:Y:S07]  /*5230*/  LDSM.16.MT88.4 R48, [R208+0x14000] ;  /* 0x01400000d030783b */ /* 0x000f6e0000004200 */
[C---:B------:R-:W-:Y:S08]  /*5240*/  HMMA.16816.F32 R100, R8.reuse, R54, RZ ;  /* 0x000000360864723c */ /* 0x040ff000000018ff */
[----:B-1----:R-:W-:Y:S08]  /*5250*/  HMMA.16816.F32 R88, R8, R32, RZ ;  /* 0x000000200858723c */ /* 0x002ff000000018ff */
[----:B------:R-:W-:Y:S07]  /*5260*/  HMMA.16816.F32 R160, R4, R76, R24 ;  /* 0x0000004c04a0723c */ /* 0x000fee0000001818 */
[----:B------:R-:W-:Y:S01]  /*5270*/  IMAD.MOV.U32 R77, RZ, RZ, R57 ;  /* 0x000000ffff4d7224 */ /* 0x000fe200078e0039 */
[----:B------:R-:W-:Y:S01]  /*5280*/  HMMA.16816.F32 R84, R8, R34, RZ ;  /* 0x000000220854723c */ /* 0x000fe200000018ff */
[----:B------:R-:W-:-:S07]  /*5290*/  MOV R76, R56 ;  /* 0x00000038004c7202 */ /* 0x000fce0000000f00 */
[C---:B--2---:R-:W-:Y:S08]  /*52a0*/  HMMA.16816.F32 R28, R8.reuse, R16, RZ ;  /* 0x00000010081c723c */ /* 0x044ff000000018ff */
[C---:B------:R-:W-:Y:S08]  /*52b0*/  HMMA.16816.F32 R24, R8.reuse, R18, RZ ;  /* 0x000000120818723c */ /* 0x040ff000000018ff */
[C---:B---3--:R-:W-:Y:S08]  /*52c0*/  HMMA.16816.F32 R16, R8.reuse, R38, RZ ;  /* 0x000000260810723c */ /* 0x048ff000000018ff */
[C---:B------:R-:W-:Y:S08]  /*52d0*/  HMMA.16816.F32 R32, R8.reuse, R44, RZ ;  /* 0x0000002c0820723c */ /* 0x040ff000000018ff */
[C---:B------:R-:W-:Y:S08]  /*52e0*/  HMMA.16816.F32 R72, R8.reuse, R20, RZ ;  /* 0x000000140848723c */ /* 0x040ff000000018ff */
[C---:B------:R-:W-:Y:S08]  /*52f0*/  HMMA.16816.F32 R64, R8.reuse, R22, RZ ;  /* 0x000000160840723c */ /* 0x040ff000000018ff */
[C---:B------:R-:W-:Y:S08]  /*5300*/  HMMA.16816.F32 R20, R8.reuse, R36, RZ ;  /* 0x000000240814723c */ /* 0x040ff000000018ff */
[C---:B------:R-:W-:Y:S08]  /*5310*/  HMMA.16816.F32 R60, R8.reuse, R46, RZ ;  /* 0x0000002e083c723c */ /* 0x040ff000000018ff */
[C---:B----4-:R-:W-:Y:S08]  /*5320*/  HMMA.16816.F32 R68, R8.reuse, R40, RZ ;  /* 0x000000280844723c */ /* 0x050ff000000018ff */
[C---:B------:R-:W-:Y:S08]  /*5330*/  HMMA.16816.F32 R56, R8.reuse, R42, RZ ;  /* 0x0000002a0838723c */ /* 0x040ff000000018ff */
[C---:B-----5:R-:W-:Y:S08]  /*5340*/  HMMA.16816.F32 R44, R8.reuse, R48, RZ ;  /* 0x00000030082c723c */ /* 0x060ff000000018ff */
        /* <DEDUP_REMOVED lines=8> */
[----:B------:R-:W-:Y:S07]  /*53d0*/  HMMA.16816.F32 R128, R8, R130, RZ ;  /* 0x000000820880723c */ /* 0x000fee00000018ff */
[----:B------:R-:W-:Y:S01]  /*53e0*/  IMAD.MOV.U32 R8, RZ, RZ, R169 ;  /* 0x000000ffff087224 */ /* 0x000fe200078e00a9 */
[----:B------:R-:W-:Y:S01]  /*53f0*/  MOV R11, R166 ;  /* 0x000000a6000b7202 */ /* 0x000fe20000000f00 */
[----:B------:R-:W-:Y:S01]  /*5400*/  IMAD.MOV.U32 R9, RZ, RZ, R168 ;  /* 0x000000ffff097224 */ /* 0x000fe200078e00a8 */
[----:B------:R-:W-:Y:S01]  /*5410*/  HMMA.16816.F32 R172, R4, R78, R100 ;  /* 0x0000004e04ac723c */ /* 0x000fe20000001864 */
[----:B------:R-:W-:-:S06]  /*5420*/  IMAD.MOV.U32 R10, RZ, RZ, R167 ;  /* 0x000000ffff0a7224 */ /* 0x000fcc00078e00a7 */
[----:B------:R-:W-:Y:S01]  /*5430*/  IMAD.MOV.U32 R78, RZ, RZ, R165 ;  /* 0x000000ffff4e7224 */ /* 0x000fe200078e00a5 */
[----:B------:R-:W-:Y:S01]  /*5440*/  HMMA.16816.F32 R184, R4, R124, R88 ;  /* 0x0000007c04b8723c */ /* 0x000fe20000001858 */
[----:B------:R-:W-:-:S06]  /*5450*/  IMAD.MOV.U32 R79, RZ, RZ, R164 ;  /* 0x000000ffff4f7224 */ /* 0x000fcc00078e00a4 */
        /* <DEDUP_REMOVED lines=8> */
[C---:B------:R-:W-:Y:S01]  /*54e0*/  HMMA.16816.F32 R156, R4.reuse, R110, R24 ;  /* 0x0000006e049c723c */ /* 0x040fe20000001818 */
[----:B------:R-:W1:Y:S01]  /*54f0*/  LDSM.16.MT88.4 R24, [R205+0x16800] ;  /* 0x01680000cd18783b */ /* 0x000e620000004200 */
[----:B------:R-:W-:Y:S01]  /*5500*/  IMAD.U32 R0, RZ, RZ, UR4 ;  /* 0x00000004ff007e24 */ /* 0x000fe2000f8e00ff */
[----:B------:R-:W-:Y:S01]  /*5510*/  MOV R30, R2 ;  /* 0x00000002001e7202 */ /* 0x000fe20000000f00 */
[----:B------:R-:W-:Y:S01]  /*5520*/  IMAD.MOV.U32 R28, RZ, RZ, R14 ;  /* 0x000000ffff1c7224 */ /* 0x000fe200078e000e */
[----:B------:R-:W-:Y:S02]  /*5530*/  MOV R29, R15 ;  /* 0x0000000f001d7202 */ /* 0x000fe40000000f00 */
[----:B------:R-:W-:Y:S01]  /*5540*/  LOP3.LUT R0, R135, UR27, R0, 0x96, !PT ;  /* 0x0000001b87007c12 */ /* 0x000fe2000f8e9600 */
[C---:B------:R-:W-:Y:S01]  /*5550*/  HMMA.16816.F32 R108, R4.reuse, R106, R16 ;  /* 0x0000006a046c723c */ /* 0x040fe20000001810 */
[----:B------:R-:W2:Y:S07]  /*5560*/  LDSM.16.MT88.4 R16, [R208+0x14800] ;  /* 0x01480000d010783b */ /* 0x000eae0000004200 */
[C---:B------:R-:W-:Y:S07]  /*5570*/  HMMA.16816.F32 R100, R4.reuse, R136, R32 ;  /* 0x000000880464723c */ /* 0x040fee0000001820 */
[----:B------:R-:W-:Y:S01]  /*5580*/  IMAD.MOV.U32 R35, RZ, RZ, R8 ;  /* 0x000000ffff237224 */ /* 0x000fe200078e0008 */
[----:B------:R-:W-:Y:S01]  /*5590*/  MOV R34, R9 ;  /* 0x0000000900227202 */ /* 0x000fe20000000f00 */
[----:B------:R-:W-:Y:S01]  /*55a0*/  IMAD.MOV.U32 R33, RZ, RZ, R10 ;  /* 0x000000ffff217224 */ /* 0x000fe200078e000a */
[----:B------:R-:W-:Y:S01]  /*55b0*/  HMMA.16816.F32 R180, R4, R126, R84 ;  /* 0x0000007e04b4723c */ /* 0x000fe20000001854 */
[----:B------:R-:W-:Y:S01]  /*55c0*/  IMAD.MOV.U32 R32, RZ, RZ, R11 ;  /* 0x000000ffff207224 */ /* 0x000fe200078e000b */
[----:B------:R-:W-:Y:S01]  /*55d0*/  MOV R137, R90 ;  /* 0x0000005a00897202 */ /* 0x000fe20000000f00 */
[----:B------:R-:W3:Y:S01]  /*55e0*/  LDSM.16.MT88.4 R8, [R207+0x14800] ;  /* 0x01480000cf08783b */ /* 0x000ee20000004200 */
[----:B------:R-:W-:-:S03]  /*55f0*/  MOV R136, R125 ;  /* 0x0000007d00887202 */ /* 0x000fc60000000f00 */
[----:B------:R-:W-:Y:S01]  /*5600*/  IMAD.MOV.U32 R86, RZ, RZ, R148 ;  /* 0x000000ffff567224 */ /* 0x000fe200078e0094 */
[----:B------:R-:W-:Y:S01]  /*5610*/  HMMA.16816.F32 R176, R4, R112, R72 ;  /* 0x0000007004b0723c */ /* 0x000fe20000001848 */
[----:B------:R-:W-:Y:S02]  /*5620*/  IMAD.MOV.U32 R87, RZ, RZ, R149 ;  /* 0x000000ffff577224 */ /* 0x000fe400078e0095 */
[----:B------:R-:W-:-:S05]  /*5630*/  IMAD.MOV.U32 R245, RZ, RZ, R136 ;  /* 0x000000fffff57224 */ /* 0x000fca00078e0088 */
[C---:B------:R-:W-:Y:S01]  /*5640*/  HMMA.16816.F32 R148, R4.reuse, R104, R20 ;  /* 0x000000680494723c */ /* 0x040fe20000001814 */
[----:B------:R-:W4:Y:S07]  /*5650*/  LDSM.16.MT88.4 R20, [R206+0x14800] ;  /* 0x01480000ce14783b */ /* 0x000f2e0000004200 */
[C---:B------:R-:W-:Y:S07]  /*5660*/  HMMA.16816.F32 R168, R4.reuse, R114, R64 ;  /* 0x0000007204a8723c */ /* 0x040fee0000001840 */
[----:B------:R-:W-:Y:S01]  /*5670*/  IMAD.MOV.U32 R64, RZ, RZ, R91 ;  /* 0x000000ffff407224 */ /* 0x000fe200078e005b */
[----:B------:R-:W-:Y:S01]  /*5680*/  HMMA.16816.F32 R112, R4, R138, R60 ;  /* 0x0000008a0470723c */ /* 0x000fe2000000183c */
[----:B------:R-:W-:Y:S01]  /*5690*/  IMAD.MOV.U32 R65, RZ, RZ, R78 ;  /* 0x000000ffff417224 */ /* 0x000fe200078e004e */
[----:B------:R-:W-:Y:S01]  /*56a0*/  MOV R66, R79 ;  /* 0x0000004f00427202 */ /* 0x000fe20000000f00 */
[----:B------:R-:W-:-:S04]  /*56b0*/  IMAD.MOV.U32 R67, RZ, RZ, R76 ;  /* 0x000000ffff437224 */ /* 0x000fc800078e004c */
[----:B------:R-:W-:Y:S01]  /*56c0*/  MOV R60, R86 ;  /* 0x00000056003c7202 */ /* 0x000fe20000000f00 */
[----:B------:R-:W-:Y:S01]  /*56d0*/  IMAD.MOV.U32 R61, RZ, RZ, R87 ;  /* 0x000000ffff3d7224 */ /* 0x000fe200078e0057 */
[C---:B-1----:R-:W-:Y:S01]  /*56e0*/  HMMA.16816.F32 R80, R4.reuse, R26, R80 ;  /* 0x0000001a0450723c */ /* 0x042fe20000001850 */
[----:B------:R-:W-:Y:S02]  /*56f0*/  IMAD.MOV.U32 R138, RZ, RZ, R88 ;  /* 0x000000ffff8a7224 */ /* 0x000fe400078e0058 */
[----:B------:R-:W-:Y:S02]  /*5700*/  IMAD.MOV.U32 R139, RZ, RZ, R89 ;  /* 0x000000ffff8b7224 */ /* 0x000fe400078e0059 */
[----:B------:R-:W-:Y:S02]  /*5710*/  IMAD.MOV.U32 R62, RZ, RZ, R77 ;  /* 0x000000ffff3e7224 */ /* 0x000fe400078e004d */
[----:B------:R-:W-:Y:S01]  /*5720*/  IMAD.MOV.U32 R63, RZ, RZ, R124 ;  /* 0x000000ffff3f7224 */ /* 0x000fe200078e007c */
[----:B--2---:R-:W-:Y:S01]  /*5730*/  HMMA.16816.F32 R88, R4, R16, R44 ;  /* 0x000000100458723c */ /* 0x004fe2000000182c */
[----:B------:R-:W-:Y:S01]  /*5740*/  IMAD.MOV.U32 R139, RZ, RZ, R62 ;  /* 0x000000ffff8b7224 */ /* 0x000fe200078e003e */
[----:B------:R-:W-:Y:S01]  /*5750*/  MOV R62, R32 ;  /* 0x00000020003e7202 */ /* 0x000fe20000000f00 */
[----:B------:R-:W-:-:S05]  /*5760*/  IMAD.MOV.U32 R32, RZ, RZ, R34 ;  /* 0x000000ffff207224 */ /* 0x000fca00078e0022 */
[C---:B------:R-:W-:Y:S01]  /*5770*/  HMMA.16816.F32 R84, R4.reuse, R18, R40 ;  /* 0x000000120454723c */ /* 0x040fe20000001828 */
[----:B------:R-:W1:Y:S07]  /*5780*/  LDSM.16.MT88.4 R16, [R206+0x16800] ;  /* 0x01680000ce10783b */ /* 0x000e6e0000004200 */
[C---:B---3--:R-:W-:Y:S07]  /*5790*/  HMMA.16816.F32 R76, R4.reuse, R8, R36 ;  /* 0x00000008044c723c */ /* 0x048fee0000001824 */
[----:B------:R-:W-:Y:S01]  /*57a0*/  IMAD.WIDE.U32 R8, R0, -0x326172a9, RZ ;  /* 0xcd9e8d5700087825 */ /* 0x000fe200078e00ff */
[C---:B----4-:R-:W-:Y:S04]  /*57b0*/  HMMA.16816.F32 R124, R4.reuse, R20, R68 ;  /* 0x00000014047c723c */ /* 0x050fe80000001844 */
[----:B------:R-:W-:Y:S01]  /*57c0*/  LOP3.LUT R2, R9, UR23, R244, 0x96, !PT ;  /* 0x0000001709027c12 */ /* 0x000fe2000f8e96f4 */
[----:B------:R-:W-:Y:S01]  /*57d0*/  IMAD.MOV.U32 R244, RZ, RZ, R137 ;  /* 0x000000fffff47224 */ /* 0x000fe200078e0089 */
[----:B------:R-:W-:Y:S01]  /*57e0*/  LOP3.LUT R0, R61, UR21, R8, 0x96, !PT ;  /* 0x000000153d007c12 */ /* 0x000fe2000f8e9608 */
[----:B------:R-:W-:Y:S01]  /*57f0*/  IMAD.MOV.U32 R61, RZ, RZ, R33 ;  /* 0x000000ffff3d7224 */ /* 0x000fe200078e0021 */
[----:B------:R-:W-:Y:S01]  /*5800*/  HMMA.16816.F32 R68, R4, R24, R48 ;  /* 0x000000180444723c */ /* 0x000fe20000001830 */
[----:B------:R-:W-:Y:S01]  /*5810*/  IMAD.WIDE.U32 R8, R2, -0x2daee0ad, RZ ;  /* 0xd2511f5302087825 */ /* 0x000fe200078e00ff */
[----:B------:R-:W2:Y:S01]  /*5820*/  LDSM.16.MT88.4 R24, [R207+0x16800] ;  /* 0x01680000cf18783b */ /* 0x000ea20000004200 */
[----:B------:R-:W-:-:S02]  /*5830*/  MOV R33, R35 ;  /* 0x0000002300217202 */ /* 0x000fc40000000f00 */
[----:B------:R-:W-:Y:S01]  /*5840*/  IMAD.WIDE.U32 R14, R0, -0x2daee0ad, RZ ;  /* 0xd2511f53000e7825 */ /* 0x000fe200078e00ff */
[----:B------:R-:W-:Y:S02]  /*5850*/  LOP3.LUT R2, R9, UR20, R138, 0x96, !PT ;  /* 0x0000001409027c12 */ /* 0x000fe4000f8e968a */
[----:B------:R-:W-:Y:S01]  /*5860*/  HMMA.16816.F32 R104, R4, R22, R56 ;  /* 0x000000160468723c */ /* 0x000fe20000001838 */
[----:B------:R-:W3:Y:S01]  /*5870*/  LDSM.16.MT88.4 R20, [R208+0x16800] ;  /* 0x01680000d014783b */ /* 0x000ee20000004200 */
[----:B------:R-:W-:Y:S01]  /*5880*/  LOP3.LUT R0, R15, UR18, R8, 0x96, !PT ;  /* 0x000000120f007c12 */ /* 0x000fe2000f8e9608 */
[----:B------:R-:W-:-:S04]  /*5890*/  IMAD.WIDE.U32 R8, R2, -0x326172a9, RZ ;  /* 0xcd9e8d5702087825 */ /* 0x000fc800078e00ff */
[----:B------:R-:W-:Y:S01]  /*58a0*/  IMAD.WIDE.U32 R134, R0, -0x326172a9, RZ ;  /* 0xcd9e8d5700867825 */ /* 0x000fe200078e00ff */
[----:B------:R-:W-:Y:S01]  /*58b0*/  LOP3.LUT R2, R9, UR19, R60, 0x96, !PT ;  /* 0x0000001309027c12 */ /* 0x000fe2000f8e963c */
[----:B------:R-:W-:Y:S01]  /*58c0*/  HMMA.16816.F32 R72, R4, R10, R52 ;  /* 0x0000000a0448723c */ /* 0x000fe20000001834 */
[----:B------:R-:W-:Y:S01]  /*58d0*/  MOV R57, R29 ;  /* 0x0000001d00397202 */ /* 0x000fe20000000f00 */
[----:B------:R-:W-:Y:S01]  /*58e0*/  IMAD.MOV.U32 R59, RZ, RZ, R139 ;  /* 0x000000ffff3b7224 */ /* 0x000fe200078e008b */
[----:B------:R-:W-:Y:S01]  /*58f0*/  LOP3.LUT R0, R135, UR17, R8, 0x96, !PT ;  /* 0x0000001187007c12 */ /* 0x000fe2000f8e9608 */
[----:B------:R-:W-:Y:S01]  /*5900*/  IMAD.WIDE.U32 R8, R2, -0x2daee0ad, RZ ;  /* 0xd2511f5302087825 */ /* 0x000fe200078e00ff */
[----:B------:R-:W-:-:S03]  /*5910*/  MOV R139, R32 ;  /* 0x00000020008b7202 */ /* 0x000fc60000000f00 */
[--C-:B------:R-:W-:Y:S01]  /*5920*/  FFMA.FTZ R2, R144, c[0x0][0x23c], -R13.reuse ;  /* 0x00008f0090027a23 */ /* 0x100fe2000001080d */
[C---:B-1----:R-:W-:Y:S01]  /*5930*/  HMMA.16816.F32 R92, R4.reuse, R16, R92 ;  /* 0x00000010045c723c */ /* 0x042fe2000000185c */
[----:B------:R-:W-:Y:S02]  /*5940*/  IMAD.WIDE.U32 R34, R0, -0x2daee0ad, RZ ;  /* 0xd2511f5300227825 */ /* 0x000fe400078e00ff */
[----:B------:R-:W1:Y:S02]  /*5950*/  MUFU.EX2 R11, R2 ;  /* 0x00000002000b7308 */ /* 0x000e640000000800 */
[----:B------:R-:W-:Y:S01]  /*5960*/  FFMA.FTZ R10, R146, c[0x0][0x23c], -R13 ;  /* 0x00008f00920a7a23 */ /* 0x000fe2000001080d */
[----:B------:R-:W-:Y:S01]  /*5970*/  LOP3.LUT R0, R35, UR7, R8, 0x96, !PT ;  /* 0x0000000723007c12 */ /* 0x000fe2000f8e9608 */
[----:B------:R-:W-:Y:S01]  /*5980*/  IMAD.MOV.U32 R138, RZ, RZ, R33 ;  /* 0x000000ffff8a7224 */ /* 0x000fe200078e0021 */
[----:B------:R-:W-:Y:S01]  /*5990*/  HMMA.16816.F32 R96, R4, R18, R96 ;  /* 0x000000120460723c */ /* 0x000fe20000001860 */
[----:B------:R-:W-:-:S02]  /*59a0*/  IMAD.MOV.U32 R58, RZ, RZ, R30 ;  /* 0x000000ffff3a7224 */ /* 0x000fc400078e001e */
[----:B------:R4:W5:Y:S01]  /*59b0*/  MUFU.EX2 R16, R10 ;  /* 0x0000000a00107308 */ /* 0x0009620000000800 */
[----:B------:R-:W-:-:S04]  /*59c0*/  IMAD.MOV.U32 R56, RZ, RZ, R28 ;  /* 0x000000ffff387224 */ /* 0x000fc800078e001c */
[----:B--2---:R-:W-:Y:S01]  /*59d0*/  HMMA.16816.F32 R44, R4, R24, R140 ;  /* 0x00000018042c723c */ /* 0x004fe2000000188c */
[----:B------:R-:W-:-:S06]  /*59e0*/  IMAD.MOV.U32 R35, RZ, RZ, R56 ;  /* 0x000000ffff237224 */ /* 0x000fcc00078e0038 */
[----:B-1----:R-:W-:Y:S01]  /*59f0*/  IMAD.MOV.U32 R142, RZ, RZ, R11 ;  /* 0x000000ffff8e7224 */ /* 0x002fe200078e000b */
[----:B---3--:R-:W-:Y:S01]  /*5a00*/  HMMA.16816.F32 R52, R4, R20, R120 ;  /* 0x000000140434723c */ /* 0x008fe20000001878 */
[----:B----4-:R-:W-:Y:S01]  /*5a10*/  LOP3.LUT R10, R9, UR16, R14, 0x96, !PT ;  /* 0x00000010090a7c12 */ /* 0x010fe2000f8e960e */
[----:B------:R-:W-:-:S04]  /*5a20*/  IMAD.WIDE.U32 R8, R0, -0x326172a9, RZ ;  /* 0xcd9e8d5700087825 */ /* 0x000fc800078e00ff */
[----:B------:R-:W-:Y:S01]  /*5a30*/  FFMA.FTZ R0, R145, c[0x0][0x23c], -R13 ;  /* 0x00008f0091007a23 */ /* 0x000fe2000001080d */
[----:B------:R-:W-:Y:S01]  /*5a40*/  LOP3.LUT R2, R8, 0xffff, RZ, 0xc0, !PT ;  /* 0x0000ffff08027812 */ /* 0x000fe200078ec0ff */
[----:B------:R-:W-:Y:S01]  /*5a50*/  IMAD.WIDE.U32 R32, R10, -0x326172a9, RZ ;  /* 0xcd9e8d570a207825 */ /* 0x000fe200078e00ff */
[----:B------:R-:W-:Y:S01]  /*5a60*/  LOP3.LUT R11, R8, 0xff, RZ, 0xc0, !PT ;  /* 0x000000ff080b7812 */ /* 0x000fe200078ec0ff */
[----:B------:R1:W-:Y:S01]  /*5a70*/  MUFU.EX2 R60, R0 ;  /* 0x00000000003c7308 */ /* 0x0003e20000000800 */
[----:B------:R-:W-:Y:S01]  /*5a80*/  SHF.R.U32.HI R2, RZ, 0x8, R2 ;  /* 0x00000008ff027819 */ /* 0x000fe20000011602 */
[----:B------:R-:W-:Y:S01]  /*5a90*/  IMAD.MOV.U32 R123, RZ, RZ, R59 ;  /* 0x000000ffff7b7224 */ /* 0x000fe200078e003b */
[----:B------:R-:W-:Y:S01]  /*5aa0*/  SHF.R.U32.HI R14, RZ, 0x10, R8 ;  /* 0x00000010ff0e7819 */ /* 0x000fe20000011608 */
[----:B------:R-:W-:Y:S01]  /*5ab0*/  IMAD.MOV.U32 R59, RZ, RZ, R31 ;  /* 0x000000ffff3b7224 */ /* 0x000fe200078e001f */
[----:B------:R-:W-:Y:S01]  /*5ac0*/  PRMT R11, R11, 0x5410, R2 ;  /* 0x000054100b0b7816 */ /* 0x000fe20000000002 */
[----:B------:R-:W2:Y:S01]  /*5ad0*/  LDC.U8 R31, c[0x0][0x2d8] ;  /* 0x0000b600ff1f7b82 */ /* 0x000ea20000000000 */
[----:B------:R-:W-:Y:S01]  /*5ae0*/  FFMA.FTZ R2, R154, c[0x0][0x23c], -R12 ;  /* 0x00008f009a027a23 */ /* 0x000fe2000001080c */
[----:B------:R-:W-:Y:S01]  /*5af0*/  LOP3.LUT R10, R14, 0xff, RZ, 0xc0, !PT ;  /* 0x000000ff0e0a7812 */ /* 0x000fe200078ec0ff */
[----:B------:R-:W-:Y:S01]  /*5b00*/  HMMA.16816.F32 R40, R4, R22, R116 ;  /* 0x000000160428723c */ /* 0x000fe20000001874 */
[----:B------:R-:W-:Y:S01]  /*5b10*/  SHF.R.U32.HI R8, RZ, 0x18, R8 ;  /* 0x00000018ff087819 */ /* 0x000fe20000011608 */
[----:B------:R-:W-:Y:S01]  /*5b20*/  MUFU.EX2 R14, R2 ;  /* 0x00000002000e7308 */ /* 0x000fe20000000800 */
[----:B------:R-:W-:Y:S02]  /*5b30*/  LDSM.16.MT88.4 R20, [R208+0x11000] ;  /* 0x01100000d014783b */ /* 0x000fe40000004200 */
[----:B------:R-:W-:Y:S01]  /*5b40*/  PRMT R10, R10, 0x5410, R8 ;  /* 0x000054100a0a7816 */ /* 0x000fe20000000008 */
[----:B-1----:R-:W-:-:S02]  /*5b50*/  FFMA.FTZ R0, R133, c[0x0][0x23c], -R13 ;  /* 0x00008f0085007a23 */ /* 0x002fc4000001080d */
[----:B------:R-:W-:Y:S01]  /*5b60*/  HMMA.16816.F32 R36, R4, R26, R128 ;  /* 0x0000001a0424723c */ /* 0x000fe20000001880 */
[----:B------:R-:W1:Y:S01]  /*5b70*/  LDSM.16.MT88.4 R24, [R206+0x11000] ;  /* 0x01100000ce18783b */ /* 0x000e620000004200 */
[----:B------:R-:W-:Y:S01]  /*5b80*/  IMAD.MOV.U32 R119, RZ, RZ, R57 ;  /* 0x000000ffff777224 */ /* 0x000fe200078e0039 */
[----:B------:R3:W-:Y:S01]  /*5b90*/  MUFU.EX2 R143, R0 ;  /* 0x00000000008f7308 */ /* 0x0007e20000000800 */
[----:B------:R-:W-:Y:S01]  /*5ba0*/  MOV R118, R58 ;  /* 0x0000003a00767202 */ /* 0x000fe20000000f00 */
[----:B------:R-:W-:Y:S01]  /*5bb0*/  IMAD.MOV.U32 R117, RZ, RZ, R59 ;  /* 0x000000ffff757224 */ /* 0x000fe200078e003b */
[----:B------:R-:W-:Y:S01]  /*5bc0*/  MOV R133, R139 ;  /* 0x0000008b00857202 */ /* 0x000fe20000000f00 */
[----:B------:R-:W-:Y:S01]  /*5bd0*/  FFMA.FTZ R6, R147, c[0x0][0x23c], -R12 ;  /* 0x00008f0093067a23 */ /* 0x000fe2000001080c */
[----:B-----5:R-:W-:Y:S01]  /*5be0*/  MOV R130, R16 ;  /* 0x0000001000827202 */ /* 0x020fe20000000f00 */
[----:B------:R-:W-:Y:S01]  /*5bf0*/  IMAD.MOV.U32 R129, RZ, RZ, R61 ;  /* 0x000000ffff817224 */ /* 0x000fe200078e003d */
[----:B------:R-:W4:Y:S01]  /*5c00*/  LDSM.16.MT88.4 R16, [R207+0x11000] ;  /* 0x01100000cf10783b */ /* 0x000f220000004200 */
[----:B------:R-:W-:Y:S01]  /*5c10*/  IMAD.MOV.U32 R131, RZ, RZ, R62 ;  /* 0x000000ffff837224 */ /* 0x000fe200078e003e */
[----:B--2---:R-:W-:Y:S01]  /*5c20*/  LEA R51, R31, R31, 0x10 ;  /* 0x0000001f1f337211 */ /* 0x004fe200078e80ff */
[----:B------:R-:W-:Y:S01]  /*5c30*/  IMAD.MOV.U32 R116, RZ, RZ, R138 ;  /* 0x000000ffff747224 */ /* 0x000fe200078e008a */
[----:B------:R-:W2:Y:S01]  /*5c40*/  LDSM.16.MT88.4 R28, [R205+0x11000] ;  /* 0x01100000cd1c783b */ /* 0x000ea20000004200 */
[----:B---3--:R-:W-:-:S04]  /*5c50*/  FFMA.FTZ R0, R152, c[0x0][0x23c], -R12 ;  /* 0x00008f0098007a23 */ /* 0x008fc8000001080c */
[----:B------:R3:W5:Y:S02]  /*5c60*/  MUFU.EX2 R15, R0 ;  /* 0x00000000000f7308 */ /* 0x0007640000000800 */
[----:B---3--:R-:W-:Y:S01]  /*5c70*/  LOP3.LUT R0, R9, UR25, R32, 0x96, !PT ;  /* 0x0000001909007c12 */ /* 0x008fe2000f8e9620 */
[----:B-----5:R-:W-:-:S05]  /*5c80*/  IMAD.MOV.U32 R128, RZ, RZ, R15 ;  /* 0x000000ffff807224 */ /* 0x020fca00078e000f */
[----:B------:R3:W-:Y:S01]  /*5c90*/  MUFU.EX2 R15, R6 ;  /* 0x00000006000f7308 */ /* 0x0007e20000000800 */
[C---:B------:R-:W-:Y:S02]  /*5ca0*/  LOP3.LUT R2, R0.reuse, 0xffff, RZ, 0xc0, !PT ;  /* 0x0000ffff00027812 */ /* 0x040fe400078ec0ff */
[----:B------:R-:W-:Y:S02]  /*5cb0*/  LOP3.LUT R7, R0, 0xff, RZ, 0xc0, !PT ;  /* 0x000000ff00077812 */ /* 0x000fe400078ec0ff */
[----:B------:R-:W-:Y:S02]  /*5cc0*/  SHF.R.U32.HI R5, RZ, 0x8, R2 ;  /* 0x00000008ff057819 */ /* 0x000fe40000011602 */
[----:B------:R-:W-:Y:S02]  /*5cd0*/  SHF.R.U32.HI R4, RZ, 0x10, R0 ;  /* 0x00000010ff047819 */ /* 0x000fe40000011600 */
[----:B------:R-:W-:Y:S01]  /*5ce0*/  PRMT R8, R7, 0x5410, R5 ;  /* 0x0000541007087816 */ /* 0x000fe20000000005 */
[----:B------:R-:W-:Y:S01]  /*5cf0*/  FFMA.FTZ R5, R153, c[0x0][0x23c], -R12 ;  /* 0x00008f0099057a23 */ /* 0x000fe2000001080c */
[----:B------:R-:W-:Y:S01]  /*5d00*/  SHF.R.U32.HI R9, RZ, 0x18, R0 ;  /* 0x00000018ff097819 */ /* 0x000fe20000011600 */
[----:B------:R-:W-:Y:S01]  /*5d10*/  HSET2.LE.AND R0, R11, R51, PT ;  /* 0x000000330b007233 */ /* 0x000fe20003803000 */
[----:B------:R-:W-:Y:S01]  /*5d20*/  F2FP.PACK_AB R2, R143, R60 ;  /* 0x0000003c8f02723e */ /* 0x000fe200000000ff */
[----:B------:R-:W5:Y:S01]  /*5d30*/  MUFU.EX2 R135, R5 ;  /* 0x0000000500877308 */ /* 0x000f620000000800 */
[----:B------:R-:W-:-:S02]  /*5d40*/  LOP3.LUT R4, R4, 0xff, RZ, 0xc0, !PT ;  /* 0x000000ff04047812 */ /* 0x000fc400078ec0ff */
[----:B---3--:R-:W-:Y:S01]  /*5d50*/  LOP3.LUT R6, R0, R2, RZ, 0xc0, !PT ;  /* 0x0000000200067212 */ /* 0x008fe200078ec0ff */
[----:B------:R-:W-:Y:S01]  /*5d60*/  HSET2.LE.AND R0, R10, R51, PT ;  /* 0x000000330a007233 */ /* 0x000fe20003803000 */
[----:B------:R-:W-:Y:S02]  /*5d70*/  PRMT R9, R4, 0x5410, R9 ;  /* 0x0000541004097816 */ /* 0x000fe40000000009 */
[----:B-----5:R-:W-:-:S04]  /*5d80*/  F2FP.PACK_AB R2, R135, R15 ;  /* 0x0000000f8702723e */ /* 0x020fc800000000ff */
[----:B------:R-:W-:Y:S01]  /*5d90*/  LOP3.LUT R7, R0, R2, RZ, 0xc0, !PT ;  /* 0x0000000200077212 */ /* 0x000fe200078ec0ff */
[----:B------:R-:W-:Y:S01]  /*5da0*/  HSET2.LE.AND R0, R8, R51, PT ;  /* 0x0000003308007233 */ /* 0x000fe20003803000 */
[----:B------:R-:W-:-:S04]  /*5db0*/  F2FP.PACK_AB R2, R142, R130 ;  /* 0x000000828e02723e */ /* 0x000fc800000000ff */
[----:B------:R-:W-:Y:S01]  /*5dc0*/  LOP3.LUT R4, R0, R2, RZ, 0xc0, !PT ;  /* 0x0000000200047212 */ /* 0x000fe200078ec0ff */
[----:B------:R-:W-:Y:S01]  /*5dd0*/  HSET2.LE.AND R0, R9, R51, PT ;  /* 0x0000003309007233 */ /* 0x000fe20003803000 */
[----:B------:R-:W-:Y:S01]  /*5de0*/  F2FP.PACK_AB R2, R14, R128 ;  /* 0x000000800e02723e */ /* 0x000fe200000000ff */
[----:B------:R-:W-:Y:S03]  /*5df0*/  LDSM.16.MT88.4 R8, [R207+0x13000] ;  /* 0x01300000cf08783b */ /* 0x000fe60000004200 */
[----:B------:R-:W-:Y:S01]  /*5e00*/  LOP3.LUT R5, R0, R2, RZ, 0xc0, !PT ;  /* 0x0000000200057212 */ /* 0x000fe200078ec0ff */
[----:B------:R-:W-:Y:S01]  /*5e10*/  IMAD.MOV.U32 R0, RZ, RZ, R249 ;  /* 0x000000ffff007224 */ /* 0x000fe200078e00f9 */
[----:B------:R-:W-:-:S03]  /*5e20*/  MOV R2, R63 ;  /* 0x0000003f00027202 */ /* 0x000fc60000000f00 */
[----:B------:R-:W-:Y:S02]  /*5e30*/  FFMA.FTZ R0, R0, c[0x0][0x23c], -R13 ;  /* 0x00008f0000007a23 */ /* 0x000fe4000001080d */
[C---:B-1----:R-:W-:Y:S08]  /*5e40*/  HMMA.16816.F32 R144, R4.reuse, R24, R200 ;  /* 0x000000180490723c */ /* 0x042ff000000018c8 */
[C---:B------:R-:W-:Y:S01]  /*5e50*/  HMMA.16816.F32 R56, R4.reuse, R26, R196 ;  /* 0x0000001a0438723c */ /* 0x040fe200000018c4 */
[----:B------:R-:W1:Y:S06]  /*5e60*/  LDSM.16.MT88.4 R24, [R205+0x13000] ;  /* 0x01300000cd18783b */ /* 0x000e6c0000004200 */
[----:B------:R-:W-:Y:S01]  /*5e70*/  IMAD.MOV.U32 R198, RZ, RZ, R60 ;  /* 0x000000ffffc67224 */ /* 0x000fe200078e003c */
[----:B------:R-:W-:Y:S01]  /*5e80*/  MOV R196, R155 ;  /* 0x0000009b00c47202 */ /* 0x000fe20000000f00 */
[----:B------:R-:W-:Y:S01]  /*5e90*/  HMMA.16816.F32 R60, R4, R22, R188 ;  /* 0x00000016043c723c */ /* 0x000fe200000018bc */
[----:B------:R-:W-:Y:S01]  /*5ea0*/  MOV R199, R15 ;  /* 0x0000000f00c77202 */ /* 0x000fe20000000f00 */
[----:B------:R-:W-:Y:S01]  /*5eb0*/  IMAD.MOV.U32 R197, RZ, RZ, R14 ;  /* 0x000000ffffc57224 */ /* 0x000fe200078e000e */
[----:B------:R-:W-:-:S02]  /*5ec0*/  MOV R15, R251 ;  /* 0x000000fb000f7202 */ /* 0x000fc40000000f00 */
[----:B------:R-:W-:-:S03]  /*5ed0*/  MOV R14, R248 ;  /* 0x000000f8000e7202 */ /* 0x000fc60000000f00 */
[C---:B------:R-:W-:Y:S01]  /*5ee0*/  HMMA.16816.F32 R152, R4.reuse, R20, R192 ;  /* 0x000000140498723c */ /* 0x040fe200000018c0 */
[----:B------:R-:W3:Y:S06]  /*5ef0*/  LDSM.16.MT88.4 R20, [R206+0x13000] ;  /* 0x01300000ce14783b */ /* 0x000eec0000004200 */
[----:B------:R-:W-:Y:S01]  /*5f00*/  IMAD.MOV.U32 R195, RZ, RZ, R64 ;  /* 0x000000ffffc37224 */ /* 0x000fe200078e0040 */
[----:B------:R-:W-:Y:S01]  /*5f10*/  MOV R193, R66 ;  /* 0x0000004200c17202 */ /* 0x000fe20000000f00 */
[----:B------:R-:W-:Y:S01]  /*5f20*/  IMAD.MOV.U32 R194, RZ, RZ, R65 ;  /* 0x000000ffffc27224 */ /* 0x000fe200078e0041 */
[----:B----4-:R-:W-:Y:S01]  /*5f30*/  HMMA.16816.F32 R160, R4, R16, R160 ;  /* 0x0000001004a0723c */ /* 0x010fe200000018a0 */
[----:B------:R-:W-:-:S07]  /*5f40*/  IMAD.MOV.U32 R192, RZ, RZ, R67 ;  /* 0x000000ffffc07224 */ /* 0x000fce00078e0043 */
[C---:B------:R-:W-:Y:S01]  /*5f50*/  HMMA.16816.F32 R64, R4.reuse, R18, R172 ;  /* 0x000000120440723c */ /* 0x040fe200000018ac */
[----:B------:R-:W4:Y:S06]  /*5f60*/  LDSM.16.MT88.4 R16, [R208+0x13000] ;  /* 0x01300000d010783b */ /* 0x000f2c0000004200 */
[----:B------:R-:W-:Y:S01]  /*5f70*/  IMAD.MOV.U32 R175, RZ, RZ, R123 ;  /* 0x000000ffffaf7224 */ /* 0x000fe200078e007b */
[----:B--2---:R-:W-:Y:S01]  /*5f80*/  HMMA.16816.F32 R136, R4, R28, R240 ;  /* 0x0000001c0488723c */ /* 0x004fe200000018f0 */
[----:B------:R-:W-:-:S07]  /*5f90*/  IMAD.MOV.U32 R174, RZ, RZ, R250 ;  /* 0x000000ffffae7224 */ /* 0x000fce00078e00fa */
[C---:B------:R-:W-:Y:S01]  /*5fa0*/  HMMA.16816.F32 R48, R4.reuse, R30, R236 ;  /* 0x0000001e0430723c */ /* 0x040fe200000018ec */
[----:B------:R-:W2:Y:S07]  /*5fb0*/  LDSM.16.MT88.4 R28, [R205+0x15000] ;  /* 0x01500000cd1c783b */ /* 0x000eae0000004200 */
[C---:B-1----:R-:W-:Y:S08]  /*5fc0*/  HMMA.16816.F32 R120, R4.reuse, R24, R184 ;  /* 0x000000180478723c */ /* 0x042ff000000018b8 */
[C---:B------:R-:W-:Y:S01]  /*5fd0*/  HMMA.16816.F32 R248, R4.reuse, R26, R180 ;  /* 0x0000001a04f8723c */ /* 0x040fe200000018b4 */
[----:B------:R-:W1:Y:S06]  /*5fe0*/  LDSM.16.MT88.4 R24, [R206+0x15000] ;  /* 0x01500000ce18783b */ /* 0x000e6c0000004200 */
[----:B------:R-:W-:Y:S01]  /*5ff0*/  IMAD.MOV.U32 R180, RZ, RZ, R244 ;  /* 0x000000ffffb47224 */ /* 0x000fe200078e00f4 */
[----:B------:R-:W-:Y:S01]  /*6000*/  MOV R181, R245 ;  /* 0x000000f500b57202 */ /* 0x000fe20000000f00 */
[----:B------:R-:W-:Y:S01]  /*6010*/  IMAD.MOV.U32 R182, RZ, RZ, R247 ;  /* 0x000000ffffb67224 */ /* 0x000fe200078e00f7 */
[----:B---3--:R-:W-:Y:S01]  /*6020*/  HMMA.16816.F32 R240, R4, R22, R168 ;  /* 0x0000001604f0723c */ /* 0x008fe200000018a8 */
[----:B------:R-:W-:-:S05]  /*6030*/  IMAD.MOV.U32 R183, RZ, RZ, R246 ;  /* 0x000000ffffb77224 */ /* 0x000fca00078e00f6 */
[----:B------:R-:W-:Y:S01]  /*6040*/  IMAD.MOV.U32 R173, RZ, RZ, R121 ;  /* 0x000000ffffad7224 */ /* 0x000fe200078e0079 */
[----:B------:R-:W-:Y:S01]  /*6050*/  MOV R141, R122 ;  /* 0x0000007a008d7202 */ /* 0x000fe20000000f00 */
[----:B------:R-:W-:Y:S01]  /*6060*/  HMMA.16816.F32 R244, R4, R20, R176 ;  /* 0x0000001404f4723c */ /* 0x000fe200000018b0 */
[----:B------:R-:W3:Y:S01]  /*6070*/  LDSM.16.MT88.4 R20, [R208+0x15000] ;  /* 0x01500000d014783b */ /* 0x000ee20000004200 */
[----:B------:R-:W-:Y:S02]  /*6080*/  IMAD.MOV.U32 R172, RZ, RZ, R120 ;  /* 0x000000ffffac7224 */ /* 0x000fe400078e0078 */
[----:B------:R-:W-:-:S04]  /*6090*/  IMAD.MOV.U32 R140, RZ, RZ, R123 ;  /* 0x000000ffff8c7224 */ /* 0x000fc800078e007b */
[C---:B------:R-:W-:Y:S07]  /*60a0*/  HMMA.16816.F32 R200, R4.reuse, R8, R148 ;  /* 0x0000000804c8723c */ /* 0x040fee0000001894 */
[----:B------:R-:W-:Y:S01]  /*60b0*/  IMAD.MOV.U32 R151, RZ, RZ, R194 ;  /* 0x000000ffff977224 */ /* 0x000fe200078e00c2 */
[----:B------:R-:W-:Y:S01]  /*60c0*/  HMMA.16816.F32 R184, R4, R10, R108 ;  /* 0x0000000a04b8723c */ /* 0x000fe2000000186c */
[----:B------:R-:W5:Y:S01]  /*60d0*/  LDSM.16.MT88.4 R8, [R205+0x17000] ;  /* 0x01700000cd08783b */ /* 0x000f620000004200 */
[----:B------:R-:W-:Y:S01]  /*60e0*/  IMAD.MOV.U32 R150, RZ, RZ, R195 ;  /* 0x000000ffff967224 */ /* 0x000fe200078e00c3 */
[----:B------:R-:W-:Y:S01]  /*60f0*/  MOV R148, R183 ;  /* 0x000000b700947202 */ /* 0x000fe20000000f00 */
[----:B------:R-:W-:-:S04]  /*6100*/  IMAD.MOV.U32 R149, RZ, RZ, R182 ;  /* 0x000000ffff957224 */ /* 0x000fc800078e00b6 */
[C---:B----4-:R-:W-:Y:S07]  /*6110*/  HMMA.16816.F32 R236, R4.reuse, R16, R164 ;  /* 0x0000001004ec723c */ /* 0x050fee00000018a4 */
[----:B------:R-:W-:Y:S01]  /*6120*/  IMAD.MOV.U32 R166, RZ, RZ, R197 ;  /* 0x000000ffffa67224 */ /* 0x000fe200078e00c5 */
[----:B------:R-:W-:Y:S01]  /*6130*/  HMMA.16816.F32 R188, R4, R18, R156 ;  /* 0x0000001204bc723c */ /* 0x000fe2000000189c */
[----:B------:R-:W4:Y:S01]  /*6140*/  LDSM.16.MT88.4 R16, [R207+0x15000] ;  /* 0x01500000cf10783b */ /* 0x000f220000004200 */
[----:B------:R-:W-:Y:S01]  /*6150*/  IMAD.MOV.U32 R165, RZ, RZ, R198 ;  /* 0x000000ffffa57224 */ /* 0x000fe200078e00c6 */
[----:B------:R-:W-:Y:S01]  /*6160*/  MOV R164, R199 ;  /* 0x000000c700a47202 */ /* 0x000fe20000000f00 */
[----:B------:R-:W-:-:S03]  /*6170*/  IMAD.MOV.U32 R167, RZ, RZ, R173 ;  /* 0x000000ffffa77224 */ /* 0x000fc600078e00ad */
[----:B------:R-:W-:Y:S01]  /*6180*/  MOV R159, R172 ;  /* 0x000000ac009f7202 */ /* 0x000fe20000000f00 */
[----:B--2---:R-:W-:Y:S01]  /*6190*/  HMMA.16816.F32 R120, R4, R28, R100 ;  /* 0x0000001c0478723c */ /* 0x004fe20000001864 */
[----:B------:R-:W-:Y:S01]  /*61a0*/  IMAD.MOV.U32 R158, RZ, RZ, R175 ;  /* 0x000000ffff9e7224 */ /* 0x000fe200078e00af */
[----:B------:R-:W-:Y:S01]  /*61b0*/  MOV R156, R193 ;  /* 0x000000c1009c7202 */ /* 0x000fe20000000f00 */
[----:B------:R-:W-:-:S05]  /*61c0*/  IMAD.MOV.U32 R157, RZ, RZ, R192 ;  /* 0x000000ffff9d7224 */ /* 0x000fca00078e00c0 */
[C---:B------:R-:W-:Y:S01]  /*61d0*/  HMMA.16816.F32 R100, R4.reuse, R30, R112 ;  /* 0x0000001e0464723c */ /* 0x040fe20000001870 */
[----:B------:R-:W2:Y:S07]  /*61e0*/  LDSM.16.MT88.4 R28, [R206+0x17000] ;  /* 0x01700000ce1c783b */ /* 0x000eae0000004200 */
[C---:B-1----:R-:W-:Y:S07]  /*61f0*/  HMMA.16816.F32 R112, R4.reuse, R24, R124 ;  /* 0x000000180470723c */ /* 0x042fee000000187c */
[----:B------:R-:W-:Y:S01]  /*6200*/  MOV R125, R196 ;  /* 0x000000c4007d7202 */ /* 0x000fe20000000f00 */
[----:B---3--:R-:W-:Y:S01]  /*6210*/  HMMA.16816.F32 R176, R4, R22, R84 ;  /* 0x0000001604b0723c */ /* 0x008fe20000001854 */
[----:B------:R-:W-:Y:S01]  /*6220*/  IMAD.MOV.U32 R124, RZ, RZ, R174 ;  /* 0x000000ffff7c7224 */ /* 0x000fe200078e00ae */
[----:B------:R-:W-:Y:S01]  /*6230*/  MOV R127, R180 ;  /* 0x000000b4007f7202 */ /* 0x000fe20000000f00 */
[----:B------:R-:W-:-:S02]  /*6240*/  IMAD.MOV.U32 R25, RZ, RZ, R181 ;  /* 0x000000ffff197224 */ /* 0x000fc400078e00b5 */
[----:B------:R-:W-:Y:S01]  /*6250*/  IMAD.MOV.U32 R126, RZ, RZ, R2 ;  /* 0x000000ffff7e7224 */ /* 0x000fe200078e0002 */
[----:B------:R-:W-:Y:S02]  /*6260*/  LOP3.LUT R2, R33, UR9, R134, 0x96, !PT ;  /* 0x0000000921027c12 */ /* 0x000fe4000f8e9686 */
[----:B------:R-:W-:Y:S01]  /*6270*/  HMMA.16816.F32 R196, R4, R20, R88 ;  /* 0x0000001404c4723c */ /* 0x000fe20000001858 */
[----:B------:R-:W-:Y:S01]  /*6280*/  MOV R85, R151 ;  /* 0x0000009700557202 */ /* 0x000fe20000000f00 */
[----:B------:R-:W-:Y:S01]  /*6290*/  IMAD.MOV.U32 R151, RZ, RZ, R159 ;  /* 0x000000ffff977224 */ /* 0x000fe200078e009f */
[----:B------:R-:W-:-:S04]  /*62a0*/  MOV R159, R143 ;  /* 0x0000008f009f7202 */ /* 0x000fc80000000f00 */
[----:B------:R-:W-:Y:S01]  /*62b0*/  IMAD.MOV.U32 R90, RZ, RZ, R124 ;  /* 0x000000ffff5a7224 */ /* 0x000fe200078e007c */
[C---:B-----5:R-:W-:Y:S01]  /*62c0*/  HMMA.16816.F32 R168, R4.reuse, R8, R68 ;  /* 0x0000000804a8723c */ /* 0x060fe20000001844 */
        /* <DEDUP_REMOVED lines=12> */
[----:B------:R-:W-:Y:S03]  /*6390*/  LDSM.16.MT88.4 R80, [R206+0x15800] ;  /* 0x01580000ce50783b */ /* 0x000fe60000004200 */
[C---:B----4-:R-:W-:Y:S07]  /*63a0*/  HMMA.16816.F32 R192, R4.reuse, R16, R76 ;  /* 0x0000001004c0723c */ /* 0x050fee000000184c */
[----:B------:R-:W-:Y:S01]  /*63b0*/  MOV R77, R159 ;  /* 0x0000009f004d7202 */ /* 0x000fe20000000f00 */
[C---:B------:R-:W-:Y:S01]  /*63c0*/  HMMA.16816.F32 R172, R4.reuse, R18, R72 ;  /* 0x0000001204ac723c */ /* 0x040fe20000001848 */
[----:B------:R-:W3:Y:S06]  /*63d0*/  LDSM.16.MT88.4 R16, [R207+0x17000] ;  /* 0x01700000cf10783b */ /* 0x000eec0000004200 */
[----:B------:R-:W-:Y:S01]  /*63e0*/  IMAD.MOV.U32 R73, RZ, RZ, R151 ;  /* 0x000000ffff497224 */ /* 0x000fe200078e0097 */
[C---:B------:R-:W-:Y:S07]  /*63f0*/  HMMA.16816.F32 R180, R4.reuse, R26, R104 ;  /* 0x0000001a04b4723c */ /* 0x040fee0000001868 */
[----:B------:R-:W-:Y:S01]  /*6400*/  IMAD.MOV.U32 R105, RZ, RZ, R127 ;  /* 0x000000ffff697224 */ /* 0x000fe200078e007f */
[----:B------:R-:W-:Y:S01]  /*6410*/  MOV R107, R133 ;  /* 0x00000085006b7202 */ /* 0x000fe20000000f00 */
[----:B------:R-:W-:Y:S01]  /*6420*/  IMAD.MOV.U32 R104, RZ, RZ, R126 ;  /* 0x000000ffff687224 */ /* 0x000fe200078e007e */
[----:B------:R4:W-:Y:S01]  /*6430*/  MUFU.EX2 R133, R0 ;  /* 0x0000000000857308 */ /* 0x0009e20000000800 */
[----:B------:R-:W-:Y:S01]  /*6440*/  IMAD.MOV.U32 R88, RZ, RZ, R105 ;  /* 0x000000ffff587224 */ /* 0x000fe200078e0069 */
[----:B------:R-:W-:Y:S01]  /*6450*/  MOV R105, R124 ;  /* 0x0000007c00697202 */ /* 0x000fe20000000f00 */
[----:B------:R-:W-:Y:S01]  /*6460*/  IMAD.MOV.U32 R106, RZ, RZ, R116 ;  /* 0x000000ffff6a7224 */ /* 0x000fe200078e0074 */
[----:B--2---:R-:W-:Y:S01]  /*6470*/  HMMA.16816.F32 R108, R4, R28, R92 ;  /* 0x0000001c046c723c */ /* 0x004fe2000000185c */
[----:B------:R-:W-:-:S02]  /*6480*/  IMAD.MOV.U32 R126, RZ, RZ, R119 ;  /* 0x000000ffff7e7224 */ /* 0x000fc400078e0077 */
[----:B------:R-:W-:Y:S02]  /*6490*/  IMAD.MOV.U32 R127, RZ, RZ, R35 ;  /* 0x000000ffff7f7224 */ /* 0x000fe400078e0023 */
[----:B------:R-:W-:Y:S01]  /*64a0*/  IMAD.MOV.U32 R84, RZ, RZ, R88 ;  /* 0x000000ffff547224 */ /* 0x000fe200078e0058 */
[----:B------:R-:W-:Y:S01]  /*64b0*/  MOV R88, R148 ;  /* 0x0000009400587202 */ /* 0x000fe20000000f00 */
[----:B------:R-:W-:Y:S01]  /*64c0*/  IMAD.MOV.U32 R87, RZ, RZ, R104 ;  /* 0x000000ffff577224 */ /* 0x000fe200078e0068 */
[C---:B-1----:R-:W-:Y:S01]  /*64d0*/  HMMA.16816.F32 R116, R4.reuse, R8, R52 ;  /* 0x000000080474723c */ /* 0x042fe20000001834 */
[----:B------:R-:W-:Y:S01]  /*64e0*/  IMAD.MOV.U32 R72, RZ, RZ, R84 ;  /* 0x000000ffff487224 */ /* 0x000fe200078e0054 */
[----:B------:R-:W-:Y:S01]  /*64f0*/  MOV R93, R77 ;  /* 0x0000004d005d7202 */ /* 0x000fe20000000f00 */
[----:B------:R-:W-:Y:S01]  /*6500*/  IMAD.MOV.U32 R104, RZ, RZ, R125 ;  /* 0x000000ffff687224 */ /* 0x000fe200078e007d */
[----:B------:R-:W-:Y:S01]  /*6510*/  MOV R77, R129 ;  /* 0x00000081004d7202 */ /* 0x000fe20000000f00 */
[--C-:B----4-:R-:W-:Y:S01]  /*6520*/  FFMA.FTZ R0, R252, c[0x0][0x23c], -R13.reuse ;  /* 0x00008f00fc007a23 */ /* 0x110fe2000001080d */
[----:B------:R-:W-:Y:S01]  /*6530*/  MOV R134, R93 ;  /* 0x0000005d00867202 */ /* 0x000fe20000000f00 */
[----:B------:R-:W-:Y:S01]  /*6540*/  IMAD.WIDE.U32 R8, R2, -0x2daee0ad, RZ ;  /* 0xd2511f5302087825 */ /* 0x000fe200078e00ff */
[C---:B------:R-:W-:Y:S01]  /*6550*/  HMMA.16816.F32 R28, R4.reuse, R30, R96 ;  /* 0x0000001e041c723c */ /* 0x040fe20000001860 */
[----:B------:R1:W2:Y:S02]  /*6560*/  MUFU.EX2 R35, R0 ;  /* 0x0000000000237308 */ /* 0x0002a40000000800 */
[----:B------:R-:W-:Y:S01]  /*6570*/  FFMA.FTZ R2, R90, c[0x0][0x23c], -R13 ;  /* 0x00008f005a027a23 */ /* 0x000fe2000001080d */
[----:B------:R-:W-:Y:S01]  /*6580*/  MOV R90, R127 ;  /* 0x0000007f005a7202 */ /* 0x000fe20000000f00 */
[----:B------:R-:W-:Y:S01]  /*6590*/  IMAD.MOV.U32 R91, RZ, RZ, R126 ;  /* 0x000000ffff5b7224 */ /* 0x000fe200078e007e */
[----:B------:R-:W-:Y:S01]  /*65a0*/  LOP3.LUT R14, R8, 0xff, RZ, 0xc0, !PT ;  /* 0x000000ff080e7812 */ /* 0x000fe200078ec0ff */
[----:B------:R-:W-:Y:S01]  /*65b0*/  IMAD.MOV.U32 R79, RZ, RZ, R87 ;  /* 0x000000ffff4f7224 */ /* 0x000fe200078e0057 */
[----:B---3--:R-:W-:Y:S01]  /*65c0*/  HMMA.16816.F32 R124, R4, R16, R44 ;  /* 0x00000010047c723c */ /* 0x008fe2000000182c */
[----:B------:R-:W-:Y:S01]  /*65d0*/  IMAD.MOV.U32 R87, RZ, RZ, R149 ;  /* 0x000000ffff577224 */ /* 0x000fe200078e0095 */
[----:B------:R-:W-:Y:S01]  /*65e0*/  MUFU.EX2 R32, R2 ;  /* 0x0000000200207308 */ /* 0x000fe20000000800 */
[----:B------:R-:W-:-:S02]  /*65f0*/  IMAD.MOV.U32 R148, RZ, RZ, R156 ;  /* 0x000000ffff947224 */ /* 0x000fc400078e009c */
[----:B------:R-:W-:Y:S01]  /*6600*/  IMAD.MOV.U32 R149, RZ, RZ, R157 ;  /* 0x000000ffff957224 */ /* 0x000fe200078e009d */
[----:B------:R-:W-:Y:S01]  /*6610*/  MOV R157, R141 ;  /* 0x0000008d009d7202 */ /* 0x000fe20000000f00 */
[----:B------:R-:W-:Y:S01]  /*6620*/  IMAD.MOV.U32 R84, RZ, RZ, R148 ;  /* 0x000000ffff547224 */ /* 0x000fe200078e0094 */
[C---:B------:R-:W-:Y:S01]  /*6630*/  HMMA.16816.F32 R16, R4.reuse, R18, R36 ;  /* 0x000000120410723c */ /* 0x040fe20000001824 */
[----:B-1----:R-:W-:Y:S01]  /*6640*/  FFMA.FTZ R0, R25, c[0x0][0x23c], -R13 ;  /* 0x00008f0019007a23 */ /* 0x002fe2000001080d */
[----:B------:R-:W-:Y:S01]  /*6650*/  SHF.R.U32.HI R13, RZ, 0x18, R8 ;  /* 0x00000018ff0d7819 */ /* 0x000fe20000011608 */
[----:B------:R-:W-:Y:S02]  /*6660*/  IMAD.MOV.U32 R156, RZ, RZ, R167 ;  /* 0x000000ffff9c7224 */ /* 0x000fe400078e00a7 */
[----:B------:R1:W3:Y:S01]  /*6670*/  MUFU.EX2 R33, R0 ;  /* 0x0000000000217308 */ /* 0x0002e20000000800 */
[----:B------:R-:W-:Y:S02]  /*6680*/  IMAD.MOV.U32 R167, RZ, RZ, R142 ;  /* 0x000000ffffa77224 */ /* 0x000fe400078e008e */
[----:B------:R-:W-:Y:S01]  /*6690*/  HMMA.16816.F32 R24, R4, R10, R40 ;  /* 0x0000000a0418723c */ /* 0x000fe20000001828 */
[----:B------:R-:W-:Y:S01]  /*66a0*/  LDSM.16.MT88.4 R40, [R205+0x13800] ;  /* 0x01380000cd28783b */ /* 0x000fe20000004200 */
[----:B------:R-:W-:Y:S01]  /*66b0*/  MOV R74, R156 ;  /* 0x0000009c004a7202 */ /* 0x000fe20000000f00 */
[----:B------:R-:W-:-:S02]  /*66c0*/  IMAD.MOV.U32 R75, RZ, RZ, R157 ;  /* 0x000000ffff4b7224 */ /* 0x000fc400078e009d */
[----:B------:R-:W-:Y:S01]  /*66d0*/  IMAD.MOV.U32 R94, RZ, RZ, R164 ;  /* 0x000000ffff5e7224 */ /* 0x000fe200078e00a4 */
[----:B------:R-:W-:Y:S01]  /*66e0*/  MOV R97, R74 ;  /* 0x0000004a00617202 */ /* 0x000fe20000000f00 */
[----:B------:R-:W-:Y:S01]  /*66f0*/  FFMA.FTZ R5, R72, c[0x0][0x23c], -R12 ;  /* 0x00008f0048057a23 */ /* 0x000fe2000001080c */
[----:B------:R-:W-:Y:S01]  /*6700*/  SHF.R.U32.HI R10, RZ, 0x10, R8 ;  /* 0x00000010ff0a7819 */ /* 0x000fe20000011608 */
[----:B------:R-:W4:Y:S01]  /*6710*/  LDC.U8 R72, c[0x0][0x2d8] ;  /* 0x0000b600ff487b82 */ /* 0x000f220000000000 */
[----:B------:R-:W-:Y:S01]  /*6720*/  FFMA.FTZ R4, R79, c[0x0][0x23c], -R12 ;  /* 0x00008f004f047a23 */ /* 0x000fe2000001080c */
[----:B------:R-:W-:Y:S01]  /*6730*/  MOV R79, R149 ;  /* 0x00000095004f7202 */ /* 0x000fe20000000f00 */
[----:B------:R-:W-:Y:S01]  /*6740*/  IMAD.MOV.U32 R95, RZ, RZ, R165 ;  /* 0x000000ffff5f7224 */ /* 0x000fe200078e00a5 */
[----:B-1----:R-:W-:Y:S01]  /*6750*/  LOP3.LUT R0, R9, UR24, R34, 0x96, !PT ;  /* 0x0000001809007c12 */ /* 0x002fe2000f8e9622 */
[----:B------:R-:W-:Y:S01]  /*6760*/  IMAD.MOV.U32 R69, RZ, RZ, R167 ;  /* 0x000000ffff457224 */ /* 0x000fe200078e00a7 */
[----:B------:R-:W-:Y:S01]  /*6770*/  LOP3.LUT R9, R8, 0xffff, RZ, 0xc0, !PT ;  /* 0x0000ffff08097812 */ /* 0x000fe200078ec0ff */
[----:B------:R-:W-:Y:S01]  /*6780*/  FFMA.FTZ R8, R15, c[0x0][0x23c], -R12 ;  /* 0x00008f000f087a23 */ /* 0x000fe2000001080c */
[C---:B------:R-:W-:Y:S01]  /*6790*/  LOP3.LUT R2, R0.reuse, 0xffff, RZ, 0xc0, !PT ;  /* 0x0000ffff00027812 */ /* 0x040fe200078ec0ff */
[----:B------:R-:W-:Y:S01]  /*67a0*/  IMAD.MOV.U32 R96, RZ, RZ, R73 ;  /* 0x000000ffff607224 */ /* 0x000fe200078e0049 */
[----:B------:R-:W-:Y:S01]  /*67b0*/  SHF.R.U32.HI R11, RZ, 0x8, R9 ;  /* 0x00000008ff0b7819 */ /* 0x000fe20000011609 */
[----:B------:R1:W-:Y:S01]  /*67c0*/  MUFU.EX2 R15, R8 ;  /* 0x00000008000f7308 */ /* 0x0003e20000000800 */
[----:B------:R-:W-:Y:S01]  /*67d0*/  LOP3.LUT R9, R0, 0xff, RZ, 0xc0, !PT ;  /* 0x000000ff00097812 */ /* 0x000fe200078ec0ff */
[----:B------:R-:W-:Y:S01]  /*67e0*/  IMAD.MOV.U32 R98, RZ, RZ, R75 ;  /* 0x000000ffff627224 */ /* 0x000fe200078e004b */
[----:B------:R-:W-:Y:S01]  /*67f0*/  SHF.R.U32.HI R2, RZ, 0x8, R2 ;  /* 0x00000008ff027819 */ /* 0x000fe20000011602 */
[----:B------:R-:W-:Y:S01]  /*6800*/  LDSM.16.MT88.4 R164, [R207+0x11800] ;  /* 0x01180000cfa4783b */ /* 0x000fe20000004200 */
[----:B------:R-:W-:Y:S01]  /*6810*/  LOP3.LUT R10, R10, 0xff, RZ, 0xc0, !PT ;  /* 0x000000ff0a0a7812 */ /* 0x000fe200078ec0ff */
[----:B------:R-:W-:Y:S01]  /*6820*/  IMAD.MOV.U32 R252, RZ, RZ, R94 ;  /* 0x000000fffffc7224 */ /* 0x000fe200078e005e */
[----:B------:R-:W-:Y:S01]  /*6830*/  PRMT R9, R9, 0x5410, R2 ;  /* 0x0000541009097816 */ /* 0x000fe20000000002 */
[----:B------:R-:W-:Y:S01]  /*6840*/  IMAD.MOV.U32 R34, RZ, RZ, R95 ;  /* 0x000000ffff227224 */ /* 0x000fe200078e005f */
[----:B------:R-:W-:-:S02]  /*6850*/  SHF.R.U32.HI R2, RZ, 0x10, R0 ;  /* 0x00000010ff027819 */ /* 0x000fc40000011600 */
[----:B------:R-:W-:Y:S02]  /*6860*/  SHF.R.U32.HI R0, RZ, 0x18, R0 ;  /* 0x00000018ff007819 */ /* 0x000fe40000011600 */
[----:B------:R-:W-:Y:S01]  /*6870*/  LOP3.LUT R2, R2, 0xff, RZ, 0xc0, !PT ;  /* 0x000000ff02027812 */ /* 0x000fe200078ec0ff */
[----:B----4-:R-:W-:Y:S01]  /*6880*/  IMAD R72, R72, 0x10000, R72 ;  /* 0x0001000048487824 */ /* 0x010fe200078e0248 */
[----:B------:R-:W-:Y:S01]  /*6890*/  PRMT R11, R14, 0x5410, R11 ;  /* 0x000054100e0b7816 */ /* 0x000fe2000000000b */
[----:B-1----:R-:W-:Y:S01]  /*68a0*/  FFMA.FTZ R8, R86, c[0x0][0x23c], -R12 ;  /* 0x00008f0056087a23 */ /* 0x002fe2000001080c */
[----:B------:R-:W-:Y:S01]  /*68b0*/  PRMT R10, R10, 0x5410, R13 ;  /* 0x000054100a0a7816 */ /* 0x000fe2000000000d */
[----:B------:R-:W-:Y:S01]  /*68c0*/  IMAD.MOV.U32 R86, RZ, RZ, R150 ;  /* 0x000000ffff567224 */ /* 0x000fe200078e0096 */
[----:B------:R-:W-:Y:S01]  /*68d0*/  MOV R150, R158 ;  /* 0x0000009e00967202 */ /* 0x000fe20000000f00 */
[----:B------:R-:W-:Y:S01]  /*68e0*/  IMAD.MOV.U32 R158, RZ, RZ, R140 ;  /* 0x000000ffff9e7224 */ /* 0x000fe200078e008c */
[----:B------:R-:W1:Y:S01]  /*68f0*/  MUFU.EX2 R14, R8 ;  /* 0x00000008000e7308 */ /* 0x000e620000000800 */
[----:B------:R-:W-:Y:S01]  /*6900*/  LDSM.16.MT88.4 R140, [R205+0x11800] ;  /* 0x01180000cd8c783b */ /* 0x000fe20000004200 */
[----:B------:R-:W-:Y:S01]  /*6910*/  PRMT R2, R2, 0x5410, R0 ;  /* 0x0000541002027816 */ /* 0x000fe20000000000 */
[----:B------:R-:W-:Y:S01]  /*6920*/  IMAD.MOV.U32 R78, RZ, RZ, R150 ;  /* 0x000000ffff4e7224 */ /* 0x000fe200078e0096 */
[--C-:B------:R-:W-:Y:S01]  /*6930*/  HSET2.LE.AND R0, R9, R72.reuse, PT ;  /* 0x0000004809007233 */ /* 0x100fe20003803000 */
[----:B------:R-:W4:Y:S01]  /*6940*/  LDSM.16.MT88.4 R148, [R206+0x11800] ;  /* 0x01180000ce94783b */ /* 0x000f220000004200 */
[--C-:B------:R-:W-:Y:S01]  /*6950*/  HSET2.LE.AND R6, R11, R72.reuse, PT ;  /* 0x000000480b067233 */ /* 0x100fe20003803000 */
[----:B------:R-:W-:Y:S01]  /*6960*/  IMAD.MOV.U32 R76, RZ, RZ, R158 ;  /* 0x000000ffff4c7224 */ /* 0x000fe200078e009e */
[----:B------:R5:W-:Y:S01]  /*6970*/  MUFU.EX2 R13, R4 ;  /* 0x00000004000d7308 */ /* 0x000be20000000800 */
[----:B------:R-:W-:Y:S01]  /*6980*/  HSET2.LE.AND R7, R10, R72, PT ;  /* 0x000000480a077233 */ /* 0x000fe20003803000 */
[----:B------:R-:W-:Y:S01]  /*6990*/  IMAD.MOV.U32 R10, RZ, RZ, R70 ;  /* 0x000000ffff0a7224 */ /* 0x000fe200078e0046 */
[----:B------:R-:W-:Y:S01]  /*69a0*/  MOV R12, R68 ;  /* 0x00000044000c7202 */ /* 0x000fe20000000f00 */
[----:B------:R-:W-:Y:S01]  /*69b0*/  IMAD.MOV.U32 R99, RZ, RZ, R76 ;  /* 0x000000ffff637224 */ /* 0x000fe200078e004c */
[----:B------:R-:W-:Y:S01]  /*69c0*/  LDSM.16.MT88.4 R156, [R208+0x11800] ;  /* 0x01180000d09c783b */ /* 0x000fe20000004200 */
[----:B------:R-:W-:-:S02]  /*69d0*/  IMAD.MOV.U32 R76, RZ, RZ, R131 ;  /* 0x000000ffff4c7224 */ /* 0x000fc400078e0083 */
[----:B------:R1:W1:Y:S01]  /*69e0*/  MUFU.EX2 R8, R5 ;  /* 0x0000000500087308 */ /* 0x0002620000000800 */
[----:B------:R-:W-:Y:S01]  /*69f0*/  IMAD.MOV.U32 R11, RZ, RZ, R69 ;  /* 0x000000ffff0b7224 */ /* 0x000fe200078e0045 */
[----:B-----5:R-:W-:Y:S01]  /*6a00*/  HSET2.LE.AND R4, R2, R72, PT ;  /* 0x0000004802047233 */ /* 0x020fe20003803000 */
[----:B--2---:R-:W-:Y:S01]  /*6a10*/  F2FP.PACK_AB R2, R35, R133 ;  /* 0x000000852302723e */ /* 0x004fe200000000ff */
[----:B------:R-:W-:Y:S03]  /*6a20*/  LDSM.16.MT88.4 R72, [R205+0x15800] ;  /* 0x01580000cd48783b */ /* 0x000fe60000004200 */
[----:B------:R-:W-:Y:S01]  /*6a30*/  LOP3.LUT R128, R0, R2, RZ, 0xc0, !PT ;  /* 0x0000000200807212 */ /* 0x000fe200078ec0ff */
[----:B------:R-:W-:Y:S01]  /*6a40*/  IMAD.MOV.U32 R2, RZ, RZ, R86 ;  /* 0x000000ffff027224 */ /* 0x000fe200078e0056 */
[----:B---3--:R-:W-:Y:S02]  /*6a50*/  F2FP.PACK_AB R0, R32, R33 ;  /* 0x000000212000723e */ /* 0x008fe400000000ff */
[----:B-1----:R-:W-:-:S02]  /*6a60*/  F2FP.PACK_AB R5, R14, R15 ;  /* 0x0000000f0e05723e */ /* 0x002fc400000000ff */
[----:B------:R-:W-:Y:S02]  /*6a70*/  LOP3.LUT R130, R6, R0, RZ, 0xc0, !PT ;  /* 0x0000000006827212 */ /* 0x000fe400078ec0ff */
[----:B------:R-:W-:Y:S02]  /*6a80*/  F2FP.PACK_AB R0, R8, R13 ;  /* 0x0000000d0800723e */ /* 0x000fe400000000ff */
[----:B------:R-:W-:Y:S02]  /*6a90*/  LOP3.LUT R129, R4, R5, RZ, 0xc0, !PT ;  /* 0x0000000504817212 */ /* 0x000fe400078ec0ff */
[----:B------:R-:W-:Y:S02]  /*6aa0*/  LOP3.LUT R131, R7, R0, RZ, 0xc0, !PT ;  /* 0x0000000007837212 */ /* 0x000fe400078ec0ff */
[----:B------:R-:W-:Y:S01]  /*6ab0*/  MOV R0, R85 ;  /* 0x0000005500007202 */ /* 0x000fe20000000f00 */
[----:B------:R-:W-:Y:S04]  /*6ac0*/  LDSM.16.MT88.4 R4, [R207+0x17800] ;  /* 0x01780000cf04783b */ /* 0x000fe80000004200 */
[C---:B----4-:R-:W-:Y:S08]  /*6ad0*/  HMMA.16816.F32 R144, R128.reuse, R148, R144 ;  /* 0x000000948090723c */ /* 0x050ff00000001890 */
[C---:B------:R-:W-:Y:S01]  /*6ae0*/  HMMA.16816.F32 R148, R128.reuse, R150, R56 ;  /* 0x000000968094723c */ /* 0x040fe20000001838 */
[----:B------:R-:W1:Y:S07]  /*6af0*/  LDSM.16.MT88.4 R56, [R208+0x13800] ;  /* 0x01380000d038783b */ /* 0x000e6e0000004200 */
[C---:B------:R-:W-:Y:S08]  /*6b00*/  HMMA.16816.F32 R136, R128.reuse, R140, R136 ;  /* 0x0000008c8088723c */ /* 0x040ff00000001888 */
[C---:B------:R-:W-:Y:S01]  /*6b10*/  HMMA.16816.F32 R140, R128.reuse, R142, R48 ;  /* 0x0000008e808c723c */ /* 0x040fe20000001830 */
[----:B------:R-:W2:Y:S07]  /*6b20*/  LDSM.16.MT88.4 R48, [R206+0x13800] ;  /* 0x01380000ce30783b */ /* 0x000eae0000004200 */
[C---:B------:R-:W-:Y:S01]  /*6b30*/  HMMA.16816.F32 R36, R128.reuse, R40, R96 ;  /* 0x000000288024723c */ /* 0x040fe20000001860 */
[----:B------:R-:W-:Y:S07]  /*6b40*/  LDSM.16.MT88.4 R96, [R207+0x15800] ;  /* 0x01580000cf60783b */ /* 0x000fee0000004200 */
[C---:B------:R-:W-:Y:S07]  /*6b50*/  HMMA.16816.F32 R40, R128.reuse, R42, R248 ;  /* 0x0000002a8028723c */ /* 0x040fee00000018f8 */
[----:B------:R-:W-:Y:S01]  /*6b60*/  MOV R248, R78 ;  /* 0x0000004e00f87202 */ /* 0x000fe20000000f00 */
[----:B------:R-:W-:Y:S01]  /*6b70*/  IMAD.MOV.U32 R250, RZ, RZ, R76 ;  /* 0x000000fffffa7224 */ /* 0x000fe200078e004c */
[----:B-1----:R-:W-:Y:S01]  /*6b80*/  HMMA.16816.F32 R52, R128, R56, R236 ;  /* 0x000000388034723c */ /* 0x002fe200000018ec */
[----:B------:R-:W-:Y:S01]  /*6b90*/  IMAD.MOV.U32 R249, RZ, RZ, R77 ;  /* 0x000000fffff97224 */ /* 0x000fe200078e004d */
[----:B------:R-:W-:-:S05]  /*6ba0*/  MOV R251, R71 ;  /* 0x0000004700fb7202 */ /* 0x000fca0000000f00 */
[----:B------:R-:W-:Y:S01]  /*6bb0*/  MOV R238, R106 ;  /* 0x0000006a00ee7202 */ /* 0x000fe20000000f00 */
[----:B------:R-:W-:Y:S01]  /*6bc0*/  IMAD.MOV.U32 R237, RZ, RZ, R105 ;  /* 0x000000ffffed7224 */ /* 0x000fe200078e0069 */
[----:B------:R-:W-:Y:S01]  /*6bd0*/  HMMA.16816.F32 R160, R128, R164, R160 ;  /* 0x000000a480a0723c */ /* 0x000fe200000018a0 */
[----:B------:R-:W-:Y:S02]  /*6be0*/  IMAD.MOV.U32 R239, RZ, RZ, R107 ;  /* 0x000000ffffef7224 */ /* 0x000fe400078e006b */
[----:B------:R-:W-:Y:S02]  /*6bf0*/  FADD.FTZ R0, R0, R238 ;  /* 0x000000ee00007221 */ /* 0x000fe40000010000 */
[----:B------:R-:W-:-:S03]  /*6c00*/  FADD.FTZ R2, R2, R237 ;  /* 0x000000ed02027221 */ /* 0x000fc60000010000 */
[----:B--2---:R-:W-:Y:S01]  /*6c10*/  HMMA.16816.F32 R44, R128, R48, R244 ;  /* 0x00000030802c723c */ /* 0x004fe200000018f4 */
[----:B------:R-:W-:-:S06]  /*6c20*/  FADD.FTZ R2, R239, R2 ;  /* 0x00000002ef027221 */ /* 0x000fcc0000010000 */
[----:B------:R-:W-:Y:S01]  /*6c30*/  MOV R244, R88 ;  /* 0x0000005800f47202 */ /* 0x000fe20000000f00 */
[C---:B------:R-:W-:Y:S01]  /*6c40*/  HMMA.16816.F32 R48, R128.reuse, R50, R240 ;  /* 0x000000328030723c */ /* 0x040fe200000018f0 */
[----:B------:R-:W-:Y:S02]  /*6c50*/  IMAD.MOV.U32 R246, RZ, RZ, R84 ;  /* 0x000000fffff67224 */ /* 0x000fe400078e0054 */
[----:B------:R-:W-:Y:S02]  /*6c60*/  IMAD.MOV.U32 R245, RZ, RZ, R87 ;  /* 0x000000fffff57224 */ /* 0x000fe400078e0057 */
[----:B------:R-:W-:Y:S02]  /*6c70*/  IMAD.MOV.U32 R247, RZ, RZ, R79 ;  /* 0x000000fffff77224 */ /* 0x000fe400078e004f */
[----:B------:R-:W-:Y:S01]  /*6c80*/  IMAD.MOV.U32 R240, RZ, RZ, R89 ;  /* 0x000000fffff07224 */ /* 0x000fe200078e0059 */
[----:B------:R-:W-:Y:S01]  /*6c90*/  MOV R242, R91 ;  /* 0x0000005b00f27202 */ /* 0x000fe20000000f00 */
[----:B------:R-:W-:Y:S01]  /*6ca0*/  IMAD.MOV.U32 R241, RZ, RZ, R90 ;  /* 0x000000fffff17224 */ /* 0x000fe200078e005a */
[----:B------:R-:W-:Y:S01]  /*6cb0*/  HMMA.16816.F32 R164, R128, R166, R64 ;  /* 0x000000a680a4723c */ /* 0x000fe20000001840 */
[----:B------:R-:W-:Y:S01]  /*6cc0*/  FADD.FTZ R0, R240, R0 ;  /* 0x00000000f0007221 */ /* 0x000fe20000010000 */
[----:B------:R-:W1:Y:S01]  /*6cd0*/  LDSM.16.MT88.4 R64, [R207+0x13800] ;  /* 0x01380000cf40783b */ /* 0x000e620000004200 */
[----:B------:R-:W-:-:S02]  /*6ce0*/  IMAD.MOV.U32 R243, RZ, RZ, R104 ;  /* 0x000000fffff37224 */ /* 0x000fc400078e0068 */
[----:B------:R-:W-:Y:S01]  /*6cf0*/  FADD.FTZ R0, R242, R0 ;  /* 0x00000000f2007221 */ /* 0x000fe20000010000 */
[----:B------:R-:W2:Y:S01]  /*6d00*/  LDSM.16.MT88.4 R88, [R208+0x15800] ;  /* 0x01580000d058783b */ /* 0x000ea20000004200 */
[----:B------:R-:W-:Y:S01]  /*6d10*/  FADD.FTZ R2, R241, R2 ;  /* 0x00000002f1027221 */ /* 0x000fe20000010000 */
[C---:B------:R-:W-:Y:S01]  /*6d20*/  HMMA.16816.F32 R68, R128.reuse, R72, R120 ;  /* 0x000000488044723c */ /* 0x040fe20000001878 */
[----:B------:R-:W-:Y:S01]  /*6d30*/  FADD.FTZ R0, R244, R0 ;  /* 0x00000000f4007221 */ /* 0x000fe20000010000 */
[----:B------:R-:W3:Y:S01]  /*6d40*/  LDSM.16.MT88.4 R104, [R205+0x17800] ;  /* 0x01780000cd68783b */ /* 0x000ee20000004200 */
[----:B------:R-:W-:Y:S02]  /*6d50*/  FADD.FTZ R2, R243, R2 ;  /* 0x00000002f3027221 */ /* 0x000fe40000010000 */
[----:B------:R-:W-:Y:S01]  /*6d60*/  FADD.FTZ R0, R246, R0 ;  /* 0x00000000f6007221 */ /* 0x000fe20000010000 */
[----:B------:R-:W-:Y:S01]  /*6d70*/  LDSM.16.MT88.4 R120, [R208+0x17800] ;  /* 0x01780000d078783b */ /* 0x000fe20000004200 */
[----:B------:R-:W-:Y:S01]  /*6d80*/  FADD.FTZ R2, R245, R2 ;  /* 0x00000002f5027221 */ /* 0x000fe20000010000 */
[----:B------:R-:W-:Y:S01]  /*6d90*/  HMMA.16816.F32 R76, R128, R80, R112 ;  /* 0x00000050804c723c */ /* 0x000fe20000001870 */
[----:B------:R-:W-:Y:S01]  /*6da0*/  FADD.FTZ R0, R248, R0 ;  /* 0x00000000f8007221 */ /* 0x000fe20000010000 */
[----:B------:R-:W4:Y:S01]  /*6db0*/  LDSM.16.MT88.4 R112, [R206+0x17800] ;  /* 0x01780000ce70783b */ /* 0x000f220000004200 */
        /* <DEDUP_REMOVED lines=23> */
[C---:B--2---:R-:W-:Y:S02]  /*6f30*/  HMMA.16816.F32 R84, R128.reuse, R88, R196 ;  /* 0x000000588054723c */ /* 0x044fe400000018c4 */
[----:B------:R1:W-:Y:S04]  /*6f40*/  STL [R1+0x20], R135 ;  /* 0x0000208701007387 */ /* 0x0003e80000100800 */
[----:B------:R1:W-:Y:S02]  /*6f50*/  STL [R1], R240 ;  /* 0x000000f001007387 */ /* 0x0003e40000100800 */
[C---:B------:R-:W-:Y:S08]  /*6f60*/  HMMA.16816.F32 R92, R128.reuse, R96, R192 ;  /* 0x00000060805c723c */ /* 0x040ff000000018c0 */
        /* <DEDUP_REMOVED lines=19> */
[----:B------:R-:W1:Y:S01]  /*70a0*/  S2R R134, SR_TID.X ;  /* 0x0000000000867919 */ /* 0x000e620000002100 */
[----:B------:R-:W-:Y:S02]  /*70b0*/  ULDC.64 UR4, c[0x0][0x1a0] ;  /* 0x0000680000047ab9 */ /* 0x000fe40000000a00 */
[----:B------:R-:W-:Y:S02]  /*70c0*/  UIMAD UR29, UR29, UR4, URZ ;  /* 0x000000041d1d72a4 */ /* 0x000fe4000f8e023f */
[----:B------:R-:W-:Y:S02]  /*70d0*/  UIMAD.WIDE.U32 UR32, UR30, UR4, URZ ;  /* 0x000000041e2072a5 */ /* 0x000fe4000f8e003f */
[----:B------:R-:W-:Y:S02]  /*70e0*/  UIMAD UR29, UR30, UR5, UR29 ;  /* 0x000000051e1d72a4 */ /* 0x000fe4000f8e021d */
[----:B------:R-:W-:-:S02]  /*70f0*/  USHF.L.U32 UR4, UR6, 0x5, URZ ;  /* 0x0000000506047899 */ /* 0x000fc4000800063f */
[----:B------:R-:W-:Y:S01]  /*7100*/  UIADD3 UR29, UR33, UR29, URZ ;  /* 0x0000001d211d7290 */ /* 0x000fe2000fffe03f */
[----:B------:R-:W-:Y:S01]  /*7110*/  IMAD.U32 R4, RZ, RZ, UR32 ;  /* 0x00000020ff047e24 */ /* 0x000fe2000f8e00ff */
[----:B------:R-:W-:Y:S01]  /*7120*/  USHF.L.U64.HI UR5, UR6, 0x5, UR5 ;  /* 0x0000000506057899 */ /* 0x000fe20008010205 */
[----:B------:R-:W-:Y:S01]  /*7130*/  IMAD.U32 R5, RZ, RZ, UR33 ;  /* 0x00000021ff057e24 */ /* 0x000fe2000f8e00ff */
[----:B------:R-:W-:Y:S02]  /*7140*/  UISETP.GT.AND UP0, UPT, UR30, UR11, UPT ;  /* 0x0000000b1e00728c */ /* 0x000fe4000bf04270 */
[----:B------:R-:W-:Y:S01]  /*7150*/  IMAD.U32 R2, RZ, RZ, UR29 ;  /* 0x0000001dff027e24 */ /* 0x000fe2000f8e00ff */
[----:B------:R-:W-:Y:S01]  /*7160*/  UMOV UR29, UR30 ;  /* 0x0000001e001d7c82 */ /* 0x000fe20008000000 */
[----:B-1----:R-:W-:-:S05]  /*7170*/  IMAD.SHL.U32 R134, R134, 0x2, RZ ;  /* 0x0000000286867824 */ /* 0x002fca00078e00ff */
[----:B------:R-:W-:Y:S01]  /*7180*/  LOP3.LUT R134, R134, 0x6, RZ, 0xc0, !PT ;  /* 0x0000000686867812 */ /* 0x000fe200078ec0ff */
[----:B------:R-:W-:Y:S01]  /*7190*/  BAR.SYNC.DEFER_BLOCKING 0x0 ;  /* 0x0000000000007b1d */ /* 0x000fe20000010000 */
[----:B--2---:R-:W-:-:S04]  /*71a0*/  LEA R0, P0, R4, R250, 0x6 ;  /* 0x000000fa04007211 */ /* 0x004fc800078030ff */
[----:B------:R-:W-:Y:S02]  /*71b0*/  LEA R8, P1, R0, c[0x0][0x170], 0x1 ;  /* 0x00005c0000087a11 */ /* 0x000fe400078208ff */
[----:B---3--:R-:W-:Y:S02]  /*71c0*/  LEA.HI.X R2, R4, R11, R2, 0x6, P0 ;  /* 0x0000000b04027211 */ /* 0x008fe400000f3402 */
[----:B------:R-:W-:Y:S02]  /*71d0*/  IADD3 R6, P0, R8, UR4, RZ ;  /* 0x0000000408067c10 */ /* 0x000fe4000ff1e0ff */
[----:B------:R-:W-:Y:S01]  /*71e0*/  LEA.HI.X R9, R0, c[0x0][0x174], R2, 0x1, P1 ;  /* 0x00005d0000097a11 */ /* 0x000fe200008f0c02 */
[----:B------:R-:W-:Y:S01]  /*71f0*/  IMAD.U32 R0, RZ, RZ, UR30 ;  /* 0x0000001eff007e24 */ /* 0x000fe2000f8e00ff */
[----:B------:R-:W-:Y:S02]  /*7200*/  IADD3 R4, P1, R6, UR4, RZ ;  /* 0x0000000406047c10 */ /* 0x000fe4000ff3e0ff */
[----:B------:R-:W-:Y:S01]  /*7210*/  IADD3.X R7, R9, UR5, RZ, P0, !PT ;  /* 0x0000000509077c10 */ /* 0x000fe200087fe4ff */
[----:B------:R-:W-:Y:S01]  /*7220*/  @!PT LDS RZ, [RZ] ;  /* 0x00000000fffff984 */ /* 0x000fe20000000800 */
[----:B------:R-:W-:Y:S01]  /*7230*/  @!PT LDS RZ, [RZ] ;  /* 0x00000000fffff984 */ /* 0x000fe20000000800 */
[----:B------:R-:W-:Y:S01]  /*7240*/  @!PT LDS RZ, [RZ] ;  /* 0x00000000fffff984 */ /* 0x000fe20000000800 */
[----:B------:R1:W-:Y:S01]  /*7250*/  LDGSTS.E.BYPASS.LTC128B.128 [R231+0x10000], [R8.64] ;  /* 0x1000000008e77fae */ /* 0x0003e2000b901d4e */
[----:B------:R-:W-:Y:S01]  /*7260*/  IADD3 R10, P0, R4, UR4, RZ ;  /* 0x00000004040a7c10 */ /* 0x000fe2000ff1e0ff */
[----:B------:R-:W-:Y:S01]  /*7270*/  IMAD R0, R0, 0x40, R134 ;  /* 0x0000004000007824 */ /* 0x000fe200078e0286 */
[----:B------:R-:W-:Y:S01]  /*7280*/  IADD3.X R5, R7, UR5, RZ, P1, !PT ;  /* 0x0000000507057c10 */ /* 0x000fe20008ffe4ff */
[----:B------:R1:W-:Y:S03]  /*7290*/  LDGSTS.E.BYPASS.LTC128B.128 [R231+0x12000], [R8.64+0x80] ;  /* 0x1200008008e77fae */ /* 0x0003e6000b901d4e */
[----:B------:R-:W-:Y:S01]  /*72a0*/  IADD3.X R11, R5, UR5, RZ, P0, !PT ;  /* 0x00000005050b7c10 */ /* 0x000fe200087fe4ff */
[----:B------:R1:W-:Y:S01]  /*72b0*/  LDGSTS.E.BYPASS.LTC128B.128 [R231+0x14000], [R8.64+0x100] ;  /* 0x1400010008e77fae */ /* 0x0003e2000b901d4e */
[----:B------:R-:W-:-:S02]  /*72c0*/  IADD3 R2, R0, 0x1, RZ ;  /* 0x0000000100027810 */ /* 0x000fc40007ffe0ff */
[-C--:B------:R-:W-:Y:S01]  /*72d0*/  ISETP.GE.AND P0, PT, R0, R235.reuse, PT ;  /* 0x000000eb0000720c */ /* 0x080fe20003f06270 */
[----:B------:R1:W-:Y:S01]  /*72e0*/  LDGSTS.E.BYPASS.LTC128B.128 [R231+0x16000], [R8.64+0x180] ;  /* 0x1600018008e77fae */ /* 0x0003e2000b901d4e */
[C---:B------:R-:W-:Y:S02]  /*72f0*/  ISETP.GE.AND P6, PT, R2.reuse, R235, PT ;  /* 0x000000eb0200720c */ /* 0x040fe40003fc6270 */
[C---:B------:R-:W-:Y:S01]  /*7300*/  ISETP.GE.AND P2, PT, R2.reuse, R234, PT ;  /* 0x000000ea0200720c */ /* 0x040fe20003f46270 */
[----:B------:R2:W-:Y:S01]  /*7310*/  LDGSTS.E.BYPASS.LTC128B.128 [R231+0x10800], [R6.64] ;  /* 0x1080000006e77fae */ /* 0x0005e2000b901d4e */
[CC--:B------:R-:W-:Y:S02]  /*7320*/  ISETP.LT.OR P6, PT, R2.reuse, R233.reuse, P6 ;  /* 0x000000e90200720c */ /* 0x0c0fe400037c1670 */
[----:B------:R-:W-:Y:S01]  /*7330*/  ISETP.LT.OR P2, PT, R2, R232, P2 ;  /* 0x000000e80200720c */ /* 0x000fe20001741670 */
[----:B------:R2:W-:Y:S01]  /*7340*/  LDGSTS.E.BYPASS.LTC128B.128 [R231+0x12800], [R6.64+0x80] ;  /* 0x1280008006e77fae */ /* 0x0005e2000b901d4e */
[----:B------:R-:W-:-:S02]  /*7350*/  ISETP.LT.OR P0, PT, R0, R233, P0 ;  /* 0x000000e90000720c */ /* 0x000fc40000701670 */
[C---:B------:R-:W-:Y:S01]  /*7360*/  IADD3 R2, R0.reuse, 0x9, RZ ;  /* 0x0000000900027810 */ /* 0x040fe20007ffe0ff */
[----:B------:R2:W-:Y:S01]  /*7370*/  LDGSTS.E.BYPASS.LTC128B.128 [R231+0x14800], [R6.64+0x100] ;  /* 0x1480010006e77fae */ /* 0x0005e2000b901d4e */
[----:B------:R-:W-:Y:S02]  /*7380*/  ISETP.GE.AND P3, PT, R0, R234, PT ;  /* 0x000000ea0000720c */ /* 0x000fe40003f66270 */
[----:B------:R-:W-:Y:S01]  /*7390*/  ISETP.GE.AND P5, PT, R2, R235, PT ;  /* 0x000000eb0200720c */ /* 0x000fe20003fa6270 */
[----:B------:R2:W-:Y:S01]  /*73a0*/  LDGSTS.E.BYPASS.LTC128B.128 [R231+0x16800], [R6.64+0x180] ;  /* 0x1680018006e77fae */ /* 0x0005e2000b901d4e */
[----:B------:R-:W-:Y:S02]  /*73b0*/  ISETP.LT.OR P3, PT, R0, R232, P3 ;  /* 0x000000e80000720c */ /* 0x000fe40001f61670 */
[----:B------:R-:W-:Y:S01]  /*73c0*/  ISETP.LT.OR P5, PT, R2, R233, P5 ;  /* 0x000000e90200720c */ /* 0x000fe20002fa1670 */
        /* <DEDUP_REMOVED lines=10> */
[----:B--2---:R-:W2:Y:S04]  /*7470*/  LDSM.16.M88.4 R4, [R211] ;  /* 0x00000000d304783b */ /* 0x004ea80000000200 */
[----:B------:R-:W3:Y:S04]  /*7480*/  LDSM.16.M88.4 R12, [R204+0x8800] ;  /* 0x00880000cc0c783b */ /* 0x000ee80000000200 */
[----:B------:R-:W-:Y:S04]  /*7490*/  LDSM.16.M88.4 R172, [R215] ;  /* 0x00000000d7ac783b */ /* 0x000fe80000000200 */
[----:B------:R-:W-:Y:S04]  /*74a0*/  LDSM.16.M88.4 R176, [R204+0x9800] ;  /* 0x00980000ccb0783b */ /* 0x000fe80000000200 */
[----:B-1----:R-:W1:Y:S04]  /*74b0*/  LDSM.16.M88.4 R8, [R212] ;  /* 0x00000000d408783b */ /* 0x002e680000000200 */
[----:B------:R-:W4:Y:S04]  /*74c0*/  LDSM.16.M88.4 R184, [R229] ;  /* 0x00000000e5b8783b */ /* 0x000f280000000200 */
[----:B------:R-:W5:Y:S04]  /*74d0*/  LDSM.16.M88.4 R180, [R230] ;  /* 0x00000000e6b4783b */ /* 0x000f680000000200 */
[----:B------:R-:W0:Y:S01]  /*74e0*/  LDGDEPBAR ;  /* 0x00000000000079af */ /* 0x000e220000000000 */
[C---:B--2---:R-:W-:Y:S08]  /*74f0*/  HMMA.16816.F32 R168, R4.reuse, R16, RZ ;  /* 0x0000001004a8723c */ /* 0x044ff000000018ff */
[C---:B------:R-:W-:Y:S08]  /*7500*/  HMMA.16816.F32 R32, R4.reuse, R18, RZ ;  /* 0x000000120420723c */ /* 0x040ff000000018ff */
[C---:B------:R-:W-:Y:S08]  /*7510*/  HMMA.16816.F32 R16, R4.reuse, R28, RZ ;  /* 0x0000001c0410723c */ /* 0x040ff000000018ff */
[C---:B---3--:R-:W-:Y:S08]  /*7520*/  HMMA.16816.F32 R24, R4.reuse, R12, RZ ;  /* 0x0000000c0418723c */ /* 0x048ff000000018ff */
[C---:B------:R-:W-:Y:S08]  /*7530*/  HMMA.16816.F32 R20, R4.reuse, R14, RZ ;  /* 0x0000000e0414723c */ /* 0x040ff000000018ff */
[----:B------:R-:W-:Y:S01]  /*7540*/  HMMA.16816.F32 R12, R4, R30, RZ ;  /* 0x0000001e040c723c */ /* 0x000fe200000018ff */
[----:B------:R-:W2:Y:S07]  /*7550*/  LDSM.16.M88.4 R28, [R228] ;  /* 0x00000000e41c783b */ /* 0x000eae0000000200 */
[C---:B-1----:R-:W-:Y:S08]  /*7560*/  HMMA.16816.F32 R236, R8.reuse, R172, R168 ;  /* 0x000000ac08ec723c */ /* 0x042ff000000018a8 */
[----:B------:R-:W-:Y:S08]  /*7570*/  HMMA.16816.F32 R192, R8, R174, R32 ;  /* 0x000000ae08c0723c */ /* 0x000ff00000001820 */
[C---:B------:R-:W-:Y:S08]  /*7580*/  HMMA.16816.F32 R200, R4.reuse, R176, RZ ;  /* 0x000000b004c8723c */ /* 0x040ff000000018ff */
[----:B------:R-:W-:Y:S01]  /*7590*/  HMMA.16816.F32 R196, R4, R178, RZ ;  /* 0x000000b204c4723c */ /* 0x000fe200000018ff */
[----:B------:R-:W-:Y:S07]  /*75a0*/  LDSM.16.M88.4 R4, [R214] ;  /* 0x00000000d604783b */ /* 0x000fee0000000200 */
[C---:B----4-:R-:W-:Y:S01]  /*75b0*/  HMMA.16816.F32 R172, R8.reuse, R184, R16 ;  /* 0x000000b808ac723c */ /* 0x050fe20000001810 */
[----:B------:R-:W1:Y:S07]  /*75c0*/  LDSM.16.M88.4 R16, [R210+0x8000] ;  /* 0x00800000d210783b */ /* 0x000e6e0000000200 */
[C---:B-----5:R-:W-:Y:S01]  /*75d0*/  HMMA.16816.F32 R188, R8.reuse, R180, R24 ;  /* 0x000000b408bc723c */ /* 0x060fe20000001818 */
[----:B------:R-:W3:Y:S07]  /*75e0*/  LDSM.16.M88.4 R24, [R210+0x9000] ;  /* 0x00900000d218783b */ /* 0x000eee0000000200 */
[C---:B------:R-:W-:Y:S01]  /*75f0*/  HMMA.16816.F32 R176, R8.reuse, R182, R20 ;  /* 0x000000b608b0723c */ /* 0x040fe20000001814 */
[----:B------:R-:W-:Y:S07]  /*7600*/  LDSM.16.M88.4 R180, [R210+0x9800] ;  /* 0x00980000d2b4783b */ /* 0x000fee0000000200 */
[C---:B------:R-:W-:Y:S01]  /*7610*/  HMMA.16816.F32 R20, R8.reuse, R186, R12 ;  /* 0x000000ba0814723c */ /* 0x040fe2000000180c */
[----:B------:R-:W4:Y:S07]  /*7620*/  LDSM.16.M88.4 R12, [R210+0x8800] ;  /* 0x00880000d20c783b */ /* 0x000f2e0000000200 */
[C---:B--2---:R-:W-:Y:S08]  /*7630*/  HMMA.16816.F32 R200, R8.reuse, R28, R200 ;  /* 0x0000001c08c8723c */ /* 0x044ff000000018c8 */
[----:B------:R-:W-:Y:S01]  /*7640*/  HMMA.16816.F32 R168, R8, R30, R196 ;  /* 0x0000001e08a8723c */ /* 0x000fe200000018c4 */
[----:B------:R-:W-:Y:S07]  /*7650*/  LDSM.16.M88.4 R8, [R213] ;  /* 0x00000000d508783b */ /* 0x000fee0000000200 */
[C---:B-1----:R-:W-:Y:S08]  /*7660*/  HMMA.16816.F32 R32, R4.reuse, R16, R236 ;  /* 0x000000100420723c */ /* 0x042ff000000018ec */
[C---:B---3--:R-:W-:Y:S01]  /*7670*/  HMMA.16816.F32 R236, R4.reuse, R26, R20 ;  /* 0x0000001a04ec723c */ /* 0x048fe20000001814 */
[----:B------:R-:W1:Y:S07]  /*7680*/  LDSM.16.M88.4 R20, [R209] ;  /* 0x00000000d114783b */ /* 0x000e6e0000000200 */
[C---:B------:R-:W-:Y:S01]  /*7690*/  HMMA.16816.F32 R28, R4.reuse, R18, R192 ;  /* 0x00000012041c723c */ /* 0x040fe200000018c0 */
[----:B------:R-:W2:Y:S04]  /*76a0*/  LDSM.16.M88.4 R16, [R209+0x800] ;  /* 0x00080000d110783b */ /* 0x000ea80000000200 */
[----:B------:R-:W3:Y:S03]  /*76b0*/  LDSM.16.M88.4 R192, [R209+0x1000] ;  /* 0x00100000d1c0783b */ /* 0x000ee60000000200 */
[C---:B----4-:R-:W-:Y:S08]  /*76c0*/  HMMA.16816.F32 R184, R4.reuse, R12, R188 ;  /* 0x0000000c04b8723c */ /* 0x050ff000000018bc */
[C---:B------:R-:W-:Y:S08]  /*76d0*/  HMMA.16816.F32 R12, R4.reuse, R14, R176 ;  /* 0x0000000e040c723c */ /* 0x040ff000000018b0 */
[C---:B------:R-:W-:Y:S01]  /*76e0*/  HMMA.16816.F32 R196, R4.reuse, R24, R172 ;  /* 0x0000001804c4723c */ /* 0x040fe200000018ac */
[----:B------:R-:W-:Y:S07]  /*76f0*/  LDSM.16.M88.4 R24, [R204+0xb000] ;  /* 0x00b00000cc18783b */ /* 0x000fee0000000200 */
[C---:B------:R-:W-:Y:S08]  /*7700*/  HMMA.16816.F32 R200, R4.reuse, R180, R200 ;  /* 0x000000b404c8723c */ /* 0x040ff000000018c8 */
[----:B------:R-:W-:Y:S01]  /*7710*/  HMMA.16816.F32 R188, R4, R182, R168 ;  /* 0x000000b604bc723c */ /* 0x000fe200000018a8 */
[----:B------:R-:W4:Y:S04]  /*7720*/  LDSM.16.M88.4 R168, [R209+0x1800] ;  /* 0x00180000d1a8783b */ /* 0x000f280000000200 */
[----:B------:R-:W-:Y:S03]  /*7730*/  LDSM.16.M88.4 R4, [R211+0x2000] ;  /* 0x00200000d304783b */ /* 0x000fe60000000200 */
[C---:B-1----:R-:W-:Y:S01]  /*7740*/  HMMA.16816.F32 R180, R8.reuse, R20, R32 ;  /* 0x0000001408b4723c */ /* 0x042fe20000001820 */
[----:B------:R-:W1:Y:S07]  /*7750*/  LDSM.16.M88.4 R32, [R204+0xa000] ;  /* 0x00a00000cc20783b */ /* 0x000e6e0000000200 */
[C---:B------:R-:W-:Y:S01]  /*7760*/  HMMA.16816.F32 R176, R8.reuse, R22, R28 ;  /* 0x0000001608b0723c */ /* 0x040fe2000000181c */
[----:B------:R-:W5:Y:S07]  /*7770*/  LDSM.16.M88.4 R28, [R204+0xa800] ;  /* 0x00a80000cc1c783b */ /* 0x000f6e0000000200 */
[C---:B--2---:R-:W-:Y:S08]  /*7780*/  HMMA.16816.F32 R172, R8.reuse, R16, R184 ;  /* 0x0000001008ac723c */ /* 0x044ff000000018b8 */
[C---:B------:R-:W-:Y:S08]  /*7790*/  HMMA.16816.F32 R20, R8.reuse, R18, R12 ;  /* 0x000000120814723c */ /* 0x040ff0000000180c */
[C---:B---3--:R-:W-:Y:S08]  /*77a0*/  HMMA.16816.F32 R16, R8.reuse, R192, R196 ;  /* 0x000000c00810723c */ /* 0x048ff000000018c4 */
[C---:B------:R-:W-:Y:S08]  /*77b0*/  HMMA.16816.F32 R12, R8.reuse, R194, R236 ;  /* 0x000000c2080c723c */ /* 0x040ff000000018ec */
[----:B----4-:R-:W-:Y:S08]  /*77c0*/  HMMA.16816.F32 R192, R8, R170, R188 ;  /* 0x000000aa08c0723c */ /* 0x010ff000000018bc */
[C---:B-1----:R-:W-:Y:S01]  /*77d0*/  HMMA.16816.F32 R196, R4.reuse, R32, R180 ;  /* 0x0000002004c4723c */ /* 0x042fe200000018b4 */
[----:B------:R-:W1:Y:S07]  /*77e0*/  LDSM.16.M88.4 R180, [R204+0xb800] ;  /* 0x00b80000ccb4783b */ /* 0x000e6e0000000200 */
[----:B------:R-:W-:Y:S08]  /*77f0*/  HMMA.16816.F32 R188, R4, R34, R176 ;  /* 0x0000002204bc723c */ /* 0x000ff000000018b0 */
[----:B------:R-:W-:Y:S01]  /*7800*/  HMMA.16816.F32 R200, R8, R168, R200 ;  /* 0x000000a808c8723c */ /* 0x000fe200000018c8 */
[----:B------:R-:W-:Y:S07]  /*7810*/  LDSM.16.M88.4 R8, [R212+0x2000] ;  /* 0x00200000d408783b */ /* 0x000fee0000000200 */
[C---:B------:R-:W-:Y:S01]  /*7820*/  HMMA.16816.F32 R176, R4.reuse, R24, R16 ;  /* 0x0000001804b0723c */ /* 0x040fe20000001810 */
[----:B------:R-:W2:Y:S07]  /*7830*/  LDSM.16.M88.4 R16, [R227] ;  /* 0x00000000e310783b */ /* 0x000eae0000000200 */
[C---:B------:R-:W-:Y:S01]  /*7840*/  HMMA.16816.F32 R168, R4.reuse, R26, R12 ;  /* 0x0000001a04a8723c */ /* 0x040fe2000000180c */
[----:B------:R-:W3:Y:S07]  /*7850*/  LDSM.16.M88.4 R12, [R226] ;  /* 0x00000000e20c783b */ /* 0x000eee0000000200 */
[C---:B-----5:R-:W-:Y:S08]  /*7860*/  HMMA.16816.F32 R184, R4.reuse, R28, R172 ;  /* 0x0000001c04b8723c */ /* 0x060ff000000018ac */
[C---:B------:R-:W-:Y:S01]  /*7870*/  HMMA.16816.F32 R172, R4.reuse, R30, R20 ;  /* 0x0000001e04ac723c */ /* 0x040fe20000001814 */
[----:B------:R-:W4:Y:S07]  /*7880*/  LDSM.16.M88.4 R28, [R225] ;  /* 0x00000000e11c783b */ /* 0x000f2e0000000200 */
[C---:B-1----:R-:W-:Y:S08]  /*7890*/  HMMA.16816.F32 R32, R4.reuse, R180, R200 ;  /* 0x000000b40420723c */ /* 0x042ff000000018c8 */
[----:B------:R-:W-:Y:S01]  /*78a0*/  HMMA.16816.F32 R20, R4, R182, R192 ;  /* 0x000000b60414723c */ /* 0x000fe200000018c0 */
[----:B------:R-:W-:Y:S07]  /*78b0*/  LDSM.16.M88.4 R4, [R214+0x2000] ;  /* 0x00200000d604783b */ /* 0x000fee0000000200 */
[C---:B--2---:R-:W-:Y:S08]  /*78c0*/  HMMA.16816.F32 R24, R8.reuse, R16, R196 ;  /* 0x000000100818723c */ /* 0x044ff000000018c4 */
[C---:B------:R-:W-:Y:S01]  /*78d0*/  HMMA.16816.F32 R180, R8.reuse, R18, R188 ;  /* 0x0000001208b4723c */ /* 0x040fe200000018bc */
[----:B------:R-:W1:Y:S04]  /*78e0*/  LDSM.16.M88.4 R16, [R224] ;  /* 0x00000000e010783b */ /* 0x000e680000000200 */
[----:B------:R-:W-:Y:S03]  /*78f0*/  LDSM.16.M88.4 R188, [R209+0x2800] ;  /* 0x00280000d1bc783b */ /* 0x000fe60000000200 */
[C---:B---3--:R-:W-:Y:S08]  /*7900*/  HMMA.16816.F32 R184, R8.reuse, R12, R184 ;  /* 0x0000000c08b8723c */ /* 0x048ff000000018b8 */
[C---:B------:R-:W-:Y:S01]  /*7910*/  HMMA.16816.F32 R200, R8.reuse, R14, R172 ;  /* 0x0000000e08c8723c */ /* 0x040fe200000018ac */
[----:B------:R-:W2:Y:S07]  /*7920*/  LDSM.16.M88.4 R12, [R210+0xa000] ;  /* 0x00a00000d20c783b */ /* 0x000eae0000000200 */
[C---:B----4-:R-:W-:Y:S01]  /*7930*/  HMMA.16816.F32 R196, R8.reuse, R28, R176 ;  /* 0x0000001c08c4723c */ /* 0x050fe200000018b0 */
[----:B------:R-:W3:Y:S07]  /*7940*/  LDSM.16.M88.4 R176, [R210+0xa800] ;  /* 0x00a80000d2b0783b */ /* 0x000eee0000000200 */
[C---:B------:R-:W-:Y:S01]  /*7950*/  HMMA.16816.F32 R192, R8.reuse, R30, R168 ;  /* 0x0000001e08c0723c */ /* 0x040fe200000018a8 */
[----:B------:R-:W4:Y:S07]  /*7960*/  LDSM.16.M88.4 R28, [R210+0xb000] ;  /* 0x00b00000d21c783b */ /* 0x000f2e0000000200 */
[C---:B-1----:R-:W-:Y:S08]  /*7970*/  HMMA.16816.F32 R168, R8.reuse, R16, R32 ;  /* 0x0000001008a8723c */ /* 0x042ff00000001820 */
[----:B------:R-:W-:Y:S01]  /*7980*/  HMMA.16816.F32 R32, R8, R18, R20 ;  /* 0x000000120820723c */ /* 0x000fe20000001814 */
[----:B------:R-:W1:Y:S04]  /*7990*/  LDSM.16.M88.4 R20, [R210+0xb800] ;  /* 0x00b80000d214783b */ /* 0x000e680000000200 */
[----:B------:R-:W-:Y:S03]  /*79a0*/  LDSM.16.M88.4 R8, [R213+0x2000] ;  /* 0x00200000d508783b */ /* 0x000fe60000000200 */
[C---:B--2---:R-:W-:Y:S01]  /*79b0*/  HMMA.16816.F32 R24, R4.reuse, R12, R24 ;  /* 0x0000000c0418723c */ /* 0x044fe20000001818 */
[----:B------:R-:W2:Y:S07]  /*79c0*/  LDSM.16.M88.4 R16, [R209+0x2000] ;  /* 0x00200000d110783b */ /* 0x000eae0000000200 */
[C---:B------:R-:W-:Y:S01]  /*79d0*/  HMMA.16816.F32 R12, R4.reuse, R14, R180 ;  /* 0x0000000e040c723c */ /* 0x040fe200000018b4 */
[----:B------:R-:W5:Y:S07]  /*79e0*/  LDSM.16.M88.4 R180, [R209+0x3000] ;  /* 0x00300000d1b4783b */ /* 0x000f6e0000000200 */
[C---:B---3--:R-:W-:Y:S08]  /*79f0*/  HMMA.16816.F32 R172, R4.reuse, R176, R184 ;  /* 0x000000b004ac723c */ /* 0x048ff000000018b8 */
[C---:B------:R-:W-:Y:S08]  /*7a00*/  HMMA.16816.F32 R184, R4.reuse, R178, R200 ;  /* 0x000000b204b8723c */ /* 0x040ff000000018c8 */
[C---:B----4-:R-:W-:Y:S08]  /*7a10*/  HMMA.16816.F32 R200, R4.reuse, R28, R196 ;  /* 0x0000001c04c8723c */ /* 0x050ff000000018c4 */
[C---:B------:R-:W-:Y:S01]  /*7a20*/  HMMA.16816.F32 R196, R4.reuse, R30, R192 ;  /* 0x0000001e04c4723c */ /* 0x040fe200000018c0 */
[----:B------:R-:W-:Y:S07]  /*7a30*/  LDSM.16.M88.4 R28, [R204+0xc000] ;  /* 0x00c00000cc1c783b */ /* 0x000fee0000000200 */
[C---:B-1----:R-:W-:Y:S01]  /*7a40*/  HMMA.16816.F32 R192, R4.reuse, R20, R168 ;  /* 0x0000001404c0723c */ /* 0x042fe200000018a8 */
[----:B------:R-:W1:Y:S07]  /*7a50*/  LDSM.16.M88.4 R168, [R209+0x3800] ;  /* 0x00380000d1a8783b */ /* 0x000e6e0000000200 */
[----:B------:R-:W-:Y:S01]  /*7a60*/  HMMA.16816.F32 R176, R4, R22, R32 ;  /* 0x0000001604b0723c */ /* 0x000fe20000001820 */
[----:B------:R-:W3:Y:S07]  /*7a70*/  LDSM.16.M88.4 R4, [R211+0x4000] ;  /* 0x00400000d304783b */ /* 0x000eee0000000200 */
[C---:B--2---:R-:W-:Y:S01]  /*7a80*/  HMMA.16816.F32 R32, R8.reuse, R16, R24 ;  /* 0x000000100820723c */ /* 0x044fe20000001818 */
[----:B------:R-:W2:Y:S07]  /*7a90*/  LDSM.16.M88.4 R24, [R204+0xc800] ;  /* 0x00c80000cc18783b */ /* 0x000eae0000000200 */
[C---:B------:R-:W-:Y:S08]  /*7aa0*/  HMMA.16816.F32 R20, R8.reuse, R18, R12 ;  /* 0x000000120814723c */ /* 0x040ff0000000180c */
[C---:B------:R-:W-:Y:S08]  /*7ab0*/  HMMA.16816.F32 R16, R8.reuse, R188, R172 ;  /* 0x000000bc0810723c */ /* 0x040ff000000018ac */
[C---:B------:R-:W-:Y:S01]  /*7ac0*/  HMMA.16816.F32 R12, R8.reuse, R190, R184 ;  /* 0x000000be080c723c */ /* 0x040fe200000018b8 */
[----:B------:R-:W-:Y:S07]  /*7ad0*/  LDSM.16.M88.4 R184, [R221] ;  /* 0x00000000ddb8783b */ /* 0x000fee0000000200 */
[C---:B-----5:R-:W-:Y:S08]  /*7ae0*/  HMMA.16816.F32 R200, R8.reuse, R180, R200 ;  /* 0x000000b408c8723c */ /* 0x060ff000000018c8 */
[C---:B------:R-:W-:Y:S08]  /*7af0*/  HMMA.16816.F32 R196, R8.reuse, R182, R196 ;  /* 0x000000b608c4723c */ /* 0x040ff000000018c4 */
[C---:B-1----:R-:W-:Y:S08]  /*7b00*/  HMMA.16816.F32 R192, R8.reuse, R168, R192 ;  /* 0x000000a808c0723c */ /* 0x042ff000000018c0 */
[----:B------:R-:W-:Y:S01]  /*7b10*/  HMMA.16816.F32 R180, R8, R170, R176 ;  /* 0x000000aa08b4723c */ /* 0x000fe200000018b0 */
[----:B------:R-:W1:Y:S04]  /*7b20*/  LDSM.16.M88.4 R176, [R204+0xd000] ;  /* 0x00d00000ccb0783b */ /* 0x000e680000000200 */
[----:B------:R-:W-:Y:S03]  /*7b30*/  LDSM.16.M88.4 R8, [R212+0x4000] ;  /* 0x00400000d408783b */ /* 0x000fe60000000200 */
[C---:B---3--:R-:W-:Y:S08]  /*7b40*/  HMMA.16816.F32 R172, R4.reuse, R28, R32 ;  /* 0x0000001c04ac723c */ /* 0x048ff00000001820 */
[C---:B------:R-:W-:Y:S01]  /*7b50*/  HMMA.16816.F32 R168, R4.reuse, R30, R20 ;  /* 0x0000001e04a8723c */ /* 0x040fe20000001814 */
[----:B------:R-:W3:Y:S07]  /*7b60*/  LDSM.16.M88.4 R20, [R223] ;  /* 0x00000000df14783b */ /* 0x000eee0000000200 */
[C---:B--2---:R-:W-:Y:S01]  /*7b70*/  HMMA.16816.F32 R28, R4.reuse, R24, R16 ;  /* 0x00000018041c723c */ /* 0x044fe20000001810 */
[----:B------:R-:W2:Y:S07]  /*7b80*/  LDSM.16.M88.4 R16, [R222] ;  /* 0x00000000de10783b */ /* 0x000eae0000000200 */
[C---:B------:R-:W-:Y:S01]  /*7b90*/  HMMA.16816.F32 R12, R4.reuse, R26, R12 ;  /* 0x0000001a040c723c */ /* 0x040fe2000000180c */
[----:B------:R-:W4:Y:S07]  /*7ba0*/  LDSM.16.M88.4 R24, [R204+0xd800] ;  /* 0x00d80000cc18783b */ /* 0x000f2e0000000200 */
[C---:B-1----:R-:W-:Y:S08]  /*7bb0*/  HMMA.16816.F32 R32, R4.reuse, R176, R200 ;  /* 0x000000b00420723c */ /* 0x042ff000000018c8 */
[----:B------:R-:W-:Y:S08]  /*7bc0*/  HMMA.16816.F32 R196, R4, R178, R196 ;  /* 0x000000b204c4723c */ /* 0x000ff000000018c4 */
[C---:B---3--:R-:W-:Y:S08]  /*7bd0*/  HMMA.16816.F32 R172, R8.reuse, R20, R172 ;  /* 0x0000001408ac723c */ /* 0x048ff000000018ac */
[----:B--2---:R-:W-:Y:S08]  /*7be0*/  HMMA.16816.F32 R28, R8, R16, R28 ;  /* 0x00000010081c723c */ /* 0x004ff0000000181c */
[C---:B----4-:R-:W-:Y:S01]  /*7bf0*/  HMMA.16816.F32 R188, R4.reuse, R24, R192 ;  /* 0x0000001804bc723c */ /* 0x050fe200000018c0 */
[----:B------:R-:W-:Y:S07]  /*7c00*/  LDSM.16.M88.4 R192, [R210+0xd000] ;  /* 0x00d00000d2c0783b */ /* 0x000fee0000000200 */
[----:B------:R-:W-:Y:S01]  /*7c10*/  HMMA.16816.F32 R176, R4, R26, R180 ;  /* 0x0000001a04b0723c */ /* 0x000fe200000018b4 */
[----:B------:R-:W-:Y:S04]  /*7c20*/  LDSM.16.M88.4 R4, [R214+0x4000] ;  /* 0x00400000d604783b */ /* 0x000fe80000000200 */
[----:B------:R-:W1:Y:S03]  /*7c30*/  LDSM.16.M88.4 R24, [R220] ;  /* 0x00000000dc18783b */ /* 0x000e660000000200 */
[C---:B------:R-:W-:Y:S01]  /*7c40*/  HMMA.16816.F32 R12, R8.reuse, R18, R12 ;  /* 0x00000012080c723c */ /* 0x040fe2000000180c */
[----:B------:R-:W2:Y:S07]  /*7c50*/  LDSM.16.M88.4 R16, [R210+0xc800] ;  /* 0x00c80000d210783b */ /* 0x000eae0000000200 */
[C---:B------:R-:W-:Y:S01]  /*7c60*/  HMMA.16816.F32 R168, R8.reuse, R22, R168 ;  /* 0x0000001608a8723c */ /* 0x040fe200000018a8 */
[----:B------:R-:W3:Y:S07]  /*7c70*/  LDSM.16.M88.4 R20, [R210+0xc000] ;  /* 0x00c00000d214783b */ /* 0x000eee0000000200 */
[C---:B------:R-:W-:Y:S08]  /*7c80*/  HMMA.16816.F32 R180, R8.reuse, R184, R32 ;  /* 0x000000b808b4723c */ /* 0x040ff00000001820 */
[C---:B------:R-:W-:Y:S08]  /*7c90*/  HMMA.16816.F32 R200, R8.reuse, R186, R196 ;  /* 0x000000ba08c8723c */ /* 0x040ff000000018c4 */
[----:B-1----:R-:W-:Y:S08]  /*7ca0*/  HMMA.16816.F32 R196, R8, R24, R188 ;  /* 0x0000001808c4723c */ /* 0x002ff000000018bc */
[----:B--2---:R-:W-:Y:S01]  /*7cb0*/  HMMA.16816.F32 R32, R4, R16, R28 ;  /* 0x000000100420723c */ /* 0x004fe2000000181c */
[----:B------:R-:W1:Y:S07]  /*7cc0*/  LDSM.16.M88.4 R28, [R210+0xd800] ;  /* 0x00d80000d21c783b */ /* 0x000e6e0000000200 */
[----:B------:R-:W-:Y:S01]  /*7cd0*/  HMMA.16816.F32 R188, R8, R26, R176 ;  /* 0x0000001a08bc723c */ /* 0x000fe200000018b0 */
[----:B------:R-:W-:Y:S07]  /*7ce0*/  LDSM.16.M88.4 R24, [R209+0x4000] ;  /* 0x00400000d118783b */ /* 0x000fee0000000200 */
[C---:B------:R-:W-:Y:S01]  /*7cf0*/  HMMA.16816.F32 R16, R4.reuse, R18, R12 ;  /* 0x000000120410723c */ /* 0x040fe2000000180c */
[----:B------:R-:W2:Y:S07]  /*7d00*/  LDSM.16.M88.4 R12, [R213+0x4000] ;  /* 0x00400000d50c783b */ /* 0x000eae0000000200 */
[C---:B---3--:R-:W-:Y:S08]  /*7d10*/  HMMA.16816.F32 R184, R4.reuse, R20, R172 ;  /* 0x0000001404b8723c */ /* 0x048ff000000018ac */
[C---:B------:R-:W-:Y:S01]  /*7d20*/  HMMA.16816.F32 R176, R4.reuse, R22, R168 ;  /* 0x0000001604b0723c */ /* 0x040fe200000018a8 */
[----:B------:R-:W3:Y:S04]  /*7d30*/  LDSM.16.M88.4 R20, [R209+0x4800] ;  /* 0x00480000d114783b */ /* 0x000ee80000000200 */
[----:B------:R-:W4:Y:S03]  /*7d40*/  LDSM.16.M88.4 R168, [R209+0x5000] ;  /* 0x00500000d1a8783b */ /* 0x000f260000000200 */
[C---:B------:R-:W-:Y:S08]  /*7d50*/  HMMA.16816.F32 R8, R4.reuse, R192, R180 ;  /* 0x000000c00408723c */ /* 0x040ff000000018b4 */
[C---:B------:R-:W-:Y:S01]  /*7d60*/  HMMA.16816.F32 R172, R4.reuse, R194, R200 ;  /* 0x000000c204ac723c */ /* 0x040fe200000018c8 */
[----:B------:R-:W-:Y:S07]  /*7d70*/  LDSM.16.M88.4 R200, [R204+0xf800] ;  /* 0x00f80000ccc8783b */ /* 0x000fee0000000200 */
[C---:B-1----:R-:W-:Y:S08]  /*7d80*/  HMMA.16816.F32 R180, R4.reuse, R28, R196 ;  /* 0x0000001c04b4723c */ /* 0x042ff000000018c4 */
[----:B------:R-:W-:Y:S01]  /*7d90*/  HMMA.16816.F32 R196, R4, R30, R188 ;  /* 0x0000001e04c4723c */ /* 0x000fe200000018bc */
[----:B------:R-:W-:Y:S07]  /*7da0*/  LDSM.16.M88.4 R28, [R204+0xe000] ;  /* 0x00e00000cc1c783b */ /* 0x000fee0000000200 */
[C---:B--2---:R-:W-:Y:S08]  /*7db0*/  HMMA.16816.F32 R188, R12.reuse, R26, R176 ;  /* 0x0000001a0cbc723c */ /* 0x044ff000000018b0 */
[C---:B------:R-:W-:Y:S01]  /*7dc0*/  HMMA.16816.F32 R192, R12.reuse, R24, R184 ;  /* 0x000000180cc0723c */ /* 0x040fe200000018b8 */
[----:B------:R-:W1:Y:S04]  /*7dd0*/  LDSM.16.M88.4 R184, [R209+0x5800] ;  /* 0x00580000d1b8783b */ /* 0x000e680000000200 */
[----:B------:R-:W-:Y:S03]  /*7de0*/  LDSM.16.M88.4 R24, [R204+0xe800] ;  /* 0x00e80000cc18783b */ /* 0x000fe60000000200 */
[C---:B---3--:R-:W-:Y:S08]  /*7df0*/  HMMA.16816.F32 R176, R12.reuse, R20, R32 ;  /* 0x000000140cb0723c */ /* 0x048ff00000001820 */
[C---:B------:R-:W-:Y:S01]  /*7e00*/  HMMA.16816.F32 R32, R12.reuse, R22, R16 ;  /* 0x000000160c20723c */ /* 0x040fe20000001810 */
[----:B------:R-:W-:Y:S07]  /*7e10*/  LDSM.16.M88.4 R20, [R204+0xf000] ;  /* 0x00f00000cc14783b */ /* 0x000fee0000000200 */
[C---:B----4-:R-:W-:Y:S01]  /*7e20*/  HMMA.16816.F32 R16, R12.reuse, R168, R8 ;  /* 0x000000a80c10723c */ /* 0x050fe20000001808 */
[----:B------:R-:W2:Y:S07]  /*7e30*/  LDSM.16.M88.4 R8, [R211+0x6000] ;  /* 0x00600000d308783b */ /* 0x000eae0000000200 */
[C---:B------:R-:W-:Y:S08]  /*7e40*/  HMMA.16816.F32 R4, R12.reuse, R170, R172 ;  /* 0x000000aa0c04723c */ /* 0x040ff000000018ac */
[C---:B-1----:R-:W-:Y:S08]  /*7e50*/  HMMA.16816.F32 R180, R12.reuse, R184, R180 ;  /* 0x000000b80cb4723c */ /* 0x042ff000000018b4 */
[----:B------:R-:W-:Y:S08]  /*7e60*/  HMMA.16816.F32 R12, R12, R186, R196 ;  /* 0x000000ba0c0c723c */ /* 0x000ff000000018c4 */
[C---:B--2---:R-:W-:Y:S08]  /*7e70*/  HMMA.16816.F32 R184, R8.reuse, R24, R176 ;  /* 0x0000001808b8723c */ /* 0x044ff000000018b0 */
[C---:B------:R-:W-:Y:S01]  /*7e80*/  HMMA.16816.F32 R176, R8.reuse, R26, R32 ;  /* 0x0000001a08b0723c */ /* 0x040fe20000001820 */
[----:B------:R-:W-:Y:S07]  /*7e90*/  LDSM.16.M88.4 R24, [R219] ;  /* 0x00000000db18783b */ /* 0x000fee0000000200 */
[C---:B------:R-:W-:Y:S01]  /*7ea0*/  HMMA.16816.F32 R168, R8.reuse, R22, R4 ;  /* 0x0000001608a8723c */ /* 0x040fe20000001804 */
[----:B------:R-:W1:Y:S07]  /*7eb0*/  LDSM.16.M88.4 R4, [R212+0x6000] ;  /* 0x00600000d404783b */ /* 0x000e6e0000000200 */
[C---:B------:R-:W-:Y:S01]  /*7ec0*/  HMMA.16816.F32 R172, R8.reuse, R20, R16 ;  /* 0x0000001408ac723c */ /* 0x040fe20000001810 */
[----:B------:R-:W2:Y:S04]  /*7ed0*/  LDSM.16.M88.4 R20, [R218] ;  /* 0x00000000da14783b */ /* 0x000ea80000000200 */
[----:B------:R-:W-:Y:S03]  /*7ee0*/  LDSM.16.M88.4 R16, [R216] ;  /* 0x00000000d810783b */ /* 0x000fe60000000200 */
[C---:B------:R-:W-:Y:S08]  /*7ef0*/  HMMA.16816.F32 R188, R8.reuse, R30, R188 ;  /* 0x0000001e08bc723c */ /* 0x040ff000000018bc */
[C---:B------:R-:W-:Y:S01]  /*7f00*/  HMMA.16816.F32 R192, R8.reuse, R28, R192 ;  /* 0x0000001c08c0723c */ /* 0x040fe200000018c0 */
[----:B------:R-:W3:Y:S07]  /*7f10*/  LDSM.16.M88.4 R28, [R217] ;  /* 0x00000000d91c783b */ /* 0x000eee0000000200 */
[C---:B------:R-:W-:Y:S08]  /*7f20*/  HMMA.16816.F32 R32, R8.reuse, R200, R180 ;  /* 0x000000c80820723c */ /* 0x040ff000000018b4 */
[----:B------:R-:W-:Y:S01]  /*7f30*/  HMMA.16816.F32 R12, R8, R202, R12 ;  /* 0x000000ca080c723c */ /* 0x000fe2000000180c */
[----:B------:R-:W-:Y:S07]  /*7f40*/  LDSM.16.M88.4 R8, [R214+0x6000] ;  /* 0x00600000d608783b */ /* 0x000fee0000000200 */
[C---:B-1----:R-:W-:Y:S08]  /*7f50*/  HMMA.16816.F32 R196, R4.reuse, R26, R188 ;  /* 0x0000001a04c4723c */ /* 0x042ff000000018bc */
[C---:B--2---:R-:W-:Y:S01]  /*7f60*/  HMMA.16816.F32 R188, R4.reuse, R22, R176 ;  /* 0x0000001604bc723c */ /* 0x044fe200000018b0 */
[----:B------:R-:W1:Y:S07]  /*7f70*/  LDSM.16.M88.4 R176, [R210+0xe000] ;  /* 0x00e00000d2b0783b */ /* 0x000e6e0000000200 */
[C---:B------:R-:W-:Y:S01]  /*7f80*/  HMMA.16816.F32 R200, R4.reuse, R24, R192 ;  /* 0x0000001804c8723c */ /* 0x040fe200000018c0 */
[----:B------:R-:W-:Y:S07]  /*7f90*/  LDSM.16.M88.4 R24, [R210+0xf800] ;  /* 0x00f80000d218783b */ /* 0x000fee0000000200 */
[C---:B------:R-:W-:Y:S01]  /*7fa0*/  HMMA.16816.F32 R192, R4.reuse, R20, R184 ;  /* 0x0000001404c0723c */ /* 0x040fe200000018b8 */
[----:B------:R-:W2:Y:S07]  /*7fb0*/  LDSM.16.M88.4 R20, [R210+0xe800] ;  /* 0x00e80000d214783b */ /* 0x000eae0000000200 */
[C---:B---3--:R-:W-:Y:S08]  /*7fc0*/  HMMA.16816.F32 R184, R4.reuse, R28, R172 ;  /* 0x0000001c04b8723c */ /* 0x048ff000000018ac */
[C---:B------:R-:W-:Y:S08]  /*7fd0*/  HMMA.16816.F32 R172, R4.reuse, R16, R32 ;  /* 0x0000001004ac723c */ /* 0x040ff00000001820 */
[C---:B------:R-:W-:Y:S01]  /*7fe0*/  HMMA.16816.F32 R32, R4.reuse, R18, R12 ;  /* 0x000000120420723c */ /* 0x040fe2000000180c */
[----:B------:R-:W3:Y:S07]  /*7ff0*/  LDSM.16.M88.4 R16, [R210+0xf000] ;  /* 0x00f00000d210783b */ /* 0x000eee0000000200 */
[----:B------:R-:W-:Y:S01]  /*8000*/  HMMA.16816.F32 R180, R4, R30, R168 ;  /* 0x0000001e04b4723c */ /* 0x000fe200000018a8 */
[----:B------:R-:W-:Y:S04]  /*8010*/  LDSM.16.M88.4 R4, [R213+0x6000] ;  /* 0x00600000d504783b */ /* 0x000fe80000000200 */
[----:B------:R-:W4:Y:S03]  /*8020*/  LDSM.16.M88.4 R28, [R209+0x6000] ;  /* 0x00600000d11c783b */ /* 0x000f260000000200 */
[C---:B-1----:R-:W-:Y:S08]  /*8030*/  HMMA.16816.F32 R168, R8.reuse, R178, R196 ;  /* 0x000000b208a8723c */ /* 0x042ff000000018c4 */
[C---:B------:R-:W-:Y:S08]  /*8040*/  HMMA.16816.F32 R12, R8.reuse, R176, R200 ;  /* 0x000000b0080c723c */ /* 0x040ff000000018c8 */
[C---:B--2---:R-:W-:Y:S08]  /*8050*/  HMMA.16816.F32 R176, R8.reuse, R20, R192 ;  /* 0x0000001408b0723c */ /* 0x044ff000000018c0 */
[C---:B------:R-:W-:Y:S01]  /*8060*/  HMMA.16816.F32 R188, R8.reuse, R22, R188 ;  /* 0x0000001608bc723c */ /* 0x040fe200000018bc */
[----:B------:R-:W1:Y:S07]  /*8070*/  LDSM.16.M88.4 R20, [R209+0x6800] ;  /* 0x00680000d114783b */ /* 0x000e6e0000000200 */
[C---:B---3--:R-:W-:Y:S08]  /*8080*/  HMMA.16816.F32 R192, R8.reuse, R16, R184 ;  /* 0x0000001008c0723c */ /* 0x048ff000000018b8 */
[----:B------:R-:W-:Y:S08]  /*8090*/  HMMA.16816.F32 R184, R8, R18, R180 ;  /* 0x0000001208b8723c */ /* 0x000ff000000018b4 */
[C---:B----4-:R-:W-:Y:S01]  /*80a0*/  HMMA.16816.F32 R16, R4.reuse, R30, R168 ;  /* 0x0000001e0410723c */ /* 0x050fe200000018a8 */
[----:B------:R-:W2:Y:S07]  /*80b0*/  LDSM.16.M88.4 R168, [R209+0x7000] ;  /* 0x00700000d1a8783b */ /* 0x000eae0000000200 */
[----:B------:R-:W-:Y:S08]  /*80c0*/  HMMA.16816.F32 R12, R4, R28, R12 ;  /* 0x0000001c040c723c */ /* 0x000ff0000000180c */
[C---:B------:R-:W-:Y:S08]  /*80d0*/  HMMA.16816.F32 R180, R8.reuse, R24, R172 ;  /* 0x0000001808b4723c */ /* 0x040ff000000018ac */
[----:B------:R-:W-:Y:S01]  /*80e0*/  HMMA.16816.F32 R172, R8, R26, R32 ;  /* 0x0000001a08ac723c */ /* 0x000fe20000001820 */
[----:B------:R-:W3:Y:S01]  /*80f0*/  LDSM.16.M88.4 R32, [R209+0x7800] ;  /* 0x00780000d120783b */ /* 0x000ee20000000200 */
[----:B------:R-:W-:-:S05]  /*8100*/  DEPBAR.LE SB0, 0x0 ;  /* 0x000080000000791a */ /* 0x000fca0000000000 */
[----:B------:R-:W-:Y:S01]  /*8110*/  IADD3 R8, R0, 0x8, RZ ;  /* 0x0000000800087810 */ /* 0x000fe20007ffe0ff */
[C---:B-1----:R-:W-:Y:S01]  /*8120*/  HMMA.16816.F32 R28, R4.reuse, R20, R176 ;  /* 0x00000014041c723c */ /* 0x042fe200000018b0 */
[----:B------:R-:W-:Y:S01]  /*8130*/  FSEL R12, R12, -INF , !P0 ;  /* 0xff8000000c0c7808 */ /* 0x000fe20004000000 */
[----:B------:R-:W-:Y:S01]  /*8140*/  BAR.SYNC.DEFER_BLOCKING 0x0 ;  /* 0x0000000000007b1d */ /* 0x000fe20000010000 */
[C---:B------:R-:W-:Y:S02]  /*8150*/  ISETP.GE.AND P1, PT, R8.reuse, R235, PT ;  /* 0x000000eb0800720c */ /* 0x040fe40003f26270 */
[-C--:B------:R-:W-:Y:S02]  /*8160*/  ISETP.GE.AND P4, PT, R8, R234.reuse, PT ;  /* 0x000000ea0800720c */ /* 0x080fe40003f86270 */
[----:B------:R-:W-:Y:S01]  /*8170*/  ISETP.GE.AND P0, PT, R2, R234, PT ;  /* 0x000000ea0200720c */ /* 0x000fe20003f06270 */
[----:B------:R-:W-:Y:S01]  /*8180*/  HMMA.16816.F32 R20, R4, R22, R188 ;  /* 0x000000160414723c */ /* 0x000fe200000018bc */
        /* <DEDUP_REMOVED lines=13> */
[----:B------:R-:W-:Y:S02]  /*8260*/  FSEL R24, R18, -INF , !P4 ;  /* 0xff80000012187808 */ /* 0x000fe40006000000 */
[----:B------:R-:W-:Y:S02]  /*8270*/  FSEL R14, R17, -INF , !P5 ;  /* 0xff800000110e7808 */ /* 0x000fe40006800000 */
[----:B------:R-:W-:Y:S02]  /*8280*/  FSEL R25, R19, -INF , !P0 ;  /* 0xff80000013197808 */ /* 0x000fe40004000000 */
[----:B--2---:R-:W-:Y:S01]  /*8290*/  HMMA.16816.F32 R16, R4, R168, R192 ;  /* 0x000000a80410723c */ /* 0x004fe200000018c0 */
[CC--:B------:R-:W-:Y:S02]  /*82a0*/  ISETP.LT.OR P3, PT, R8.reuse, R233.reuse, P3 ;  /* 0x000000e90800720c */ /* 0x0c0fe40001f61670 */
[----:B------:R-:W-:Y:S02]  /*82b0*/  ISETP.LT.OR P2, PT, R8, R232, P2 ;  /* 0x000000e80800720c */ /* 0x000fe40001741670 */
[----:B------:R-:W-:-:S02]  /*82c0*/  ISETP.LT.OR P6, PT, R2, R233, P6 ;  /* 0x000000e90200720c */ /* 0x000fc400037c1670 */
[----:B------:R-:W-:Y:S02]  /*82d0*/  ISETP.LT.OR P1, PT, R2, R232, P1 ;  /* 0x000000e80200720c */ /* 0x000fe40000f21670 */
[C---:B------:R-:W-:Y:S02]  /*82e0*/  IADD3 R8, R0.reuse, 0x18, RZ ;  /* 0x0000001800087810 */ /* 0x040fe40007ffe0ff */
[----:B------:R-:W-:Y:S02]  /*82f0*/  IADD3 R2, R0, 0x19, RZ ;  /* 0x0000001900027810 */ /* 0x000fe40007ffe0ff */
[----:B------:R-:W-:Y:S02]  /*8300*/  FSEL R179, R28, -INF , !P3 ;  /* 0xff8000001cb37808 */ /* 0x000fe40005800000 */
[C---:B------:R-:W-:Y:S02]  /*8310*/  ISETP.GE.AND P0, PT, R8.reuse, R235, PT ;  /* 0x000000eb0800720c */ /* 0x040fe40003f06270 */
[----:B------:R-:W-:-:S02]  /*8320*/  ISETP.GE.AND P4, PT, R8, R234, PT ;  /* 0x000000ea0800720c */ /* 0x000fc40003f86270 */
[C---:B------:R-:W-:Y:S02]  /*8330*/  ISETP.GE.AND P5, PT, R2.reuse, R235, PT ;  /* 0x000000eb0200720c */ /* 0x040fe40003fa6270 */
[----:B------:R-:W-:Y:S02]  /*8340*/  ISETP.GE.AND P3, PT, R2, R234, PT ;  /* 0x000000ea0200720c */ /* 0x000fe40003f66270 */
[----:B------:R-:W-:Y:S02]  /*8350*/  FSEL R177, R30, -INF , !P2 ;  /* 0xff8000001eb17808 */ /* 0x000fe40005000000 */
[----:B------:R-:W-:Y:S02]  /*8360*/  FSEL R176, R29, -INF , !P6 ;  /* 0xff8000001db07808 */ /* 0x000fe40007000000 */
[----:B------:R-:W-:Y:S02]  /*8370*/  FSEL R178, R31, -INF , !P1 ;  /* 0xff8000001fb27808 */ /* 0x000fe40004800000 */
        /* <DEDUP_REMOVED lines=8> */
[CC--:B------:R-:W-:Y:S02]  /*8400*/  ISETP.GE.AND P2, PT, R8.reuse, R235.reuse, PT ;  /* 0x000000eb0800720c */ /* 0x0c0fe40003f46270 */
[-C--:B------:R-:W-:Y:S02]  /*8410*/  ISETP.GE.AND P1, PT, R8, R234.reuse, PT ;  /* 0x000000ea0800720c */ /* 0x080fe40003f26270 */
[C---:B------:R-:W-:Y:S02]  /*8420*/  ISETP.GE.AND P6, PT, R2.reuse, R235, PT ;  /* 0x000000eb0200720c */ /* 0x040fe40003fc6270 */
[----:B------:R-:W-:Y:S02]  /*8430*/  ISETP.GE.AND P0, PT, R2, R234, PT ;  /* 0x000000ea0200720c */ /* 0x000fe40003f06270 */
[----:B------:R-:W-:Y:S02]  /*8440*/  FSEL R170, R22, -INF , !P4 ;  /* 0xff80000016aa7808 */ /* 0x000fe40006000000 */
[----:B------:R-:W-:-:S02]  /*8450*/  FSEL R168, R21, -INF , !P5 ;  /* 0xff80000015a87808 */ /* 0x000fc40006800000 */
[----:B------:R-:W-:Y:S02]  /*8460*/  FSEL R171, R23, -INF , !P3 ;  /* 0xff80000017ab7808 */ /* 0x000fe40005800000 */
[C---:B---3--:R-:W-:Y:S01]  /*8470*/  HMMA.16816.F32 R20, R4.reuse, R32, R180 ;  /* 0x000000200414723c */ /* 0x048fe200000018b4 */
[CC--:B------:R-:W-:Y:S02]  /*8480*/  ISETP.LT.OR P2, PT, R8.reuse, R233.reuse, P2 ;  /* 0x000000e90800720c */ /* 0x0c0fe40001741670 */
[-C--:B------:R-:W-:Y:S02]  /*8490*/  ISETP.LT.OR P1, PT, R8, R232.reuse, P1 ;  /* 0x000000e80800720c */ /* 0x080fe40000f21670 */
[C---:B------:R-:W-:Y:S02]  /*84a0*/  ISETP.LT.OR P6, PT, R2.reuse, R233, P6 ;  /* 0x000000e90200720c */ /* 0x040fe400037c1670 */
[----:B------:R-:W-:Y:S01]  /*84b0*/  ISETP.LT.OR P0, PT, R2, R232, P0 ;  /* 0x000000e80200720c */ /* 0x000fe20000701670 */
[----:B------:R-:W-:Y:S01]  /*84c0*/  HMMA.16816.F32 R4, R4, R34, R172 ;  /* 0x000000220404723c */ /* 0x000fe200000018ac */
[----:B------:R-:W-:-:S02]  /*84d0*/  IADD3 R8, R0, 0x28, RZ ;  /* 0x0000002800087810 */ /* 0x000fc40007ffe0ff */
[----:B------:R-:W-:Y:S02]  /*84e0*/  IADD3 R2, R0, 0x29, RZ ;  /* 0x0000002900027810 */ /* 0x000fe40007ffe0ff */
[----:B------:R-:W-:Y:S02]  /*84f0*/  FSEL R196, R16, -INF , !P2 ;  /* 0xff80000010c47808 */ /* 0x000fe40005000000 */
[-C--:B------:R-:W-:Y:S02]  /*8500*/  ISETP.GE.AND P3, PT, R8, R235.reuse, PT ;  /* 0x000000eb0800720c */ /* 0x080fe40003f66270 */
[C---:B------:R-:W-:Y:S02]  /*8510*/  ISETP.GE.AND P5, PT, R2.reuse, R235, PT ;  /* 0x000000eb0200720c */ /* 0x040fe40003fa6270 */
[-C--:B------:R-:W-:Y:S02]  /*8520*/  ISETP.GE.AND P2, PT, R2, R234.reuse, PT ;  /* 0x000000ea0200720c */ /* 0x080fe40003f46270 */
[----:B------:R-:W-:-:S02]  /*8530*/  ISETP.GE.AND P4, PT, R8, R234, PT ;  /* 0x000000ea0800720c */ /* 0x000fc40003f86270 */
[-C--:B------:R-:W-:Y:S02]  /*8540*/  ISETP.LT.OR P3, PT, R8, R233.reuse, P3 ;  /* 0x000000e90800720c */ /* 0x080fe40001f61670 */
[C---:B------:R-:W-:Y:S02]  /*8550*/  ISETP.LT.OR P5, PT, R2.reuse, R233, P5 ;  /* 0x000000e90200720c */ /* 0x040fe40002fa1670 */
[-C--:B------:R-:W-:Y:S02]  /*8560*/  ISETP.LT.OR P2, PT, R2, R232.reuse, P2 ;  /* 0x000000e80200720c */ /* 0x080fe40001741670 */
[----:B------:R-:W-:Y:S02]  /*8570*/  ISETP.LT.OR P4, PT, R8, R232, P4 ;  /* 0x000000e80800720c */ /* 0x000fe40002781670 */
[C---:B------:R-:W-:Y:S02]  /*8580*/  IADD3 R2, R0.reuse, 0x31, RZ ;  /* 0x0000003100027810 */ /* 0x040fe40007ffe0ff */
[----:B------:R-:W-:-:S02]  /*8590*/  IADD3 R8, R0, 0x30, RZ ;  /* 0x0000003000087810 */ /* 0x000fc40007ffe0ff */
[----:B------:R-:W-:Y:S02]  /*85a0*/  FSEL R198, R17, -INF , !P6 ;  /* 0xff80000011c67808 */ /* 0x000fe40007000000 */
[----:B------:R-:W-:Y:S02]  /*85b0*/  FSEL R199, R28, -INF , !P3 ;  /* 0xff8000001cc77808 */ /* 0x000fe40005800000 */
[----:B------:R-:W-:Y:S02]  /*85c0*/  FSEL R181, R18, -INF , !P1 ;  /* 0xff80000012b57808 */ /* 0x000fe40004800000 */
[CC--:B------:R-:W-:Y:S02]  /*85d0*/  ISETP.GE.AND P6, PT, R2.reuse, R235.reuse, PT ;  /* 0x000000eb0200720c */ /* 0x0c0fe40003fc6270 */
[----:B------:R-:W-:Y:S02]  /*85e0*/  ISETP.GE.AND P3, PT, R2, R234, PT ;  /* 0x000000ea0200720c */ /* 0x000fe40003f66270 */
[----:B------:R-:W-:-:S02]  /*85f0*/  ISETP.GE.AND P1, PT, R8, R235, PT ;  /* 0x000000eb0800720c */ /* 0x000fc40003f26270 */
[CC--:B------:R-:W-:Y:S02]  /*8600*/  ISETP.LT.OR P6, PT, R2.reuse, R233.reuse, P6 ;  /* 0x000000e90200720c */ /* 0x0c0fe400037c1670 */
[----:B------:R-:W-:Y:S02]  /*8610*/  ISETP.LT.OR P3, PT, R2, R232, P3 ;  /* 0x000000e80200720c */ /* 0x000fe40001f61670 */
[----:B------:R-:W-:Y:S02]  /*8620*/  ISETP.LT.OR P1, PT, R8, R233, P1 ;  /* 0x000000e90800720c */ /* 0x000fe40000f21670 */
[C---:B------:R-:W-:Y:S02]  /*8630*/  IADD3 R2, R0.reuse, 0x38, RZ ;  /* 0x0000003800027810 */ /* 0x040fe40007ffe0ff */
[----:B------:R-:W-:Y:S02]  /*8640*/  FSEL R182, R19, -INF , !P0 ;  /* 0xff80000013b67808 */ /* 0x000fe40004000000 */
[----:B------:R-:W-:-:S02]  /*8650*/  IADD3 R0, R0, 0x39, RZ ;  /* 0x0000003900007810 */ /* 0x000fc40007ffe0ff */
[-C--:B------:R-:W-:Y:S02]  /*8660*/  ISETP.GE.AND P0, PT, R8, R234.reuse, PT ;  /* 0x000000ea0800720c */ /* 0x080fe40003f06270 */
[----:B------:R-:W-:Y:S02]  /*8670*/  FSEL R133, R30, -INF , !P4 ;  /* 0xff8000001e857808 */ /* 0x000fe40006000000 */
[----:B------:R-:W-:Y:S02]  /*8680*/  FSEL R200, R20, -INF , !P1 ;  /* 0xff80000014c87808 */ /* 0x000fe40004800000 */
[C---:B------:R-:W-:Y:S02]  /*8690*/  ISETP.GE.AND P4, PT, R0.reuse, R235, PT ;  /* 0x000000eb0000720c */ /* 0x040fe40003f86270 */
[----:B------:R-:W-:Y:S02]  /*86a0*/  ISETP.GE.AND P1, PT, R0, R234, PT ;  /* 0x000000ea0000720c */ /* 0x000fe40003f26270 */
[----:B------:R-:W-:-:S02]  /*86b0*/  ISETP.LT.OR P0, PT, R8, R232, P0 ;  /* 0x000000e80800720c */ /* 0x000fc40000701670 */
[C---:B------:R-:W-:Y:S02]  /*86c0*/  ISETP.LT.OR P4, PT, R0.reuse, R233, P4 ;  /* 0x000000e90000720c */ /* 0x040fe40002781670 */
[----:B------:R-:W-:Y:S02]  /*86d0*/  ISETP.LT.OR P1, PT, R0, R232, P1 ;  /* 0x000000e80000720c */ /* 0x000fe40000f21670 */
[----:B------:R-:W-:Y:S02]  /*86e0*/  FSEL R0, R22, -INF , !P0 ;  /* 0xff80000016007808 */ /* 0x000fe40004000000 */
[----:B------:R-:W-:Y:S02]  /*86f0*/  PLOP3.LUT P0, PT, PT, PT, UP0, 0x80, 0x0 ;  /* 0x000000000000781c */ /* 0x000fe40003f0f008 */
[----:B------:R-:W-:Y:S01]  /*8700*/  FSEL R252, R29, -INF , !P5 ;  /* 0xff8000001dfc7808 */ /* 0x000fe20006800000 */
[----:B------:R1:W-:Y:S01]  /*8710*/  STL [R1+0x48], R0 ;  /* 0x0000480001007387 */ /* 0x0003e20000100800 */
[----:B------:R-:W-:-:S02]  /*8720*/  FSEL R183, R31, -INF , !P2 ;  /* 0xff8000001fb77808 */ /* 0x000fc40005000000 */
[C---:B------:R-:W-:Y:S02]  /*8730*/  ISETP.GE.AND P5, PT, R2.reuse, R235, PT ;  /* 0x000000eb0200720c */ /* 0x040fe40003fa6270 */
[C---:B------:R-:W-:Y:S02]  /*8740*/  ISETP.GE.AND P2, PT, R2.reuse, R234, PT ;  /* 0x000000ea0200720c */ /* 0x040fe40003f46270 */
        /* <DEDUP_REMOVED lines=15> */
[----:B------:R-:W-:Y:S02]  /*8840*/  UIMAD UR28, UR28, UR4, URZ ;  /* 0x000000041c1c72a4 */ /* 0x000fe4000f8e023f */
[----:B------:R-:W-:Y:S02]  /*8850*/  USHF.L.U32 UR4, UR8, 0x5, URZ ;  /* 0x0000000508047899 */ /* 0x000fe4000800063f */
[----:B------:R-:W-:Y:S01]  /*8860*/  UIMAD UR28, UR30, UR5, UR28 ;  /* 0x000000051e1c72a4 */ /* 0x000fe2000f8e021c */
[----:B------:R-:W-:-:S02]  /*8870*/  IMAD.U32 R4, RZ, RZ, UR32 ;  /* 0x00000020ff047e24 */ /* 0x000fc4000f8e00ff */
[----:B------:R-:W-:Y:S01]  /*8880*/  IMAD.U32 R5, RZ, RZ, UR33 ;  /* 0x00000021ff057e24 */ /* 0x000fe2000f8e00ff */
[----:B------:R-:W-:-:S06]  /*8890*/  UIADD3 UR28, UR33, UR28, URZ ;  /* 0x0000001c211c7290 */ /* 0x000fcc000fffe03f */
[----:B------:R-:W-:Y:S01]  /*88a0*/  IMAD.U32 R2, RZ, RZ, UR28 ;  /* 0x0000001cff027e24 */ /* 0x000fe2000f8e00ff */
[----:B------:R-:W-:Y:S02]  /*88b0*/  UMOV UR28, 0x5 ;  /* 0x00000005001c7882 */ /* 0x000fe40000000000 */
[----:B------:R-:W-:Y:S01]  /*88c0*/  USHF.L.U64.HI UR28, UR8, UR28, UR5 ;  /* 0x0000001c081c7299 */ /* 0x000fe20008010205 */
[----:B-12---:R-:W-:-:S04]  /*88d0*/  LEA R0, P0, R4, R248, 0x6 ;  /* 0x000000f804007211 */ /* 0x006fc800078030ff */
[----:B------:R-:W-:Y:S02]  /*88e0*/  LEA R8, P1, R0, c[0x0][0x168], 0x1 ;  /* 0x00005a0000087a11 */ /* 0x000fe400078208ff */
[----:B---3--:R-:W-:Y:S02]  /*88f0*/  LEA.HI.X R2, R4, R251, R2, 0x6, P0 ;  /* 0x000000fb04027211 */ /* 0x008fe400000f3402 */
        /* <DEDUP_REMOVED lines=27> */
.L_x_971:
[----:B------:R-:W2:Y:S01]  /*8ab0*/  LDL.LU.64 R34, [R1+0x50] ;  /* 0x0000500001227983 */ /* 0x000ea20000300a00 */
[----:B------:R-:W-:-:S03]  /*8ac0*/  MOV R175, R196 ;  /* 0x000000c400af7202 */ /* 0x000fc60000000f00 */
[----:B------:R-:W3:Y:S04]  /*8ad0*/  LDL.LU.64 R184, [R1+0x18] ;  /* 0x0000180001b87983 */ /* 0x000ee80000300a00 */
[----:B-1----:R-:W4:Y:S04]  /*8ae0*/  LDL R7, [R1+0x68] ;  /* 0x0000680001077983 */ /* 0x002f280000100800 */
[----:B------:R-:W2:Y:S04]  /*8af0*/  LDL R6, [R1+0x4c] ;  /* 0x00004c0001067983 */ /* 0x000ea80000100800 */
[----:B------:R1:W-:Y:S04]  /*8b00*/  STL [R1+0x78], R204 ;  /* 0x000078cc01007387 */ /* 0x0003e80000100800 */
[----:B-1----:R-:W2:Y:S01]  /*8b10*/  LDL.LU R204, [R1+0x48] ;  /* 0x0000480001cc7983 */ /* 0x002ea20000300800 */
[----:B------:R-:W-:-:S04]  /*8b20*/  FMNMX.FTZ R0, R132, R12, !PT ;  /* 0x0000000c84007209 */ /* 0x000fc80007810000 */
[----:B------:R-:W-:-:S04]  /*8b30*/  FMNMX.FTZ R0, R13, R0, !PT ;  /* 0x000000000d007209 */ /* 0x000fc80007810000 */
[----:B------:R-:W-:-:S04]  /*8b40*/  FMNMX.FTZ R0, R15, R0, !PT ;  /* 0x000000000f007209 */ /* 0x000fc80007810000 */
[----:B------:R-:W-:-:S04]  /*8b50*/  FMNMX.FTZ R0, R14, R0, !PT ;  /* 0x000000000e007209 */ /* 0x000fc80007810000 */
[----:B------:R-:W-:-:S04]  /*8b60*/  FMNMX.FTZ R0, R179, R0, !PT ;  /* 0x00000000b3007209 */ /* 0x000fc80007810000 */
[----:B------:R-:W-:-:S04]  /*8b70*/  FMNMX.FTZ R0, R176, R0, !PT ;  /* 0x00000000b0007209 */ /* 0x000fc80007810000 */
[----:B------:R-:W-:Y:S02]  /*8b80*/  FMNMX.FTZ R2, R169, R0, !PT ;  /* 0x00000000a9027209 */ /* 0x000fe40007810000 */
        /* <DEDUP_REMOVED lines=22> */
[----:B------:R-:W-:-:S06]  /*8cf0*/  USHF.L.U32 UR4, UR29, 0x1, URZ ;  /* 0x000000011d047899 */ /* 0x000fcc000800063f */
[----:B------:R-:W-:Y:S01]  /*8d00*/  IMAD.U32 R4, RZ, RZ, UR4 ;  /* 0x00000004ff047e24 */ /* 0x000fe2000f8e00ff */
[----:B-1----:R-:W-:-:S05]  /*8d10*/  FMNMX.FTZ R0, R0, R5, !PT ;  /* 0x0000000500007209 */ /* 0x002fca0007810000 */
[----:B------:R-:W1:Y:S01]  /*8d20*/  SHFL.BFLY PT, R8, R0, 0x1, 0x1f ;  /* 0x0c201f0000087f89 */ /* 0x000e6200000e0000 */
[----:B------:R-:W1:Y:S02]  /*8d30*/  LDC.U8 R18, c[0x0][0x2d8] ;  /* 0x0000b600ff127b82 */ /* 0x000e640000000000 */
[----:B-1----:R-:W-:-:S04]  /*8d40*/  FMNMX.FTZ R197, R0, R8, !PT ;  /* 0x0000000800c57209 */ /* 0x002fc80007810000 */
[C---:B------:R-:W-:Y:S01]  /*8d50*/  FSETP.NEU.FTZ.AND P1, PT, R197.reuse, -INF , PT ;  /* 0xff800000c500780b */ /* 0x040fe20003f3d000 */
[----:B------:R-:W-:-:S05]  /*8d60*/  FMUL.FTZ R8, R197, c[0x0][0x23c] ;  /* 0x00008f00c5087a20 */ /* 0x000fca0000410000 */
[----:B------:R-:W-:-:S05]  /*8d70*/  FSEL R8, R8, RZ, P1 ;  /* 0x000000ff08087208 */ /* 0x000fca0000800000 */
[----:B------:R-:W-:Y:S01]  /*8d80*/  FFMA.FTZ R13, R13, c[0x0][0x23c], -R8 ;  /* 0x00008f000d0d7a23 */ /* 0x000fe20000010808 */
[----:B------:R-:W-:-:S03]  /*8d90*/  PRMT R18, R18, 0x7054, R18 ;  /* 0x0000705412127816 */ /* 0x000fc60000000012 */
[----:B------:R-:W1:Y:S01]  /*8da0*/  MUFU.EX2 R21, R13 ;  /* 0x0000000d00157308 */ /* 0x000e620000000800 */
[----:B------:R-:W-:-:S07]  /*8db0*/  FFMA.FTZ R12, R12, c[0x0][0x23c], -R8 ;  /* 0x00008f000c0c7a23 */ /* 0x000fce0000010808 */
[----:B------:R-:W-:Y:S01]  /*8dc0*/  MUFU.EX2 R173, R12 ;  /* 0x0000000c00ad7308 */ /* 0x000fe20000000800 */
[----:B----4-:R-:W-:-:S05]  /*8dd0*/  IMAD.WIDE.U32 R30, R7, -0x2daee0ad, RZ ;  /* 0xd2511f53071e7825 */ /* 0x010fca00078e00ff */
[----:B------:R-:W-:Y:S02]  /*8de0*/  LOP3.LUT R4, R31, UR27, R4, 0x96, !PT ;  /* 0x0000001b1f047c12 */ /* 0x000fe4000f8e9604 */
[----:B--2---:R-:W-:-:S04]  /*8df0*/  FMNMX.FTZ R2, R204, R2, !PT ;  /* 0x00000002cc027209 */ /* 0x004fc80007810000 */
[----:B------:R-:W-:-:S04]  /*8e00*/  FMNMX.FTZ R2, R28, R2, !PT ;  /* 0x000000021c027209 */ /* 0x000fc80007810000 */
[----:B------:R-:W-:-:S04]  /*8e10*/  FMNMX.FTZ R2, R186, R2, !PT ;  /* 0x00000002ba027209 */ /* 0x000fc80007810000 */
[----:B------:R-:W-:-:S05]  /*8e20*/  FMNMX.FTZ R2, R180, R2, !PT ;  /* 0x00000002b4027209 */ /* 0x000fca0007810000 */
[----:B------:R-:W2:Y:S01]  /*8e30*/  SHFL.BFLY PT, R7, R2, 0x2, 0x1f ;  /* 0x0c401f0002077f89 */ /* 0x000ea200000e0000 */
[----:B------:R-:W-:Y:S02]  /*8e40*/  IMAD R30, R6, -0x326172a9, RZ ;  /* 0xcd9e8d57061e7824 */ /* 0x000fe400078e02ff */
[----:B------:R-:W-:-:S05]  /*8e50*/  IMAD.WIDE.U32 R4, R4, -0x326172a9, RZ ;  /* 0xcd9e8d5704047825 */ /* 0x000fca00078e00ff */
[----:B------:R-:W-:Y:S02]  /*8e60*/  LOP3.LUT R5, R5, UR23, R30, 0x96, !PT ;  /* 0x0000001705057c12 */ /* 0x000fe4000f8e961e */
[----:B---3--:R-:W-:-:S03]  /*8e70*/  LOP3.LUT R6, R185, UR21, R4, 0x96, !PT ;  /* 0x00000015b9067c12 */ /* 0x008fc6000f8e9604 */
[----:B------:R-:W-:-:S04]  /*8e80*/  IMAD.WIDE.U32 R4, R5, -0x2daee0ad, RZ ;  /* 0xd2511f5305047825 */ /* 0x000fc800078e00ff */
[----:B------:R-:W-:Y:S01]  /*8e90*/  IMAD.WIDE.U32 R16, R6, -0x2daee0ad, RZ ;  /* 0xd2511f5306107825 */ /* 0x000fe200078e00ff */
[----:B------:R-:W-:Y:S02]  /*8ea0*/  LOP3.LUT R5, R5, UR20, R34, 0x96, !PT ;  /* 0x0000001405057c12 */ /* 0x000fe4000f8e9622 */
[----:B--2---:R-:W-:Y:S02]  /*8eb0*/  FMNMX.FTZ R2, R2, R7, !PT ;  /* 0x0000000702027209 */ /* 0x004fe40007810000 */
[----:B------:R-:W-:-:S03]  /*8ec0*/  LOP3.LUT R6, R17, UR18, R4, 0x96, !PT ;  /* 0x0000001211067c12 */ /* 0x000fc6000f8e9604 */
[----:B------:R-:W2:Y:S01]  /*8ed0*/  SHFL.BFLY PT, R9, R2, 0x1, 0x1f ;  /* 0x0c201f0002097f89 */ /* 0x000ea200000e0000 */
[----:B------:R-:W-:-:S04]  /*8ee0*/  IMAD.WIDE.U32 R4, R5, -0x326172a9, RZ ;  /* 0xcd9e8d5705047825 */ /* 0x000fc800078e00ff */
[----:B------:R-:W-:Y:S01]  /*8ef0*/  IMAD.WIDE.U32 R10, R6, -0x326172a9, RZ ;  /* 0xcd9e8d57060a7825 */ /* 0x000fe200078e00ff */
[----:B------:R-:W-:-:S04]  /*8f00*/  LOP3.LUT R5, R5, UR19, R184, 0x96, !PT ;  /* 0x0000001305057c12 */ /* 0x000fc8000f8e96b8 */
[----:B------:R-:W-:Y:S01]  /*8f10*/  LOP3.LUT R0, R11, UR17, R4, 0x96, !PT ;  /* 0x000000110b007c12 */ /* 0x000fe2000f8e9604 */
[----:B------:R-:W-:-:S04]  /*8f20*/  IMAD.WIDE.U32 R4, R5, -0x2daee0ad, RZ ;  /* 0xd2511f5305047825 */ /* 0x000fc800078e00ff */
[----:B------:R-:W-:Y:S01]  /*8f30*/  IMAD.WIDE.U32 R22, R0, -0x2daee0ad, RZ ;  /* 0xd2511f5300167825 */ /* 0x000fe200078e00ff */
[----:B------:R-:W-:-:S04]  /*8f40*/  LOP3.LUT R6, R5, UR16, R16, 0x96, !PT ;  /* 0x0000001005067c12 */ /* 0x000fc8000f8e9610 */
[----:B------:R-:W-:Y:S01]  /*8f50*/  LOP3.LUT R4, R23, UR7, R4, 0x96, !PT ;  /* 0x0000000717047c12 */ /* 0x000fe2000f8e9604 */
[----:B------:R-:W-:Y:S01]  /*8f60*/  IMAD.WIDE.U32 R6, R6, -0x326172a9, RZ ;  /* 0xcd9e8d5706067825 */ /* 0x000fe200078e00ff */
[----:B--2---:R-:W-:-:S03]  /*8f70*/  FMNMX.FTZ R196, R2, R9, !PT ;  /* 0x0000000902c47209 */ /* 0x004fc60007810000 */
[----:B------:R-:W-:Y:S01]  /*8f80*/  IMAD.WIDE.U32 R4, R4, -0x326172a9, RZ ;  /* 0xcd9e8d5704047825 */ /* 0x000fe200078e00ff */
[----:B------:R-:W-:-:S03]  /*8f90*/  LOP3.LUT R20, R7, UR9, R10, 0x96, !PT ;  /* 0x0000000907147c12 */ /* 0x000fc6000f8e960a */
[----:B------:R-:W-:Y:S01]  /*8fa0*/  FFMA.FTZ R2, R15, c[0x0][0x23c], -R8 ;  /* 0x00008f000f027a23 */ /* 0x000fe20000010808 */
[----:B------:R-:W-:Y:S01]  /*8fb0*/  SHF.R.U32.HI R11, RZ, 0x10, R4 ;  /* 0x00000010ff0b7819 */ /* 0x000fe20000011604 */
[C---:B------:R-:W-:Y:S01]  /*8fc0*/  FMUL.FTZ R9, R196.reuse, c[0x0][0x23c] ;  /* 0x00008f00c4097a20 */ /* 0x040fe20000410000 */
[----:B------:R-:W-:Y:S01]  /*8fd0*/  FSETP.NEU.FTZ.AND P0, PT, R196, -INF , PT ;  /* 0xff800000c400780b */ /* 0x000fe20003f1d000 */
[----:B------:R2:W-:Y:S01]  /*8fe0*/  MUFU.EX2 R33, R2 ;  /* 0x0000000200217308 */ /* 0x0005e20000000800 */
[C---:B------:R-:W-:Y:S02]  /*8ff0*/  LOP3.LUT R10, R4.reuse, 0xffff, RZ, 0xc0, !PT ;  /* 0x0000ffff040a7812 */ /* 0x040fe400078ec0ff */
[----:B------:R-:W-:Y:S02]  /*9000*/  LOP3.LUT R0, R5, UR25, R6, 0x96, !PT ;  /* 0x0000001905007c12 */ /* 0x000fe4000f8e9606 */
[----:B------:R-:W-:Y:S02]  /*9010*/  LOP3.LUT R5, R4, 0xff, RZ, 0xc0, !PT ;  /* 0x000000ff04057812 */ /* 0x000fe400078ec0ff */
[----:B------:R-:W-:-:S02]  /*9020*/  SHF.R.U32.HI R4, RZ, 0x18, R4 ;  /* 0x00000018ff047819 */ /* 0x000fc40000011604 */
[----:B------:R-:W-:Y:S02]  /*9030*/  LOP3.LUT R11, R11, 0xff, RZ, 0xc0, !PT ;  /* 0x000000ff0b0b7812 */ /* 0x000fe400078ec0ff */
[----:B------:R-:W-:Y:S02]  /*9040*/  FSEL R9, R9, RZ, P0 ;  /* 0x000000ff09097208 */ /* 0x000fe40000000000 */
[----:B------:R-:W-:Y:S01]  /*9050*/  SHF.R.U32.HI R10, RZ, 0x8, R10 ;  /* 0x00000008ff0a7819 */ /* 0x000fe2000001160a */
[----:B--2---:R-:W-:Y:S01]  /*9060*/  FFMA.FTZ R2, R14, c[0x0][0x23c], -R8 ;  /* 0x00008f000e027a23 */ /* 0x004fe20000010808 */
[----:B------:R-:W-:Y:S01]  /*9070*/  PRMT R11, R11, 0x5410, R4 ;  /* 0x000054100b0b7816 */ /* 0x000fe20000000004 */
[----:B------:R-:W-:Y:S01]  /*9080*/  FFMA.FTZ R4, R24, c[0x0][0x23c], -R9 ;  /* 0x00008f0018047a23 */ /* 0x000fe20000010809 */
[----:B------:R-:W-:Y:S01]  /*9090*/  PRMT R10, R5, 0x5410, R10 ;  /* 0x00005410050a7816 */ /* 0x000fe2000000000a */
[----:B------:R2:W3:Y:S01]  /*90a0*/  MUFU.EX2 R174, R2 ;  /* 0x0000000200ae7308 */ /* 0x0004e20000000800 */
[----:B------:R-:W-:Y:S01]  /*90b0*/  SHF.R.U32.HI R5, RZ, 0x10, R0 ;  /* 0x00000010ff057819 */ /* 0x000fe20000011600 */
[----:B------:R-:W4:Y:S01]  /*90c0*/  LDSM.16.MT88.4 R12, [R205+0x10000] ;  /* 0x01000000cd0c783b */ /* 0x000f220000004200 */
[----:B------:R-:W-:-:S05]  /*90d0*/  LOP3.LUT R7, R0, 0xff, RZ, 0xc0, !PT ;  /* 0x000000ff00077812 */ /* 0x000fca00078ec0ff */
[----:B------:R1:W1:Y:S01]  /*90e0*/  MUFU.EX2 R19, R4 ;  /* 0x0000000400137308 */ /* 0x0002620000000800 */
[----:B--2---:R-:W-:-:S04]  /*90f0*/  LOP3.LUT R2, R0, 0xffff, RZ, 0xc0, !PT ;  /* 0x0000ffff00027812 */ /* 0x004fc800078ec0ff */
[----:B------:R-:W-:Y:S02]  /*9100*/  SHF.R.U32.HI R6, RZ, 0x8, R2 ;  /* 0x00000008ff067819 */ /* 0x000fe40000011602 */
[----:B------:R-:W-:Y:S02]  /*9110*/  SHF.R.U32.HI R2, RZ, 0x18, R0 ;  /* 0x00000018ff027819 */ /* 0x000fe40000011600 */
[----:B------:R-:W-:Y:S01]  /*9120*/  LOP3.LUT R0, R5, 0xff, RZ, 0xc0, !PT ;  /* 0x000000ff05007812 */ /* 0x000fe200078ec0ff */
[----:B-1----:R-:W-:-:S03]  /*9130*/  FFMA.FTZ R4, R25, c[0x0][0x23c], -R9 ;  /* 0x00008f0019047a23 */ /* 0x002fc60000010809 */
[----:B------:R-:W-:Y:S01]  /*9140*/  PRMT R16, R0, 0x5410, R2 ;  /* 0x0000541000107816 */ /* 0x000fe20000000002 */
[----:B------:R-:W1:Y:S01]  /*9150*/  MUFU.EX2 R187, R4 ;  /* 0x0000000400bb7308 */ /* 0x000e620000000800 */
[----:B------:R-:W-:Y:S01]  /*9160*/  FFMA.FTZ R0, R26, c[0x0][0x23c], -R9 ;  /* 0x00008f001a007a23 */ /* 0x000fe20000010809 */
[----:B------:R-:W-:Y:S01]  /*9170*/  PRMT R17, R7, 0x5410, R6 ;  /* 0x0000541007117816 */ /* 0x000fe20000000006 */
[----:B------:R-:W-:Y:S01]  /*9180*/  HSET2.LE.AND R6, R10, R18, PT ;  /* 0x000000120a067233 */ /* 0x000fe20003803000 */
[----:B------:R-:W-:-:S04]  /*9190*/  FSEL R2, R196, RZ, P0 ;  /* 0x000000ffc4027208 */ /* 0x000fc80000000000 */
[----:B------:R3:W-:Y:S01]  /*91a0*/  MUFU.EX2 R24, R0 ;  /* 0x0000000000187308 */ /* 0x0007e20000000800 */
[----:B------:R-:W-:Y:S01]  /*91b0*/  FSEL R5, R197, RZ, P1 ;  /* 0x000000ffc5057208 */ /* 0x000fe20000800000 */
[----:B------:R-:W-:Y:S02]  /*91c0*/  FADD.FTZ R3, R3, -R2 ;  /* 0x8000000203037221 */ /* 0x000fe40000010000 */
[----:B------:R-:W-:Y:S02]  /*91d0*/  FFMA.FTZ R2, R27, c[0x0][0x23c], -R9 ;  /* 0x00008f001b027a23 */ /* 0x000fe40000010809 */
[----:B------:R-:W-:Y:S01]  /*91e0*/  FADD.FTZ R5, R132, -R5 ;  /* 0x8000000584057221 */ /* 0x000fe20000010000 */
[----:B------:R-:W-:Y:S02]  /*91f0*/  MOV R132, R21 ;  /* 0x0000001500847202 */ /* 0x000fe40000000f00 */
[----:B---3--:R-:W-:-:S04]  /*9200*/  F2FP.PACK_AB R0, R174, R33 ;  /* 0x00000021ae00723e */ /* 0x008fc800000000ff */
[----:B------:R-:W-:Y:S01]  /*9210*/  LOP3.LUT R6, R6, R0, RZ, 0xc0, !PT ;  /* 0x0000000006067212 */ /* 0x000fe200078ec0ff */
[----:B------:R-:W-:Y:S01]  /*9220*/  HSET2.LE.AND R0, R11, R18, PT ;  /* 0x000000120b007233 */ /* 0x000fe20003803000 */
[----:B------:R-:W-:Y:S01]  /*9230*/  MOV R11, R19 ;  /* 0x00000013000b7202 */ /* 0x000fe20000000f00 */
[----:B------:R1:W2:Y:S03]  /*9240*/  MUFU.EX2 R21, R2 ;  /* 0x0000000200157308 */ /* 0x0002a60000000800 */
[----:B-1----:R-:W-:-:S04]  /*9250*/  F2FP.PACK_AB R2, R187, R11 ;  /* 0x0000000bbb02723e */ /* 0x002fc800000000ff */
[----:B------:R-:W-:Y:S01]  /*9260*/  LOP3.LUT R7, R0, R2, RZ, 0xc0, !PT ;  /* 0x0000000200077212 */ /* 0x000fe200078ec0ff */
[----:B------:R-:W-:Y:S01]  /*9270*/  HSET2.LE.AND R0, R17, R18, PT ;  /* 0x0000001211007233 */ /* 0x000fe20003803000 */
[----:B------:R-:W-:-:S04]  /*9280*/  F2FP.PACK_AB R2, R132, R173 ;  /* 0x000000ad8402723e */ /* 0x000fc800000000ff */
[----:B------:R-:W-:Y:S01]  /*9290*/  LOP3.LUT R4, R0, R2, RZ, 0xc0, !PT ;  /* 0x0000000200047212 */ /* 0x000fe200078ec0ff */
[----:B------:R-:W-:Y:S02]  /*92a0*/  HSET2.LE.AND R0, R16, R18, PT ;  /* 0x0000001210007233 */ /* 0x000fe40003803000 */
[----:B------:R-:W1:Y:S01]  /*92b0*/  LDSM.16.MT88.4 R16, [R206+0x10000] ;  /* 0x01000000ce10783b */ /* 0x000e620000004200 */
[----:B------:R-:W-:Y:S02]  /*92c0*/  FMUL.FTZ R5, R5, c[0x0][0x23c] ;  /* 0x00008f0005057a20 */ /* 0x000fe40000410000 */
[----:B------:R-:W-:Y:S02]  /*92d0*/  FMUL.FTZ R3, R3, c[0x0][0x23c] ;  /* 0x00008f0003037a20 */ /* 0x000fe40000410000 */
[----:B------:R-:W-:Y:S01]  /*92e0*/  IMAD.MOV.U32 R26, RZ, RZ, R28 ;  /* 0x000000ffff1a7224 */ /* 0x000fe200078e001c */
[----:B------:R3:W3:Y:S08]  /*92f0*/  MUFU.EX2 R29, R5 ;  /* 0x00000005001d7308 */ /* 0x0006f00000000800 */
[----:B------:R-:W4:Y:S01]  /*9300*/  MUFU.EX2 R28, R3 ;  /* 0x00000003001c7308 */ /* 0x000f220000000800 */
[----:B--2---:R-:W-:-:S04]  /*9310*/  F2FP.PACK_AB R2, R21, R24 ;  /* 0x000000181502723e */ /* 0x004fc800000000ff */
[----:B---3--:R-:W-:Y:S01]  /*9320*/  LOP3.LUT R5, R0, R2, RZ, 0xc0, !PT ;  /* 0x0000000200057212 */ /* 0x008fe200078ec0ff */
[-C--:B------:R-:W-:Y:S02]  /*9330*/  FMUL.FTZ R136, R136, R29.reuse ;  /* 0x0000001d88887220 */ /* 0x080fe40000410000 */
[-C--:B------:R-:W-:Y:S02]  /*9340*/  FMUL.FTZ R137, R137, R29.reuse ;  /* 0x0000001d89897220 */ /* 0x080fe40000410000 */
[-C--:B------:R-:W-:Y:S02]  /*9350*/  FMUL.FTZ R140, R140, R29.reuse ;  /* 0x0000001d8c8c7220 */ /* 0x080fe40000410000 */
[----:B------:R-:W-:Y:S02]  /*9360*/  FMUL.FTZ R141, R141, R29 ;  /* 0x0000001d8d8d7220 */ /* 0x000fe40000410000 */
[-C--:B----4-:R-:W-:Y:S02]  /*9370*/  FMUL.FTZ R138, R138, R28.reuse ;  /* 0x0000001c8a8a7220 */ /* 0x090fe40000410000 */
        /* <DEDUP_REMOVED lines=10> */
[----:B------:R-:W-:Y:S01]  /*9420*/  FMUL.FTZ R151, R151, R28 ;  /* 0x0000001c97977220 */ /* 0x000fe20000410000 */
[C---:B------:R-:W-:Y:S08]  /*9430*/  HMMA.16816.F32 R136, R4.reuse, R12, R136 ;  /* 0x0000000c0488723c */ /* 0x040ff00000001888 */
[C---:B------:R-:W-:Y:S01]  /*9440*/  HMMA.16816.F32 R188, R4.reuse, R14, R140 ;  /* 0x0000000e04bc723c */ /* 0x040fe2000000188c */
[----:B------:R-:W2:Y:S07]  /*9450*/  LDSM.16.MT88.4 R12, [R208+0x10000] ;  /* 0x01000000d00c783b */ /* 0x000eae0000004200 */
[C---:B-1----:R-:W-:Y:S08]  /*9460*/  HMMA.16816.F32 R144, R4.reuse, R16, R144 ;  /* 0x000000100490723c */ /* 0x042ff00000001890 */
[----:B------:R-:W-:Y:S01]  /*9470*/  HMMA.16816.F32 R248, R4, R18, R148 ;  /* 0x0000001204f8723c */ /* 0x000fe20000001894 */
[----:B------:R-:W1:Y:S01]  /*9480*/  LDSM.16.MT88.4 R16, [R207+0x10000] ;  /* 0x01000000cf10783b */ /* 0x000e620000004200 */
        /* <DEDUP_REMOVED lines=15> */
[----:B------:R-:W-:Y:S01]  /*9580*/  FMUL.FTZ R167, R167, R28 ;  /* 0x0000001ca7a77220 */ /* 0x000fe20000410000 */
[C---:B--2---:R-:W-:Y:S08]  /*9590*/  HMMA.16816.F32 R152, R4.reuse, R12, R152 ;  /* 0x0000000c0498723c */ /* 0x044ff00000001898 */
        /* <DEDUP_REMOVED lines=18> */
[----:B------:R-:W-:Y:S02]  /*96c0*/  FMUL.FTZ R49, R49, R29 ;  /* 0x0000001d31317220 */ /* 0x000fe40000410000 */
[-C--:B------:R-:W-:Y:S02]  /*96d0*/  FMUL.FTZ R50, R50, R28.reuse ;  /* 0x0000001c32327220 */ /* 0x080fe40000410000 */
[----:B------:R-:W-:Y:S01]  /*96e0*/  FMUL.FTZ R51, R51, R28 ;  /* 0x0000001c33337220 */ /* 0x000fe20000410000 */
[----:B------:R-:W-:Y:S01]  /*96f0*/  MOV R150, R186 ;  /* 0x000000ba00967202 */ /* 0x000fe20000000f00 */
[----:B------:R-:W-:Y:S01]  /*9700*/  IMAD.MOV.U32 R151, RZ, RZ, R187 ;  /* 0x000000ffff977224 */ /* 0x000fe200078e00bb */
[----:B------:R-:W-:Y:S01]  /*9710*/  MOV R149, R185 ;  /* 0x000000b900957202 */ /* 0x000fe20000000f00 */
[----:B------:R-:W-:Y:S01]  /*9720*/  IMAD.MOV.U32 R148, RZ, RZ, R184 ;  /* 0x000000ffff947224 */ /* 0x000fe200078e00b8 */
[----:B--2---:R-:W-:Y:S01]  /*9730*/  HMMA.16816.F32 R192, R4, R12, R36 ;  /* 0x0000000c04c0723c */ /* 0x004fe20000001824 */
[----:B------:R-:W-:Y:S01]  /*9740*/  MOV R25, R240 ;  /* 0x000000f000197202 */ /* 0x000fe20000000f00 */
[----:B------:R-:W-:-:S06]  /*9750*/  IMAD.MOV.U32 R27, RZ, RZ, R200 ;  /* 0x000000ffff1b7224 */ /* 0x000fcc00078e00c8 */
        /* <DEDUP_REMOVED lines=25> */
[----:B------:R-:W-:Y:S01]  /*98f0*/  MOV R142, R182 ;  /* 0x000000b6008e7202 */ /* 0x000fe20000000f00 */
[----:B--2---:R-:W-:Y:S01]  /*9900*/  HMMA.16816.F32 R188, R4, R12, R52 ;  /* 0x0000000c04bc723c */ /* 0x004fe20000001834 */
[----:B------:R-:W-:Y:S01]  /*9910*/  IMAD.MOV.U32 R141, RZ, RZ, R181 ;  /* 0x000000ffff8d7224 */ /* 0x000fe200078e00b5 */
[----:B------:R-:W-:Y:S01]  /*9920*/  MOV R140, R174 ;  /* 0x000000ae008c7202 */ /* 0x000fe20000000f00 */
[----:B------:R-:W-:-:S04]  /*9930*/  IMAD.MOV.U32 R143, RZ, RZ, R173 ;  /* 0x000000ffff8f7224 */ /* 0x000fc800078e00ad */
[----:B------:R-:W-:Y:S01]  /*9940*/  MOV R54, R180 ;  /* 0x000000b400367202 */ /* 0x000fe20000000f00 */
[----:B------:R-:W-:Y:S01]  /*9950*/  IMAD.MOV.U32 R55, RZ, RZ, R132 ;  /* 0x000000ffff377224 */ /* 0x000fe200078e0084 */
[----:B------:R-:W-:Y:S01]  /*9960*/  MOV R52, R183 ;  /* 0x000000b700347202 */ /* 0x000fe20000000f00 */
[----:B------:R-:W-:Y:S01]  /*9970*/  IMAD.MOV.U32 R53, RZ, RZ, R175 ;  /* 0x000000ffff357224 */ /* 0x000fe200078e00af */
[C---:B------:R-:W-:Y:S01]  /*9980*/  HMMA.16816.F32 R180, R4.reuse, R14, R56 ;  /* 0x0000000e04b4723c */ /* 0x040fe20000001838 */
[----:B------:R-:W-:Y:S01]  /*9990*/  IMAD.MOV.U32 R132, RZ, RZ, R172 ;  /* 0x000000ffff847224 */ /* 0x000fe200078e00ac */
[----:B------:R-:W2:Y:S06]  /*99a0*/  LDSM.16.MT88.4 R12, [R205+0x14000] ;  /* 0x01400000cd0c783b */ /* 0x000eac0000004200 */
        /* <DEDUP_REMOVED lines=81> */
[----:B------:R-:W-:Y:S01]  /*9ec0*/  MOV R40, R0 ;  /* 0x0000000000287202 */ /* 0x000fe20000000f00 */
[----:B------:R-:W-:-:S04]  /*9ed0*/  FFMA.FTZ R0, R179, c[0x0][0x23c], -R8 ;  /* 0x00008f00b3007a23 */ /* 0x000fc80000010808 */
[----:B------:R3:W-:Y:S01]  /*9ee0*/  MUFU.EX2 R74, R0 ;  /* 0x00000000004a7308 */ /* 0x0007e20000000800 */
[----:B------:R-:W-:Y:S01]  /*9ef0*/  MOV R42, R3 ;  /* 0x00000003002a7202 */ /* 0x000fe20000000f00 */
[----:B------:R-:W-:Y:S02]  /*9f00*/  IMAD.MOV.U32 R43, RZ, RZ, R2 ;  /* 0x000000ffff2b7224 */ /* 0x000fe400078e0002 */
[----:B---3--:R-:W-:-:S04]  /*9f10*/  FFMA.FTZ R0, R176, c[0x0][0x23c], -R8 ;  /* 0x00008f00b0007a23 */ /* 0x008fc80000010808 */
[----:B------:R3:W4:Y:S01]  /*9f20*/  MUFU.EX2 R56, R0 ;  /* 0x0000000000387308 */ /* 0x0007220000000800 */
[----:B------:R-:W-:Y:S01]  /*9f30*/  IMAD.WIDE.U32 R2, R20, -0x2daee0ad, RZ ;  /* 0xd2511f5314027825 */ /* 0x000fe200078e00ff */
[----:B------:R-:W1:Y:S03]  /*9f40*/  LDC.U8 R69, c[0x0][0x2d8] ;  /* 0x0000b600ff457b82 */ /* 0x000e660000000000 */
[----:B------:R-:W-:Y:S02]  /*9f50*/  FMUL.FTZ R116, R116, R29 ;  /* 0x0000001d74747220 */ /* 0x000fe40000410000 */
[----:B---3--:R-:W-:-:S04]  /*9f60*/  FFMA.FTZ R0, R169, c[0x0][0x23c], -R8 ;  /* 0x00008f00a9007a23 */ /* 0x008fc80000010808 */
[----:B------:R3:W1:Y:S01]  /*9f70*/  MUFU.EX2 R68, R0 ;  /* 0x0000000000447308 */ /* 0x0006620000000800 */
[-C--:B------:R-:W-:Y:S02]  /*9f80*/  FMUL.FTZ R117, R117, R29.reuse ;  /* 0x0000001d75757220 */ /* 0x080fe40000410000 */
[-C--:B------:R-:W-:Y:S02]  /*9f90*/  FMUL.FTZ R118, R118, R28.reuse ;  /* 0x0000001c76767220 */ /* 0x080fe40000410000 */
[----:B------:R-:W-:Y:S02]  /*9fa0*/  FMUL.FTZ R119, R119, R28 ;  /* 0x0000001c77777220 */ /* 0x000fe40000410000 */
[-C--:B------:R-:W-:Y:S02]  /*9fb0*/  FMUL.FTZ R120, R120, R29.reuse ;  /* 0x0000001d78787220 */ /* 0x080fe40000410000 */
[----:B------:R-:W-:Y:S02]  /*9fc0*/  FMUL.FTZ R121, R121, R29 ;  /* 0x0000001d79797220 */ /* 0x000fe40000410000 */
[----:B---3--:R-:W-:-:S02]  /*9fd0*/  FFMA.FTZ R0, R168, c[0x0][0x23c], -R8 ;  /* 0x00008f00a8007a23 */ /* 0x008fc40000010808 */
[-C--:B------:R-:W-:Y:S02]  /*9fe0*/  FMUL.FTZ R122, R122, R28.reuse ;  /* 0x0000001c7a7a7220 */ /* 0x080fe40000410000 */
[----:B------:R3:W-:Y:S01]  /*9ff0*/  MUFU.EX2 R90, R0 ;  /* 0x00000000005a7308 */ /* 0x0007e20000000800 */
[-C--:B------:R-:W-:Y:S02]  /*a000*/  FMUL.FTZ R123, R123, R28.reuse ;  /* 0x0000001c7b7b7220 */ /* 0x080fe40000410000 */
[-C--:B------:R-:W-:Y:S02]  /*a010*/  FMUL.FTZ R124, R124, R29.reuse ;  /* 0x0000001d7c7c7220 */ /* 0x080fe40000410000 */
[----:B------:R-:W-:Y:S02]  /*a020*/  FMUL.FTZ R125, R125, R29 ;  /* 0x0000001d7d7d7220 */ /* 0x000fe40000410000 */
[-C--:B------:R-:W-:Y:S02]  /*a030*/  FMUL.FTZ R126, R126, R28.reuse ;  /* 0x0000001c7e7e7220 */ /* 0x080fe40000410000 */
[----:B------:R-:W-:-:S02]  /*a040*/  FMUL.FTZ R127, R127, R28 ;  /* 0x0000001c7f7f7220 */ /* 0x000fc40000410000 */
[-C--:B------:R-:W-:Y:S02]  /*a050*/  FMUL.FTZ R128, R128, R29.reuse ;  /* 0x0000001d80807220 */ /* 0x080fe40000410000 */
[----:B------:R-:W-:Y:S02]  /*a060*/  FMUL.FTZ R129, R129, R29 ;  /* 0x0000001d81817220 */ /* 0x000fe40000410000 */
[-C--:B------:R-:W-:Y:S02]  /*a070*/  FMUL.FTZ R130, R130, R28.reuse ;  /* 0x0000001c82827220 */ /* 0x080fe40000410000 */
[--C-:B---3--:R-:W-:Y:S02]  /*a080*/  FFMA.FTZ R0, R177, c[0x0][0x23c], -R9.reuse ;  /* 0x00008f00b1007a23 */ /* 0x108fe40000010809 */
[----:B------:R-:W-:Y:S02]  /*a090*/  FMUL.FTZ R131, R131, R28 ;  /* 0x0000001c83837220 */ /* 0x000fe40000410000 */
[----:B------:R3:W-:Y:S01]  /*a0a0*/  MUFU.EX2 R75, R0 ;  /* 0x00000000004b7308 */ /* 0x0007e20000000800 */
[----:B------:R-:W-:Y:S01]  /*a0b0*/  IMAD.MOV.U32 R41, RZ, RZ, R10 ;  /* 0x000000ffff297224 */ /* 0x000fe200078e000a */
[----:B--2---:R-:W-:Y:S01]  /*a0c0*/  HMMA.16816.F32 R116, R4, R12, R116 ;  /* 0x0000000c0474723c */ /* 0x004fe20000001874 */
[----:B------:R-:W-:Y:S01]  /*a0d0*/  FFMA.FTZ R10, R178, c[0x0][0x23c], -R9 ;  /* 0x00008f00b20a7a23 */ /* 0x000fe20000010809 */
[----:B------:R-:W-:Y:S01]  /*a0e0*/  MOV R77, R60 ;  /* 0x0000003c004d7202 */ /* 0x000fe20000000f00 */
[----:B------:R-:W-:Y:S01]  /*a0f0*/  IMAD.MOV.U32 R76, RZ, RZ, R71 ;  /* 0x000000ffff4c7224 */ /* 0x000fe200078e0047 */
[----:B------:R-:W-:Y:S01]  /*a100*/  MOV R78, R62 ;  /* 0x0000003e004e7202 */ /* 0x000fe20000000f00 */
[----:B------:R-:W-:Y:S01]  /*a110*/  IMAD.MOV.U32 R72, RZ, RZ, R61 ;  /* 0x000000ffff487224 */ /* 0x000fe200078e003d */
[----:B------:R-:W-:-:S02]  /*a120*/  MOV R71, R27 ;  /* 0x0000001b00477202 */ /* 0x000fc40000000f00 */
[----:B------:R-:W-:Y:S01]  /*a130*/  HMMA.16816.F32 R120, R4, R14, R120 ;  /* 0x0000000e0478723c */ /* 0x000fe20000001878 */
[----:B------:R-:W-:Y:S01]  /*a140*/  IMAD.MOV.U32 R60, RZ, RZ, R26 ;  /* 0x000000ffff3c7224 */ /* 0x000fe200078e001a */
[----:B---3--:R-:W-:-:S06]  /*a150*/  LOP3.LUT R0, R3, UR24, R22, 0x96, !PT ;  /* 0x0000001803007c12 */ /* 0x008fcc000f8e9616 */
[C---:B-1----:R-:W-:Y:S01]  /*a160*/  HMMA.16816.F32 R44, R4.reuse, R16, R124 ;  /* 0x00000010042c723c */ /* 0x042fe2000000187c */
[----:B------:R-:W-:Y:S01]  /*a170*/  MOV R61, R25 ;  /* 0x00000019003d7202 */ /* 0x000fe20000000f00 */
[----:B------:R1:W2:Y:S01]  /*a180*/  MUFU.EX2 R126, R10 ;  /* 0x0000000a007e7308 */ /* 0x0002a20000000800 */
[----:B------:R-:W-:Y:S02]  /*a190*/  MOV R62, R24 ;  /* 0x00000018003e7202 */ /* 0x000fe40000000f00 */
[----:B------:R-:W3:Y:S03]  /*a1a0*/  LDSM.16.MT88.4 R24, [R206+0x10800] ;  /* 0x01080000ce18783b */ /* 0x000ee60000004200 */
[----:B------:R-:W-:Y:S01]  /*a1b0*/  HMMA.16816.F32 R36, R4, R18, R128 ;  /* 0x000000120424723c */ /* 0x000fe20000001880 */
[----:B------:R-:W-:Y:S01]  /*a1c0*/  MOV R70, R11 ;  /* 0x0000000b00467202 */ /* 0x000fe20000000f00 */
[----:B------:R-:W-:Y:S05]  /*a1d0*/  LDSM.16.MT88.4 R16, [R207+0x10800] ;  /* 0x01080000cf10783b */ /* 0x000fea0000004200 */
[----:B------:R-:W-:Y:S01]  /*a1e0*/  LOP3.LUT R4, R0, 0xffff, RZ, 0xc0, !PT ;  /* 0x0000ffff00047812 */ /* 0x000fe200078ec0ff */
[----:B------:R-:W-:Y:S01]  /*a1f0*/  FFMA.FTZ R5, R170, c[0x0][0x23c], -R9 ;  /* 0x00008f00aa057a23 */ /* 0x000fe20000010809 */
[----:B------:R-:W-:-:S02]  /*a200*/  LOP3.LUT R6, R0, 0xff, RZ, 0xc0, !PT ;  /* 0x000000ff00067812 */ /* 0x000fc400078ec0ff */
[C---:B-1----:R-:W-:Y:S02]  /*a210*/  LOP3.LUT R10, R2.reuse, 0xffff, RZ, 0xc0, !PT ;  /* 0x0000ffff020a7812 */ /* 0x042fe400078ec0ff */
[----:B------:R-:W-:Y:S01]  /*a220*/  SHF.R.U32.HI R3, RZ, 0x8, R4 ;  /* 0x00000008ff037819 */ /* 0x000fe20000011604 */
[----:B------:R-:W-:Y:S01]  /*a230*/  FFMA.FTZ R4, R171, c[0x0][0x23c], -R9 ;  /* 0x00008f00ab047a23 */ /* 0x000fe20000010809 */
[----:B------:R1:W-:Y:S01]  /*a240*/  MUFU.EX2 R88, R5 ;  /* 0x0000000500587308 */ /* 0x0003e20000000800 */
[----:B------:R-:W-:Y:S02]  /*a250*/  LOP3.LUT R12, R2, 0xff, RZ, 0xc0, !PT ;  /* 0x000000ff020c7812 */ /* 0x000fe400078ec0ff */
[--C-:B------:R-:W-:Y:S02]  /*a260*/  SHF.R.U32.HI R11, RZ, 0x18, R2.reuse ;  /* 0x00000018ff0b7819 */ /* 0x100fe40000011602 */
[----:B------:R-:W-:Y:S01]  /*a270*/  MOV R87, R70 ;  /* 0x0000004600577202 */ /* 0x000fe20000000f00 */
[----:B------:R-:W-:Y:S01]  /*a280*/  IMAD.MOV.U32 R70, RZ, RZ, R55 ;  /* 0x000000ffff467224 */ /* 0x000fe200078e0037 */
[----:B------:R-:W-:Y:S01]  /*a290*/  MOV R55, R21 ;  /* 0x0000001500377202 */ /* 0x000fe20000000f00 */
[----:B------:R2:W2:Y:S01]  /*a2a0*/  MUFU.EX2 R91, R4 ;  /* 0x00000004005b7308 */ /* 0x0004a20000000800 */
[----:B------:R-:W3:Y:S01]  /*a2b0*/  LDSM.16.MT88.4 R20, [R208+0x10800] ;  /* 0x01080000d014783b */ /* 0x000ee20000004200 */
[----:B-1----:R-:W-:-:S02]  /*a2c0*/  SHF.R.U32.HI R5, RZ, 0x10, R2 ;  /* 0x00000010ff057819 */ /* 0x002fc40000011602 */
[----:B------:R-:W-:Y:S02]  /*a2d0*/  PRMT R2, R6, 0x5410, R3 ;  /* 0x0000541006027816 */ /* 0x000fe40000000003 */
[----:B------:R-:W-:Y:S02]  /*a2e0*/  SHF.R.U32.HI R3, RZ, 0x10, R0 ;  /* 0x00000010ff037819 */ /* 0x000fe40000011600 */
[----:B------:R-:W-:Y:S02]  /*a2f0*/  LOP3.LUT R6, R5, 0xff, RZ, 0xc0, !PT ;  /* 0x000000ff05067812 */ /* 0x000fe400078ec0ff */
[----:B--2---:R-:W-:Y:S02]  /*a300*/  SHF.R.U32.HI R4, RZ, 0x8, R10 ;  /* 0x00000008ff047819 */ /* 0x004fe4000001160a */
[----:B------:R-:W-:Y:S02]  /*a310*/  LOP3.LUT R5, R3, 0xff, RZ, 0xc0, !PT ;  /* 0x000000ff03057812 */ /* 0x000fe400078ec0ff */
[----:B------:R-:W-:-:S02]  /*a320*/  PRMT R3, R12, 0x5410, R4 ;  /* 0x000054100c037816 */ /* 0x000fc40000000004 */
[----:B------:R-:W1:Y:S01]  /*a330*/  LDSM.16.MT88.4 R12, [R205+0x12800] ;  /* 0x01280000cd0c783b */ /* 0x000e620000004200 */
[----:B------:R-:W-:Y:S02]  /*a340*/  PRMT R69, R69, 0x7054, R69 ;  /* 0x0000705445457816 */ /* 0x000fe40000000045 */
[----:B------:R-:W-:Y:S02]  /*a350*/  SHF.R.U32.HI R7, RZ, 0x18, R0 ;  /* 0x00000018ff077819 */ /* 0x000fe40000011600 */
[----:B------:R-:W-:Y:S01]  /*a360*/  PRMT R10, R6, 0x5410, R11 ;  /* 0x00005410060a7816 */ /* 0x000fe2000000000b */
[--C-:B------:R-:W-:Y:S01]  /*a370*/  HSET2.LE.AND R0, R2, R69.reuse, PT ;  /* 0x0000004502007233 */ /* 0x100fe20003803000 */
[----:B----4-:R-:W-:Y:S01]  /*a380*/  F2FP.PACK_AB R2, R56, R74 ;  /* 0x0000004a3802723e */ /* 0x010fe200000000ff */
[----:B------:R-:W-:Y:S01]  /*a390*/  IMAD.MOV.U32 R11, RZ, RZ, R68 ;  /* 0x000000ffff0b7224 */ /* 0x000fe200078e0044 */
[----:B------:R-:W-:Y:S01]  /*a3a0*/  PRMT R5, R5, 0x5410, R7 ;  /* 0x0000541005057816 */ /* 0x000fe20000000007 */
[--C-:B------:R-:W-:Y:S01]  /*a3b0*/  HSET2.LE.AND R3, R3, R69.reuse, PT ;  /* 0x0000004503037233 */ /* 0x100fe20003803000 */
[----:B------:R-:W-:Y:S01]  /*a3c0*/  LOP3.LUT R4, R0, R2, RZ, 0xc0, !PT ;  /* 0x0000000200047212 */ /* 0x000fe200078ec0ff */
[--C-:B------:R-:W-:Y:S01]  /*a3d0*/  HSET2.LE.AND R7, R10, R69.reuse, PT ;  /* 0x000000450a077233 */ /* 0x100fe20003803000 */
[----:B------:R-:W-:Y:S01]  /*a3e0*/  F2FP.PACK_AB R2, R126, R75 ;  /* 0x0000004b7e02723e */ /* 0x000fe200000000ff */
[----:B------:R-:W-:Y:S01]  /*a3f0*/  HSET2.LE.AND R0, R5, R69, PT ;  /* 0x0000004505007233 */ /* 0x000fe20003803000 */
[----:B------:R-:W-:-:S02]  /*a400*/  F2FP.PACK_AB R6, R90, R11 ;  /* 0x0000000b5a06723e */ /* 0x000fc400000000ff */
[----:B------:R-:W-:Y:S02]  /*a410*/  F2FP.PACK_AB R10, R91, R88 ;  /* 0x000000585b0a723e */ /* 0x000fe400000000ff */
[----:B------:R-:W-:Y:S02]  /*a420*/  LOP3.LUT R5, R0, R2, RZ, 0xc0, !PT ;  /* 0x0000000200057212 */ /* 0x000fe400078ec0ff */
[----:B------:R-:W-:Y:S02]  /*a430*/  LOP3.LUT R6, R3, R6, RZ, 0xc0, !PT ;  /* 0x0000000603067212 */ /* 0x000fe400078ec0ff */
[----:B------:R-:W-:Y:S02]  /*a440*/  LOP3.LUT R7, R7, R10, RZ, 0xc0, !PT ;  /* 0x0000000a07077212 */ /* 0x000fe400078ec0ff */
        /* <DEDUP_REMOVED lines=9> */
[----:B---3--:R-:W-:Y:S01]  /*a4e0*/  HMMA.16816.F32 R144, R4, R24, R144 ;  /* 0x000000180490723c */ /* 0x008fe20000001890 */
[----:B------:R-:W-:Y:S01]  /*a4f0*/  MOV R72, R50 ;  /* 0x0000003200487202 */ /* 0x000fe20000000f00 */
[----:B------:R-:W-:Y:S01]  /*a500*/  IMAD.MOV.U32 R79, RZ, RZ, R63 ;  /* 0x000000ffff4f7224 */ /* 0x000fe200078e003f */
[----:B------:R-:W-:Y:S01]  /*a510*/  MOV R69, R54 ;  /* 0x0000003600457202 */ /* 0x000fe20000000f00 */
[----:B------:R-:W-:Y:S01]  /*a520*/  IMAD.MOV.U32 R68, RZ, RZ, R53 ;  /* 0x000000ffff447224 */ /* 0x000fe200078e0035 */
[----:B------:R-:W-:-:S03]  /*a530*/  MOV R53, R35 ;  /* 0x0000002300357202 */ /* 0x000fc60000000f00 */
        /* <DEDUP_REMOVED lines=15> */
[----:B------:R-:W-:Y:S01]  /*a630*/  IMAD.MOV.U32 R129, RZ, RZ, R71 ;  /* 0x000000ffff817224 */ /* 0x000fe200078e0047 */
[----:B------:R-:W-:Y:S01]  /*a640*/  MOV R2, R61 ;  /* 0x0000003d00027202 */ /* 0x000fe20000000f00 */
[C---:B------:R-:W-:Y:S01]  /*a650*/  HMMA.16816.F32 R52, R4.reuse, R22, R244 ;  /* 0x000000160434723c */ /* 0x040fe200000018f4 */
[----:B------:R-:W-:Y:S01]  /*a660*/  MOV R3, R63 ;  /* 0x0000003f00037202 */ /* 0x000fe20000000f00 */
[----:B------:R-:W3:Y:S01]  /*a670*/  LDSM.16.MT88.4 R20, [R208+0x12800] ;  /* 0x01280000d014783b */ /* 0x000ee20000004200 */
[----:B------:R-:W-:Y:S01]  /*a680*/  MOV R131, R69 ;  /* 0x0000004500837202 */ /* 0x000fe20000000f00 */
[----:B------:R-:W-:Y:S01]  /*a690*/  IMAD.MOV.U32 R169, RZ, RZ, R77 ;  /* 0x000000ffffa97224 */ /* 0x000fe200078e004d */
[----:B------:R-:W-:Y:S01]  /*a6a0*/  MOV R130, R70 ;  /* 0x0000004600827202 */ /* 0x000fe20000000f00 */
[----:B------:R-:W4:Y:S01]  /*a6b0*/  LDSM.16.MT88.4 R32, [R205+0x10800] ;  /* 0x01080000cd20783b */ /* 0x000f220000004200 */
[----:B------:R-:W-:Y:S01]  /*a6c0*/  MOV R168, R76 ;  /* 0x0000004c00a87202 */ /* 0x000fe20000000f00 */
[----:B------:R-:W-:Y:S01]  /*a6d0*/  HMMA.16816.F32 R60, R4, R18, R236 ;  /* 0x00000012043c723c */ /* 0x000fe200000018ec */
[----:B------:R-:W-:-:S06]  /*a6e0*/  MOV R10, R79 ;  /* 0x0000004f000a7202 */ /* 0x000fcc0000000f00 */
[----:B------:R-:W-:Y:S01]  /*a6f0*/  MOV R239, R78 ;  /* 0x0000004e00ef7202 */ /* 0x000fe20000000f00 */
[C---:B-1----:R-:W-:Y:S08]  /*a700*/  HMMA.16816.F32 R68, R4.reuse, R12, R192 ;  /* 0x0000000c0444723c */ /* 0x042ff000000018c0 */
[C---:B------:R-:W-:Y:S01]  /*a710*/  HMMA.16816.F32 R76, R4.reuse, R14, R184 ;  /* 0x0000000e044c723c */ /* 0x040fe200000018b8 */
[----:B------:R-:W1:Y:S07]  /*a720*/  LDSM.16.MT88.4 R12, [R205+0x14800] ;  /* 0x01480000cd0c783b */ /* 0x000e6e0000004200 */
[----:B------:R-:W-:Y:S01]  /*a730*/  HMMA.16816.F32 R160, R4, R16, R160 ;  /* 0x0000001004a0723c */ /* 0x000fe200000018a0 */
[----:B------:R-:W1:Y:S01]  /*a740*/  LDSM.16.MT88.4 R16, [R207+0x12800] ;  /* 0x01280000cf10783b */ /* 0x000e620000004200 */
[----:B------:R-:W-:Y:S01]  /*a750*/  MOV R193, R84 ;  /* 0x0000005400c17202 */ /* 0x000fe20000000f00 */
[----:B------:R-:W-:Y:S01]  /*a760*/  IMAD.MOV.U32 R244, RZ, RZ, R86 ;  /* 0x000000fffff47224 */ /* 0x000fe200078e0056 */
[----:B------:R-:W-:-:S02]  /*a770*/  MOV R236, R85 ;  /* 0x0000005500ec7202 */ /* 0x000fc40000000f00 */
[----:B------:R-:W-:Y:S01]  /*a780*/  MOV R238, R87 ;  /* 0x0000005700ee7202 */ /* 0x000fe20000000f00 */
[----:B------:R-:W-:Y:S01]  /*a790*/  IMAD.MOV.U32 R249, RZ, RZ, R88 ;  /* 0x000000fffff97224 */ /* 0x000fe200078e0058 */
[----:B--2---:R-:W-:Y:S01]  /*a7a0*/  HMMA.16816.F32 R84, R4, R24, R240 ;  /* 0x000000180454723c */ /* 0x004fe200000018f0 */
[----:B------:R-:W-:Y:S01]  /*a7b0*/  MOV R250, R90 ;  /* 0x0000005a00fa7202 */ /* 0x000fe20000000f00 */
[----:B------:R-:W-:-:S05]  /*a7c0*/  IMAD.MOV.U32 R251, RZ, RZ, R91 ;  /* 0x000000fffffb7224 */ /* 0x000fca00078e005b */
[----:B------:R-:W-:Y:S02]  /*a7d0*/  MOV R240, R89 ;  /* 0x0000005900f07202 */ /* 0x000fe40000000f00 */
[C---:B------:R-:W-:Y:S01]  /*a7e0*/  HMMA.16816.F32 R88, R4.reuse, R26, R200 ;  /* 0x0000001a0458723c */ /* 0x040fe200000018c8 */
[----:B------:R-:W2:Y:S01]  /*a7f0*/  LDSM.16.MT88.4 R24, [R208+0x14800] ;  /* 0x01480000d018783b */ /* 0x000ea20000004200 */
[----:B------:R-:W-:Y:S01]  /*a800*/  MOV R195, R72 ;  /* 0x0000004800c37202 */ /* 0x000fe20000000f00 */
[----:B------:R-:W-:Y:S01]  /*a810*/  IMAD.MOV.U32 R245, RZ, RZ, R74 ;  /* 0x000000fffff57224 */ /* 0x000fe200078e004a */
[----:B------:R-:W-:Y:S02]  /*a820*/  MOV R194, R73 ;  /* 0x0000004900c27202 */ /* 0x000fe40000000f00 */
[----:B------:R-:W-:Y:S01]  /*a830*/  MOV R246, R75 ;  /* 0x0000004b00f67202 */ /* 0x000fe20000000f00 */
[----:B------:R-:W-:Y:S01]  /*a840*/  IMAD.MOV.U32 R202, RZ, RZ, R57 ;  /* 0x000000ffffca7224 */ /* 0x000fe200078e0039 */
[----:B------:R-:W-:Y:S01]  /*a850*/  MOV R247, R56 ;  /* 0x0000003800f77202 */ /* 0x000fe20000000f00 */
[----:B---3--:R-:W-:Y:S01]  /*a860*/  HMMA.16816.F32 R72, R4, R22, R180 ;  /* 0x000000160448723c */ /* 0x008fe200000018b4 */
[----:B------:R-:W-:-:S02]  /*a870*/  MOV R201, R58 ;  /* 0x0000003a00c97202 */ /* 0x000fc40000000f00 */
[----:B------:R-:W-:-:S05]  /*a880*/  MOV R203, R59 ;  /* 0x0000003b00cb7202 */ /* 0x000fca0000000f00 */
[C---:B------:R-:W-:Y:S01]  /*a890*/  HMMA.16816.F32 R56, R4.reuse, R20, R188 ;  /* 0x000000140438723c */ /* 0x040fe200000018bc */
[----:B------:R-:W3:Y:S07]  /*a8a0*/  LDSM.16.MT88.4 R20, [R207+0x14800] ;  /* 0x01480000cf14783b */ /* 0x000eee0000004200 */
[C---:B----4-:R-:W-:Y:S08]  /*a8b0*/  HMMA.16816.F32 R136, R4.reuse, R32, R136 ;  /* 0x000000200488723c */ /* 0x050ff00000001888 */
[C---:B------:R-:W-:Y:S01]  /*a8c0*/  HMMA.16816.F32 R40, R4.reuse, R34, R40 ;  /* 0x000000220428723c */ /* 0x040fe20000001828 */
[----:B------:R-:W4:Y:S07]  /*a8d0*/  LDSM.16.MT88.4 R32, [R206+0x14800] ;  /* 0x01480000ce20783b */ /* 0x000f2e0000004200 */
[C---:B-1----:R-:W-:Y:S08]  /*a8e0*/  HMMA.16816.F32 R164, R4.reuse, R12, R164 ;  /* 0x0000000c04a4723c */ /* 0x042ff000000018a4 */
[----:B------:R-:W-:Y:S01]  /*a8f0*/  HMMA.16816.F32 R184, R4, R14, R148 ;  /* 0x0000000e04b8723c */ /* 0x000fe20000001894 */
[----:B------:R-:W1:Y:S01]  /*a900*/  LDSM.16.MT88.4 R12, [R206+0x16800] ;  /* 0x01680000ce0c783b */ /* 0x000e620000004200 */
[----:B------:R-:W-:Y:S01]  /*a910*/  MOV R241, R124 ;  /* 0x0000007c00f17202 */ /* 0x000fe20000000f00 */
[----:B------:R-:W-:Y:S01]  /*a920*/  IMAD.MOV.U32 R192, RZ, RZ, R125 ;  /* 0x000000ffffc07224 */ /* 0x000fe200078e007d */
[----:B------:R-:W-:-:S02]  /*a930*/  MOV R248, R126 ;  /* 0x0000007e00f87202 */ /* 0x000fc40000000f00 */
[----:B------:R-:W-:Y:S02]  /*a940*/  MOV R237, R127 ;  /* 0x0000007f00ed7202 */ /* 0x000fe40000000f00 */
[C---:B------:R-:W-:Y:S08]  /*a950*/  HMMA.16816.F32 R124, R4.reuse, R16, R172 ;  /* 0x00000010047c723c */ /* 0x040ff000000018ac */
[----:B------:R-:W-:Y:S01]  /*a960*/  HMMA.16816.F32 R156, R4, R18, R156 ;  /* 0x00000012049c723c */ /* 0x000fe2000000189c */
[----:B------:R-:W1:Y:S01]  /*a970*/  LDSM.16.MT88.4 R16, [R205+0x16800] ;  /* 0x01680000cd10783b */ /* 0x000e620000004200 */
[----:B------:R-:W-:Y:S01]  /*a980*/  UIADD3 UR4, UR4, 0x1, URZ ;  /* 0x0000000104047890 */ /* 0x000fe2000fffe03f */
[----:B------:R-:W-:Y:S01]  /*a990*/  IMAD.MOV.U32 R242, RZ, RZ, R176 ;  /* 0x000000fffff27224 */ /* 0x000fe200078e00b0 */
[----:B------:R-:W-:-:S04]  /*a9a0*/  MOV R243, R177 ;  /* 0x000000b100f37202 */ /* 0x000fc80000000f00 */
[C---:B--2---:R-:W-:Y:S07]  /*a9b0*/  HMMA.16816.F32 R176, R4.reuse, R24, R80 ;  /* 0x0000001804b0723c */ /* 0x044fee0000001850 */
[----:B------:R-:W-:Y:S02]  /*a9c0*/  MOV R25, R241 ;  /* 0x000000f100197202 */ /* 0x000fe40000000f00 */
[----:B------:R-:W-:Y:S02]  /*a9d0*/  MOV R241, R0 ;  /* 0x0000000000f17202 */ /* 0x000fe40000000f00 */
[----:B------:R-:W-:Y:S01]  /*a9e0*/  MOV R0, UR4 ;  /* 0x0000000400007c02 */ /* 0x000fe20008000f00 */
[----:B---3--:R-:W-:Y:S01]  /*a9f0*/  HMMA.16816.F32 R148, R4, R20, R92 ;  /* 0x000000140494723c */ /* 0x008fe2000000185c */
[----:B------:R-:W-:Y:S01]  /*aa00*/  IMAD.MOV.U32 R174, RZ, RZ, R168 ;  /* 0x000000ffffae7224 */ /* 0x000fe200078e00a8 */
[----:B------:R-:W-:-:S02]  /*aa10*/  MOV R175, R169 ;  /* 0x000000a900af7202 */ /* 0x000fc40000000f00 */
[----:B------:R-:W-:-:S03]  /*aa20*/  LOP3.LUT R0, R31, UR27, R0, 0x96, !PT ;  /* 0x0000001b1f007c12 */ /* 0x000fc6000f8e9600 */
        /* <DEDUP_REMOVED lines=11> */
[----:B------:R-:W-:Y:S01]  /*aae0*/  MOV R203, R2 ;  /* 0x0000000200cb7202 */ /* 0x000fe20000000f00 */
[----:B------:R-:W-:-:S04]  /*aaf0*/  IMAD.WIDE.U32 R2, R0, -0x326172a9, RZ ;  /* 0xcd9e8d5700027825 */ /* 0x000fc800078e00ff */
[----:B------:R-:W-:Y:S02]  /*ab00*/  IMAD.MOV.U32 R21, RZ, RZ, R175 ;  /* 0x000000ffff157224 */ /* 0x000fe400078e00af */
[----:B------:R-:W-:Y:S01]  /*ab10*/  HMMA.16816.F32 R180, R4, R34, R140 ;  /* 0x0000002204b4723c */ /* 0x000fe2000000188c */
[----:B------:R-:W2:Y:S01]  /*ab20*/  LDSM.16.MT88.4 R32, [R208+0x16800] ;  /* 0x01680000d020783b */ /* 0x000ea20000004200 */
[----:B------:R-:W-:-:S06]  /*ab30*/  LOP3.LUT R3, R3, UR23, R30, 0x96, !PT ;  /* 0x0000001703037c12 */ /* 0x000fcc000f8e961e */
[----:B-1----:R-:W-:Y:S01]  /*ab40*/  HMMA.16816.F32 R128, R4, R12, R108 ;  /* 0x0000000c0480723c */ /* 0x002fe2000000186c */
[----:B------:R-:W-:-:S07]  /*ab50*/  LOP3.LUT R0, R21, UR21, R2, 0x96, !PT ;  /* 0x0000001515007c12 */ /* 0x000fce000f8e9602 */
[C---:B------:R-:W-:Y:S01]  /*ab60*/  HMMA.16816.F32 R80, R4.reuse, R14, R112 ;  /* 0x0000000e0450723c */ /* 0x040fe20000001870 */
[----:B------:R-:W1:Y:S01]  /*ab70*/  LDSM.16.MT88.4 R12, [R207+0x16800] ;  /* 0x01680000cf0c783b */ /* 0x000e620000004200 */
[----:B------:R-:W-:Y:S01]  /*ab80*/  IMAD.WIDE.U32 R2, R3, -0x2daee0ad, RZ ;  /* 0xd2511f5303027825 */ /* 0x000fe200078e00ff */
[----:B------:R-:W-:Y:S02]  /*ab90*/  MOV R24, R204 ;  /* 0x000000cc00187202 */ /* 0x000fe40000000f00 */
[----:B------:R-:W-:Y:S01]  /*aba0*/  MOV R20, R174 ;  /* 0x000000ae00147202 */ /* 0x000fe20000000f00 */
[----:B------:R-:W-:Y:S02]  /*abb0*/  FFMA.FTZ R10, R10, c[0x0][0x23c], -R8 ;  /* 0x00008f000a0a7a23 */ /* 0x000fe40000010808 */
[----:B------:R-:W-:Y:S01]  /*abc0*/  HMMA.16816.F32 R140, R4, R16, R100 ;  /* 0x00000010048c723c */ /* 0x000fe20000001864 */
[----:B------:R-:W-:Y:S01]  /*abd0*/  LOP3.LUT R3, R3, UR20, R92, 0x96, !PT ;  /* 0x0000001403037c12 */ /* 0x000fe2000f8e965c */
[----:B------:R-:W-:Y:S01]  /*abe0*/  IMAD.MOV.U32 R93, RZ, RZ, R95 ;  /* 0x000000ffff5d7224 */ /* 0x000fe200078e005f */
[----:B------:R3:W5:Y:S04]  /*abf0*/  LDL.LU R204, [R1+0x78] ;  /* 0x0000780001cc7983 */ /* 0x0007680000300800 */
[----:B------:R-:W-:Y:S01]  /*ac00*/  IMAD.WIDE.U32 R16, R0, -0x2daee0ad, RZ ;  /* 0xd2511f5300107825 */ /* 0x000fe200078e00ff */
[----:B------:R-:W-:-:S04]  /*ac10*/  MOV R94, R24 ;  /* 0x00000018005e7202 */ /* 0x000fc80000000f00 */
[----:B------:R-:W-:Y:S01]  /*ac20*/  LOP3.LUT R0, R17, UR18, R2, 0x96, !PT ;  /* 0x0000001211007c12 */ /* 0x000fe2000f8e9602 */
[----:B------:R-:W-:Y:S01]  /*ac30*/  IMAD.MOV.U32 R92, RZ, RZ, R200 ;  /* 0x000000ffff5c7224 */ /* 0x000fe200078e00c8 */
[----:B------:R-:W-:Y:S01]  /*ac40*/  MOV R24, R201 ;  /* 0x000000c900187202 */ /* 0x000fe20000000f00 */
[----:B------:R-:W-:Y:S01]  /*ac50*/  IMAD.WIDE.U32 R2, R3, -0x326172a9, RZ ;  /* 0xcd9e8d5703027825 */ /* 0x000fe200078e00ff */
[----:B------:R-:W-:-:S03]  /*ac60*/  MOV R95, R25 ;  /* 0x00000019005f7202 */ /* 0x000fc60000000f00 */
[----:B------:R-:W-:Y:S01]  /*ac70*/  IMAD.WIDE.U32 R200, R0, -0x326172a9, RZ ;  /* 0xcd9e8d5700c87825 */ /* 0x000fe200078e00ff */
[----:B------:R-:W-:Y:S01]  /*ac80*/  MOV R25, R240 ;  /* 0x000000f000197202 */ /* 0x000fe20000000f00 */
[----:B------:R-:W-:Y:S01]  /*ac90*/  HMMA.16816.F32 R172, R4, R22, R96 ;  /* 0x0000001604ac723c */ /* 0x000fe20000001860 */
[----:B------:R4:W-:Y:S01]  /*aca0*/  MUFU.EX2 R240, R10 ;  /* 0x0000000a00f07308 */ /* 0x0009e20000000800 */
[----:B------:R-:W-:Y:S01]  /*acb0*/  LOP3.LUT R3, R3, UR19, R20, 0x96, !PT ;  /* 0x0000001303037c12 */ /* 0x000fe2000f8e9614 */
[----:B------:R-:W-:-:S04]  /*acc0*/  FFMA.FTZ R0, R198, c[0x0][0x23c], -R8 ;  /* 0x00008f00c6007a23 */ /* 0x000fc80000010808 */
[----:B------:R-:W-:Y:S01]  /*acd0*/  IMAD.MOV.U32 R99, RZ, RZ, R92 ;  /* 0x000000ffff637224 */ /* 0x000fe200078e005c */
[----:B------:R-:W-:Y:S02]  /*ace0*/  MOV R92, R239 ;  /* 0x000000ef005c7202 */ /* 0x000fe40000000f00 */
[----:B------:R1:W1:Y:S01]  /*acf0*/  MUFU.EX2 R239, R0 ;  /* 0x0000000000ef7308 */ /* 0x0002620000000800 */
[----:B----4-:R-:W-:Y:S01]  /*ad00*/  LOP3.LUT R10, R201, UR17, R2, 0x96, !PT ;  /* 0x00000011c90a7c12 */ /* 0x010fe2000f8e9602 */
[----:B------:R-:W-:Y:S01]  /*ad10*/  IMAD.WIDE.U32 R2, R3, -0x2daee0ad, RZ ;  /* 0xd2511f5303027825 */ /* 0x000fe200078e00ff */
[----:B------:R-:W4:Y:S03]  /*ad20*/  LDC.U8 R98, c[0x0][0x2d8] ;  /* 0x0000b600ff627b82 */ /* 0x000f260000000000 */
[----:B-1----:R-:W-:Y:S02]  /*ad30*/  FFMA.FTZ R0, R199, c[0x0][0x23c], -R8 ;  /* 0x00008f00c7007a23 */ /* 0x002fe40000010808 */
[----:B------:R-:W-:Y:S01]  /*ad40*/  IMAD.WIDE.U32 R198, R10, -0x2daee0ad, RZ ;  /* 0xd2511f530ac67825 */ /* 0x000fe200078e00ff */
[----:B------:R-:W-:-:S02]  /*ad50*/  LOP3.LUT R3, R3, UR16, R16, 0x96, !PT ;  /* 0x0000001003037c12 */ /* 0x000fc4000f8e9610 */
[----:B------:R-:W-:Y:S02]  /*ad60*/  MOV R20, R24 ;  /* 0x0000001800147202 */ /* 0x000fe40000000f00 */
[----:B------:R-:W-:Y:S01]  /*ad70*/  LOP3.LUT R2, R199, UR7, R2, 0x96, !PT ;  /* 0x00000007c7027c12 */ /* 0x000fe2000f8e9602 */
[----:B------:R-:W-:Y:S01]  /*ad80*/  HMMA.16816.F32 R132, R4, R18, R104 ;  /* 0x000000120484723c */ /* 0x000fe20000001868 */
[----:B------:R-:W-:Y:S01]  /*ad90*/  MOV R21, R25 ;  /* 0x0000001900157202 */ /* 0x000fe20000000f00 */
[----:B------:R-:W-:-:S06]  /*ada0*/  IMAD.WIDE.U32 R30, R3, -0x326172a9, RZ ;  /* 0xcd9e8d57031e7825 */ /* 0x000fcc00078e00ff */
[----:B--2---:R-:W-:Y:S01]  /*adb0*/  HMMA.16816.F32 R64, R4, R32, R116 ;  /* 0x000000200440723c */ /* 0x004fe20000001874 */
[----:B------:R-:W-:-:S07]  /*adc0*/  IMAD.WIDE.U32 R2, R2, -0x326172a9, RZ ;  /* 0xcd9e8d5702027825 */ /* 0x000fce00078e00ff */
[C---:B------:R-:W-:Y:S08]  /*add0*/  HMMA.16816.F32 R120, R4.reuse, R34, R120 ;  /* 0x000000220478723c */ /* 0x040ff00000001878 */
[C---:B------:R-:W-:Y:S08]  /*ade0*/  HMMA.16816.F32 R44, R4.reuse, R12, R44 ;  /* 0x0000000c042c723c */ /* 0x040ff0000000182c */
[----:B------:R-:W-:Y:S01]  /*adf0*/  HMMA.16816.F32 R36, R4, R14, R36 ;  /* 0x0000000e0424723c */ /* 0x000fe20000001824 */
[----:B------:R-:W-:Y:S01]  /*ae00*/  MOV R24, R238 ;  /* 0x000000ee00187202 */ /* 0x000fe20000000f00 */
[----:B------:R-:W-:Y:S01]  /*ae10*/  IMAD.MOV.U32 R25, RZ, RZ, R237 ;  /* 0x000000ffff197224 */ /* 0x000fe200078e00ed */
[----:B------:R-:W-:Y:S01]  /*ae20*/  SHF.R.U32.HI R10, RZ, 0x10, R2 ;  /* 0x00000010ff0a7819 */ /* 0x000fe20000011602 */
[----:B------:R-:W1:Y:S03]  /*ae30*/  LDSM.16.MT88.4 R16, [R208+0x11000] ;  /* 0x01100000d010783b */ /* 0x000e660000004200 */
[----:B------:R-:W-:Y:S01]  /*ae40*/  FFMA.FTZ R4, R99, c[0x0][0x23c], -R9 ;  /* 0x00008f0063047a23 */ /* 0x000fe20000010809 */
[----:B------:R-:W-:Y:S01]  /*ae50*/  LOP3.LUT R5, R2, 0xffff, RZ, 0xc0, !PT ;  /* 0x0000ffff02057812 */ /* 0x000fe200078ec0ff */
[----:B------:R-:W-:Y:S01]  /*ae60*/  IMAD.MOV.U32 R99, RZ, RZ, R20 ;  /* 0x000000ffff637224 */ /* 0x000fe200078e0014 */
[----:B------:R-:W-:Y:S01]  /*ae70*/  MOV R20, R21 ;  /* 0x0000001500147202 */ /* 0x000fe20000000f00 */
[----:B------:R-:W-:Y:S01]  /*ae80*/  LDSM.16.MT88.4 R12, [R207+0x11000] ;  /* 0x01100000cf0c783b */ /* 0x000fe20000004200 */
[----:B------:R-:W-:Y:S01]  /*ae90*/  MOV R21, R92 ;  /* 0x0000005c00157202 */ /* 0x000fe20000000f00 */
[----:B------:R-:W-:Y:S01]  /*aea0*/  IMAD.MOV.U32 R92, RZ, RZ, R26 ;  /* 0x000000ffff5c7224 */ /* 0x000fe200078e001a */
[----:B------:R-:W-:Y:S01]  /*aeb0*/  MOV R26, R27 ;  /* 0x0000001b001a7202 */ /* 0x000fe20000000f00 */
[----:B------:R-:W-:Y:S01]  /*aec0*/  LDSM.16.MT88.4 R32, [R205+0x15000] ;  /* 0x01500000cd20783b */ /* 0x000fe20000004200 */
[----:B------:R-:W-:Y:S01]  /*aed0*/  MOV R27, R203 ;  /* 0x000000cb001b7202 */ /* 0x000fe20000000f00 */
[----:B------:R-:W-:Y:S01]  /*aee0*/  IMAD.MOV.U32 R203, RZ, RZ, R241 ;  /* 0x000000ffffcb7224 */ /* 0x000fe200078e00f1 */
[----:B------:R2:W-:Y:S01]  /*aef0*/  MUFU.EX2 R238, R0 ;  /* 0x0000000000ee7308 */ /* 0x0005e20000000800 */
[----:B------:R-:W-:-:S02]  /*af00*/  MOV R241, R242 ;  /* 0x000000f200f17202 */ /* 0x000fc40000000f00 */
[----:B------:R-:W-:Y:S01]  /*af10*/  MOV R242, R243 ;  /* 0x000000f300f27202 */ /* 0x000fe20000000f00 */
[----:B------:R-:W-:Y:S01]  /*af20*/  IMAD.MOV.U32 R243, RZ, RZ, R236 ;  /* 0x000000fffff37224 */ /* 0x000fe200078e00ec */
[----:B------:R-:W-:Y:S01]  /*af30*/  SHF.R.U32.HI R6, RZ, 0x8, R5 ;  /* 0x00000008ff067819 */ /* 0x000fe20000011605 */
[----:B------:R-:W-:Y:S01]  /*af40*/  FFMA.FTZ R5, R99, c[0x0][0x23c], -R9 ;  /* 0x00008f0063057a23 */ /* 0x000fe20000010809 */
[----:B------:R-:W-:Y:S02]  /*af50*/  MOV R99, R21 ;  /* 0x0000001500637202 */ /* 0x000fe40000000f00 */
[----:B------:R-:W-:Y:S01]  /*af60*/  MOV R21, R27 ;  /* 0x0000001b00157202 */ /* 0x000fe20000000f00 */
[----:B------:R-:W-:Y:S01]  /*af70*/  IMAD.MOV.U32 R27, RZ, RZ, R241 ;  /* 0x000000ffff1b7224 */ /* 0x000fe200078e00f1 */
[----:B------:R-:W-:Y:S01]  /*af80*/  MOV R241, R242 ;  /* 0x000000f200f17202 */ /* 0x000fe20000000f00 */
[----:B--2---:R-:W-:Y:S01]  /*af90*/  FFMA.FTZ R0, R252, c[0x0][0x23c], -R8 ;  /* 0x00008f00fc007a23 */ /* 0x004fe20000010808 */
[----:B------:R-:W-:-:S03]  /*afa0*/  MOV R97, R20 ;  /* 0x0000001400617202 */ /* 0x000fc60000000f00 */
[----:B------:R2:W-:Y:S01]  /*afb0*/  MUFU.EX2 R237, R0 ;  /* 0x0000000000ed7308 */ /* 0x0005e20000000800 */
[----:B------:R-:W-:Y:S01]  /*afc0*/  MOV R242, R243 ;  /* 0x000000f300f27202 */ /* 0x000fe20000000f00 */
[----:B------:R-:W-:Y:S02]  /*afd0*/  IMAD.MOV.U32 R20, RZ, RZ, R26 ;  /* 0x000000ffff147224 */ /* 0x000fe400078e001a */
[----:B------:R-:W-:Y:S01]  /*afe0*/  IMAD.MOV.U32 R243, RZ, RZ, R244 ;  /* 0x000000fffff37224 */ /* 0x000fe200078e00f4 */
[----:B------:R-:W-:Y:S02]  /*aff0*/  MOV R244, R245 ;  /* 0x000000f500f47202 */ /* 0x000fe40000000f00 */
[----:B------:R-:W-:Y:S02]  /*b000*/  MOV R26, R203 ;  /* 0x000000cb001a7202 */ /* 0x000fe40000000f00 */
[----:B------:R-:W-:Y:S01]  /*b010*/  MOV R245, R246 ;  /* 0x000000f600f57202 */ /* 0x000fe20000000f00 */
[----:B------:R-:W-:Y:S01]  /*b020*/  IMAD.MOV.U32 R246, RZ, RZ, R247 ;  /* 0x000000fffff67224 */ /* 0x000fe200078e00f7 */
[----:B----4-:R-:W-:-:S02]  /*b030*/  PRMT R100, R98, 0x7054, R98 ;  /* 0x0000705462647816 */ /* 0x010fc40000000062 */
[----:B--2---:R-:W-:Y:S01]  /*b040*/  LOP3.LUT R0, R3, UR25, R30, 0x96, !PT ;  /* 0x0000001903007c12 */ /* 0x004fe2000f8e961e */
[----:B------:R-:W-:Y:S01]  /*b050*/  IMAD.MOV.U32 R98, RZ, RZ, R99 ;  /* 0x000000ffff627224 */ /* 0x000fe200078e0063 */
[----:B------:R-:W-:Y:S02]  /*b060*/  MOV R247, R248 ;  /* 0x000000f800f77202 */ /* 0x000fe40000000f00 */
[----:B------:R-:W-:Y:S01]  /*b070*/  LOP3.LUT R3, R0, 0xffff, RZ, 0xc0, !PT ;  /* 0x0000ffff00037812 */ /* 0x000fe200078ec0ff */
[----:B------:R2:W-:Y:S01]  /*b080*/  MUFU.EX2 R236, R4 ;  /* 0x0000000400ec7308 */ /* 0x0005e20000000800 */
[----:B------:R-:W-:Y:S02]  /*b090*/  LOP3.LUT R7, R2, 0xff, RZ, 0xc0, !PT ;  /* 0x000000ff02077812 */ /* 0x000fe400078ec0ff */
[----:B------:R-:W-:Y:S02]  /*b0a0*/  MOV R248, R11 ;  /* 0x0000000b00f87202 */ /* 0x000fe40000000f00 */
[----:B------:R-:W-:-:S02]  /*b0b0*/  MOV R99, R20 ;  /* 0x0000001400637202 */ /* 0x000fc40000000f00 */
[----:B------:R-:W-:Y:S01]  /*b0c0*/  SHF.R.U32.HI R3, RZ, 0x8, R3 ;  /* 0x00000008ff037819 */ /* 0x000fe20000011603 */
[----:B------:R4:W1:Y:S01]  /*b0d0*/  MUFU.EX2 R203, R5 ;  /* 0x0000000500cb7308 */ /* 0x0008620000000800 */
[----:B------:R-:W-:Y:S02]  /*b0e0*/  SHF.R.U32.HI R11, RZ, 0x18, R2 ;  /* 0x00000018ff0b7819 */ /* 0x000fe40000011602 */
[----:B------:R-:W-:Y:S01]  /*b0f0*/  MOV R20, R21 ;  /* 0x0000001500147202 */ /* 0x000fe20000000f00 */
[----:B------:R-:W-:Y:S01]  /*b100*/  IMAD.MOV.U32 R21, RZ, RZ, R26 ;  /* 0x000000ffff157224 */ /* 0x000fe200078e001a */
[----:B------:R-:W-:Y:S02]  /*b110*/  PRMT R30, R7, 0x5410, R6 ;  /* 0x00005410071e7816 */ /* 0x000fe40000000006 */
[----:B--2---:R-:W-:-:S04]  /*b120*/  LOP3.LUT R4, R0, 0xff, RZ, 0xc0, !PT ;  /* 0x000000ff00047812 */ /* 0x004fc800078ec0ff */
[----:B------:R-:W-:Y:S02]  /*b130*/  PRMT R2, R4, 0x5410, R3 ;  /* 0x0000541004027816 */ /* 0x000fe40000000003 */
[----:B----4-:R-:W-:Y:S01]  /*b140*/  LOP3.LUT R5, R10, 0xff, RZ, 0xc0, !PT ;  /* 0x000000ff0a057812 */ /* 0x010fe200078ec0ff */
[----:B------:R-:W-:Y:S01]  /*b150*/  FFMA.FTZ R4, R97, c[0x0][0x23c], -R9 ;  /* 0x00008f0061047a23 */ /* 0x000fe20000010809 */
[----:B------:R-:W-:Y:S02]  /*b160*/  MOV R97, R21 ;  /* 0x0000001500617202 */ /* 0x000fe40000000f00 */
[----:B------:R-:W-:Y:S01]  /*b170*/  PRMT R7, R5, 0x5410, R11 ;  /* 0x0000541005077816 */ /* 0x000fe2000000000b */
[----:B------:R-:W-:Y:S02]  /*b180*/  FFMA.FTZ R5, R98, c[0x0][0x23c], -R9 ;  /* 0x00008f0062057a23 */ /* 0x000fe40000010809 */
[----:B------:R-:W-:Y:S01]  /*b190*/  IMAD.MOV.U32 R98, RZ, RZ, R20 ;  /* 0x000000ffff627224 */ /* 0x000fe200078e0014 */
[--C-:B------:R-:W-:Y:S01]  /*b1a0*/  SHF.R.U32.HI R3, RZ, 0x10, R0.reuse ;  /* 0x00000010ff037819 */ /* 0x100fe20000011600 */
[----:B------:R-:W2:Y:S01]  /*b1b0*/  LDSM.16.MT88.4 R20, [R206+0x11000] ;  /* 0x01100000ce14783b */ /* 0x000ea20000004200 */
[----:B------:R-:W-:-:S02]  /*b1c0*/  SHF.R.U32.HI R6, RZ, 0x18, R0 ;  /* 0x00000018ff067819 */ /* 0x000fc40000011600 */
[----:B------:R-:W-:Y:S01]  /*b1d0*/  LOP3.LUT R3, R3, 0xff, RZ, 0xc0, !PT ;  /* 0x000000ff03037812 */ /* 0x000fe200078ec0ff */
[----:B------:R-:W-:Y:S01]  /*b1e0*/  HSET2.LE.AND R0, R2, R100, PT ;  /* 0x0000006402007233 */ /* 0x000fe20003803000 */
[----:B------:R-:W-:Y:S02]  /*b1f0*/  MOV R26, R27 ;  /* 0x0000001b001a7202 */ /* 0x000fe40000000f00 */
[----:B------:R-:W-:Y:S02]  /*b200*/  F2FP.PACK_AB R2, R239, R240 ;  /* 0x000000f0ef02723e */ /* 0x000fe400000000ff */
[----:B------:R-:W-:Y:S01]  /*b210*/  PRMT R3, R3, 0x5410, R6 ;  /* 0x0000541003037816 */ /* 0x000fe20000000006 */
[----:B------:R-:W-:Y:S01]  /*b220*/  MUFU.EX2 R201, R5 ;  /* 0x0000000500c97308 */ /* 0x000fe20000000800 */
[----:B------:R-:W-:-:S07]  /*b230*/  MOV R27, R202 ;  /* 0x000000ca001b7202 */ /* 0x000fce0000000f00 */
[----:B------:R4:W1:Y:S02]  /*b240*/  MUFU.EX2 R202, R4 ;  /* 0x0000000400ca7308 */ /* 0x0008640000000800 */
[----:B----4-:R-:W-:Y:S01]  /*b250*/  LOP3.LUT R4, R0, R2, RZ, 0xc0, !PT ;  /* 0x0000000200047212 */ /* 0x010fe200078ec0ff */
[----:B------:R-:W-:Y:S01]  /*b260*/  HSET2.LE.AND R0, R3, R100, PT ;  /* 0x0000006403007233 */ /* 0x000fe20003803000 */
[----:B-1----:R-:W-:-:S04]  /*b270*/  F2FP.PACK_AB R2, R203, R236 ;  /* 0x000000eccb02723e */ /* 0x002fc800000000ff */
[----:B------:R-:W-:Y:S01]  /*b280*/  LOP3.LUT R5, R0, R2, RZ, 0xc0, !PT ;  /* 0x0000000200057212 */ /* 0x000fe200078ec0ff */
[----:B------:R-:W-:Y:S01]  /*b290*/  HSET2.LE.AND R0, R30, R100, PT ;  /* 0x000000641e007233 */ /* 0x000fe20003803000 */
[----:B------:R-:W-:-:S04]  /*b2a0*/  F2FP.PACK_AB R2, R237, R238 ;  /* 0x000000eeed02723e */ /* 0x000fc800000000ff */
[----:B------:R-:W-:Y:S01]  /*b2b0*/  LOP3.LUT R6, R0, R2, RZ, 0xc0, !PT ;  /* 0x0000000200067212 */ /* 0x000fe200078ec0ff */
[----:B------:R-:W-:Y:S01]  /*b2c0*/  HSET2.LE.AND R0, R7, R100, PT ;  /* 0x0000006407007233 */ /* 0x000fe20003803000 */
[----:B------:R-:W-:-:S04]  /*b2d0*/  F2FP.PACK_AB R2, R201, R202 ;  /* 0x000000cac902723e */ /* 0x000fc800000000ff */
[----:B------:R-:W-:Y:S01]  /*b2e0*/  LOP3.LUT R7, R0, R2, RZ, 0xc0, !PT ;  /* 0x0000000200077212 */ /* 0x000fe200078ec0ff */
[----:B------:R-:W-:Y:S01]  /*b2f0*/  IMAD.MOV.U32 R102, RZ, RZ, R27 ;  /* 0x000000ffff667224 */ /* 0x000fe200078e001b */
[----:B------:R-:W-:Y:S02]  /*b300*/  MOV R101, R26 ;  /* 0x0000001a00657202 */ /* 0x000fe40000000f00 */
[----:B------:R-:W-:-:S03]  /*b310*/  MOV R103, R24 ;  /* 0x0000001800677202 */ /* 0x000fc60000000f00 */
[C---:B------:R-:W-:Y:S01]  /*b320*/  HMMA.16816.F32 R152, R4.reuse, R16, R152 ;  /* 0x000000100498723c */ /* 0x040fe20000001898 */
[----:B------:R-:W-:Y:S02]  /*b330*/  MOV R96, R25 ;  /* 0x0000001900607202 */ /* 0x000fe40000000f00 */
[----:B------:R-:W-:Y:S05]  /*b340*/  LDSM.16.MT88.4 R24, [R205+0x11000] ;  /* 0x01100000cd18783b */ /* 0x000fea0000004200 */
[C---:B------:R-:W-:Y:S01]  /*b350*/  HMMA.16816.F32 R52, R4.reuse, R18, R52 ;  /* 0x000000120434723c */ /* 0x040fe20000001834 */
[----:B------:R-:W1:Y:S07]  /*b360*/  LDSM.16.MT88.4 R16, [R208+0x13000] ;  /* 0x01300000d010783b */ /* 0x000e6e0000004200 */
[C---:B--2---:R-:W-:Y:S08]  /*b370*/  HMMA.16816.F32 R144, R4.reuse, R20, R144 ;  /* 0x000000140490723c */ /* 0x044ff00000001890 */
[C---:B------:R-:W-:Y:S01]  /*b380*/  HMMA.16816.F32 R48, R4.reuse, R22, R48 ;  /* 0x000000160430723c */ /* 0x040fe20000001830 */
[----:B------:R-:W2:Y:S07]  /*b390*/  LDSM.16.MT88.4 R20, [R206+0x13000] ;  /* 0x01300000ce14783b */ /* 0x000eae0000004200 */
[C---:B------:R-:W-:Y:S08]  /*b3a0*/  HMMA.16816.F32 R160, R4.reuse, R12, R160 ;  /* 0x0000000c04a0723c */ /* 0x040ff000000018a0 */
[----:B------:R-:W-:Y:S01]  /*b3b0*/  HMMA.16816.F32 R60, R4, R14, R60 ;  /* 0x0000000e043c723c */ /* 0x000fe2000000183c */
[----:B------:R-:W4:Y:S01]  /*b3c0*/  LDSM.16.MT88.4 R12, [R207+0x13000] ;  /* 0x01300000cf0c783b */ /* 0x000f220000004200 */
[----:B------:R-:W-:Y:S01]  /*b3d0*/  IMAD.MOV.U32 R100, RZ, RZ, R96 ;  /* 0x000000ffff647224 */ /* 0x000fe200078e0060 */
[----:B------:R-:W-:-:S02]  /*b3e0*/  MOV R96, R97 ;  /* 0x0000006100607202 */ /* 0x000fc40000000f00 */
[----:B------:R-:W-:Y:S01]  /*b3f0*/  MOV R97, R98 ;  /* 0x0000006200617202 */ /* 0x000fe20000000f00 */
[----:B------:R-:W-:Y:S01]  /*b400*/  IMAD.MOV.U32 R98, RZ, RZ, R99 ;  /* 0x000000ffff627224 */ /* 0x000fe200078e0063 */
[----:B------:R-:W-:Y:S01]  /*b410*/  MOV R99, R92 ;  /* 0x0000005c00637202 */ /* 0x000fe20000000f00 */
[----:B------:R-:W-:Y:S01]  /*b420*/  IMAD.MOV.U32 R252, RZ, RZ, R101 ;  /* 0x000000fffffc7224 */ /* 0x000fe200078e0065 */
[----:B------:R-:W-:Y:S01]  /*b430*/  MOV R3, R102 ;  /* 0x0000006600037202 */ /* 0x000fe20000000f00 */
[----:B------:R-:W-:Y:S01]  /*b440*/  IMAD.MOV.U32 R102, RZ, RZ, R94 ;  /* 0x000000ffff667224 */ /* 0x000fe200078e005e */
[----:B------:R-:W-:Y:S02]  /*b450*/  MOV R107, R103 ;  /* 0x00000067006b7202 */ /* 0x000fe40000000f00 */
[----:B------:R-:W-:Y:S02]  /*b460*/  MOV R101, R93 ;  /* 0x0000005d00657202 */ /* 0x000fe40000000f00 */
[----:B------:R-:W-:Y:S01]  /*b470*/  MOV R103, R95 ;  /* 0x0000005f00677202 */ /* 0x000fe20000000f00 */
[----:B------:R-:W-:Y:S01]  /*b480*/  IMAD.MOV.U32 R10, RZ, RZ, R98 ;  /* 0x000000ffff0a7224 */ /* 0x000fe200078e0062 */
[----:B-1----:R-:W-:Y:S01]  /*b490*/  HMMA.16816.F32 R92, R4, R16, R56 ;  /* 0x00000010045c723c */ /* 0x002fe20000001838 */
[----:B------:R-:W-:-:S02]  /*b4a0*/  MOV R0, R99 ;  /* 0x0000006300007202 */ /* 0x000fc40000000f00 */
[----:B------:R-:W-:-:S04]  /*b4b0*/  MOV R199, R103 ;  /* 0x0000006700c77202 */ /* 0x000fc80000000f00 */
[----:B------:R-:W-:Y:S01]  /*b4c0*/  MOV R57, R96 ;  /* 0x0000006000397202 */ /* 0x000fe20000000f00 */
[----:B--2---:R-:W-:Y:S01]  /*b4d0*/  HMMA.16816.F32 R84, R4, R20, R84 ;  /* 0x000000140454723c */ /* 0x004fe20000001854 */
[----:B------:R-:W-:Y:S01]  /*b4e0*/  MOV R58, R97 ;  /* 0x00000061003a7202 */ /* 0x000fe20000000f00 */
[----:B------:R-:W-:Y:S01]  /*b4f0*/  IMAD.MOV.U32 R56, RZ, RZ, R100 ;  /* 0x000000ffff387224 */ /* 0x000fe200078e0064 */
[----:B------:R-:W-:-:S05]  /*b500*/  MOV R59, R107 ;  /* 0x0000006b003b7202 */ /* 0x000fca0000000f00 */
[C---:B------:R-:W-:Y:S01]  /*b510*/  HMMA.16816.F32 R88, R4.reuse, R22, R88 ;  /* 0x000000160458723c */ /* 0x040fe20000001858 */
[----:B------:R-:W1:Y:S07]  /*b520*/  LDSM.16.MT88.4 R20, [R208+0x15000] ;  /* 0x01500000d014783b */ /* 0x000e6e0000004200 */
[C---:B------:R-:W-:Y:S01]  /*b530*/  HMMA.16816.F32 R96, R4.reuse, R18, R72 ;  /* 0x000000120460723c */ /* 0x040fe20000001848 */
[----:B------:R-:W-:Y:S06]  /*b540*/  LDSM.16.MT88.4 R16, [R207+0x15000] ;  /* 0x01500000cf10783b */ /* 0x000fec0000004200 */
[----:B------:R-:W-:Y:S01]  /*b550*/  MOV R72, R101 ;  /* 0x0000006500487202 */ /* 0x000fe20000000f00 */
[----:B------:R-:W-:Y:S01]  /*b560*/  HMMA.16816.F32 R136, R4, R24, R136 ;  /* 0x000000180488723c */ /* 0x000fe20000001888 */
[----:B------:R-:W-:-:S07]  /*b570*/  IMAD.MOV.U32 R74, RZ, RZ, R102 ;  /* 0x000000ffff4a7224 */ /* 0x000fce00078e0066 */
[C---:B------:R-:W-:Y:S01]  /*b580*/  HMMA.16816.F32 R40, R4.reuse, R26, R40 ;  /* 0x0000001a0428723c */ /* 0x040fe20000001828 */
[----:B------:R-:W2:Y:S07]  /*b590*/  LDSM.16.MT88.4 R24, [R205+0x13000] ;  /* 0x01300000cd18783b */ /* 0x000eae0000004200 */
[C---:B----4-:R-:W-:Y:S08]  /*b5a0*/  HMMA.16816.F32 R100, R4.reuse, R12, R124 ;  /* 0x0000000c0464723c */ /* 0x050ff0000000187c */
[C---:B------:R-:W-:Y:S01]  /*b5b0*/  HMMA.16816.F32 R104, R4.reuse, R14, R156 ;  /* 0x0000000e0468723c */ /* 0x040fe2000000189c */
[----:B------:R-:W4:Y:S07]  /*b5c0*/  LDSM.16.MT88.4 R12, [R205+0x17000] ;  /* 0x01700000cd0c783b */ /* 0x000f2e0000004200 */
[C---:B-1----:R-:W-:Y:S08]  /*b5d0*/  HMMA.16816.F32 R124, R4.reuse, R20, R176 ;  /* 0x00000014047c723c */ /* 0x042ff000000018b0 */
[C---:B------:R-:W-:Y:S08]  /*b5e0*/  HMMA.16816.F32 R20, R4.reuse, R22, R168 ;  /* 0x000000160414723c */ /* 0x040ff000000018a8 */
[C---:B--2---:R-:W-:Y:S08]  /*b5f0*/  HMMA.16816.F32 R68, R4.reuse, R24, R68 ;  /* 0x000000180444723c */ /* 0x044ff00000001844 */
[C---:B------:R-:W-:Y:S01]  /*b600*/  HMMA.16816.F32 R76, R4.reuse, R26, R76 ;  /* 0x0000001a044c723c */ /* 0x040fe2000000184c */
[----:B------:R-:W1:Y:S07]  /*b610*/  LDSM.16.MT88.4 R24, [R206+0x15000] ;  /* 0x01500000ce18783b */ /* 0x000e6e0000004200 */
[----:B----4-:R-:W-:Y:S01]  /*b620*/  HMMA.16816.F32 R168, R4, R12, R140 ;  /* 0x0000000c04a8723c */ /* 0x010fe2000000188c */
[----:B------:R-:W-:Y:S01]  /*b630*/  FFMA.FTZ R0, R0, c[0x0][0x23c], -R8 ;  /* 0x00008f0000007a23 */ /* 0x000fe20000010808 */
[----:B------:R-:W-:Y:S01]  /*b640*/  LOP3.LUT R2, R31, UR9, R200, 0x96, !PT ;  /* 0x000000091f027c12 */ /* 0x000fe2000f8e96c8 */
[----:B------:R-:W-:Y:S01]  /*b650*/  IMAD.MOV.U32 R11, RZ, RZ, R193 ;  /* 0x000000ffff0b7224 */ /* 0x000fe200078e00c1 */
[----:B------:R-:W-:-:S04]  /*b660*/  MOV R73, R194 ;  /* 0x000000c200497202 */ /* 0x000fc80000000f00 */
[----:B------:R-:W-:Y:S01]  /*b670*/  HMMA.16816.F32 R132, R4, R14, R132 ;  /* 0x0000000e0484723c */ /* 0x000fe20000001884 */
[----:B------:R-:W2:Y:S01]  /*b680*/  LDSM.16.MT88.4 R12, [R208+0x17000] ;  /* 0x01700000d00c783b */ /* 0x000ea20000004200 */
[----:B------:R4:W-:Y:S01]  /*b690*/  MUFU.EX2 R31, R0 ;  /* 0x00000000001f7308 */ /* 0x0009e20000000800 */
[----:B------:R-:W-:Y:S02]  /*b6a0*/  MOV R159, R195 ;  /* 0x000000c3009f7202 */ /* 0x000fe40000000f00 */
[----:B------:R-:W-:Y:S01]  /*b6b0*/  MOV R75, R192 ;  /* 0x000000c0004b7202 */ /* 0x000fe20000000f00 */
[----:B------:R-:W-:Y:S01]  /*b6c0*/  LDSM.16.MT88.4 R140, [R205+0x11800] ;  /* 0x01180000cd8c783b */ /* 0x000fe20000004200 */
[----:B----4-:R-:W-:-:S04]  /*b6d0*/  FFMA.FTZ R0, R199, c[0x0][0x23c], -R8 ;  /* 0x00008f00c7007a23 */ /* 0x010fc80000010808 */
[----:B------:R4:W2:Y:S01]  /*b6e0*/  MUFU.EX2 R199, R0 ;  /* 0x0000000000c77308 */ /* 0x0008a20000000800 */
[C---:B-1----:R-:W-:Y:S01]  /*b6f0*/  HMMA.16816.F32 R116, R4.reuse, R24, R188 ;  /* 0x000000180474723c */ /* 0x042fe200000018bc */
[----:B----4-:R-:W-:Y:S02]  /*b700*/  FFMA.FTZ R0, R73, c[0x0][0x23c], -R8 ;  /* 0x00008f0049007a23 */ /* 0x010fe40000010808 */
[----:B------:R-:W-:Y:S01]  /*b710*/  IMAD.MOV.U32 R73, RZ, RZ, R74 ;  /* 0x000000ffff497224 */ /* 0x000fe200078e004a */
[----:B------:R-:W-:Y:S02]  /*b720*/  MOV R74, R59 ;  /* 0x0000003b004a7202 */ /* 0x000fe40000000f00 */
[----:B------:R-:W-:Y:S01]  /*b730*/  MOV R59, R3 ;  /* 0x00000003003b7202 */ /* 0x000fe20000000f00 */
[----:B------:R-:W-:Y:S01]  /*b740*/  IMAD.WIDE.U32 R2, R2, -0x2daee0ad, RZ ;  /* 0xd2511f5302027825 */ /* 0x000fe200078e00ff */
[----:B------:R1:W-:Y:S03]  /*b750*/  MUFU.EX2 R30, R0 ;  /* 0x00000000001e7308 */ /* 0x0003e60000000800 */
[----:B------:R-:W-:Y:S01]  /*b760*/  FFMA.FTZ R8, R159, c[0x0][0x23c], -R8 ;  /* 0x00008f009f087a23 */ /* 0x000fe20000010808 */
[----:B------:R-:W-:Y:S01]  /*b770*/  HMMA.16816.F32 R24, R4, R26, R180 ;  /* 0x0000001a0418723c */ /* 0x000fe200000018b4 */
[----:B------:R-:W-:Y:S01]  /*b780*/  IMAD.MOV.U32 R159, RZ, RZ, R10 ;  /* 0x000000ffff9f7224 */ /* 0x000fe200078e000a */
[----:B------:R-:W-:-:S06]  /*b790*/  LOP3.LUT R10, R2, 0xffff, RZ, 0xc0, !PT ;  /* 0x0000ffff020a7812 */ /* 0x000fcc00078ec0ff */
[----:B--2---:R-:W-:Y:S01]  /*b7a0*/  HMMA.16816.F32 R176, R4, R14, R120 ;  /* 0x0000000e04b0723c */ /* 0x004fe20000001878 */
[----:B------:R2:W4:Y:S01]  /*b7b0*/  MUFU.EX2 R15, R8 ;  /* 0x00000008000f7308 */ /* 0x0005220000000800 */
[----:B------:R-:W-:Y:S01]  /*b7c0*/  LDSM.16.MT88.4 R120, [R208+0x17800] ;  /* 0x01780000d078783b */ /* 0x000fe20000004200 */
[----:B-1----:R-:W-:Y:S01]  /*b7d0*/  LOP3.LUT R0, R3, UR24, R198, 0x96, !PT ;  /* 0x0000001803007c12 */ /* 0x002fe2000f8e96c6 */
[----:B------:R-:W-:Y:S01]  /*b7e0*/  FFMA.FTZ R3, R73, c[0x0][0x23c], -R9 ;  /* 0x00008f0049037a23 */ /* 0x000fe20000010809 */
[----:B------:R-:W-:-:S03]  /*b7f0*/  MOV R73, R74 ;  /* 0x0000004a00497202 */ /* 0x000fc60000000f00 */
[----:B------:R-:W-:Y:S01]  /*b800*/  HMMA.16816.F32 R180, R4, R12, R64 ;  /* 0x0000000c04b4723c */ /* 0x000fe20000001840 */
[----:B------:R-:W-:Y:S01]  /*b810*/  MOV R74, R75 ;  /* 0x0000004b004a7202 */ /* 0x000fe20000000f00 */
[----:B------:R-:W-:Y:S01]  /*b820*/  IMAD.MOV.U32 R75, RZ, RZ, R11 ;  /* 0x000000ffff4b7224 */ /* 0x000fe200078e000b */
[----:B------:R-:W-:Y:S02]  /*b830*/  SHF.R.U32.HI R11, RZ, 0x8, R10 ;  /* 0x00000008ff0b7819 */ /* 0x000fe4000001160a */
[----:B--2---:R-:W-:-:S03]  /*b840*/  SHF.R.U32.HI R8, RZ, 0x10, R2 ;  /* 0x00000010ff087819 */ /* 0x004fc60000011602 */
[----:B------:R-:W-:Y:S01]  /*b850*/  HMMA.16816.F32 R108, R4, R32, R164 ;  /* 0x00000020046c723c */ /* 0x000fe200000018a4 */
[----:B------:R-:W-:-:S07]  /*b860*/  LOP3.LUT R13, R2, 0xff, RZ, 0xc0, !PT ;  /* 0x000000ff020d7812 */ /* 0x000fce00078ec0ff */
[----:B------:R-:W-:Y:S01]  /*b870*/  HMMA.16816.F32 R112, R4, R34, R184 ;  /* 0x000000220470723c */ /* 0x000fe200000018b8 */
[----:B------:R-:W-:Y:S01]  /*b880*/  SHF.R.U32.HI R12, RZ, 0x18, R2 ;  /* 0x00000018ff0c7819 */ /* 0x000fe20000011602 */
[----:B------:R-:W1:Y:S01]  /*b890*/  LDSM.16.MT88.4 R32, [R206+0x17000] ;  /* 0x01700000ce20783b */ /* 0x000e620000004200 */
[----:B------:R-:W-:Y:S02]  /*b8a0*/  LOP3.LUT R2, R0, 0xffff, RZ, 0xc0, !PT ;  /* 0x0000ffff00027812 */ /* 0x000fe400078ec0ff */
[----:B------:R-:W-:-:S03]  /*b8b0*/  LOP3.LUT R10, R8, 0xff, RZ, 0xc0, !PT ;  /* 0x000000ff080a7812 */ /* 0x000fc600078ec0ff */
[----:B------:R-:W-:Y:S01]  /*b8c0*/  HMMA.16816.F32 R192, R4, R16, R148 ;  /* 0x0000001004c0723c */ /* 0x000fe20000001894 */
[----:B------:R-:W-:-:S07]  /*b8d0*/  LOP3.LUT R8, R0, 0xff, RZ, 0xc0, !PT ;  /* 0x000000ff00087812 */ /* 0x000fce00078ec0ff */
[----:B------:R-:W-:Y:S01]  /*b8e0*/  HMMA.16816.F32 R172, R4, R18, R172 ;  /* 0x0000001204ac723c */ /* 0x000fe200000018ac */
[----:B------:R-:W-:Y:S01]  /*b8f0*/  SHF.R.U32.HI R2, RZ, 0x8, R2 ;  /* 0x00000008ff027819 */ /* 0x000fe20000011602 */
[----:B------:R-:W2:Y:S03]  /*b900*/  LDSM.16.MT88.4 R16, [R207+0x17000] ;  /* 0x01700000cf10783b */ /* 0x000ea60000004200 */
[----:B------:R-:W-:Y:S01]  /*b910*/  PRMT R8, R8, 0x5410, R2 ;  /* 0x0000541008087816 */ /* 0x000fe20000000002 */
[----:B------:R-:W-:Y:S01]  /*b920*/  FFMA.FTZ R2, R73, c[0x0][0x23c], -R9 ;  /* 0x00008f0049027a23 */ /* 0x000fe20000010809 */
[----:B------:R3:W-:Y:S01]  /*b930*/  MUFU.EX2 R14, R3 ;  /* 0x00000003000e7308 */ /* 0x0007e20000000800 */
[----:B------:R-:W1:Y:S01]  /*b940*/  LDC.U8 R73, c[0x0][0x2d8] ;  /* 0x0000b600ff497b82 */ /* 0x000e620000000000 */
[----:B------:R-:W-:Y:S01]  /*b950*/  PRMT R11, R13, 0x5410, R11 ;  /* 0x000054100d0b7816 */ /* 0x000fe2000000000b */
[----:B------:R-:W2:Y:S01]  /*b960*/  LDSM.16.MT88.4 R148, [R206+0x11800] ;  /* 0x01180000ce94783b */ /* 0x000ea20000004200 */
[----:B------:R-:W-:-:S02]  /*b970*/  PRMT R10, R10, 0x5410, R12 ;  /* 0x000054100a0a7816 */ /* 0x000fc4000000000c */
[----:B------:R-:W-:Y:S01]  /*b980*/  MOV R200, R74 ;  /* 0x0000004a00c87202 */ /* 0x000fe20000000f00 */
[----:B------:R-:W-:Y:S04]  /*b990*/  LDSM.16.MT88.4 R164, [R207+0x11800] ;  /* 0x01180000cfa4783b */ /* 0x000fe80000004200 */
[----:B------:R-:W-:Y:S01]  /*b9a0*/  LDSM.16.MT88.4 R64, [R207+0x13800] ;  /* 0x01380000cf40783b */ /* 0x000fe20000004200 */
[----:B---3--:R-:W-:Y:S01]  /*b9b0*/  FFMA.FTZ R3, R159, c[0x0][0x23c], -R9 ;  /* 0x00008f009f037a23 */ /* 0x008fe20000010809 */
[----:B------:R3:W-:Y:S02]  /*b9c0*/  MUFU.EX2 R12, R2 ;  /* 0x00000002000c7308 */ /* 0x0007e40000000800 */
[----:B------:R-:W2:Y:S06]  /*b9d0*/  LDSM.16.MT88.4 R156, [R208+0x11800] ;  /* 0x01180000d09c783b */ /* 0x000eac0000004200 */
[----:B------:R4:W2:Y:S01]  /*b9e0*/  MUFU.EX2 R13, R3 ;  /* 0x00000003000d7308 */ /* 0x0008a20000000800 */
[----:B-1----:R-:W-:Y:S01]  /*b9f0*/  PRMT R73, R73, 0x7054, R73 ;  /* 0x0000705449497816 */ /* 0x002fe20000000049 */
[----:B---3--:R-:W-:Y:S01]  /*ba00*/  FFMA.FTZ R2, R72, c[0x0][0x23c], -R9 ;  /* 0x00008f0048027a23 */ /* 0x008fe20000010809 */
[----:B----4-:R-:W-:-:S02]  /*ba10*/  SHF.R.U32.HI R3, RZ, 0x10, R0 ;  /* 0x00000010ff037819 */ /* 0x010fc40000011600 */
[----:B------:R-:W-:Y:S02]  /*ba20*/  SHF.R.U32.HI R0, RZ, 0x18, R0 ;  /* 0x00000018ff007819 */ /* 0x000fe40000011600 */
[----:B------:R-:W-:-:S04]  /*ba30*/  LOP3.LUT R3, R3, 0xff, RZ, 0xc0, !PT ;  /* 0x000000ff03037812 */ /* 0x000fc800078ec0ff */
[----:B------:R-:W-:Y:S01]  /*ba40*/  PRMT R3, R3, 0x5410, R0 ;  /* 0x0000541003037816 */ /* 0x000fe20000000000 */
[--C-:B------:R-:W-:Y:S02]  /*ba50*/  HSET2.LE.AND R0, R8, R73.reuse, PT ;  /* 0x0000004908007233 */ /* 0x100fe40003803000 */
[----:B------:R1:W3:Y:S01]  /*ba60*/  MUFU.EX2 R8, R2 ;  /* 0x0000000200087308 */ /* 0x0002e20000000800 */
[C---:B------:R-:W-:Y:S08]  /*ba70*/  HMMA.16816.F32 R188, R4.reuse, R32, R128 ;  /* 0x0000002004bc723c */ /* 0x040ff00000001880 */
[----:B------:R-:W-:Y:S01]  /*ba80*/  HMMA.16816.F32 R184, R4, R34, R80 ;  /* 0x0000002204b8723c */ /* 0x000fe20000001850 */
[----:B------:R-:W-:Y:S01]  /*ba90*/  HSET2.LE.AND R3, R3, R73, PT ;  /* 0x0000004903037233 */ /* 0x000fe20003803000 */
[----:B------:R-:W-:Y:S01]  /*baa0*/  MOV R198, R75 ;  /* 0x0000004b00c67202 */ /* 0x000fe20000000f00 */
[----:B------:R-:W-:Y:S01]  /*bab0*/  IMAD.MOV.U32 R9, RZ, RZ, R56 ;  /* 0x000000ffff097224 */ /* 0x000fe200078e0038 */
[----:B------:R-:W-:Y:S01]  /*bac0*/  LDSM.16.MT88.4 R80, [R206+0x15800] ;  /* 0x01580000ce50783b */ /* 0x000fe20000004200 */
[----:B-1----:R-:W-:-:S03]  /*bad0*/  F2FP.PACK_AB R2, R199, R31 ;  /* 0x0000001fc702723e */ /* 0x002fc600000000ff */
[----:B--2---:R-:W-:Y:S01]  /*bae0*/  HMMA.16816.F32 R32, R4, R16, R44 ;  /* 0x000000100420723c */ /* 0x004fe2000000182c */
[----:B------:R-:W-:Y:S02]  /*baf0*/  LOP3.LUT R128, R0, R2, RZ, 0xc0, !PT ;  /* 0x0000000200807212 */ /* 0x000fe400078ec0ff */
[----:B------:R-:W-:-:S05]  /*bb00*/  F2FP.PACK_AB R0, R15, R30 ;  /* 0x0000001e0f00723e */ /* 0x000fca00000000ff */
[----:B------:R-:W-:Y:S07]  /*bb10*/  HMMA.16816.F32 R16, R4, R18, R36 ;  /* 0x000000120410723c */ /* 0x000fee0000001824 */
[--C-:B------:R-:W-:Y:S01]  /*bb20*/  HSET2.LE.AND R5, R11, R73.reuse, PT ;  /* 0x000000490b057233 */ /* 0x100fe20003803000 */
[----:B------:R-:W-:Y:S01]  /*bb30*/  F2FP.PACK_AB R4, R13, R14 ;  /* 0x0000000e0d04723e */ /* 0x000fe200000000ff */
[----:B------:R-:W-:-:S03]  /*bb40*/  HSET2.LE.AND R6, R10, R73, PT ;  /* 0x000000490a067233 */ /* 0x000fc60003803000 */
[----:B------:R-:W-:Y:S01]  /*bb50*/  LOP3.LUT R130, R5, R0, RZ, 0xc0, !PT ;  /* 0x0000000005827212 */ /* 0x000fe200078ec0ff */
[----:B------:R-:W-:Y:S01]  /*bb60*/  IMAD.MOV.U32 R2, RZ, RZ, R59 ;  /* 0x000000ffff027224 */ /* 0x000fe200078e003b */
[----:B---3--:R-:W-:Y:S01]  /*bb70*/  F2FP.PACK_AB R0, R8, R12 ;  /* 0x0000000c0800723e */ /* 0x008fe200000000ff */
[----:B------:R-:W-:Y:S01]  /*bb80*/  LDSM.16.MT88.4 R72, [R205+0x15800] ;  /* 0x01580000cd48783b */ /* 0x000fe20000004200 */
[----:B------:R-:W-:Y:S02]  /*bb90*/  LOP3.LUT R129, R3, R4, RZ, 0xc0, !PT ;  /* 0x0000000403817212 */ /* 0x000fe400078ec0ff */
[----:B------:R-:W-:Y:S02]  /*bba0*/  LOP3.LUT R131, R6, R0, RZ, 0xc0, !PT ;  /* 0x0000000006837212 */ /* 0x000fe400078ec0ff */
[----:B------:R-:W-:Y:S01]  /*bbb0*/  MOV R11, R57 ;  /* 0x00000039000b7202 */ /* 0x000fe20000000f00 */
[----:B------:R-:W-:Y:S01]  /*bbc0*/  LDSM.16.MT88.4 R4, [R207+0x17800] ;  /* 0x01780000cf04783b */ /* 0x000fe20000004200 */
[----:B------:R-:W-:-:S03]  /*bbd0*/  MOV R10, R58 ;  /* 0x0000003a000a7202 */ /* 0x000fc60000000f00 */
[C---:B------:R-:W-:Y:S01]  /*bbe0*/  HMMA.16816.F32 R136, R128.reuse, R140, R136 ;  /* 0x0000008c8088723c */ /* 0x040fe20000001888 */
[----:B------:R-:W-:Y:S07]  /*bbf0*/  LDSM.16.MT88.4 R56, [R208+0x13800] ;  /* 0x01380000d038783b */ /* 0x000fee0000004200 */
[C---:B------:R-:W-:Y:S01]  /*bc00*/  HMMA.16816.F32 R140, R128.reuse, R142, R40 ;  /* 0x0000008e808c723c */ /* 0x040fe20000001828 */
[----:B------:R-:W1:Y:S07]  /*bc10*/  LDSM.16.MT88.4 R40, [R205+0x13800] ;  /* 0x01380000cd28783b */ /* 0x000e6e0000004200 */
[C---:B------:R-:W-:Y:S08]  /*bc20*/  HMMA.16816.F32 R144, R128.reuse, R148, R144 ;  /* 0x000000948090723c */ /* 0x040ff00000001890 */
[----:B------:R-:W-:Y:S01]  /*bc30*/  HMMA.16816.F32 R148, R128, R150, R48 ;  /* 0x000000968094723c */ /* 0x000fe20000001830 */
[----:B------:R-:W2:Y:S01]  /*bc40*/  LDSM.16.MT88.4 R48, [R206+0x13800] ;  /* 0x01380000ce30783b */ /* 0x000ea20000004200 */
[----:B------:R-:W-:-:S02]  /*bc50*/  FFMA.FTZ R2, R10, R29, R2 ;  /* 0x0000001d0a027223 */ /* 0x000fc40000010002 */
[----:B------:R-:W-:Y:S02]  /*bc60*/  FFMA.FTZ R0, R9, R28, R11 ;  /* 0x0000001c09007223 */ /* 0x000fe4000001000b */
        /* <DEDUP_REMOVED lines=9> */
[----:B------:R-:W-:Y:S01]  /*bd00*/  HMMA.16816.F32 R152, R128, R156, R152 ;  /* 0x0000009c8098723c */ /* 0x000fe20000001898 */
[----:B------:R-:W-:Y:S02]  /*bd10*/  FADD.FTZ R0, R247, R0 ;  /* 0x00000000f7007221 */ /* 0x000fe40000010000 */
[----:B------:R-:W-:-:S02]  /*bd20*/  FADD.FTZ R2, R248, R2 ;  /* 0x00000002f8027221 */ /* 0x000fc40000010000 */
[----:B------:R-:W-:-:S03]  /*bd30*/  FADD.FTZ R0, R249, R0 ;  /* 0x00000000f9007221 */ /* 0x000fc60000010000 */
[----:B------:R-:W-:Y:S01]  /*bd40*/  HMMA.16816.F32 R160, R128, R164, R160 ;  /* 0x000000a480a0723c */ /* 0x000fe200000018a0 */
[----:B------:R-:W-:-:S07]  /*bd50*/  FADD.FTZ R2, R250, R2 ;  /* 0x00000002fa027221 */ /* 0x000fce0000010000 */
[----:B------:R-:W-:Y:S01]  /*bd60*/  HMMA.16816.F32 R156, R128, R158, R52 ;  /* 0x0000009e809c723c */ /* 0x000fe20000001834 */
[----:B------:R-:W-:-:S07]  /*bd70*/  FADD.FTZ R0, R251, R0 ;  /* 0x00000000fb007221 */ /* 0x000fce0000010000 */
[C---:B------:R-:W-:Y:S08]  /*bd80*/  HMMA.16816.F32 R164, R128.reuse, R166, R60 ;  /* 0x000000a680a4723c */ /* 0x040ff0000000183c */
[C---:B-1----:R-:W-:Y:S08]  /*bd90*/  HMMA.16816.F32 R36, R128.reuse, R40, R68 ;  /* 0x000000288024723c */ /* 0x042ff00000001844 */
[C---:B--2---:R-:W-:Y:S08]  /*bda0*/  HMMA.16816.F32 R44, R128.reuse, R48, R84 ;  /* 0x00000030802c723c */ /* 0x044ff00000001854 */
[C---:B------:R-:W-:Y:S08]  /*bdb0*/  HMMA.16816.F32 R52, R128.reuse, R56, R92 ;  /* 0x000000388034723c */ /* 0x040ff0000000185c */
[C---:B------:R-:W-:Y:S08]  /*bdc0*/  HMMA.16816.F32 R60, R128.reuse, R64, R100 ;  /* 0x00000040803c723c */ /* 0x040ff00000001864 */
[----:B------:R-:W-:Y:S01]  /*bdd0*/  HMMA.16816.F32 R68, R128, R72, R108 ;  /* 0x000000488044723c */ /* 0x000fe2000000186c */
[----:B------:R-:W-:-:S07]  /*bde0*/  FADD.FTZ R2, R240, R2 ;  /* 0x00000002f0027221 */ /* 0x000fce0000010000 */
        /* <DEDUP_REMOVED lines=22> */
[----:B------:R-:W-:Y:S01]  /*bf50*/  FADD.FTZ R0, R8, R0 ;  /* 0x0000000008007221 */ /* 0x000fe20000010000 */
[C---:B------:R-:W-:Y:S02]  /*bf60*/  HMMA.16816.F32 R40, R128.reuse, R42, R76 ;  /* 0x0000002a8028723c */ /* 0x040fe4000000184c */
[----:B------:R3:W-:Y:S04]  /*bf70*/  STL [R1], R2 ;  /* 0x0000000201007387 */ /* 0x0007e80000100800 */
[----:B------:R3:W-:Y:S02]  /*bf80*/  STL [R1+0x20], R0 ;  /* 0x0000200001007387 */ /* 0x0007e40000100800 */
[C---:B------:R-:W-:Y:S08]  /*bf90*/  HMMA.16816.F32 R76, R128.reuse, R80, R116 ;  /* 0x00000050804c723c */ /* 0x040ff00000001874 */
[C---:B-1----:R-:W-:Y:S08]  /*bfa0*/  HMMA.16816.F32 R84, R128.reuse, R88, R124 ;  /* 0x000000588054723c */ /* 0x042ff0000000187c */
[C---:B--2---:R-:W-:Y:S08]  /*bfb0*/  HMMA.16816.F32 R92, R128.reuse, R96, R192 ;  /* 0x00000060805c723c */ /* 0x044ff000000018c0 */
        /* <DEDUP_REMOVED lines=11> */
[----:B------:R-:W-:-:S02]  /*c070*/  MOV R3, R196 ;  /* 0x000000c400037202 */ /* 0x000fc40000000f00 */
[----:B------:R-:W-:-:S05]  /*c080*/  MOV R132, R197 ;  /* 0x000000c500847202 */ /* 0x000fca0000000f00 */
.L_x_970:
[----:B-1----:R-:W-:-:S06]  /*c090*/  UISETP.GT.AND UP0, UPT, UR29, UR11, UPT ;  /* 0x0000000b1d00728c */ /* 0x002fcc000bf04270 */
[----:B------:R-:W-:-:S13]  /*c0a0*/  PLOP3.LUT P0, PT, PT, PT, UP0, 0x80, 0x0 ;  /* 0x000000000000781c */ /* 0x000fda0003f0f008 */
[----:B------:R-:W-:Y:S05]  /*c0b0*/  @!P0 BRA `(.L_x_972) ;  /* 0x0000454000008947 */ /* 0x000fea0003800000 */
[----:B------:R-:W1:Y:S01]  /*c0c0*/  LDC.U8 R0, c[0x0][0x2d8] ;  /* 0x0000b600ff007b82 */ /* 0x000e620000000000 */
[----:B------:R-:W-:Y:S01]  /*c0d0*/  MOV R134, R3 ;  /* 0x0000000300867202 */ /* 0x000fe20000000f00 */
[----:B------:R-:W-:Y:S01]  /*c0e0*/  UMOV UR31, 0x5 ;  /* 0x00000005001f7882 */ /* 0x000fe20000000000 */
[----:B------:R-:W-:Y:S01]  /*c0f0*/  MOV R133, R132 ;  /* 0x0000008400857202 */ /* 0x000fe20000000f00 */
[----:B------:R-:W-:Y:S02]  /*c100*/  ULDC UR4, c[0x0][0x19c] ;  /* 0x0000670000047ab9 */ /* 0x000fe40000000800 */
[----:B------:R-:W-:Y:S02]  /*c110*/  USHF.L.U32 UR28, UR8, 0x5, URZ ;  /* 0x00000005081c7899 */ /* 0x000fe4000800063f */
[----:B------:R-:W-:Y:S02]  /*c120*/  USHF.L.U64.HI UR8, UR8, UR31, UR4 ;  /* 0x0000001f08087299 */ /* 0x000fe40008010204 */
[----:B------:R-:W-:-:S02]  /*c130*/  UMOV UR33, 0x6 ;  /* 0x0000000600217882 */ /* 0x000fc40000000000 */
[----:B------:R-:W-:Y:S02]  /*c140*/  ULDC UR4, c[0x0][0x1a4] ;  /* 0x0000690000047ab9 */ /* 0x000fe40000000800 */
[----:B------:R-:W-:Y:S02]  /*c150*/  USHF.L.U32 UR30, UR6, 0x5, URZ ;  /* 0x00000005061e7899 */ /* 0x000fe4000800063f */
[----:B------:R-:W-:Y:S02]  /*c160*/  USHF.L.U32 UR32, UR6, 0x6, URZ ;  /* 0x0000000606207899 */ /* 0x000fe4000800063f */
[----:B------:R-:W-:Y:S02]  /*c170*/  USHF.L.U64.HI UR31, UR6, UR31, UR4 ;  /* 0x0000001f061f7299 */ /* 0x000fe40008010204 */
[----:B------:R-:W-:Y:S01]  /*c180*/  USHF.L.U64.HI UR33, UR6, UR33, UR4 ;  /* 0x0000002106217299 */ /* 0x000fe20008010204 */
[----:B-1----:R-:W-:-:S06]  /*c190*/  PRMT R0, R0, 0x7054, R0 ;  /* 0x0000705400007816 */ /* 0x002fcc0000000000 */
[----:B------:R-:W2:Y:S04]  /*c1a0*/  LDL.LU R0, [R1+0x6c] ;  /* 0x00006c0001007983 */ /* 0x000ea80000300800 */
[----:B------:R-:W3:Y:S04]  /*c1b0*/  LDL.LU R2, [R1+0x68] ;  /* 0x0000680001027983 */ /* 0x000ee80000300800 */
[----:B------:R-:W4:Y:S04]  /*c1c0*/  LDL.LU.64 R6, [R1+0x60] ;  /* 0x0000600001067983 */ /* 0x000f280000300a00 */
[----:B------:R-:W4:Y:S04]  /*c1d0*/  LDL.LU.64 R4, [R1+0x30] ;  /* 0x0000300001047983 */ /* 0x000f280000300a00 */
[----:B------:R-:W2:Y:S01]  /*c1e0*/  LDL.LU R8, [R1+0x4c] ;  /* 0x00004c0001087983 */ /* 0x000ea20000300800 */
[----:B----4-:R-:W-:Y:S01]  /*c1f0*/  MOV R4, R6 ;  /* 0x0000000600047202 */ /* 0x010fe20000000f00 */
[----:B--2---:R-:W-:-:S05]  /*c200*/  IMAD.WIDE.U32 R8, R8, -0x326172a9, RZ ;  /* 0xcd9e8d5708087825 */ /* 0x004fca00078e00ff */
[----:B------:R-:W-:Y:S01]  /*c210*/  LOP3.LUT R0, R9, R0, RZ, 0x3c, !PT ;  /* 0x0000000009007212 */ /* 0x000fe200078e3cff */
[----:B------:R3:W-:Y:S02]  /*c220*/  STL.64 [R1+0x18], R8 ;  /* 0x0000180801007387 */ /* 0x0007e40000100a00 */
[----:B---3--:R-:W-:-:S04]  /*c230*/  IMAD.WIDE.U32 R8, R2, -0x2daee0ad, RZ ;  /* 0xd2511f5302087825 */ /* 0x008fc800078e00ff */
[----:B------:R-:W-:Y:S01]  /*c240*/  IMAD.WIDE.U32 R2, R0, -0x2daee0ad, RZ ;  /* 0xd2511f5300027825 */ /* 0x000fe200078e00ff */
[----:B------:R1:W-:Y:S04]  /*c250*/  STL.64 [R1+0x10], R8 ;  /* 0x0000100801007387 */ /* 0x0003e80000100a00 */
[----:B------:R1:W-:Y:S04]  /*c260*/  STL.64 [R1+0x30], R4 ;  /* 0x0000300401007387 */ /* 0x0003e80000100a00 */
[----:B------:R1:W-:Y:S01]  /*c270*/  STL.64 [R1+0x8], R2 ;  /* 0x0000080201007387 */ /* 0x0003e20000100a00 */
[----:B------:R-:W-:Y:S05]  /*c280*/  BRA `(.L_x_973) ;  /* 0x000002b000007947 */ /* 0x000fea0003800000 */
.L_x_975:
        /* <DEDUP_REMOVED lines=43> */
.L_x_973:
[----:B-1----:R-:W2:Y:S01]  /*c540*/  LDL.64 R4, [R1+0x30] ;  /* 0x0000300001047983 */ /* 0x002ea20000100a00 */
        /* <DEDUP_REMOVED lines=8> */
[----:B--2---:R-:W-:Y:S05]  /*c5d0*/  IMAD.WIDE.U32 R2, R2, UR32, R4 ;  /* 0x0000002002027c25 */ /* 0x004fea000f8e0004 */
        /* <DEDUP_REMOVED lines=31> */
[----:B------:R-:W3:Y:S04]  /*c7d0*/  LDSM.16.M88.4 R16, [R204+0x8800] ;  /* 0x00880000cc10783b */ /* 0x000ee80000000200 */
[----:B------:R-:W4:Y:S04]  /*c7e0*/  LDSM.16.M88.4 R24, [R204+0x9000] ;  /* 0x00900000cc18783b */ /* 0x000f280000000200 */
[----:B------:R-:W0:Y:S04]  /*c7f0*/  LDGDEPBAR ;  /* 0x00000000000079af */ /* 0x000e280000000000 */
[----:B------:R-:W2:Y:S04]  /*c800*/  LDSM.16.M88.4 R168, [R204+0x9800] ;  /* 0x00980000cca8783b */ /* 0x000ea80000000200 */
[----:B------:R-:W-:Y:S04]  /*c810*/  LDSM.16.M88.4 R172, [R212] ;  /* 0x00000000d4ac783b */ /* 0x000fe80000000200 */
[----:B------:R-:W2:Y:S04]  /*c820*/  LDSM.16.M88.4 R176, [R215] ;  /* 0x00000000d7b0783b */ /* 0x000ea80000000200 */
[----:B------:R-:W2:Y:S04]  /*c830*/  LDSM.16.M88.4 R180, [R230] ;  /* 0x00000000e6b4783b */ /* 0x000ea80000000200 */
[----:B------:R-:W2:Y:S04]  /*c840*/  LDSM.16.M88.4 R184, [R229] ;  /* 0x00000000e5b8783b */ /* 0x000ea80000000200 */
[----:B------:R-:W2:Y:S01]  /*c850*/  LDSM.16.M88.4 R188, [R228] ;  /* 0x00000000e4bc783b */ /* 0x000ea20000000200 */
[C---:B-1----:R-:W-:Y:S03]  /*c860*/  HMMA.16816.F32 R4, R32.reuse, R8, RZ ;  /* 0x000000082004723c */ /* 0x042fe600000018ff */
[----:B------:R-:W-:Y:S04]  /*c870*/  LDSM.16.M88.4 R192, [R210+0x8000] ;  /* 0x00800000d2c0783b */ /* 0x000fe80000000200 */
[----:B------:R-:W-:Y:S01]  /*c880*/  LDSM.16.M88.4 R196, [R210+0x8800] ;  /* 0x00880000d2c4783b */ /* 0x000fe20000000200 */
[C---:B------:R-:W-:Y:S03]  /*c890*/  HMMA.16816.F32 R8, R32.reuse, R10, RZ ;  /* 0x0000000a2008723c */ /* 0x040fe600000018ff */
[----:B------:R-:W-:Y:S05]  /*c8a0*/  LDSM.16.M88.4 R200, [R210+0x9800] ;  /* 0x00980000d2c8783b */ /* 0x000fea0000000200 */
[C---:B---3--:R-:W-:Y:S08]  /*c8b0*/  HMMA.16816.F32 R12, R32.reuse, R16, RZ ;  /* 0x00000010200c723c */ /* 0x048ff000000018ff */
[C---:B------:R-:W-:Y:S08]  /*c8c0*/  HMMA.16816.F32 R16, R32.reuse, R18, RZ ;  /* 0x000000122010723c */ /* 0x040ff000000018ff */
[C---:B----4-:R-:W-:Y:S08]  /*c8d0*/  HMMA.16816.F32 R20, R32.reuse, R24, RZ ;  /* 0x000000182014723c */ /* 0x050ff000000018ff */
        /* <DEDUP_REMOVED lines=14> */
[----:B------:R-:W-:Y:S01]  /*c9c0*/  HMMA.16816.F32 R32, R172, R190, R32 ;  /* 0x000000beac20723c */ /* 0x000fe20000001820 */
[----:B------:R-:W4:Y:S04]  /*c9d0*/  LDSM.16.M88.4 R172, [R209+0x800] ;  /* 0x00080000d1ac783b */ /* 0x000f280000000200 */
[----:B------:R-:W-:Y:S03]  /*c9e0*/  LDSM.16.M88.4 R188, [R211+0x2000] ;  /* 0x00200000d3bc783b */ /* 0x000fe60000000200 */
        /* <DEDUP_REMOVED lines=12> */
[----:B------:R-:W-:Y:S03]  /*cab0*/  LDSM.16.M88.4 R200, [R204+0xb800] ;  /* 0x00b80000ccc8783b */ /* 0x000fe60000000200 */
[C---:B---3--:R-:W-:Y:S08]  /*cac0*/  HMMA.16816.F32 R4, R180.reuse, R184, R4 ;  /* 0x000000b8b404723c */ /* 0x048ff00000001804 */
[C---:B------:R-:W-:Y:S01]  /*cad0*/  HMMA.16816.F32 R8, R180.reuse, R186, R8 ;  /* 0x000000bab408723c */ /* 0x040fe20000001808 */
[----:B------:R-:W3:Y:S07]  /*cae0*/  LDSM.16.M88.4 R184, [R204+0xb000] ;  /* 0x00b00000ccb8783b */ /* 0x000eee0000000200 */
[C---:B----4-:R-:W-:Y:S08]  /*caf0*/  HMMA.16816.F32 R12, R180.reuse, R172, R12 ;  /* 0x000000acb40c723c */ /* 0x050ff0000000180c */
[C---:B------:R-:W-:Y:S01]  /*cb00*/  HMMA.16816.F32 R16, R180.reuse, R174, R16 ;  /* 0x000000aeb410723c */ /* 0x040fe20000001810 */
[----:B------:R-:W-:Y:S07]  /*cb10*/  LDSM.16.M88.4 R172, [R227] ;  /* 0x00000000e3ac783b */ /* 0x000fee0000000200 */
[C---:B-1----:R-:W-:Y:S08]  /*cb20*/  HMMA.16816.F32 R20, R180.reuse, R176, R20 ;  /* 0x000000b0b414723c */ /* 0x042ff00000001814 */
[C---:B------:R-:W-:Y:S01]  /*cb30*/  HMMA.16816.F32 R24, R180.reuse, R178, R24 ;  /* 0x000000b2b418723c */ /* 0x040fe20000001818 */
[----:B------:R-:W-:Y:S07]  /*cb40*/  LDSM.16.M88.4 R176, [R226] ;  /* 0x00000000e2b0783b */ /* 0x000fee0000000200 */
[C---:B--2---:R-:W-:Y:S08]  /*cb50*/  HMMA.16816.F32 R28, R180.reuse, R168, R28 ;  /* 0x000000a8b41c723c */ /* 0x044ff0000000181c */
[----:B------:R-:W-:Y:S01]  /*cb60*/  HMMA.16816.F32 R32, R180, R170, R32 ;  /* 0x000000aab420723c */ /* 0x000fe20000001820 */
[----:B------:R-:W1:Y:S04]  /*cb70*/  LDSM.16.M88.4 R168, [R212+0x2000] ;  /* 0x00200000d4a8783b */ /* 0x000e680000000200 */
[----:B------:R-:W2:Y:S03]  /*cb80*/  LDSM.16.M88.4 R180, [R225] ;  /* 0x00000000e1b4783b */ /* 0x000ea60000000200 */
[C---:B------:R-:W-:Y:S08]  /*cb90*/  HMMA.16816.F32 R4, R188.reuse, R192, R4 ;  /* 0x000000c0bc04723c */ /* 0x040ff00000001804 */
[C---:B------:R-:W-:Y:S01]  /*cba0*/  HMMA.16816.F32 R8, R188.reuse, R194, R8 ;  /* 0x000000c2bc08723c */ /* 0x040fe20000001808 */
[----:B------:R-:W-:Y:S07]  /*cbb0*/  LDSM.16.M88.4 R192, [R214+0x2000] ;  /* 0x00200000d6c0783b */ /* 0x000fee0000000200 */
[C---:B------:R-:W-:Y:S08]  /*cbc0*/  HMMA.16816.F32 R12, R188.reuse, R196, R12 ;  /* 0x000000c4bc0c723c */ /* 0x040ff0000000180c */
[C---:B------:R-:W-:Y:S01]  /*cbd0*/  HMMA.16816.F32 R16, R188.reuse, R198, R16 ;  /* 0x000000c6bc10723c */ /* 0x040fe20000001810 */
[----:B------:R-:W-:Y:S07]  /*cbe0*/  LDSM.16.M88.4 R196, [R210+0xa000] ;  /* 0x00a00000d2c4783b */ /* 0x000fee0000000200 */
[C---:B---3--:R-:W-:Y:S08]  /*cbf0*/  HMMA.16816.F32 R20, R188.reuse, R184, R20 ;  /* 0x000000b8bc14723c */ /* 0x048ff00000001814 */
        /* <DEDUP_REMOVED lines=21> */
[----:B------:R-:W2:Y:S07]  /*cd50*/  LDSM.16.M88.4 R196, [R209+0x3800] ;  /* 0x00380000d1c4783b */ /* 0x000eae0000000200 */
        /* <DEDUP_REMOVED lines=8> */
[----:B------:R-:W-:Y:S04]  /*cde0*/  LDSM.16.M88.4 R192, [R223] ;  /* 0x00000000dfc0783b */ /* 0x000fe80000000200 */
[----:B------:R-:W-:Y:S03]  /*cdf0*/  LDSM.16.M88.4 R200, [R220] ;  /* 0x00000000dcc8783b */ /* 0x000fe60000000200 */
        /* <DEDUP_REMOVED lines=8> */
[----:B------:R-:W-:Y:S07]  /*ce80*/  LDSM.16.M88.4 R184, [R212+0x4000] ;  /* 0x00400000d4b8783b */ /* 0x000fee0000000200 */
[C---:B------:R-:W-:Y:S08]  /*ce90*/  HMMA.16816.F32 R28, R168.reuse, R196, R28 ;  /* 0x000000c4a81c723c */ /* 0x040ff0000000181c */
[----:B------:R-:W-:Y:S01]  /*cea0*/  HMMA.16816.F32 R32, R168, R198, R32 ;  /* 0x000000c6a820723c */ /* 0x000fe20000001820 */
[----:B------:R-:W3:Y:S04]  /*ceb0*/  LDSM.16.M88.4 R168, [R204+0xd800] ;  /* 0x00d80000cca8783b */ /* 0x000ee80000000200 */
[----:B------:R-:W3:Y:S03]  /*cec0*/  LDSM.16.M88.4 R196, [R222] ;  /* 0x00000000dec4783b */ /* 0x000ee60000000200 */
[C---:B-1----:R-:W-:Y:S08]  /*ced0*/  HMMA.16816.F32 R4, R172.reuse, R188, R4 ;  /* 0x000000bcac04723c */ /* 0x042ff00000001804 */
[C---:B------:R-:W-:Y:S01]  /*cee0*/  HMMA.16816.F32 R8, R172.reuse, R190, R8 ;  /* 0x000000beac08723c */ /* 0x040fe20000001808 */
[----:B------:R-:W1:Y:S07]  /*cef0*/  LDSM.16.M88.4 R188, [R221] ;  /* 0x00000000ddbc783b */ /* 0x000e6e0000000200 */
[C---:B--2---:R-:W-:Y:S08]  /*cf00*/  HMMA.16816.F32 R12, R172.reuse, R176, R12 ;  /* 0x000000b0ac0c723c */ /* 0x044ff0000000180c */
[C---:B------:R-:W-:Y:S01]  /*cf10*/  HMMA.16816.F32 R16, R172.reuse, R178, R16 ;  /* 0x000000b2ac10723c */ /* 0x040fe20000001810 */
[----:B------:R-:W-:Y:S07]  /*cf20*/  LDSM.16.M88.4 R176, [R210+0xc800] ;  /* 0x00c80000d2b0783b */ /* 0x000fee0000000200 */
[C---:B----4-:R-:W-:Y:S08]  /*cf30*/  HMMA.16816.F32 R20, R172.reuse, R180, R20 ;  /* 0x000000b4ac14723c */ /* 0x050ff00000001814 */
        /* <DEDUP_REMOVED lines=8> */
[----:B------:R-:W3:Y:S07]  /*cfc0*/  LDSM.16.M88.4 R192, [R210+0xd800] ;  /* 0x00d80000d2c0783b */ /* 0x000eee0000000200 */
        /* <DEDUP_REMOVED lines=15> */
[----:B------:R-:W2:Y:S07]  /*d0c0*/  LDSM.16.M88.4 R176, [R209+0x5800] ;  /* 0x00580000d1b0783b */ /* 0x000eae0000000200 */
[C---:B------:R-:W-:Y:S08]  /*d0d0*/  HMMA.16816.F32 R20, R168.reuse, R180, R20 ;  /* 0x000000b4a814723c */ /* 0x040ff00000001814 */
[C---:B------:R-:W-:Y:S01]  /*d0e0*/  HMMA.16816.F32 R24, R168.reuse, R182, R24 ;  /* 0x000000b6a818723c */ /* 0x040fe20000001818 */
[----:B------:R-:W2:Y:S07]  /*d0f0*/  LDSM.16.M88.4 R180, [R211+0x6000] ;  /* 0x00600000d3b4783b */ /* 0x000eae0000000200 */
[C---:B---3--:R-:W-:Y:S08]  /*d100*/  HMMA.16816.F32 R28, R168.reuse, R192, R28 ;  /* 0x000000c0a81c723c */ /* 0x048ff0000000181c */
        /* <DEDUP_REMOVED lines=8> */
[----:B------:R-:W-:Y:S07]  /*d190*/  LDSM.16.M88.4 R184, [R218] ;  /* 0x00000000dab8783b */ /* 0x000fee0000000200 */
[C---:B--2---:R-:W-:Y:S08]  /*d1a0*/  HMMA.16816.F32 R20, R188.reuse, R172, R20 ;  /* 0x000000acbc14723c */ /* 0x044ff00000001814 */
[C---:B------:R-:W-:Y:S01]  /*d1b0*/  HMMA.16816.F32 R24, R188.reuse, R174, R24 ;  /* 0x000000aebc18723c */ /* 0x040fe20000001818 */
[----:B------:R-:W-:Y:S07]  /*d1c0*/  LDSM.16.M88.4 R172, [R212+0x6000] ;  /* 0x00600000d4ac783b */ /* 0x000fee0000000200 */
[C---:B------:R-:W-:Y:S08]  /*d1d0*/  HMMA.16816.F32 R28, R188.reuse, R176, R28 ;  /* 0x000000b0bc1c723c */ /* 0x040ff0000000181c */
[----:B------:R-:W-:Y:S01]  /*d1e0*/  HMMA.16816.F32 R32, R188, R178, R32 ;  /* 0x000000b2bc20723c */ /* 0x000fe20000001820 */
[----:B------:R-:W2:Y:S04]  /*d1f0*/  LDSM.16.M88.4 R176, [R219] ;  /* 0x00000000dbb0783b */ /* 0x000ea80000000200 */
[----:B------:R-:W-:Y:S03]  /*d200*/  LDSM.16.M88.4 R188, [R216] ;  /* 0x00000000d8bc783b */ /* 0x000fe60000000200 */
[C---:B------:R-:W-:Y:S08]  /*d210*/  HMMA.16816.F32 R4, R180.reuse, R200, R4 ;  /* 0x000000c8b404723c */ /* 0x040ff00000001804 */
[C---:B------:R-:W-:Y:S01]  /*d220*/  HMMA.16816.F32 R8, R180.reuse, R202, R8 ;  /* 0x000000cab408723c */ /* 0x040fe20000001808 */
[----:B------:R-:W-:Y:S07]  /*d230*/  LDSM.16.M88.4 R200, [R210+0xe000] ;  /* 0x00e00000d2c8783b */ /* 0x000fee0000000200 */
[C---:B---3--:R-:W-:Y:S08]  /*d240*/  HMMA.16816.F32 R12, R180.reuse, R168, R12 ;  /* 0x000000a8b40c723c */ /* 0x048ff0000000180c */
[C---:B------:R-:W-:Y:S01]  /*d250*/  HMMA.16816.F32 R16, R180.reuse, R170, R16 ;  /* 0x000000aab410723c */ /* 0x040fe20000001810 */
[----:B------:R-:W3:Y:S07]  /*d260*/  LDSM.16.M88.4 R168, [R217] ;  /* 0x00000000d9a8783b */ /* 0x000eee0000000200 */
[C---:B------:R-:W-:Y:S08]  /*d270*/  HMMA.16816.F32 R20, R180.reuse, R192, R20 ;  /* 0x000000c0b414723c */ /* 0x040ff00000001814 */
[C---:B------:R-:W-:Y:S01]  /*d280*/  HMMA.16816.F32 R24, R180.reuse, R194, R24 ;  /* 0x000000c2b418723c */ /* 0x040fe20000001818 */
[----:B------:R-:W4:Y:S07]  /*d290*/  LDSM.16.M88.4 R192, [R214+0x6000] ;  /* 0x00600000d6c0783b */ /* 0x000f2e0000000200 */
[C---:B-1----:R-:W-:Y:S08]  /*d2a0*/  HMMA.16816.F32 R28, R180.reuse, R196, R28 ;  /* 0x000000c4b41c723c */ /* 0x042ff0000000181c */
[----:B------:R-:W-:Y:S01]  /*d2b0*/  HMMA.16816.F32 R32, R180, R198, R32 ;  /* 0x000000c6b420723c */ /* 0x000fe20000001820 */
[----:B------:R-:W1:Y:S04]  /*d2c0*/  LDSM.16.M88.4 R180, [R210+0xe800] ;  /* 0x00e80000d2b4783b */ /* 0x000e680000000200 */
        /* <DEDUP_REMOVED lines=14> */
[C---:B----4-:R-:W-:Y:S08]  /*d3b0*/  HMMA.16816.F32 R4, R192.reuse, R200, R4 ;  /* 0x000000c8c004723c */ /* 0x050ff00000001804 */
[C---:B------:R-:W-:Y:S01]  /*d3c0*/  HMMA.16816.F32 R8, R192.reuse, R202, R8 ;  /* 0x000000cac008723c */ /* 0x040fe20000001808 */
[----:B------:R-:W4:Y:S01]  /*d3d0*/  LDSM.16.M88.4 R200, [R209+0x7800] ;  /* 0x00780000d1c8783b */ /* 0x000f220000000200 */
[----:B------:R-:W-:Y:S04]  /*d3e0*/  DEPBAR.LE SB0, 0x0 ;  /* 0x000080000000791a */ /* 0x000fe80000000000 */
[----:B------:R-:W-:Y:S02]  /*d3f0*/  BAR.SYNC.DEFER_BLOCKING 0x0 ;  /* 0x0000000000007b1d */ /* 0x000fe40000010000 */
[C---:B-1----:R-:W-:Y:S08]  /*d400*/  HMMA.16816.F32 R12, R192.reuse, R180, R12 ;  /* 0x000000b4c00c723c */ /* 0x042ff0000000180c */
        /* <DEDUP_REMOVED lines=9> */
[C---:B------:R-:W-:Y:S08]  /*d4a0*/  HMMA.16816.F32 R20, R168.reuse, R188, R20 ;  /* 0x000000bca814723c */ /* 0x040ff00000001814 */
[C---:B------:R-:W-:Y:S08]  /*d4b0*/  HMMA.16816.F32 R24, R168.reuse, R190, R24 ;  /* 0x000000bea818723c */ /* 0x040ff00000001818 */
[C---:B----4-:R-:W-:Y:S08]  /*d4c0*/  HMMA.16816.F32 R28, R168.reuse, R200, R28 ;  /* 0x000000c8a81c723c */ /* 0x050ff0000000181c */
[----:B------:R-:W-:Y:S01]  /*d4d0*/  HMMA.16816.F32 R32, R168, R202, R32 ;  /* 0x000000caa820723c */ /* 0x000fe20000001820 */
[----:B------:R-:W-:-:S07]  /*d4e0*/  @P0 BRA `(.L_x_975) ;  /* 0xffffeda000000947 */ /* 0x000fce000383ffff */
.L_x_974:
[----:B------:R-:W2:Y:S01]  /*d4f0*/  LDL.64 R238, [R1+0x10] ;  /* 0x0000100001ee7983 */ /* 0x000ea20000100a00 */
[----:B------:R-:W-:Y:S01]  /*d500*/  IMAD.U32 R0, RZ, RZ, UR6 ;  /* 0x00000006ff007e24 */ /* 0x000fe2000f8e00ff */
[----:B------:R-:W-:Y:S01]  /*d510*/  USHF.L.U32 UR4, UR6, 0x1, URZ ;  /* 0x0000000106047899 */ /* 0x000fe2000800063f */
[----:B-1----:R-:W1:Y:S01]  /*d520*/  LDC.U8 R169, c[0x0][0x2d8] ;  /* 0x0000b600ffa97b82 */ /* 0x002e620000000000 */
[----:B------:R-:W-:Y:S02]  /*d530*/  UISETP.GT.AND UP0, UPT, UR6, UR11, UPT ;  /* 0x0000000b0600728c */ /* 0x000fe4000bf04270 */
[----:B------:R-:W3:Y:S01]  /*d540*/  LDL.64 R202, [R1+0x8] ;  /* 0x0000080001ca7983 */ /* 0x000ee20000100a00 */
[----:B------:R-:W-:Y:S05]  /*d550*/  UMOV UR29, UR6 ;  /* 0x00000006001d7c82 */ /* 0x000fea0008000000 */
[----:B------:R-:W4:Y:S06]  /*d560*/  LDL.64 R236, [R1+0x18] ;  /* 0x0000180001ec7983 */ /* 0x000f2c0000100a00 */
[----:B------:R-:W5:Y:S01]  /*d570*/  S2R R2, SR_TID.X ;  /* 0x0000000000027919 */ /* 0x000f620000002100 */
[----:B-1----:R-:W-:Y:S01]  /*d580*/  PRMT R169, R169, 0x7054, R169 ;  /* 0x00007054a9a97816 */ /* 0x002fe200000000a9 */
[----:B-----5:R-:W-:Y:S05]  /*d590*/  IMAD.SHL.U32 R2, R2, 0x2, RZ ;  /* 0x0000000202027824 */ /* 0x020fea00078e00ff */
[----:B------:R-:W-:Y:S05]  /*d5a0*/  LOP3.LUT R2, R2, 0x6, RZ, 0xc0, !PT ;  /* 0x0000000602027812 */ /* 0x000fea00078ec0ff */
[----:B------:R-:W-:Y:S05]  /*d5b0*/  IMAD R0, R0, 0x40, R2 ;  /* 0x0000004000007824 */ /* 0x000fea00078e0202 */
[C---:B------:R-:W-:Y:S02]  /*d5c0*/  IADD3 R2, R0.reuse, 0x8, RZ ;  /* 0x0000000800027810 */ /* 0x040fe40007ffe0ff */
[----:B------:R-:W-:Y:S02]  /*d5d0*/  IADD3 R3, R0, 0x1, RZ ;  /* 0x0000000100037810 */ /* 0x000fe40007ffe0ff */
[CC--:B------:R-:W-:Y:S02]  /*d5e0*/  ISETP.GE.AND P0, PT, R2.reuse, R233.reuse, PT ;  /* 0x000000e90200720c */ /* 0x0c0fe40003f06270 */
[----:B------:R-:W-:Y:S02]  /*d5f0*/  ISETP.GE.AND P5, PT, R2, R232, PT ;  /* 0x000000e80200720c */ /* 0x000fe40003fa6270 */
[-C--:B------:R-:W-:Y:S02]  /*d600*/  ISETP.GE.AND P2, PT, R0, R233.reuse, PT ;  /* 0x000000e90000720c */ /* 0x080fe40003f46270 */
[C---:B------:R-:W-:Y:S02]  /*d610*/  ISETP.GE.AND P3, PT, R3.reuse, R233, PT ;  /* 0x000000e90300720c */ /* 0x040fe40003f66270 */
[CC--:B------:R-:W-:Y:S02]  /*d620*/  ISETP.GE.OR P0, PT, R2.reuse, R235.reuse, !P0 ;  /* 0x000000eb0200720c */ /* 0x0c0fe40004706670 */
[----:B------:R-:W-:Y:S02]  /*d630*/  ISETP.GE.OR P5, PT, R2, R234, !P5 ;  /* 0x000000ea0200720c */ /* 0x000fe40006fa6670 */
[CC--:B------:R-:W-:Y:S02]  /*d640*/  ISETP.GE.OR P2, PT, R0.reuse, R235.reuse, !P2 ;  /* 0x000000eb0000720c */ /* 0x0c0fe40005746670 */
[C---:B------:R-:W-:Y:S02]  /*d650*/  IADD3 R2, R0.reuse, 0x9, RZ ;  /* 0x0000000900027810 */ /* 0x040fe40007ffe0ff */
[CC--:B------:R-:W-:Y:S02]  /*d660*/  ISETP.GE.AND P4, PT, R3.reuse, R232.reuse, PT ;  /* 0x000000e80300720c */ /* 0x0c0fe40003f86270 */
[-C--:B------:R-:W-:Y:S02]  /*d670*/  ISETP.GE.AND P1, PT, R0, R232.reuse, PT ;  /* 0x000000e80000720c */ /* 0x080fe40003f26270 */
[----:B------:R-:W-:Y:S02]  /*d680*/  FSEL R4, R4, -INF , !P2 ;  /* 0xff80000004047808 */ /* 0x000fe40005000000 */
[C---:B------:R-:W-:Y:S02]  /*d690*/  ISETP.GE.OR P3, PT, R3.reuse, R235, !P3 ;  /* 0x000000eb0300720c */ /* 0x040fe40005f66670 */
[C---:B------:R-:W-:Y:S02]  /*d6a0*/  ISETP.GE.AND P6, PT, R2.reuse, R233, PT ;  /* 0x000000e90200720c */ /* 0x040fe40003fc6270 */
[----:B------:R-:W-:Y:S02]  /*d6b0*/  ISETP.GE.AND P2, PT, R2, R232, PT ;  /* 0x000000e80200720c */ /* 0x000fe40003f46270 */
[C---:B------:R-:W-:Y:S02]  /*d6c0*/  IADD3 R132, R0.reuse, 0x10, RZ ;  /* 0x0000001000847810 */ /* 0x040fe40007ffe0ff */
[-C--:B------:R-:W-:Y:S02]  /*d6d0*/  ISETP.GE.OR P4, PT, R3, R234.reuse, !P4 ;  /* 0x000000ea0300720c */ /* 0x080fe40006786670 */
[C---:B------:R-:W-:Y:S02]  /*d6e0*/  IADD3 R3, R0.reuse, 0x11, RZ ;  /* 0x0000001100037810 */ /* 0x040fe40007ffe0ff */
[-C--:B------:R-:W-:Y:S02]  /*d6f0*/  ISETP.GE.OR P1, PT, R0, R234.reuse, !P1 ;  /* 0x000000ea0000720c */ /* 0x080fe40004f26670 */
[----:B------:R-:W-:Y:S02]  /*d700*/  FSEL R168, R5, -INF , !P3 ;  /* 0xff80000005a87808 */ /* 0x000fe40005800000 */
[----:B------:R-:W-:Y:S02]  /*d710*/  FMNMX.FTZ R5, R4, R133, !PT ;  /* 0x0000008504057209 */ /* 0x000fe40007810000 */
[C---:B------:R-:W-:Y:S02]  /*d720*/  ISETP.GE.OR P6, PT, R2.reuse, R235, !P6 ;  /* 0x000000eb0200720c */ /* 0x040fe400077c6670 */
[----:B------:R-:W-:Y:S02]  /*d730*/  ISETP.GE.OR P2, PT, R2, R234, !P2 ;  /* 0x000000ea0200720c */ /* 0x000fe40005746670 */
[----:B------:R-:W-:Y:S02]  /*d740*/  IADD3 R2, R0, 0x18, RZ ;  /* 0x0000001800027810 */ /* 0x000fe40007ffe0ff */
[----:B------:R-:W-:Y:S02]  /*d750*/  FSEL R6, R6, -INF , !P1 ;  /* 0xff80000006067808 */ /* 0x000fe40004800000 */
[-C--:B------:R-:W-:Y:S02]  /*d760*/  ISETP.GE.AND P1, PT, R132, R233.reuse, PT ;  /* 0x000000e98400720c */ /* 0x080fe40003f26270 */
[----:B------:R-:W-:Y:S02]  /*d770*/  FSEL R7, R7, -INF , !P4 ;  /* 0xff80000007077808 */ /* 0x000fe40006000000 */
[C---:B------:R-:W-:Y:S02]  /*d780*/  ISETP.GE.AND P4, PT, R3.reuse, R233, PT ;  /* 0x000000e90300720c */ /* 0x040fe40003f86270 */
[----:B------:R-:W-:Y:S02]  /*d790*/  FSEL R8, R8, -INF , !P0 ;  /* 0xff80000008087808 */ /* 0x000fe40004000000 */
[-C--:B------:R-:W-:Y:S02]  /*d7a0*/  ISETP.GE.AND P0, PT, R3, R232.reuse, PT ;  /* 0x000000e80300720c */ /* 0x080fe40003f06270 */
[-C--:B------:R-:W-:Y:S02]  /*d7b0*/  ISETP.GE.AND P3, PT, R132, R232.reuse, PT ;  /* 0x000000e88400720c */ /* 0x080fe40003f66270 */
[----:B------:R-:W-:Y:S02]  /*d7c0*/  FSEL R9, R9, -INF , !P6 ;  /* 0xff80000009097808 */ /* 0x000fe40007000000 */
[----:B------:R-:W-:Y:S02]  /*d7d0*/  FSEL R10, R10, -INF , !P5 ;  /* 0xff8000000a0a7808 */ /* 0x000fe40006800000 */
[----:B------:R-:W-:Y:S02]  /*d7e0*/  FMNMX.FTZ R5, R168, R5, !PT ;  /* 0x00000005a8057209 */ /* 0x000fe40007810000 */
[C---:B------:R-:W-:Y:S02]  /*d7f0*/  ISETP.GE.AND P6, PT, R2.reuse, R233, PT ;  /* 0x000000e90200720c */ /* 0x040fe40003fc6270 */
[----:B------:R-:W-:Y:S02]  /*d800*/  ISETP.GE.AND P5, PT, R2, R232, PT ;  /* 0x000000e80200720c */ /* 0x000fe40003fa6270 */
[-C--:B------:R-:W-:Y:S02]  /*d810*/  ISETP.GE.OR P1, PT, R132, R235.reuse, !P1 ;  /* 0x000000eb8400720c */ /* 0x080fe40004f26670 */
[CC--:B------:R-:W-:Y:S02]  /*d820*/  ISETP.GE.OR P4, PT, R3.reuse, R235.reuse, !P4 ;  /* 0x000000eb0300720c */ /* 0x0c0fe40006786670 */
[-C--:B------:R-:W-:Y:S02]  /*d830*/  ISETP.GE.OR P0, PT, R3, R234.reuse, !P0 ;  /* 0x000000ea0300720c */ /* 0x080fe40004706670 */
[----:B------:R-:W-:Y:S02]  /*d840*/  IADD3 R3, R0, 0x19, RZ ;  /* 0x0000001900037810 */ /* 0x000fe40007ffe0ff */
[-C--:B------:R-:W-:Y:S02]  /*d850*/  ISETP.GE.OR P3, PT, R132, R234.reuse, !P3 ;  /* 0x000000ea8400720c */ /* 0x080fe40005f66670 */
[C---:B------:R-:W-:Y:S02]  /*d860*/  ISETP.GE.OR P6, PT, R2.reuse, R235, !P6 ;  /* 0x000000eb0200720c */ /* 0x040fe400077c6670 */
[----:B------:R-:W-:Y:S02]  /*d870*/  ISETP.GE.OR P5, PT, R2, R234, !P5 ;  /* 0x000000ea0200720c */ /* 0x000fe40006fa6670 */
[----:B------:R-:W-:Y:S02]  /*d880*/  IADD3 R2, R0, 0x20, RZ ;  /* 0x0000002000027810 */ /* 0x000fe40007ffe0ff */
[----:B------:R-:W-:Y:S02]  /*d890*/  FMNMX.FTZ R5, R8, R5, !PT ;  /* 0x0000000508057209 */ /* 0x000fe40007810000 */
[----:B------:R-:W-:Y:S02]  /*d8a0*/  FSEL R184, R12, -INF , !P1 ;  /* 0xff8000000cb87808 */ /* 0x000fe40004800000 */
[----:B------:R-:W-:Y:S02]  /*d8b0*/  FSEL R11, R11, -INF , !P2 ;  /* 0xff8000000b0b7808 */ /* 0x000fe40005000000 */
[CC--:B------:R-:W-:Y:S02]  /*d8c0*/  ISETP.GE.AND P2, PT, R3.reuse, R233.reuse, PT ;  /* 0x000000e90300720c */ /* 0x0c0fe40003f46270 */
[-C--:B------:R-:W-:Y:S02]  /*d8d0*/  ISETP.GE.AND P1, PT, R3, R232.reuse, PT ;  /* 0x000000e80300720c */ /* 0x080fe40003f26270 */
[----:B------:R-:W-:Y:S02]  /*d8e0*/  FSEL R185, R13, -INF , !P4 ;  /* 0xff8000000db97808 */ /* 0x000fe40006000000 */
[----:B------:R-:W-:Y:S02]  /*d8f0*/  FSEL R186, R14, -INF , !P3 ;  /* 0xff8000000eba7808 */ /* 0x000fe40005800000 */
[C---:B------:R-:W-:Y:S02]  /*d900*/  ISETP.GE.AND P4, PT, R2.reuse, R233, PT ;  /* 0x000000e90200720c */ /* 0x040fe40003f86270 */
[----:B------:R-:W-:Y:S02]  /*d910*/  ISETP.GE.AND P3, PT, R2, R232, PT ;  /* 0x000000e80200720c */ /* 0x000fe40003f66270 */
[----:B------:R-:W-:Y:S02]  /*d920*/  FMNMX.FTZ R5, R9, R5, !PT ;  /* 0x0000000509057209 */ /* 0x000fe40007810000 */
[CC--:B------:R-:W-:Y:S02]  /*d930*/  ISETP.GE.OR P2, PT, R3.reuse, R235.reuse, !P2 ;  /* 0x000000eb0300720c */ /* 0x0c0fe40005746670 */
[-C--:B------:R-:W-:Y:S02]  /*d940*/  ISETP.GE.OR P1, PT, R3, R234.reuse, !P1 ;  /* 0x000000ea0300720c */ /* 0x080fe40004f26670 */
[----:B------:R-:W-:Y:S02]  /*d950*/  IADD3 R3, R0, 0x21, RZ ;  /* 0x0000002100037810 */ /* 0x000fe40007ffe0ff */
[C---:B------:R-:W-:Y:S02]  /*d960*/  ISETP.GE.OR P4, PT, R2.reuse, R235, !P4 ;  /* 0x000000eb0200720c */ /* 0x040fe40006786670 */
[----:B------:R-:W-:Y:S02]  /*d970*/  ISETP.GE.OR P3, PT, R2, R234, !P3 ;  /* 0x000000ea0200720c */ /* 0x000fe40005f66670 */
[----:B------:R-:W-:Y:S02]  /*d980*/  IADD3 R2, R0, 0x28, RZ ;  /* 0x0000002800027810 */ /* 0x000fe40007ffe0ff */
[----:B------:R-:W-:Y:S02]  /*d990*/  FMNMX.FTZ R5, R184, R5, !PT ;  /* 0x00000005b8057209 */ /* 0x000fe40007810000 */
[----:B------:R-:W-:Y:S02]  /*d9a0*/  FSEL R187, R15, -INF , !P0 ;  /* 0xff8000000fbb7808 */ /* 0x000fe40004000000 */
[----:B------:R-:W-:Y:S01]  /*d9b0*/  FSEL R180, R16, -INF , !P6 ;  /* 0xff80000010b47808 */ /* 0x000fe20007000000 */
[----:B------:R-:W-:Y:S01]  /*d9c0*/  LDSM.16.MT88.4 R12, [R205+0x10000] ;  /* 0x01000000cd0c783b */ /* 0x000fe20000004200 */
[C---:B------:R-:W-:Y:S02]  /*d9d0*/  ISETP.GE.AND P0, PT, R3.reuse, R233, PT ;  /* 0x000000e90300720c */ /* 0x040fe40003f06270 */
[-C--:B------:R-:W-:Y:S02]  /*d9e0*/  ISETP.GE.AND P6, PT, R3, R232.reuse, PT ;  /* 0x000000e80300720c */ /* 0x080fe40003fc6270 */
[----:B------:R-:W-:Y:S02]  /*d9f0*/  FSEL R181, R17, -INF , !P2 ;  /* 0xff80000011b57808 */ /* 0x000fe40005000000 */
[----:B------:R-:W-:Y:S02]  /*da00*/  FSEL R182, R18, -INF , !P5 ;  /* 0xff80000012b67808 */ /* 0x000fe40006800000 */
[----:B------:R-:W-:Y:S02]  /*da10*/  FMNMX.FTZ R5, R185, R5, !PT ;  /* 0x00000005b9057209 */ /* 0x000fe40007810000 */
[C---:B------:R-:W-:Y:S02]  /*da20*/  ISETP.GE.AND P2, PT, R2.reuse, R233, PT ;  /* 0x000000e90200720c */ /* 0x040fe40003f46270 */
[----:B------:R-:W-:Y:S02]  /*da30*/  ISETP.GE.AND P5, PT, R2, R232, PT ;  /* 0x000000e80200720c */ /* 0x000fe40003fa6270 */
[C---:B------:R-:W-:Y:S02]  /*da40*/  ISETP.GE.OR P0, PT, R3.reuse, R235, !P0 ;  /* 0x000000eb0300720c */ /* 0x040fe40004706670 */
[-C--:B------:R-:W-:Y:S02]  /*da50*/  ISETP.GE.OR P6, PT, R3, R234.reuse, !P6 ;  /* 0x000000ea0300720c */ /* 0x080fe400077c6670 */
[----:B------:R-:W-:Y:S02]  /*da60*/  IADD3 R3, R0, 0x29, RZ ;  /* 0x0000002900037810 */ /* 0x000fe40007ffe0ff */
[----:B------:R-:W-:Y:S02]  /*da70*/  FMNMX.FTZ R5, R180, R5, !PT ;  /* 0x00000005b4057209 */ /* 0x000fe40007810000 */
[C---:B------:R-:W-:Y:S02]  /*da80*/  ISETP.GE.OR P5, PT, R2.reuse, R234, !P5 ;  /* 0x000000ea0200720c */ /* 0x040fe40006fa6670 */
[----:B------:R-:W-:Y:S02]  /*da90*/  ISETP.GE.OR P2, PT, R2, R235, !P2 ;  /* 0x000000eb0200720c */ /* 0x000fe40005746670 */
[----:B------:R-:W-:Y:S02]  /*daa0*/  IADD3 R2, R0, 0x30, RZ ;  /* 0x0000003000027810 */ /* 0x000fe40007ffe0ff */
[----:B------:R-:W-:Y:S02]  /*dab0*/  FSEL R197, R20, -INF , !P4 ;  /* 0xff80000014c57808 */ /* 0x000fe40006000000 */
[----:B------:R-:W-:Y:S02]  /*dac0*/  FSEL R183, R19, -INF , !P1 ;  /* 0xff80000013b77808 */ /* 0x000fe40004800000 */
[C---:B------:R-:W-:Y:S02]  /*dad0*/  ISETP.GE.AND P1, PT, R3.reuse, R233, PT ;  /* 0x000000e90300720c */ /* 0x040fe40003f26270 */
[-C--:B------:R-:W-:Y:S02]  /*dae0*/  ISETP.GE.AND P4, PT, R3, R232.reuse, PT ;  /* 0x000000e80300720c */ /* 0x080fe40003f86270 */
[----:B------:R-:W-:Y:S02]  /*daf0*/  FSEL R198, R21, -INF , !P0 ;  /* 0xff80000015c67808 */ /* 0x000fe40004000000 */
[----:B------:R-:W-:Y:S02]  /*db00*/  FSEL R199, R22, -INF , !P3 ;  /* 0xff80000016c77808 */ /* 0x000fe40005800000 */
[----:B------:R-:W-:Y:S02]  /*db10*/  FMNMX.FTZ R132, R181, R5, !PT ;  /* 0x00000005b5847209 */ /* 0x000fe40007810000 */
[C---:B------:R-:W-:Y:S02]  /*db20*/  ISETP.GE.AND P0, PT, R2.reuse, R233, PT ;  /* 0x000000e90200720c */ /* 0x040fe40003f06270 */
[----:B------:R-:W-:Y:S02]  /*db30*/  ISETP.GE.AND P3, PT, R2, R232, PT ;  /* 0x000000e80200720c */ /* 0x000fe40003f66270 */
[CC--:B------:R-:W-:Y:S02]  /*db40*/  ISETP.GE.OR P1, PT, R3.reuse, R235.reuse, !P1 ;  /* 0x000000eb0300720c */ /* 0x0c0fe40004f26670 */
[----:B------:R-:W-:Y:S02]  /*db50*/  ISETP.GE.OR P4, PT, R3, R234, !P4 ;  /* 0x000000ea0300720c */ /* 0x000fe40006786670 */
[----:B------:R-:W-:Y:S02]  /*db60*/  FMNMX.FTZ R3, R6, R134, !PT ;  /* 0x0000008606037209 */ /* 0x000fe40007810000 */
[C---:B------:R-:W-:Y:S02]  /*db70*/  ISETP.GE.OR P0, PT, R2.reuse, R235, !P0 ;  /* 0x000000eb0200720c */ /* 0x040fe40004706670 */
[----:B------:R-:W-:Y:S02]  /*db80*/  ISETP.GE.OR P3, PT, R2, R234, !P3 ;  /* 0x000000ea0200720c */ /* 0x000fe40005f66670 */
[----:B------:R-:W-:Y:S02]  /*db90*/  IADD3 R2, R0, 0x31, RZ ;  /* 0x0000003100027810 */ /* 0x000fe40007ffe0ff */
[----:B------:R-:W-:Y:S02]  /*dba0*/  FMNMX.FTZ R132, R197, R132, !PT ;  /* 0x00000084c5847209 */ /* 0x000fe40007810000 */
[----:B------:R-:W-:Y:S02]  /*dbb0*/  FMNMX.FTZ R3, R7, R3, !PT ;  /* 0x0000000307037209 */ /* 0x000fe40007810000 */
[----:B------:R-:W-:Y:S02]  /*dbc0*/  FSEL R200, R23, -INF , !P6 ;  /* 0xff80000017c87808 */ /* 0x000fe40007000000 */
[----:B------:R-:W-:Y:S01]  /*dbd0*/  ISETP.GE.AND P6, PT, R2, R233, PT ;  /* 0x000000e90200720c */ /* 0x000fe20003fc6270 */
[----:B------:R-:W-:Y:S01]  /*dbe0*/  LDSM.16.MT88.4 R20, [R206+0x10000] ;  /* 0x01000000ce14783b */ /* 0x000fe20000004200 */
[----:B------:R-:W-:Y:S02]  /*dbf0*/  FSEL R190, R24, -INF , !P2 ;  /* 0xff80000018be7808 */ /* 0x000fe40005000000 */
[----:B------:R-:W-:Y:S02]  /*dc00*/  ISETP.GE.AND P2, PT, R2, R232, PT ;  /* 0x000000e80200720c */ /* 0x000fe40003f46270 */
[----:B------:R-:W-:Y:S02]  /*dc10*/  FMNMX.FTZ R132, R198, R132, !PT ;  /* 0x00000084c6847209 */ /* 0x000fe40007810000 */
[----:B------:R-:W-:Y:S02]  /*dc20*/  FMNMX.FTZ R3, R10, R3, !PT ;  /* 0x000000030a037209 */ /* 0x000fe40007810000 */
[C---:B------:R-:W-:Y:S02]  /*dc30*/  ISETP.GE.OR P6, PT, R2.reuse, R235, !P6 ;  /* 0x000000eb0200720c */ /* 0x040fe400077c6670 */
[----:B------:R-:W-:Y:S02]  /*dc40*/  ISETP.GE.OR P2, PT, R2, R234, !P2 ;  /* 0x000000ea0200720c */ /* 0x000fe40005746670 */
[----:B------:R-:W-:Y:S02]  /*dc50*/  IADD3 R2, R0, 0x38, RZ ;  /* 0x0000003800027810 */ /* 0x000fe40007ffe0ff */
[----:B------:R-:W-:Y:S02]  /*dc60*/  FSEL R191, R25, -INF , !P1 ;  /* 0xff80000019bf7808 */ /* 0x000fe40004800000 */
[----:B------:R-:W-:Y:S02]  /*dc70*/  FMNMX.FTZ R132, R190, R132, !PT ;  /* 0x00000084be847209 */ /* 0x000fe40007810000 */
[----:B------:R-:W-:Y:S02]  /*dc80*/  FMNMX.FTZ R3, R11, R3, !PT ;  /* 0x000000030b037209 */ /* 0x000fe40007810000 */
[----:B------:R-:W-:Y:S02]  /*dc90*/  FSEL R242, R28, -INF , !P0 ;  /* 0xff8000001cf27808 */ /* 0x000fe40004000000 */
[----:B------:R-:W-:Y:S02]  /*dca0*/  ISETP.GE.AND P1, PT, R2, R233, PT ;  /* 0x000000e90200720c */ /* 0x000fe40003f26270 */
[----:B------:R-:W-:Y:S02]  /*dcb0*/  IADD3 R0, R0, 0x39, RZ ;  /* 0x0000003900007810 */ /* 0x000fe40007ffe0ff */
[----:B------:R-:W-:Y:S02]  /*dcc0*/  FMNMX.FTZ R132, R191, R132, !PT ;  /* 0x00000084bf847209 */ /* 0x000fe40007810000 */
[----:B------:R-:W-:Y:S02]  /*dcd0*/  FMNMX.FTZ R3, R186, R3, !PT ;  /* 0x00000003ba037209 */ /* 0x000fe40007810000 */
[----:B------:R-:W-:Y:S02]  /*dce0*/  FSEL R244, R29, -INF , !P6 ;  /* 0xff8000001df47808 */ /* 0x000fe40007000000 */
[----:B------:R-:W-:Y:S02]  /*dcf0*/  ISETP.GE.OR P1, PT, R2, R235, !P1 ;  /* 0x000000eb0200720c */ /* 0x000fe40004f26670 */
[----:B------:R-:W-:Y:S02]  /*dd00*/  ISETP.GE.AND P6, PT, R0, R233, PT ;  /* 0x000000e90000720c */ /* 0x000fe40003fc6270 */
[----:B------:R-:W-:Y:S02]  /*dd10*/  FMNMX.FTZ R132, R242, R132, !PT ;  /* 0x00000084f2847209 */ /* 0x000fe40007810000 */
[----:B------:R-:W-:Y:S02]  /*dd20*/  FMNMX.FTZ R3, R187, R3, !PT ;  /* 0x00000003bb037209 */ /* 0x000fe40007810000 */
[----:B------:R-:W-:Y:S02]  /*dd30*/  ISETP.GE.OR P6, PT, R0, R235, !P6 ;  /* 0x000000eb0000720c */ /* 0x000fe400077c6670 */
[----:B------:R-:W-:Y:S02]  /*dd40*/  FSEL R245, R32, -INF , !P1 ;  /* 0xff80000020f57808 */ /* 0x000fe40004800000 */
[----:B------:R-:W-:Y:S02]  /*dd50*/  FMNMX.FTZ R132, R244, R132, !PT ;  /* 0x00000084f4847209 */ /* 0x000fe40007810000 */
[----:B------:R-:W-:Y:S02]  /*dd60*/  FMNMX.FTZ R3, R182, R3, !PT ;  /* 0x00000003b6037209 */ /* 0x000fe40007810000 */
[----:B------:R-:W-:Y:S02]  /*dd70*/  FSEL R246, R33, -INF , !P6 ;  /* 0xff80000021f67808 */ /* 0x000fe40007000000 */
[----:B------:R-:W-:Y:S02]  /*dd80*/  FMNMX.FTZ R132, R245, R132, !PT ;  /* 0x00000084f5847209 */ /* 0x000fe40007810000 */
[----:B------:R-:W-:Y:S02]  /*dd90*/  ISETP.GE.AND P0, PT, R2, R232, PT ;  /* 0x000000e80200720c */ /* 0x000fe40003f06270 */
[----:B------:R-:W-:Y:S02]  /*dda0*/  FMNMX.FTZ R3, R183, R3, !PT ;  /* 0x00000003b7037209 */ /* 0x000fe40007810000 */
[----:B------:R-:W-:Y:S02]  /*ddb0*/  FMNMX.FTZ R132, R246, R132, !PT ;  /* 0x00000084f6847209 */ /* 0x000fe40007810000 */
[----:B------:R-:W-:Y:S02]  /*ddc0*/  ISETP.GE.OR P0, PT, R2, R234, !P0 ;  /* 0x000000ea0200720c */ /* 0x000fe40004706670 */
[----:B------:R-:W-:Y:S02]  /*ddd0*/  FMNMX.FTZ R2, R199, R3, !PT ;  /* 0x00000003c7027209 */ /* 0x000fe40007810000 */
[----:B------:R-:W1:Y:S01]  /*dde0*/  SHFL.BFLY PT, R3, R132, 0x2, 0x1f ;  /* 0x0c401f0084037f89 */ /* 0x000e6200000e0000 */
[----:B------:R-:W-:Y:S02]  /*ddf0*/  FSEL R192, R26, -INF , !P5 ;  /* 0xff8000001ac07808 */ /* 0x000fe40006800000 */
[----:B------:R-:W-:Y:S02]  /*de00*/  FMNMX.FTZ R2, R200, R2, !PT ;  /* 0x00000002c8027209 */ /* 0x000fe40007810000 */
[----:B------:R-:W-:Y:S02]  /*de10*/  FSEL R196, R27, -INF , !P4 ;  /* 0xff8000001bc47808 */ /* 0x000fe40006000000 */
[----:B------:R-:W-:Y:S02]  /*de20*/  FMNMX.FTZ R2, R192, R2, !PT ;  /* 0x00000002c0027209 */ /* 0x000fe40007810000 */
[----:B------:R-:W-:Y:S02]  /*de30*/  FSEL R241, R30, -INF , !P3 ;  /* 0xff8000001ef17808 */ /* 0x000fe40005800000 */
[----:B------:R-:W-:Y:S02]  /*de40*/  FMNMX.FTZ R2, R196, R2, !PT ;  /* 0x00000002c4027209 */ /* 0x000fe40007810000 */
[----:B------:R-:W-:Y:S02]  /*de50*/  FSEL R243, R31, -INF , !P2 ;  /* 0xff8000001ff37808 */ /* 0x000fe40005000000 */
[C---:B------:R-:W-:Y:S01]  /*de60*/  ISETP.GE.AND P1, PT, R0.reuse, R232, PT ;  /* 0x000000e80000720c */ /* 0x040fe20003f26270 */
[----:B------:R-:W-:Y:S01]  /*de70*/  LDSM.16.MT88.4 R28, [R208+0x10000] ;  /* 0x01000000d01c783b */ /* 0x000fe20000004200 */
[----:B------:R-:W-:Y:S02]  /*de80*/  FMNMX.FTZ R2, R241, R2, !PT ;  /* 0x00000002f1027209 */ /* 0x000fe40007810000 */
[----:B------:R-:W-:Y:S02]  /*de90*/  ISETP.GE.OR P1, PT, R0, R234, !P1 ;  /* 0x000000ea0000720c */ /* 0x000fe40004f26670 */
[----:B------:R-:W-:Y:S02]  /*dea0*/  FSEL R247, R34, -INF , !P0 ;  /* 0xff80000022f77808 */ /* 0x000fe40004000000 */
[----:B------:R-:W-:Y:S02]  /*deb0*/  FMNMX.FTZ R0, R243, R2, !PT ;  /* 0x00000002f3007209 */ /* 0x000fe40007810000 */
[----:B------:R-:W-:Y:S02]  /*dec0*/  FSEL R135, R35, -INF , !P1 ;  /* 0xff80000023877808 */ /* 0x000fe40004800000 */
[----:B-1----:R-:W-:Y:S02]  /*ded0*/  FMNMX.FTZ R132, R132, R3, !PT ;  /* 0x0000000384847209 */ /* 0x002fe40007810000 */
[----:B------:R-:W-:Y:S03]  /*dee0*/  FMNMX.FTZ R0, R247, R0, !PT ;  /* 0x00000000f7007209 */ /* 0x000fe60007810000 */
[----:B------:R-:W1:Y:S01]  /*def0*/  SHFL.BFLY PT, R3, R132, 0x1, 0x1f ;  /* 0x0c201f0084037f89 */ /* 0x000e6200000e0000 */
[----:B------:R-:W-:Y:S07]  /*df00*/  FMNMX.FTZ R0, R135, R0, !PT ;  /* 0x0000000087007209 */ /* 0x000fee0007810000 */
[----:B------:R-:W5:Y:S01]  /*df10*/  SHFL.BFLY PT, R2, R0, 0x2, 0x1f ;  /* 0x0c401f0000027f89 */ /* 0x000f6200000e0000 */
[----:B-1----:R-:W-:Y:S04]  /*df20*/  FMNMX.FTZ R132, R132, R3, !PT ;  /* 0x0000000384847209 */ /* 0x002fe80007810000 */
[C---:B------:R-:W-:Y:S01]  /*df30*/  FSETP.NEU.FTZ.AND P1, PT, R132.reuse, -INF , PT ;  /* 0xff8000008400780b */ /* 0x040fe20003f3d000 */
[----:B------:R-:W-:Y:S01]  /*df40*/  FMUL.FTZ R172, R132, c[0x0][0x23c] ;  /* 0x00008f0084ac7a20 */ /* 0x000fe20000410000 */
[----:B-----5:R-:W-:Y:S04]  /*df50*/  FMNMX.FTZ R0, R0, R2, !PT ;  /* 0x0000000200007209 */ /* 0x020fe80007810000 */
[----:B------:R-:W-:Y:S01]  /*df60*/  FSEL R172, R172, RZ, P1 ;  /* 0x000000ffacac7208 */ /* 0x000fe20000800000 */
[----:B------:R-:W1:Y:S04]  /*df70*/  SHFL.BFLY PT, R2, R0, 0x1, 0x1f ;  /* 0x0c201f0000027f89 */ /* 0x000e6800000e0000 */
[--C-:B------:R-:W-:Y:S02]  /*df80*/  FFMA.FTZ R8, R8, c[0x0][0x23c], -R172.reuse ;  /* 0x00008f0008087a23 */ /* 0x100fe400000108ac */
[--C-:B------:R-:W-:Y:S02]  /*df90*/  FFMA.FTZ R9, R9, c[0x0][0x23c], -R172.reuse ;  /* 0x00008f0009097a23 */ /* 0x100fe400000108ac */
[----:B------:R-:W-:Y:S01]  /*dfa0*/  MUFU.EX2 R193, R8 ;  /* 0x0000000800c17308 */ /* 0x000fe20000000800 */
[----:B------:R-:W-:Y:S09]  /*dfb0*/  FFMA.FTZ R168, R168, c[0x0][0x23c], -R172 ;  /* 0x00008f00a8a87a23 */ /* 0x000ff200000108ac */
[----:B------:R5:W-:Y:S01]  /*dfc0*/  MUFU.EX2 R195, R9 ;  /* 0x0000000900c37308 */ /* 0x000be20000000800 */
[----:B-1----:R-:W-:Y:S01]  /*dfd0*/  FMNMX.FTZ R3, R0, R2, !PT ;  /* 0x0000000200037209 */ /* 0x002fe20007810000 */
[----:B------:R-:W-:Y:S08]  /*dfe0*/  IMAD.U32 R0, RZ, RZ, UR27 ;  /* 0x0000001bff007e24 */ /* 0x000ff0000f8e00ff */
[----:B------:R-:W-:Y:S01]  /*dff0*/  MUFU.EX2 R251, R168 ;  /* 0x000000a800fb7308 */ /* 0x000fe20000000800 */
[C---:B------:R-:W-:Y:S01]  /*e000*/  FSETP.NEU.FTZ.AND P0, PT, R3.reuse, -INF , PT ;  /* 0xff8000000300780b */ /* 0x040fe20003f1d000 */
[----:B------:R-:W-:Y:S01]  /*e010*/  FMUL.FTZ R173, R3, c[0x0][0x23c] ;  /* 0x00008f0003ad7a20 */ /* 0x000fe20000410000 */
[----:B--2---:R-:W-:Y:S01]  /*e020*/  LOP3.LUT R2, R239, UR4, R0, 0x96, !PT ;  /* 0x00000004ef027c12 */ /* 0x004fe2000f8e9600 */
[----:B------:R-:W-:Y:S01]  /*e030*/  UIADD3 UR4, UR4, 0x1, URZ ;  /* 0x0000000104047890 */ /* 0x000fe2000fffe03f */
[----:B---3--:R-:W-:Y:S02]  /*e040*/  LOP3.LUT R0, R203, UR22, R238, 0x96, !PT ;  /* 0x00000016cb007c12 */ /* 0x008fe4000f8e96ee */
[----:B------:R-:W-:Y:S03]  /*e050*/  FSEL R173, R173, RZ, P0 ;  /* 0x000000ffadad7208 */ /* 0x000fe60000000000 */
[----:B------:R-:W-:Y:S04]  /*e060*/  IMAD.WIDE.U32 R174, R0, -0x326172a9, RZ ;  /* 0xcd9e8d5700ae7825 */ /* 0x000fe800078e00ff */
[----:B-----5:R-:W-:Y:S04]  /*e070*/  IMAD.WIDE.U32 R8, R2, -0x326172a9, RZ ;  /* 0xcd9e8d5702087825 */ /* 0x020fe800078e00ff */
[--C-:B------:R-:W-:Y:S01]  /*e080*/  FFMA.FTZ R10, R10, c[0x0][0x23c], -R173.reuse ;  /* 0x00008f000a0a7a23 */ /* 0x100fe200000108ad */
[----:B----4-:R-:W-:Y:S01]  /*e090*/  LOP3.LUT R0, R9, UR23, R236, 0x96, !PT ;  /* 0x0000001709007c12 */ /* 0x010fe2000f8e96ec */
[--C-:B------:R-:W-:Y:S01]  /*e0a0*/  FFMA.FTZ R11, R11, c[0x0][0x23c], -R173.reuse ;  /* 0x00008f000b0b7a23 */ /* 0x100fe200000108ad */
[----:B------:R-:W-:Y:S01]  /*e0b0*/  LOP3.LUT R5, R175, UR21, R8, 0x96, !PT ;  /* 0x00000015af057c12 */ /* 0x000fe2000f8e9608 */
[----:B------:R-:W-:Y:S01]  /*e0c0*/  MUFU.EX2 R194, R10 ;  /* 0x0000000a00c27308 */ /* 0x000fe20000000800 */
[--C-:B------:R-:W-:Y:S02]  /*e0d0*/  FFMA.FTZ R6, R6, c[0x0][0x23c], -R173.reuse ;  /* 0x00008f0006067a23 */ /* 0x100fe400000108ad */
[----:B------:R-:W-:Y:S04]  /*e0e0*/  IMAD.WIDE.U32 R8, R0, -0x2daee0ad, RZ ;  /* 0xd2511f5300087825 */ /* 0x000fe800078e00ff */
[----:B------:R-:W-:Y:S01]  /*e0f0*/  FFMA.FTZ R0, R4, c[0x0][0x23c], -R172 ;  /* 0x00008f0004007a23 */ /* 0x000fe200000108ac */
[----:B------:R-:W-:Y:S01]  /*e100*/  LOP3.LUT R2, R9, UR20, R202, 0x96, !PT ;  /* 0x0000001409027c12 */ /* 0x000fe2000f8e96ca */
[----:B------:R-:W-:Y:S01]  /*e110*/  IMAD.WIDE.U32 R4, R5, -0x2daee0ad, RZ ;  /* 0xd2511f5305047825 */ /* 0x000fe200078e00ff */
[----:B------:R1:W-:Y:S03]  /*e120*/  MUFU.EX2 R252, R11 ;  /* 0x0000000b00fc7308 */ /* 0x0003e60000000800 */
[----:B------:R-:W-:Y:S07]  /*e130*/  FFMA.FTZ R7, R7, c[0x0][0x23c], -R173 ;  /* 0x00008f0007077a23 */ /* 0x000fee00000108ad */
[----:B------:R2:W-:Y:S10]  /*e140*/  MUFU.EX2 R250, R0 ;  /* 0x0000000000fa7308 */ /* 0x0005f40000000800 */
[----:B------:R-:W-:Y:S01]  /*e150*/  MUFU.EX2 R249, R6 ;  /* 0x0000000600f97308 */ /* 0x000fe20000000800 */
[----:B-1----:R-:W-:Y:S01]  /*e160*/  IMAD.WIDE.U32 R10, R2, -0x326172a9, RZ ;  /* 0xcd9e8d57020a7825 */ /* 0x002fe200078e00ff */
[----:B------:R-:W-:Y:S08]  /*e170*/  FSEL R2, R132, RZ, P1 ;  /* 0x000000ff84027208 */ /* 0x000ff00000800000 */
[----:B------:R-:W-:Y:S01]  /*e180*/  MUFU.EX2 R248, R7 ;  /* 0x0000000700f87308 */ /* 0x000fe20000000800 */
[----:B------:R-:W-:Y:S02]  /*e190*/  FADD.FTZ R2, -R2, R133 ;  /* 0x0000008502027221 */ /* 0x000fe40000010100 */
[----:B------:R-:W-:Y:S01]  /*e1a0*/  FFMA.FTZ R133, R180, c[0x0][0x23c], -R172 ;  /* 0x00008f00b4857a23 */ /* 0x000fe200000108ac */
[----:B--2---:R-:W-:Y:S01]  /*e1b0*/  LOP3.LUT R0, R5, UR18, R8, 0x96, !PT ;  /* 0x0000001205007c12 */ /* 0x004fe2000f8e9608 */
[----:B------:R-:W-:Y:S01]  /*e1c0*/  FMUL.FTZ R2, R2, c[0x0][0x23c] ;  /* 0x00008f0002027a20 */ /* 0x000fe20000410000 */
[----:B------:R-:W-:Y:S03]  /*e1d0*/  LOP3.LUT R8, R11, UR19, R174, 0x96, !PT ;  /* 0x000000130b087c12 */ /* 0x000fe6000f8e96ae */
[----:B------:R-:W-:Y:S01]  /*e1e0*/  IMAD.WIDE.U32 R176, R0, -0x326172a9, RZ ;  /* 0xcd9e8d5700b07825 */ /* 0x000fe200078e00ff */
[----:B------:R1:W-:Y:S03]  /*e1f0*/  MUFU.EX2 R240, R133 ;  /* 0x0000008500f07308 */ /* 0x0003e60000000800 */
[----:B------:R-:W-:Y:S01]  /*e200*/  IMAD.WIDE.U32 R8, R8, -0x2daee0ad, RZ ;  /* 0xd2511f5308087825 */ /* 0x000fe200078e00ff */
[----:B------:R-:W-:Y:S05]  /*e210*/  LOP3.LUT R0, R177, UR17, R10, 0x96, !PT ;  /* 0x00000011b1007c12 */ /* 0x000fea000f8e960a */
[----:B------:R-:W-:Y:S01]  /*e220*/  IMAD.WIDE.U32 R178, R0, -0x2daee0ad, RZ ;  /* 0xd2511f5300b27825 */ /* 0x000fe200078e00ff */
[----:B------:R-:W-:Y:S01]  /*e230*/  FSEL R0, R3, RZ, P0 ;  /* 0x000000ff03007208 */ /* 0x000fe20000000000 */
[----:B------:R-:W2:Y:S01]  /*e240*/  MUFU.EX2 R2, R2 ;  /* 0x0000000200027308 */ /* 0x000ea20000000800 */
[----:B------:R-:W-:Y:S02]  /*e250*/  PLOP3.LUT P0, PT, PT, PT, UP0, 0x80, 0x0 ;  /* 0x000000000000781c */ /* 0x000fe40003f0f008 */
[----:B------:R-:W-:Y:S01]  /*e260*/  LOP3.LUT R5, R179, UR7, R8, 0x96, !PT ;  /* 0x00000007b3057c12 */ /* 0x000fe2000f8e9608 */
[----:B------:R-:W-:Y:S01]  /*e270*/  FADD.FTZ R0, -R0, R134 ;  /* 0x0000008600007221 */ /* 0x000fe20000010100 */
[----:B------:R-:W-:Y:S01]  /*e280*/  LOP3.LUT R8, R9, UR16, R4, 0x96, !PT ;  /* 0x0000001009087c12 */ /* 0x000fe2000f8e9604 */
[----:B------:R-:W-:Y:S02]  /*e290*/  FFMA.FTZ R134, R186, c[0x0][0x23c], -R173 ;  /* 0x00008f00ba867a23 */ /* 0x000fe400000108ad */
[----:B------:R-:W-:Y:S02]  /*e2a0*/  FMUL.FTZ R0, R0, c[0x0][0x23c] ;  /* 0x00008f0000007a20 */ /* 0x000fe40000410000 */
[----:B------:R-:W-:Y:S04]  /*e2b0*/  IMAD.WIDE.U32 R188, R8, -0x326172a9, RZ ;  /* 0xcd9e8d5708bc7825 */ /* 0x000fe800078e00ff */
[----:B------:R-:W-:Y:S01]  /*e2c0*/  IMAD.WIDE.U32 R4, R5, -0x326172a9, RZ ;  /* 0xcd9e8d5705047825 */ /* 0x000fe200078e00ff */
[----:B------:R-:W3:Y:S03]  /*e2d0*/  MUFU.EX2 R0, R0 ;  /* 0x0000000000007308 */ /* 0x000ee60000000800 */
[----:B-1----:R-:W-:Y:S01]  /*e2e0*/  FFMA.FTZ R133, R181, c[0x0][0x23c], -R172 ;  /* 0x00008f00b5857a23 */ /* 0x002fe200000108ac */
[----:B------:R-:W-:Y:S02]  /*e2f0*/  LOP3.LUT R6, R4, 0xffff, RZ, 0xc0, !PT ;  /* 0x0000ffff04067812 */ /* 0x000fe400078ec0ff */
[----:B------:R-:W-:Y:S02]  /*e300*/  LOP3.LUT R5, R5, UR25, R188, 0x96, !PT ;  /* 0x0000001905057c12 */ /* 0x000fe4000f8e96bc */
[--C-:B------:R-:W-:Y:S01]  /*e310*/  SHF.R.U32.HI R7, RZ, 0x10, R4.reuse ;  /* 0x00000010ff077819 */ /* 0x100fe20000011604 */
[----:B--2---:R-:W-:Y:S01]  /*e320*/  FMUL.FTZ R17, R2, R149 ;  /* 0x0000009502117220 */ /* 0x004fe20000410000 */
[----:B------:R-:W-:Y:S01]  /*e330*/  LOP3.LUT R16, R4, 0xff, RZ, 0xc0, !PT ;  /* 0x000000ff04107812 */ /* 0x000fe200078ec0ff */
[C---:B------:R-:W-:Y:S01]  /*e340*/  FMUL.FTZ R25, R2.reuse, R157 ;  /* 0x0000009d02197220 */ /* 0x040fe20000410000 */
[----:B------:R-:W-:Y:S01]  /*e350*/  SHF.R.U32.HI R11, RZ, 0x18, R4 ;  /* 0x00000018ff0b7819 */ /* 0x000fe20000011604 */
[C---:B------:R-:W-:Y:S01]  /*e360*/  FMUL.FTZ R24, R2.reuse, R156 ;  /* 0x0000009c02187220 */ /* 0x040fe20000410000 */
[----:B------:R-:W-:Y:S01]  /*e370*/  LOP3.LUT R9, R7, 0xff, RZ, 0xc0, !PT ;  /* 0x000000ff07097812 */ /* 0x000fe200078ec0ff */
[C---:B------:R-:W-:Y:S01]  /*e380*/  FMUL.FTZ R32, R2.reuse, R164 ;  /* 0x000000a402207220 */ /* 0x040fe20000410000 */
[--C-:B------:R-:W-:Y:S01]  /*e390*/  SHF.R.U32.HI R7, RZ, 0x10, R5.reuse ;  /* 0x00000010ff077819 */ /* 0x100fe20000011605 */
[C---:B------:R-:W-:Y:S01]  /*e3a0*/  FMUL.FTZ R33, R2.reuse, R165 ;  /* 0x000000a502217220 */ /* 0x040fe20000410000 */
[C---:B------:R-:W-:Y:S01]  /*e3b0*/  LOP3.LUT R4, R5.reuse, 0xffff, RZ, 0xc0, !PT ;  /* 0x0000ffff05047812 */ /* 0x040fe200078ec0ff */
[C---:B------:R-:W-:Y:S01]  /*e3c0*/  FMUL.FTZ R36, R2.reuse, R36 ;  /* 0x0000002402247220 */ /* 0x040fe20000410000 */
[----:B------:R-:W-:Y:S01]  /*e3d0*/  LOP3.LUT R8, R5, 0xff, RZ, 0xc0, !PT ;  /* 0x000000ff05087812 */ /* 0x000fe200078ec0ff */
[C---:B------:R-:W-:Y:S01]  /*e3e0*/  FMUL.FTZ R37, R2.reuse, R37 ;  /* 0x0000002502257220 */ /* 0x040fe20000410000 */
[----:B------:R-:W-:Y:S01]  /*e3f0*/  SHF.R.U32.HI R10, RZ, 0x8, R6 ;  /* 0x00000008ff0a7819 */ /* 0x000fe20000011606 */
[----:B------:R-:W-:Y:S01]  /*e400*/  FMUL.FTZ R40, R2, R40 ;  /* 0x0000002802287220 */ /* 0x000fe20000410000 */
[----:B------:R-:W-:Y:S01]  /*e410*/  SHF.R.U32.HI R6, RZ, 0x18, R5 ;  /* 0x00000018ff067819 */ /* 0x000fe20000011605 */
[C---:B---3--:R-:W-:Y:S01]  /*e420*/  FMUL.FTZ R18, R0.reuse, R150 ;  /* 0x0000009600127220 */ /* 0x048fe20000410000 */
[----:B------:R-:W-:Y:S01]  /*e430*/  SHF.R.U32.HI R5, RZ, 0x8, R4 ;  /* 0x00000008ff057819 */ /* 0x000fe20000011604 */
[C---:B------:R-:W-:Y:S01]  /*e440*/  FMUL.FTZ R19, R0.reuse, R151 ;  /* 0x0000009700137220 */ /* 0x040fe20000410000 */
[----:B------:R-:W-:Y:S01]  /*e450*/  LOP3.LUT R4, R7, 0xff, RZ, 0xc0, !PT ;  /* 0x000000ff07047812 */ /* 0x000fe200078ec0ff */
[----:B------:R-:W-:Y:S01]  /*e460*/  FMUL.FTZ R26, R0, R158 ;  /* 0x0000009e001a7220 */ /* 0x000fe20000410000 */
[----:B------:R-:W-:Y:S01]  /*e470*/  PRMT R10, R16, 0x5410, R10 ;  /* 0x00005410100a7816 */ /* 0x000fe2000000000a */
[----:B------:R-:W-:Y:S01]  /*e480*/  FMUL.FTZ R16, R2, R148 ;  /* 0x0000009402107220 */ /* 0x000fe20000410000 */
        /* <DEDUP_REMOVED lines=22> */
[----:B------:R-:W-:Y:S01]  /*e5f0*/  LDSM.16.MT88.4 R148, [R206+0x10800] ;  /* 0x01080000ce94783b */ /* 0x000fe20000004200 */
[C---:B------:R-:W-:Y:S01]  /*e600*/  FMUL.FTZ R10, R0.reuse, R142 ;  /* 0x0000008e000a7220 */ /* 0x040fe20000410000 */
[----:B------:R-:W1:Y:S01]  /*e610*/  LDC.U8 R156, c[0x0][0x2d8] ;  /* 0x0000b600ff9c7b82 */ /* 0x000e620000000000 */
[C---:B------:R-:W-:Y:S02]  /*e620*/  FMUL.FTZ R27, R0.reuse, R159 ;  /* 0x0000009f001b7220 */ /* 0x040fe40000410000 */
[C---:B------:R-:W-:Y:S01]  /*e630*/  FMUL.FTZ R34, R0.reuse, R166 ;  /* 0x000000a600227220 */ /* 0x040fe20000410000 */
[C---:B------:R-:W-:Y:S02]  /*e640*/  HMMA.16816.F32 R4, R168.reuse, R12, R4 ;  /* 0x0000000ca804723c */ /* 0x040fe40000001804 */
[----:B------:R-:W2:Y:S03]  /*e650*/  LDSM.16.MT88.4 R136, [R207+0x10000] ;  /* 0x01000000cf88783b */ /* 0x000ea60000004200 */
[----:B------:R-:W-:Y:S02]  /*e660*/  FMUL.FTZ R35, R0, R167 ;  /* 0x000000a700237220 */ /* 0x000fe40000410000 */
[C---:B------:R-:W-:Y:S01]  /*e670*/  FMUL.FTZ R12, R2.reuse, R144 ;  /* 0x00000090020c7220 */ /* 0x040fe20000410000 */
[C---:B------:R-:W-:Y:S02]  /*e680*/  HMMA.16816.F32 R8, R168.reuse, R14, R8 ;  /* 0x0000000ea808723c */ /* 0x040fe40000001808 */
[----:B------:R-:W3:Y:S02]  /*e690*/  LDSM.16.MT88.4 R140, [R205+0x12000] ;  /* 0x01200000cd8c783b */ /* 0x000ee40000004200 */
[----:B------:R-:W-:Y:S02]  /*e6a0*/  FMUL.FTZ R13, R2, R145 ;  /* 0x00000091020d7220 */ /* 0x000fe40000410000 */
[C---:B------:R-:W-:Y:S02]  /*e6b0*/  FMUL.FTZ R38, R0.reuse, R38 ;  /* 0x0000002600267220 */ /* 0x040fe40000410000 */
[C---:B------:R-:W-:Y:S04]  /*e6c0*/  FMUL.FTZ R14, R0.reuse, R146 ;  /* 0x00000092000e7220 */ /* 0x040fe80000410000 */
[----:B------:R-:W-:Y:S01]  /*e6d0*/  FMUL.FTZ R15, R0, R147 ;  /* 0x00000093000f7220 */ /* 0x000fe20000410000 */
[----:B-1----:R-:W-:Y:S01]  /*e6e0*/  PRMT R180, R156, 0x7054, R156 ;  /* 0x000070549cb47816 */ /* 0x002fe2000000009c */
[----:B------:R-:W1:Y:S01]  /*e6f0*/  LDSM.16.MT88.4 R144, [R206+0x12000] ;  /* 0x01200000ce90783b */ /* 0x000e620000004200 */
[----:B------:R-:W-:Y:S02]  /*e700*/  IMAD.MOV.U32 R167, RZ, RZ, R203 ;  /* 0x000000ffffa77224 */ /* 0x000fe400078e00cb */
[----:B------:R-:W-:Y:S02]  /*e710*/  FMUL.FTZ R39, R0, R39 ;  /* 0x0000002700277220 */ /* 0x000fe40000410000 */
[C---:B------:R-:W-:Y:S03]  /*e720*/  HMMA.16816.F32 R12, R168.reuse, R20, R12 ;  /* 0x00000014a80c723c */ /* 0x040fe6000000180c */
[----:B------:R-:W-:Y:S01]  /*e730*/  LDSM.16.MT88.4 R156, [R207+0x10800] ;  /* 0x01080000cf9c783b */ /* 0x000fe20000004200 */
[----:B------:R-:W-:Y:S02]  /*e740*/  IMAD.MOV.U32 R181, RZ, RZ, R167 ;  /* 0x000000ffffb57224 */ /* 0x000fe400078e00a7 */
[C---:B------:R-:W-:Y:S02]  /*e750*/  FMUL.FTZ R41, R2.reuse, R41 ;  /* 0x0000002902297220 */ /* 0x040fe40000410000 */
[C---:B------:R-:W-:Y:S04]  /*e760*/  HMMA.16816.F32 R16, R168.reuse, R22, R16 ;  /* 0x00000016a810723c */ /* 0x040fe80000001810 */
[C---:B------:R-:W-:Y:S02]  /*e770*/  FMUL.FTZ R21, R2.reuse, R153 ;  /* 0x0000009902157220 */ /* 0x040fe40000410000 */
[----:B------:R-:W-:Y:S02]  /*e780*/  FMUL.FTZ R20, R2, R152 ;  /* 0x0000009802147220 */ /* 0x000fe40000410000 */
[C---:B------:R-:W-:Y:S04]  /*e790*/  FMUL.FTZ R23, R0.reuse, R155 ;  /* 0x0000009b00177220 */ /* 0x040fe80000410000 */
[C---:B------:R-:W-:Y:S02]  /*e7a0*/  FMUL.FTZ R22, R0.reuse, R154 ;  /* 0x0000009a00167220 */ /* 0x040fe40000410000 */
[C---:B------:R-:W-:Y:S02]  /*e7b0*/  FMUL.FTZ R42, R0.reuse, R42 ;  /* 0x0000002a002a7220 */ /* 0x040fe40000410000 */
[----:B------:R-:W-:Y:S02]  /*e7c0*/  FMUL.FTZ R43, R0, R43 ;  /* 0x0000002b002b7220 */ /* 0x000fe40000410000 */
[C---:B------:R-:W-:Y:S01]  /*e7d0*/  FMUL.FTZ R44, R2.reuse, R44 ;  /* 0x0000002c022c7220 */ /* 0x040fe20000410000 */
[C---:B------:R-:W-:Y:S03]  /*e7e0*/  HMMA.16816.F32 R20, R168.reuse, R28, R20 ;  /* 0x0000001ca814723c */ /* 0x040fe60000001814 */
[----:B------:R-:W-:Y:S02]  /*e7f0*/  FMUL.FTZ R45, R2, R45 ;  /* 0x0000002d022d7220 */ /* 0x000fe40000410000 */
[----:B------:R-:W-:Y:S02]  /*e800*/  FMUL.FTZ R46, R0, R46 ;  /* 0x0000002e002e7220 */ /* 0x000fe40000410000 */
[C---:B------:R-:W-:Y:S01]  /*e810*/  FMUL.FTZ R28, R2.reuse, R160 ;  /* 0x000000a0021c7220 */ /* 0x040fe20000410000 */
[C---:B------:R-:W-:Y:S04]  /*e820*/  HMMA.16816.F32 R24, R168.reuse, R30, R24 ;  /* 0x0000001ea818723c */ /* 0x040fe80000001818 */
[----:B------:R-:W-:Y:S02]  /*e830*/  FMUL.FTZ R29, R2, R161 ;  /* 0x000000a1021d7220 */ /* 0x000fe40000410000 */
[C---:B------:R-:W-:Y:S02]  /*e840*/  FMUL.FTZ R47, R0.reuse, R47 ;  /* 0x0000002f002f7220 */ /* 0x040fe40000410000 */
[C---:B------:R-:W-:Y:S04]  /*e850*/  FMUL.FTZ R30, R0.reuse, R162 ;  /* 0x000000a2001e7220 */ /* 0x040fe80000410000 */
[----:B------:R-:W-:Y:S02]  /*e860*/  FMUL.FTZ R31, R0, R163 ;  /* 0x000000a3001f7220 */ /* 0x000fe40000410000 */
[----:B------:R-:W-:Y:S02]  /*e870*/  IMAD.MOV.U32 R163, RZ, RZ, R239 ;  /* 0x000000ffffa37224 */ /* 0x000fe400078e00ef */
[----:B------:R-:W-:Y:S01]  /*e880*/  IMAD.MOV.U32 R162, RZ, RZ, R238 ;  /* 0x000000ffffa27224 */ /* 0x000fe200078e00ee */
[----:B------:R4:W5:Y:S01]  /*e890*/  MUFU.EX2 R239, R133 ;  /* 0x0000008500ef7308 */ /* 0x0009620000000800 */
        /* <DEDUP_REMOVED lines=33> */
[--C-:B----4-:R-:W-:Y:S02]  /*eab0*/  FFMA.FTZ R133, R182, c[0x0][0x23c], -R173.reuse ;  /* 0x00008f00b6857a23 */ /* 0x110fe400000108ad */
[C---:B------:R-:W-:Y:S02]  /*eac0*/  FMUL.FTZ R68, R2.reuse, R68 ;  /* 0x0000004402447220 */ /* 0x040fe40000410000 */
[C---:B------:R-:W-:Y:S01]  /*ead0*/  HMMA.16816.F32 R64, R168.reuse, R142, R64 ;  /* 0x0000008ea840723c */ /* 0x040fe20000001840 */
[----:B------:R3:W-:Y:S01]  /*eae0*/  MUFU.EX2 R238, R133 ;  /* 0x0000008500ee7308 */ /* 0x0007e20000000800 */
[----:B------:R-:W4:Y:S02]  /*eaf0*/  LDSM.16.MT88.4 R140, [R208+0x14000] ;  /* 0x01400000d08c783b */ /* 0x000f240000004200 */
[----:B------:R-:W-:Y:S02]  /*eb00*/  FMUL.FTZ R69, R2, R69 ;  /* 0x0000004502457220 */ /* 0x000fe40000410000 */
[C---:B------:R-:W-:Y:S02]  /*eb10*/  FMUL.FTZ R70, R0.reuse, R70 ;  /* 0x0000004600467220 */ /* 0x040fe40000410000 */
[----:B------:R-:W-:Y:S04]  /*eb20*/  FMUL.FTZ R71, R0, R71 ;  /* 0x0000004700477220 */ /* 0x000fe80000410000 */
[C---:B------:R-:W-:Y:S02]  /*eb30*/  FMUL.FTZ R72, R2.reuse, R72 ;  /* 0x0000004802487220 */ /* 0x040fe40000410000 */
[----:B------:R-:W-:Y:S01]  /*eb40*/  FMUL.FTZ R73, R2, R73 ;  /* 0x0000004902497220 */ /* 0x000fe20000410000 */
        /* <DEDUP_REMOVED lines=9> */
[----:B---3--:R-:W-:Y:S02]  /*ebe0*/  FFMA.FTZ R133, R183, c[0x0][0x23c], -R173 ;  /* 0x00008f00b7857a23 */ /* 0x008fe400000108ad */
[----:B------:R-:W-:Y:S02]  /*ebf0*/  IMAD.MOV.U32 R165, RZ, RZ, R237 ;  /* 0x000000ffffa57224 */ /* 0x000fe400078e00ed */
[----:B------:R3:W1:Y:S01]  /*ec00*/  MUFU.EX2 R237, R133 ;  /* 0x0000008500ed7308 */ /* 0x0006620000000800 */
[C---:B--2---:R-:W-:Y:S03]  /*ec10*/  HMMA.16816.F32 R76, R168.reuse, R136, R76 ;  /* 0x00000088a84c723c */ /* 0x044fe6000000184c */
[C---:B------:R-:W-:Y:S02]  /*ec20*/  FMUL.FTZ R80, R2.reuse, R80 ;  /* 0x0000005002507220 */ /* 0x040fe40000410000 */
[----:B------:R-:W-:Y:S02]  /*ec30*/  FMUL.FTZ R81, R2, R81 ;  /* 0x0000005102517220 */ /* 0x000fe40000410000 */
[C---:B------:R-:W-:Y:S02]  /*ec40*/  FMUL.FTZ R82, R0.reuse, R82 ;  /* 0x0000005200527220 */ /* 0x040fe40000410000 */
[----:B------:R-:W-:Y:S03]  /*ec50*/  FMUL.FTZ R83, R0, R83 ;  /* 0x0000005300537220 */ /* 0x000fe60000410000 */
[C---:B------:R-:W-:Y:S02]  /*ec60*/  FMUL.FTZ R84, R2.reuse, R84 ;  /* 0x0000005402547220 */ /* 0x040fe40000410000 */
[----:B------:R-:W-:Y:S02]  /*ec70*/  FMUL.FTZ R85, R2, R85 ;  /* 0x0000005502557220 */ /* 0x000fe40000410000 */
        /* <DEDUP_REMOVED lines=15> */
[----:B---3--:R-:W-:Y:S02]  /*ed70*/  FFMA.FTZ R133, R184, c[0x0][0x23c], -R172 ;  /* 0x00008f00b8857a23 */ /* 0x008fe400000108ac */
[----:B------:R-:W-:Y:S02]  /*ed80*/  IMAD.MOV.U32 R164, RZ, RZ, R236 ;  /* 0x000000ffffa47224 */ /* 0x000fe400078e00ec */
[----:B------:R3:W-:Y:S01]  /*ed90*/  MUFU.EX2 R236, R133 ;  /* 0x0000008500ec7308 */ /* 0x0007e20000000800 */
[C---:B-1----:R-:W-:Y:S03]  /*eda0*/  HMMA.16816.F32 R92, R168.reuse, R144, R92 ;  /* 0x00000090a85c723c */ /* 0x042fe6000000185c */
[C---:B------:R-:W-:Y:S02]  /*edb0*/  FMUL.FTZ R96, R2.reuse, R96 ;  /* 0x0000006002607220 */ /* 0x040fe40000410000 */
[----:B------:R-:W-:Y:S02]  /*edc0*/  FMUL.FTZ R97, R2, R97 ;  /* 0x0000006102617220 */ /* 0x000fe40000410000 */
[C---:B------:R-:W-:Y:S02]  /*edd0*/  FMUL.FTZ R98, R0.reuse, R98 ;  /* 0x0000006200627220 */ /* 0x040fe40000410000 */
[----:B------:R-:W-:Y:S03]  /*ede0*/  FMUL.FTZ R99, R0, R99 ;  /* 0x0000006300637220 */ /* 0x000fe60000410000 */
[C---:B------:R-:W-:Y:S02]  /*edf0*/  FMUL.FTZ R100, R2.reuse, R100 ;  /* 0x0000006402647220 */ /* 0x040fe40000410000 */
[----:B------:R-:W-:Y:S02]  /*ee00*/  FMUL.FTZ R101, R2, R101 ;  /* 0x0000006502657220 */ /* 0x000fe40000410000 */
        /* <DEDUP_REMOVED lines=9> */
[----:B---3--:R-:W-:Y:S02]  /*eea0*/  FFMA.FTZ R133, R185, c[0x0][0x23c], -R172 ;  /* 0x00008f00b9857a23 */ /* 0x008fe400000108ac */
[C---:B------:R-:W-:Y:S02]  /*eeb0*/  FMUL.FTZ R116, R2.reuse, R116 ;  /* 0x0000007402747220 */ /* 0x040fe40000410000 */
[----:B------:R2:W3:Y:S01]  /*eec0*/  MUFU.EX2 R203, R133 ;  /* 0x0000008500cb7308 */ /* 0x0004e20000000800 */
[C---:B------:R-:W-:Y:S01]  /*eed0*/  HMMA.16816.F32 R104, R168.reuse, R138, R104 ;  /* 0x0000008aa868723c */ /* 0x040fe20000001868 */
[----:B------:R-:W3:Y:S02]  /*eee0*/  LDSM.16.MT88.4 R136, [R207+0x16000] ;  /* 0x01600000cf88783b */ /* 0x000ee40000004200 */
[C---:B------:R-:W-:Y:S02]  /*eef0*/  FMUL.FTZ R108, R2.reuse, R108 ;  /* 0x0000006c026c7220 */ /* 0x040fe40000410000 */
[----:B------:R-:W-:Y:S02]  /*ef00*/  FMUL.FTZ R109, R2, R109 ;  /* 0x0000006d026d7220 */ /* 0x000fe40000410000 */
[C---:B------:R-:W-:Y:S02]  /*ef10*/  FMUL.FTZ R110, R0.reuse, R110 ;  /* 0x0000006e006e7220 */ /* 0x040fe40000410000 */
[----:B------:R-:W-:Y:S03]  /*ef20*/  FMUL.FTZ R111, R0, R111 ;  /* 0x0000006f006f7220 */ /* 0x000fe60000410000 */
[----:B------:R-:W-:Y:S02]  /*ef30*/  FMUL.FTZ R117, R2, R117 ;  /* 0x0000007502757220 */ /* 0x000fe40000410000 */
[----:B------:R-:W-:Y:S02]  /*ef40*/  FMUL.FTZ R118, R0, R118 ;  /* 0x0000007600767220 */ /* 0x000fe40000410000 */
[C---:B----4-:R-:W-:Y:S03]  /*ef50*/  HMMA.16816.F32 R108, R168.reuse, R140, R108 ;  /* 0x0000008ca86c723c */ /* 0x050fe6000000186c */
[C---:B------:R-:W-:Y:S02]  /*ef60*/  FMUL.FTZ R112, R2.reuse, R112 ;  /* 0x0000007002707220 */ /* 0x040fe40000410000 */
[----:B------:R-:W-:Y:S02]  /*ef70*/  FMUL.FTZ R113, R2, R113 ;  /* 0x0000007102717220 */ /* 0x000fe40000410000 */
[C---:B------:R-:W-:Y:S01]  /*ef80*/  FMUL.FTZ R114, R0.reuse, R114 ;  /* 0x0000007200727220 */ /* 0x040fe20000410000 */
[----:B------:R-:W-:Y:S01]  /*ef90*/  LOP3.LUT R140, R189, UR9, R176, 0x96, !PT ;  /* 0x00000009bd8c7c12 */ /* 0x000fe2000f8e96b0 */
[C---:B------:R-:W-:Y:S03]  /*efa0*/  FMUL.FTZ R115, R0.reuse, R115 ;  /* 0x0000007300737220 */ /* 0x040fe60000410000 */
[----:B------:R-:W-:Y:S02]  /*efb0*/  FMUL.FTZ R119, R0, R119 ;  /* 0x0000007700777220 */ /* 0x000fe40000410000 */
[----:B------:R-:W-:Y:S02]  /*efc0*/  IMAD.WIDE.U32 R140, R140, -0x2daee0ad, RZ ;  /* 0xd2511f538c8c7825 */ /* 0x000fe400078e00ff */
[C---:B------:R-:W-:Y:S03]  /*efd0*/  HMMA.16816.F32 R112, R168.reuse, R142, R112 ;  /* 0x0000008ea870723c */ /* 0x040fe60000001870 */
[----:B------:R-:W-:Y:S01]  /*efe0*/  IMAD.MOV.U32 R166, RZ, RZ, R202 ;  /* 0x000000ffffa67224 */ /* 0x000fe200078e00ca */
[----:B--2---:R-:W-:Y:S01]  /*eff0*/  LOP3.LUT R133, R141, UR24, R178, 0x96, !PT ;  /* 0x000000188d857c12 */ /* 0x004fe2000f8e96b2 */
[----:B------:R2:W-:Y:S01]  /*f000*/  MUFU.EX2 R202, R134 ;  /* 0x0000008600ca7308 */ /* 0x0005e20000000800 */
[----:B------:R-:W-:Y:S01]  /*f010*/  LDSM.16.MT88.4 R176, [R206+0x13800] ;  /* 0x01380000ceb0783b */ /* 0x000fe20000004200 */
[----:B------:R-:W-:Y:S01]  /*f020*/  LOP3.LUT R143, R140, 0xffff, RZ, 0xc0, !PT ;  /* 0x0000ffff8c8f7812 */ /* 0x000fe200078ec0ff */
[C---:B-1----:R-:W-:Y:S04]  /*f030*/  HMMA.16816.F32 R116, R168.reuse, R144, R116 ;  /* 0x00000090a874723c */ /* 0x042fe80000001874 */
[----:B------:R-:W-:Y:S01]  /*f040*/  FFMA.FTZ R141, R187, c[0x0][0x23c], -R173 ;  /* 0x00008f00bb8d7a23 */ /* 0x000fe200000108ad */
[--C-:B------:R-:W-:Y:S01]  /*f050*/  SHF.R.U32.HI R152, RZ, 0x10, R140.reuse ;  /* 0x00000010ff987819 */ /* 0x100fe2000001168c */
[----:B------:R-:W-:Y:S01]  /*f060*/  FMUL.FTZ R120, R2, R120 ;  /* 0x0000007802787220 */ /* 0x000fe20000410000 */
[----:B------:R-:W-:Y:S01]  /*f070*/  LOP3.LUT R154, R140, 0xff, RZ, 0xc0, !PT ;  /* 0x000000ff8c9a7812 */ /* 0x000fe200078ec0ff */
[----:B------:R-:W-:Y:S01]  /*f080*/  FMUL.FTZ R121, R2, R121 ;  /* 0x0000007902797220 */ /* 0x000fe20000410000 */
[----:B------:R1:W4:Y:S03]  /*f090*/  MUFU.EX2 R201, R141 ;  /* 0x0000008d00c97308 */ /* 0x0003260000000800 */
[C---:B------:R-:W-:Y:S01]  /*f0a0*/  FMUL.FTZ R122, R0.reuse, R122 ;  /* 0x0000007a007a7220 */ /* 0x040fe20000410000 */
[----:B------:R-:W-:Y:S01]  /*f0b0*/  SHF.R.U32.HI R153, RZ, 0x18, R140 ;  /* 0x00000018ff997819 */ /* 0x000fe2000001168c */
[----:B------:R-:W-:Y:S01]  /*f0c0*/  FMUL.FTZ R123, R0, R123 ;  /* 0x0000007b007b7220 */ /* 0x000fe20000410000 */
[----:B------:R-:W-:Y:S01]  /*f0d0*/  LOP3.LUT R152, R152, 0xff, RZ, 0xc0, !PT ;  /* 0x000000ff98987812 */ /* 0x000fe200078ec0ff */
[C---:B------:R-:W-:Y:S01]  /*f0e0*/  FMUL.FTZ R124, R2.reuse, R124 ;  /* 0x0000007c027c7220 */ /* 0x040fe20000410000 */
[----:B------:R-:W-:Y:S01]  /*f0f0*/  SHF.R.U32.HI R143, RZ, 0x8, R143 ;  /* 0x00000008ff8f7819 */ /* 0x000fe2000001168f */
[----:B------:R-:W-:Y:S01]  /*f100*/  FMUL.FTZ R125, R2, R125 ;  /* 0x0000007d027d7220 */ /* 0x000fe20000410000 */
[C---:B------:R-:W-:Y:S01]  /*f110*/  LOP3.LUT R142, R133.reuse, 0xff, RZ, 0xc0, !PT ;  /* 0x000000ff858e7812 */ /* 0x040fe200078ec0ff */
[C---:B------:R-:W-:Y:S01]  /*f120*/  FMUL.FTZ R126, R0.reuse, R126 ;  /* 0x0000007e007e7220 */ /* 0x040fe20000410000 */
[C---:B------:R-:W-:Y:S01]  /*f130*/  HMMA.16816.F32 R120, R168.reuse, R146, R120 ;  /* 0x00000092a878723c */ /* 0x040fe20000001878 */
[----:B------:R-:W4:Y:S02]  /*f140*/  LDSM.16.MT88.4 R144, [R205+0x10800] ;  /* 0x01080000cd90783b */ /* 0x000f240000004200 */
[----:B--2---:R-:W-:Y:S01]  /*f150*/  LOP3.LUT R134, R133, 0xffff, RZ, 0xc0, !PT ;  /* 0x0000ffff85867812 */ /* 0x004fe200078ec0ff */
[----:B------:R-:W-:Y:S01]  /*f160*/  FMUL.FTZ R127, R0, R127 ;  /* 0x0000007f007f7220 */ /* 0x000fe20000410000 */
[--C-:B------:R-:W-:Y:S01]  /*f170*/  SHF.R.U32.HI R140, RZ, 0x10, R133.reuse ;  /* 0x00000010ff8c7819 */ /* 0x100fe20000011685 */
[C---:B------:R-:W-:Y:S01]  /*f180*/  FMUL.FTZ R128, R2.reuse, R128 ;  /* 0x0000008002807220 */ /* 0x040fe20000410000 */
[----:B------:R-:W-:Y:S01]  /*f190*/  SHF.R.U32.HI R133, RZ, 0x18, R133 ;  /* 0x00000018ff857819 */ /* 0x000fe20000011685 */
[----:B------:R-:W-:Y:S01]  /*f1a0*/  FMUL.FTZ R129, R2, R129 ;  /* 0x0000008102817220 */ /* 0x000fe20000410000 */
[----:B------:R-:W-:Y:S02]  /*f1b0*/  SHF.R.U32.HI R134, RZ, 0x8, R134 ;  /* 0x00000008ff867819 */ /* 0x000fe40000011686 */
[C---:B---3--:R-:W-:Y:S03]  /*f1c0*/  HMMA.16816.F32 R124, R168.reuse, R136, R124 ;  /* 0x00000088a87c723c */ /* 0x048fe6000000187c */
[----:B-1----:R-:W-:Y:S01]  /*f1d0*/  PRMT R141, R154, 0x5410, R143 ;  /* 0x000054109a8d7816 */ /* 0x002fe2000000008f */
[----:B------:R-:W-:Y:S01]  /*f1e0*/  FMUL.FTZ R130, R0, R130 ;  /* 0x0000008200827220 */ /* 0x000fe20000410000 */
[----:B------:R-:W-:Y:S01]  /*f1f0*/  PRMT R143, R152, 0x5410, R153 ;  /* 0x00005410988f7816 */ /* 0x000fe20000000099 */
[----:B------:R-:W-:Y:S01]  /*f200*/  FMUL.FTZ R131, R0, R131 ;  /* 0x0000008300837220 */ /* 0x000fe20000410000 */
[----:B------:R-:W-:Y:S01]  /*f210*/  LOP3.LUT R140, R140, 0xff, RZ, 0xc0, !PT ;  /* 0x000000ff8c8c7812 */ /* 0x000fe200078ec0ff */
[----:B------:R-:W1:Y:S01]  /*f220*/  LDSM.16.MT88.4 R152, [R208+0x10800] ;  /* 0x01080000d098783b */ /* 0x000e620000004200 */
[----:B------:R-:W-:Y:S03]  /*f230*/  PRMT R161, R142, 0x5410, R134 ;  /* 0x000054108ea17816 */ /* 0x000fe60000000086 */
[----:B------:R-:W-:Y:S01]  /*f240*/  PRMT R160, R140, 0x5410, R133 ;  /* 0x000054108ca07816 */ /* 0x000fe20000000085 */
[----:B------:R-:W-:Y:S03]  /*f250*/  HMMA.16816.F32 R128, R168, R138, R128 ;  /* 0x0000008aa880723c */ /* 0x000fe60000001880 */
[--C-:B------:R-:W-:Y:S01]  /*f260*/  HSET2.LE.AND R142, R141, R180.reuse, PT ;  /* 0x000000b48d8e7233 */ /* 0x100fe20003803000 */
[----:B-----5:R-:W-:Y:S01]  /*f270*/  F2FP.PACK_AB R133, R239, R240 ;  /* 0x000000f0ef85723e */ /* 0x020fe200000000ff */
[--C-:B------:R-:W-:Y:S01]  /*f280*/  HSET2.LE.AND R143, R143, R180.reuse, PT ;  /* 0x000000b48f8f7233 */ /* 0x100fe20003803000 */
[----:B------:R-:W-:Y:S01]  /*f290*/  F2FP.PACK_AB R134, R237, R238 ;  /* 0x000000eeed86723e */ /* 0x000fe200000000ff */
[--C-:B------:R-:W-:Y:S01]  /*f2a0*/  HSET2.LE.AND R140, R161, R180.reuse, PT ;  /* 0x000000b4a18c7233 */ /* 0x100fe20003803000 */
[----:B------:R-:W-:Y:S01]  /*f2b0*/  LOP3.LUT R142, R142, R133, RZ, 0xc0, !PT ;  /* 0x000000858e8e7212 */ /* 0x000fe200078ec0ff */
[----:B------:R-:W-:Y:S01]  /*f2c0*/  HSET2.LE.AND R141, R160, R180, PT ;  /* 0x000000b4a08d7233 */ /* 0x000fe20003803000 */
[----:B------:R-:W2:Y:S02]  /*f2d0*/  LDSM.16.MT88.4 R136, [R205+0x12800] ;  /* 0x01280000cd88783b */ /* 0x000ea40000004200 */
[----:B------:R-:W-:Y:S01]  /*f2e0*/  LOP3.LUT R143, R143, R134, RZ, 0xc0, !PT ;  /* 0x000000868f8f7212 */ /* 0x000fe200078ec0ff */
[----:B------:R-:W-:Y:S01]  /*f2f0*/  IMAD.MOV.U32 R182, RZ, RZ, R164 ;  /* 0x000000ffffb67224 */ /* 0x000fe200078e00a4 */
[----:B------:R-:W-:Y:S01]  /*f300*/  F2FP.PACK_AB R133, R203, R236 ;  /* 0x000000eccb85723e */ /* 0x000fe200000000ff */
[----:B------:R-:W-:Y:S01]  /*f310*/  IMAD.MOV.U32 R164, RZ, RZ, R162 ;  /* 0x000000ffffa47224 */ /* 0x000fe200078e00a2 */
[----:B----4-:R-:W-:Y:S01]  /*f320*/  F2FP.PACK_AB R134, R201, R202 ;  /* 0x000000cac986723e */ /* 0x010fe200000000ff */
[----:B------:R-:W-:Y:S01]  /*f330*/  IMAD.MOV.U32 R183, RZ, RZ, R165 ;  /* 0x000000ffffb77224 */ /* 0x000fe200078e00a5 */
[----:B------:R-:W-:Y:S01]  /*f340*/  LOP3.LUT R140, R140, R133, RZ, 0xc0, !PT ;  /* 0x000000858c8c7212 */ /* 0x000fe200078ec0ff */
[----:B------:R-:W-:Y:S01]  /*f350*/  IMAD.MOV.U32 R165, RZ, RZ, R163 ;  /* 0x000000ffffa57224 */ /* 0x000fe200078e00a3 */
[----:B------:R-:W-:Y:S01]  /*f360*/  LOP3.LUT R141, R141, R134, RZ, 0xc0, !PT ;  /* 0x000000868d8d7212 */ /* 0x000fe200078ec0ff */
[----:B------:R-:W-:Y:S01]  /*f370*/  LDSM.16.MT88.4 R160, [R205+0x14800] ;  /* 0x01480000cda0783b */ /* 0x000fe20000004200 */
[----:B------:R-:W-:Y:S02]  /*f380*/  IMAD.MOV.U32 R180, RZ, RZ, R166 ;  /* 0x000000ffffb47224 */ /* 0x000fe400078e00a6 */
[----:B------:R-:W-:Y:S02]  /*f390*/  IMAD.MOV.U32 R166, RZ, RZ, R193 ;  /* 0x000000ffffa67224 */ /* 0x000fe400078e00c1 */
[----:B------:R-:W-:Y:S01]  /*f3a0*/  FFMA.FTZ R134, R190, c[0x0][0x23c], -R172 ;  /* 0x00008f00be867a23 */ /* 0x000fe200000108ac */
[C---:B------:R-:W-:Y:S01]  /*f3b0*/  HMMA.16816.F32 R4, R140.reuse, R144, R4 ;  /* 0x000000908c04723c */ /* 0x040fe20000001804 */
[----:B------:R-:W-:Y:S04]  /*f3c0*/  IMAD.U32 R133, RZ, RZ, UR4 ;  /* 0x00000004ff857e24 */ /* 0x000fe8000f8e00ff */
[----:B------:R-:W-:Y:S01]  /*f3d0*/  IMAD.MOV.U32 R164, RZ, RZ, R195 ;  /* 0x000000ffffa47224 */ /* 0x000fe200078e00c3 */
[----:B------:R-:W-:Y:S01]  /*f3e0*/  LOP3.LUT R133, R165, UR27, R133, 0x96, !PT ;  /* 0x0000001ba5857c12 */ /* 0x000fe2000f8e9685 */
[----:B------:R-:W-:Y:S01]  /*f3f0*/  IMAD.MOV.U32 R165, RZ, RZ, R194 ;  /* 0x000000ffffa57224 */ /* 0x000fe200078e00c2 */
[C---:B------:R-:W-:Y:S01]  /*f400*/  HMMA.16816.F32 R8, R140.reuse, R146, R8 ;  /* 0x000000928c08723c */ /* 0x040fe20000001808 */
[----:B------:R-:W3:Y:S01]  /*f410*/  LDSM.16.MT88.4 R144, [R206+0x12800] ;  /* 0x01280000ce90783b */ /* 0x000ee20000004200 */
[----:B------:R4:W-:Y:S06]  /*f420*/  MUFU.EX2 R195, R134 ;  /* 0x0000008600c37308 */ /* 0x0009ec0000000800 */
[C---:B------:R-:W-:Y:S08]  /*f430*/  HMMA.16816.F32 R12, R140.reuse, R148, R12 ;  /* 0x000000948c0c723c */ /* 0x040ff0000000180c */
        /* <DEDUP_REMOVED lines=19> */
[----:B------:R-:W-:Y:S07]  /*f570*/  LDSM.16.MT88.4 R152, [R208+0x16800] ;  /* 0x01680000d098783b */ /* 0x000fee0000004200 */
[C---:B------:R-:W-:Y:S08]  /*f580*/  HMMA.16816.F32 R68, R140.reuse, R160, R68 ;  /* 0x000000a08c44723c */ /* 0x040ff00000001844 */
[C---:B------:R-:W-:Y:S08]  /*f590*/  HMMA.16816.F32 R72, R140.reuse, R162, R72 ;  /* 0x000000a28c48723c */ /* 0x040ff00000001848 */
[C---:B------:R-:W-:Y:S07]  /*f5a0*/  HMMA.16816.F32 R76, R140.reuse, R156, R76 ;  /* 0x0000009c8c4c723c */ /* 0x040fee000000184c */
[----:B------:R-:W-:Y:S01]  /*f5b0*/  IMAD.WIDE.U32 R156, R133, -0x326172a9, RZ ;  /* 0xcd9e8d57859c7825 */ /* 0x000fe200078e00ff */
[C---:B------:R-:W-:Y:S04]  /*f5c0*/  HMMA.16816.F32 R80, R140.reuse, R158, R80 ;  /* 0x0000009e8c50723c */ /* 0x040fe80000001850 */
[----:B------:R-:W-:Y:S01]  /*f5d0*/  FFMA.FTZ R133, R191, c[0x0][0x23c], -R172 ;  /* 0x00008f00bf857a23 */ /* 0x000fe200000108ac */
[----:B------:R-:W-:Y:S02]  /*f5e0*/  LOP3.LUT R156, R175, UR21, R156, 0x96, !PT ;  /* 0x00000015af9c7c12 */ /* 0x000fe4000f8e969c */
[----:B----4-:R-:W-:Y:S01]  /*f5f0*/  LOP3.LUT R134, R157, UR23, R182, 0x96, !PT ;  /* 0x000000179d867c12 */ /* 0x010fe2000f8e96b6 */
[C---:B--2---:R-:W-:Y:S01]  /*f600*/  HMMA.16816.F32 R84, R140.reuse, R136, R84 ;  /* 0x000000888c54723c */ /* 0x044fe20000001854 */
[----:B------:R1:W2:Y:S03]  /*f610*/  MUFU.EX2 R194, R133 ;  /* 0x0000008500c27308 */ /* 0x0002a60000000800 */
[----:B------:R-:W-:Y:S04]  /*f620*/  IMAD.WIDE.U32 R156, R156, -0x2daee0ad, RZ ;  /* 0xd2511f539c9c7825 */ /* 0x000fe800078e00ff */
[C---:B------:R-:W-:Y:S01]  /*f630*/  HMMA.16816.F32 R88, R140.reuse, R138, R88 ;  /* 0x0000008a8c58723c */ /* 0x040fe20000001858 */
[----:B------:R-:W4:Y:S07]  /*f640*/  LDSM.16.MT88.4 R136, [R206+0x16800] ;  /* 0x01680000ce88783b */ /* 0x000f2e0000004200 */
[C---:B---3--:R-:W-:Y:S08]  /*f650*/  HMMA.16816.F32 R92, R140.reuse, R144, R92 ;  /* 0x000000908c5c723c */ /* 0x048ff0000000185c */
[C---:B------:R-:W-:Y:S04]  /*f660*/  HMMA.16816.F32 R96, R140.reuse, R146, R96 ;  /* 0x000000928c60723c */ /* 0x040fe80000001860 */
[----:B-1----:R-:W-:Y:S03]  /*f670*/  FFMA.FTZ R133, R192, c[0x0][0x23c], -R173 ;  /* 0x00008f00c0857a23 */ /* 0x002fe600000108ad */
[----:B------:R-:W-:Y:S01]  /*f680*/  IMAD.WIDE.U32 R146, R134, -0x2daee0ad, RZ ;  /* 0xd2511f5386927825 */ /* 0x000fe200078e00ff */
[C---:B-----5:R-:W-:Y:S01]  /*f690*/  HMMA.16816.F32 R100, R140.reuse, R148, R100 ;  /* 0x000000948c64723c */ /* 0x060fe20000001864 */
[----:B------:R1:W-:Y:S03]  /*f6a0*/  MUFU.EX2 R193, R133 ;  /* 0x0000008500c17308 */ /* 0x0003e60000000800 */
[----:B------:R-:W-:Y:S02]  /*f6b0*/  LOP3.LUT R144, R147, UR20, R180, 0x96, !PT ;  /* 0x0000001493907c12 */ /* 0x000fe4000f8e96b4 */
[----:B------:R-:W-:Y:S02]  /*f6c0*/  LOP3.LUT R134, R157, UR18, R146, 0x96, !PT ;  /* 0x000000129d867c12 */ /* 0x000fe4000f8e9692 */
[C---:B------:R-:W-:Y:S04]  /*f6d0*/  HMMA.16816.F32 R104, R140.reuse, R150, R104 ;  /* 0x000000968c68723c */ /* 0x040fe80000001868 */
[----:B------:R-:W-:Y:S04]  /*f6e0*/  IMAD.WIDE.U32 R146, R144, -0x326172a9, RZ ;  /* 0xcd9e8d5790927825 */ /* 0x000fe800078e00ff */
[----:B------:R-:W-:Y:S01]  /*f6f0*/  IMAD.WIDE.U32 R162, R134, -0x326172a9, RZ ;  /* 0xcd9e8d5786a27825 */ /* 0x000fe200078e00ff */
[C---:B----4-:R-:W-:Y:S03]  /*f700*/  HMMA.16816.F32 R108, R140.reuse, R136, R108 ;  /* 0x000000888c6c723c */ /* 0x050fe6000000186c */
[----:B------:R-:W-:Y:S01]  /*f710*/  LOP3.LUT R144, R147, UR19, R174, 0x96, !PT ;  /* 0x0000001393907c12 */ /* 0x000fe2000f8e96ae */
[----:B------:R-:W-:Y:S02]  /*f720*/  FFMA.FTZ R134, R197, c[0x0][0x23c], -R172 ;  /* 0x00008f00c5867a23 */ /* 0x000fe400000108ac */
[----:B------:R-:W-:Y:S02]  /*f730*/  IMAD.MOV.U32 R197, RZ, RZ, R165 ;  /* 0x000000ffffc57224 */ /* 0x000fe400078e00a5 */
[C---:B------:R-:W-:Y:S01]  /*f740*/  HMMA.16816.F32 R112, R140.reuse, R138, R112 ;  /* 0x0000008a8c70723c */ /* 0x040fe20000001870 */
[----:B------:R-:W-:Y:S03]  /*f750*/  MUFU.EX2 R191, R134 ;  /* 0x0000008600bf7308 */ /* 0x000fe60000000800 */
[--C-:B-1----:R-:W-:Y:S02]  /*f760*/  FFMA.FTZ R133, R196, c[0x0][0x23c], -R173.reuse ;  /* 0x00008f00c4857a23 */ /* 0x102fe400000108ad */
[----:B------:R-:W-:Y:S02]  /*f770*/  IMAD.WIDE.U32 R148, R144, -0x2daee0ad, RZ ;  /* 0xd2511f5390947825 */ /* 0x000fe400078e00ff */
[C---:B------:R-:W-:Y:S03]  /*f780*/  HMMA.16816.F32 R116, R140.reuse, R152, R116 ;  /* 0x000000988c74723c */ /* 0x040fe60000001874 */
[----:B------:R1:W3:Y:S01]  /*f790*/  MUFU.EX2 R192, R133 ;  /* 0x0000008500c07308 */ /* 0x0002e20000000800 */
[--C-:B------:R-:W-:Y:S01]  /*f7a0*/  FFMA.FTZ R138, R200, c[0x0][0x23c], -R173.reuse ;  /* 0x00008f00c88a7a23 */ /* 0x100fe200000108ad */
[----:B------:R-:W-:Y:S01]  /*f7b0*/  LOP3.LUT R156, R149, UR16, R156, 0x96, !PT ;  /* 0x00000010959c7c12 */ /* 0x000fe2000f8e969c */
[----:B------:R-:W-:Y:S01]  /*f7c0*/  IMAD.MOV.U32 R196, RZ, RZ, R164 ;  /* 0x000000ffffc47224 */ /* 0x000fe200078e00a4 */
[----:B------:R-:W4:Y:S01]  /*f7d0*/  LDL.LU R200, [R1] ;  /* 0x0000000001c87983 */ /* 0x000f220000300800 */
[C---:B------:R-:W-:Y:S03]  /*f7e0*/  HMMA.16816.F32 R120, R140.reuse, R154, R120 ;  /* 0x0000009a8c78723c */ /* 0x040fe60000001878 */
[----:B------:R-:W-:Y:S01]  /*f7f0*/  LDSM.16.MT88.4 R152, [R206+0x11000] ;  /* 0x01100000ce98783b */ /* 0x000fe20000004200 */
[----:B------:R-:W-:Y:S01]  /*f800*/  IMAD.WIDE.U32 R164, R156, -0x326172a9, RZ ;  /* 0xcd9e8d579ca47825 */ /* 0x000fe200078e00ff */
[----:B------:R-:W-:Y:S01]  /*f810*/  MUFU.EX2 R188, R138 ;  /* 0x0000008a00bc7308 */ /* 0x000fe20000000800 */
[----:B-1----:R-:W-:Y:S05]  /*f820*/  LOP3.LUT R133, R163, UR17, R146, 0x96, !PT ;  /* 0x00000011a3857c12 */ /* 0x002fea000f8e9692 */
[----:B------:R-:W1:Y:S01]  /*f830*/  LDSM.16.MT88.4 R144, [R207+0x16800] ;  /* 0x01680000cf90783b */ /* 0x000e620000004200 */
[----:B------:R-:W-:Y:S04]  /*f840*/  IMAD.WIDE.U32 R160, R133, -0x2daee0ad, RZ ;  /* 0xd2511f5385a07825 */ /* 0x000fe800078e00ff */
[----:B------:R-:W-:Y:S01]  /*f850*/  FFMA.FTZ R133, R198, c[0x0][0x23c], -R172 ;  /* 0x00008f00c6857a23 */ /* 0x000fe200000108ac */
[----:B------:R-:W-:Y:S01]  /*f860*/  LOP3.LUT R136, R161, UR7, R148, 0x96, !PT ;  /* 0x00000007a1887c12 */ /* 0x000fe2000f8e9694 */
[----:B------:R-:W-:Y:S01]  /*f870*/  IMAD.MOV.U32 R198, RZ, RZ, R166 ;  /* 0x000000ffffc67224 */ /* 0x000fe200078e00a6 */
[----:B------:R-:W5:Y:S01]  /*f880*/  LDSM.16.MT88.4 R148, [R205+0x11000] ;  /* 0x01100000cd94783b */ /* 0x000f620000004200 */
[----:B------:R2:W1:Y:S01]  /*f890*/  MUFU.EX2 R190, R133 ;  /* 0x0000008500be7308 */ /* 0x0004620000000800 */
[----:B------:R-:W3:Y:S01]  /*f8a0*/  LDC.U8 R166, c[0x0][0x2d8] ;  /* 0x0000b600ffa67b82 */ /* 0x000ee20000000000 */
[----:B------:R-:W-:Y:S05]  /*f8b0*/  IMAD.WIDE.U32 R136, R136, -0x326172a9, RZ ;  /* 0xcd9e8d5788887825 */ /* 0x000fea00078e00ff */
[--C-:B------:R-:W-:Y:S02]  /*f8c0*/  SHF.R.U32.HI R156, RZ, 0x10, R136.reuse ;  /* 0x00000010ff9c7819 */ /* 0x100fe40000011688 */
[----:B------:R-:W-:Y:S02]  /*f8d0*/  LOP3.LUT R139, R136, 0xff, RZ, 0xc0, !PT ;  /* 0x000000ff888b7812 */ /* 0x000fe400078ec0ff */
[----:B------:R-:W-:Y:S01]  /*f8e0*/  SHF.R.U32.HI R158, RZ, 0x18, R136 ;  /* 0x00000018ff9e7819 */ /* 0x000fe20000011688 */
[----:B--2---:R-:W-:Y:S01]  /*f8f0*/  FFMA.FTZ R133, R199, c[0x0][0x23c], -R173 ;  /* 0x00008f00c7857a23 */ /* 0x004fe200000108ad */
[----:B---3--:R-:W-:Y:S01]  /*f900*/  PRMT R169, R166, 0x7054, R166 ;  /* 0x00007054a6a97816 */ /* 0x008fe200000000a6 */
[----:B------:R-:W2:Y:S02]  /*f910*/  LDL.LU R199, [R1+0x20] ;  /* 0x0000200001c77983 */ /* 0x000ea40000300800 */
[----:B------:R3:W3:Y:S01]  /*f920*/  MUFU.EX2 R189, R133 ;  /* 0x0000008500bd7308 */ /* 0x0006e20000000800 */
[C---:B-1----:R-:W-:Y:S08]  /*f930*/  HMMA.16816.F32 R124, R140.reuse, R144, R124 ;  /* 0x000000908c7c723c */ /* 0x042ff0000000187c */
[----:B------:R-:W-:Y:S01]  /*f940*/  HMMA.16816.F32 R128, R140, R146, R128 ;  /* 0x000000928c80723c */ /* 0x000fe20000001880 */
[----:B------:R-:W-:Y:S08]  /*f950*/  LDSM.16.MT88.4 R140, [R207+0x11000] ;  /* 0x01100000cf8c783b */ /* 0x000ff00000004200 */
[----:B------:R-:W-:Y:S03]  /*f960*/  LDSM.16.MT88.4 R144, [R205+0x13000] ;  /* 0x01300000cd90783b */ /* 0x000fe60000004200 */
[----:B---3--:R-:W-:Y:S04]  /*f970*/  LOP3.LUT R133, R136, 0xffff, RZ, 0xc0, !PT ;  /* 0x0000ffff88857812 */ /* 0x008fe800078ec0ff */
[----:B------:R-:W-:Y:S02]  /*f980*/  SHF.R.U32.HI R134, RZ, 0x8, R133 ;  /* 0x00000008ff867819 */ /* 0x000fe40000011685 */
[----:B------:R-:W-:Y:S02]  /*f990*/  LOP3.LUT R133, R137, UR25, R164, 0x96, !PT ;  /* 0x0000001989857c12 */ /* 0x000fe4000f8e96a4 */
[----:B------:R-:W-:Y:S02]  /*f9a0*/  PRMT R138, R139, 0x5410, R134 ;  /* 0x000054108b8a7816 */ /* 0x000fe40000000086 */
[----:B------:R-:W-:Y:S02]  /*f9b0*/  LOP3.LUT R139, R156, 0xff, RZ, 0xc0, !PT ;  /* 0x000000ff9c8b7812 */ /* 0x000fe400078ec0ff */
[--C-:B------:R-:W-:Y:S01]  /*f9c0*/  SHF.R.U32.HI R136, RZ, 0x10, R133.reuse ;  /* 0x00000010ff887819 */ /* 0x100fe20000011685 */
[--C-:B------:R-:W-:Y:S01]  /*f9d0*/  HSET2.LE.AND R138, R138, R169.reuse, PT ;  /* 0x000000a98a8a7233 */ /* 0x100fe20003803000 */
[C---:B------:R-:W-:Y:S02]  /*f9e0*/  LOP3.LUT R134, R133.reuse, 0xffff, RZ, 0xc0, !PT ;  /* 0x0000ffff85867812 */ /* 0x040fe400078ec0ff */
[----:B------:R-:W-:Y:S02]  /*f9f0*/  LOP3.LUT R157, R133, 0xff, RZ, 0xc0, !PT ;  /* 0x000000ff859d7812 */ /* 0x000fe400078ec0ff */
[----:B------:R-:W-:Y:S02]  /*fa00*/  SHF.R.U32.HI R156, RZ, 0x18, R133 ;  /* 0x00000018ff9c7819 */ /* 0x000fe40000011685 */
[----:B------:R-:W-:Y:S02]  /*fa10*/  PRMT R139, R139, 0x5410, R158 ;  /* 0x000054108b8b7816 */ /* 0x000fe4000000009e */
[----:B------:R-:W-:Y:S02]  /*fa20*/  SHF.R.U32.HI R137, RZ, 0x8, R134 ;  /* 0x00000008ff897819 */ /* 0x000fe40000011686 */
[----:B------:R-:W-:Y:S01]  /*fa30*/  LOP3.LUT R134, R136, 0xff, RZ, 0xc0, !PT ;  /* 0x000000ff88867812 */ /* 0x000fe200078ec0ff */
[--C-:B------:R-:W-:Y:S01]  /*fa40*/  HSET2.LE.AND R139, R139, R169.reuse, PT ;  /* 0x000000a98b8b7233 */ /* 0x100fe20003803000 */
[----:B------:R-:W-:Y:S02]  /*fa50*/  PRMT R136, R157, 0x5410, R137 ;  /* 0x000054109d887816 */ /* 0x000fe40000000089 */
[----:B------:R-:W-:Y:S02]  /*fa60*/  PRMT R137, R134, 0x5410, R156 ;  /* 0x0000541086897816 */ /* 0x000fe4000000009c */
[----:B------:R-:W-:Y:S01]  /*fa70*/  F2FP.PACK_AB R133, R194, R195 ;  /* 0x000000c3c285723e */ /* 0x000fe200000000ff */
[--C-:B------:R-:W-:Y:S01]  /*fa80*/  HSET2.LE.AND R136, R136, R169.reuse, PT ;  /* 0x000000a988887233 */ /* 0x100fe20003803000 */
[----:B------:R-:W-:Y:S01]  /*fa90*/  F2FP.PACK_AB R134, R192, R193 ;  /* 0x000000c1c086723e */ /* 0x000fe200000000ff */
[--C-:B------:R-:W-:Y:S01]  /*faa0*/  HSET2.LE.AND R137, R137, R169.reuse, PT ;  /* 0x000000a989897233 */ /* 0x100fe20003803000 */
[----:B------:R-:W-:Y:S01]  /*fab0*/  LOP3.LUT R138, R138, R133, RZ, 0xc0, !PT ;  /* 0x000000858a8a7212 */ /* 0x000fe200078ec0ff */
[----:B------:R-:W1:Y:S01]  /*fac0*/  LDSM.16.MT88.4 R156, [R208+0x11000] ;  /* 0x01100000d09c783b */ /* 0x000e620000004200 */
[----:B------:R-:W-:Y:S02]  /*fad0*/  LOP3.LUT R139, R139, R134, RZ, 0xc0, !PT ;  /* 0x000000868b8b7212 */ /* 0x000fe400078ec0ff */
[----:B------:R-:W-:Y:S02]  /*fae0*/  F2FP.PACK_AB R133, R190, R191 ;  /* 0x000000bfbe85723e */ /* 0x000fe400000000ff */
[----:B------:R-:W-:Y:S02]  /*faf0*/  F2FP.PACK_AB R134, R188, R189 ;  /* 0x000000bdbc86723e */ /* 0x000fe400000000ff */
[----:B------:R-:W-:Y:S01]  /*fb00*/  LOP3.LUT R136, R136, R133, RZ, 0xc0, !PT ;  /* 0x0000008588887212 */ /* 0x000fe200078ec0ff */
[--C-:B------:R-:W-:Y:S01]  /*fb10*/  FFMA.FTZ R133, R242, c[0x0][0x23c], -R172.reuse ;  /* 0x00008f00f2857a23 */ /* 0x100fe200000108ac */
[----:B------:R-:W-:Y:S01]  /*fb20*/  LOP3.LUT R137, R137, R134, RZ, 0xc0, !PT ;  /* 0x0000008689897212 */ /* 0x000fe200078ec0ff */
[--C-:B------:R-:W-:Y:S02]  /*fb30*/  FFMA.FTZ R134, R247, c[0x0][0x23c], -R173.reuse ;  /* 0x00008f00f7867a23 */ /* 0x100fe400000108ad */
[----:B------:R3:W1:Y:S04]  /*fb40*/  MUFU.EX2 R187, R133 ;  /* 0x0000008500bb7308 */ /* 0x0006680000000800 */
[C---:B-----5:R-:W-:Y:S06]  /*fb50*/  HMMA.16816.F32 R4, R136.reuse, R148, R4 ;  /* 0x000000948804723c */ /* 0x060fec0000001804 */
[----:B------:R-:W-:Y:S02]  /*fb60*/  MUFU.EX2 R181, R134 ;  /* 0x0000008600b57308 */ /* 0x000fe40000000800 */
[C---:B------:R-:W-:Y:S01]  /*fb70*/  HMMA.16816.F32 R8, R136.reuse, R150, R8 ;  /* 0x000000968808723c */ /* 0x040fe20000001808 */
[----:B------:R-:W5:Y:S07]  /*fb80*/  LDSM.16.MT88.4 R148, [R206+0x13000] ;  /* 0x01300000ce94783b */ /* 0x000f6e0000004200 */
[C---:B------:R-:W-:Y:S04]  /*fb90*/  HMMA.16816.F32 R12, R136.reuse, R152, R12 ;  /* 0x00000098880c723c */ /* 0x040fe8000000180c */
        /* <DEDUP_REMOVED lines=8> */
[--C-:B-----5:R-:W-:Y:S04]  /*fc20*/  FFMA.FTZ R133, R241, c[0x0][0x23c], -R173.reuse ;  /* 0x00008f00f1857a23 */ /* 0x120fe800000108ad */
[C---:B------:R-:W-:Y:S01]  /*fc30*/  HMMA.16816.F32 R32, R136.reuse, R142, R32 ;  /* 0x0000008e8820723c */ /* 0x040fe20000001820 */
[----:B------:R-:W5:Y:S01]  /*fc40*/  LDSM.16.MT88.4 R140, [R205+0x15000] ;  /* 0x01500000cd8c783b */ /* 0x000f620000004200 */
[----:B------:R1:W-:Y:S06]  /*fc50*/  MUFU.EX2 R185, R133 ;  /* 0x0000008500b97308 */ /* 0x0003ec0000000800 */
[C---:B------:R-:W-:Y:S08]  /*fc60*/  HMMA.16816.F32 R36, R136.reuse, R144, R36 ;  /* 0x000000908824723c */ /* 0x040ff00000001824 */
[C---:B------:R-:W-:Y:S01]  /*fc70*/  HMMA.16816.F32 R40, R136.reuse, R146, R40 ;  /* 0x000000928828723c */ /* 0x040fe20000001828 */
[----:B------:R-:W5:Y:S07]  /*fc80*/  LDSM.16.MT88.4 R144, [R206+0x15000] ;  /* 0x01500000ce90783b */ /* 0x000f6e0000004200 */
[C---:B------:R-:W-:Y:S04]  /*fc90*/  HMMA.16816.F32 R44, R136.reuse, R148, R44 ;  /* 0x00000094882c723c */ /* 0x040fe8000000182c */
[--C-:B-1----:R-:W-:Y:S02]  /*fca0*/  FFMA.FTZ R133, R243, c[0x0][0x23c], -R173.reuse ;  /* 0x00008f00f3857a23 */ /* 0x102fe400000108ad */
[----:B------:R-:W-:Y:S02]  /*fcb0*/  FFMA.FTZ R173, R135, c[0x0][0x23c], -R173 ;  /* 0x00008f0087ad7a23 */ /* 0x000fe400000108ad */
[C---:B------:R-:W-:Y:S01]  /*fcc0*/  HMMA.16816.F32 R48, R136.reuse, R150, R48 ;  /* 0x000000968830723c */ /* 0x040fe20000001830 */
[----:B------:R-:W1:Y:S01]  /*fcd0*/  LDSM.16.MT88.4 R148, [R208+0x15000] ;  /* 0x01500000d094783b */ /* 0x000e620000004200 */
[----:B------:R-:W-:Y:S06]  /*fce0*/  MUFU.EX2 R180, R173 ;  /* 0x000000ad00b47308 */ /* 0x000fec0000000800 */
[C---:B---3--:R-:W-:Y:S04]  /*fcf0*/  HMMA.16816.F32 R52, R136.reuse, R152, R52 ;  /* 0x000000988834723c */ /* 0x048fe80000001834 */
[----:B------:R3:W-:Y:S04]  /*fd00*/  MUFU.EX2 R184, R133 ;  /* 0x0000008500b87308 */ /* 0x0007e80000000800 */
[C---:B------:R-:W-:Y:S01]  /*fd10*/  HMMA.16816.F32 R56, R136.reuse, R154, R56 ;  /* 0x0000009a8838723c */ /* 0x040fe20000001838 */
[----:B------:R-:W1:Y:S07]  /*fd20*/  LDSM.16.MT88.4 R152, [R207+0x15000] ;  /* 0x01500000cf98783b */ /* 0x000e6e0000004200 */
[C---:B------:R-:W-:Y:S08]  /*fd30*/  HMMA.16816.F32 R60, R136.reuse, R156, R60 ;  /* 0x0000009c883c723c */ /* 0x040ff0000000183c */
[C---:B------:R-:W-:Y:S01]  /*fd40*/  HMMA.16816.F32 R64, R136.reuse, R158, R64 ;  /* 0x0000009e8840723c */ /* 0x040fe20000001840 */
[----:B------:R-:W4:Y:S03]  /*fd50*/  LDSM.16.MT88.4 R156, [R205+0x17000] ;  /* 0x01700000cd9c783b */ /* 0x000f260000004200 */
[--C-:B---3--:R-:W-:Y:S02]  /*fd60*/  FFMA.FTZ R133, R245, c[0x0][0x23c], -R172.reuse ;  /* 0x00008f00f5857a23 */ /* 0x108fe400000108ac */
[----:B------:R-:W-:Y:S02]  /*fd70*/  FFMA.FTZ R172, R246, c[0x0][0x23c], -R172 ;  /* 0x00008f00f6ac7a23 */ /* 0x000fe400000108ac */
[C---:B-----5:R-:W-:Y:S01]  /*fd80*/  HMMA.16816.F32 R68, R136.reuse, R140, R68 ;  /* 0x0000008c8844723c */ /* 0x060fe20000001844 */
[----:B------:R-:W3:Y:S07]  /*fd90*/  MUFU.EX2 R183, R133 ;  /* 0x0000008500b77308 */ /* 0x000eee0000000800 */
[C---:B------:R-:W-:Y:S01]  /*fda0*/  HMMA.16816.F32 R72, R136.reuse, R142, R72 ;  /* 0x0000008e8848723c */ /* 0x040fe20000001848 */
[----:B------:R-:W5:Y:S02]  /*fdb0*/  LDSM.16.MT88.4 R140, [R206+0x17000] ;  /* 0x01700000ce8c783b */ /* 0x000f640000004200 */
[----:B------:R3:W2:Y:S05]  /*fdc0*/  MUFU.EX2 R182, R172 ;  /* 0x000000ac00b67308 */ /* 0x0006aa0000000800 */
[C---:B------:R-:W-:Y:S08]  /*fdd0*/  HMMA.16816.F32 R76, R136.reuse, R144, R76 ;  /* 0x00000090884c723c */ /* 0x040ff0000000184c */
[C---:B------:R-:W-:Y:S01]  /*fde0*/  HMMA.16816.F32 R80, R136.reuse, R146, R80 ;  /* 0x000000928850723c */ /* 0x040fe20000001850 */
[----:B------:R-:W2:Y:S07]  /*fdf0*/  LDSM.16.MT88.4 R144, [R208+0x17000] ;  /* 0x01700000d090783b */ /* 0x000eae0000004200 */
[C---:B-1----:R-:W-:Y:S01]  /*fe00*/  HMMA.16816.F32 R84, R136.reuse, R148, R84 ;  /* 0x000000948854723c */ /* 0x042fe20000001854 */
[----:B---3--:R-:W-:Y:S03]  /*fe10*/  LDSM.16.MT88.4 R172, [R205+0x13800] ;  /* 0x01380000cdac783b */ /* 0x008fe60000004200 */
[----:B----4-:R-:W-:Y:S04]  /*fe20*/  FFMA.FTZ R2, R2, R200, R250 ;  /* 0x000000c802027223 */ /* 0x010fe800000100fa */
[C---:B------:R-:W-:Y:S01]  /*fe30*/  HMMA.16816.F32 R88, R136.reuse, R150, R88 ;  /* 0x000000968858723c */ /* 0x040fe20000001858 */
[----:B------:R-:W1:Y:S03]  /*fe40*/  LDSM.16.MT88.4 R148, [R207+0x17000] ;  /* 0x01700000cf94783b */ /* 0x000e660000004200 */
[----:B------:R-:W-:Y:S04]  /*fe50*/  FADD.FTZ R2, R251, R2 ;  /* 0x00000002fb027221 */ /* 0x000fe80000010000 */
[C---:B------:R-:W-:Y:S04]  /*fe60*/  HMMA.16816.F32 R92, R136.reuse, R152, R92 ;  /* 0x00000098885c723c */ /* 0x040fe8000000185c */
[----:B------:R-:W-:Y:S04]  /*fe70*/  FADD.FTZ R2, R198, R2 ;  /* 0x00000002c6027221 */ /* 0x000fe80000010000 */
[C---:B------:R-:W-:Y:S01]  /*fe80*/  HMMA.16816.F32 R96, R136.reuse, R154, R96 ;  /* 0x0000009a8860723c */ /* 0x040fe20000001860 */
[----:B------:R-:W-:Y:S03]  /*fe90*/  LDSM.16.MT88.4 R152, [R206+0x11800] ;  /* 0x01180000ce98783b */ /* 0x000fe60000004200 */
[----:B------:R-:W-:Y:S04]  /*fea0*/  FADD.FTZ R2, R196, R2 ;  /* 0x00000002c4027221 */ /* 0x000fe80000010000 */
[C---:B------:R-:W-:Y:S04]  /*feb0*/  HMMA.16816.F32 R100, R136.reuse, R156, R100 ;  /* 0x0000009c8864723c */ /* 0x040fe80000001864 */
[----:B------:R-:W-:Y:S04]  /*fec0*/  FADD.FTZ R2, R236, R2 ;  /* 0x00000002ec027221 */ /* 0x000fe80000010000 */
[C---:B------:R-:W-:Y:S01]  /*fed0*/  HMMA.16816.F32 R104, R136.reuse, R158, R104 ;  /* 0x0000009e8868723c */ /* 0x040fe20000001868 */
[----:B------:R-:W-:Y:S03]  /*fee0*/  LDSM.16.MT88.4 R156, [R208+0x11800] ;  /* 0x01180000d09c783b */ /* 0x000fe60000004200 */
[----:B------:R-:W-:Y:S04]  /*fef0*/  FADD.FTZ R2, R203, R2 ;  /* 0x00000002cb027221 */ /* 0x000fe80000010000 */
[C---:B-----5:R-:W-:Y:S04]  /*ff00*/  HMMA.16816.F32 R108, R136.reuse, R140, R108 ;  /* 0x0000008c886c723c */ /* 0x060fe8000000186c */
[----:B------:R-:W-:Y:S03]  /*ff10*/  FADD.FTZ R2, R240, R2 ;  /* 0x00000002f0027221 */ /* 0x000fe60000010000 */
[----:B------:R-:W-:Y:S01]  /*ff20*/  LOP3.LUT R140, R165, UR9, R162, 0x96, !PT ;  /* 0x00000009a58c7c12 */ /* 0x000fe2000f8e96a2 */
[C---:B------:R-:W-:Y:S01]  /*ff30*/  HMMA.16816.F32 R112, R136.reuse, R142, R112 ;  /* 0x0000008e8870723c */ /* 0x040fe20000001870 */
[----:B------:R-:W-:Y:S03]  /*ff40*/  LDSM.16.MT88.4 R164, [R207+0x11800] ;  /* 0x01180000cfa4783b */ /* 0x000fe60000004200 */
[----:B------:R-:W-:Y:S04]  /*ff50*/  IMAD.WIDE.U32 R140, R140, -0x2daee0ad, RZ ;  /* 0xd2511f538c8c7825 */ /* 0x000fe800078e00ff */
[C---:B--2---:R-:W-:Y:S04]  /*ff60*/  HMMA.16816.F32 R116, R136.reuse, R144, R116 ;  /* 0x000000908874723c */ /* 0x044fe80000001874 */
[----:B------:R-:W-:Y:S01]  /*ff70*/  LOP3.LUT R133, R141, UR24, R160, 0x96, !PT ;  /* 0x000000188d857c12 */ /* 0x000fe2000f8e96a0 */
[----:B------:R-:W-:Y:S01]  /*ff80*/  FADD.FTZ R2, R239, R2 ;  /* 0x00000002ef027221 */ /* 0x000fe20000010000 */
[----:B------:R-:W-:Y:S01]  /*ff90*/  LOP3.LUT R160, R140, 0xff, RZ, 0xc0, !PT ;  /* 0x000000ff8ca07812 */ /* 0x000fe200078ec0ff */
[----:B------:R-:W-:Y:S01]  /*ffa0*/  FFMA.FTZ R0, R0, R199, R249 ;  /* 0x000000c700007223 */ /* 0x000fe200000100f9 */
[C---:B------:R-:W-:Y:S04]  /*ffb0*/  HMMA.16816.F32 R120, R136.reuse, R146, R120 ;  /* 0x000000928878723c */ /* 0x040fe80000001878 */
[----:B------:R-:W-:Y:S01]  /*ffc0*/  SHF.R.U32.HI R145, RZ, 0x10, R140 ;  /* 0x00000010ff917819 */ /* 0x000fe2000001168c */
[----:B------:R-:W-:Y:S01]  /*ffd0*/  FADD.FTZ R2, R191, R2 ;  /* 0x00000002bf027221 */ /* 0x000fe20000010000 */
[----:B------:R-:W-:Y:S01]  /*ffe0*/  LOP3.LUT R144, R133, 0xff, RZ, 0xc0, !PT ;  /* 0x000000ff85907812 */ /* 0x000fe200078ec0ff */
[----:B------:R-:W-:Y:S01]  /*fff0*/  FADD.FTZ R0, R248, R0 ;  /* 0x00000000f8007221 */ /* 0x000fe20000010000 */
[C---:B-1----:R-:W-:Y:S04]  /*10000*/  HMMA.16816.F32 R124, R136.reuse, R148, R124 ;  /* 0x00000094887c723c */ /* 0x042fe8000000187c */
[----:B------:R-:W-:Y:S01]  /*10010*/  LOP3.LUT R146, R140, 0xffff, RZ, 0xc0, !PT ;  /* 0x0000ffff8c927812 */ /* 0x000fe200078ec0ff */
[----:B------:R-:W-:Y:S01]  /*10020*/  FADD.FTZ R2, R190, R2 ;  /* 0x00000002be027221 */ /* 0x000fe20000010000 */
[----:B------:R-:W-:Y:S01]  /*10030*/  SHF.R.U32.HI R147, RZ, 0x18, R140 ;  /* 0x00000018ff937819 */ /* 0x000fe2000001168c */
[----:B------:R-:W-:Y:S01]  /*10040*/  FADD.FTZ R0, R197, R0 ;  /* 0x00000000c5007221 */ /* 0x000fe20000010000 */
[----:B------:R-:W-:Y:S01]  /*10050*/  HMMA.16816.F32 R128, R136, R150, R128 ;  /* 0x000000968880723c */ /* 0x000fe20000001880 */
[----:B------:R-:W1:Y:S03]  /*10060*/  LDSM.16.MT88.4 R140, [R205+0x11800] ;  /* 0x01180000cd8c783b */ /* 0x000e660000004200 */
[----:B------:R-:W-:Y:S01]  /*10070*/  LOP3.LUT R134, R133, 0xffff, RZ, 0xc0, !PT ;  /* 0x0000ffff85867812 */ /* 0x000fe200078ec0ff */
[----:B------:R-:W-:Y:S01]  /*10080*/  FADD.FTZ R2, R195, R2 ;  /* 0x00000002c3027221 */ /* 0x000fe20000010000 */
[--C-:B------:R-:W-:Y:S01]  /*10090*/  SHF.R.U32.HI R135, RZ, 0x10, R133.reuse ;  /* 0x00000010ff877819 */ /* 0x100fe20000011685 */
[----:B------:R-:W-:Y:S01]  /*100a0*/  FADD.FTZ R0, R252, R0 ;  /* 0x00000000fc007221 */ /* 0x000fe20000010000 */
[----:B------:R-:W-:Y:S01]  /*100b0*/  SHF.R.U32.HI R146, RZ, 0x8, R146 ;  /* 0x00000008ff927819 */ /* 0x000fe20000011692 */
[----:B------:R-:W-:Y:S03]  /*100c0*/  FADD.FTZ R2, R194, R2 ;  /* 0x00000002c2027221 */ /* 0x000fe60000010000 */
[----:B------:R-:W-:Y:S01]  /*100d0*/  LOP3.LUT R145, R145, 0xff, RZ, 0xc0, !PT ;  /* 0x000000ff91917812 */ /* 0x000fe200078ec0ff */
[----:B------:R-:W-:Y:S01]  /*100e0*/  FADD.FTZ R2, R187, R2 ;  /* 0x00000002bb027221 */ /* 0x000fe20000010000 */
[----:B------:R-:W-:Y:S01]  /*100f0*/  SHF.R.U32.HI R134, RZ, 0x8, R134 ;  /* 0x00000008ff867819 */ /* 0x000fe20000011686 */
[----:B------:R-:W-:Y:S01]  /*10100*/  FADD.FTZ R0, R202, R0 ;  /* 0x00000000ca007221 */ /* 0x000fe20000010000 */
[----:B------:R-:W-:Y:S01]  /*10110*/  LOP3.LUT R135, R135, 0xff, RZ, 0xc0, !PT ;  /* 0x000000ff87877812 */ /* 0x000fe200078ec0ff */
[----:B------:R-:W-:Y:S01]  /*10120*/  FADD.FTZ R2, R186, R2 ;  /* 0x00000002ba027221 */ /* 0x000fe20000010000 */
[----:B------:R-:W-:Y:S01]  /*10130*/  SHF.R.U32.HI R133, RZ, 0x18, R133 ;  /* 0x00000018ff857819 */ /* 0x000fe20000011685 */
[----:B------:R-:W-:Y:S01]  /*10140*/  FADD.FTZ R0, R201, R0 ;  /* 0x00000000c9007221 */ /* 0x000fe20000010000 */
[----:B------:R-:W-:Y:S01]  /*10150*/  PRMT R146, R160, 0x5410, R146 ;  /* 0x00005410a0927816 */ /* 0x000fe20000000092 */
[----:B------:R-:W-:Y:S01]  /*10160*/  FADD.FTZ R2, R183, R2 ;  /* 0x00000002b7027221 */ /* 0x000fe20000010000 */
[----:B------:R-:W-:Y:S01]  /*10170*/  PRMT R145, R145, 0x5410, R147 ;  /* 0x0000541091917816 */ /* 0x000fe20000000093 */
[----:B------:R-:W-:Y:S01]  /*10180*/  FADD.FTZ R0, R238, R0 ;  /* 0x00000000ee007221 */ /* 0x000fe20000010000 */
        /* <DEDUP_REMOVED lines=9> */
[C---:B------:R-:W-:Y:S01]  /*10220*/  FADD.FTZ R2, R182.reuse, R2 ;  /* 0x00000002b6027221 */ /* 0x040fe20000010000 */
[----:B------:R-:W-:Y:S01]  /*10230*/  F2FP.PACK_AB R135, R182, R183 ;  /* 0x000000b7b687723e */ /* 0x000fe200000000ff */
[----:B------:R-:W-:Y:S01]  /*10240*/  FADD.FTZ R0, R237, R0 ;  /* 0x00000000ed007221 */ /* 0x000fe20000010000 */
[----:B------:R-:W-:Y:S01]  /*10250*/  LOP3.LUT R168, R168, R133, RZ, 0xc0, !PT ;  /* 0x00000085a8a87212 */ /* 0x000fe200078ec0ff */
[----:B------:R-:W-:Y:S01]  /*10260*/  IMAD.MOV.U32 R133, RZ, RZ, R132 ;  /* 0x000000ffff857224 */ /* 0x000fe200078e0084 */
[----:B------:R-:W-:Y:S01]  /*10270*/  LOP3.LUT R169, R169, R134, RZ, 0xc0, !PT ;  /* 0x00000086a9a97212 */ /* 0x000fe200078ec0ff */
[----:B------:R-:W-:Y:S01]  /*10280*/  STL [R1], R2 ;  /* 0x0000000201007387 */ /* 0x000fe20000100800 */
[----:B------:R-:W-:Y:S01]  /*10290*/  LOP3.LUT R170, R170, R135, RZ, 0xc0, !PT ;  /* 0x00000087aaaa7212 */ /* 0x000fe200078ec0ff */
[----:B------:R-:W-:Y:S01]  /*102a0*/  FADD.FTZ R0, R189, R0 ;  /* 0x00000000bd007221 */ /* 0x000fe20000010000 */
[----:B------:R-:W-:Y:S01]  /*102b0*/  LOP3.LUT R171, R171, R136, RZ, 0xc0, !PT ;  /* 0x00000088abab7212 */ /* 0x000fe200078ec0ff */
[----:B------:R-:W-:Y:S02]  /*102c0*/  IMAD.MOV.U32 R134, RZ, RZ, R3 ;  /* 0x000000ffff867224 */ /* 0x000fe400078e0003 */
[----:B------:R-:W-:Y:S04]  /*102d0*/  FADD.FTZ R0, R188, R0 ;  /* 0x00000000bc007221 */ /* 0x000fe80000010000 */
[C---:B-1----:R-:W-:Y:S01]  /*102e0*/  HMMA.16816.F32 R136, R168.reuse, R140, R4 ;  /* 0x0000008ca888723c */ /* 0x042fe20000001804 */
[----:B------:R-:W1:Y:S04]  /*102f0*/  LDSM.16.MT88.4 R4, [R208+0x13800] ;  /* 0x01380000d004783b */ /* 0x000e680000004200 */
[----:B------:R-:W-:Y:S03]  /*10300*/  FADD.FTZ R0, R193, R0 ;  /* 0x00000000c1007221 */ /* 0x000fe60000010000 */
[C---:B------:R-:W-:Y:S01]  /*10310*/  HMMA.16816.F32 R140, R168.reuse, R142, R8 ;  /* 0x0000008ea88c723c */ /* 0x040fe20000001808 */
[----:B------:R-:W2:Y:S03]  /*10320*/  LDSM.16.MT88.4 R8, [R207+0x13800] ;  /* 0x01380000cf08783b */ /* 0x000ea60000004200 */
[----:B------:R-:W-:Y:S04]  /*10330*/  FADD.FTZ R0, R192, R0 ;  /* 0x00000000c0007221 */ /* 0x000fe80000010000 */
[C---:B------:R-:W-:Y:S01]  /*10340*/  HMMA.16816.F32 R144, R168.reuse, R152, R12 ;  /* 0x00000098a890723c */ /* 0x040fe2000000180c */
[----:B------:R-:W3:Y:S03]  /*10350*/  LDSM.16.MT88.4 R12, [R205+0x15800] ;  /* 0x01580000cd0c783b */ /* 0x000ee60000004200 */
[----:B------:R-:W-:Y:S04]  /*10360*/  FADD.FTZ R0, R185, R0 ;  /* 0x00000000b9007221 */ /* 0x000fe80000010000 */
[C---:B------:R-:W-:Y:S01]  /*10370*/  HMMA.16816.F32 R148, R168.reuse, R154, R16 ;  /* 0x0000009aa894723c */ /* 0x040fe20000001810 */
[----:B------:R-:W4:Y:S03]  /*10380*/  LDSM.16.MT88.4 R16, [R206+0x15800] ;  /* 0x01580000ce10783b */ /* 0x000f260000004200 */
[----:B------:R-:W-:Y:S04]  /*10390*/  FADD.FTZ R0, R184, R0 ;  /* 0x00000000b8007221 */ /* 0x000fe80000010000 */
[C---:B------:R-:W-:Y:S01]  /*103a0*/  HMMA.16816.F32 R152, R168.reuse, R156, R20 ;  /* 0x0000009ca898723c */ /* 0x040fe20000001814 */
[----:B------:R-:W5:Y:S03]  /*103b0*/  LDSM.16.MT88.4 R20, [R208+0x15800] ;  /* 0x01580000d014783b */ /* 0x000f660000004200 */
[----:B------:R-:W-:Y:S04]  /*103c0*/  FADD.FTZ R0, R181, R0 ;  /* 0x00000000b5007221 */ /* 0x000fe80000010000 */
[C---:B------:R-:W-:Y:S01]  /*103d0*/  HMMA.16816.F32 R156, R168.reuse, R158, R24 ;  /* 0x0000009ea89c723c */ /* 0x040fe20000001818 */
[----:B------:R-:W1:Y:S03]  /*103e0*/  LDSM.16.MT88.4 R24, [R207+0x15800] ;  /* 0x01580000cf18783b */ /* 0x000e660000004200 */
[----:B------:R-:W-:Y:S04]  /*103f0*/  FADD.FTZ R0, R180, R0 ;  /* 0x00000000b4007221 */ /* 0x000fe80000010000 */
[C---:B------:R-:W-:Y:S01]  /*10400*/  HMMA.16816.F32 R160, R168.reuse, R164, R28 ;  /* 0x000000a4a8a0723c */ /* 0x040fe2000000181c */
[----:B------:R-:W1:Y:S07]  /*10410*/  LDSM.16.MT88.4 R28, [R205+0x17800] ;  /* 0x01780000cd1c783b */ /* 0x000e6e0000004200 */
[C---:B------:R-:W-:Y:S01]  /*10420*/  HMMA.16816.F32 R164, R168.reuse, R166, R32 ;  /* 0x000000a6a8a4723c */ /* 0x040fe20000001820 */
[----:B------:R-:W-:Y:S07]  /*10430*/  STL [R1+0x20], R0 ;  /* 0x0000200001007387 */ /* 0x000fee0000100800 */
        /* <DEDUP_REMOVED lines=28> */
.L_x_972:
[----:B------:R-:W2:Y:S04]  /*10600*/  LDL.LU R5, [R1] ;  /* 0x0000000001057983 */ /* 0x000ea80000300800 */
[----:B------:R-:W1:Y:S01]  /*10610*/  S2R R174, SR_TID.X ;  /* 0x0000000000ae7919 */ /* 0x000e620000002100 */
[----:B------:R-:W3:Y:S01]  /*10620*/  S2UR UR6, SR_CTAID.Y ;  /* 0x00000000000679c3 */ /* 0x000ee20000002600 */
[----:B------:R-:W-:-:S02]  /*10630*/  UISETP.NE.AND UP4, UPT, UR12, -0x1, UPT ;  /* 0xffffffff0c00788c */ /* 0x000fc4000bf85270 */
[----:B------:R-:W4:Y:S01]  /*10640*/  LDL.LU R4, [R1+0x20] ;  /* 0x0000200001047983 */ /* 0x000f220000300800 */
[----:B------:R-:W-:-:S03]  /*10650*/  ULDC.64 UR4, c[0x0][0x1e8] ;  /* 0x00007a0000047ab9 */ /* 0x000fc60000000a00 */
[----:B------:R-:W4:Y:S01]  /*10660*/  LDL.LU R176, [R1+0x74] ;  /* 0x0000740001b07983 */ /* 0x000f220000300800 */
[----:B-1----:R-:W-:-:S04]  /*10670*/  SHF.R.S32.HI R175, RZ, 0x1f, R174 ;  /* 0x0000001fffaf7819 */ /* 0x002fc800000114ae */
[----:B------:R-:W-:-:S04]  /*10680*/  LEA.HI R173, R175, R174, RZ, 0x2 ;  /* 0x000000aeafad7211 */ /* 0x000fc800078f10ff */
[----:B------:R-:W-:Y:S01]  /*10690*/  SHF.R.S32.HI R19, RZ, 0x2, R173 ;  /* 0x00000002ff137819 */ /* 0x000fe200000114ad */
[----:B------:R-:W-:Y:S02]  /*106a0*/  ULDC.U8 UR11, c[0x0][0x329] ;  /* 0x0000ca40000b7ab9 */ /* 0x000fe40000000000 */
[----:B------:R-:W-:Y:S02]  /*106b0*/  UISETP.NE.AND UP3, UPT, UR11, URZ, UPT ;  /* 0x0000003f0b00728c */ /* 0x000fe4000bf65270 */
[----:B------:R-:W-:Y:S02]  /*106c0*/  ULDC.U8 UR9, c[0x0][0x328] ;  /* 0x0000ca0000097ab9 */ /* 0x000fe40000000000 */
[----:B------:R-:W-:Y:S02]  /*106d0*/  @UP4 UIMAD.WIDE.U32 UR18, UR12, UR4, URZ ;  /* 0x000000040c1242a5 */ /* 0x000fe4000f8e003f */
[----:B------:R-:W-:Y:S02]  /*106e0*/  UISETP.NE.AND UP2, UPT, UR9, URZ, UPT ;  /* 0x0000003f0900728c */ /* 0x000fe4000bf45270 */
[----:B---3--:R-:W-:-:S03]  /*106f0*/  @!UP4 USHF.R.S32.HI UR16, URZ, 0x1f, UR6 ;  /* 0x0000001f3f10c899 */ /* 0x008fc60008011406 */
[----:B------:R-:W-:Y:S01]  /*10700*/  @!UP3 UISETP.NE.AND UP1, UPT, UR9, URZ, UPT ;  /* 0x0000003f0900b28c */ /* 0x000fe2000bf25270 */
[----:B------:R-:W1:Y:S01]  /*10710*/  S2UR UR9, SR_CTAID.X ;  /* 0x00000000000979c3 */ /* 0x000e620000002500 */
[----:B------:R-:W-:Y:S02]  /*10720*/  @UP4 UIMAD UR7, UR12, UR5, UR19 ;  /* 0x000000050c0742a4 */ /* 0x000fe4000f8e0213 */
[----:B------:R-:W-:Y:S02]  /*10730*/  UISETP.EQ.AND UP2, UPT, UR11, URZ, UP2 ;  /* 0x0000003f0b00728c */ /* 0x000fe40009742270 */
[----:B------:R-:W-:Y:S02]  /*10740*/  ULDC.64 UR4, c[0x0][0x1e0] ;  /* 0x0000780000047ab9 */ /* 0x000fe40000000a00 */
[----:B------:R-:W-:Y:S01]  /*10750*/  @!UP4 UIMAD UR16, UR16, UR4, URZ ;  /* 0x000000041010c2a4 */ /* 0x000fe2000f8e023f */
[----:B------:R-:W3:Y:S01]  /*10760*/  S2UR UR11, SR_CTAID.Z ;  /* 0x00000000000b79c3 */ /* 0x000ee20000002700 */
[----:B------:R-:W-:-:S02]  /*10770*/  ULDC UR8, c[0x0][0x214] ;  /* 0x0000850000087ab9 */ /* 0x000fc40000000800 */
[----:B------:R-:W-:Y:S02]  /*10780*/  @!UP4 UIMAD UR16, UR6, UR5, UR16 ;  /* 0x000000050610c2a4 */ /* 0x000fe4000f8e0210 */
[----:B------:R-:W-:Y:S02]  /*10790*/  @UP3 ULDC UR19, c[0x0][0x210] ;  /* 0x0000840000133ab9 */ /* 0x000fe40000000800 */
[----:B------:R-:W-:Y:S02]  /*107a0*/  ULDC UR5, c[0x0][0x234] ;  /* 0x00008d0000057ab9 */ /* 0x000fe40000000800 */
[----:B------:R-:W-:Y:S02]  /*107b0*/  @UP3 UIMAD UR19, UR19, UR8, URZ ;  /* 0x00000008131332a4 */ /* 0x000fe4000f8e023f */
[----:B------:R-:W-:Y:S02]  /*107c0*/  UISETP.NE.OR UP0, UPT, UR12, -0x1, !UP2 ;  /* 0xffffffff0c00788c */ /* 0x000fe4000d705670 */
[----:B------:R-:W-:-:S02]  /*107d0*/  @!UP3 USEL UR19, UR8, UR5, !UP1 ;  /* 0x000000050813b287 */ /* 0x000fc4000c800000 */
[----:B------:R-:W-:Y:S02]  /*107e0*/  @!UP4 UIMAD.WIDE.U32 UR22, UR6, UR4, URZ ;  /* 0x000000040616c2a5 */ /* 0x000fe4000f8e003f */
[----:B------:R-:W-:Y:S02]  /*107f0*/  @UP3 UMOV UR17, 0x1 ;  /* 0x0000000100113882 */ /* 0x000fe40000000000 */
[----:B------:R-:W-:Y:S02]  /*10800*/  ULDC UR4, c[0x0][0x1c0] ;  /* 0x0000700000047ab9 */ /* 0x000fe40000000800 */
[----:B------:R-:W-:Y:S02]  /*10810*/  @!UP3 UIMAD UR17, UR19, UR4, URZ ;  /* 0x000000041311b2a4 */ /* 0x000fe4000f8e023f */
[----:B------:R-:W-:Y:S02]  /*10820*/  @UP3 ULDC UR20, c[0x0][0x210] ;  /* 0x0000840000143ab9 */ /* 0x000fe40000000800 */
[----:B------:R-:W-:-:S02]  /*10830*/  UIMAD UR5, UR6, UR17, URZ ;  /* 0x00000011060572a4 */ /* 0x000fc4000f8e023f */
[----:B------:R-:W-:Y:S02]  /*10840*/  @!UP3 UMOV UR20, 0x1 ;  /* 0x000000010014b882 */ /* 0x000fe40000000000 */
[----:B------:R-:W-:Y:S02]  /*10850*/  @!UP0 UIMAD UR12, UR6, UR8, URZ ;  /* 0x00000008060c82a4 */ /* 0x000fe4000f8e023f */
[----:B-1----:R-:W-:Y:S02]  /*10860*/  UIMAD UR4, UR9, UR20, URZ ;  /* 0x00000014090472a4 */ /* 0x002fe4000f8e023f */
[----:B------:R-:W-:Y:S01]  /*10870*/  USEL UR5, UR5, URZ, !UP2 ;  /* 0x0000003f05057287 */ /* 0x000fe2000d000000 */
[----:B--2---:R-:W1:Y:S04]  /*10880*/  SHFL.BFLY PT, R2, R5, 0x2, 0x1f ;  /* 0x0c401f0005027f89 */ /* 0x004e6800000e0000 */
[----:B----4-:R-:W2:Y:S01]  /*10890*/  SHFL.BFLY PT, R0, R4, 0x2, 0x1f ;  /* 0x0c401f0004007f89 */ /* 0x010ea200000e0000 */
[----:B-1----:R-:W-:-:S05]  /*108a0*/  FADD.FTZ R2, R2, R5 ;  /* 0x0000000502027221 */ /* 0x002fca0000010000 */
[----:B------:R-:W1:Y:S01]  /*108b0*/  SHFL.BFLY PT, R5, R2, 0x1, 0x1f ;  /* 0x0c201f0002057f89 */ /* 0x000e6200000e0000 */
[----:B--2---:R-:W-:-:S05]  /*108c0*/  FADD.FTZ R0, R0, R4 ;  /* 0x0000000400007221 */ /* 0x004fca0000010000 */
[----:B------:R-:W2:Y:S01]  /*108d0*/  SHFL.BFLY PT, R4, R0, 0x1, 0x1f ;  /* 0x0c201f0000047f89 */ /* 0x000ea200000e0000 */
[----:B-1----:R-:W-:-:S05]  /*108e0*/  FADD.FTZ R133, R2, R5 ;  /* 0x0000000502857221 */ /* 0x002fca0000010000 */
[----:B------:R-:W-:Y:S01]  /*108f0*/  FSETP.NE.FTZ.AND P4, PT, R133, RZ, PT ;  /* 0x000000ff8500720b */ /* 0x000fe20003f95000 */
[----:B--2---:R-:W-:Y:S01]  /*10900*/  FADD.FTZ R134, R0, R4 ;  /* 0x0000000400867221 */ /* 0x004fe20000010000 */
[----:B------:R-:W-:-:S04]  /*10910*/  MOV R2, 0x3f800000 ;  /* 0x3f80000000027802 */ /* 0x000fc80000000f00 */
[----:B------:R-:W-:Y:S02]  /*10920*/  FSETP.NE.FTZ.AND P3, PT, R134, RZ, PT ;  /* 0x000000ff8600720b */ /* 0x000fe40003f75000 */
[----:B------:R-:W-:-:S05]  /*10930*/  MOV R0, 0x3f800000 ;  /* 0x3f80000000007802 */ /* 0x000fca0000000f00 */
[----:B------:R-:W1:Y:S08]  /*10940*/  @P4 MUFU.RCP R2, R133 ;  /* 0x0000008500024308 */ /* 0x000e700000001000 */
[----:B------:R-:W2:Y:S01]  /*10950*/  @P3 MUFU.RCP R0, R134 ;  /* 0x0000008600003308 */ /* 0x000ea20000001000 */
[----:B------:R-:W-:-:S04]  /*10960*/  SHF.R.S32.HI R4, RZ, 0x1f, R173 ;  /* 0x0000001fff047819 */ /* 0x000fc800000114ad */
[----:B------:R-:W-:Y:S01]  /*10970*/  LEA.HI R4, R4, R19, RZ, 0x3 ;  /* 0x0000001304047211 */ /* 0x000fe200078f18ff */
[----:B-1----:R-:W-:-:S03]  /*10980*/  FMUL.FTZ R2, R2, c[0x0][0x2dc] ;  /* 0x0000b70002027a20 */ /* 0x002fc60000410000 */
[----:B------:R-:W-:Y:S01]  /*10990*/  LOP3.LUT R4, R4, 0xfffffff8, RZ, 0xc0, !PT ;  /* 0xfffffff804047812 */ /* 0x000fe200078ec0ff */
[C---:B------:R-:W-:Y:S02]  /*109a0*/  FMUL.FTZ R8, R2.reuse, R145 ;  /* 0x0000009102087220 */ /* 0x040fe40000410000 */
[----:B------:R-:W-:Y:S02]  /*109b0*/  FMUL.FTZ R169, R2, R148 ;  /* 0x0000009402a97220 */ /* 0x000fe40000410000 */
[----:B--2---:R-:W-:Y:S02]  /*109c0*/  FMUL.FTZ R0, R0, c[0x0][0x2dc] ;  /* 0x0000b70000007a20 */ /* 0x004fe40000410000 */
        /* <DEDUP_REMOVED lines=61> */
[----:B------:R-:W-:Y:S02]  /*10da0*/  FMUL.FTZ R129, R2, R129 ;  /* 0x0000008102817220 */ /* 0x000fe40000410000 */
[----:B------:R-:W-:-:S02]  /*10db0*/  FMUL.FTZ R42, R0, R42 ;  /* 0x0000002a002a7220 */ /* 0x000fc40000410000 */
[C---:B------:R-:W-:Y:S02]  /*10dc0*/  FMUL.FTZ R61, R0.reuse, R43 ;  /* 0x0000002b003d7220 */ /* 0x040fe40000410000 */
[C---:B------:R-:W-:Y:S02]  /*10dd0*/  FMUL.FTZ R46, R0.reuse, R46 ;  /* 0x0000002e002e7220 */ /* 0x040fe40000410000 */
[C---:B------:R-:W-:Y:S01]  /*10de0*/  FMUL.FTZ R2, R0.reuse, R47 ;  /* 0x0000002f00027220 */ /* 0x040fe20000410000 */
[----:B------:R-:W-:Y:S01]  /*10df0*/  IADD3 R19, R19, -R4, RZ ;  /* 0x8000000413137210 */ /* 0x000fe20007ffe0ff */
[C---:B------:R-:W-:Y:S01]  /*10e00*/  FMUL.FTZ R38, R0.reuse, R38 ;  /* 0x0000002600267220 */ /* 0x040fe20000410000 */
[----:B------:R-:W-:Y:S01]  /*10e10*/  F2FP.PACK_AB R61, R61, R42 ;  /* 0x0000002a3d3d723e */ /* 0x000fe200000000ff */
[C---:B------:R-:W-:Y:S01]  /*10e20*/  FMUL.FTZ R6, R0.reuse, R39 ;  /* 0x0000002700067220 */ /* 0x040fe20000410000 */
[----:B------:R-:W-:Y:S01]  /*10e30*/  F2FP.PACK_AB R42, R81, R80 ;  /* 0x00000050512a723e */ /* 0x000fe200000000ff */
[----:B------:R-:W-:-:S02]  /*10e40*/  FMUL.FTZ R57, R0, R51 ;  /* 0x0000003300397220 */ /* 0x000fc40000410000 */
[----:B------:R-:W-:Y:S01]  /*10e50*/  FMUL.FTZ R53, R0, R59 ;  /* 0x0000003b00357220 */ /* 0x000fe20000410000 */
[----:B------:R-:W-:Y:S01]  /*10e60*/  F2FP.PACK_AB R59, R2, R46 ;  /* 0x0000002e023b723e */ /* 0x000fe200000000ff */
[C---:B------:R-:W-:Y:S02]  /*10e70*/  FMUL.FTZ R14, R0.reuse, R66 ;  /* 0x00000042000e7220 */ /* 0x040fe40000410000 */
[C---:B------:R-:W-:Y:S01]  /*10e80*/  FMUL.FTZ R49, R0.reuse, R67 ;  /* 0x0000004300317220 */ /* 0x040fe20000410000 */
[----:B------:R-:W-:Y:S01]  /*10e90*/  LEA.HI R80, R175, R174, RZ, 0x5 ;  /* 0x000000aeaf507211 */ /* 0x000fe200078f28ff */
[C---:B------:R-:W-:Y:S01]  /*10ea0*/  FMUL.FTZ R138, R0.reuse, R138 ;  /* 0x0000008a008a7220 */ /* 0x040fe20000410000 */
[----:B------:R-:W-:Y:S01]  /*10eb0*/  SHF.L.U32 R2, R19, 0x6, RZ ;  /* 0x0000000613027819 */ /* 0x000fe200000006ff */
        /* <DEDUP_REMOVED lines=53> */
[----:B------:R-:W-:Y:S02]  /*11210*/  LOP3.LUT R0, R173, 0x3ffffffc, RZ, 0xc0, !PT ;  /* 0x3ffffffcad007812 */ /* 0x000fe400078ec0ff */
[----:B------:R-:W-:Y:S02]  /*11220*/  F2FP.PACK_AB R63, R6, R38 ;  /* 0x00000026063f723e */ /* 0x000fe400000000ff */
[----:B------:R-:W-:Y:S02]  /*11230*/  F2FP.PACK_AB R49, R49, R14 ;  /* 0x0000000e3131723e */ /* 0x000fe400000000ff */
[----:B------:R-:W-:-:S02]  /*11240*/  SHF.R.S32.HI R14, RZ, 0x5, R80 ;  /* 0x00000005ff0e7819 */ /* 0x000fc40000011450 */
[----:B------:R-:W-:Y:S02]  /*11250*/  IADD3 R0, -R0, R174, RZ ;  /* 0x000000ae00007210 */ /* 0x000fe40007ffe1ff */
[----:B------:R-:W-:Y:S02]  /*11260*/  LOP3.LUT R2, R2, 0x1c0, RZ, 0xc0, !PT ;  /* 0x000001c002027812 */ /* 0x000fe400078ec0ff */
[C---:B------:R-:W-:Y:S02]  /*11270*/  LOP3.LUT R6, R19.reuse, 0x1, RZ, 0xc0, !PT ;  /* 0x0000000113067812 */ /* 0x040fe400078ec0ff */
[----:B------:R-:W-:Y:S02]  /*11280*/  R2P PR, R19, 0x6 ;  /* 0x0000000613007804 */ /* 0x000fe40000000000 */
[----:B------:R-:W-:Y:S02]  /*11290*/  LEA R0, R14, R0, 0x9 ;  /* 0x000000000e007211 */ /* 0x000fe400078e48ff */
[----:B------:R-:W-:-:S02]  /*112a0*/  LEA.HI R2, R2, R2, RZ, 0x1d ;  /* 0x0000000202027211 */ /* 0x000fc400078fe8ff */
[----:B------:R-:W-:Y:S02]  /*112b0*/  ISETP.NE.U32.AND P0, PT, R6, 0x1, PT ;  /* 0x000000010600780c */ /* 0x000fe40003f05070 */
[----:B------:R-:W-:Y:S02]  /*112c0*/  LEA R0, R0, R2, 0x1 ;  /* 0x0000000200007211 */ /* 0x000fe400078e08ff */
[----:B------:R-:W-:Y:S02]  /*112d0*/  MOV R6, 0x20 ;  /* 0x0000002000067802 */ /* 0x000fe40000000f00 */
[----:B------:R-:W-:Y:S02]  /*112e0*/  F2FP.PACK_AB R5, R5, R172 ;  /* 0x000000ac0505723e */ /* 0x000fe400000000ff */
[----:B------:R-:W-:Y:S02]  /*112f0*/  SHF.L.U32 R0, R0, 0x1, RZ ;  /* 0x0000000100007819 */ /* 0x000fe400000006ff */
[----:B------:R-:W-:-:S02]  /*11300*/  SEL R6, R6, 0xffffffe0, !P1 ;  /* 0xffffffe006067807 */ /* 0x000fc40004800000 */
[----:B------:R-:W-:Y:S01]  /*11310*/  F2FP.PACK_AB R47, R47, R10 ;  /* 0x0000000a2f2f723e */ /* 0x000fe200000000ff */
[----:B------:R1:W-:Y:S01]  /*11320*/  STS [R0], R5 ;  /* 0x0000000500007388 */ /* 0x0003e20000000800 */
[----:B------:R-:W-:Y:S02]  /*11330*/  F2FP.PACK_AB R4, R4, R138 ;  /* 0x0000008a0404723e */ /* 0x000fe400000000ff */
[----:B------:R-:W-:Y:S02]  /*11340*/  IADD3 R2, R0, -0x10, RZ ;  /* 0xfffffff000027810 */ /* 0x000fe40007ffe0ff */
[----:B------:R-:W-:Y:S02]  /*11350*/  MOV R10, 0x40 ;  /* 0x00000040000a7802 */ /* 0x000fe40000000f00 */
[----:B------:R-:W-:Y:S02]  /*11360*/  F2FP.PACK_AB R7, R7, R171 ;  /* 0x000000ab0707723e */ /* 0x000fe400000000ff */
[----:B------:R-:W-:-:S02]  /*11370*/  F2FP.PACK_AB R9, R9, R142 ;  /* 0x0000008e0909723e */ /* 0x000fc400000000ff */
[----:B------:R-:W-:Y:S02]  /*11380*/  @P0 IADD3 R2, R0, 0x10, RZ ;  /* 0x0000001000020810 */ /* 0x000fe40007ffe0ff */
[----:B------:R-:W-:Y:S01]  /*11390*/  F2FP.PACK_AB R8, R8, R170 ;  /* 0x000000aa0808723e */ /* 0x000fe200000000ff */
[----:B------:R2:W-:Y:S01]  /*113a0*/  STS [R0+0x400], R4 ;  /* 0x0004000400007388 */ /* 0x0005e20000000800 */
[----:B------:R-:W-:Y:S02]  /*113b0*/  SEL R10, R10, 0xffffffc0, !P2 ;  /* 0xffffffc00a0a7807 */ /* 0x000fe40005000000 */
[----:B------:R-:W-:Y:S01]  /*113c0*/  F2FP.PACK_AB R13, R13, R146 ;  /* 0x000000920d0d723e */ /* 0x000fe200000000ff */
[----:B------:R4:W-:Y:S01]  /*113d0*/  STS [R2], R7 ;  /* 0x0000000702007388 */ /* 0x0009e20000000800 */
[----:B------:R-:W-:Y:S02]  /*113e0*/  F2FP.PACK_AB R12, R12, R169 ;  /* 0x000000a90c0c723e */ /* 0x000fe400000000ff */
[----:B-1----:R-:W-:Y:S01]  /*113f0*/  IADD3 R5, R0, R6, RZ ;  /* 0x0000000600057210 */ /* 0x002fe20007ffe0ff */
[----:B------:R1:W-:Y:S01]  /*11400*/  STS [R2+0x400], R9 ;  /* 0x0004000902007388 */ /* 0x0003e20000000800 */
[----:B------:R-:W-:-:S02]  /*11410*/  F2FP.PACK_AB R11, R11, R150 ;  /* 0x000000960b0b723e */ /* 0x000fc400000000ff */
[----:B------:R-:W-:Y:S01]  /*11420*/  F2FP.PACK_AB R15, R15, R168 ;  /* 0x000000a80f0f723e */ /* 0x000fe200000000ff */
[----:B------:R3:W-:Y:S01]  /*11430*/  STS [R5], R8 ;  /* 0x0000000805007388 */ /* 0x0007e20000000800 */
[----:B------:R-:W-:Y:S02]  /*11440*/  F2FP.PACK_AB R16, R16, R154 ;  /* 0x0000009a1010723e */ /* 0x000fe400000000ff */
[----:B------:R-:W-:Y:S02]  /*11450*/  F2FP.PACK_AB R70, R157, R156 ;  /* 0x0000009c9d46723e */ /* 0x000fe400000000ff */
[----:B------:R-:W-:Y:S02]  /*11460*/  F2FP.PACK_AB R69, R69, R158 ;  /* 0x0000009e4545723e */ /* 0x000fe400000000ff */
[----:B--2---:R-:W-:Y:S01]  /*11470*/  IADD3 R4, R6, R2, RZ ;  /* 0x0000000206047210 */ /* 0x004fe20007ffe0ff */
[----:B------:R-:W-:Y:S01]  /*11480*/  STS [R5+0x400], R13 ;  /* 0x0004000d05007388 */ /* 0x000fe20000000800 */
[----:B------:R-:W-:-:S02]  /*11490*/  F2FP.PACK_AB R68, R161, R160 ;  /* 0x000000a0a144723e */ /* 0x000fc400000000ff */
[----:B------:R-:W-:Y:S02]  /*114a0*/  F2FP.PACK_AB R67, R163, R162 ;  /* 0x000000a2a343723e */ /* 0x000fe400000000ff */
[----:B----4-:R-:W-:Y:S01]  /*114b0*/  IADD3 R7, R5, R10, RZ ;  /* 0x0000000a05077210 */ /* 0x010fe20007ffe0ff */
[----:B------:R-:W-:Y:S01]  /*114c0*/  STS [R4], R12 ;  /* 0x0000000c04007388 */ /* 0x000fe20000000800 */
[----:B------:R-:W-:Y:S02]  /*114d0*/  F2FP.PACK_AB R66, R165, R164 ;  /* 0x000000a4a542723e */ /* 0x000fe400000000ff */
[----:B------:R-:W-:Y:S02]  /*114e0*/  F2FP.PACK_AB R65, R65, R166 ;  /* 0x000000a64141723e */ /* 0x000fe400000000ff */
[----:B-1----:R-:W-:Y:S02]  /*114f0*/  IADD3 R9, R10, R2, RZ ;  /* 0x000000020a097210 */ /* 0x002fe40007ffe0ff */
[-C--:B---3--:R-:W-:Y:S01]  /*11500*/  IADD3 R8, R0, R10.reuse, RZ ;  /* 0x0000000a00087210 */ /* 0x088fe20007ffe0ff */
[----:B------:R-:W-:Y:S01]  /*11510*/  STS [R4+0x400], R11 ;  /* 0x0004000b04007388 */ /* 0x000fe20000000800 */
[----:B------:R-:W-:-:S02]  /*11520*/  IADD3 R6, R4, R10, RZ ;  /* 0x0000000a04067210 */ /* 0x000fc40007ffe0ff */
[----:B------:R-:W-:Y:S01]  /*11530*/  F2FP.PACK_AB R64, R136, R153 ;  /* 0x000000998840723e */ /* 0x000fe200000000ff */
[----:B------:R-:W-:Y:S01]  /*11540*/  STS [R8], R15 ;  /* 0x0000000f08007388 */ /* 0x000fe20000000800 */
[----:B------:R-:W-:Y:S02]  /*11550*/  F2FP.PACK_AB R62, R135, R152 ;  /* 0x00000098873e723e */ /* 0x000fe400000000ff */
[----:B------:R-:W-:Y:S01]  /*11560*/  F2FP.PACK_AB R60, R28, R149 ;  /* 0x000000951c3c723e */ /* 0x000fe200000000ff */
[----:B------:R-:W-:Y:S01]  /*11570*/  STS [R8+0x400], R16 ;  /* 0x0004001008007388 */ /* 0x000fe20000000800 */
[----:B------:R-:W-:Y:S02]  /*11580*/  F2FP.PACK_AB R58, R26, R148 ;  /* 0x000000941a3a723e */ /* 0x000fe400000000ff */
        /* <DEDUP_REMOVED lines=92> */
[----:B------:R-:W-:Y:S01]  /*11b50*/  BAR.SYNC.DEFER_BLOCKING 0x0 ;  /* 0x0000000000007b1d */ /* 0x000fe20000010000 */
[----:B-1----:R-:W-:-:S02]  /*11b60*/  LOP3.LUT R0, R80, 0xffffffe0, RZ, 0xc0, !PT ;  /* 0xffffffe050007812 */ /* 0x002fc400078ec0ff */
[----:B--2---:R-:W-:Y:S02]  /*11b70*/  SHF.R.S32.HI R2, RZ, 0x1f, R14 ;  /* 0x0000001fff027819 */ /* 0x004fe4000001140e */
[----:B------:R-:W-:Y:S01]  /*11b80*/  IADD3 R0, -R0, R174, RZ ;  /* 0x000000ae00007210 */ /* 0x000fe20007ffe1ff */
[----:B---3--:R-:W1:Y:S01]  /*11b90*/  @P4 MUFU.LG2 R4, R133 ;  /* 0x0000008500044308 */ /* 0x008e620000000c00 */
        /* <DEDUP_REMOVED lines=13> */
[----:B------:R1:W2:Y:S04]  /*11c70*/  LDS.128 R32, [R231+0x6800] ;  /* 0x00680000e7207984 */ /* 0x0002a80000000c00 */
[----:B------:R1:W2:Y:S04]  /*11c80*/  LDS.128 R48, [R231+0x7000] ;  /* 0x00700000e7307984 */ /* 0x0002a80000000c00 */
[----:B------:R2:W2:Y:S01]  /*11c90*/  LDS.128 R64, [R231+0x7800] ;  /* 0x00780000e7407984 */ /* 0x0004a20000000c00 */
[----:B------:R-:W1:Y:S01]  /*11ca0*/  @P3 MUFU.LG2 R5, R134 ;  /* 0x0000008600053308 */ /* 0x000e620000000c00 */
[----:B------:R-:W-:Y:S01]  /*11cb0*/  LOP3.LUT P0, RZ, R0, 0x3, RZ, 0xc0, !PT ;  /* 0x0000000300ff7812 */ /* 0x000fe2000780c0ff */
[----:B------:R-:W-:Y:S01]  /*11cc0*/  USHF.L.U32 UR4, UR4, 0x6, URZ ;  /* 0x0000000604047899 */ /* 0x000fe2000800063f */
[----:B------:R-:W-:Y:S01]  /*11cd0*/  LEA.HI R2, R2, R14, RZ, 0x2 ;  /* 0x0000000e02027211 */ /* 0x000fe200078f10ff */
[----:B------:R-:W-:-:S02]  /*11ce0*/  UIMAD UR19, UR11, UR19, UR5 ;  /* 0x000000130b1372a4 */ /* 0x000fc4000f8e0205 */
[----:B------:R-:W-:Y:S01]  /*11cf0*/  @!UP2 UMOV UR24, URZ ;  /* 0x0000003f0018ac82 */ /* 0x000fe20008000000 */
[----:B------:R-:W-:Y:S01]  /*11d00*/  LOP3.LUT R2, R2, 0xffffffc, RZ, 0xc0, !PT ;  /* 0x0ffffffc02027812 */ /* 0x000fe200078ec0ff */
[----:B------:R-:W-:Y:S02]  /*11d10*/  @UP2 UMOV UR24, UR12 ;  /* 0x0000000c00182c82 */ /* 0x000fe40008000000 */
[----:B------:R-:W-:Y:S02]  /*11d20*/  @!UP2 UMOV UR25, URZ ;  /* 0x0000003f0019ac82 */ /* 0x000fe40008000000 */
[----:B------:R-:W-:Y:S02]  /*11d30*/  USHF.R.S32.HI UR5, URZ, 0x1f, UR4 ;  /* 0x0000001f3f057899 */ /* 0x000fe40008011404 */
[----:B------:R-:W-:Y:S02]  /*11d40*/  @UP2 USHF.R.S32.HI UR25, URZ, 0x1f, UR12 ;  /* 0x0000001f3f192899 */ /* 0x000fe4000801140c */
[----:B------:R-:W-:-:S02]  /*11d50*/  USHF.R.S32.HI UR6, URZ, 0x1f, UR19 ;  /* 0x0000001f3f067899 */ /* 0x000fc40008011413 */
        /* <DEDUP_REMOVED lines=8> */
[----:B----4-:R-:W-:Y:S01]  /*11de0*/  MOV R7, 0x7f800000 ;  /* 0x7f80000000077802 */ /* 0x010fe20000000f00 */
[----:B------:R-:W-:Y:S01]  /*11df0*/  @P4 FFMA.FTZ R7, R132, c[0x0][0x238], R4 ;  /* 0x00008e0084074a23 */ /* 0x000fe20000010004 */
[----:B------:R-:W-:Y:S01]  /*11e00*/  MOV R8, 0x7f800000 ;  /* 0x7f80000000087802 */ /* 0x000fe20000000f00 */
[----:B------:R-:W-:Y:S01]  /*11e10*/  @P3 FFMA.FTZ R8, R3, c[0x0][0x238], R2 ;  /* 0x00008e0003083a23 */ /* 0x000fe20000010002 */
[----:B------:R-:W-:Y:S01]  /*11e20*/  LEA R0, R0, R176, 0x4 ;  /* 0x000000b000007211 */ /* 0x000fe200078e20ff */
[----:B------:R-:W-:Y:S05]  /*11e30*/  @P0 BRA `(.L_x_977) ;  /* 0x0000010000000947 */ /* 0x000fea0003800000 */
[----:B---3--:R-:W-:Y:S01]  /*11e40*/  UIMAD UR6, UR9, -0x40, UR13 ;  /* 0xffffffc0090678a4 */ /* 0x008fe2000f8e020d */
        /* <DEDUP_REMOVED lines=15> */
.L_x_977:
[----:B---3--:R-:W-:Y:S05]  /*11f40*/  BSYNC B0 ;  /* 0x0000000000007941 */ /* 0x008fea0003800000 */
.L_x_976:
[----:B-1----:R-:W3:Y:S04]  /*11f50*/  LDL.LU.64 R4, [R1+0x58] ;  /* 0x0000580001047983 */ /* 0x002ee80000300a00 */
[----:B------:R-:W1:Y:S04]  /*11f60*/  S2R R3, SR_TID.X ;  /* 0x0000000000037919 */ /* 0x000e680000002100 */
[----:B------:R-:W4:Y:S01]  /*11f70*/  S2R R8, SR_CTAID.Z ;  /* 0x0000000000087919 */ /* 0x000f220000002700 */
        /* <DEDUP_REMOVED lines=9> */
[----:B---3--:R-:W-:-:S04]  /*12010*/  IADD3 R2, P0, R4, UR18, RZ ;  /* 0x0000001204027c10 */ /* 0x008fc8000ff1e0ff */
[----:B------:R-:W-:Y:S02]  /*12020*/  IADD3.X R3, R5, UR7, RZ, P0, !PT ;  /* 0x0000000705037c10 */ /* 0x000fe400087fe4ff */
[----:B------:R-:W-:-:S03]  /*12030*/  ISETP.GE.AND P0, PT, R11, UR10, PT ;  /* 0x0000000a0b007c0c */ /* 0x000fc6000bf06270 */
[----:B----4-:R-:W-:-:S05]  /*12040*/  IMAD.WIDE.U32 R8, R8, c[0x0][0x1f0], R2 ;  /* 0x00007c0008087a25 */ /* 0x010fca00078e0002 */
[----:B------:R-:W-:-:S05]  /*12050*/  IADD3 R7, R9, UR4, RZ ;  /* 0x0000000409077c10 */ /* 0x000fca000fffe0ff */
[----:B------:R-:W-:Y:S05]  /*12060*/  @P0 BRA `(.L_x_979) ;  /* 0x000000b000000947 */ /* 0x000fea0003800000 */
[----:B--2---:R-:W-:Y:S01]  /*12070*/  MOV R6, R8 ;  /* 0x0000000800067202 */ /* 0x004fe20000000f00 */
        /* <DEDUP_REMOVED lines=10> */
.L_x_979:
[----:B--2---:R-:W-:Y:S05]  /*12120*/  BSYNC B0 ;  /* 0x0000000000007941 */ /* 0x004fea0003800000 */
.L_x_978:
        /* <DEDUP_REMOVED lines=18> */
.L_x_981:
[----:B------:R-:W-:Y:S05]  /*12250*/  BSYNC B0 ;  /* 0x0000000000007941 */ /* 0x000fea0003800000 */
.L_x_980:
        /* <DEDUP_REMOVED lines=18> */
.L_x_983:
[----:B------:R-:W-:Y:S05]  /*12380*/  BSYNC B0 ;  /* 0x0000000000007941 */ /* 0x000fea0003800000 */
.L_x_982:
        /* <DEDUP_REMOVED lines=18> */
.L_x_984:
        /* <DEDUP_REMOVED lines=13> */
.L_x_2043:


//--------------------- .text._ZN5flash16flash_fwd_kernelI23Flash_fwd_kernel_traitsILi256ELi64ELi64ELi4ELb0ELb0EN7cutlass6half_tE19Flash_kernel_traitsILi256ELi64ELi64ELi4ES3_EELb0ELb0ELb1ELb0ELb0ELb1ELb1ELb0EEEvNS_16Flash_fwd_paramsE --------------------------
	.section	.text._ZN5flash16flash_fwd_kernelI23Flash_fwd_kernel_traitsILi256ELi64ELi64ELi4ELb0ELb0EN7cutlass6half_tE19Flash_kernel_traitsILi256ELi64ELi64ELi4ES3_EELb0ELb0ELb1ELb0ELb0ELb1ELb1ELb0EEEvNS_16Flash_fwd_paramsE,"ax",@progbits
	.sectioninfo	@"SHI_REGISTERS=255"
	.align	128
        .global         _ZN5flash16flash_fwd_kernelI23Flash_fwd_kernel_traitsILi256ELi64ELi64ELi4ELb0ELb0EN7cutlass6half_tE19Flash_kernel_traitsILi256ELi64ELi64ELi4ES3_EELb0ELb0ELb1ELb0ELb0ELb1ELb1ELb0EEEvNS_16Flash_fwd_paramsE
        .type           _ZN5flash16flash_fwd_kernelI23Flash_fwd_kernel_traitsILi256ELi64ELi64ELi4ELb0ELb0EN7cutlass6half_tE19Flash_kernel_traitsILi256ELi64ELi64ELi4ES3_EELb0ELb0ELb1ELb0ELb0ELb1ELb1ELb0EEEvNS_16Flash_fwd_paramsE,@function
        .size           _ZN5flash16flash_fwd_kernelI23Flash_fwd_kernel_traitsILi256ELi64ELi64ELi4ELb0ELb0EN7cutlass6half_tE19Flash_kernel_traitsILi256ELi64ELi64ELi4ES3_EELb0ELb0ELb1ELb0ELb0ELb1ELb1ELb0EEEvNS_16Flash_fwd_paramsE,(.L_x_2044 - _ZN5flash16flash_fwd_kernelI23Flash_fwd_kernel_traitsILi256ELi64ELi64ELi4ELb0ELb0EN7cutlass6half_tE19Flash_kernel_traitsILi256ELi64ELi64ELi4ES3_EELb0ELb0ELb1ELb0ELb0ELb1ELb1ELb0EEEvNS_16Flash_fwd_paramsE)
        .other          _ZN5flash16flash_fwd_kernelI23Flash_fwd_kernel_traitsILi256ELi64ELi64ELi4ELb0ELb0EN7cutlass6half_tE19Flash_kernel_traitsILi256ELi64ELi64ELi4ES3_EELb0ELb0ELb1ELb0ELb0ELb1ELb1ELb0EEEvNS_16Flash_fwd_paramsE,@"STO_CUDA_ENTRY STV_DEFAULT"
_ZN5flash16flash_fwd_kernelI23Flash_fwd_kernel_traitsILi256ELi64ELi64ELi4ELb0ELb0EN7cutlass6half_tE19Flash_kernel_traitsILi256ELi64ELi64ELi4ES3_EELb0ELb0ELb1ELb0ELb0ELb1ELb1ELb0EEEvNS_16Flash_fwd_paramsE:
.text._ZN5flash16flash_fwd_kernelI23Flash_fwd_kernel_traitsILi256ELi64ELi64ELi4ELb0ELb0EN7cutlass6half_tE19Flash_kernel_traitsILi256ELi64ELi64ELi4ES3_EELb0ELb0ELb1ELb0ELb0ELb1ELb1ELb0EEEvNS_16Flash_fwd_paramsE:
        /* <DEDUP_REMOVED lines=57> */
.L_x_985:
[----:B------:R-:W-:Y:S02]  /*0390*/  ULDC UR6, c[0x0][0x218] ;  /* 0x0000860000067ab9 */ /* 0x000fe40000000800 */
.L_x_986:
        /* <DEDUP_REMOVED lines=117> */
.L_x_989:
[----:B------:R-:W-:Y:S05]  /*0af0*/  BSYNC B0 ;  /* 0x0000000000007941 */ /* 0x000fea0003800000 */
.L_x_988:
        /* <DEDUP_REMOVED lines=18> */
.L_x_991:
[----:B------:R-:W-:Y:S05]  /*0c20*/  BSYNC B0 ;  /* 0x0000000000007941 */ /* 0x000fea0003800000 */
.L_x_990:
        /* <DEDUP_REMOVED lines=18> */
.L_x_993:
[----:B------:R-:W-:Y:S05]  /*0d50*/  BSYNC B0 ;  /* 0x0000000000007941 */ /* 0x000fea0003800000 */
.L_x_992:
        /* <DEDUP_REMOVED lines=17> */
.L_x_995:
[----:B------:R-:W-:Y:S05]  /*0e70*/  BSYNC B0 ;  /* 0x0000000000007941 */ /* 0x000fea0003800000 */
.L_x_994:
        /* <DEDUP_REMOVED lines=35> */
.L_x_987:
        /* <DEDUP_REMOVED lines=32> */
.L_x_996:
        /* <DEDUP_REMOVED lines=44> */
.L_x_997:
        /* <DEDUP_REMOVED lines=20> */
[----:B------:R-:W-:-:S02]  /*16b0*/  IADD3 R5, R12, 0x20, RZ ;  /* 0x000000200c057810 */ /* 0x000fc40007ffe0ff */
[----:B------:R-:W-:Y:S02]  /*16c0*/  SHF.R.U32.HI R235, RZ, 0x3, R3 ;  /* 0x00000003ffeb7819 */ /* 0x000fe40000011603 */
[----:B------:R-:W-:Y:S01]  /*16d0*/  LOP3.LUT R2, R3, 0x38, R250, 0xf8, !PT ;  /* 0x0000003803027812 */ /* 0x000fe200078ef8fa */
[----:B-1----:R-:W-:Y:S01]  /*16e0*/  IMAD.WIDE R236, R237, 0x40, R12 ;  /* 0x00000040edec7825 */ /* 0x002fe200078e020c */
[--C-:B------:R-:W-:Y:S02]  /*16f0*/  SHF.R.S32.HI R251, RZ, 0x1f, R250.reuse ;  /* 0x0000001ffffb7819 */ /* 0x100fe400000114fa */
[----:B------:R-:W-:Y:S01]  /*1700*/  LOP3.LUT R235, R2, R235, RZ, 0x3c, !PT ;  /* 0x000000eb02eb7212 */ /* 0x000fe200078e3cff */
[----:B------:R-:W-:Y:S01]  /*1710*/  IMAD R3, R13, c[0x0][0x198], RZ ;  /* 0x000066000d037a24 */ /* 0x000fe200078e02ff */
[C---:B------:R-:W-:Y:S01]  /*1720*/  IADD3 R2, R12.reuse, 0x30, RZ ;  /* 0x000000300c027810 */ /* 0x040fe20007ffe0ff */
[----:B------:R-:W-:Y:S01]  /*1730*/  IMAD.WIDE.U32 R16, R12, c[0x0][0x198], R250 ;  /* 0x000066000c107a25 */ /* 0x000fe200078e00fa */
[----:B------:R-:W-:-:S02]  /*1740*/  IADD3 R8, P0, R250, UR6, RZ ;  /* 0x00000006fa087c10 */ /* 0x000fc4000ff1e0ff */
[----:B------:R-:W-:Y:S01]  /*1750*/  ISETP.GE.AND P3, PT, R5, UR11, PT ;  /* 0x0000000b05007c0c */ /* 0x000fe2000bf66270 */
[----:B------:R-:W-:Y:S01]  /*1760*/  IMAD R3, R12, c[0x0][0x19c], R3 ;  /* 0x000067000c037a24 */ /* 0x000fe200078e0203 */
[----:B------:R-:W-:Y:S02]  /*1770*/  ISETP.GE.AND P2, PT, R2, UR11, PT ;  /* 0x0000000b02007c0c */ /* 0x000fe4000bf46270 */
[----:B------:R-:W-:Y:S01]  /*1780*/  IADD3.X R9, R251, UR17, RZ, P0, !PT ;  /* 0x00000011fb097c10 */ /* 0x000fe200087fe4ff */
[----:B------:R-:W-:Y:S01]  /*1790*/  UIADD3 UR17, UR8, -0x1, URZ ;  /* 0xffffffff08117890 */ /* 0x000fe2000fffe03f */
[----:B------:R-:W-:Y:S02]  /*17a0*/  ISETP.GE.AND P5, PT, R12, UR11, PT ;  /* 0x0000000b0c007c0c */ /* 0x000fe4000bfa6270 */
[----:B------:R-:W-:Y:S01]  /*17b0*/  @!P4 IADD3 R11, P0, R236, 0x10, RZ ;  /* 0x00000010ec0bc810 */ /* 0x000fe20007f1e0ff */
[----:B--2---:R-:W-:Y:S01]  /*17c0*/  IMAD.WIDE.U32 R22, R22, c[0x0][0x1a8], R8 ;  /* 0x00006a0016167a25 */ /* 0x004fe200078e0008 */
[----:B------:R-:W-:Y:S01]  /*17d0*/  LOP3.LUT R235, R235, 0xfffffe00, R6, 0xf8, !PT ;  /* 0xfffffe00ebeb7812 */ /* 0x000fe200078ef806 */
[----:B------:R-:W-:Y:S01]  /*17e0*/  UIMAD UR12, UR17, -0x40, UR14 ;  /* 0xffffffc0110c78a4 */ /* 0x000fe2000f8e020e */
[----:B------:R-:W-:Y:S01]  /*17f0*/  IADD3 R238, P6, R16, UR22, RZ ;  /* 0x0000001610ee7c10 */ /* 0x000fe2000ffde0ff */
[----:B------:R-:W-:Y:S01]  /*1800*/  @!P4 IMAD.X R10, RZ, RZ, R237, P0 ;  /* 0x000000ffff0ac224 */ /* 0x000fe200000e06ed */
[----:B------:R-:W-:Y:S01]  /*1810*/  IADD3 R23, R23, UR4, RZ ;  /* 0x0000000417177c10 */ /* 0x000fe2000fffe0ff */
[--C-:B------:R-:W-:Y:S01]  /*1820*/  @!P4 IMAD.MOV.U32 R20, RZ, RZ, R22.reuse ;  /* 0x000000ffff14c224 */ /* 0x100fe200078e0016 */
[----:B------:R-:W-:Y:S01]  /*1830*/  @!P3 IADD3 R9, P1, R236, 0x20, RZ ;  /* 0x00000020ec09b810 */ /* 0x000fe20007f3e0ff */
[----:B------:R-:W-:Y:S01]  /*1840*/  @!P4 IMAD R10, R10, c[0x0][0x190], RZ ;  /* 0x000064000a0aca24 */ /* 0x000fe200078e02ff */
[C---:B------:R-:W-:Y:S01]  /*1850*/  @!P2 IADD3 R6, P0, R236.reuse, 0x30, RZ ;  /* 0x00000030ec06a810 */ /* 0x040fe20007f1e0ff */
[----:B------:R-:W-:Y:S01]  /*1860*/  @!P5 IMAD R15, R237, c[0x0][0x190], RZ ;  /* 0x00006400ed0fda24 */ /* 0x000fe200078e02ff */
[----:B------:R-:W-:Y:S01]  /*1870*/  IADD3.X R239, R17, UR7, R3, P6, !PT ;  /* 0x0000000711ef7c10 */ /* 0x000fe2000b7fe403 */
[----:B------:R-:W-:Y:S01]  /*1880*/  @!P4 IMAD.MOV.U32 R21, RZ, RZ, R23 ;  /* 0x000000ffff15c224 */ /* 0x000fe200078e0017 */
[----:B------:R-:W-:Y:S01]  /*1890*/  ULDC.64 UR6, c[0x0][0x198] ;  /* 0x0000660000067ab9 */ /* 0x000fe20000000a00 */
[--C-:B------:R-:W-:Y:S01]  /*18a0*/  @!P3 IMAD.X R8, RZ, RZ, R237.reuse, P1 ;  /* 0x000000ffff08b224 */ /* 0x100fe200008e06ed */
[----:B------:R-:W-:Y:S01]  /*18b0*/  UMOV UR22, 0x6 ;  /* 0x0000000600167882 */ /* 0x000fe20000000000 */
[----:B------:R-:W-:Y:S01]  /*18c0*/  @!P2 IMAD.X R3, RZ, RZ, R237, P0 ;  /* 0x000000ffff03a224 */ /* 0x000fe200000e06ed */
[----:B------:R-:W-:Y:S01]  /*18d0*/  USHF.L.U32 UR23, UR6, 0x6, URZ ;  /* 0x0000000606177899 */ /* 0x000fe2000800063f */
[--C-:B------:R-:W-:Y:S01]  /*18e0*/  @!P3 IMAD.MOV.U32 R18, RZ, RZ, R22.reuse ;  /* 0x000000ffff12b224 */ /* 0x100fe200078e0016 */
[----:B------:R-:W-:Y:S01]  /*18f0*/  USHF.L.U64.HI UR22, UR6, UR22, UR7 ;  /* 0x0000001606167299 */ /* 0x000fe20008010207 */
[--C-:B------:R-:W-:Y:S01]  /*1900*/  @!P3 IMAD.MOV.U32 R19, RZ, RZ, R23.reuse ;  /* 0x000000ffff13b224 */ /* 0x100fe200078e0017 */
[----:B------:R-:W-:Y:S01]  /*1910*/  USHF.R.S32.HI UR15, URZ, 0x1f, UR17 ;  /* 0x0000001f3f0f7899 */ /* 0x000fe20008011411 */
[----:B------:R-:W-:Y:S01]  /*1920*/  @!P2 IMAD.MOV.U32 R16, RZ, RZ, R22 ;  /* 0x000000ffff10a224 */ /* 0x000fe200078e0016 */
[----:B------:R-:W-:Y:S01]  /*1930*/  UIMAD UR4, UR22, UR17, URZ ;  /* 0x00000011160472a4 */ /* 0x000fe2000f8e023f */
[----:B------:R-:W-:Y:S01]  /*1940*/  @!P2 IMAD.MOV.U32 R17, RZ, RZ, R23 ;  /* 0x000000ffff11a224 */ /* 0x000fe200078e0017 */
[----:B------:R-:W-:Y:S01]  /*1950*/  USHF.L.U32 UR20, UR7, 0x5, URZ ;  /* 0x0000000507147899 */ /* 0x000fe2000800063f */
[C---:B------:R-:W-:Y:S01]  /*1960*/  @!P5 IMAD R15, R236.reuse, c[0x0][0x194], R15 ;  /* 0x00006500ec0fda24 */ /* 0x040fe200078e020f */
[----:B------:R-:W-:Y:S01]  /*1970*/  UIMAD UR4, UR15, UR23, UR4 ;  /* 0x000000170f0472a4 */ /* 0x000fe2000f8e0204 */
[----:B------:R-:W-:Y:S01]  /*1980*/  @!P4 IMAD R10, R11, c[0x0][0x194], R10 ;  /* 0x000065000b0aca24 */ /* 0x000fe200078e020a */
[----:B------:R-:W-:Y:S01]  /*1990*/  UIMAD.WIDE.U32 UR26, UR6, 0x20, URZ ;  /* 0x00000020061a78a5 */ /* 0x000fe2000f8e003f */
[----:B------:R-:W-:Y:S01]  /*19a0*/  @!P5 IMAD.WIDE.U32 R22, R236, c[0x0][0x190], R22 ;  /* 0x00006400ec16da25 */ /* 0x000fe200078e0016 */
[----:B------:R-:W-:-:S02]  /*19b0*/  LEA.HI R96, R7, R4, RZ, 0x5 ;  /* 0x0000000407607211 */ /* 0x000fc400078f28ff */
[----:B------:R-:W-:Y:S01]  /*19c0*/  LOP3.LUT R246, R246, 0x6, RZ, 0xc0, !PT ;  /* 0x00000006f6f67812 */ /* 0x000fe200078ec0ff */
[----:B------:R-:W-:Y:S01]  /*19d0*/  @!P4 IMAD.WIDE.U32 R20, R11, c[0x0][0x190], R20 ;  /* 0x000064000b14ca25 */ /* 0x000fe200078e0014 */
[----:B------:R-:W-:Y:S02]  /*19e0*/  @!P5 LEA R26, P1, R22, c[0x0][0x160], 0x1 ;  /* 0x00005800161ada11 */ /* 0x000fe400078208ff */
[----:B------:R-:W-:Y:S01]  /*19f0*/  LOP3.LUT R247, R96, 0xffffffe0, RZ, 0xc0, !PT ;  /* 0xffffffe060f77812 */ /* 0x000fe200078ec0ff */
[----:B------:R-:W-:Y:S01]  /*1a00*/  @!P3 IMAD R8, R8, c[0x0][0x190], RZ ;  /* 0x000064000808ba24 */ /* 0x000fe200078e02ff */
[----:B------:R-:W-:Y:S01]  /*1a10*/  @!P4 LEA R24, P0, R20, c[0x0][0x160], 0x1 ;  /* 0x000058001418ca11 */ /* 0x000fe200078008ff */
[----:B------:R-:W-:Y:S02]  /*1a20*/  @!P2 IMAD R3, R3, c[0x0][0x190], RZ ;  /* 0x000064000303aa24 */ /* 0x000fe400078e02ff */
[----:B------:R-:W-:Y:S02]  /*1a30*/  @!P5 IMAD.IADD R15, R23, 0x1, R15 ;  /* 0x00000001170fd824 */ /* 0x000fe400078e020f */
[----:B------:R-:W-:-:S02]  /*1a40*/  @!P4 IMAD.IADD R10, R21, 0x1, R10 ;  /* 0x00000001150ac824 */ /* 0x000fc400078e020a */
[C---:B------:R-:W-:Y:S01]  /*1a50*/  @!P3 IMAD R8, R9.reuse, c[0x0][0x194], R8 ;  /* 0x000065000908ba24 */ /* 0x040fe200078e0208 */
[----:B------:R-:W-:Y:S01]  /*1a60*/  @!P5 LEA.HI.X R27, R22, c[0x0][0x164], R15, 0x1, P1 ;  /* 0x00005900161bda11 */ /* 0x000fe200008f0c0f */
[----:B------:R-:W-:Y:S01]  /*1a70*/  @!P3 IMAD.WIDE.U32 R18, R9, c[0x0][0x190], R18 ;  /* 0x000064000912ba25 */ /* 0x000fe200078e0012 */
[----:B------:R-:W-:-:S03]  /*1a80*/  @!P4 LEA.HI.X R25, R20, c[0x0][0x164], R10, 0x1, P0 ;  /* 0x000059001419ca11 */ /* 0x000fc600000f0c0a */
[----:B------:R-:W-:Y:S01]  /*1a90*/  @!P2 IMAD R3, R6, c[0x0][0x194], R3 ;  /* 0x000065000603aa24 */ /* 0x000fe200078e0203 */
[----:B------:R-:W-:Y:S01]  /*1aa0*/  @!P3 LEA R20, P1, R18, c[0x0][0x160], 0x1 ;  /* 0x000058001214ba11 */ /* 0x000fe200078208ff */
[----:B------:R-:W-:Y:S01]  /*1ab0*/  @!P2 IMAD.WIDE.U32 R28, R6, c[0x0][0x190], R16 ;  /* 0x00006400061caa25 */ /* 0x000fe200078e0010 */
[----:B------:R-:W-:-:S03]  /*1ac0*/  SHF.R.S32.HI R6, RZ, 0x1f, R166 ;  /* 0x0000001fff067819 */ /* 0x000fc600000114a6 */
[----:B------:R-:W-:Y:S01]  /*1ad0*/  @!P3 IMAD.IADD R9, R19, 0x1, R8 ;  /* 0x000000011309b824 */ /* 0x000fe200078e0208 */
[----:B------:R-:W-:Y:S01]  /*1ae0*/  @!P2 LEA R16, P0, R28, c[0x0][0x160], 0x1 ;  /* 0x000058001c10aa11 */ /* 0x000fe200078008ff */
[----:B------:R-:W-:Y:S02]  /*1af0*/  IMAD R249, R6, c[0x0][0x1b0], RZ ;  /* 0x00006c0006f97a24 */ /* 0x000fe400078e02ff */
[----:B------:R-:W-:Y:S01]  /*1b00*/  IMAD.SHL.U32 R235, R235, 0x2, RZ ;  /* 0x00000002ebeb7824 */ /* 0x000fe200078e00ff */
[----:B------:R-:W-:Y:S01]  /*1b10*/  @!P3 LEA.HI.X R21, R18, c[0x0][0x164], R9, 0x1, P1 ;  /* 0x000059001215ba11 */ /* 0x000fe200008f0c09 */
[----:B------:R-:W-:Y:S01]  /*1b20*/  @!P2 IMAD.IADD R3, R29, 0x1, R3 ;  /* 0x000000011d03a824 */ /* 0x000fe200078e0203 */
[----:B------:R-:W-:Y:S01]  /*1b30*/  ISETP.GE.AND P1, PT, R14, UR12, PT ;  /* 0x0000000c0e007c0c */ /* 0x000fe2000bf26270 */
[C---:B------:R-:W-:Y:S01]  /*1b40*/  IMAD R249, R166.reuse, c[0x0][0x1b4], R249 ;  /* 0x00006d00a6f97a24 */ /* 0x040fe200078e02f9 */
[----:B------:R-:W-:Y:S01]  /*1b50*/  @!PT LDS RZ, [RZ] ;  /* 0x00000000fffff984 */ /* 0x000fe20000000800 */
[----:B------:R-:W-:Y:S01]  /*1b60*/  @!PT LDS RZ, [RZ] ;  /* 0x00000000fffff984 */ /* 0x000fe20000000800 */
[----:B------:R-:W-:Y:S01]  /*1b70*/  @!PT LDS RZ, [RZ] ;  /* 0x00000000fffff984 */ /* 0x000fe20000000800 */
[----:B------:R1:W-:Y:S01]  /*1b80*/  @!P5 LDGSTS.E.BYPASS.LTC128B.128 [R235], [R26.64] ;  /* 0x000000001aebdfae */ /* 0x0003e2000b901d52 */
[----:B------:R-:W-:Y:S01]  /*1b90*/  IMAD.WIDE.U32 R238, R166, c[0x0][0x1b0], R238 ;  /* 0x00006c00a6ee7a25 */ /* 0x000fe200078e00ee */
[----:B------:R-:W-:-:S02]  /*1ba0*/  @!P2 LEA.HI.X R17, R28, c[0x0][0x164], R3, 0x1, P0 ;  /* 0x000059001c11aa11 */ /* 0x000fc400000f0c03 */
[----:B------:R1:W-:Y:S01]  /*1bb0*/  @!P5 LDGSTS.E.BYPASS.LTC128B.128 [R235+0x2000], [R26.64+0x80] ;  /* 0x020000801aebdfae */ /* 0x0003e2000b901d52 */
[----:B------:R-:W-:Y:S01]  /*1bc0*/  IMAD.IADD R249, R239, 0x1, R249 ;  /* 0x00000001eff97824 */ /* 0x000fe200078e02f9 */
[----:B------:R-:W-:Y:S01]  /*1bd0*/  ISETP.GE.AND P0, PT, R14, UR12, PT ;  /* 0x0000000c0e007c0c */ /* 0x000fe2000bf06270 */
[----:B------:R-:W-:Y:S01]  /*1be0*/  IMAD.U32 R3, RZ, RZ, UR23 ;  /* 0x00000017ff037e24 */ /* 0x000fe2000f8e00ff */
[----:B------:R1:W-:Y:S01]  /*1bf0*/  @!P5 LDGSTS.E.BYPASS.LTC128B.128 [R235+0x4000], [R26.64+0x100] ;  /* 0x040001001aebdfae */ /* 0x0003e2000b901d52 */
[----:B------:R-:W-:Y:S02]  /*1c00*/  IMAD.MOV.U32 R248, RZ, RZ, R238 ;  /* 0x000000fffff87224 */ /* 0x000fe400078e00ee */
[----:B------:R-:W-:Y:S01]  /*1c10*/  IMAD.U32 R15, RZ, RZ, UR6 ;  /* 0x00000006ff0f7e24 */ /* 0x000fe2000f8e00ff */
[----:B------:R1:W-:Y:S01]  /*1c20*/  @!P5 LDGSTS.E.BYPASS.LTC128B.128 [R235+0x6000], [R26.64+0x180] ;  /* 0x060001801aebdfae */ /* 0x0003e2000b901d52 */
[----:B------:R-:W-:Y:S01]  /*1c30*/  ISETP.GE.AND P5, PT, R12, UR12, PT ;  /* 0x0000000c0c007c0c */ /* 0x000fe2000bfa6270 */
[----:B------:R-:W-:-:S02]  /*1c40*/  IMAD.WIDE.U32 R10, R3, UR17, R248 ;  /* 0x00000011030a7c25 */ /* 0x000fc4000f8e00f8 */
[----:B------:R2:W-:Y:S02]  /*1c50*/  @!P4 LDGSTS.E.BYPASS.LTC128B.128 [R235+0x800], [R24.64] ;  /* 0x0080000018ebcfae */ /* 0x0005e4000b901d52 */
[----:B------:R-:W-:Y:S01]  /*1c60*/  IMAD.U32 R14, RZ, RZ, UR6 ;  /* 0x00000006ff0e7e24 */ /* 0x000fe2000f8e00ff */
[----:B------:R-:W-:Y:S01]  /*1c70*/  @!P1 LEA R8, P6, R15, R10, 0x4 ;  /* 0x0000000a0f089211 */ /* 0x000fe200078c20ff */
[----:B------:R-:W-:Y:S01]  /*1c80*/  IMAD.U32 R9, RZ, RZ, UR7 ;  /* 0x00000007ff097e24 */ /* 0x000fe2000f8e00ff */
[----:B------:R-:W-:Y:S01]  /*1c90*/  IADD3 R11, R11, UR4, RZ ;  /* 0x000000040b0b7c10 */ /* 0x000fe2000fffe0ff */
[----:B------:R2:W-:Y:S01]  /*1ca0*/  @!P4 LDGSTS.E.BYPASS.LTC128B.128 [R235+0x2800], [R24.64+0x80] ;  /* 0x0280008018ebcfae */ /* 0x0005e2000b901d52 */
[----:B------:R-:W-:Y:S01]  /*1cb0*/  IMAD.WIDE.U32 R18, R12, c[0x0][0x1a0], R250 ;  /* 0x000068000c127a25 */ /* 0x000fe200078e00fa */
[----:B------:R-:W-:Y:S01]  /*1cc0*/  ULDC.64 UR4, c[0x0][0x1a0] ;  /* 0x0000680000047ab9 */ /* 0x000fe20000000a00 */
[----:B------:R-:W-:Y:S01]  /*1cd0*/  @!P1 LEA.HI.X R9, R14, R11, R9, 0x4, P6 ;  /* 0x0000000b0e099211 */ /* 0x000fe200030f2409 */
[----:B------:R2:W-:Y:S01]  /*1ce0*/  @!P4 LDGSTS.E.BYPASS.LTC128B.128 [R235+0x4800], [R24.64+0x100] ;  /* 0x0480010018ebcfae */ /* 0x0005e2000b901d52 */
[----:B------:R-:W-:Y:S01]  /*1cf0*/  @!P5 LEA R14, P6, R10, c[0x0][0x168], 0x1 ;  /* 0x00005a000a0eda11 */ /* 0x000fe200078c08ff */
[----:B------:R-:W-:Y:S01]  /*1d00*/  UIMAD UR15, UR15, UR4, URZ ;  /* 0x000000040f0f72a4 */ /* 0x000fe2000f8e023f */
[----:B------:R-:W-:Y:S01]  /*1d10*/  IMAD R245, R6, c[0x0][0x1b8], RZ ;  /* 0x00006e0006f57a24 */ /* 0x000fe200078e02ff */
[----:B------:R2:W-:Y:S01]  /*1d20*/  @!P4 LDGSTS.E.BYPASS.LTC128B.128 [R235+0x6800], [R24.64+0x180] ;  /* 0x0680018018ebcfae */ /* 0x0005e2000b901d52 */
[----:B------:R-:W-:Y:S01]  /*1d30*/  @!P5 LEA.HI.X R15, R10, c[0x0][0x16c], R11, 0x1, P6 ;  /* 0x00005b000a0fda11 */ /* 0x000fe200030f0c0b */
[----:B------:R-:W-:Y:S01]  /*1d40*/  UIMAD UR15, UR17, UR5, UR15 ;  /* 0x00000005110f72a4 */ /* 0x000fe2000f8e020f */
[----:B------:R-:W-:Y:S01]  /*1d50*/  ISETP.GE.AND P6, PT, R2, UR12, PT ;  /* 0x0000000c02007c0c */ /* 0x000fe2000bfc6270 */
[----:B------:R3:W-:Y:S01]  /*1d60*/  @!P3 LDGSTS.E.BYPASS.LTC128B.128 [R235+0x1000], [R20.64] ;  /* 0x0100000014ebbfae */ /* 0x0007e2000b901d52 */
[----:B------:R-:W-:Y:S01]  /*1d70*/  ISETP.GE.AND P4, PT, R5, UR12, PT ;  /* 0x0000000c05007c0c */ /* 0x000fe2000bf86270 */
[----:B------:R-:W-:-:S02]  /*1d80*/  IMAD.U32 R6, RZ, RZ, UR6 ;  /* 0x00000006ff067e24 */ /* 0x000fc4000f8e00ff */
[----:B------:R3:W-:Y:S01]  /*1d90*/  @!P3 LDGSTS.E.BYPASS.LTC128B.128 [R235+0x3000], [R20.64+0x80] ;  /* 0x0300008014ebbfae */ /* 0x0007e2000b901d52 */
[----:B------:R-:W-:Y:S02]  /*1da0*/  IMAD R245, R166, c[0x0][0x1bc], R245 ;  /* 0x00006f00a6f57a24 */ /* 0x000fe400078e02f5 */
[----:B------:R-:W-:Y:S01]  /*1db0*/  IMAD.IADD R247, R4, 0x1, -R247 ;  /* 0x0000000104f77824 */ /* 0x000fe200078e0af7 */
[----:B------:R3:W-:Y:S04]  /*1dc0*/  @!P3 LDGSTS.E.BYPASS.LTC128B.128 [R235+0x5000], [R20.64+0x100] ;  /* 0x0500010014ebbfae */ /* 0x0007e8000b901d52 */
[----:B------:R3:W-:Y:S01]  /*1dd0*/  @!P3 LDGSTS.E.BYPASS.LTC128B.128 [R235+0x7000], [R20.64+0x180] ;  /* 0x0700018014ebbfae */ /* 0x0007e2000b901d52 */
[----:B------:R-:W-:Y:S01]  /*1de0*/  ISETP.GE.AND P3, PT, R5, UR12, PT ;  /* 0x0000000c05007c0c */ /* 0x000fe2000bf66270 */
[----:B------:R-:W-:Y:S01]  /*1df0*/  IMAD R5, R13, c[0x0][0x1a0], RZ ;  /* 0x000068000d057a24 */ /* 0x000fe200078e02ff */
[----:B------:R-:W-:Y:S01]  /*1e00*/  VOTEU.ALL UP0, P6 ;  /* 0x00000000003f7886 */ /* 0x000fe20003000000 */
[----:B------:R4:W-:Y:S02]  /*1e10*/  @!P2 LDGSTS.E.BYPASS.LTC128B.128 [R235+0x1800], [R16.64] ;  /* 0x0180000010ebafae */ /* 0x0009e4000b901d52 */
[----:B------:R-:W-:-:S02]  /*1e20*/  IMAD R5, R12, c[0x0][0x1a4], R5 ;  /* 0x000069000c057a24 */ /* 0x000fc400078e0205 */
[----:B------:R4:W-:Y:S04]  /*1e30*/  @!P2 LDGSTS.E.BYPASS.LTC128B.128 [R235+0x3800], [R16.64+0x80] ;  /* 0x0380008010ebafae */ /* 0x0009e8000b901d52 */
[----:B------:R4:W-:Y:S04]  /*1e40*/  @!P2 LDGSTS.E.BYPASS.LTC128B.128 [R235+0x5800], [R16.64+0x100] ;  /* 0x0580010010ebafae */ /* 0x0009e8000b901d52 */
[----:B------:R4:W-:Y:S01]  /*1e50*/  @!P2 LDGSTS.E.BYPASS.LTC128B.128 [R235+0x7800], [R16.64+0x180] ;  /* 0x0780018010ebafae */ /* 0x0009e2000b901d52 */
[----:B------:R-:W-:-:S03]  /*1e60*/  @!P1 LEA R22, P2, R8, c[0x0][0x168], 0x1 ;  /* 0x00005a0008169a11 */ /* 0x000fc600078408ff */
[----:B------:R5:W-:Y:S01]  /*1e70*/  @!P5 LDGSTS.E.BYPASS.LTC128B.128 [R235+0x8000], [R14.64] ;  /* 0x080000000eebdfae */ /* 0x000be2000b901d52 */
[----:B------:R-:W-:Y:S01]  /*1e80*/  @!P1 LEA.HI.X R23, R8, c[0x0][0x16c], R9, 0x1, P2 ;  /* 0x00005b0008179a11 */ /* 0x000fe200010f0c09 */
[----:B------:R-:W-:Y:S01]  /*1e90*/  IMAD.U32 R8, RZ, RZ, UR20 ;  /* 0x00000014ff087e24 */ /* 0x000fe2000f8e00ff */
[----:B------:R-:W-:Y:S01]  /*1ea0*/  IADD3 R18, P2, R18, UR24, RZ ;  /* 0x0000001812127c10 */ /* 0x000fe2000ff5e0ff */
[----:B------:R-:W-:Y:S01]  /*1eb0*/  UIMAD.WIDE.U32 UR24, UR17, UR4, URZ ;  /* 0x00000004111872a5 */ /* 0x000fe2000f8e003f */
[----:B------:R5:W-:Y:S01]  /*1ec0*/  @!P5 LDGSTS.E.BYPASS.LTC128B.128 [R235+0xa000], [R14.64+0x80] ;  /* 0x0a0000800eebdfae */ /* 0x000be2000b901d52 */
[----:B------:R-:W-:Y:S01]  /*1ed0*/  IMAD.U32 R9, RZ, RZ, UR5 ;  /* 0x00000005ff097e24 */ /* 0x000fe2000f8e00ff */
[----:B------:R-:W-:Y:S01]  /*1ee0*/  IADD3.X R19, R19, UR21, R5, P2, !PT ;  /* 0x0000001513137c10 */ /* 0x000fe200097fe405 */
[----:B------:R-:W-:Y:S01]  /*1ef0*/  UIADD3 UR20, UR25, UR15, URZ ;  /* 0x0000000f19147290 */ /* 0x000fe2000fffe03f */
[----:B------:R-:W-:Y:S01]  /*1f00*/  @!P4 IADD3 R5, P2, R10, UR26, RZ ;  /* 0x0000001a0a05cc10 */ /* 0x000fe2000ff5e0ff */
[----:B------:R-:W-:Y:S01]  /*1f10*/  @!UP0 UIMAD UR15, UR7, 0x30, URZ ;  /* 0x00000030070f88a4 */ /* 0x000fe2000f8e023f */
[----:B------:R5:W-:Y:S01]  /*1f20*/  @!P5 LDGSTS.E.BYPASS.LTC128B.128 [R235+0xc000], [R14.64+0x100] ;  /* 0x0c0001000eebdfae */ /* 0x000be2000b901d52 */
[----:B------:R-:W-:Y:S01]  /*1f30*/  IMAD.WIDE.U32 R166, R166, c[0x0][0x1b8], R18 ;  /* 0x00006e00a6a67a25 */ /* 0x000fe200078e0012 */
[----:B------:R-:W-:-:S02]  /*1f40*/  @!P4 IADD3.X R8, R11, UR27, R8, P2, !PT ;  /* 0x0000001b0b08cc10 */ /* 0x000fc400097fe408 */
[----:B---3--:R-:W-:Y:S01]  /*1f50*/  @!P4 LEA R20, P2, R5, c[0x0][0x168], 0x1 ;  /* 0x00005a000514ca11 */ /* 0x008fe200078408ff */
[----:B------:R-:W-:Y:S01]  /*1f60*/  @!P6 IMAD.WIDE.U32 R10, R6, 0x30, R10 ;  /* 0x00000030060ae825 */ /* 0x000fe200078e000a */
[----:B------:R5:W-:Y:S01]  /*1f70*/  @!P5 LDGSTS.E.BYPASS.LTC128B.128 [R235+0xe000], [R14.64+0x180] ;  /* 0x0e0001800eebdfae */ /* 0x000be2000b901d52 */
[----:B------:R-:W-:Y:S02]  /*1f80*/  LEA.HI R6, R7, R4, RZ, 0x4 ;  /* 0x0000000407067211 */ /* 0x000fe400078f20ff */
[----:B------:R-:W-:Y:S01]  /*1f90*/  @!P4 LEA.HI.X R21, R5, c[0x0][0x16c], R8, 0x1, P2 ;  /* 0x00005b000515ca11 */ /* 0x000fe200010f0c08 */
[----:B------:R3:W-:Y:S01]  /*1fa0*/  @!P1 LDGSTS.E.BYPASS.LTC128B.128 [R235+0x8800], [R22.64] ;  /* 0x0880000016eb9fae */ /* 0x0007e2000b901d52 */
[----:B------:R-:W-:Y:S01]  /*1fb0*/  @!P6 IADD3 R8, R11, UR15, RZ ;  /* 0x0000000f0b08ec10 */ /* 0x000fe2000fffe0ff */
[----:B--2---:R-:W-:Y:S01]  /*1fc0*/  IMAD.U32 R24, RZ, RZ, UR24 ;  /* 0x00000018ff187e24 */ /* 0x004fe2000f8e00ff */
[C---:B------:R-:W-:Y:S01]  /*1fd0*/  @!P6 LEA R18, P5, R10.reuse, c[0x0][0x168], 0x1 ;  /* 0x00005a000a12ea11 */ /* 0x040fe200078a08ff */
[----:B------:R3:W-:Y:S01]  /*1fe0*/  @!P1 LDGSTS.E.BYPASS.LTC128B.128 [R235+0xa800], [R22.64+0x80] ;  /* 0x0a80008016eb9fae */ /* 0x0007e2000b901d52 */
[----:B------:R-:W-:Y:S01]  /*1ff0*/  IMAD.U32 R5, RZ, RZ, UR20 ;  /* 0x00000014ff057e24 */ /* 0x000fe2000f8e00ff */
[----:B------:R-:W-:Y:S01]  /*2000*/  SHF.R.S32.HI R13, RZ, 0x4, R6 ;  /* 0x00000004ff0d7819 */ /* 0x000fe20000011406 */
[----:B------:R-:W-:Y:S01]  /*2010*/  IMAD.IADD R245, R167, 0x1, R245 ;  /* 0x00000001a7f57824 */ /* 0x000fe200078e02f5 */
[----:B------:R3:W-:Y:S01]  /*2020*/  @!P1 LDGSTS.E.BYPASS.LTC128B.128 [R235+0xc800], [R22.64+0x100] ;  /* 0x0c80010016eb9fae */ /* 0x0007e2000b901d52 */
[----:B------:R-:W-:Y:S01]  /*2030*/  @!P6 LEA.HI.X R19, R10, c[0x0][0x16c], R8, 0x1, P5 ;  /* 0x00005b000a13ea11 */ /* 0x000fe200028f0c08 */
[----:B------:R-:W-:Y:S01]  /*2040*/  IMAD.SHL.U32 R11, R0, 0x40, RZ ;  /* 0x00000040000b7824 */ /* 0x000fe200078e00ff */
[----:B----4-:R-:W-:Y:S01]  /*2050*/  LEA R16, P2, R24, R166, 0x6 ;  /* 0x000000a618107211 */ /* 0x010fe200078430ff */
[----:B------:R3:W-:Y:S01]  /*2060*/  @!P1 LDGSTS.E.BYPASS.LTC128B.128 [R235+0xe800], [R22.64+0x180] ;  /* 0x0e80018016eb9fae */ /* 0x0007e2000b901d52 */
[----:B------:R-:W-:Y:S01]  /*2070*/  ISETP.GE.AND P5, PT, R2, UR12, PT ;  /* 0x0000000c02007c0c */ /* 0x000fe2000bfa6270 */
[----:B------:R-:W-:Y:S01]  /*2080*/  IMAD.U32 R8, RZ, RZ, UR4 ;  /* 0x00000004ff087e24 */ /* 0x000fe2000f8e00ff */
[----:B------:R-:W-:Y:S01]  /*2090*/  LEA.HI.X R17, R24, R245, R5, 0x6, P2 ;  /* 0x000000f518117211 */ /* 0x000fe200010f3405 */
[----:B------:R2:W-:Y:S01]  /*20a0*/  @!P4 LDGSTS.E.BYPASS.LTC128B.128 [R235+0x9000], [R20.64] ;  /* 0x0900000014ebcfae */ /* 0x0005e2000b901d52 */
[----:B------:R-:W-:Y:S01]  /*20b0*/  LOP3.LUT R5, R6, 0xfffffff0, RZ, 0xc0, !PT ;  /* 0xfffffff006057812 */ /* 0x000fe200078ec0ff */
[----:B------:R-:W-:Y:S01]  /*20c0*/  IMAD.U32 R10, RZ, RZ, UR4 ;  /* 0x00000004ff0a7e24 */ /* 0x000fe2000f8e00ff */
[C---:B------:R-:W-:Y:S01]  /*20d0*/  ISETP.GE.AND P2, PT, R12.reuse, UR12, PT ;  /* 0x0000000c0c007c0c */ /* 0x040fe2000bf46270 */
[----:B------:R2:W-:Y:S01]  /*20e0*/  @!P4 LDGSTS.E.BYPASS.LTC128B.128 [R235+0xb000], [R20.64+0x80] ;  /* 0x0b00008014ebcfae */ /* 0x0005e2000b901d52 */
[----:B------:R-:W-:Y:S01]  /*20f0*/  IMAD.SHL.U32 R12, R12, 0x8, RZ ;  /* 0x000000080c0c7824 */ /* 0x000fe200078e00ff */
[----:B------:R-:W-:Y:S01]  /*2100*/  LOP3.LUT R11, R11, 0x1c0, RZ, 0xc0, !PT ;  /* 0x000001c00b0b7812 */ /* 0x000fe200078ec0ff */
[----:B-----5:R-:W-:Y:S01]  /*2110*/  IMAD.IADD R14, R4, 0x1, -R5 ;  /* 0x00000001040e7824 */ /* 0x020fe200078e0a05 */
[----:B------:R2:W-:Y:S01]  /*2120*/  @!P4 LDGSTS.E.BYPASS.LTC128B.128 [R235+0xd000], [R20.64+0x100] ;  /* 0x0d00010014ebcfae */ /* 0x0005e2000b901d52 */
[----:B------:R-:W-:Y:S01]  /*2130*/  LEA.HI R6, R6, R13, RZ, 0x1 ;  /* 0x0000000d06067211 */ /* 0x000fe200078f08ff */
[----:B------:R-:W-:Y:S01]  /*2140*/  USHF.L.U32 UR12, UR5, 0x5, URZ ;  /* 0x00000005050c7899 */ /* 0x000fe2000800063f */
[----:B------:R-:W-:Y:S01]  /*2150*/  LOP3.LUT R12, R11, 0x8, R12, 0xf8, !PT ;  /* 0x000000080b0c7812 */ /* 0x000fe200078ef80c */
[----:B------:R2:W-:Y:S01]  /*2160*/  @!P4 LDGSTS.E.BYPASS.LTC128B.128 [R235+0xf000], [R20.64+0x180] ;  /* 0x0f00018014ebcfae */ /* 0x0005e2000b901d52 */
[----:B------:R-:W-:Y:S01]  /*2170*/  SHF.R.S32.HI R5, RZ, 0x1f, R14 ;  /* 0x0000001fff057819 */ /* 0x000fe2000001140e */
[----:B------:R-:W-:Y:S01]  /*2180*/  UIMAD.WIDE.U32 UR20, UR4, 0x20, URZ ;  /* 0x00000020041478a5 */ /* 0x000fe2000f8e003f */
[----:B------:R-:W-:Y:S01]  /*2190*/  LOP3.LUT R6, R6, 0xfffffffe, RZ, 0xc0, !PT ;  /* 0xfffffffe06067812 */ /* 0x000fe200078ec0ff */
[----:B------:R4:W-:Y:S01]  /*21a0*/  @!P6 LDGSTS.E.BYPASS.LTC128B.128 [R235+0x9800], [R18.64] ;  /* 0x0980000012ebefae */ /* 0x0009e2000b901d52 */
[----:B------:R-:W-:Y:S01]  /*21b0*/  LEA.HI R2, R5, R14, RZ, 0x3 ;  /* 0x0000000e05027211 */ /* 0x000fe200078f18ff */
[----:B------:R-:W-:Y:S01]  /*21c0*/  IMAD.U32 R15, RZ, RZ, UR4 ;  /* 0x00000004ff0f7e24 */ /* 0x000fe2000f8e00ff */
[----:B------:R-:W-:Y:S01]  /*21d0*/  SHF.R.U32.HI R11, RZ, 0x3, R11 ;  /* 0x00000003ff0b7819 */ /* 0x000fe2000001160b */
[----:B------:R4:W-:Y:S01]  /*21e0*/  @!P6 LDGSTS.E.BYPASS.LTC128B.128 [R235+0xb800], [R18.64+0x80] ;  /* 0x0b80008012ebefae */ /* 0x0009e2000b901d52 */
[----:B------:R-:W-:Y:S01]  /*21f0*/  LOP3.LUT R5, R2, 0xfffffff8, RZ, 0xc0, !PT ;  /* 0xfffffff802057812 */ /* 0x000fe200078ec0ff */
[----:B------:R-:W-:Y:S01]  /*2200*/  IMAD.IADD R6, R13, 0x1, -R6 ;  /* 0x000000010d067824 */ /* 0x000fe200078e0a06 */
[----:B------:R-:W-:Y:S01]  /*2210*/  @!P0 LEA R8, P1, R8, R16, 0x4 ;  /* 0x0000001008088211 */ /* 0x000fe200078220ff */
[----:B------:R4:W-:Y:S01]  /*2220*/  @!P6 LDGSTS.E.BYPASS.LTC128B.128 [R235+0xd800], [R18.64+0x100] ;  /* 0x0d80010012ebefae */ /* 0x0009e2000b901d52 */
[----:B------:R-:W-:Y:S01]  /*2230*/  LOP3.LUT R11, R12, R11, RZ, 0x3c, !PT ;  /* 0x0000000b0c0b7212 */ /* 0x000fe200078e3cff */
[----:B------:R-:W-:Y:S01]  /*2240*/  IMAD.IADD R5, R14, 0x1, -R5 ;  /* 0x000000010e057824 */ /* 0x000fe200078e0a05 */
[----:B------:R-:W-:Y:S01]  /*2250*/  @!P0 LEA.HI.X R9, R10, R17, R9, 0x4, P1 ;  /* 0x000000110a098211 */ /* 0x000fe200008f2409 */
[----:B------:R4:W-:Y:S01]  /*2260*/  @!P6 LDGSTS.E.BYPASS.LTC128B.128 [R235+0xf800], [R18.64+0x180] ;  /* 0x0f80018012ebefae */ /* 0x0009e2000b901d52 */
[----:B------:R-:W-:Y:S01]  /*2270*/  VOTEU.ALL UP0, P5 ;  /* 0x00000000003f7886 */ /* 0x000fe20002800000 */
[----:B------:R-:W-:Y:S01]  /*2280*/  IMAD.SHL.U32 R10, R5, 0x40, RZ ;  /* 0x00000040050a7824 */ /* 0x000fe200078e00ff */
[----:B------:R-:W-:Y:S01]  /*2290*/  ULDC UR15, c[0x0][0x2e4] ;  /* 0x0000b900000f7ab9 */ /* 0x000fe20000000800 */
[----:B------:R-:W0:Y:S01]  /*22a0*/  LDGDEPBAR ;  /* 0x00000000000079af */ /* 0x000e220000000000 */
[C---:B------:R-:W-:Y:S01]  /*22b0*/  IMAD R233, R6.reuse, 0x200, R11 ;  /* 0x0000020006e97824 */ /* 0x040fe200078e020b */
[----:B------:R-:W-:Y:S01]  /*22c0*/  UIADD3 UR15, UR14, -UR15, -UR16 ;  /* 0x8000000f0e0f7290 */ /* 0x000fe2000fffe810 */
[----:B------:R-:W-:Y:S01]  /*22d0*/  IMAD.SHL.U32 R11, R6, 0x8, RZ ;  /* 0x00000008060b7824 */ /* 0x000fe200078e00ff */
[----:B------:R-:W-:Y:S01]  /*22e0*/  LOP3.LUT R10, R10, 0x1c0, RZ, 0xc0, !PT ;  /* 0x000001c00a0a7812 */ /* 0x000fe200078ec0ff */
[----:B------:R-:W-:Y:S01]  /*22f0*/  IMAD.U32 R13, RZ, RZ, UR12 ;  /* 0x0000000cff0d7e24 */ /* 0x000fe2000f8e00ff */
[----:B------:R-:W-:Y:S01]  /*2300*/  @!UP0 UIMAD UR12, UR5, 0x30, URZ ;  /* 0x00000030050c88a4 */ /* 0x000fe2000f8e023f */
[----:B--2---:R-:W-:Y:S01]  /*2310*/  @!P2 LEA R20, P4, R16, c[0x0][0x170], 0x1 ;  /* 0x00005c001014aa11 */ /* 0x004fe200078808ff */
[----:B------:R-:W-:Y:S01]  /*2320*/  IMAD.SHL.U32 R97, R2, 0x40, RZ ;  /* 0x0000004002617824 */ /* 0x000fe200078e00ff */
[----:B------:R-:W-:Y:S01]  /*2330*/  LOP3.LUT R11, R10, 0x8, R11, 0xf8, !PT ;  /* 0x000000080a0b7812 */ /* 0x000fe200078ef80b */
[----:B------:R-:W-:Y:S01]  /*2340*/  IMAD.SHL.U32 R233, R233, 0x2, RZ ;  /* 0x00000002e9e97824 */ /* 0x000fe200078e00ff */
[----:B------:R-:W-:Y:S01]  /*2350*/  @!P2 LEA.HI.X R21, R16, c[0x0][0x174], R17, 0x1, P4 ;  /* 0x00005d001015aa11 */ /* 0x000fe200020f0c11 */
[----:B------:R-:W-:Y:S01]  /*2360*/  IMAD.U32 R25, RZ, RZ, UR25 ;  /* 0x00000019ff197e24 */ /* 0x000fe2000f8e00ff */
[----:B------:R-:W-:Y:S01]  /*2370*/  SHF.R.U32.HI R6, RZ, 0x3, R10 ;  /* 0x00000003ff067819 */ /* 0x000fe2000001160a */
[----:B------:R-:W-:Y:S01]  /*2380*/  UISETP.GT.AND UP0, UPT, UR17, UR9, UPT ;  /* 0x000000091100728c */ /* 0x000fe2000bf04270 */
[----:B------:R-:W-:-:S02]  /*2390*/  @!P0 LEA R14, P4, R8, c[0x0][0x170], 0x1 ;  /* 0x00005c00080e8a11 */ /* 0x000fc400078808ff */
[----:B------:R-:W-:Y:S01]  /*23a0*/  @!P3 IADD3 R10, P1, R16, UR20, RZ ;  /* 0x00000014100abc10 */ /* 0x000fe2000ff3e0ff */
[----:B------:R-:W-:Y:S01]  /*23b0*/  UIADD3 UR20, UR14, 0x1, -UR16 ;  /* 0x000000010e147890 */ /* 0x000fe2000fffe810 */
[----:B------:R-:W-:Y:S02]  /*23c0*/  SHF.R.S32.HI R2, RZ, 0x5, R96 ;  /* 0x00000005ff027819 */ /* 0x000fe40000011460 */
[----:B------:R-:W-:Y:S01]  /*23d0*/  @!P3 IADD3.X R13, R17, UR21, R13, P1, !PT ;  /* 0x00000015110dbc10 */ /* 0x000fe20008ffe40d */
[----:B----4-:R-:W-:Y:S01]  /*23e0*/  @!P5 IMAD.WIDE.U32 R18, R15, 0x30, R16 ;  /* 0x000000300f12d825 */ /* 0x010fe200078e0010 */
[----:B------:R-:W-:-:S04]  /*23f0*/  DEPBAR.LE SB0, 0x0 ;  /* 0x000080000000791a */ /* 0x000fc80000000000 */
[----:B------:R-:W-:Y:S01]  /*2400*/  BAR.SYNC.DEFER_BLOCKING 0x0 ;  /* 0x0000000000007b1d */ /* 0x000fe20000010000 */
[----:B------:R-:W-:Y:S02]  /*2410*/  @!P0 LEA.HI.X R15, R8, c[0x0][0x174], R9, 0x1, P4 ;  /* 0x00005d00080f8a11 */ /* 0x000fe400020f0c09 */
[C---:B------:R-:W-:Y:S02]  /*2420*/  @!P3 LEA R16, P4, R10.reuse, c[0x0][0x170], 0x1 ;  /* 0x00005c000a10ba11 */ /* 0x040fe400078808ff */
[----:B------:R-:W-:Y:S02]  /*2430*/  LOP3.LUT R97, R97, 0xfffffe00, RZ, 0xc0, !PT ;  /* 0xfffffe0061617812 */ /* 0x000fe400078ec0ff */
[----:B------:R-:W-:Y:S02]  /*2440*/  LOP3.LUT R6, R11, R6, RZ, 0x3c, !PT ;  /* 0x000000060b067212 */ /* 0x000fe400078e3cff */
[----:B------:R-:W-:Y:S01]  /*2450*/  @!P3 LEA.HI.X R17, R10, c[0x0][0x174], R13, 0x1, P4 ;  /* 0x00005d000a11ba11 */ /* 0x000fe200020f0c0d */
[----:B------:R-:W-:Y:S01]  /*2460*/  IMAD R7, R2, 0x400, R97 ;  /* 0x0000040002077824 */ /* 0x000fe200078e0261 */
[----:B------:R-:W-:Y:S01]  /*2470*/  @!P5 IADD3 R8, R19, UR12, RZ ;  /* 0x0000000c1308dc10 */ /* 0x000fe2000fffe0ff */
[----:B------:R-:W-:Y:S01]  /*2480*/  ULDC UR12, c[0x0][0x2e8] ;  /* 0x0000ba00000c7ab9 */ /* 0x000fe20000000800 */
[----:B------:R-:W-:Y:S01]  /*2490*/  @!P5 LEA R12, P1, R18, c[0x0][0x170], 0x1 ;  /* 0x00005c00120cda11 */ /* 0x000fe200078208ff */
[----:B------:R-:W-:Y:S01]  /*24a0*/  IMAD.IADD R234, R6, 0x1, R7 ;  /* 0x0000000106ea7824 */ /* 0x000fe200078e0207 */
[----:B------:R-:W-:Y:S01]  /*24b0*/  IADD3 R231, R233, 0x8020, RZ ;  /* 0x00008020e9e77810 */ /* 0x000fe20007ffe0ff */
[----:B------:R-:W-:Y:S01]  /*24c0*/  IMAD.MOV.U32 R7, RZ, RZ, 0x10 ;  /* 0x00000010ff077424 */ /* 0x000fe200078e00ff */
[----:B------:R-:W-:Y:S01]  /*24d0*/  @!P5 LEA.HI.X R13, R18, c[0x0][0x174], R8, 0x1, P1 ;  /* 0x00005d00120dda11 */ /* 0x000fe200008f0c08 */
[----:B------:R-:W-:Y:S01]  /*24e0*/  IMAD.SHL.U32 R234, R234, 0x2, RZ ;  /* 0x00000002eaea7824 */ /* 0x000fe200078e00ff */
[----:B------:R-:W-:Y:S01]  /*24f0*/  LEA R242, R2, UR13, 0x4 ;  /* 0x0000000d02f27c11 */ /* 0x000fe2000f8e20ff */
[----:B------:R-:W-:Y:S01]  /*2500*/  UIADD3 UR12, UR20, UR12, URZ ;  /* 0x0000000c140c7290 */ /* 0x000fe2000fffe03f */
        /* <DEDUP_REMOVED lines=37> */
[----:B------:R-:W-:Y:S01]  /*2760*/  @P3 STS.128 [R235+0x11000], RZ ;  /* 0x011000ffeb003388 */ /* 0x000fe20000000c00 */
[----:B------:R-:W-:Y:S01]  /*2770*/  IMAD.IADD R227, R233, 0x1, R0 ;  /* 0x00000001e9e37824 */ /* 0x000fe200078e0200 */
[----:B------:R-:W-:Y:S01]  /*2780*/  IADD3 R219, R231, 0x2000, RZ ;  /* 0x00002000e7db7810 */ /* 0x000fe20007ffe0ff */
[----:B------:R-:W-:Y:S01]  /*2790*/  IMAD.IADD R220, R0, 0x1, R231 ;  /* 0x0000000100dc7824 */ /* 0x000fe200078e02e7 */
[----:B------:R-:W-:Y:S01]  /*27a0*/  @P3 STS.128 [R235+0x13000], RZ ;  /* 0x013000ffeb003388 */ /* 0x000fe20000000c00 */
[----:B------:R-:W-:-:S02]  /*27b0*/  SHF.R.S32.HI R0, RZ, 0x1f, R247 ;  /* 0x0000001fff007819 */ /* 0x000fc400000114f7 */
[----:B------:R-:W-:Y:S01]  /*27c0*/  IADD3 R218, R231, 0x2800, RZ ;  /* 0x00002800e7da7810 */ /* 0x000fe20007ffe0ff */
[----:B------:R-:W-:Y:S01]  /*27d0*/  @P3 STS.128 [R235+0x15000], RZ ;  /* 0x015000ffeb003388 */ /* 0x000fe20000000c00 */
[----:B------:R-:W-:Y:S01]  /*27e0*/  LEA.HI R247, R0, R247, RZ, 0x2 ;  /* 0x000000f700f77211 */ /* 0x000fe200078f10ff */
[----:B------:R-:W-:Y:S01]  /*27f0*/  IMAD.IADD R0, R97, 0x1, R6 ;  /* 0x0000000161007824 */ /* 0x000fe200078e0206 */
[C---:B------:R-:W-:Y:S01]  /*2800*/  IADD3 R217, R231.reuse, 0x3000, RZ ;  /* 0x00003000e7d97810 */ /* 0x040fe20007ffe0ff */
[----:B------:R-:W-:Y:S01]  /*2810*/  @P3 STS.128 [R235+0x17000], RZ ;  /* 0x017000ffeb003388 */ /* 0x000fe20000000c00 */
[----:B------:R-:W-:Y:S02]  /*2820*/  SHF.R.S32.HI R247, RZ, 0x2, R247 ;  /* 0x00000002fff77819 */ /* 0x000fe400000114f7 */
[C---:B------:R-:W-:Y:S01]  /*2830*/  IADD3 R216, R231.reuse, 0x3800, RZ ;  /* 0x00003800e7d87810 */ /* 0x040fe20007ffe0ff */
[----:B------:R-:W-:Y:S01]  /*2840*/  @!PT LDS RZ, [RZ] ;  /* 0x00000000fffff984 */ /* 0x000fe20000000800 */
[----:B------:R-:W-:Y:S01]  /*2850*/  @!PT LDS RZ, [RZ] ;  /* 0x00000000fffff984 */ /* 0x000fe20000000800 */
[----:B------:R-:W-:Y:S01]  /*2860*/  @!PT LDS RZ, [RZ] ;  /* 0x00000000fffff984 */ /* 0x000fe20000000800 */
[----:B------:R4:W-:Y:S01]  /*2870*/  @!P3 LDGSTS.E.BYPASS.LTC128B.128 [R235+0x11000], [R16.64] ;  /* 0x1100000010ebbfae */ /* 0x0009e2000b901d52 */
[----:B------:R-:W-:Y:S01]  /*2880*/  IADD3 R215, R231, 0x4000, RZ ;  /* 0x00004000e7d77810 */ /* 0x000fe20007ffe0ff */
[----:B------:R-:W-:Y:S01]  /*2890*/  IMAD.IADD R242, R247, 0x1, R242 ;  /* 0x00000001f7f27824 */ /* 0x000fe200078e02f2 */
[C---:B------:R-:W-:Y:S01]  /*28a0*/  IADD3 R214, R231.reuse, 0x4800, RZ ;  /* 0x00004800e7d67810 */ /* 0x040fe20007ffe0ff */
[----:B------:R4:W-:Y:S01]  /*28b0*/  @!P3 LDGSTS.E.BYPASS.LTC128B.128 [R235+0x13000], [R16.64+0x80] ;  /* 0x1300008010ebbfae */ /* 0x0009e2000b901d52 */
[----:B------:R-:W-:-:S02]  /*28c0*/  IADD3 R213, R231, 0x5000, RZ ;  /* 0x00005000e7d57810 */ /* 0x000fc40007ffe0ff */
[C---:B------:R-:W-:Y:S01]  /*28d0*/  IADD3 R240, R242.reuse, 0x8, RZ ;  /* 0x00000008f2f07810 */ /* 0x040fe20007ffe0ff */
[----:B------:R4:W-:Y:S01]  /*28e0*/  @!P3 LDGSTS.E.BYPASS.LTC128B.128 [R235+0x15000], [R16.64+0x100] ;  /* 0x1500010010ebbfae */ /* 0x0009e2000b901d52 */
[----:B------:R-:W-:Y:S02]  /*28f0*/  IADD3 R243, R242, UR15, RZ ;  /* 0x0000000ff2f37c10 */ /* 0x000fe4000fffe0ff */
[----:B------:R-:W-:Y:S01]  /*2900*/  IADD3 R241, R240, UR15, RZ ;  /* 0x0000000ff0f17c10 */ /* 0x000fe2000fffe0ff */
[----:B------:R4:W-:Y:S01]  /*2910*/  @!P3 LDGSTS.E.BYPASS.LTC128B.128 [R235+0x17000], [R16.64+0x180] ;  /* 0x1700018010ebbfae */ /* 0x0009e2000b901d52 */
[----:B------:R-:W-:Y:S02]  /*2920*/  IADD3 R242, R242, UR12, RZ ;  /* 0x0000000cf2f27c10 */ /* 0x000fe4000fffe0ff */
[----:B------:R-:W-:Y:S01]  /*2930*/  IADD3 R240, R240, UR12, RZ ;  /* 0x0000000cf0f07c10 */ /* 0x000fe2000fffe0ff */
[----:B------:R-:W-:Y:S01]  /*2940*/  @P5 STS.128 [R235+0x11800], RZ ;  /* 0x011800ffeb005388 */ /* 0x000fe20000000c00 */
[----:B------:R-:W-:-:S02]  /*2950*/  IMNMX R242, R242, UR14, PT ;  /* 0x0000000ef2f27c17 */ /* 0x000fc4000b800200 */
[----:B------:R-:W-:Y:S01]  /*2960*/  IMNMX R240, R240, UR14, PT ;  /* 0x0000000ef0f07c17 */ /* 0x000fe2000b800200 */
[----:B------:R-:W-:Y:S01]  /*2970*/  @P5 STS.128 [R235+0x13800], RZ ;  /* 0x013800ffeb005388 */ /* 0x000fe20000000c00 */
[----:B------:R-:W-:Y:S02]  /*2980*/  IMNMX R243, RZ, R243, !PT ;  /* 0x000000f3fff37217 */ /* 0x000fe40007800200 */
[----:B------:R-:W-:Y:S01]  /*2990*/  IMNMX R241, RZ, R241, !PT ;  /* 0x000000f1fff17217 */ /* 0x000fe20007800200 */
[----:B------:R-:W-:Y:S01]  /*29a0*/  @P5 STS.128 [R235+0x15800], RZ ;  /* 0x015800ffeb005388 */ /* 0x000fe20000000c00 */
[C---:B------:R-:W-:Y:S02]  /*29b0*/  IADD3 R212, R231.reuse, 0x5800, RZ ;  /* 0x00005800e7d47810 */ /* 0x040fe40007ffe0ff */
[C---:B------:R-:W-:Y:S01]  /*29c0*/  IADD3 R211, R231.reuse, 0x6000, RZ ;  /* 0x00006000e7d37810 */ /* 0x040fe20007ffe0ff */
[----:B------:R-:W-:Y:S01]  /*29d0*/  @P5 STS.128 [R235+0x17800], RZ ;  /* 0x017800ffeb005388 */ /* 0x000fe20000000c00 */
[----:B------:R-:W-:-:S02]  /*29e0*/  IADD3 R210, R231, 0x6800, RZ ;  /* 0x00006800e7d27810 */ /* 0x000fc40007ffe0ff */
[C---:B------:R-:W-:Y:S01]  /*29f0*/  IADD3 R209, R231.reuse, 0x7000, RZ ;  /* 0x00007000e7d17810 */ /* 0x040fe20007ffe0ff */
[----:B------:R-:W-:Y:S01]  /*2a00*/  @!PT LDS RZ, [RZ] ;  /* 0x00000000fffff984 */ /* 0x000fe20000000800 */
[----:B------:R-:W-:Y:S01]  /*2a10*/  @!PT LDS RZ, [RZ] ;  /* 0x00000000fffff984 */ /* 0x000fe20000000800 */
[----:B------:R-:W-:Y:S01]  /*2a20*/  @!PT LDS RZ, [RZ] ;  /* 0x00000000fffff984 */ /* 0x000fe20000000800 */
[----:B------:R2:W-:Y:S01]  /*2a30*/  @!P5 LDGSTS.E.BYPASS.LTC128B.128 [R235+0x11800], [R12.64] ;  /* 0x118000000cebdfae */ /* 0x0005e2000b901d52 */
[----:B------:R-:W-:-:S03]  /*2a40*/  IADD3 R208, R231, 0x7800, RZ ;  /* 0x00007800e7d07810 */ /* 0x000fc60007ffe0ff */
[----:B------:R2:W-:Y:S04]  /*2a50*/  @!P5 LDGSTS.E.BYPASS.LTC128B.128 [R235+0x13800], [R12.64+0x80] ;  /* 0x138000800cebdfae */ /* 0x0005e8000b901d52 */
[----:B------:R2:W-:Y:S04]  /*2a60*/  @!P5 LDGSTS.E.BYPASS.LTC128B.128 [R235+0x15800], [R12.64+0x100] ;  /* 0x158001000cebdfae */ /* 0x0005e8000b901d52 */
[----:B------:R2:W-:Y:S04]  /*2a70*/  @!P5 LDGSTS.E.BYPASS.LTC128B.128 [R235+0x17800], [R12.64+0x180] ;  /* 0x178001800cebdfae */ /* 0x0005e8000b901d52 */
[----:B---3--:R-:W-:Y:S04]  /*2a80*/  LDSM.16.M88.4 R20, [R234] ;  /* 0x00000000ea14783b */ /* 0x008fe80000000200 */
[----:B------:R-:W4:Y:S04]  /*2a90*/  LDSM.16.M88.4 R28, [R233+0x8000] ;  /* 0x00800000e91c783b */ /* 0x000f280000000200 */
[----:B------:R-:W-:Y:S04]  /*2aa0*/  LDSM.16.M88.4 R32, [R232] ;  /* 0x00000000e820783b */ /* 0x000fe80000000200 */
[----:B------:R-:W-:Y:S04]  /*2ab0*/  LDSM.16.M88.4 R8, [R231] ;  /* 0x00000000e708783b */ /* 0x000fe80000000200 */
[----:B------:R-:W3:Y:S04]  /*2ac0*/  LDSM.16.M88.4 R40, [R233+0x8800] ;  /* 0x00880000e928783b */ /* 0x000ee80000000200 */
[----:B------:R-:W5:Y:S04]  /*2ad0*/  LDSM.16.M88.4 R72, [R233+0x9000] ;  /* 0x00900000e948783b */ /* 0x000f680000000200 */
[----:B-1----:R-:W1:Y:S04]  /*2ae0*/  LDSM.16.M88.4 R24, [R233+0x9800] ;  /* 0x00980000e918783b */ /* 0x002e680000000200 */
[----:B------:R-:W-:Y:S04]  /*2af0*/  LDSM.16.M88.4 R64, [R230] ;  /* 0x00000000e640783b */ /* 0x000fe80000000200 */
[----:B--2---:R-:W2:Y:S04]  /*2b00*/  LDSM.16.M88.4 R12, [R227+0x8000] ;  /* 0x00800000e30c783b */ /* 0x004ea80000000200 */
[----:B------:R-:W1:Y:S04]  /*2b10*/  LDSM.16.M88.4 R80, [R231+0x800] ;  /* 0x00080000e750783b */ /* 0x000e680000000200 */
[----:B------:R-:W1:Y:S01]  /*2b20*/  LDSM.16.M88.4 R48, [R231+0x1000] ;  /* 0x00100000e730783b */ /* 0x000e620000000200 */
[C---:B----4-:R-:W-:Y:S03]  /*2b30*/  HMMA.16816.F32 R16, R20.reuse, R28, RZ ;  /* 0x0000001c1410723c */ /* 0x050fe600000018ff */
[----:B------:R-:W4:Y:S04]  /*2b40*/  LDSM.16.M88.4 R36, [R231+0x1800] ;  /* 0x00180000e724783b */ /* 0x000f280000000200 */
[----:B------:R-:W-:Y:S01]  /*2b50*/  LDSM.16.M88.4 R60, [R227+0x8800] ;  /* 0x00880000e33c783b */ /* 0x000fe20000000200 */
[C---:B------:R-:W-:Y:S03]  /*2b60*/  HMMA.16816.F32 R28, R20.reuse, R30, RZ ;  /* 0x0000001e141c723c */ /* 0x040fe600000018ff */
[----:B------:R-:W-:Y:S04]  /*2b70*/  LDSM.16.M88.4 R56, [R227+0x9000] ;  /* 0x00900000e338783b */ /* 0x000fe80000000200 */
[----:B------:R-:W-:Y:S01]  /*2b80*/  LDSM.16.M88.4 R52, [R227+0x9800] ;  /* 0x00980000e334783b */ /* 0x000fe20000000200 */
[----:B---3--:R-:W-:Y:S03]  /*2b90*/  HMMA.16816.F32 R44, R20, R40, RZ ;  /* 0x00000028142c723c */ /* 0x008fe600000018ff */
[----:B------:R-:W-:Y:S04]  /*2ba0*/  LDSM.16.M88.4 R88, [R230+0x4000] ;  /* 0x00400000e658783b */ /* 0x000fe80000000200 */
[----:B------:R-:W-:Y:S01]  /*2bb0*/  LDSM.16.M88.4 R84, [R227+0xd000] ;  /* 0x00d00000e354783b */ /* 0x000fe20000000200 */
[C---:B------:R-:W-:Y:S03]  /*2bc0*/  HMMA.16816.F32 R16, R32.reuse, R8, R16 ;  /* 0x000000082010723c */ /* 0x040fe60000001810 */
[----:B------:R-:W-:Y:S04]  /*2bd0*/  LDSM.16.M88.4 R92, [R233+0xe000] ;  /* 0x00e00000e95c783b */ /* 0x000fe80000000200 */
[----:B------:R-:W0:Y:S01]  /*2be0*/  LDGDEPBAR ;  /* 0x00000000000079af */ /* 0x000e220000000000 */
[----:B------:R-:W-:Y:S03]  /*2bf0*/  HMMA.16816.F32 R28, R32, R10, R28 ;  /* 0x0000000a201c723c */ /* 0x000fe6000000181c */
[----:B------:R-:W-:Y:S05]  /*2c00*/  LDSM.16.M88.4 R8, [R220] ;  /* 0x00000000dc08783b */ /* 0x000fea0000000200 */
[C---:B-----5:R-:W-:Y:S08]  /*2c10*/  HMMA.16816.F32 R76, R20.reuse, R72, RZ ;  /* 0x00000048144c723c */ /* 0x060ff000000018ff */
[C---:B------:R-:W-:Y:S08]  /*2c20*/  HMMA.16816.F32 R40, R20.reuse, R42, RZ ;  /* 0x0000002a1428723c */ /* 0x040ff000000018ff */
[C---:B------:R-:W-:Y:S08]  /*2c30*/  HMMA.16816.F32 R72, R20.reuse, R74, RZ ;  /* 0x0000004a1448723c */ /* 0x040ff000000018ff */
[C---:B-1----:R-:W-:Y:S08]  /*2c40*/  HMMA.16816.F32 R68, R20.reuse, R24, RZ ;  /* 0x000000181444723c */ /* 0x042ff000000018ff */
[----:B------:R-:W-:Y:S01]  /*2c50*/  HMMA.16816.F32 R20, R20, R26, RZ ;  /* 0x0000001a1414723c */ /* 0x000fe200000018ff */
[----:B------:R-:W1:Y:S07]  /*2c60*/  LDSM.16.M88.4 R24, [R229] ;  /* 0x00000000e518783b */ /* 0x000e6e0000000200 */
[C---:B--2---:R-:W-:Y:S08]  /*2c70*/  HMMA.16816.F32 R16, R64.reuse, R12, R16 ;  /* 0x0000000c4010723c */ /* 0x044ff00000001810 */
[----:B------:R-:W-:Y:S01]  /*2c80*/  HMMA.16816.F32 R28, R64, R14, R28 ;  /* 0x0000000e401c723c */ /* 0x000fe2000000181c */
[----:B------:R-:W-:Y:S07]  /*2c90*/  LDSM.16.M88.4 R12, [R233+0xa000] ;  /* 0x00a00000e90c783b */ /* 0x000fee0000000200 */
        /* <DEDUP_REMOVED lines=8> */
[----:B------:R-:W2:Y:S04]  /*2d20*/  LDSM.16.M88.4 R32, [R234+0x2000] ;  /* 0x00200000ea20783b */ /* 0x000ea80000000200 */
[----:B------:R-:W3:Y:S03]  /*2d30*/  LDSM.16.M88.4 R36, [R220+0x1800] ;  /* 0x00180000dc24783b */ /* 0x000ee60000000200 */
[C---:B-1----:R-:W-:Y:S08]  /*2d40*/  HMMA.16816.F32 R16, R24.reuse, R8, R16 ;  /* 0x000000081810723c */ /* 0x042ff00000001810 */
        /* <DEDUP_REMOVED lines=66> */
[----:B------:R-:W2:Y:S07]  /*3170*/  LDSM.16.M88.4 R20, [R227+0xc000] ;  /* 0x00c00000e314783b */ /* 0x000eae0000000200 */
        /* <DEDUP_REMOVED lines=8> */
[----:B------:R-:W3:Y:S04]  /*3200*/  LDSM.16.M88.4 R36, [R231+0x5000] ;  /* 0x00500000e724783b */ /* 0x000ee80000000200 */
[----:B------:R-:W5:Y:S03]  /*3210*/  LDSM.16.M88.4 R32, [R231+0x5800] ;  /* 0x00580000e720783b */ /* 0x000f660000000200 */
[C---:B-1----:R-:W-:Y:S08]  /*3220*/  HMMA.16816.F32 R16, R24.reuse, R8, R16 ;  /* 0x000000081810723c */ /* 0x042ff00000001810 */
[----:B------:R-:W-:Y:S01]  /*3230*/  HMMA.16816.F32 R28, R24, R10, R28 ;  /* 0x0000000a181c723c */ /* 0x000fe2000000181c */
[----:B------:R-:W-:Y:S07]  /*3240*/  LDSM.16.M88.4 R8, [R220+0x4000] ;  /* 0x00400000dc08783b */ /* 0x000fee0000000200 */
[C---:B------:R-:W-:Y:S08]  /*3250*/  HMMA.16816.F32 R44, R12.reuse, R60, R44 ;  /* 0x0000003c0c2c723c */ /* 0x040ff0000000182c */
[C---:B------:R-:W-:Y:S01]  /*3260*/  HMMA.16816.F32 R40, R12.reuse, R62, R40 ;  /* 0x0000003e0c28723c */ /* 0x040fe20000001828 */
[----:B------:R-:W1:Y:S07]  /*3270*/  LDSM.16.M88.4 R60, [R229+0x4000] ;  /* 0x00400000e53c783b */ /* 0x000e6e0000000200 */
[C---:B------:R-:W-:Y:S08]  /*3280*/  HMMA.16816.F32 R76, R12.reuse, R56, R76 ;  /* 0x000000380c4c723c */ /* 0x040ff0000000184c */
[C---:B------:R-:W-:Y:S01]  /*3290*/  HMMA.16816.F32 R72, R12.reuse, R58, R72 ;  /* 0x0000003a0c48723c */ /* 0x040fe20000001848 */
[----:B------:R-:W-:Y:S07]  /*32a0*/  LDSM.16.M88.4 R56, [R220+0x4800] ;  /* 0x00480000dc38783b */ /* 0x000fee0000000200 */
[C---:B----4-:R-:W-:Y:S08]  /*32b0*/  HMMA.16816.F32 R68, R12.reuse, R52, R68 ;  /* 0x000000340c44723c */ /* 0x050ff00000001844 */
[----:B------:R-:W-:Y:S01]  /*32c0*/  HMMA.16816.F32 R64, R12, R54, R64 ;  /* 0x000000360c40723c */ /* 0x000fe20000001840 */
[----:B------:R-:W4:Y:S04]  /*32d0*/  LDSM.16.M88.4 R12, [R227+0xc800] ;  /* 0x00c80000e30c783b */ /* 0x000f280000000200 */
[----:B------:R-:W-:Y:S03]  /*32e0*/  LDSM.16.M88.4 R52, [R220+0x5000] ;  /* 0x00500000dc34783b */ /* 0x000fe60000000200 */
[C---:B--2---:R-:W-:Y:S08]  /*32f0*/  HMMA.16816.F32 R16, R88.reuse, R20, R16 ;  /* 0x000000145810723c */ /* 0x044ff00000001810 */
[----:B------:R-:W-:Y:S01]  /*3300*/  HMMA.16816.F32 R28, R88, R22, R28 ;  /* 0x00000016581c723c */ /* 0x000fe2000000181c */
[----:B------:R-:W-:Y:S07]  /*3310*/  LDSM.16.M88.4 R20, [R231+0x6000] ;  /* 0x00600000e714783b */ /* 0x000fee0000000200 */
[C---:B---3--:R-:W-:Y:S08]  /*3320*/  HMMA.16816.F32 R76, R24.reuse, R36, R76 ;  /* 0x00000024184c723c */ /* 0x048ff0000000184c */
        /* <DEDUP_REMOVED lines=8> */
[----:B------:R-:W-:Y:S03]  /*33b0*/  LDSM.16.M88.4 R32, [R233+0xe800] ;  /* 0x00e80000e920783b */ /* 0x000fe60000000200 */
[C---:B-1----:R-:W-:Y:S08]  /*33c0*/  HMMA.16816.F32 R16, R60.reuse, R8, R16 ;  /* 0x000000083c10723c */ /* 0x042ff00000001810 */
[----:B------:R-:W-:Y:S01]  /*33d0*/  HMMA.16816.F32 R28, R60, R10, R28 ;  /* 0x0000000a3c1c723c */ /* 0x000fe2000000181c */
[----:B------:R-:W-:Y:S07]  /*33e0*/  LDSM.16.M88.4 R8, [R230+0x6000] ;  /* 0x00600000e608783b */ /* 0x000fee0000000200 */
[C---:B------:R-:W-:Y:S08]  /*33f0*/  HMMA.16816.F32 R76, R88.reuse, R84, R76 ;  /* 0x00000054584c723c */ /* 0x040ff0000000184c */
[C---:B----4-:R-:W-:Y:S08]  /*3400*/  HMMA.16816.F32 R44, R88.reuse, R12, R44 ;  /* 0x0000000c582c723c */ /* 0x050ff0000000182c */
[C---:B------:R-:W-:Y:S01]  /*3410*/  HMMA.16816.F32 R40, R88.reuse, R14, R40 ;  /* 0x0000000e5828723c */ /* 0x040fe20000001828 */
[----:B------:R-:W-:Y:S07]  /*3420*/  LDSM.16.M88.4 R12, [R227+0xe000] ;  /* 0x00e00000e30c783b */ /* 0x000fee0000000200 */
[----:B------:R-:W-:Y:S01]  /*3430*/  HMMA.16816.F32 R72, R88, R86, R72 ;  /* 0x000000565848723c */ /* 0x000fe20000001848 */
[----:B------:R-:W-:Y:S07]  /*3440*/  LDSM.16.M88.4 R84, [R233+0xf800] ;  /* 0x00f80000e954783b */ /* 0x000fee0000000200 */
[----:B--2---:R-:W-:Y:S08]  /*3450*/  HMMA.16816.F32 R16, R36, R92, R16 ;  /* 0x0000005c2410723c */ /* 0x004ff00000001810 */
[C---:B------:R-:W-:Y:S08]  /*3460*/  HMMA.16816.F32 R68, R88.reuse, R80, R68 ;  /* 0x000000505844723c */ /* 0x040ff00000001844 */
[----:B------:R-:W-:Y:S01]  /*3470*/  HMMA.16816.F32 R64, R88, R82, R64 ;  /* 0x000000525840723c */ /* 0x000fe20000001840 */
[----:B------:R-:W1:Y:S04]  /*3480*/  LDSM.16.M88.4 R88, [R233+0xf000] ;  /* 0x00f00000e958783b */ /* 0x000e680000000200 */
[----:B------:R-:W-:Y:S03]  /*3490*/  LDSM.16.M88.4 R80, [R231+0x6800] ;  /* 0x00680000e750783b */ /* 0x000fe60000000200 */
[----:B------:R-:W-:Y:S08]  /*34a0*/  HMMA.16816.F32 R28, R36, R94, R28 ;  /* 0x0000005e241c723c */ /* 0x000ff0000000181c */
[C---:B------:R-:W-:Y:S01]  /*34b0*/  HMMA.16816.F32 R92, R60.reuse, R52, R76 ;  /* 0x000000343c5c723c */ /* 0x040fe2000000184c */
[----:B------:R-:W-:Y:S07]  /*34c0*/  LDSM.16.M88.4 R76, [R220+0x6000] ;  /* 0x00600000dc4c783b */ /* 0x000fee0000000200 */
[C---:B------:R-:W-:Y:S08]  /*34d0*/  HMMA.16816.F32 R44, R60.reuse, R56, R44 ;  /* 0x000000383c2c723c */ /* 0x040ff0000000182c */
[C---:B------:R-:W-:Y:S08]  /*34e0*/  HMMA.16816.F32 R40, R60.reuse, R58, R40 ;  /* 0x0000003a3c28723c */ /* 0x040ff00000001828 */
[----:B------:R-:W-:Y:S08]  /*34f0*/  HMMA.16816.F32 R72, R60, R54, R72 ;  /* 0x000000363c48723c */ /* 0x000ff00000001848 */
[C---:B---3--:R-:W-:Y:S01]  /*3500*/  HMMA.16816.F32 R56, R24.reuse, R20, R16 ;  /* 0x000000141838723c */ /* 0x048fe20000001810 */
[----:B------:R-:W-:Y:S07]  /*3510*/  LDSM.16.M88.4 R16, [R229+0x6000] ;  /* 0x00600000e510783b */ /* 0x000fee0000000200 */
[----:B------:R-:W-:Y:S01]  /*3520*/  HMMA.16816.F32 R28, R24, R22, R28 ;  /* 0x00000016181c723c */ /* 0x000fe2000000181c */
[----:B------:R-:W2:Y:S07]  /*3530*/  LDSM.16.M88.4 R20, [R231+0x7000] ;  /* 0x00700000e714783b */ /* 0x000eae0000000200 */
[C---:B-1----:R-:W-:Y:S08]  /*3540*/  HMMA.16816.F32 R92, R36.reuse, R88, R92 ;  /* 0x00000058245c723c */ /* 0x042ff0000000185c */
[----:B------:R-:W-:Y:S08]  /*3550*/  HMMA.16816.F32 R72, R36, R90, R72 ;  /* 0x0000005a2448723c */ /* 0x000ff00000001848 */
[C---:B------:R-:W-:Y:S08]  /*3560*/  HMMA.16816.F32 R56, R8.reuse, R12, R56 ;  /* 0x0000000c0838723c */ /* 0x040ff00000001838 */
[----:B------:R-:W-:Y:S01]  /*3570*/  HMMA.16816.F32 R28, R8, R14, R28 ;  /* 0x0000000e081c723c */ /* 0x000fe2000000181c */
[----:B------:R-:W1:Y:S07]  /*3580*/  LDSM.16.M88.4 R12, [R227+0xf000] ;  /* 0x00f00000e30c783b */ /* 0x000e6e0000000200 */
[----:B------:R-:W-:Y:S08]  /*3590*/  HMMA.16816.F32 R44, R36, R32, R44 ;  /* 0x00000020242c723c */ /* 0x000ff0000000182c */
[----:B------:R-:W-:Y:S08]  /*35a0*/  HMMA.16816.F32 R68, R60, R48, R68 ;  /* 0x000000303c44723c */ /* 0x000ff00000001844 */
[----:B------:R-:W-:Y:S01]  /*35b0*/  HMMA.16816.F32 R40, R36, R34, R40 ;  /* 0x000000222428723c */ /* 0x000fe20000001828 */
[----:B------:R-:W3:Y:S07]  /*35c0*/  LDSM.16.M88.4 R32, [R227+0xe800] ;  /* 0x00e80000e320783b */ /* 0x000eee0000000200 */
[----:B------:R-:W-:Y:S01]  /*35d0*/  HMMA.16816.F32 R64, R60, R50, R64 ;  /* 0x000000323c40723c */ /* 0x000fe20000001840 */
[----:B------:R-:W4:Y:S07]  /*35e0*/  LDSM.16.M88.4 R48, [R231+0x7800] ;  /* 0x00780000e730783b */ /* 0x000f2e0000000200 */
[C---:B--2---:R-:W-:Y:S08]  /*35f0*/  HMMA.16816.F32 R92, R24.reuse, R20, R92 ;  /* 0x00000014185c723c */ /* 0x044ff0000000185c */
[C---:B------:R-:W-:Y:S01]  /*3600*/  HMMA.16816.F32 R72, R24.reuse, R22, R72 ;  /* 0x000000161848723c */ /* 0x040fe20000001848 */
[----:B------:R-:W2:Y:S07]  /*3610*/  LDSM.16.M88.4 R20, [R220+0x7000] ;  /* 0x00700000dc14783b */ /* 0x000eae0000000200 */
[----:B------:R-:W-:Y:S08]  /*3620*/  HMMA.16816.F32 R44, R24, R80, R44 ;  /* 0x00000050182c723c */ /* 0x000ff0000000182c */
[C---:B------:R-:W-:Y:S08]  /*3630*/  HMMA.16816.F32 R68, R36.reuse, R84, R68 ;  /* 0x000000542444723c */ /* 0x040ff00000001844 */
[----:B------:R-:W-:Y:S01]  /*3640*/  HMMA.16816.F32 R64, R36, R86, R64 ;  /* 0x000000562440723c */ /* 0x000fe20000001840 */
[----:B------:R-:W5:Y:S07]  /*3650*/  LDSM.16.M88.4 R36, [R220+0x6800] ;  /* 0x00680000dc24783b */ /* 0x000f6e0000000200 */
[----:B-1----:R-:W-:Y:S08]  /*3660*/  HMMA.16816.F32 R92, R8, R12, R92 ;  /* 0x0000000c085c723c */ /* 0x002ff0000000185c */
[----:B------:R-:W-:Y:S08]  /*3670*/  HMMA.16816.F32 R40, R24, R82, R40 ;  /* 0x000000521828723c */ /* 0x000ff00000001828 */
[C---:B------:R-:W-:Y:S01]  /*3680*/  HMMA.16816.F32 R72, R8.reuse, R14, R72 ;  /* 0x0000000e0848723c */ /* 0x040fe20000001848 */
[----:B------:R-:W1:Y:S07]  /*3690*/  LDSM.16.M88.4 R12, [R227+0xf800] ;  /* 0x00f80000e30c783b */ /* 0x000e6e0000000200 */
[----:B---3--:R-:W-:Y:S08]  /*36a0*/  HMMA.16816.F32 R44, R8, R32, R44 ;  /* 0x00000020082c723c */ /* 0x008ff0000000182c */
[----:B----4-:R-:W-:Y:S08]  /*36b0*/  HMMA.16816.F32 R68, R24, R48, R68 ;  /* 0x000000301844723c */ /* 0x010ff00000001844 */
[----:B--2---:R-:W-:Y:S07]  /*36c0*/  HMMA.16816.F32 R92, R16, R20, R92 ;  /* 0x00000014105c723c */ /* 0x004fee000000185c */
[----:B------:R-:W-:Y:S01]  /*36d0*/  IMAD.U32 R21, RZ, RZ, UR17 ;  /* 0x00000011ff157e24 */ /* 0x000fe2000f8e00ff */
[----:B------:R-:W-:Y:S08]  /*36e0*/  HMMA.16816.F32 R40, R8, R34, R40 ;  /* 0x000000220828723c */ /* 0x000ff00000001828 */
[----:B------:R-:W-:Y:S07]  /*36f0*/  HMMA.16816.F32 R64, R24, R50, R64 ;  /* 0x000000321840723c */ /* 0x000fee0000001840 */
[----:B------:R-:W-:Y:S01]  /*3700*/  IMAD R26, R21, 0x40, R246 ;  /* 0x00000040151a7824 */ /* 0x000fe200078e02f6 */
[----:B------:R-:W-:Y:S01]  /*3710*/  HMMA.16816.F32 R56, R16, R76, R56 ;  /* 0x0000004c1038723c */ /* 0x000fe20000001838 */
[----:B------:R-:W-:-:S02]  /*3720*/  FMUL.FTZ R93, R93, c[0x0][0x2ec] ;  /* 0x0000bb005d5d7a20 */ /* 0x000fc40000410000 */
[----:B------:R-:W-:Y:S01]  /*3730*/  FMUL.FTZ R92, R92, c[0x0][0x2ec] ;  /* 0x0000bb005c5c7a20 */ /* 0x000fe20000410000 */
[C---:B------:R-:W-:Y:S01]  /*3740*/  IADD3 R4, R26.reuse, 0x1, RZ ;  /* 0x000000011a047810 */ /* 0x040fe20007ffe0ff */
[----:B------:R-:W-:Y:S01]  /*3750*/  MUFU.TANH R183, R93 ;  /* 0x0000005d00b77308 */ /* 0x000fe20000002400 */
[----:B------:R-:W-:Y:S01]  /*3760*/  IADD3 R2, R26, 0x8, RZ ;  /* 0x000000081a027810 */ /* 0x000fe20007ffe0ff */
[----:B------:R-:W-:Y:S01]  /*3770*/  FMUL.FTZ R94, R94, c[0x0][0x2ec] ;  /* 0x0000bb005e5e7a20 */ /* 0x000fe20000410000 */
[----:B------:R-:W-:Y:S01]  /*3780*/  HMMA.16816.F32 R72, R16, R22, R72 ;  /* 0x000000161048723c */ /* 0x000fe20000001848 */
[----:B------:R-:W2:Y:S01]  /*3790*/  LDSM.16.M88.4 R20, [R220+0x7800] ;  /* 0x00780000dc14783b */ /* 0x000ea20000000200 */
[C---:B------:R-:W-:Y:S01]  /*37a0*/  ISETP.GE.AND P2, PT, R4.reuse, R242, PT ;  /* 0x000000f20400720c */ /* 0x040fe20003f46270 */
[----:B------:R-:W-:Y:S01]  /*37b0*/  FMUL.FTZ R95, R95, c[0x0][0x2ec] ;  /* 0x0000bb005f5f7a20 */ /* 0x000fe20000410000 */
[C---:B------:R-:W-:Y:S01]  /*37c0*/  ISETP.GE.AND P4, PT, R4.reuse, R240, PT ;  /* 0x000000f00400720c */ /* 0x040fe20003f86270 */
[----:B------:R-:W-:Y:S01]  /*37d0*/  MUFU.TANH R191, R92 ;  /* 0x0000005c00bf7308 */ /* 0x000fe20000002400 */
[----:B------:R-:W-:Y:S01]  /*37e0*/  ISETP.LT.OR P2, PT, R4, R243, P2 ;  /* 0x000000f30400720c */ /* 0x000fe20001741670 */
[----:B------:R-:W-:-:S04]  /*37f0*/  DEPBAR.LE SB0, 0x0 ;  /* 0x000080000000791a */ /* 0x000fc80000000000 */
[C---:B------:R-:W-:Y:S01]  /*3800*/  HMMA.16816.F32 R28, R16.reuse, R78, R28 ;  /* 0x0000004e101c723c */ /* 0x040fe2000000181c */
[----:B------:R-:W-:Y:S01]  /*3810*/  ISETP.LT.OR P4, PT, R4, R241, P4 ;  /* 0x000000f10400720c */ /* 0x000fe20002781670 */
[----:B------:R-:W-:Y:S01]  /*3820*/  MUFU.TANH R196, R94 ;  /* 0x0000005e00c47308 */ /* 0x000fe20000002400 */
[----:B------:R-:W-:Y:S02]  /*3830*/  IADD3 R4, R26, 0x9, RZ ;  /* 0x000000091a047810 */ /* 0x000fe40007ffe0ff */
[----:B------:R-:W-:Y:S01]  /*3840*/  FMUL.FTZ R34, R57, c[0x0][0x2ec] ;  /* 0x0000bb0039227a20 */ /* 0x000fe20000410000 */
[----:B------:R-:W-:Y:S01]  /*3850*/  ISETP.GE.AND P5, PT, R2, R242, PT ;  /* 0x000000f20200720c */ /* 0x000fe20003fa6270 */
[----:B------:R-:W-:Y:S01]  /*3860*/  FMUL.FTZ R32, R56, c[0x0][0x2ec] ;  /* 0x0000bb0038207a20 */ /* 0x000fe20000410000 */
[----:B-----5:R-:W-:Y:S01]  /*3870*/  HMMA.16816.F32 R44, R16, R36, R44 ;  /* 0x00000024102c723c */ /* 0x020fe2000000182c */
[----:B------:R-:W-:Y:S01]  /*3880*/  FMUL.FTZ R35, R58, c[0x0][0x2ec] ;  /* 0x0000bb003a237a20 */ /* 0x000fe20000410000 */
[----:B------:R-:W-:Y:S01]  /*3890*/  ISETP.GE.AND P0, PT, R2, R240, PT ;  /* 0x000000f00200720c */ /* 0x000fe20003f06270 */
[----:B------:R-:W3:Y:S01]  /*38a0*/  MUFU.TANH R34, R34 ;  /* 0x0000002200227308 */ /* 0x000ee20000002400 */
[-C--:B------:R-:W-:Y:S01]  /*38b0*/  ISETP.GE.AND P1, PT, R26, R242.reuse, PT ;  /* 0x000000f21a00720c */ /* 0x080fe20003f26270 */
[----:B------:R-:W-:Y:S01]  /*38c0*/  FMUL.FTZ R33, R59, c[0x0][0x2ec] ;  /* 0x0000bb003b217a20 */ /* 0x000fe20000410000 */
[----:B------:R-:W-:Y:S01]  /*38d0*/  ISETP.GE.AND P6, PT, R4, R242, PT ;  /* 0x000000f20400720c */ /* 0x000fe20003fc6270 */
[----:B------:R-:W-:Y:S01]  /*38e0*/  FMUL.FTZ R72, R72, c[0x0][0x2ec] ;  /* 0x0000bb0048487a20 */ /* 0x000fe20000410000 */
[----:B-1----:R-:W-:Y:S01]  /*38f0*/  HMMA.16816.F32 R68, R8, R12, R68 ;  /* 0x0000000c0844723c */ /* 0x002fe20000001844 */
[C---:B------:R-:W-:Y:S01]  /*3900*/  ISETP.LT.OR P5, PT, R2.reuse, R243, P5 ;  /* 0x000000f30200720c */ /* 0x040fe20002fa1670 */
[----:B------:R-:W-:Y:S01]  /*3910*/  FMUL.FTZ R73, R73, c[0x0][0x2ec] ;  /* 0x0000bb0049497a20 */ /* 0x000fe20000410000 */
[----:B------:R-:W1:Y:S01]  /*3920*/  MUFU.TANH R32, R32 ;  /* 0x0000002000207308 */ /* 0x000e620000002400 */
[----:B------:R-:W-:Y:S01]  /*3930*/  ISETP.LT.OR P0, PT, R2, R241, P0 ;  /* 0x000000f10200720c */ /* 0x000fe20000701670 */
[----:B------:R-:W-:Y:S01]  /*3940*/  FMUL.FTZ R74, R74, c[0x0][0x2ec] ;  /* 0x0000bb004a4a7a20 */ /* 0x000fe20000410000 */
[----:B------:R-:W-:Y:S01]  /*3950*/  IADD3 R2, R26, 0x10, RZ ;  /* 0x000000101a027810 */ /* 0x000fe20007ffe0ff */
[----:B------:R-:W-:Y:S01]  /*3960*/  FMUL.FTZ R75, R75, c[0x0][0x2ec] ;  /* 0x0000bb004b4b7a20 */ /* 0x000fe20000410000 */
[----:B------:R-:W-:Y:S01]  /*3970*/  HMMA.16816.F32 R40, R16, R38, R40 ;  /* 0x000000261028723c */ /* 0x000fe20000001828 */
[----:B------:R-:W-:Y:S01]  /*3980*/  FMUL.FTZ R28, R28, c[0x0][0x2ec] ;  /* 0x0000bb001c1c7a20 */ /* 0x000fe20000410000 */
[-C--:B------:R-:W-:Y:S01]  /*3990*/  ISETP.LT.OR P1, PT, R26, R243.reuse, P1 ;  /* 0x000000f31a00720c */ /* 0x080fe20000f21670 */
[----:B------:R-:W-:Y:S01]  /*39a0*/  FMUL.FTZ R29, R29, c[0x0][0x2ec] ;  /* 0x0000bb001d1d7a20 */ /* 0x000fe20000410000 */
[----:B------:R-:W4:Y:S01]  /*39b0*/  MUFU.TANH R35, R35 ;  /* 0x0000002300237308 */ /* 0x000f220000002400 */
[----:B------:R-:W-:Y:S01]  /*39c0*/  FMUL.FTZ R30, R30, c[0x0][0x2ec] ;  /* 0x0000bb001e1e7a20 */ /* 0x000fe20000410000 */
[----:B------:R-:W-:Y:S01]  /*39d0*/  ISETP.LT.OR P6, PT, R4, R243, P6 ;  /* 0x000000f30400720c */ /* 0x000fe200037c1670 */
[----:B------:R-:W-:Y:S01]  /*39e0*/  FMUL.FTZ R31, R31, c[0x0][0x2ec] ;  /* 0x0000bb001f1f7a20 */ /* 0x000fe20000410000 */
[----:B------:R-:W-:Y:S01]  /*39f0*/  HMMA.16816.F32 R64, R8, R14, R64 ;  /* 0x0000000e0840723c */ /* 0x000fe20000001840 */
[----:B------:R-:W-:Y:S01]  /*3a00*/  FMUL.FTZ R39, R44, c[0x0][0x2ec] ;  /* 0x0000bb002c277a20 */ /* 0x000fe20000410000 */
[----:B---3--:R-:W-:Y:S01]  /*3a10*/  FSEL R25, R34, -INF , !P2 ;  /* 0xff80000022197808 */ /* 0x008fe20005000000 */
[----:B------:R-:W-:Y:S01]  /*3a20*/  FMUL.FTZ R44, R46, c[0x0][0x2ec] ;  /* 0x0000bb002e2c7a20 */ /* 0x000fe20000410000 */
[----:B------:R-:W3:Y:S01]  /*3a30*/  MUFU.TANH R28, R28 ;  /* 0x0000001c001c7308 */ /* 0x000ee20000002400 */
[----:B------:R-:W-:Y:S01]  /*3a40*/  IADD3 R12, R26, 0x18, RZ ;  /* 0x000000181a0c7810 */ /* 0x000fe20007ffe0ff */
[----:B------:R-:W-:Y:S01]  /*3a50*/  FMUL.FTZ R37, R47, c[0x0][0x2ec] ;  /* 0x0000bb002f257a20 */ /* 0x000fe20000410000 */
[----:B-1----:R-:W-:Y:S01]  /*3a60*/  FSEL R24, R32, -INF , !P1 ;  /* 0xff80000020187808 */ /* 0x002fe20004800000 */
[----:B--2---:R-:W-:Y:S01]  /*3a70*/  HMMA.16816.F32 R68, R16, R20, R68 ;  /* 0x000000141044723c */ /* 0x004fe20000001844 */
[-C--:B------:R-:W-:Y:S01]  /*3a80*/  ISETP.GE.AND P2, PT, R2, R240.reuse, PT ;  /* 0x000000f00200720c */ /* 0x080fe20003f46270 */
[----:B------:R-:W-:Y:S01]  /*3a90*/  FMUL.FTZ R38, R45, c[0x0][0x2ec] ;  /* 0x0000bb002d267a20 */ /* 0x000fe20000410000 */
[----:B------:R-:W-:Y:S01]  /*3aa0*/  ISETP.GE.AND P3, PT, R26, R240, PT ;  /* 0x000000f01a00720c */ /* 0x000fe20003f66270 */
[----:B------:R3:W1:Y:S01]  /*3ab0*/  MUFU.TANH R27, R29 ;  /* 0x0000001d001b7308 */ /* 0x0006620000002400 */
[----:B------:R-:W-:-:S02]  /*3ac0*/  ISETP.LT.OR P2, PT, R2, R241, P2 ;  /* 0x000000f10200720c */ /* 0x000fc40001741670 */
[----:B------:R-:W-:Y:S01]  /*3ad0*/  IADD3 R8, R26, 0x19, RZ ;  /* 0x000000191a087810 */ /* 0x000fe20007ffe0ff */
[----:B------:R-:W-:Y:S01]  /*3ae0*/  FMUL.FTZ R43, R43, c[0x0][0x2ec] ;  /* 0x0000bb002b2b7a20 */ /* 0x000fe20000410000 */
[----:B------:R-:W-:Y:S01]  /*3af0*/  ISETP.GE.AND P1, PT, R2, R242, PT ;  /* 0x000000f20200720c */ /* 0x000fe20003f26270 */
[----:B------:R-:W-:Y:S01]  /*3b00*/  FMUL.FTZ R36, R40, c[0x0][0x2ec] ;  /* 0x0000bb0028247a20 */ /* 0x000fe20000410000 */
[C---:B------:R-:W-:Y:S01]  /*3b10*/  ISETP.LT.OR P3, PT, R26.reuse, R241, P3 ;  /* 0x000000f11a00720c */ /* 0x040fe20001f61670 */
[----:B------:R-:W2:Y:S01]  /*3b20*/  MUFU.TANH R44, R44 ;  /* 0x0000002c002c7308 */ /* 0x000ea20000002400 */
[----:B------:R-:W-:Y:S01]  /*3b30*/  IADD3 R13, R26, 0x11, RZ ;  /* 0x000000111a0d7810 */ /* 0x000fe20007ffe0ff */
[----:B------:R-:W-:Y:S01]  /*3b40*/  FMUL.FTZ R40, R41, c[0x0][0x2ec] ;  /* 0x0000bb0029287a20 */ /* 0x000fe20000410000 */
[----:B------:R-:W-:Y:S01]  /*3b50*/  ISETP.LT.OR P1, PT, R2, R243, P1 ;  /* 0x000000f30200720c */ /* 0x000fe20000f21670 */
[----:B------:R-:W-:Y:S01]  /*3b60*/  HMMA.16816.F32 R64, R16, R22, R64 ;  /* 0x000000161040723c */ /* 0x000fe20000001840 */
[----:B----4-:R-:W-:Y:S01]  /*3b70*/  FSEL R6, R35, -INF , !P3 ;  /* 0xff80000023067808 */ /* 0x010fe20005800000 */
[----:B------:R-:W-:Y:S01]  /*3b80*/  FMUL.FTZ R41, R42, c[0x0][0x2ec] ;  /* 0x0000bb002a297a20 */ /* 0x000fe20000410000 */
[----:B------:R-:W-:Y:S01]  /*3b90*/  ISETP.GE.AND P3, PT, R4, R240, PT ;  /* 0x000000f00400720c */ /* 0x000fe20003f66270 */
[----:B------:R-:W4:Y:S01]  /*3ba0*/  MUFU.TANH R30, R30 ;  /* 0x0000001e001e7308 */ /* 0x000f220000002400 */
[----:B---3--:R-:W-:-:S02]  /*3bb0*/  FSEL R29, R28, -INF , !P5 ;  /* 0xff8000001c1d7808 */ /* 0x008fc40006800000 */
[----:B-1----:R-:W-:Y:S01]  /*3bc0*/  FSEL R27, R27, -INF , !P6 ;  /* 0xff8000001b1b7808 */ /* 0x002fe20007000000 */
[----:B------:R-:W-:Y:S01]  /*3bd0*/  FMUL.FTZ R68, R68, c[0x0][0x2ec] ;  /* 0x0000bb0044447a20 */ /* 0x000fe20000410000 */
[C---:B------:R-:W-:Y:S01]  /*3be0*/  ISETP.GE.AND P5, PT, R12.reuse, R242, PT ;  /* 0x000000f20c00720c */ /* 0x040fe20003fa6270 */
[----:B------:R-:W-:Y:S01]  /*3bf0*/  FMUL.FTZ R69, R69, c[0x0][0x2ec] ;  /* 0x0000bb0045457a20 */ /* 0x000fe20000410000 */
[C---:B------:R-:W-:Y:S01]  /*3c00*/  ISETP.GE.AND P6, PT, R12.reuse, R240, PT ;  /* 0x000000f00c00720c */ /* 0x040fe20003fc6270 */
[----:B------:R-:W1:Y:S01]  /*3c10*/  MUFU.TANH R32, R43 ;  /* 0x0000002b00207308 */ /* 0x000e620000002400 */
[C---:B------:R-:W-:Y:S01]  /*3c20*/  ISETP.LT.OR P5, PT, R12.reuse, R243, P5 ;  /* 0x000000f30c00720c */ /* 0x040fe20002fa1670 */
[----:B------:R-:W-:Y:S01]  /*3c30*/  FMUL.FTZ R71, R71, c[0x0][0x2ec] ;  /* 0x0000bb0047477a20 */ /* 0x000fe20000410000 */
[----:B------:R-:W-:Y:S02]  /*3c40*/  ISETP.LT.OR P6, PT, R12, R241, P6 ;  /* 0x000000f10c00720c */ /* 0x000fe400037c1670 */
[----:B--2---:R-:W-:-:S02]  /*3c50*/  FSEL R12, R44, -INF , !P2 ;  /* 0xff8000002c0c7808 */ /* 0x004fc40005000000 */
[-C--:B------:R-:W-:Y:S01]  /*3c60*/  ISETP.GE.AND P2, PT, R8, R240.reuse, PT ;  /* 0x000000f00800720c */ /* 0x080fe20003f46270 */
[----:B------:R-:W2:Y:S01]  /*3c70*/  MUFU.TANH R33, R33 ;  /* 0x0000002100217308 */ /* 0x000ea20000002400 */
[----:B----4-:R-:W-:Y:S02]  /*3c80*/  FSEL R2, R30, -INF , !P0 ;  /* 0xff8000001e027808 */ /* 0x010fe40004000000 */
[-C--:B------:R-:W-:Y:S01]  /*3c90*/  ISETP.LT.OR P2, PT, R8, R241.reuse, P2 ;  /* 0x000000f10800720c */ /* 0x080fe20001741670 */
[----:B------:R-:W-:Y:S01]  /*3ca0*/  FMUL.FTZ R35, R64, c[0x0][0x2ec] ;  /* 0x0000bb0040237a20 */ /* 0x000fe20000410000 */
[C---:B------:R-:W-:Y:S01]  /*3cb0*/  ISETP.GE.AND P0, PT, R13.reuse, R240, PT ;  /* 0x000000f00d00720c */ /* 0x040fe20003f06270 */
[----:B------:R-:W-:Y:S01]  /*3cc0*/  FMUL.FTZ R66, R66, c[0x0][0x2ec] ;  /* 0x0000bb0042427a20 */ /* 0x000fe20000410000 */
[-C--:B------:R-:W-:Y:S01]  /*3cd0*/  ISETP.LT.OR P3, PT, R4, R241.reuse, P3 ;  /* 0x000000f10400720c */ /* 0x080fe20001f61670 */
[----:B------:R-:W3:Y:S01]  /*3ce0*/  MUFU.TANH R37, R37 ;  /* 0x0000002500257308 */ /* 0x000ee20000002400 */
[----:B-1----:R-:W-:Y:S01]  /*3cf0*/  FSEL R16, R32, -INF , !P2 ;  /* 0xff80000020107808 */ /* 0x002fe20005000000 */
[----:B------:R-:W-:Y:S01]  /*3d00*/  FMUL.FTZ R32, R70, c[0x0][0x2ec] ;  /* 0x0000bb0046207a20 */ /* 0x000fe20000410000 */
[----:B------:R-:W-:Y:S01]  /*3d10*/  ISETP.LT.OR P0, PT, R13, R241, P0 ;  /* 0x000000f10d00720c */ /* 0x000fe20000701670 */
[----:B------:R-:W-:Y:S01]  /*3d20*/  FMUL.FTZ R67, R67, c[0x0][0x2ec] ;  /* 0x0000bb0043437a20 */ /* 0x000fe20000410000 */
[----:B------:R-:W-:-:S02]  /*3d30*/  IADD3 R21, R26, 0x21, RZ ;  /* 0x000000211a157810 */ /* 0x000fc40007ffe0ff */
[C---:B------:R-:W-:Y:S01]  /*3d40*/  IADD3 R9, R26.reuse, 0x20, RZ ;  /* 0x000000201a097810 */ /* 0x040fe20007ffe0ff */
[----:B------:R-:W1:Y:S01]  /*3d50*/  MUFU.TANH R39, R39 ;  /* 0x0000002700277308 */ /* 0x000e620000002400 */
[----:B--2---:R-:W-:Y:S01]  /*3d60*/  FSEL R4, R33, -INF , !P4 ;  /* 0xff80000021047808 */ /* 0x004fe20006000000 */
[----:B------:R-:W-:Y:S01]  /*3d70*/  FMUL.FTZ R33, R65, c[0x0][0x2ec] ;  /* 0x0000bb0041217a20 */ /* 0x000fe20000410000 */
[C---:B------:R-:W-:Y:S02]  /*3d80*/  ISETP.GE.AND P4, PT, R13.reuse, R242, PT ;  /* 0x000000f20d00720c */ /* 0x040fe40003f86270 */
[----:B------:R-:W-:Y:S02]  /*3d90*/  IADD3 R17, R26, 0x30, RZ ;  /* 0x000000301a117810 */ /* 0x000fe40007ffe0ff */
[----:B------:R-:W-:Y:S01]  /*3da0*/  ISETP.LT.OR P4, PT, R13, R243, P4 ;  /* 0x000000f30d00720c */ /* 0x000fe20002781670 */
[----:B------:R-:W2:Y:S01]  /*3db0*/  MUFU.TANH R38, R38 ;  /* 0x0000002600267308 */ /* 0x000ea20000002400 */
[----:B---3--:R-:W-:-:S02]  /*3dc0*/  FSEL R10, R37, -INF , !P0 ;  /* 0xff800000250a7808 */ /* 0x008fc40004000000 */
[CC--:B------:R-:W-:Y:S02]  /*3dd0*/  ISETP.GE.AND P0, PT, R21.reuse, R242.reuse, PT ;  /* 0x000000f21500720c */ /* 0x0c0fe40003f06270 */
[----:B------:R-:W-:Y:S02]  /*3de0*/  IADD3 R18, R26, 0x29, RZ ;  /* 0x000000291a127810 */ /* 0x000fe40007ffe0ff */
[----:B------:R-:W-:Y:S01]  /*3df0*/  ISETP.LT.OR P0, PT, R21, R243, P0 ;  /* 0x000000f31500720c */ /* 0x000fe20000701670 */
[----:B------:R-:W3:Y:S01]  /*3e00*/  MUFU.TANH R31, R31 ;  /* 0x0000001f001f7308 */ /* 0x000ee20000002400 */
[----:B-1----:R-:W-:Y:S02]  /*3e10*/  FSEL R15, R39, -INF , !P1 ;  /* 0xff800000270f7808 */ /* 0x002fe40004800000 */
[----:B------:R-:W-:Y:S02]  /*3e20*/  ISETP.GE.AND P1, PT, R9, R242, PT ;  /* 0x000000f20900720c */ /* 0x000fe40003f26270 */
[----:B------:R-:W-:-:S02]  /*3e30*/  FSEL R183, R183, -INF , !P0 ;  /* 0xff800000b7b77808 */ /* 0x000fc40004000000 */
[-C--:B------:R-:W-:Y:S01]  /*3e40*/  ISETP.GE.AND P0, PT, R17, R240.reuse, PT ;  /* 0x000000f01100720c */ /* 0x080fe20003f06270 */
[----:B------:R-:W1:Y:S01]  /*3e50*/  MUFU.TANH R36, R36 ;  /* 0x0000002400247308 */ /* 0x000e620000002400 */
[----:B--2---:R-:W-:Y:S02]  /*3e60*/  FSEL R11, R38, -INF , !P4 ;  /* 0xff800000260b7808 */ /* 0x004fe40006000000 */
[C---:B------:R-:W-:Y:S02]  /*3e70*/  ISETP.GE.AND P4, PT, R9.reuse, R240, PT ;  /* 0x000000f00900720c */ /* 0x040fe40003f86270 */
[C---:B------:R-:W-:Y:S02]  /*3e80*/  ISETP.LT.OR P1, PT, R9.reuse, R243, P1 ;  /* 0x000000f30900720c */ /* 0x040fe40000f21670 */
[----:B------:R-:W-:Y:S01]  /*3e90*/  ISETP.LT.OR P4, PT, R9, R241, P4 ;  /* 0x000000f10900720c */ /* 0x000fe20002781670 */
[----:B------:R-:W2:Y:S01]  /*3ea0*/  MUFU.TANH R40, R40 ;  /* 0x0000002800287308 */ /* 0x000ea20000002400 */
[----:B---3--:R-:W-:-:S02]  /*3eb0*/  FSEL R14, R31, -INF , !P3 ;  /* 0xff8000001f0e7808 */ /* 0x008fc40005800000 */
[----:B------:R-:W-:Y:S02]  /*3ec0*/  ISETP.GE.AND P3, PT, R8, R242, PT ;  /* 0x000000f20800720c */ /* 0x000fe40003f66270 */
[----:B------:R-:W-:Y:S02]  /*3ed0*/  IADD3 R20, R26, 0x28, RZ ;  /* 0x000000281a147810 */ /* 0x000fe40007ffe0ff */
[----:B------:R-:W-:Y:S01]  /*3ee0*/  ISETP.LT.OR P3, PT, R8, R243, P3 ;  /* 0x000000f30800720c */ /* 0x000fe20001f61670 */
[----:B------:R-:W3:Y:S01]  /*3ef0*/  MUFU.TANH R41, R41 ;  /* 0x0000002900297308 */ /* 0x000ee20000002400 */
[----:B------:R-:W-:Y:S02]  /*3f00*/  ISETP.LT.OR P0, PT, R17, R241, P0 ;  /* 0x000000f11100720c */ /* 0x000fe40000701670 */
[----:B------:R-:W-:Y:S02]  /*3f10*/  FSEL R191, R191, -INF , !P1 ;  /* 0xff800000bfbf7808 */ /* 0x000fe40004800000 */
[----:B------:R-:W-:-:S02]  /*3f20*/  FSEL R196, R196, -INF , !P4 ;  /* 0xff800000c4c47808 */ /* 0x000fc40006000000 */
[----:B-1----:R-:W-:Y:S01]  /*3f30*/  FSEL R13, R36, -INF , !P5 ;  /* 0xff800000240d7808 */ /* 0x002fe20006800000 */
[----:B------:R-:W1:Y:S01]  /*3f40*/  MUFU.TANH R32, R32 ;  /* 0x0000002000207308 */ /* 0x000e620000002400 */
[----:B--2---:R-:W-:Y:S02]  /*3f50*/  FSEL R9, R40, -INF , !P3 ;  /* 0xff80000028097808 */ /* 0x004fe40005800000 */
[CC--:B------:R-:W-:Y:S02]  /*3f60*/  ISETP.GE.AND P2, PT, R18.reuse, R242.reuse, PT ;  /* 0x000000f21200720c */ /* 0x0c0fe40003f46270 */
[----:B------:R-:W-:Y:S02]  /*3f70*/  ISETP.GE.AND P1, PT, R17, R242, PT ;  /* 0x000000f21100720c */ /* 0x000fe40003f26270 */
[----:B------:R-:W-:Y:S01]  /*3f80*/  ISETP.GE.AND P4, PT, R18, R240, PT ;  /* 0x000000f01200720c */ /* 0x000fe20003f86270 */
[----:B------:R-:W2:Y:S01]  /*3f90*/  MUFU.TANH R190, R95 ;  /* 0x0000005f00be7308 */ /* 0x000ea20000002400 */
[----:B---3--:R-:W-:-:S02]  /*3fa0*/  FSEL R8, R41, -INF , !P6 ;  /* 0xff80000029087808 */ /* 0x008fc40007000000 */
[C---:B------:R-:W-:Y:S02]  /*3fb0*/  ISETP.GE.AND P5, PT, R20.reuse, R242, PT ;  /* 0x000000f21400720c */ /* 0x040fe40003fa6270 */
[-C--:B------:R-:W-:Y:S02]  /*3fc0*/  ISETP.GE.AND P6, PT, R21, R240.reuse, PT ;  /* 0x000000f01500720c */ /* 0x080fe40003fc6270 */
[----:B------:R-:W-:Y:S01]  /*3fd0*/  ISETP.GE.AND P3, PT, R20, R240, PT ;  /* 0x000000f01400720c */ /* 0x000fe20003f66270 */
[----:B------:R-:W3:Y:S01]  /*3fe0*/  MUFU.TANH R189, R72 ;  /* 0x0000004800bd7308 */ /* 0x000ee20000002400 */
[----:B-1----:R-:W-:Y:S02]  /*3ff0*/  FSEL R32, R32, -INF , !P0 ;  /* 0xff80000020207808 */ /* 0x002fe40004000000 */
[----:B------:R-:W-:Y:S02]  /*4000*/  PLOP3.LUT P0, PT, PT, PT, UP0, 0x80, 0x0 ;  /* 0x000000000000781c */ /* 0x000fe40003f0f008 */
[----:B------:R-:W-:-:S02]  /*4010*/  ISETP.LT.OR P2, PT, R18, R243, P2 ;  /* 0x000000f31200720c */ /* 0x000fc40001741670 */
[----:B------:R-:W-:Y:S01]  /*4020*/  ISETP.LT.OR P4, PT, R18, R241, P4 ;  /* 0x000000f11200720c */ /* 0x000fe20002781670 */
[----:B------:R-:W1:Y:S01]  /*4030*/  MUFU.TANH R185, R73 ;  /* 0x0000004900b97308 */ /* 0x000e620000002400 */
[----:B------:R-:W-:Y:S02]  /*4040*/  ISETP.LT.OR P1, PT, R17, R243, P1 ;  /* 0x000000f31100720c */ /* 0x000fe40000f21670 */
[----:B------:R-:W-:Y:S02]  /*4050*/  ISETP.LT.OR P6, PT, R21, R241, P6 ;  /* 0x000000f11500720c */ /* 0x000fe400037c1670 */
[C---:B------:R-:W-:Y:S02]  /*4060*/  ISETP.LT.OR P5, PT, R20.reuse, R243, P5 ;  /* 0x000000f31400720c */ /* 0x040fe40002fa1670 */
[----:B------:R-:W-:Y:S01]  /*4070*/  ISETP.LT.OR P3, PT, R20, R241, P3 ;  /* 0x000000f11400720c */ /* 0x000fe20001f61670 */
[----:B------:R-:W4:Y:S01]  /*4080*/  MUFU.TANH R194, R74 ;  /* 0x0000004a00c27308 */ /* 0x000f220000002400 */
[----:B------:R-:W-:-:S02]  /*4090*/  IADD3 R17, R26, 0x31, RZ ;  /* 0x000000311a117810 */ /* 0x000fc40007ffe0ff */
[C---:B------:R-:W-:Y:S02]  /*40a0*/  IADD3 R18, R26.reuse, 0x38, RZ ;  /* 0x000000381a127810 */ /* 0x040fe40007ffe0ff */
[----:B------:R-:W-:Y:S02]  /*40b0*/  IADD3 R26, R26, 0x39, RZ ;  /* 0x000000391a1a7810 */ /* 0x000fe40007ffe0ff */
[----:B--2---:R-:W-:Y:S01]  /*40c0*/  FSEL R190, R190, -INF , !P6 ;  /* 0xff800000bebe7808 */ /* 0x004fe20007000000 */
[----:B------:R-:W2:Y:S01]  /*40d0*/  MUFU.TANH R192, R75 ;  /* 0x0000004b00c07308 */ /* 0x000ea20000002400 */
[----:B---3--:R-:W-:Y:S02]  /*40e0*/  FSEL R189, R189, -INF , !P5 ;  /* 0xff800000bdbd7808 */ /* 0x008fe40006800000 */
[----:B-1----:R-:W-:Y:S02]  /*40f0*/  FSEL R185, R185, -INF , !P2 ;  /* 0xff800000b9b97808 */ /* 0x002fe40005000000 */
[----:B------:R-:W-:-:S02]  /*4100*/  ISETP.GE.AND P6, PT, R17, R242, PT ;  /* 0x000000f21100720c */ /* 0x000fc40003fc6270 */
[----:B------:R-:W-:Y:S01]  /*4110*/  ISETP.GE.AND P5, PT, R18, R242, PT ;  /* 0x000000f21200720c */ /* 0x000fe20003fa6270 */
[----:B------:R-:W1:Y:S01]  /*4120*/  MUFU.TANH R195, R68 ;  /* 0x0000004400c37308 */ /* 0x000e620000002400 */
[----:B----4-:R-:W-:Y:S02]  /*4130*/  FSEL R194, R194, -INF , !P3 ;  /* 0xff800000c2c27808 */ /* 0x010fe40005800000 */
[CC--:B------:R-:W-:Y:S02]  /*4140*/  ISETP.GE.AND P3, PT, R17.reuse, R240.reuse, PT ;  /* 0x000000f01100720c */ /* 0x0c0fe40003f66270 */
[----:B------:R-:W-:Y:S02]  /*4150*/  ISETP.GE.AND P2, PT, R18, R240, PT ;  /* 0x000000f01200720c */ /* 0x000fe40003f46270 */
[----:B------:R-:W-:Y:S01]  /*4160*/  ISETP.LT.OR P6, PT, R17, R243, P6 ;  /* 0x000000f31100720c */ /* 0x000fe200037c1670 */
[----:B------:R-:W3:Y:S01]  /*4170*/  MUFU.TANH R193, R69 ;  /* 0x0000004500c17308 */ /* 0x000ee20000002400 */
[----:B--2---:R-:W-:-:S02]  /*4180*/  FSEL R192, R192, -INF , !P4 ;  /* 0xff800000c0c07808 */ /* 0x004fc40006000000 */
[----:B------:R-:W-:Y:S02]  /*4190*/  ISETP.GE.AND P4, PT, R26, R242, PT ;  /* 0x000000f21a00720c */ /* 0x000fe40003f86270 */
[----:B------:R-:W-:Y:S02]  /*41a0*/  ISETP.LT.OR P3, PT, R17, R241, P3 ;  /* 0x000000f11100720c */ /* 0x000fe40001f61670 */
[----:B------:R-:W-:Y:S01]  /*41b0*/  ISETP.LT.OR P5, PT, R18, R243, P5 ;  /* 0x000000f31200720c */ /* 0x000fe20002fa1670 */
[----:B------:R-:W2:Y:S01]  /*41c0*/  MUFU.TANH R188, R71 ;  /* 0x0000004700bc7308 */ /* 0x000ea20000002400 */
[----:B-1----:R-:W-:Y:S02]  /*41d0*/  FSEL R195, R195, -INF , !P1 ;  /* 0xff800000c3c37808 */ /* 0x002fe40004800000 */
[----:B------:R-:W-:Y:S02]  /*41e0*/  ISETP.GE.AND P1, PT, R26, R240, PT ;  /* 0x000000f01a00720c */ /* 0x000fe40003f26270 */
[----:B------:R-:W-:-:S02]  /*41f0*/  ISETP.LT.OR P2, PT, R18, R241, P2 ;  /* 0x000000f11200720c */ /* 0x000fc40001741670 */
[C---:B------:R-:W-:Y:S01]  /*4200*/  ISETP.LT.OR P4, PT, R26.reuse, R243, P4 ;  /* 0x000000f31a00720c */ /* 0x040fe20002781670 */
[----:B------:R-:W1:Y:S01]  /*4210*/  MUFU.TANH R35, R35 ;  /* 0x0000002300237308 */ /* 0x000e620000002400 */
[----:B------:R-:W-:Y:S01]  /*4220*/  BAR.SYNC.DEFER_BLOCKING 0x0 ;  /* 0x0000000000007b1d */ /* 0x000fe20000010000 */
[----:B------:R-:W-:Y:S02]  /*4230*/  ISETP.LT.OR P1, PT, R26, R241, P1 ;  /* 0x000000f11a00720c */ /* 0x000fe40000f21670 */
[----:B---3--:R-:W-:-:S04]  /*4240*/  FSEL R193, R193, -INF , !P6 ;  /* 0xff800000c1c17808 */ /* 0x008fc80007000000 */
[----:B------:R-:W3:Y:S01]  /*4250*/  MUFU.TANH R33, R33 ;  /* 0x0000002100217308 */ /* 0x000ee20000002400 */
[----:B--2---:R-:W-:-:S07]  /*4260*/  FSEL R188, R188, -INF , !P3 ;  /* 0xff800000bcbc7808 */ /* 0x004fce0005800000 */
[----:B------:R-:W2:Y:S01]  /*4270*/  MUFU.TANH R186, R66 ;  /* 0x0000004200ba7308 */ /* 0x000ea20000002400 */
[----:B-1----:R-:W-:-:S07]  /*4280*/  FSEL R35, R35, -INF , !P5 ;  /* 0xff80000023237808 */ /* 0x002fce0006800000 */
[----:B------:R-:W1:Y:S01]  /*4290*/  MUFU.TANH R184, R67 ;  /* 0x0000004300b87308 */ /* 0x000e620000002400 */
[----:B---3--:R-:W-:Y:S02]  /*42a0*/  FSEL R33, R33, -INF , !P4 ;  /* 0xff80000021217808 */ /* 0x008fe40006000000 */
[----:B--2---:R-:W-:Y:S02]  /*42b0*/  FSEL R186, R186, -INF , !P2 ;  /* 0xff800000baba7808 */ /* 0x004fe40005000000 */
[----:B-1----:R-:W-:Y:S01]  /*42c0*/  FSEL R184, R184, -INF , !P1 ;  /* 0xff800000b8b87808 */ /* 0x002fe20004800000 */
        /* <DEDUP_REMOVED lines=37> */
.L_x_998:
        /* <DEDUP_REMOVED lines=51> */
[----:B--2---:R-:W-:Y:S01]  /*4850*/  FMNMX.FTZ R3, R18, R3, !PT ;  /* 0x0000000312037209 */ /* 0x004fe20007810000 */
[C---:B------:R-:W-:Y:S01]  /*4860*/  FMUL.FTZ R34, R164.reuse, c[0x0][0x23c] ;  /* 0x00008f00a4227a20 */ /* 0x040fe20000410000 */
[----:B------:R-:W-:Y:S01]  /*4870*/  FSETP.NEU.FTZ.AND P1, PT, R164, -INF , PT ;  /* 0xff800000a400780b */ /* 0x000fe20003f3d000 */
[----:B------:R-:W2:Y:S02]  /*4880*/  LDSM.16.MT88.4 R88, [R225+0x14000] ;  /* 0x01400000e158783b */ /* 0x000ea40000004200 */
[C---:B------:R-:W-:Y:S01]  /*4890*/  FMUL.FTZ R187, R3.reuse, c[0x0][0x23c] ;  /* 0x00008f0003bb7a20 */ /* 0x040fe20000410000 */
[----:B------:R-:W-:Y:S01]  /*48a0*/  FSEL R34, R34, RZ, P1 ;  /* 0x000000ff22227208 */ /* 0x000fe20000800000 */
[----:B------:R-:W1:Y:S01]  /*48b0*/  LDSM.16.MT88.4 R96, [R224+0x14000] ;  /* 0x01400000e060783b */ /* 0x000e620000004200 */
[----:B------:R-:W-:-:S03]  /*48c0*/  FSETP.NEU.FTZ.AND P1, PT, R3, -INF , PT ;  /* 0xff8000000300780b */ /* 0x000fc60003f3d000 */
[--C-:B------:R-:W-:Y:S01]  /*48d0*/  FFMA.FTZ R177, R24, c[0x0][0x23c], -R34.reuse ;  /* 0x00008f0018b17a23 */ /* 0x100fe20000010822 */
[----:B------:R-:W-:Y:S01]  /*48e0*/  FSEL R187, R187, RZ, P1 ;  /* 0x000000ffbbbb7208 */ /* 0x000fe20000800000 */
[--C-:B------:R-:W-:Y:S01]  /*48f0*/  FFMA.FTZ R176, R25, c[0x0][0x23c], -R34.reuse ;  /* 0x00008f0019b07a23 */ /* 0x100fe20000010822 */
[----:B------:R-:W1:Y:S01]  /*4900*/  LDSM.16.MT88.4 R104, [R228+0x16000] ;  /* 0x01600000e468783b */ /* 0x000e620000004200 */
[--C-:B------:R-:W-:Y:S02]  /*4910*/  FFMA.FTZ R174, R29, c[0x0][0x23c], -R34.reuse ;  /* 0x00008f001dae7a23 */ /* 0x100fe40000010822 */
[----:B------:R-:W-:Y:S01]  /*4920*/  FFMA.FTZ R171, R27, c[0x0][0x23c], -R34 ;  /* 0x00008f001bab7a23 */ /* 0x000fe20000010822 */
[----:B------:R-:W1:Y:S01]  /*4930*/  LDSM.16.MT88.4 R112, [R226+0x16000] ;  /* 0x01600000e270783b */ /* 0x000e620000004200 */
[--C-:B------:R-:W-:Y:S01]  /*4940*/  FFMA.FTZ R178, R6, c[0x0][0x23c], -R187.reuse ;  /* 0x00008f0006b27a23 */ /* 0x100fe200000108bb */
[----:B------:R-:W-:Y:S01]  /*4950*/  MUFU.EX2 R177, R177 ;  /* 0x000000b100b17308 */ /* 0x000fe20000000800 */
[--C-:B------:R-:W-:Y:S01]  /*4960*/  FFMA.FTZ R181, R4, c[0x0][0x23c], -R187.reuse ;  /* 0x00008f0004b57a23 */ /* 0x100fe200000108bb */
[----:B------:R-:W1:Y:S01]  /*4970*/  LDSM.16.MT88.4 R120, [R225+0x16000] ;  /* 0x01600000e178783b */ /* 0x000e620000004200 */
        /* <DEDUP_REMOVED lines=29> */
[--C-:B------:R-:W-:Y:S01]  /*4b50*/  FFMA.FTZ R192, R192, c[0x0][0x23c], -R187.reuse ;  /* 0x00008f00c0c07a23 */ /* 0x100fe200000108bb */
[----:B------:R-:W4:Y:S01]  /*4b60*/  MUFU.EX2 R181, R181 ;  /* 0x000000b500b57308 */ /* 0x000f220000000800 */
[----:B---3--:R-:W-:Y:S01]  /*4b70*/  F2FP.PACK_AB R130, R171, R174 ;  /* 0x000000aeab82723e */ /* 0x008fe200000000ff */
[----:B------:R-:W-:Y:S02]  /*4b80*/  FFMA.FTZ R194, R195, c[0x0][0x23c], -R34 ;  /* 0x00008f00c3c27a23 */ /* 0x000fe40000010822 */
[--C-:B------:R-:W-:Y:S02]  /*4b90*/  FFMA.FTZ R197, R32, c[0x0][0x23c], -R187.reuse ;  /* 0x00008f0020c57a23 */ /* 0x100fe400000108bb */
[----:B------:R-:W-:-:S02]  /*4ba0*/  FFMA.FTZ R188, R188, c[0x0][0x23c], -R187 ;  /* 0x00008f00bcbc7a23 */ /* 0x000fc400000108bb */
[----:B------:R-:W-:Y:S01]  /*4bb0*/  MUFU.EX2 R179, R179 ;  /* 0x000000b300b37308 */ /* 0x000fe20000000800 */
[--C-:B------:R-:W-:Y:S02]  /*4bc0*/  FFMA.FTZ R186, R186, c[0x0][0x23c], -R187.reuse ;  /* 0x00008f00baba7a23 */ /* 0x100fe400000108bb */
[--C-:B------:R-:W-:Y:S02]  /*4bd0*/  FFMA.FTZ R193, R193, c[0x0][0x23c], -R34.reuse ;  /* 0x00008f00c1c17a23 */ /* 0x100fe40000010822 */
[--C-:B------:R-:W-:Y:S02]  /*4be0*/  FFMA.FTZ R195, R35, c[0x0][0x23c], -R34.reuse ;  /* 0x00008f0023c37a23 */ /* 0x100fe40000010822 */
[----:B------:R-:W-:Y:S01]  /*4bf0*/  FFMA.FTZ R196, R33, c[0x0][0x23c], -R34 ;  /* 0x00008f0021c47a23 */ /* 0x000fe20000010822 */
[----:B------:R-:W3:Y:S01]  /*4c00*/  MUFU.EX2 R172, R172 ;  /* 0x000000ac00ac7308 */ /* 0x000ee20000000800 */
[----:B----4-:R-:W-:Y:S01]  /*4c10*/  F2FP.PACK_AB R129, R181, R178 ;  /* 0x000000b2b581723e */ /* 0x010fe200000000ff */
[----:B------:R-:W-:Y:S01]  /*4c20*/  FFMA.FTZ R187, R184, c[0x0][0x23c], -R187 ;  /* 0x00008f00b8bb7a23 */ /* 0x000fe200000108bb */
[----:B------:R-:W-:Y:S01]  /*4c30*/  LDSM.16.MT88.4 R32, [R228+0x11800] ;  /* 0x01180000e420783b */ /* 0x000fe20000004200 */
[----:B------:R-:W-:-:S02]  /*4c40*/  FADD.FTZ R177, R177, R176 ;  /* 0x000000b0b1b17221 */ /* 0x000fc40000010000 */
[----:B------:R-:W-:Y:S02]  /*4c50*/  FADD.FTZ R178, R178, R181 ;  /* 0x000000b5b2b27221 */ /* 0x000fe40000010000 */
        /* <DEDUP_REMOVED lines=79> */
[C---:B--2---:R-:W-:Y:S08]  /*5150*/  HMMA.16816.F32 R136, R4.reuse, R16, R136 ;  /* 0x000000100488723c */ /* 0x044ff00000001888 */
[C---:B------:R-:W-:Y:S01]  /*5160*/  HMMA.16816.F32 R132, R4.reuse, R18, R132 ;  /* 0x000000120484723c */ /* 0x040fe20000001884 */
[----:B------:R-:W-:Y:S07]  /*5170*/  LDSM.16.MT88.4 R16, [R228+0x14800] ;  /* 0x01480000e410783b */ /* 0x000fee0000004200 */
[C---:B------:R-:W-:Y:S08]  /*5180*/  HMMA.16816.F32 R144, R4.reuse, R24, R144 ;  /* 0x000000180490723c */ /* 0x040ff00000001890 */
[C---:B---3--:R-:W-:Y:S08]  /*5190*/  HMMA.16816.F32 R44, R4.reuse, R12, R44 ;  /* 0x0000000c042c723c */ /* 0x048ff0000000182c */
[C---:B------:R-:W-:Y:S01]  /*51a0*/  HMMA.16816.F32 R48, R4.reuse, R14, R48 ;  /* 0x0000000e0430723c */ /* 0x040fe20000001830 */
[----:B------:R-:W2:Y:S07]  /*51b0*/  LDSM.16.MT88.4 R12, [R225+0x14800] ;  /* 0x01480000e10c783b */ /* 0x000eae0000004200 */
[C---:B----4-:R-:W-:Y:S08]  /*51c0*/  HMMA.16816.F32 R52, R4.reuse, R8, R52 ;  /* 0x000000080434723c */ /* 0x050ff00000001834 */
[C---:B------:R-:W-:Y:S01]  /*51d0*/  HMMA.16816.F32 R56, R4.reuse, R10, R56 ;  /* 0x0000000a0438723c */ /* 0x040fe20000001838 */
[----:B------:R-:W3:Y:S07]  /*51e0*/  LDSM.16.MT88.4 R8, [R224+0x14800] ;  /* 0x01480000e008783b */ /* 0x000eee0000004200 */
[C---:B------:R-:W-:Y:S01]  /*51f0*/  HMMA.16816.F32 R140, R4.reuse, R26, R140 ;  /* 0x0000001a048c723c */ /* 0x040fe2000000188c */
[----:B------:R-:W-:Y:S07]  /*5200*/  LDSM.16.MT88.4 R24, [R226+0x14800] ;  /* 0x01480000e218783b */ /* 0x000fee0000004200 */
        /* <DEDUP_REMOVED lines=20> */
[----:B------:R-:W-:Y:S07]  /*5350*/  LDSM.16.MT88.4 R28, [R228+0x11000] ;  /* 0x01100000e41c783b */ /* 0x000fee0000004200 */
[C---:B------:R-:W-:Y:S08]  /*5360*/  HMMA.16816.F32 R76, R4.reuse, R24, R76 ;  /* 0x00000018044c723c */ /* 0x040ff0000000184c */
[C---:B------:R-:W-:Y:S01]  /*5370*/  HMMA.16816.F32 R80, R4.reuse, R26, R80 ;  /* 0x0000001a0450723c */ /* 0x040fe20000001850 */
[----:B------:R-:W-:Y:S07]  /*5380*/  LDSM.16.MT88.4 R24, [R225+0x11000] ;  /* 0x01100000e118783b */ /* 0x000fee0000004200 */
[C---:B------:R-:W-:Y:S08]  /*5390*/  HMMA.16816.F32 R100, R4.reuse, R20, R100 ;  /* 0x000000140464723c */ /* 0x040ff00000001864 */
[C---:B------:R-:W-:Y:S01]  /*53a0*/  HMMA.16816.F32 R104, R4.reuse, R22, R104 ;  /* 0x000000160468723c */ /* 0x040fe20000001868 */
[----:B------:R-:W3:Y:S07]  /*53b0*/  LDSM.16.MT88.4 R20, [R226+0x11000] ;  /* 0x01100000e214783b */ /* 0x000eee0000004200 */
        /* <DEDUP_REMOVED lines=9> */
[----:B-----5:R-:W-:Y:S01]  /*5450*/  F2FP.PACK_AB R7, R192, R191 ;  /* 0x000000bfc007723e */ /* 0x020fe200000000ff */
        /* <DEDUP_REMOVED lines=47> */
[C---:B---3--:R-:W-:Y:S08]  /*5750*/  HMMA.16816.F32 R100, R4.reuse, R20, R100 ;  /* 0x000000140464723c */ /* 0x048ff00000001864 */
[C---:B------:R-:W-:Y:S01]  /*5760*/  HMMA.16816.F32 R104, R4.reuse, R22, R104 ;  /* 0x000000160468723c */ /* 0x040fe20000001868 */
[----:B------:R-:W3:Y:S07]  /*5770*/  LDSM.16.MT88.4 R20, [R224+0x11800] ;  /* 0x01180000e014783b */ /* 0x000eee0000004200 */
[C---:B----4-:R-:W-:Y:S08]  /*5780*/  HMMA.16816.F32 R108, R4.reuse, R16, R108 ;  /* 0x00000010046c723c */ /* 0x050ff0000000186c */
[----:B------:R-:W-:Y:S01]  /*5790*/  HMMA.16816.F32 R112, R4, R18, R112 ;  /* 0x000000120470723c */ /* 0x000fe20000001870 */
[----:B------:R-:W4:Y:S06]  /*57a0*/  LDSM.16.MT88.4 R16, [R226+0x13800] ;  /* 0x01380000e210783b */ /* 0x000f2c0000004200 */
        /* <DEDUP_REMOVED lines=12> */
[----:B------:R-:W-:-:S03]  /*5870*/  FADD.FTZ R252, R187, R186 ;  /* 0x000000babbfc7221 */ /* 0x000fc60000010000 */
[----:B------:R-:W-:Y:S02]  /*5880*/  STL [R1], R200 ;  /* 0x000000c801007387 */ /* 0x000fe40000100800 */
[C---:B------:R-:W-:Y:S02]  /*5890*/  HMMA.16816.F32 R40, R4.reuse, R14, R40 ;  /* 0x0000000e0428723c */ /* 0x040fe40000001828 */
[----:B------:R-:W1:Y:S06]  /*58a0*/  LDSM.16.MT88.4 R12, [R228+0x15800] ;  /* 0x01580000e40c783b */ /* 0x000e6c0000004200 */
        /* <DEDUP_REMOVED lines=30> */
[C---:B---3--:R-:W-:Y:S08]  /*5a90*/  HMMA.16816.F32 R92, R4.reuse, R20, R92 ;  /* 0x00000014045c723c */ /* 0x048ff0000000185c */
[C---:B------:R-:W-:Y:S08]  /*5aa0*/  HMMA.16816.F32 R96, R4.reuse, R22, R96 ;  /* 0x000000160460723c */ /* 0x040ff00000001860 */
[C---:B----4-:R-:W-:Y:S08]  /*5ab0*/  HMMA.16816.F32 R108, R4.reuse, R16, R108 ;  /* 0x00000010046c723c */ /* 0x050ff0000000186c */
        /* <DEDUP_REMOVED lines=8> */
[----:B------:R-:W-:Y:S02]  /*5b40*/  USHF.R.S32.HI UR14, URZ, 0x1f, UR17 ;  /* 0x0000001f3f0e7899 */ /* 0x000fe40008011411 */
        /* <DEDUP_REMOVED lines=16> */
[----:B------:R-:W-:Y:S02]  /*5c50*/  LEA.HI.X R5, R0, c[0x0][0x174], R5, 0x1, P1 ;  /* 0x00005d0000057a11 */ /* 0x000fe400008f0c05 */
[----:B------:R-:W-:Y:S02]  /*5c60*/  IADD3 R12, P1, R6, UR13, RZ ;  /* 0x0000000d060c7c10 */ /* 0x000fe4000ff3e0ff */
[----:B------:R-:W-:-:S02]  /*5c70*/  IADD3.X R7, R5, UR12, RZ, P0, !PT ;  /* 0x0000000c05077c10 */ /* 0x000fc400087fe4ff */
[----:B------:R-:W-:Y:S02]  /*5c80*/  IADD3 R16, P0, R12, UR13, RZ ;  /* 0x0000000d0c107c10 */ /* 0x000fe4000ff1e0ff */
[----:B------:R-:W-:-:S04]  /*5c90*/  IADD3.X R13, R7, UR12, RZ, P1, !PT ;  /* 0x0000000c070d7c10 */ /* 0x000fc80008ffe4ff */
        /* <DEDUP_REMOVED lines=22> */
[----:B------:R-:W1:Y:S04]  /*5e00*/  LDSM.16.M88.4 R8, [R233+0x8000] ;  /* 0x00800000e908783b */ /* 0x000e680000000200 */
[----:B------:R-:W5:Y:S04]  /*5e10*/  LDSM.16.M88.4 R172, [R233+0x9000] ;  /* 0x00900000e9ac783b */ /* 0x000f680000000200 */
[----:B------:R-:W1:Y:S04]  /*5e20*/  LDSM.16.M88.4 R188, [R233+0x9800] ;  /* 0x00980000e9bc783b */ /* 0x000e680000000200 */
[----:B------:R-:W-:Y:S04]  /*5e30*/  LDSM.16.M88.4 R24, [R232] ;  /* 0x00000000e818783b */ /* 0x000fe80000000200 */
[----:B--2---:R-:W2:Y:S04]  /*5e40*/  LDSM.16.M88.4 R12, [R223] ;  /* 0x00000000df0c783b */ /* 0x004ea80000000200 */
[----:B------:R-:W2:Y:S04]  /*5e50*/  LDSM.16.M88.4 R28, [R231] ;  /* 0x00000000e71c783b */ /* 0x000ea80000000200 */
[----:B---3--:R-:W3:Y:S04]  /*5e60*/  LDSM.16.M88.4 R16, [R222] ;  /* 0x00000000de10783b */ /* 0x008ee80000000200 */
[----:B------:R-:W2:Y:S04]  /*5e70*/  LDSM.16.M88.4 R184, [R221] ;  /* 0x00000000ddb8783b */ /* 0x000ea80000000200 */
[----:B------:R-:W-:Y:S01]  /*5e80*/  LDSM.16.M88.4 R192, [R227+0x8000] ;  /* 0x00800000e3c0783b */ /* 0x000fe20000000200 */
[C---:B----4-:R-:W-:Y:S03]  /*5e90*/  HMMA.16816.F32 R20, R32.reuse, R180, RZ ;  /* 0x000000b42014723c */ /* 0x050fe600000018ff */
[----:B------:R-:W-:Y:S04]  /*5ea0*/  LDSM.16.M88.4 R196, [R210] ;  /* 0x00000000d2c4783b */ /* 0x000fe80000000200 */
[----:B------:R-:W0:Y:S01]  /*5eb0*/  LDGDEPBAR ;  /* 0x00000000000079af */ /* 0x000e220000000000 */
[C---:B------:R-:W-:Y:S08]  /*5ec0*/  HMMA.16816.F32 R180, R32.reuse, R182, RZ ;  /* 0x000000b620b4723c */ /* 0x040ff000000018ff */
[C---:B-1----:R-:W-:Y:S08]  /*5ed0*/  HMMA.16816.F32 R4, R32.reuse, R8, RZ ;  /* 0x000000082004723c */ /* 0x042ff000000018ff */
[C---:B-----5:R-:W-:Y:S08]  /*5ee0*/  HMMA.16816.F32 R176, R32.reuse, R172, RZ ;  /* 0x000000ac20b0723c */ /* 0x060ff000000018ff */
[C---:B------:R-:W-:Y:S08]  /*5ef0*/  HMMA.16816.F32 R8, R32.reuse, R10, RZ ;  /* 0x0000000a2008723c */ /* 0x040ff000000018ff */
[C---:B------:R-:W-:Y:S08]  /*5f00*/  HMMA.16816.F32 R172, R32.reuse, R174, RZ ;  /* 0x000000ae20ac723c */ /* 0x040ff000000018ff */
[C---:B------:R-:W-:Y:S08]  /*5f10*/  HMMA.16816.F32 R168, R32.reuse, R188, RZ ;  /* 0x000000bc20a8723c */ /* 0x040ff000000018ff */
[----:B------:R-:W-:Y:S01]  /*5f20*/  HMMA.16816.F32 R32, R32, R190, RZ ;  /* 0x000000be2020723c */ /* 0x000fe200000018ff */
[----:B------:R-:W-:Y:S07]  /*5f30*/  LDSM.16.M88.4 R188, [R227+0x8800] ;  /* 0x00880000e3bc783b */ /* 0x000fee0000000200 */
[C---:B--2---:R-:W-:Y:S08]  /*5f40*/  HMMA.16816.F32 R20, R24.reuse, R12, R20 ;  /* 0x0000000c1814723c */ /* 0x044ff00000001814 */
[C---:B------:R-:W-:Y:S01]  /*5f50*/  HMMA.16816.F32 R180, R24.reuse, R14, R180 ;  /* 0x0000000e18b4723c */ /* 0x040fe200000018b4 */
[----:B------:R-:W1:Y:S07]  /*5f60*/  LDSM.16.M88.4 R12, [R230] ;  /* 0x00000000e60c783b */ /* 0x000e6e0000000200 */
        /* <DEDUP_REMOVED lines=8> */
[----:B------:R-:W-:Y:S04]  /*5ff0*/  LDSM.16.M88.4 R24, [R229] ;  /* 0x00000000e518783b */ /* 0x000fe80000000200 */
[----:B------:R-:W4:Y:S03]  /*6000*/  LDSM.16.M88.4 R184, [R220] ;  /* 0x00000000dcb8783b */ /* 0x000f260000000200 */
        /* <DEDUP_REMOVED lines=11> */
[----:B------:R-:W-:Y:S04]  /*60c0*/  LDSM.16.M88.4 R16, [R234+0x2000] ;  /* 0x00200000ea10783b */ /* 0x000fe80000000200 */
[----:B------:R-:W3:Y:S03]  /*60d0*/  LDSM.16.M88.4 R12, [R233+0xa000] ;  /* 0x00a00000e90c783b */ /* 0x000ee60000000200 */
[C---:B----4-:R-:W-:Y:S08]  /*60e0*/  HMMA.16816.F32 R4, R24.reuse, R184, R4 ;  /* 0x000000b81804723c */ /* 0x050ff00000001804 */
[C---:B------:R-:W-:Y:S01]  /*60f0*/  HMMA.16816.F32 R8, R24.reuse, R186, R8 ;  /* 0x000000ba1808723c */ /* 0x040fe20000001808 */
[----:B------:R-:W4:Y:S07]  /*6100*/  LDSM.16.M88.4 R184, [R233+0xa800] ;  /* 0x00a80000e9b8783b */ /* 0x000f2e0000000200 */
        /* <DEDUP_REMOVED lines=22> */
[----:B------:R-:W-:Y:S03]  /*6270*/  LDSM.16.M88.4 R16, [R227+0xa800] ;  /* 0x00a80000e310783b */ /* 0x000fe60000000200 */
[C---:B---3--:R-:W-:Y:S08]  /*6280*/  HMMA.16816.F32 R4, R188.reuse, R12, R4 ;  /* 0x0000000cbc04723c */ /* 0x048ff00000001804 */
[C---:B------:R-:W-:Y:S01]  /*6290*/  HMMA.16816.F32 R8, R188.reuse, R14, R8 ;  /* 0x0000000ebc08723c */ /* 0x040fe20000001808 */
[----:B------:R-:W2:Y:S07]  /*62a0*/  LDSM.16.M88.4 R12, [R230+0x2000] ;  /* 0x00200000e60c783b */ /* 0x000eae0000000200 */
[C---:B------:R-:W-:Y:S08]  /*62b0*/  HMMA.16816.F32 R20, R188.reuse, R24, R20 ;  /* 0x00000018bc14723c */ /* 0x040ff00000001814 */
[C---:B------:R-:W-:Y:S01]  /*62c0*/  HMMA.16816.F32 R180, R188.reuse, R26, R180 ;  /* 0x0000001abcb4723c */ /* 0x040fe200000018b4 */
[----:B------:R-:W3:Y:S07]  /*62d0*/  LDSM.16.M88.4 R24, [R227+0xb000] ;  /* 0x00b00000e318783b */ /* 0x000eee0000000200 */
[C---:B----4-:R-:W-:Y:S08]  /*62e0*/  HMMA.16816.F32 R176, R188.reuse, R184, R176 ;  /* 0x000000b8bcb0723c */ /* 0x050ff000000018b0 */
[C---:B------:R-:W-:Y:S01]  /*62f0*/  HMMA.16816.F32 R172, R188.reuse, R186, R172 ;  /* 0x000000babcac723c */ /* 0x040fe200000018ac */
[----:B------:R-:W4:Y:S07]  /*6300*/  LDSM.16.M88.4 R184, [R227+0xb800] ;  /* 0x00b80000e3b8783b */ /* 0x000f2e0000000200 */
[C---:B-1----:R-:W-:Y:S08]  /*6310*/  HMMA.16816.F32 R168, R188.reuse, R192, R168 ;  /* 0x000000c0bca8723c */ /* 0x042ff000000018a8 */
[----:B------:R-:W-:Y:S01]  /*6320*/  HMMA.16816.F32 R32, R188, R194, R32 ;  /* 0x000000c2bc20723c */ /* 0x000fe20000001820 */
[----:B------:R-:W-:Y:S04]  /*6330*/  LDSM.16.M88.4 R192, [R220+0x2000] ;  /* 0x00200000dcc0783b */ /* 0x000fe80000000200 */
[----:B------:R-:W-:Y:S03]  /*6340*/  LDSM.16.M88.4 R188, [R220+0x2800] ;  /* 0x00280000dcbc783b */ /* 0x000fe60000000200 */
[C---:B--2---:R-:W-:Y:S08]  /*6350*/  HMMA.16816.F32 R4, R12.reuse, R28, R4 ;  /* 0x0000001c0c04723c */ /* 0x044ff00000001804 */
[C---:B------:R-:W-:Y:S01]  /*6360*/  HMMA.16816.F32 R8, R12.reuse, R30, R8 ;  /* 0x0000001e0c08723c */ /* 0x040fe20000001808 */
[----:B------:R-:W-:Y:S07]  /*6370*/  LDSM.16.M88.4 R28, [R220+0x3000] ;  /* 0x00300000dc1c783b */ /* 0x000fee0000000200 */
[C---:B------:R-:W-:Y:S08]  /*6380*/  HMMA.16816.F32 R20, R12.reuse, R16, R20 ;  /* 0x000000100c14723c */ /* 0x040ff00000001814 */
[C---:B------:R-:W-:Y:S01]  /*6390*/  HMMA.16816.F32 R180, R12.reuse, R18, R180 ;  /* 0x000000120cb4723c */ /* 0x040fe200000018b4 */
[----:B------:R-:W1:Y:S07]  /*63a0*/  LDSM.16.M88.4 R16, [R229+0x2000] ;  /* 0x00200000e510783b */ /* 0x000e6e0000000200 */
[C---:B---3--:R-:W-:Y:S08]  /*63b0*/  HMMA.16816.F32 R176, R12.reuse, R24, R176 ;  /* 0x000000180cb0723c */ /* 0x048ff000000018b0 */
[C---:B------:R-:W-:Y:S01]  /*63c0*/  HMMA.16816.F32 R172, R12.reuse, R26, R172 ;  /* 0x0000001a0cac723c */ /* 0x040fe200000018ac */
[----:B------:R-:W2:Y:S07]  /*63d0*/  LDSM.16.M88.4 R24, [R220+0x3800] ;  /* 0x00380000dc18783b */ /* 0x000eae0000000200 */
[C---:B----4-:R-:W-:Y:S08]  /*63e0*/  HMMA.16816.F32 R168, R12.reuse, R184, R168 ;  /* 0x000000b80ca8723c */ /* 0x050ff000000018a8 */
        /* <DEDUP_REMOVED lines=11> */
[----:B------:R-:W-:Y:S07]  /*64a0*/  LDSM.16.M88.4 R188, [R215] ;  /* 0x00000000d7bc783b */ /* 0x000fee0000000200 */
[C---:B--2---:R-:W-:Y:S08]  /*64b0*/  HMMA.16816.F32 R168, R16.reuse, R24, R168 ;  /* 0x0000001810a8723c */ /* 0x044ff000000018a8 */
[----:B------:R-:W-:Y:S01]  /*64c0*/  HMMA.16816.F32 R32, R16, R26, R32 ;  /* 0x0000001a1020723c */ /* 0x000fe20000001820 */
[----:B------:R-:W2:Y:S04]  /*64d0*/  LDSM.16.M88.4 R16, [R233+0xd800] ;  /* 0x00d80000e910783b */ /* 0x000ea80000000200 */
[----:B------:R-:W5:Y:S03]  /*64e0*/  LDSM.16.M88.4 R24, [R232+0x4000] ;  /* 0x00400000e818783b */ /* 0x000f660000000200 */
        /* <DEDUP_REMOVED lines=8> */
[----:B------:R-:W4:Y:S07]  /*6570*/  LDSM.16.M88.4 R28, [R212] ;  /* 0x00000000d41c783b */ /* 0x000f2e0000000200 */
[C---:B--2---:R-:W-:Y:S08]  /*6580*/  HMMA.16816.F32 R168, R12.reuse, R16, R168 ;  /* 0x000000100ca8723c */ /* 0x044ff000000018a8 */
[----:B------:R-:W-:Y:S01]  /*6590*/  HMMA.16816.F32 R32, R12, R18, R32 ;  /* 0x000000120c20723c */ /* 0x000fe20000001820 */
[----:B------:R-:W-:Y:S04]  /*65a0*/  LDSM.16.M88.4 R16, [R230+0x4000] ;  /* 0x00400000e610783b */ /* 0x000fe80000000200 */
[----:B------:R-:W2:Y:S03]  /*65b0*/  LDSM.16.M88.4 R12, [R227+0xc000] ;  /* 0x00c00000e30c783b */ /* 0x000ea60000000200 */
[C---:B-----5:R-:W-:Y:S08]  /*65c0*/  HMMA.16816.F32 R4, R24.reuse, R188, R4 ;  /* 0x000000bc1804723c */ /* 0x060ff00000001804 */
[C---:B------:R-:W-:Y:S01]  /*65d0*/  HMMA.16816.F32 R8, R24.reuse, R190, R8 ;  /* 0x000000be1808723c */ /* 0x040fe20000001808 */
[----:B------:R-:W5:Y:S07]  /*65e0*/  LDSM.16.M88.4 R188, [R227+0xc800] ;  /* 0x00c80000e3bc783b */ /* 0x000f6e0000000200 */
[C---:B---3--:R-:W-:Y:S08]  /*65f0*/  HMMA.16816.F32 R20, R24.reuse, R184, R20 ;  /* 0x000000b81814723c */ /* 0x048ff00000001814 */
[C---:B------:R-:W-:Y:S01]  /*6600*/  HMMA.16816.F32 R180, R24.reuse, R186, R180 ;  /* 0x000000ba18b4723c */ /* 0x040fe200000018b4 */
[----:B------:R-:W3:Y:S07]  /*6610*/  LDSM.16.M88.4 R184, [R227+0xd000] ;  /* 0x00d00000e3b8783b */ /* 0x000eee0000000200 */
[C---:B-1----:R-:W-:Y:S08]  /*6620*/  HMMA.16816.F32 R176, R24.reuse, R192, R176 ;  /* 0x000000c018b0723c */ /* 0x042ff000000018b0 */
[C---:B------:R-:W-:Y:S01]  /*6630*/  HMMA.16816.F32 R172, R24.reuse, R194, R172 ;  /* 0x000000c218ac723c */ /* 0x040fe200000018ac */
[----:B------:R-:W-:Y:S07]  /*6640*/  LDSM.16.M88.4 R192, [R220+0x4800] ;  /* 0x00480000dcc0783b */ /* 0x000fee0000000200 */
[C---:B----4-:R-:W-:Y:S08]  /*6650*/  HMMA.16816.F32 R168, R24.reuse, R28, R168 ;  /* 0x0000001c18a8723c */ /* 0x050ff000000018a8 */
        /* <DEDUP_REMOVED lines=8> */
[----:B------:R-:W4:Y:S07]  /*66e0*/  LDSM.16.M88.4 R188, [R220+0x5000] ;  /* 0x00500000dcbc783b */ /* 0x000f2e0000000200 */
[C---:B---3--:R-:W-:Y:S08]  /*66f0*/  HMMA.16816.F32 R176, R16.reuse, R184, R176 ;  /* 0x000000b810b0723c */ /* 0x048ff000000018b0 */
[C---:B------:R-:W-:Y:S01]  /*6700*/  HMMA.16816.F32 R172, R16.reuse, R186, R172 ;  /* 0x000000ba10ac723c */ /* 0x040fe200000018ac */
[----:B------:R-:W3:Y:S07]  /*6710*/  LDSM.16.M88.4 R184, [R220+0x5800] ;  /* 0x00580000dcb8783b */ /* 0x000eee0000000200 */
        /* <DEDUP_REMOVED lines=15> */
[----:B------:R-:W3:Y:S04]  /*6810*/  LDSM.16.M88.4 R24, [R211] ;  /* 0x00000000d318783b */ /* 0x000ee80000000200 */
[----:B------:R-:W4:Y:S03]  /*6820*/  LDSM.16.M88.4 R184, [R233+0xf800] ;  /* 0x00f80000e9b8783b */ /* 0x000f260000000200 */
[C---:B-1----:R-:W-:Y:S08]  /*6830*/  HMMA.16816.F32 R4, R16.reuse, R28, R4 ;  /* 0x0000001c1004723c */ /* 0x042ff00000001804 */
[C---:B------:R-:W-:Y:S01]  /*6840*/  HMMA.16816.F32 R8, R16.reuse, R30, R8 ;  /* 0x0000001e1008723c */ /* 0x040fe20000001808 */
[----:B------:R-:W-:Y:S07]  /*6850*/  LDSM.16.M88.4 R28, [R230+0x6000] ;  /* 0x00600000e61c783b */ /* 0x000fee0000000200 */
[C---:B--2---:R-:W-:Y:S08]  /*6860*/  HMMA.16816.F32 R20, R16.reuse, R12, R20 ;  /* 0x0000000c1014723c */ /* 0x044ff00000001814 */
[C---:B------:R-:W-:Y:S01]  /*6870*/  HMMA.16816.F32 R180, R16.reuse, R14, R180 ;  /* 0x0000000e10b4723c */ /* 0x040fe200000018b4 */
[----:B------:R-:W1:Y:S07]  /*6880*/  LDSM.16.M88.4 R12, [R227+0xe000] ;  /* 0x00e00000e30c783b */ /* 0x000e6e0000000200 */
[----:B-----5:R-:W-:Y:S08]  /*6890*/  HMMA.16816.F32 R176, R16, R192, R176 ;  /* 0x000000c010b0723c */ /* 0x020ff000000018b0 */
[----:B---3--:R-:W-:Y:S08]  /*68a0*/  HMMA.16816.F32 R4, R188, R24, R4 ;  /* 0x00000018bc04723c */ /* 0x008ff00000001804 */
[C---:B------:R-:W-:Y:S01]  /*68b0*/  HMMA.16816.F32 R172, R16.reuse, R194, R172 ;  /* 0x000000c210ac723c */ /* 0x040fe200000018ac */
[----:B------:R-:W-:Y:S07]  /*68c0*/  LDSM.16.M88.4 R192, [R220+0x6000] ;  /* 0x00600000dcc0783b */ /* 0x000fee0000000200 */
[C---:B----4-:R-:W-:Y:S08]  /*68d0*/  HMMA.16816.F32 R168, R16.reuse, R184, R168 ;  /* 0x000000b810a8723c */ /* 0x050ff000000018a8 */
[----:B------:R-:W-:Y:S01]  /*68e0*/  HMMA.16816.F32 R32, R16, R186, R32 ;  /* 0x000000ba1020723c */ /* 0x000fe20000001820 */
[----:B------:R-:W2:Y:S04]  /*68f0*/  LDSM.16.M88.4 R16, [R229+0x6000] ;  /* 0x00600000e510783b */ /* 0x000ea80000000200 */
[----:B------:R-:W-:Y:S03]  /*6900*/  LDSM.16.M88.4 R184, [R209] ;  /* 0x00000000d1b8783b */ /* 0x000fe60000000200 */
[----:B------:R-:W-:Y:S01]  /*6910*/  HMMA.16816.F32 R8, R188, R26, R8 ;  /* 0x0000001abc08723c */ /* 0x000fe20000001808 */
[----:B------:R-:W3:Y:S07]  /*6920*/  LDSM.16.M88.4 R24, [R227+0xe800] ;  /* 0x00e80000e318783b */ /* 0x000eee0000000200 */
[----:B-1----:R-:W-:Y:S08]  /*6930*/  HMMA.16816.F32 R4, R28, R12, R4 ;  /* 0x0000000c1c04723c */ /* 0x002ff00000001804 */
[----:B------:R-:W-:Y:S08]  /*6940*/  HMMA.16816.F32 R20, R188, R196, R20 ;  /* 0x000000c4bc14723c */ /* 0x000ff00000001814 */
[----:B------:R-:W-:Y:S01]  /*6950*/  HMMA.16816.F32 R8, R28, R14, R8 ;  /* 0x0000000e1c08723c */ /* 0x000fe20000001808 */
[----:B------:R-:W1:Y:S07]  /*6960*/  LDSM.16.M88.4 R12, [R220+0x6800] ;  /* 0x00680000dc0c783b */ /* 0x000e6e0000000200 */
[----:B------:R-:W-:Y:S08]  /*6970*/  HMMA.16816.F32 R180, R188, R198, R180 ;  /* 0x000000c6bcb4723c */ /* 0x000ff000000018b4 */
[C---:B--2---:R-:W-:Y:S08]  /*6980*/  HMMA.16816.F32 R4, R16.reuse, R192, R4 ;  /* 0x000000c01004723c */ /* 0x044ff00000001804 */
[----:B------:R-:W-:Y:S01]  /*6990*/  HMMA.16816.F32 R8, R16, R194, R8 ;  /* 0x000000c21008723c */ /* 0x000fe20000001808 */
[----:B------:R-:W2:Y:S07]  /*69a0*/  LDSM.16.M88.4 R192, [R227+0xf000] ;  /* 0x00f00000e3c0783b */ /* 0x000eae0000000200 */
[----:B---3--:R-:W-:Y:S08]  /*69b0*/  HMMA.16816.F32 R20, R28, R24, R20 ;  /* 0x000000181c14723c */ /* 0x008ff00000001814 */
[----:B------:R-:W-:Y:S01]  /*69c0*/  HMMA.16816.F32 R176, R188, R184, R176 ;  /* 0x000000b8bcb0723c */ /* 0x000fe200000018b0 */
[----:B------:R-:W-:-:S02]  /*69d0*/  FMUL.FTZ R2, R4, c[0x0][0x2ec] ;  /* 0x0000bb0004027a20 */ /* 0x000fc40000410000 */
[----:B------:R-:W-:Y:S02]  /*69e0*/  FMUL.FTZ R0, R5, c[0x0][0x2ec] ;  /* 0x0000bb0005007a20 */ /* 0x000fe40000410000 */
[----:B------:R-:W-:Y:S02]  /*69f0*/  FMUL.FTZ R165, R6, c[0x0][0x2ec] ;  /* 0x0000bb0006a57a20 */ /* 0x000fe40000410000 */
[----:B------:R-:W-:Y:S01]  /*6a00*/  FMUL.FTZ R184, R7, c[0x0][0x2ec] ;  /* 0x0000bb0007b87a20 */ /* 0x000fe20000410000 */
[----:B------:R-:W-:Y:S01]  /*6a10*/  HMMA.16816.F32 R180, R28, R26, R180 ;  /* 0x0000001a1cb4723c */ /* 0x000fe200000018b4 */
[----:B------:R-:W3:Y:S01]  /*6a20*/  LDSM.16.M88.4 R4, [R208] ;  /* 0x00000000d004783b */ /* 0x000ee20000000200 */
[----:B------:R-:W-:Y:S01]  /*6a30*/  FMUL.FTZ R8, R8, c[0x0][0x2ec] ;  /* 0x0000bb0008087a20 */ /* 0x000fe20000410000 */
[----:B------:R-:W4:Y:S01]  /*6a40*/  MUFU.TANH R2, R2 ;  /* 0x0000000200027308 */ /* 0x000f220000002400 */
[----:B------:R-:W-:Y:S01]  /*6a50*/  FMUL.FTZ R185, R10, c[0x0][0x2ec] ;  /* 0x0000bb000ab97a20 */ /* 0x000fe20000410000 */
[----:B------:R-:W-:Y:S03]  /*6a60*/  LDSM.16.M88.4 R24, [R220+0x7000] ;  /* 0x00700000dc18783b */ /* 0x000fe60000000200 */
[----:B-1----:R-:W-:Y:S03]  /*6a70*/  HMMA.16816.F32 R20, R16, R12, R20 ;  /* 0x0000000c1014723c */ /* 0x002fe60000001814 */
[----:B------:R1:W-:Y:S04]  /*6a80*/  MUFU.TANH R12, R8 ;  /* 0x00000008000c7308 */ /* 0x0003e80000002400 */
[----:B------:R-:W-:Y:S01]  /*6a90*/  FMUL.FTZ R13, R9, c[0x0][0x2ec] ;  /* 0x0000bb00090d7a20 */ /* 0x000fe20000410000 */
[----:B------:R-:W-:Y:S03]  /*6aa0*/  HMMA.16816.F32 R172, R188, R186, R172 ;  /* 0x000000babcac723c */ /* 0x000fe600000018ac */
[----:B------:R-:W5:Y:S04]  /*6ab0*/  MUFU.TANH R165, R165 ;  /* 0x000000a500a57308 */ /* 0x000f680000002400 */
[----:B------:R-:W-:Y:S01]  /*6ac0*/  FMUL.FTZ R186, R11, c[0x0][0x2ec] ;  /* 0x0000bb000bba7a20 */ /* 0x000fe20000410000 */
[----:B------:R-:W-:Y:S01]  /*6ad0*/  HMMA.16816.F32 R180, R16, R14, R180 ;  /* 0x0000000e10b4723c */ /* 0x000fe200000018b4 */
[----:B-1----:R-:W1:Y:S02]  /*6ae0*/  LDSM.16.M88.4 R8, [R227+0xf800] ;  /* 0x00f80000e308783b */ /* 0x002e640000000200 */
[----:B------:R-:W1:Y:S05]  /*6af0*/  MUFU.TANH R0, R0 ;  /* 0x0000000000007308 */ /* 0x000e6a0000002400 */
[----:B------:R-:W-:Y:S01]  /*6b00*/  FMUL.FTZ R14, R21, c[0x0][0x2ec] ;  /* 0x0000bb00150e7a20 */ /* 0x000fe20000410000 */
[----:B--2---:R-:W-:Y:S01]  /*6b10*/  HMMA.16816.F32 R176, R28, R192, R176 ;  /* 0x000000c01cb0723c */ /* 0x004fe200000018b0 */
[----:B------:R-:W-:-:S02]  /*6b20*/  FMUL.FTZ R21, R22, c[0x0][0x2ec] ;  /* 0x0000bb0016157a20 */ /* 0x000fc40000410000 */
[----:B------:R-:W-:Y:S01]  /*6b30*/  FMUL.FTZ R20, R20, c[0x0][0x2ec] ;  /* 0x0000bb0014147a20 */ /* 0x000fe20000410000 */
[----:B------:R-:W2:Y:S01]  /*6b40*/  MUFU.TANH R15, R186 ;  /* 0x000000ba000f7308 */ /* 0x000ea20000002400 */
[----:B------:R-:W-:-:S03]  /*6b50*/  FMUL.FTZ R23, R23, c[0x0][0x2ec] ;  /* 0x0000bb0017177a20 */ /* 0x000fc60000410000 */
[C---:B---3--:R-:W-:Y:S04]  /*6b60*/  HMMA.16816.F32 R168, R188.reuse, R4, R168 ;  /* 0x00000004bca8723c */ /* 0x048fe800000018a8 */
[----:B------:R-:W3:Y:S03]  /*6b70*/  MUFU.TANH R20, R20 ;  /* 0x0000001400147308 */ /* 0x000ee60000002400 */
[----:B------:R-:W-:Y:S01]  /*6b80*/  IMAD.U32 R5, RZ, RZ, UR17 ;  /* 0x00000011ff057e24 */ /* 0x000fe2000f8e00ff */
[----:B------:R-:W-:Y:S01]  /*6b90*/  HMMA.16816.F32 R32, R188, R6, R32 ;  /* 0x00000006bc20723c */ /* 0x000fe20000001820 */
[----:B------:R-:W-:Y:S02]  /*6ba0*/  FMUL.FTZ R183, R183, c[0x0][0x2ec] ;  /* 0x0000bb00b7b77a20 */ /* 0x000fe40000410000 */
[----:B------:R-:W-:Y:S01]  /*6bb0*/  IMAD R22, R5, 0x40, R246 ;  /* 0x0000004005167824 */ /* 0x000fe200078e02f6 */
[----:B------:R-:W-:Y:S01]  /*6bc0*/  MUFU.TANH R13, R13 ;  /* 0x0000000d000d7308 */ /* 0x000fe20000002400 */
[----:B------:R-:W2:Y:S01]  /*6bd0*/  LDSM.16.M88.4 R4, [R220+0x7800] ;  /* 0x00780000dc04783b */ /* 0x000ea20000000200 */
[----:B------:R-:W-:Y:S01]  /*6be0*/  FMUL.FTZ R180, R180, c[0x0][0x2ec] ;  /* 0x0000bb00b4b47a20 */ /* 0x000fe20000410000 */
[----:B------:R-:W-:-:S04]  /*6bf0*/  DEPBAR.LE SB0, 0x0 ;  /* 0x000080000000791a */ /* 0x000fc80000000000 */
[C---:B------:R-:W-:Y:S01]  /*6c00*/  HMMA.16816.F32 R172, R28.reuse, R194, R172 ;  /* 0x000000c21cac723c */ /* 0x040fe200000018ac */
[CC--:B------:R-:W-:Y:S01]  /*6c10*/  ISETP.GE.AND P2, PT, R22.reuse, R242.reuse, PT ;  /* 0x000000f21600720c */ /* 0x0c0fe20003f46270 */
[----:B------:R-:W2:Y:S01]  /*6c20*/  MUFU.TANH R185, R185 ;  /* 0x000000b900b97308 */ /* 0x000ea20000002400 */
[----:B------:R-:W-:Y:S02]  /*6c30*/  FMUL.FTZ R181, R181, c[0x0][0x2ec] ;  /* 0x0000bb00b5b57a20 */ /* 0x000fe40000410000 */
[----:B------:R-:W-:Y:S01]  /*6c40*/  ISETP.LT.OR P2, PT, R22, R243, P2 ;  /* 0x000000f31600720c */ /* 0x000fe20001741670 */
[----:B------:R-:W-:Y:S02]  /*6c50*/  FMUL.FTZ R182, R182, c[0x0][0x2ec] ;  /* 0x0000bb00b6b67a20 */ /* 0x000fe40000410000 */
[----:B-1----:R-:W-:Y:S02]  /*6c60*/  HMMA.16816.F32 R168, R28, R8, R168 ;  /* 0x000000081ca8723c */ /* 0x002fe400000018a8 */
[----:B------:R-:W1:Y:S05]  /*6c70*/  MUFU.TANH R21, R21 ;  /* 0x0000001500157308 */ /* 0x000e6a0000002400 */
[C---:B------:R-:W-:Y:S01]  /*6c80*/  IADD3 R8, R22.reuse, 0x1, RZ ;  /* 0x0000000116087810 */ /* 0x040fe20007ffe0ff */
[----:B------:R-:W-:Y:S01]  /*6c90*/  HMMA.16816.F32 R176, R16, R24, R176 ;  /* 0x0000001810b0723c */ /* 0x000fe200000018b0 */
[----:B------:R-:W-:Y:S01]  /*6ca0*/  IADD3 R9, R22, 0x8, RZ ;  /* 0x0000000816097810 */ /* 0x000fe20007ffe0ff */
[----:B------:R-:W1:Y:S01]  /*6cb0*/  MUFU.TANH R184, R184 ;  /* 0x000000b800b87308 */ /* 0x000e620000002400 */
[----:B------:R-:W-:-:S02]  /*6cc0*/  ISETP.GE.AND P4, PT, R8, R242, PT ;  /* 0x000000f20800720c */ /* 0x000fc40003f86270 */
[C---:B------:R-:W-:Y:S02]  /*6cd0*/  ISETP.GE.AND P1, PT, R8.reuse, R240, PT ;  /* 0x000000f00800720c */ /* 0x040fe40003f26270 */
[C---:B------:R-:W-:Y:S01]  /*6ce0*/  ISETP.GE.AND P0, PT, R9.reuse, R242, PT ;  /* 0x000000f20900720c */ /* 0x040fe20003f06270 */
[----:B------:R-:W-:Y:S01]  /*6cf0*/  HMMA.16816.F32 R32, R28, R10, R32 ;  /* 0x0000000a1c20723c */ /* 0x000fe20000001820 */
[C---:B------:R-:W-:Y:S01]  /*6d00*/  ISETP.GE.AND P6, PT, R9.reuse, R240, PT ;  /* 0x000000f00900720c */ /* 0x040fe20003fc6270 */
[----:B------:R-:W1:Y:S01]  /*6d10*/  MUFU.TANH R23, R23 ;  /* 0x0000001700177308 */ /* 0x000e620000002400 */
[C---:B------:R-:W-:Y:S02]  /*6d20*/  ISETP.LT.OR P4, PT, R8.reuse, R243, P4 ;  /* 0x000000f30800720c */ /* 0x040fe40002781670 */
[----:B------:R-:W-:Y:S02]  /*6d30*/  ISETP.LT.OR P1, PT, R8, R241, P1 ;  /* 0x000000f10800720c */ /* 0x000fe40000f21670 */
[----:B------:R-:W-:Y:S01]  /*6d40*/  IADD3 R8, R22, 0x9, RZ ;  /* 0x0000000916087810 */ /* 0x000fe20007ffe0ff */
[----:B------:R-:W-:Y:S01]  /*6d50*/  HMMA.16816.F32 R172, R16, R26, R172 ;  /* 0x0000001a10ac723c */ /* 0x000fe200000018ac */
[C---:B------:R-:W-:Y:S01]  /*6d60*/  ISETP.LT.OR P0, PT, R9.reuse, R243, P0 ;  /* 0x000000f30900720c */ /* 0x040fe20000701670 */
[----:B------:R1:W1:Y:S01]  /*6d70*/  MUFU.TANH R192, R183 ;  /* 0x000000b700c07308 */ /* 0x0002620000002400 */
[----:B------:R-:W-:-:S02]  /*6d80*/  ISETP.LT.OR P6, PT, R9, R241, P6 ;  /* 0x000000f10900720c */ /* 0x000fc400037c1670 */
[----:B----4-:R-:W-:Y:S02]  /*6d90*/  FSEL R9, R2, -INF , !P2 ;  /* 0xff80000002097808 */ /* 0x010fe40005000000 */
[C---:B------:R-:W-:Y:S01]  /*6da0*/  ISETP.GE.AND P3, PT, R8.reuse, R242, PT ;  /* 0x000000f20800720c */ /* 0x040fe20003f66270 */
[C---:B--2---:R-:W-:Y:S01]  /*6db0*/  HMMA.16816.F32 R168, R16.reuse, R4, R168 ;  /* 0x0000000410a8723c */ /* 0x044fe200000018a8 */
[-C--:B------:R-:W-:Y:S01]  /*6dc0*/  ISETP.GE.AND P5, PT, R8, R240.reuse, PT ;  /* 0x000000f00800720c */ /* 0x080fe20003fa6270 */
[----:B------:R-:W-:Y:S01]  /*6dd0*/  FMUL.FTZ R176, R176, c[0x0][0x2ec] ;  /* 0x0000bb00b0b07a20 */ /* 0x000fe20000410000 */
[----:B------:R-:W-:Y:S01]  /*6de0*/  ISETP.GE.AND P2, PT, R22, R240, PT ;  /* 0x000000f01600720c */ /* 0x000fe20003f46270 */
[----:B------:R-:W-:Y:S01]  /*6df0*/  MUFU.TANH R14, R14 ;  /* 0x0000000e000e7308 */ /* 0x000fe20000002400 */
[C---:B------:R-:W-:Y:S01]  /*6e00*/  ISETP.LT.OR P3, PT, R8.reuse, R243, P3 ;  /* 0x000000f30800720c */ /* 0x040fe20001f61670 */
[----:B------:R-:W-:Y:S01]  /*6e10*/  FMUL.FTZ R177, R177, c[0x0][0x2ec] ;  /* 0x0000bb00b1b17a20 */ /* 0x000fe20000410000 */
[-C--:B------:R-:W-:Y:S01]  /*6e20*/  ISETP.LT.OR P5, PT, R8, R241.reuse, P5 ;  /* 0x000000f10800720c */ /* 0x080fe20002fa1670 */
[----:B------:R-:W-:Y:S01]  /*6e30*/  HMMA.16816.F32 R32, R16, R6, R32 ;  /* 0x000000061020723c */ /* 0x000fe20000001820 */
[C---:B------:R-:W-:Y:S01]  /*6e40*/  ISETP.LT.OR P2, PT, R22.reuse, R241, P2 ;  /* 0x000000f11600720c */ /* 0x040fe20001741670 */
[----:B------:R-:W-:Y:S01]  /*6e50*/  FMUL.FTZ R179, R179, c[0x0][0x2ec] ;  /* 0x0000bb00b3b37a20 */ /* 0x000fe20000410000 */
[----:B------:R-:W-:Y:S01]  /*6e60*/  IADD3 R8, R22, 0x10, RZ ;  /* 0x0000001016087810 */ /* 0x000fe20007ffe0ff */
[----:B------:R-:W2:Y:S01]  /*6e70*/  MUFU.TANH R193, R176 ;  /* 0x000000b000c17308 */ /* 0x000ea20000002400 */
[----:B-----5:R-:W-:Y:S01]  /*6e80*/  FSEL R2, R165, -INF , !P2 ;  /* 0xff800000a5027808 */ /* 0x020fe20005000000 */
[----:B------:R-:W-:Y:S01]  /*6e90*/  FMUL.FTZ R178, R178, c[0x0][0x2ec] ;  /* 0x0000bb00b2b27a20 */ /* 0x000fe20000410000 */
[----:B------:R-:W-:Y:S01]  /*6ea0*/  ISETP.GE.AND P2, PT, R8, R242, PT ;  /* 0x000000f20800720c */ /* 0x000fe20003f46270 */
[----:B------:R-:W-:Y:S01]  /*6eb0*/  FMUL.FTZ R31, R172, c[0x0][0x2ec] ;  /* 0x0000bb00ac1f7a20 */ /* 0x000fe20000410000 */
[----:B------:R-:W-:Y:S01]  /*6ec0*/  IADD3 R5, R22, 0x19, RZ ;  /* 0x0000001916057810 */ /* 0x000fe20007ffe0ff */
[----:B------:R-:W-:Y:S01]  /*6ed0*/  FMUL.FTZ R29, R173, c[0x0][0x2ec] ;  /* 0x0000bb00ad1d7a20 */ /* 0x000fe20000410000 */
[----:B------:R-:W-:Y:S01]  /*6ee0*/  ISETP.LT.OR P2, PT, R8, R243, P2 ;  /* 0x000000f30800720c */ /* 0x000fe20001741670 */
[----:B------:R-:W4:Y:S01]  /*6ef0*/  MUFU.TANH R180, R180 ;  /* 0x000000b400b47308 */ /* 0x000f220000002400 */
[----:B------:R-:W-:Y:S01]  /*6f00*/  FSEL R11, R0, -INF , !P4 ;  /* 0xff800000000b7808 */ /* 0x000fe20006000000 */
[----:B------:R-:W-:Y:S01]  /*6f10*/  FMUL.FTZ R30, R174, c[0x0][0x2ec] ;  /* 0x0000bb00ae1e7a20 */ /* 0x000fe20000410000 */
[----:B------:R-:W-:Y:S01]  /*6f20*/  FSEL R4, R15, -INF , !P5 ;  /* 0xff8000000f047808 */ /* 0x000fe20006800000 */
[----:B------:R-:W-:Y:S01]  /*6f30*/  FMUL.FTZ R170, R170, c[0x0][0x2ec] ;  /* 0x0000bb00aaaa7a20 */ /* 0x000fe20000410000 */
[----:B---3--:R-:W-:Y:S01]  /*6f40*/  FSEL R27, R20, -INF , !P2 ;  /* 0xff800000141b7808 */ /* 0x008fe20005000000 */
[----:B------:R-:W-:Y:S01]  /*6f50*/  FMUL.FTZ R28, R175, c[0x0][0x2ec] ;  /* 0x0000bb00af1c7a20 */ /* 0x000fe20000410000 */
[----:B------:R-:W-:Y:S01]  /*6f60*/  ISETP.GE.AND P4, PT, R8, R240, PT ;  /* 0x000000f00800720c */ /* 0x000fe20003f86270 */
[----:B------:R-:W-:Y:S01]  /*6f70*/  MUFU.TANH R181, R181 ;  /* 0x000000b500b57308 */ /* 0x000fe20000002400 */
[C---:B------:R-:W-:Y:S01]  /*6f80*/  ISETP.GE.AND P5, PT, R5.reuse, R242, PT ;  /* 0x000000f20500720c */ /* 0x040fe20003fa6270 */
[----:B------:R-:W-:Y:S01]  /*6f90*/  FMUL.FTZ R168, R168, c[0x0][0x2ec] ;  /* 0x0000bb00a8a87a20 */ /* 0x000fe20000410000 */
[----:B------:R-:W-:Y:S01]  /*6fa0*/  ISETP.GE.AND P2, PT, R5, R240, PT ;  /* 0x000000f00500720c */ /* 0x000fe20003f46270 */
[----:B------:R-:W-:Y:S01]  /*6fb0*/  FMUL.FTZ R169, R169, c[0x0][0x2ec] ;  /* 0x0000bb00a9a97a20 */ /* 0x000fe20000410000 */
[----:B------:R-:W-:Y:S01]  /*6fc0*/  ISETP.LT.OR P4, PT, R8, R241, P4 ;  /* 0x000000f10800720c */ /* 0x000fe20002781670 */
[----:B------:R-:W-:Y:S01]  /*6fd0*/  FMUL.FTZ R171, R171, c[0x0][0x2ec] ;  /* 0x0000bb00abab7a20 */ /* 0x000fe20000410000 */
[C---:B------:R-:W-:Y:S01]  /*6fe0*/  ISETP.LT.OR P5, PT, R5.reuse, R243, P5 ;  /* 0x000000f30500720c */ /* 0x040fe20002fa1670 */
[----:B------:R-:W3:Y:S01]  /*6ff0*/  MUFU.TANH R186, R182 ;  /* 0x000000b600ba7308 */ /* 0x000ee20000002400 */
[----:B------:R-:W-:Y:S01]  /*7000*/  ISETP.LT.OR P2, PT, R5, R241, P2 ;  /* 0x000000f10500720c */ /* 0x000fe20001741670 */
[----:B------:R-:W-:Y:S01]  /*7010*/  FMUL.FTZ R32, R32, c[0x0][0x2ec] ;  /* 0x0000bb0020207a20 */ /* 0x000fe20000410000 */
[C---:B------:R-:W-:Y:S01]  /*7020*/  IADD3 R10, R22.reuse, 0x11, RZ ;  /* 0x00000011160a7810 */ /* 0x040fe20007ffe0ff */
[----:B------:R-:W-:Y:S01]  /*7030*/  FMUL.FTZ R33, R33, c[0x0][0x2ec] ;  /* 0x0000bb0021217a20 */ /* 0x000fe20000410000 */
[----:B------:R-:W-:Y:S01]  /*7040*/  IADD3 R8, R22, 0x18, RZ ;  /* 0x0000001816087810 */ /* 0x000fe20007ffe0ff */
[----:B------:R-:W-:Y:S01]  /*7050*/  FMUL.FTZ R34, R34, c[0x0][0x2ec] ;  /* 0x0000bb0022227a20 */ /* 0x000fe20000410000 */
[----:B------:R-:W-:Y:S01]  /*7060*/  IADD3 R5, R22, 0x20, RZ ;  /* 0x0000002016057810 */ /* 0x000fe20007ffe0ff */
[----:B------:R-:W5:Y:S01]  /*7070*/  MUFU.TANH R191, R177 ;  /* 0x000000b100bf7308 */ /* 0x000f620000002400 */
[----:B-1----:R-:W-:Y:S01]  /*7080*/  FSEL R183, R12, -INF , !P0 ;  /* 0xff8000000cb77808 */ /* 0x002fe20004000000 */
[----:B------:R-:W-:Y:S01]  /*7090*/  FMUL.FTZ R35, R35, c[0x0][0x2ec] ;  /* 0x0000bb0023237a20 */ /* 0x000fe20000410000 */
[----:B------:R-:W-:-:S02]  /*70a0*/  FSEL R0, R185, -INF , !P6 ;  /* 0xff800000b9007808 */ /* 0x000fc40007000000 */
[----:B------:R-:W-:Y:S02]  /*70b0*/  FSEL R13, R13, -INF , !P3 ;  /* 0xff8000000d0d7808 */ /* 0x000fe40005800000 */
[----:B------:R-:W-:Y:S01]  /*70c0*/  FSEL R26, R21, -INF , !P4 ;  /* 0xff800000151a7808 */ /* 0x000fe20006000000 */
[----:B------:R-:W1:Y:S01]  /*70d0*/  MUFU.TANH R188, R179 ;  /* 0x000000b300bc7308 */ /* 0x000e620000002400 */
[----:B------:R-:W-:Y:S02]  /*70e0*/  ISETP.GE.AND P0, PT, R10, R240, PT ;  /* 0x000000f00a00720c */ /* 0x000fe40003f06270 */
[C---:B------:R-:W-:Y:S02]  /*70f0*/  ISETP.GE.AND P6, PT, R8.reuse, R242, PT ;  /* 0x000000f20800720c */ /* 0x040fe40003fc6270 */
[----:B------:R-:W-:Y:S02]  /*7100*/  ISETP.GE.AND P3, PT, R8, R240, PT ;  /* 0x000000f00800720c */ /* 0x000fe40003f66270 */
[----:B------:R-:W-:Y:S01]  /*7110*/  ISETP.GE.AND P4, PT, R5, R242, PT ;  /* 0x000000f20500720c */ /* 0x000fe20003f86270 */
[----:B------:R-:W1:Y:S01]  /*7120*/  MUFU.TANH R31, R31 ;  /* 0x0000001f001f7308 */ /* 0x000e620000002400 */
[----:B------:R-:W-:-:S02]  /*7130*/  FSEL R184, R184, -INF , !P1 ;  /* 0xff800000b8b87808 */ /* 0x000fc40004800000 */
[C---:B------:R-:W-:Y:S02]  /*7140*/  ISETP.GE.AND P1, PT, R10.reuse, R242, PT ;  /* 0x000000f20a00720c */ /* 0x040fe40003f26270 */
[----:B------:R-:W-:Y:S02]  /*7150*/  ISETP.LT.OR P0, PT, R10, R241, P0 ;  /* 0x000000f10a00720c */ /* 0x000fe40000701670 */
[C---:B------:R-:W-:Y:S01]  /*7160*/  ISETP.LT.OR P6, PT, R8.reuse, R243, P6 ;  /* 0x000000f30800720c */ /* 0x040fe200037c1670 */
[----:B------:R-:W1:Y:S01]  /*7170*/  MUFU.TANH R190, R178 ;  /* 0x000000b200be7308 */ /* 0x000e620000002400 */
[----:B------:R-:W-:Y:S02]  /*7180*/  ISETP.LT.OR P3, PT, R8, R241, P3 ;  /* 0x000000f10800720c */ /* 0x000fe40001f61670 */
[----:B------:R-:W-:Y:S02]  /*7190*/  ISETP.LT.OR P4, PT, R5, R243, P4 ;  /* 0x000000f30500720c */ /* 0x000fe40002781670 */
[----:B------:R-:W-:-:S02]  /*71a0*/  IADD3 R8, R22, 0x21, RZ ;  /* 0x0000002116087810 */ /* 0x000fc40007ffe0ff */
[----:B------:R-:W-:Y:S01]  /*71b0*/  IADD3 R7, R22, 0x29, RZ ;  /* 0x0000002916077810 */ /* 0x000fe20007ffe0ff */
[----:B------:R-:W1:Y:S01]  /*71c0*/  MUFU.TANH R176, R170 ;  /* 0x000000aa00b07308 */ /* 0x000e620000002400 */
[----:B------:R-:W-:Y:S02]  /*71d0*/  ISETP.LT.OR P1, PT, R10, R243, P1 ;  /* 0x000000f30a00720c */ /* 0x000fe40000f21670 */
[----:B------:R-:W-:Y:S02]  /*71e0*/  FSEL R24, R23, -INF , !P0 ;  /* 0xff80000017187808 */ /* 0x000fe40004000000 */
[----:B------:R-:W-:Y:S02]  /*71f0*/  FSEL R192, R192, -INF , !P2 ;  /* 0xff800000c0c07808 */ /* 0x000fe40005000000 */
[----:B--2---:R-:W-:Y:S01]  /*7200*/  FSEL R193, R193, -INF , !P4 ;  /* 0xff800000c1c17808 */ /* 0x004fe20006000000 */
[----:B------:R-:W-:Y:S01]  /*7210*/  MUFU.TANH R29, R29 ;  /* 0x0000001d001d7308 */ /* 0x000fe20000002400 */
[----:B------:R-:W-:-:S02]  /*7220*/  ISETP.GE.AND P0, PT, R8, R242, PT ;  /* 0x000000f20800720c */ /* 0x000fc40003f06270 */
[C---:B------:R-:W-:Y:S02]  /*7230*/  ISETP.GE.AND P2, PT, R7.reuse, R242, PT ;  /* 0x000000f20700720c */ /* 0x040fe40003f46270 */
[-C--:B------:R-:W-:Y:S02]  /*7240*/  ISETP.GE.AND P4, PT, R7, R240.reuse, PT ;  /* 0x000000f00700720c */ /* 0x080fe40003f86270 */
[----:B------:R-:W-:Y:S01]  /*7250*/  FSEL R25, R14, -INF , !P1 ;  /* 0xff8000000e197808 */ /* 0x000fe20004800000 */
[----:B------:R-:W2:Y:S01]  /*7260*/  MUFU.TANH R30, R30 ;  /* 0x0000001e001e7308 */ /* 0x000ea20000002400 */
[----:B------:R-:W-:Y:S02]  /*7270*/  IADD3 R6, R22, 0x28, RZ ;  /* 0x0000002816067810 */ /* 0x000fe40007ffe0ff */
[----:B------:R-:W-:Y:S02]  /*7280*/  ISETP.GE.AND P1, PT, R5, R240, PT ;  /* 0x000000f00500720c */ /* 0x000fe40003f26270 */
[----:B------:R-:W-:-:S02]  /*7290*/  ISETP.LT.OR P0, PT, R8, R243, P0 ;  /* 0x000000f30800720c */ /* 0x000fc40000701670 */
[C---:B------:R-:W-:Y:S01]  /*72a0*/  ISETP.LT.OR P2, PT, R7.reuse, R243, P2 ;  /* 0x000000f30700720c */ /* 0x040fe20001741670 */
[----:B------:R-:W1:Y:S01]  /*72b0*/  MUFU.TANH R28, R28 ;  /* 0x0000001c001c7308 */ /* 0x000e620000002400 */
[----:B------:R-:W-:Y:S02]  /*72c0*/  ISETP.LT.OR P4, PT, R7, R241, P4 ;  /* 0x000000f10700720c */ /* 0x000fe40002781670 */
[----:B----4-:R-:W-:Y:S02]  /*72d0*/  FSEL R21, R180, -INF , !P6 ;  /* 0xff800000b4157808 */ /* 0x010fe40007000000 */
[----:B---3--:R-:W-:Y:S02]  /*72e0*/  FSEL R186, R186, -INF , !P3 ;  /* 0xff800000baba7808 */ /* 0x008fe40005800000 */
[----:B------:R-:W-:Y:S01]  /*72f0*/  FSEL R23, R181, -INF , !P5 ;  /* 0xff800000b5177808 */ /* 0x000fe20006800000 */
[----:B------:R-:W-:Y:S01]  /*7300*/  MUFU.TANH R179, R169 ;  /* 0x000000a900b37308 */ /* 0x000fe20000002400 */
[----:B------:R-:W-:-:S02]  /*7310*/  IADD3 R7, R22, 0x30, RZ ;  /* 0x0000003016077810 */ /* 0x000fc40007ffe0ff */
[----:B------:R-:W-:Y:S02]  /*7320*/  ISETP.GE.AND P6, PT, R8, R240, PT ;  /* 0x000000f00800720c */ /* 0x000fe40003fc6270 */
[C---:B------:R-:W-:Y:S02]  /*7330*/  ISETP.GE.AND P3, PT, R6.reuse, R242, PT ;  /* 0x000000f20600720c */ /* 0x040fe40003f66270 */
[-C--:B------:R-:W-:Y:S01]  /*7340*/  ISETP.GE.AND P5, PT, R6, R240.reuse, PT ;  /* 0x000000f00600720c */ /* 0x080fe20003fa6270 */
[----:B------:R-:W-:Y:S01]  /*7350*/  MUFU.TANH R174, R171 ;  /* 0x000000ab00ae7308 */ /* 0x000fe20000002400 */
[----:B------:R-:W-:Y:S02]  /*7360*/  ISETP.LT.OR P1, PT, R5, R241, P1 ;  /* 0x000000f10500720c */ /* 0x000fe40000f21670 */
[----:B-----5:R-:W-:Y:S02]  /*7370*/  FSEL R191, R191, -INF , !P0 ;  /* 0xff800000bfbf7808 */ /* 0x020fe40004000000 */
[----:B------:R-:W-:-:S02]  /*7380*/  ISETP.GE.AND P0, PT, R7, R240, PT ;  /* 0x000000f00700720c */ /* 0x000fc40003f06270 */
[----:B------:R-:W-:Y:S01]  /*7390*/  ISETP.LT.OR P6, PT, R8, R241, P6 ;  /* 0x000000f10800720c */ /* 0x000fe200037c1670 */
[----:B------:R-:W3:Y:S01]  /*73a0*/  MUFU.TANH R5, R168 ;  /* 0x000000a800057308 */ /* 0x000ee20000002400 */
[C---:B------:R-:W-:Y:S02]  /*73b0*/  ISETP.LT.OR P3, PT, R6.reuse, R243, P3 ;  /* 0x000000f30600720c */ /* 0x040fe40001f61670 */
[-C--:B------:R-:W-:Y:S02]  /*73c0*/  ISETP.LT.OR P5, PT, R6, R241.reuse, P5 ;  /* 0x000000f10600720c */ /* 0x080fe40002fa1670 */
[----:B------:R-:W-:Y:S02]  /*73d0*/  IADD3 R6, R22, 0x31, RZ ;  /* 0x0000003116067810 */ /* 0x000fe40007ffe0ff */
[----:B------:R-:W-:Y:S01]  /*73e0*/  ISETP.LT.OR P0, PT, R7, R241, P0 ;  /* 0x000000f10700720c */ /* 0x000fe20000701670 */
[----:B------:R-:W4:Y:S01]  /*73f0*/  MUFU.TANH R177, R32 ;  /* 0x0000002000b17308 */ /* 0x000f220000002400 */
[----:B-1----:R-:W-:-:S02]  /*7400*/  FSEL R188, R188, -INF , !P6 ;  /* 0xff800000bcbc7808 */ /* 0x002fc40007000000 */
[----:B------:R-:W-:Y:S02]  /*7410*/  FSEL R31, R31, -INF , !P3 ;  /* 0xff8000001f1f7808 */ /* 0x000fe40005800000 */
[----:B------:R-:W-:Y:S02]  /*7420*/  FSEL R190, R190, -INF , !P1 ;  /* 0xff800000bebe7808 */ /* 0x000fe40004800000 */
[C---:B------:R-:W-:Y:S01]  /*7430*/  ISETP.GE.AND P6, PT, R6.reuse, R242, PT ;  /* 0x000000f20600720c */ /* 0x040fe20003fc6270 */
[----:B------:R-:W-:Y:S01]  /*7440*/  MUFU.TANH R175, R33 ;  /* 0x0000002100af7308 */ /* 0x000fe20000002400 */
[----:B------:R-:W-:Y:S02]  /*7450*/  ISETP.GE.AND P3, PT, R6, R240, PT ;  /* 0x000000f00600720c */ /* 0x000fe40003f66270 */
[----:B------:R-:W-:Y:S02]  /*7460*/  ISETP.GE.AND P1, PT, R7, R242, PT ;  /* 0x000000f20700720c */ /* 0x000fe40003f26270 */
[----:B------:R-:W-:-:S02]  /*7470*/  FSEL R176, R176, -INF , !P0 ;  /* 0xff800000b0b07808 */ /* 0x000fc40004000000 */
[----:B------:R-:W-:Y:S01]  /*7480*/  PLOP3.LUT P0, PT, PT, PT, UP0, 0x80, 0x0 ;  /* 0x000000000000781c */ /* 0x000fe20003f0f008 */
[----:B------:R-:W1:Y:S01]  /*7490*/  MUFU.TANH R172, R34 ;  /* 0x0000002200ac7308 */ /* 0x000e620000002400 */
[----:B------:R-:W-:Y:S01]  /*74a0*/  BAR.SYNC.DEFER_BLOCKING 0x0 ;  /* 0x0000000000007b1d */ /* 0x000fe20000010000 */
[C---:B------:R-:W-:Y:S02]  /*74b0*/  ISETP.LT.OR P6, PT, R6.reuse, R243, P6 ;  /* 0x000000f30600720c */ /* 0x040fe400037c1670 */
[----:B------:R-:W-:Y:S02]  /*74c0*/  ISETP.LT.OR P3, PT, R6, R241, P3 ;  /* 0x000000f10600720c */ /* 0x000fe40001f61670 */
[----:B------:R-:W-:Y:S02]  /*74d0*/  ISETP.LT.OR P1, PT, R7, R243, P1 ;  /* 0x000000f30700720c */ /* 0x000fe40000f21670 */
[----:B------:R-:W5:Y:S01]  /*74e0*/  MUFU.TANH R170, R35 ;  /* 0x0000002300aa7308 */ /* 0x000f620000002400 */
[----:B------:R-:W-:-:S02]  /*74f0*/  IADD3 R6, R22, 0x38, RZ ;  /* 0x0000003816067810 */ /* 0x000fc40007ffe0ff */
[----:B------:R-:W-:Y:S02]  /*7500*/  IADD3 R22, R22, 0x39, RZ ;  /* 0x0000003916167810 */ /* 0x000fe40007ffe0ff */
[----:B--2---:R-:W-:Y:S02]  /*7510*/  FSEL R30, R30, -INF , !P5 ;  /* 0xff8000001e1e7808 */ /* 0x004fe40006800000 */
[----:B------:R-:W-:Y:S02]  /*7520*/  FSEL R29, R29, -INF , !P2 ;  /* 0xff8000001d1d7808 */ /* 0x000fe40005000000 */
[----:B------:R-:W-:Y:S02]  /*7530*/  FSEL R28, R28, -INF , !P4 ;  /* 0xff8000001c1c7808 */ /* 0x000fe40006000000 */
[----:B---3--:R-:W-:Y:S02]  /*7540*/  FSEL R181, R5, -INF , !P1 ;  /* 0xff80000005b57808 */ /* 0x008fe40004800000 */
        /* <DEDUP_REMOVED lines=10> */
[----:B----4-:R-:W-:Y:S02]  /*75f0*/  FSEL R177, R177, -INF , !P5 ;  /* 0xff800000b1b17808 */ /* 0x010fe40006800000 */
[----:B-1----:R-:W-:Y:S02]  /*7600*/  FSEL R172, R172, -INF , !P2 ;  /* 0xff800000acac7808 */ /* 0x002fe40005000000 */
[----:B------:R-:W-:-:S02]  /*7610*/  FSEL R175, R175, -INF , !P4 ;  /* 0xff800000afaf7808 */ /* 0x000fc40006000000 */
[----:B-----5:R-:W-:Y:S01]  /*7620*/  FSEL R170, R170, -INF , !P1 ;  /* 0xff800000aaaa7808 */ /* 0x020fe20004800000 */
        /* <DEDUP_REMOVED lines=43> */
.L_x_1000:
[----:B------:R-:W-:Y:S01]  /*78e0*/  FMNMX.FTZ R5, R3, R2, !PT ;  /* 0x0000000203057209 */ /* 0x000fe20007810000 */
[----:B-1----:R-:W-:Y:S01]  /*78f0*/  LDSM.16.MT88.4 R16, [R228+0x10000] ;  /* 0x01000000e410783b */ /* 0x002fe20000004200 */
        /* <DEDUP_REMOVED lines=42> */
[----:B------:R-:W-:Y:S01]  /*7ba0*/  FMUL.FTZ R178, R169, c[0x0][0x23c] ;  /* 0x00008f00a9b27a20 */ /* 0x000fe20000410000 */
[----:B------:R-:W-:Y:S02]  /*7bb0*/  FSEL R173, R173, RZ, P0 ;  /* 0x000000ffadad7208 */ /* 0x000fe40000000000 */
[----:B------:R-:W-:Y:S02]  /*7bc0*/  FSEL R5, R169, RZ, P1 ;  /* 0x000000ffa9057208 */ /* 0x000fe40000800000 */
[----:B------:R-:W-:Y:S01]  /*7bd0*/  FSEL R178, R178, RZ, P1 ;  /* 0x000000ffb2b27208 */ /* 0x000fe20000800000 */
[----:B------:R-:W-:Y:S01]  /*7be0*/  FFMA.FTZ R171, R4, c[0x0][0x23c], -R173 ;  /* 0x00008f0004ab7a23 */ /* 0x000fe200000108ad */
[----:B------:R-:W-:Y:S01]  /*7bf0*/  FSEL R4, R168, RZ, P0 ;  /* 0x000000ffa8047208 */ /* 0x000fe20000000000 */
[----:B------:R-:W-:-:S02]  /*7c00*/  FADD.FTZ R5, R164, -R5 ;  /* 0x80000005a4057221 */ /* 0x000fc40000010000 */
[----:B------:R-:W-:Y:S02]  /*7c10*/  FFMA.FTZ R32, R13, c[0x0][0x23c], -R178 ;  /* 0x00008f000d207a23 */ /* 0x000fe400000108b2 */
[----:B------:R-:W-:Y:S01]  /*7c20*/  FADD.FTZ R4, R3, -R4 ;  /* 0x8000000403047221 */ /* 0x000fe20000010000 */
[----:B------:R-:W1:Y:S01]  /*7c30*/  LDSM.16.MT88.4 R12, [R226+0x10000] ;  /* 0x01000000e20c783b */ /* 0x000e620000004200 */
[--C-:B------:R-:W-:Y:S01]  /*7c40*/  FFMA.FTZ R33, R2, c[0x0][0x23c], -R173.reuse ;  /* 0x00008f0002217a23 */ /* 0x100fe200000108ad */
[----:B------:R-:W-:Y:S01]  /*7c50*/  MUFU.EX2 R171, R171 ;  /* 0x000000ab00ab7308 */ /* 0x000fe20000000800 */
[--C-:B------:R-:W-:Y:S02]  /*7c60*/  FFMA.FTZ R165, R9, c[0x0][0x23c], -R178.reuse ;  /* 0x00008f0009a57a23 */ /* 0x100fe400000108b2 */
[--C-:B------:R-:W-:Y:S02]  /*7c70*/  FFMA.FTZ R34, R11, c[0x0][0x23c], -R178.reuse ;  /* 0x00008f000b227a23 */ /* 0x100fe400000108b2 */
[----:B------:R-:W-:Y:S01]  /*7c80*/  FFMA.FTZ R35, R183, c[0x0][0x23c], -R178 ;  /* 0x00008f00b7237a23 */ /* 0x000fe200000108b2 */
[----:B------:R-:W2:Y:S01]  /*7c90*/  LDSM.16.MT88.4 R8, [R225+0x10000] ;  /* 0x01000000e108783b */ /* 0x000ea20000004200 */
[--C-:B------:R-:W-:Y:S01]  /*7ca0*/  FFMA.FTZ R2, R184, c[0x0][0x23c], -R173.reuse ;  /* 0x00008f00b8027a23 */ /* 0x100fe200000108ad */
[----:B------:R-:W-:Y:S01]  /*7cb0*/  MUFU.EX2 R165, R165 ;  /* 0x000000a500a57308 */ /* 0x000fe20000000800 */
[----:B------:R-:W-:-:S02]  /*7cc0*/  FFMA.FTZ R0, R0, c[0x0][0x23c], -R173 ;  /* 0x00008f0000007a23 */ /* 0x000fc400000108ad */
[----:B------:R-:W-:Y:S02]  /*7cd0*/  FMUL.FTZ R164, R5, c[0x0][0x23c] ;  /* 0x00008f0005a47a20 */ /* 0x000fe40000410000 */
[----:B------:R-:W-:Y:S02]  /*7ce0*/  FMUL.FTZ R3, R4, c[0x0][0x23c] ;  /* 0x00008f0004037a20 */ /* 0x000fe40000410000 */
[--C-:B------:R-:W-:Y:S01]  /*7cf0*/  FFMA.FTZ R182, R21, c[0x0][0x23c], -R178.reuse ;  /* 0x00008f0015b67a23 */ /* 0x100fe200000108b2 */
[----:B------:R-:W3:Y:S01]  /*7d00*/  MUFU.EX2 R34, R34 ;  /* 0x0000002200227308 */ /* 0x000ee20000000800 */
[--C-:B------:R-:W-:Y:S02]  /*7d10*/  FFMA.FTZ R185, R23, c[0x0][0x23c], -R178.reuse ;  /* 0x00008f0017b97a23 */ /* 0x100fe400000108b2 */
[----:B------:R-:W-:Y:S01]  /*7d20*/  LDSM.16.MT88.4 R20, [R224+0x16000] ;  /* 0x01600000e014783b */ /* 0x000fe20000004200 */
[--C-:B------:R-:W-:Y:S02]  /*7d30*/  FFMA.FTZ R180, R27, c[0x0][0x23c], -R178.reuse ;  /* 0x00008f001bb47a23 */ /* 0x100fe400000108b2 */
[----:B------:R-:W-:-:S02]  /*7d40*/  FFMA.FTZ R183, R25, c[0x0][0x23c], -R178 ;  /* 0x00008f0019b77a23 */ /* 0x000fc400000108b2 */
[----:B------:R-:W-:Y:S01]  /*7d50*/  MUFU.EX2 R35, R35 ;  /* 0x0000002300237308 */ /* 0x000fe20000000800 */
[--C-:B------:R-:W-:Y:S02]  /*7d60*/  FFMA.FTZ R184, R26, c[0x0][0x23c], -R173.reuse ;  /* 0x00008f001ab87a23 */ /* 0x100fe400000108ad */
[--C-:B------:R-:W-:Y:S02]  /*7d70*/  FFMA.FTZ R187, R24, c[0x0][0x23c], -R173.reuse ;  /* 0x00008f0018bb7a23 */ /* 0x100fe400000108ad */
[--C-:B------:R-:W-:Y:S01]  /*7d80*/  FFMA.FTZ R186, R186, c[0x0][0x23c], -R173.reuse ;  /* 0x00008f00baba7a23 */ /* 0x100fe200000108ad */
[----:B------:R-:W-:Y:S01]  /*7d90*/  LDSM.16.MT88.4 R24, [R228+0x10800] ;  /* 0x01080000e418783b */ /* 0x000fe20000004200 */
[----:B------:R-:W-:Y:S01]  /*7da0*/  FFMA.FTZ R189, R192, c[0x0][0x23c], -R173 ;  /* 0x00008f00c0bd7a23 */ /* 0x000fe200000108ad */
[----:B------:R-:W4:Y:S01]  /*7db0*/  MUFU.EX2 R32, R32 ;  /* 0x0000002000207308 */ /* 0x000f220000000800 */
[----:B---3--:R-:W-:Y:S01]  /*7dc0*/  F2FP.PACK_AB R4, R34, R165 ;  /* 0x000000a52204723e */ /* 0x008fe200000000ff */
[----:B------:R-:W-:-:S02]  /*7dd0*/  FFMA.FTZ R192, R193, c[0x0][0x23c], -R178 ;  /* 0x00008f00c1c07a23 */ /* 0x000fc400000108b2 */
[--C-:B------:R-:W-:Y:S02]  /*7de0*/  FFMA.FTZ R195, R188, c[0x0][0x23c], -R173.reuse ;  /* 0x00008f00bcc37a23 */ /* 0x100fe400000108ad */
[--C-:B------:R-:W-:Y:S02]  /*7df0*/  FFMA.FTZ R191, R191, c[0x0][0x23c], -R178.reuse ;  /* 0x00008f00bfbf7a23 */ /* 0x100fe400000108b2 */
        /* <DEDUP_REMOVED lines=9> */
[--C-:B------:R-:W-:Y:S02]  /*7e90*/  FFMA.FTZ R181, R181, c[0x0][0x23c], -R178.reuse ;  /* 0x00008f00b5b57a23 */ /* 0x100fe400000108b2 */
[--C-:B------:R-:W-:Y:S01]  /*7ea0*/  FFMA.FTZ R196, R179, c[0x0][0x23c], -R178.reuse ;  /* 0x00008f00b3c47a23 */ /* 0x100fe200000108b2 */
[----:B------:R-:W4:Y:S01]  /*7eb0*/  MUFU.EX2 R0, R0 ;  /* 0x0000000000007308 */ /* 0x000f220000000800 */
[--C-:B------:R-:W-:Y:S02]  /*7ec0*/  FFMA.FTZ R177, R177, c[0x0][0x23c], -R178.reuse ;  /* 0x00008f00b1b17a23 */ /* 0x100fe400000108b2 */
[----:B------:R-:W-:Y:S02]  /*7ed0*/  FFMA.FTZ R178, R175, c[0x0][0x23c], -R178 ;  /* 0x00008f00afb27a23 */ /* 0x000fe400000108b2 */
[--C-:B------:R-:W-:Y:S02]  /*7ee0*/  FFMA.FTZ R175, R176, c[0x0][0x23c], -R173.reuse ;  /* 0x00008f00b0af7a23 */ /* 0x100fe400000108ad */
[--C-:B------:R-:W-:Y:S01]  /*7ef0*/  FFMA.FTZ R174, R174, c[0x0][0x23c], -R173.reuse ;  /* 0x00008f00aeae7a23 */ /* 0x100fe200000108ad */
[----:B------:R-:W5:Y:S01]  /*7f00*/  MUFU.EX2 R164, R164 ;  /* 0x000000a400a47308 */ /* 0x000f620000000800 */
[----:B---3--:R-:W-:Y:S01]  /*7f10*/  F2FP.PACK_AB R5, R2, R33 ;  /* 0x000000210205723e */ /* 0x008fe200000000ff */
[----:B------:R-:W-:-:S02]  /*7f20*/  FFMA.FTZ R172, R172, c[0x0][0x23c], -R173 ;  /* 0x00008f00acac7a23 */ /* 0x000fc400000108ad */
[----:B------:R-:W-:-:S04]  /*7f30*/  FFMA.FTZ R173, R170, c[0x0][0x23c], -R173 ;  /* 0x00008f00aaad7a23 */ /* 0x000fc800000108ad */
[----:B------:R-:W3:Y:S01]  /*7f40*/  MUFU.EX2 R3, R3 ;  /* 0x0000000300037308 */ /* 0x000ee20000000800 */
[----:B----4-:R-:W-:Y:S01]  /*7f50*/  F2FP.PACK_AB R7, R171, R0 ;  /* 0x00000000ab07723e */ /* 0x010fe200000000ff */
[----:B-----5:R-:W-:-:S06]  /*7f60*/  FMUL.FTZ R160, R160, R164 ;  /* 0x000000a4a0a07220 */ /* 0x020fcc0000410000 */
[----:B------:R-:W-:Y:S01]  /*7f70*/  MUFU.EX2 R180, R180 ;  /* 0x000000b400b47308 */ /* 0x000fe20000000800 */
[-C--:B------:R-:W-:Y:S02]  /*7f80*/  FMUL.FTZ R161, R161, R164.reuse ;  /* 0x000000a4a1a17220 */ /* 0x080fe40000410000 */
[-C--:B------:R-:W-:Y:S02]  /*7f90*/  FMUL.FTZ R156, R156, R164.reuse ;  /* 0x000000a49c9c7220 */ /* 0x080fe40000410000 */
[----:B------:R-:W-:Y:S02]  /*7fa0*/  FMUL.FTZ R157, R157, R164 ;  /* 0x000000a49d9d7220 */ /* 0x000fe40000410000 */
[-C--:B---3--:R-:W-:Y:S01]  /*7fb0*/  FMUL.FTZ R162, R162, R3.reuse ;  /* 0x00000003a2a27220 */ /* 0x088fe20000410000 */
[----:B------:R-:W3:Y:S01]  /*7fc0*/  MUFU.EX2 R183, R183 ;  /* 0x000000b700b77308 */ /* 0x000ee20000000800 */
        /* <DEDUP_REMOVED lines=11> */
[----:B------:R-:W4:Y:S01]  /*8080*/  LDSM.16.MT88.4 R16, [R224+0x10000] ;  /* 0x01000000e010783b */ /* 0x000f220000004200 */
[----:B------:R-:W-:Y:S01]  /*8090*/  FMUL.FTZ R149, R149, R164 ;  /* 0x000000a495957220 */ /* 0x000fe20000410000 */
[----:B------:R-:W-:Y:S01]  /*80a0*/  MUFU.EX2 R185, R185 ;  /* 0x000000b900b97308 */ /* 0x000fe20000000800 */
[----:B------:R-:W-:-:S02]  /*80b0*/  FMUL.FTZ R150, R150, R3 ;  /* 0x0000000396967220 */ /* 0x000fc40000410000 */
[-C--:B------:R-:W-:Y:S02]  /*80c0*/  FMUL.FTZ R151, R151, R3.reuse ;  /* 0x0000000397977220 */ /* 0x080fe40000410000 */
[C---:B-1----:R-:W-:Y:S01]  /*80d0*/  HMMA.16816.F32 R152, R4.reuse, R12, R152 ;  /* 0x0000000c0498723c */ /* 0x042fe20000001898 */
[-C--:B------:R-:W-:Y:S02]  /*80e0*/  FMUL.FTZ R144, R144, R164.reuse ;  /* 0x000000a490907220 */ /* 0x080fe40000410000 */
[-C--:B------:R-:W-:Y:S01]  /*80f0*/  FMUL.FTZ R145, R145, R164.reuse ;  /* 0x000000a491917220 */ /* 0x080fe20000410000 */
[----:B------:R-:W-:Y:S01]  /*8100*/  MUFU.EX2 R184, R184 ;  /* 0x000000b800b87308 */ /* 0x000fe20000000800 */
[-C--:B------:R-:W-:Y:S02]  /*8110*/  FMUL.FTZ R146, R146, R3.reuse ;  /* 0x0000000392927220 */ /* 0x080fe40000410000 */
[----:B------:R-:W-:Y:S01]  /*8120*/  FMUL.FTZ R147, R147, R3 ;  /* 0x0000000393937220 */ /* 0x000fe20000410000 */
[----:B------:R-:W-:Y:S01]  /*8130*/  HMMA.16816.F32 R148, R4, R14, R148 ;  /* 0x0000000e0494723c */ /* 0x000fe20000001894 */
[----:B------:R-:W1:Y:S01]  /*8140*/  LDSM.16.MT88.4 R12, [R228+0x12000] ;  /* 0x01200000e40c783b */ /* 0x000e620000004200 */
[----:B------:R-:W-:-:S02]  /*8150*/  FMUL.FTZ R140, R140, R164 ;  /* 0x000000a48c8c7220 */ /* 0x000fc40000410000 */
[-C--:B------:R-:W-:Y:S01]  /*8160*/  FMUL.FTZ R141, R141, R164.reuse ;  /* 0x000000a48d8d7220 */ /* 0x080fe20000410000 */
[----:B------:R-:W5:Y:S01]  /*8170*/  MUFU.EX2 R187, R187 ;  /* 0x000000bb00bb7308 */ /* 0x000f620000000800 */
[-C--:B------:R-:W-:Y:S02]  /*8180*/  FMUL.FTZ R142, R142, R3.reuse ;  /* 0x000000038e8e7220 */ /* 0x080fe40000410000 */
[-C--:B------:R-:W-:Y:S01]  /*8190*/  FMUL.FTZ R143, R143, R3.reuse ;  /* 0x000000038f8f7220 */ /* 0x080fe20000410000 */
[----:B--2---:R-:W-:Y:S01]  /*81a0*/  HMMA.16816.F32 R144, R4, R8, R144 ;  /* 0x000000080490723c */ /* 0x004fe20000001890 */
[-C--:B------:R-:W-:Y:S02]  /*81b0*/  FMUL.FTZ R136, R136, R164.reuse ;  /* 0x000000a488887220 */ /* 0x080fe40000410000 */
[----:B------:R-:W-:Y:S01]  /*81c0*/  FMUL.FTZ R137, R137, R164 ;  /* 0x000000a489897220 */ /* 0x000fe20000410000 */
[----:B------:R-:W-:Y:S01]  /*81d0*/  MUFU.EX2 R186, R186 ;  /* 0x000000ba00ba7308 */ /* 0x000fe20000000800 */
[----:B------:R-:W-:-:S02]  /*81e0*/  FMUL.FTZ R138, R138, R3 ;  /* 0x000000038a8a7220 */ /* 0x000fc40000410000 */
[-C--:B------:R-:W-:Y:S01]  /*81f0*/  FMUL.FTZ R139, R139, R3.reuse ;  /* 0x000000038b8b7220 */ /* 0x080fe20000410000 */
[C---:B------:R-:W-:Y:S01]  /*8200*/  HMMA.16816.F32 R140, R4.reuse, R10, R140 ;  /* 0x0000000a048c723c */ /* 0x040fe2000000188c */
[----:B------:R-:W2:Y:S01]  /*8210*/  LDSM.16.MT88.4 R8, [R226+0x12000] ;  /* 0x01200000e208783b */ /* 0x000ea20000004200 */
[-C--:B------:R-:W-:Y:S02]  /*8220*/  FMUL.FTZ R132, R132, R164.reuse ;  /* 0x000000a484847220 */ /* 0x080fe40000410000 */
[-C--:B------:R-:W-:Y:S01]  /*8230*/  FMUL.FTZ R133, R133, R164.reuse ;  /* 0x000000a485857220 */ /* 0x080fe20000410000 */
[----:B------:R-:W1:Y:S01]  /*8240*/  MUFU.EX2 R189, R189 ;  /* 0x000000bd00bd7308 */ /* 0x000e620000000800 */
[-C--:B------:R-:W-:Y:S02]  /*8250*/  FMUL.FTZ R134, R134, R3.reuse ;  /* 0x0000000386867220 */ /* 0x080fe40000410000 */
[----:B------:R-:W-:Y:S01]  /*8260*/  FMUL.FTZ R135, R135, R3 ;  /* 0x0000000387877220 */ /* 0x000fe20000410000 */
[----:B----4-:R-:W-:Y:S01]  /*8270*/  HMMA.16816.F32 R136, R4, R16, R136 ;  /* 0x000000100488723c */ /* 0x010fe20000001888 */
[----:B------:R-:W-:-:S02]  /*8280*/  FMUL.FTZ R36, R36, R164 ;  /* 0x000000a424247220 */ /* 0x000fc40000410000 */
[-C--:B------:R-:W-:Y:S01]  /*8290*/  FMUL.FTZ R37, R37, R164.reuse ;  /* 0x000000a425257220 */ /* 0x080fe20000410000 */
[----:B------:R-:W4:Y:S01]  /*82a0*/  MUFU.EX2 R192, R192 ;  /* 0x000000c000c07308 */ /* 0x000f220000000800 */
[-C--:B------:R-:W-:Y:S02]  /*82b0*/  FMUL.FTZ R38, R38, R3.reuse ;  /* 0x0000000326267220 */ /* 0x080fe40000410000 */
[-C--:B------:R-:W-:Y:S01]  /*82c0*/  FMUL.FTZ R39, R39, R3.reuse ;  /* 0x0000000327277220 */ /* 0x080fe20000410000 */
[----:B------:R-:W-:Y:S01]  /*82d0*/  HMMA.16816.F32 R132, R4, R18, R132 ;  /* 0x000000120484723c */ /* 0x000fe20000001884 */
[-C--:B------:R-:W-:Y:S01]  /*82e0*/  FMUL.FTZ R40, R40, R164.reuse ;  /* 0x000000a428287220 */ /* 0x080fe20000410000 */
[----:B------:R-:W3:Y:S01]  /*82f0*/  LDSM.16.MT88.4 R16, [R225+0x12000] ;  /* 0x01200000e110783b */ /* 0x000ee20000004200 */
[----:B------:R-:W-:Y:S01]  /*8300*/  FMUL.FTZ R41, R41, R164 ;  /* 0x000000a429297220 */ /* 0x000fe20000410000 */
[----:B------:R-:W2:Y:S01]  /*8310*/  MUFU.EX2 R191, R191 ;  /* 0x000000bf00bf7308 */ /* 0x000ea20000000800 */
[----:B------:R-:W-:-:S02]  /*8320*/  FMUL.FTZ R42, R42, R3 ;  /* 0x000000032a2a7220 */ /* 0x000fc40000410000 */
[-C--:B------:R-:W-:Y:S01]  /*8330*/  FMUL.FTZ R43, R43, R3.reuse ;  /* 0x000000032b2b7220 */ /* 0x080fe20000410000 */
        /* <DEDUP_REMOVED lines=10> */
[----:B------:R-:W-:Y:S01]  /*83e0*/  MUFU.EX2 R194, R194 ;  /* 0x000000c200c27308 */ /* 0x000fe20000000800 */
        /* <DEDUP_REMOVED lines=9> */
[-C--:B------:R-:W-:Y:S01]  /*8480*/  FMUL.FTZ R56, R56, R164.reuse ;  /* 0x000000a438387220 */ /* 0x080fe20000410000 */
[----:B------:R-:W2:Y:S01]  /*8490*/  LDSM.16.MT88.4 R8, [R228+0x14000] ;  /* 0x01400000e408783b */ /* 0x000ea20000004200 */
[-C--:B------:R-:W-:Y:S01]  /*84a0*/  FMUL.FTZ R57, R57, R164.reuse ;  /* 0x000000a439397220 */ /* 0x080fe20000410000 */
[----:B------:R-:W1:Y:S01]  /*84b0*/  MUFU.EX2 R195, R195 ;  /* 0x000000c300c37308 */ /* 0x000e620000000800 */
[-C--:B------:R-:W-:Y:S02]  /*84c0*/  FMUL.FTZ R58, R58, R3.reuse ;  /* 0x000000033a3a7220 */ /* 0x080fe40000410000 */
[----:B------:R-:W-:Y:S01]  /*84d0*/  FMUL.FTZ R59, R59, R3 ;  /* 0x000000033b3b7220 */ /* 0x000fe20000410000 */
[----:B---3--:R-:W-:Y:S01]  /*84e0*/  HMMA.16816.F32 R52, R4, R16, R52 ;  /* 0x000000100434723c */ /* 0x008fe20000001834 */
[----:B------:R-:W-:-:S02]  /*84f0*/  FMUL.FTZ R60, R60, R164 ;  /* 0x000000a43c3c7220 */ /* 0x000fc40000410000 */
[-C--:B------:R-:W-:Y:S01]  /*8500*/  FMUL.FTZ R61, R61, R164.reuse ;  /* 0x000000a43d3d7220 */ /* 0x080fe20000410000 */
[----:B------:R-:W-:Y:S01]  /*8510*/  MUFU.EX2 R188, R188 ;  /* 0x000000bc00bc7308 */ /* 0x000fe20000000800 */
[-C--:B------:R-:W-:Y:S02]  /*8520*/  FMUL.FTZ R62, R62, R3.reuse ;  /* 0x000000033e3e7220 */ /* 0x080fe40000410000 */
[-C--:B------:R-:W-:Y:S01]  /*8530*/  FMUL.FTZ R63, R63, R3.reuse ;  /* 0x000000033f3f7220 */ /* 0x080fe20000410000 */
[----:B------:R-:W-:Y:S01]  /*8540*/  HMMA.16816.F32 R56, R4, R18, R56 ;  /* 0x000000120438723c */ /* 0x000fe20000001838 */
[----:B------:R-:W3:Y:S01]  /*8550*/  LDSM.16.MT88.4 R16, [R226+0x14000] ;  /* 0x01400000e210783b */ /* 0x000ee20000004200 */
[-C--:B------:R-:W-:Y:S02]  /*8560*/  FMUL.FTZ R64, R64, R164.reuse ;  /* 0x000000a440407220 */ /* 0x080fe40000410000 */
        /* <DEDUP_REMOVED lines=14> */
[----:B------:R-:W1:Y:S01]  /*8650*/  MUFU.EX2 R196, R196 ;  /* 0x000000c400c47308 */ /* 0x000e620000000800 */
        /* <DEDUP_REMOVED lines=12> */
[----:B------:R-:W-:Y:S01]  /*8720*/  MUFU.EX2 R178, R178 ;  /* 0x000000b200b27308 */ /* 0x000fe20000000800 */
        /* <DEDUP_REMOVED lines=30> */
[----:B------:R-:W-:Y:S02]  /*8910*/  FMUL.FTZ R101, R101, R164 ;  /* 0x000000a465657220 */ /* 0x000fe40000410000 */
[----:B------:R-:W-:-:S02]  /*8920*/  FMUL.FTZ R102, R102, R3 ;  /* 0x0000000366667220 */ /* 0x000fc40000410000 */
[-C--:B------:R-:W-:Y:S01]  /*8930*/  FMUL.FTZ R103, R103, R3.reuse ;  /* 0x0000000367677220 */ /* 0x080fe20000410000 */
[C---:B------:R-:W-:Y:S01]  /*8940*/  HMMA.16816.F32 R96, R4.reuse, R10, R96 ;  /* 0x0000000a0460723c */ /* 0x040fe20000001860 */
[-C--:B------:R-:W-:Y:S01]  /*8950*/  FMUL.FTZ R104, R104, R164.reuse ;  /* 0x000000a468687220 */ /* 0x080fe20000410000 */
[----:B------:R-:W2:Y:S01]  /*8960*/  LDSM.16.MT88.4 R8, [R225+0x16000] ;  /* 0x01600000e108783b */ /* 0x000ea20000004200 */
        /* <DEDUP_REMOVED lines=36> */
[----:B------:R-:W-:Y:S01]  /*8bb0*/  HMMA.16816.F32 R124, R4, R20, R124 ;  /* 0x00000014047c723c */ /* 0x000fe2000000187c */
[----:B------:R-:W-:Y:S01]  /*8bc0*/  FFMA.FTZ R165, R200, R164, R165 ;  /* 0x000000a4c8a57223 */ /* 0x000fe200000100a5 */
[----:B------:R-:W-:Y:S01]  /*8bd0*/  MOV R164, R169 ;  /* 0x000000a900a47202 */ /* 0x000fe20000000f00 */
[----:B------:R-:W-:-:S02]  /*8be0*/  FFMA.FTZ R3, R252, R3, R33 ;  /* 0x00000003fc037223 */ /* 0x000fc40000010021 */
[----:B------:R-:W-:Y:S02]  /*8bf0*/  FADD.FTZ R34, R34, R165 ;  /* 0x000000a522227221 */ /* 0x000fe40000010000 */
[----:B------:R-:W-:Y:S01]  /*8c00*/  FADD.FTZ R3, R2, R3 ;  /* 0x0000000302037221 */ /* 0x000fe20000010000 */
[----:B------:R-:W-:Y:S01]  /*8c10*/  HMMA.16816.F32 R128, R4, R22, R128 ;  /* 0x000000160480723c */ /* 0x000fe20000001880 */
[----:B------:R-:W2:Y:S01]  /*8c20*/  LDSM.16.MT88.4 R20, [R228+0x12800] ;  /* 0x01280000e414783b */ /* 0x000ea20000004200 */
[----:B------:R-:W-:Y:S02]  /*8c30*/  FADD.FTZ R35, R35, R34 ;  /* 0x0000002223237221 */ /* 0x000fe40000010000 */
[----:B------:R-:W-:Y:S02]  /*8c40*/  FADD.FTZ R0, R0, R3 ;  /* 0x0000000300007221 */ /* 0x000fe40000010000 */
[----:B------:R-:W-:Y:S01]  /*8c50*/  FADD.FTZ R3, R32, R35 ;  /* 0x0000002320037221 */ /* 0x000fe20000010000 */
[----:B------:R-:W-:Y:S01]  /*8c60*/  F2FP.PACK_AB R4, R183, R180 ;  /* 0x000000b4b704723e */ /* 0x000fe200000000ff */
        /* <DEDUP_REMOVED lines=10> */
[C---:B---3--:R-:W-:Y:S01]  /*8d10*/  HMMA.16816.F32 R152, R4.reuse, R16, R152 ;  /* 0x000000100498723c */ /* 0x048fe20000001898 */
[----:B------:R-:W-:Y:S02]  /*8d20*/  FADD.FTZ R186, R186, R187 ;  /* 0x000000bbbaba7221 */ /* 0x000fe40000010000 */
[----:B------:R-:W-:Y:S02]  /*8d30*/  FADD.FTZ R185, R185, R182 ;  /* 0x000000b6b9b97221 */ /* 0x000fe40000010000 */
[----:B------:R-:W-:Y:S02]  /*8d40*/  FADD.FTZ R189, R189, R186 ;  /* 0x000000babdbd7221 */ /* 0x000fe40000010000 */
[----:B----4-:R-:W-:Y:S01]  /*8d50*/  FADD.FTZ R0, R192, R185 ;  /* 0x000000b9c0007221 */ /* 0x010fe20000010000 */
[----:B------:R-:W-:Y:S01]  /*8d60*/  HMMA.16816.F32 R148, R4, R18, R148 ;  /* 0x000000120494723c */ /* 0x000fe20000001894 */
[----:B------:R-:W3:Y:S02]  /*8d70*/  LDSM.16.MT88.4 R16, [R225+0x12800] ;  /* 0x01280000e110783b */ /* 0x000ee40000004200 */
[----:B------:R-:W-:-:S05]  /*8d80*/  FADD.FTZ R0, R191, R0 ;  /* 0x00000000bf007221 */ /* 0x000fca0000010000 */
        /* <DEDUP_REMOVED lines=39> */
[C---:B-----5:R-:W-:Y:S08]  /*9000*/  HMMA.16816.F32 R116, R4.reuse, R20, R116 ;  /* 0x000000140474723c */ /* 0x060ff00000001874 */
[C---:B------:R-:W-:Y:S01]  /*9010*/  HMMA.16816.F32 R120, R4.reuse, R22, R120 ;  /* 0x000000160478723c */ /* 0x040fe20000001878 */
[----:B------:R-:W-:Y:S07]  /*9020*/  LDSM.16.MT88.4 R20, [R225+0x11000] ;  /* 0x01100000e114783b */ /* 0x000fee0000004200 */
[C---:B---3--:R-:W-:Y:S08]  /*9030*/  HMMA.16816.F32 R124, R4.reuse, R16, R124 ;  /* 0x00000010047c723c */ /* 0x048ff0000000187c */
[----:B------:R-:W-:Y:S01]  /*9040*/  HMMA.16816.F32 R128, R4, R18, R128 ;  /* 0x000000120480723c */ /* 0x000fe20000001880 */
[----:B------:R-:W3:Y:S06]  /*9050*/  LDSM.16.MT88.4 R16, [R225+0x13000] ;  /* 0x01300000e110783b */ /* 0x000eec0000004200 */
        /* <DEDUP_REMOVED lines=9> */
[----:B-1----:R-:W-:Y:S02]  /*90f0*/  HMMA.16816.F32 R160, R4, R12, R160 ;  /* 0x0000000c04a0723c */ /* 0x002fe400000018a0 */
[----:B------:R-:W-:-:S06]  /*9100*/  FADD.FTZ R0, R197, R0 ;  /* 0x00000000c5007221 */ /* 0x000fcc0000010000 */
        /* <DEDUP_REMOVED lines=17> */
[C---:B------:R-:W-:Y:S08]  /*9220*/  HMMA.16816.F32 R136, R4.reuse, R28, R136 ;  /* 0x0000001c0488723c */ /* 0x040ff00000001888 */
[C---:B------:R-:W-:Y:S01]  /*9230*/  HMMA.16816.F32 R132, R4.reuse, R30, R132 ;  /* 0x0000001e0484723c */ /* 0x040fe20000001884 */
[----:B------:R-:W-:Y:S07]  /*9240*/  LDSM.16.MT88.4 R28, [R226+0x17000] ;  /* 0x01700000e21c783b */ /* 0x000fee0000004200 */
[C---:B--2---:R-:W-:Y:S08]  /*9250*/  HMMA.16816.F32 R60, R4.reuse, R8, R60 ;  /* 0x00000008043c723c */ /* 0x044ff0000000183c */
[C---:B------:R-:W-:Y:S01]  /*9260*/  HMMA.16816.F32 R64, R4.reuse, R10, R64 ;  /* 0x0000000a0440723c */ /* 0x040fe20000001840 */
[----:B------:R-:W2:Y:S07]  /*9270*/  LDSM.16.MT88.4 R8, [R228+0x17000] ;  /* 0x01700000e408783b */ /* 0x000eae0000004200 */
[C---:B----4-:R-:W-:Y:S08]  /*9280*/  HMMA.16816.F32 R68, R4.reuse, R24, R68 ;  /* 0x000000180444723c */ /* 0x050ff00000001844 */
[C---:B------:R-:W-:Y:S01]  /*9290*/  HMMA.16816.F32 R72, R4.reuse, R26, R72 ;  /* 0x0000001a0448723c */ /* 0x040fe20000001848 */
[----:B------:R-:W-:Y:S07]  /*92a0*/  LDSM.16.MT88.4 R24, [R224+0x17000] ;  /* 0x01700000e018783b */ /* 0x000fee0000004200 */
        /* <DEDUP_REMOVED lines=31> */
[----:B---3--:R-:W-:Y:S01]  /*94a0*/  HMMA.16816.F32 R160, R4, R16, R160 ;  /* 0x0000001004a0723c */ /* 0x008fe200000018a0 */
[----:B------:R-:W-:Y:S02]  /*94b0*/  FADD.FTZ R0, R178, R177 ;  /* 0x000000b1b2007221 */ /* 0x000fe40000010000 */
[----:B------:R-:W-:-:S03]  /*94c0*/  FADD.FTZ R252, R173, R172 ;  /* 0x000000acadfc7221 */ /* 0x000fc60000010000 */
[----:B------:R-:W-:Y:S02]  /*94d0*/  STL [R1], R0 ;  /* 0x0000000001007387 */ /* 0x000fe40000100800 */
[C---:B------:R-:W-:Y:S02]  /*94e0*/  HMMA.16816.F32 R156, R4.reuse, R18, R156 ;  /* 0x00000012049c723c */ /* 0x040fe4000000189c */
[----:B------:R-:W3:Y:S06]  /*94f0*/  LDSM.16.MT88.4 R16, [R226+0x13800] ;  /* 0x01380000e210783b */ /* 0x000eec0000004200 */
        /* <DEDUP_REMOVED lines=28> */
[C---:B------:R-:W-:Y:S08]  /*96c0*/  HMMA.16816.F32 R80, R4.reuse, R26, R80 ;  /* 0x0000001a0450723c */ /* 0x040ff00000001850 */
[C---:B------:R-:W-:Y:S08]  /*96d0*/  HMMA.16816.F32 R84, R4.reuse, R28, R84 ;  /* 0x0000001c0454723c */ /* 0x040ff00000001854 */
[C---:B------:R-:W-:Y:S08]  /*96e0*/  HMMA.16816.F32 R88, R4.reuse, R30, R88 ;  /* 0x0000001e0458723c */ /* 0x040ff00000001858 */
[C---:B----4-:R-:W-:Y:S08]  /*96f0*/  HMMA.16816.F32 R92, R4.reuse, R20, R92 ;  /* 0x00000014045c723c */ /* 0x050ff0000000185c */
[C---:B------:R-:W-:Y:S08]  /*9700*/  HMMA.16816.F32 R96, R4.reuse, R22, R96 ;  /* 0x000000160460723c */ /* 0x040ff00000001860 */
[C---:B--2---:R-:W-:Y:S08]  /*9710*/  HMMA.16816.F32 R108, R4.reuse, R8, R108 ;  /* 0x00000008046c723c */ /* 0x044ff0000000186c */
[C---:B------:R-:W-:Y:S08]  /*9720*/  HMMA.16816.F32 R112, R4.reuse, R10, R112 ;  /* 0x0000000a0470723c */ /* 0x040ff00000001870 */
[C---:B-1----:R-:W-:Y:S08]  /*9730*/  HMMA.16816.F32 R116, R4.reuse, R12, R116 ;  /* 0x0000000c0474723c */ /* 0x042ff00000001874 */
[C---:B------:R-:W-:Y:S08]  /*9740*/  HMMA.16816.F32 R120, R4.reuse, R14, R120 ;  /* 0x0000000e0478723c */ /* 0x040ff00000001878 */
[C---:B---3--:R-:W-:Y:S08]  /*9750*/  HMMA.16816.F32 R124, R4.reuse, R16, R124 ;  /* 0x00000010047c723c */ /* 0x048ff0000000187c */
[----:B------:R-:W-:Y:S08]  /*9760*/  HMMA.16816.F32 R128, R4, R18, R128 ;  /* 0x000000120480723c */ /* 0x000ff00000001880 */
.L_x_999:
        /* <DEDUP_REMOVED lines=13> */
.L_x_1004:
        /* <DEDUP_REMOVED lines=41> */
.L_x_1002:
[----:B------:R-:W-:Y:S01]  /*9ad0*/  UIADD3 UR14, UR17, -0x1, URZ ;  /* 0xffffffff110e7890 */ /* 0x000fe2000fffe03f */
[----:B------:R-:W-:Y:S04]  /*9ae0*/  DEPBAR.LE SB0, 0x0 ;  /* 0x000080000000791a */ /* 0x000fe80000000000 */
[----:B------:R-:W-:Y:S01]  /*9af0*/  BAR.SYNC.DEFER_BLOCKING 0x0 ;  /* 0x0000000000007b1d */ /* 0x000fe20000010000 */
[----:B------:R-:W-:Y:S01]  /*9b00*/  MOV R3, UR14 ;  /* 0x0000000e00037c02 */ /* 0x000fe20008000f00 */
[----:B------:R-:W-:Y:S02]  /*9b10*/  USHF.R.S32.HI UR5, URZ, 0x1f, UR14 ;  /* 0x0000001f3f057899 */ /* 0x000fe4000801140e */
[----:B------:R-:W-:Y:S02]  /*9b20*/  UIMAD UR4, UR13, UR14, URZ ;  /* 0x0000000e0d0472a4 */ /* 0x000fe4000f8e023f */
[----:B------:R-:W-:Y:S01]  /*9b30*/  IMAD.WIDE.U32 R18, R3, UR15, R244 ;  /* 0x0000000f03127c25 */ /* 0x000fe2000f8e00f4 */
[----:B------:R-:W-:Y:S02]  /*9b40*/  UISETP.GT.AND UP0, UPT, UR14, UR9, UPT ;  /* 0x000000090e00728c */ /* 0x000fe4000bf04270 */
[----:B------:R-:W-:Y:S02]  /*9b50*/  UIMAD UR4, UR5, UR15, UR4 ;  /* 0x0000000f050472a4 */ /* 0x000fe4000f8e0204 */
[C---:B------:R-:W-:Y:S04]  /*9b60*/  LEA R14, P0, R18.reuse, c[0x0][0x170], 0x1 ;  /* 0x00005c00120e7a11 */ /* 0x040fe800078008ff */
        /* <DEDUP_REMOVED lines=8> */
[----:B------:R-:W-:Y:S03]  /*9bf0*/  IADD3 R22, P0, R26, UR8, RZ ;  /* 0x000000081a167c10 */ /* 0x000fe6000ff1e0ff */
[----:B------:R1:W-:Y:S01]  /*9c00*/  LDGSTS.E.BYPASS.LTC128B.128 [R235+0x12000], [R14.64+0x80] ;  /* 0x120000800eeb7fae */ /* 0x0003e2000b901d52 */
[----:B------:R-:W-:Y:S02]  /*9c10*/  IADD3.X R23, R27, UR12, RZ, P0, !PT ;  /* 0x0000000c1b177c10 */ /* 0x000fe400087fe4ff */
[----:B------:R-:W-:Y:S03]  /*9c20*/  IADD3 R18, P0, R22, UR8, RZ ;  /* 0x0000000816127c10 */ /* 0x000fe6000ff1e0ff */
[----:B------:R1:W-:Y:S01]  /*9c30*/  LDGSTS.E.BYPASS.LTC128B.128 [R235+0x14000], [R14.64+0x100] ;  /* 0x140001000eeb7fae */ /* 0x0003e2000b901d52 */
[----:B------:R-:W-:Y:S02]  /*9c40*/  IADD3.X R19, R23, UR12, RZ, P0, !PT ;  /* 0x0000000c17137c10 */ /* 0x000fe400087fe4ff */
[----:B------:R-:W-:Y:S03]  /*9c50*/  PLOP3.LUT P0, PT, PT, PT, UP0, 0x80, 0x0 ;  /* 0x000000000000781c */ /* 0x000fe60003f0f008 */
        /* <DEDUP_REMOVED lines=14> */
[----:B------:R-:W5:Y:S06]  /*9d40*/  LDSM.16.M88.4 R168, [R233+0x8000] ;  /* 0x00800000e9a8783b */ /* 0x000f6c0000000200 */
[----:B------:R-:W1:Y:S06]  /*9d50*/  LDSM.16.M88.4 R172, [R233+0x8800] ;  /* 0x00880000e9ac783b */ /* 0x000e6c0000000200 */
[----:B------:R-:W3:Y:S06]  /*9d60*/  LDSM.16.M88.4 R176, [R233+0x9000] ;  /* 0x00900000e9b0783b */ /* 0x000eec0000000200 */
[----:B------:R-:W0:Y:S06]  /*9d70*/  LDGDEPBAR ;  /* 0x00000000000079af */ /* 0x000e2c0000000000 */
[----:B------:R-:W2:Y:S06]  /*9d80*/  LDSM.16.M88.4 R180, [R233+0x9800] ;  /* 0x00980000e9b4783b */ /* 0x000eac0000000200 */
[----:B------:R-:W-:Y:S06]  /*9d90*/  LDSM.16.M88.4 R184, [R232] ;  /* 0x00000000e8b8783b */ /* 0x000fec0000000200 */
[----:B------:R-:W2:Y:S01]  /*9da0*/  LDSM.16.M88.4 R188, [R231] ;  /* 0x00000000e7bc783b */ /* 0x000ea20000000200 */
[C---:B-----5:R-:W-:Y:S05]  /*9db0*/  HMMA.16816.F32 R4, R164.reuse, R168, RZ ;  /* 0x000000a8a404723c */ /* 0x060fea00000018ff */
[----:B------:R-:W5:Y:S03]  /*9dc0*/  LDSM.16.M88.4 R192, [R223] ;  /* 0x00000000dfc0783b */ /* 0x000f660000000200 */
[C---:B------:R-:W-:Y:S03]  /*9dd0*/  HMMA.16816.F32 R8, R164.reuse, R170, RZ ;  /* 0x000000aaa408723c */ /* 0x040fe600000018ff */
[----:B------:R-:W5:Y:S06]  /*9de0*/  LDSM.16.M88.4 R168, [R222] ;  /* 0x00000000dea8783b */ /* 0x000f6c0000000200 */
[----:B------:R-:W5:Y:S01]  /*9df0*/  LDSM.16.M88.4 R196, [R221] ;  /* 0x00000000ddc4783b */ /* 0x000f620000000200 */
[C---:B-1----:R-:W-:Y:S05]  /*9e00*/  HMMA.16816.F32 R12, R164.reuse, R172, RZ ;  /* 0x000000aca40c723c */ /* 0x042fea00000018ff */
[----:B------:R-:W-:Y:S03]  /*9e10*/  LDSM.16.M88.4 R200, [R230] ;  /* 0x00000000e6c8783b */ /* 0x000fe60000000200 */
[C---:B----4-:R-:W-:Y:S03]  /*9e20*/  HMMA.16816.F32 R16, R164.reuse, R174, RZ ;  /* 0x000000aea410723c */ /* 0x050fe600000018ff */
[----:B------:R-:W1:Y:S05]  /*9e30*/  LDSM.16.M88.4 R204, [R227+0x8000] ;  /* 0x00800000e3cc783b */ /* 0x000e6a0000000200 */
[C---:B---3--:R-:W-:Y:S01]  /*9e40*/  HMMA.16816.F32 R20, R164.reuse, R176, RZ ;  /* 0x000000b0a414723c */ /* 0x048fe200000018ff */
[----:B------:R-:W-:Y:S07]  /*9e50*/  LDSM.16.M88.4 R172, [R227+0x9000] ;  /* 0x00900000e3ac783b */ /* 0x000fee0000000200 */
[C---:B--2---:R-:W-:Y:S01]  /*9e60*/  HMMA.16816.F32 R24, R164.reuse, R178, RZ ;  /* 0x000000b2a418723c */ /* 0x044fe200000018ff */
[----:B------:R-:W-:Y:S07]  /*9e70*/  LDSM.16.M88.4 R176, [R227+0x9800] ;  /* 0x00980000e3b0783b */ /* 0x000fee0000000200 */
[C---:B------:R-:W-:Y:S08]  /*9e80*/  HMMA.16816.F32 R28, R164.reuse, R180, RZ ;  /* 0x000000b4a41c723c */ /* 0x040ff000000018ff */
[----:B------:R-:W-:Y:S01]  /*9e90*/  HMMA.16816.F32 R32, R164, R182, RZ ;  /* 0x000000b6a420723c */ /* 0x000fe200000018ff */
[----:B------:R-:W2:Y:S06]  /*9ea0*/  LDSM.16.M88.4 R164, [R227+0x8800] ;  /* 0x00880000e3a4783b */ /* 0x000eac0000000200 */
[----:B------:R-:W-:Y:S01]  /*9eb0*/  LDSM.16.M88.4 R180, [R220] ;  /* 0x00000000dcb4783b */ /* 0x000fe20000000200 */
[C---:B------:R-:W-:Y:S08]  /*9ec0*/  HMMA.16816.F32 R4, R184.reuse, R188, R4 ;  /* 0x000000bcb804723c */ /* 0x040ff00000001804 */
[C---:B------:R-:W-:Y:S01]  /*9ed0*/  HMMA.16816.F32 R8, R184.reuse, R190, R8 ;  /* 0x000000beb808723c */ /* 0x040fe20000001808 */
[----:B------:R-:W-:Y:S07]  /*9ee0*/  LDSM.16.M88.4 R188, [R220+0x1000] ;  /* 0x00100000dcbc783b */ /* 0x000fee0000000200 */
[C---:B-----5:R-:W-:Y:S08]  /*9ef0*/  HMMA.16816.F32 R12, R184.reuse, R192, R12 ;  /* 0x000000c0b80c723c */ /* 0x060ff0000000180c */
[C---:B------:R-:W-:Y:S01]  /*9f00*/  HMMA.16816.F32 R16, R184.reuse, R194, R16 ;  /* 0x000000c2b810723c */ /* 0x040fe20000001810 */
[----:B------:R-:W-:Y:S07]  /*9f10*/  LDSM.16.M88.4 R192, [R233+0xa000] ;  /* 0x00a00000e9c0783b */ /* 0x000fee0000000200 */
[C---:B------:R-:W-:Y:S08]  /*9f20*/  HMMA.16816.F32 R20, R184.reuse, R168, R20 ;  /* 0x000000a8b814723c */ /* 0x040ff00000001814 */
[C---:B------:R-:W-:Y:S01]  /*9f30*/  HMMA.16816.F32 R24, R184.reuse, R170, R24 ;  /* 0x000000aab818723c */ /* 0x040fe20000001818 */
[----:B------:R-:W3:Y:S07]  /*9f40*/  LDSM.16.M88.4 R168, [R229] ;  /* 0x00000000e5a8783b */ /* 0x000eee0000000200 */
[C---:B------:R-:W-:Y:S08]  /*9f50*/  HMMA.16816.F32 R28, R184.reuse, R196, R28 ;  /* 0x000000c4b81c723c */ /* 0x040ff0000000181c */
[----:B------:R-:W-:Y:S01]  /*9f60*/  HMMA.16816.F32 R32, R184, R198, R32 ;  /* 0x000000c6b820723c */ /* 0x000fe20000001820 */
[----:B------:R-:W4:Y:S06]  /*9f70*/  LDSM.16.M88.4 R184, [R220+0x800] ;  /* 0x00080000dcb8783b */ /* 0x000f2c0000000200 */
[----:B------:R-:W-:Y:S01]  /*9f80*/  LDSM.16.M88.4 R196, [R233+0xa800] ;  /* 0x00a80000e9c4783b */ /* 0x000fe20000000200 */
        /* <DEDUP_REMOVED lines=11> */
[----:B------:R-:W5:Y:S06]  /*a040*/  LDSM.16.M88.4 R176, [R233+0xb000] ;  /* 0x00b00000e9b0783b */ /* 0x000f6c0000000200 */
[----:B------:R-:W-:Y:S01]  /*a050*/  LDSM.16.M88.4 R200, [R218] ;  /* 0x00000000dac8783b */ /* 0x000fe20000000200 */
[C---:B---3--:R-:W-:Y:S08]  /*a060*/  HMMA.16816.F32 R4, R168.reuse, R180, R4 ;  /* 0x000000b4a804723c */ /* 0x048ff00000001804 */
[C---:B------:R-:W-:Y:S01]  /*a070*/  HMMA.16816.F32 R8, R168.reuse, R182, R8 ;  /* 0x000000b6a808723c */ /* 0x040fe20000001808 */
[----:B------:R-:W3:Y:S07]  /*a080*/  LDSM.16.M88.4 R180, [R233+0xb800] ;  /* 0x00b80000e9b4783b */ /* 0x000eee0000000200 */
[C---:B----4-:R-:W-:Y:S08]  /*a090*/  HMMA.16816.F32 R12, R168.reuse, R184, R12 ;  /* 0x000000b8a80c723c */ /* 0x050ff0000000180c */
[C---:B------:R-:W-:Y:S01]  /*a0a0*/  HMMA.16816.F32 R16, R168.reuse, R186, R16 ;  /* 0x000000baa810723c */ /* 0x040fe20000001810 */
[----:B------:R-:W-:Y:S07]  /*a0b0*/  LDSM.16.M88.4 R184, [R232+0x2000] ;  /* 0x00200000e8b8783b */ /* 0x000fee0000000200 */
[C---:B------:R-:W-:Y:S08]  /*a0c0*/  HMMA.16816.F32 R20, R168.reuse, R188, R20 ;  /* 0x000000bca814723c */ /* 0x040ff00000001814 */
[C---:B------:R-:W-:Y:S01]  /*a0d0*/  HMMA.16816.F32 R24, R168.reuse, R190, R24 ;  /* 0x000000bea818723c */ /* 0x040fe20000001818 */
[----:B------:R-:W4:Y:S07]  /*a0e0*/  LDSM.16.M88.4 R188, [R219] ;  /* 0x00000000dbbc783b */ /* 0x000f2e0000000200 */
[C---:B-1----:R-:W-:Y:S08]  /*a0f0*/  HMMA.16816.F32 R28, R168.reuse, R164, R28 ;  /* 0x000000a4a81c723c */ /* 0x042ff0000000181c */
[----:B------:R-:W-:Y:S01]  /*a100*/  HMMA.16816.F32 R32, R168, R166, R32 ;  /* 0x000000a6a820723c */ /* 0x000fe20000001820 */
[----:B------:R-:W1:Y:S06]  /*a110*/  LDSM.16.M88.4 R164, [R217] ;  /* 0x00000000d9a4783b */ /* 0x000e6c0000000200 */
[----:B------:R-:W1:Y:S01]  /*a120*/  LDSM.16.M88.4 R168, [R216] ;  /* 0x00000000d8a8783b */ /* 0x000e620000000200 */
[C---:B--2---:R-:W-:Y:S08]  /*a130*/  HMMA.16816.F32 R4, R172.reuse, R192, R4 ;  /* 0x000000c0ac04723c */ /* 0x044ff00000001804 */
[C---:B------:R-:W-:Y:S01]  /*a140*/  HMMA.16816.F32 R8, R172.reuse, R194, R8 ;  /* 0x000000c2ac08723c */ /* 0x040fe20000001808 */
[----:B------:R-:W-:Y:S07]  /*a150*/  LDSM.16.M88.4 R192, [R227+0xa000] ;  /* 0x00a00000e3c0783b */ /* 0x000fee0000000200 */
[C---:B------:R-:W-:Y:S08]  /*a160*/  HMMA.16816.F32 R12, R172.reuse, R196, R12 ;  /* 0x000000c4ac0c723c */ /* 0x040ff0000000180c */
[C---:B------:R-:W-:Y:S01]  /*a170*/  HMMA.16816.F32 R16, R172.reuse, R198, R16 ;  /* 0x000000c6ac10723c */ /* 0x040fe20000001810 */
[----:B------:R-:W-:Y:S07]  /*a180*/  LDSM.16.M88.4 R196, [R227+0xa800] ;  /* 0x00a80000e3c4783b */ /* 0x000fee0000000200 */
[C---:B-----5:R-:W-:Y:S08]  /*a190*/  HMMA.16816.F32 R20, R172.reuse, R176, R20 ;  /* 0x000000b0ac14723c */ /* 0x060ff00000001814 */
[C---:B------:R-:W-:Y:S01]  /*a1a0*/  HMMA.16816.F32 R24, R172.reuse, R178, R24 ;  /* 0x000000b2ac18723c */ /* 0x040fe20000001818 */
[----:B------:R-:W2:Y:S07]  /*a1b0*/  LDSM.16.M88.4 R176, [R230+0x2000] ;  /* 0x00200000e6b0783b */ /* 0x000eae0000000200 */
[C---:B---3--:R-:W-:Y:S08]  /*a1c0*/  HMMA.16816.F32 R28, R172.reuse, R180, R28 ;  /* 0x000000b4ac1c723c */ /* 0x048ff0000000181c */
[----:B------:R-:W-:Y:S01]  /*a1d0*/  HMMA.16816.F32 R32, R172, R182, R32 ;  /* 0x000000b6ac20723c */ /* 0x000fe20000001820 */
[----:B------:R-:W3:Y:S06]  /*a1e0*/  LDSM.16.M88.4 R172, [R227+0xb000] ;  /* 0x00b00000e3ac783b */ /* 0x000eec0000000200 */
[----:B------:R-:W-:Y:S01]  /*a1f0*/  LDSM.16.M88.4 R180, [R229+0x2000] ;  /* 0x00200000e5b4783b */ /* 0x000fe20000000200 */
[C---:B----4-:R-:W-:Y:S08]  /*a200*/  HMMA.16816.F32 R4, R184.reuse, R188, R4 ;  /* 0x000000bcb804723c */ /* 0x050ff00000001804 */
        /* <DEDUP_REMOVED lines=10> */
[----:B------:R-:W4:Y:S06]  /*a2b0*/  LDSM.16.M88.4 R168, [R220+0x2800] ;  /* 0x00280000dca8783b */ /* 0x000f2c0000000200 */
[----:B------:R-:W5:Y:S01]  /*a2c0*/  LDSM.16.M88.4 R184, [R220+0x3000] ;  /* 0x00300000dcb8783b */ /* 0x000f620000000200 */
        /* <DEDUP_REMOVED lines=9> */
[C---:B-1----:R-:W-:Y:S08]  /*a360*/  HMMA.16816.F32 R28, R176.reuse, R164, R28 ;  /* 0x000000a4b01c723c */ /* 0x042ff0000000181c */
[----:B------:R-:W-:Y:S01]  /*a370*/  HMMA.16816.F32 R32, R176, R166, R32 ;  /* 0x000000a6b020723c */ /* 0x000fe20000001820 */
[----:B------:R-:W1:Y:S06]  /*a380*/  LDSM.16.M88.4 R164, [R233+0xc800] ;  /* 0x00c80000e9a4783b */ /* 0x000e6c0000000200 */
[----:B------:R-:W-:Y:S01]  /*a390*/  LDSM.16.M88.4 R176, [R232+0x4000] ;  /* 0x00400000e8b0783b */ /* 0x000fe20000000200 */
[C---:B------:R-:W-:Y:S08]  /*a3a0*/  HMMA.16816.F32 R4, R180.reuse, R188, R4 ;  /* 0x000000bcb404723c */ /* 0x040ff00000001804 */
[C---:B------:R-:W-:Y:S01]  /*a3b0*/  HMMA.16816.F32 R8, R180.reuse, R190, R8 ;  /* 0x000000beb408723c */ /* 0x040fe20000001808 */
[----:B------:R-:W-:Y:S07]  /*a3c0*/  LDSM.16.M88.4 R188, [R213] ;  /* 0x00000000d5bc783b */ /* 0x000fee0000000200 */
[C---:B----4-:R-:W-:Y:S08]  /*a3d0*/  HMMA.16816.F32 R12, R180.reuse, R168, R12 ;  /* 0x000000a8b40c723c */ /* 0x050ff0000000180c */
[C---:B------:R-:W-:Y:S01]  /*a3e0*/  HMMA.16816.F32 R16, R180.reuse, R170, R16 ;  /* 0x000000aab410723c */ /* 0x040fe20000001810 */
[----:B------:R-:W3:Y:S07]  /*a3f0*/  LDSM.16.M88.4 R168, [R233+0xd800] ;  /* 0x00d80000e9a8783b */ /* 0x000eee0000000200 */
[C---:B-----5:R-:W-:Y:S08]  /*a400*/  HMMA.16816.F32 R20, R180.reuse, R184, R20 ;  /* 0x000000b8b414723c */ /* 0x060ff00000001814 */
[C---:B------:R-:W-:Y:S01]  /*a410*/  HMMA.16816.F32 R24, R180.reuse, R186, R24 ;  /* 0x000000bab418723c */ /* 0x040fe20000001818 */
[----:B------:R-:W-:Y:S07]  /*a420*/  LDSM.16.M88.4 R184, [R214] ;  /* 0x00000000d6b8783b */ /* 0x000fee0000000200 */
[C---:B--2---:R-:W-:Y:S08]  /*a430*/  HMMA.16816.F32 R28, R180.reuse, R192, R28 ;  /* 0x000000c0b41c723c */ /* 0x044ff0000000181c */
[----:B------:R-:W-:Y:S01]  /*a440*/  HMMA.16816.F32 R32, R180, R194, R32 ;  /* 0x000000c2b420723c */ /* 0x000fe20000001820 */
[----:B------:R-:W2:Y:S06]  /*a450*/  LDSM.16.M88.4 R180, [R215] ;  /* 0x00000000d7b4783b */ /* 0x000eac0000000200 */
[----:B------:R-:W-:Y:S01]  /*a460*/  LDSM.16.M88.4 R192, [R227+0xc000] ;  /* 0x00c00000e3c0783b */ /* 0x000fe20000000200 */
        /* <DEDUP_REMOVED lines=8> */
[----:B------:R-:W4:Y:S07]  /*a4f0*/  LDSM.16.M88.4 R172, [R230+0x4000] ;  /* 0x00400000e6ac783b */ /* 0x000f2e0000000200 */
[C---:B---3--:R-:W-:Y:S08]  /*a500*/  HMMA.16816.F32 R28, R200.reuse, R168, R28 ;  /* 0x000000a8c81c723c */ /* 0x048ff0000000181c */
[----:B------:R-:W-:Y:S01]  /*a510*/  HMMA.16816.F32 R32, R200, R170, R32 ;  /* 0x000000aac820723c */ /* 0x000fe20000001820 */
[----:B------:R-:W3:Y:S06]  /*a520*/  LDSM.16.M88.4 R168, [R227+0xc800] ;  /* 0x00c80000e3a8783b */ /* 0x000eec0000000200 */
[----:B------:R-:W-:Y:S01]  /*a530*/  LDSM.16.M88.4 R200, [R233+0xe000] ;  /* 0x00e00000e9c8783b */ /* 0x000fe20000000200 */
        /* <DEDUP_REMOVED lines=11> */
[----:B------:R-:W1:Y:S06]  /*a5f0*/  LDSM.16.M88.4 R164, [R227+0xd800] ;  /* 0x00d80000e3a4783b */ /* 0x000e6c0000000200 */
[----:B------:R-:W5:Y:S01]  /*a600*/  LDSM.16.M88.4 R176, [R229+0x4000] ;  /* 0x00400000e5b0783b */ /* 0x000f620000000200 */
[C---:B----4-:R-:W-:Y:S08]  /*a610*/  HMMA.16816.F32 R4, R172.reuse, R192, R4 ;  /* 0x000000c0ac04723c */ /* 0x050ff00000001804 */
[C---:B------:R-:W-:Y:S01]  /*a620*/  HMMA.16816.F32 R8, R172.reuse, R194, R8 ;  /* 0x000000c2ac08723c */ /* 0x040fe20000001808 */
[----:B------:R-:W4:Y:S07]  /*a630*/  LDSM.16.M88.4 R192, [R220+0x5000] ;  /* 0x00500000dcc0783b */ /* 0x000f2e0000000200 */
[C---:B---3--:R-:W-:Y:S08]  /*a640*/  HMMA.16816.F32 R12, R172.reuse, R168, R12 ;  /* 0x000000a8ac0c723c */ /* 0x048ff0000000180c */
[C---:B------:R-:W-:Y:S01]  /*a650*/  HMMA.16816.F32 R16, R172.reuse, R170, R16 ;  /* 0x000000aaac10723c */ /* 0x040fe20000001810 */
[----:B------:R-:W3:Y:S07]  /*a660*/  LDSM.16.M88.4 R168, [R220+0x5800] ;  /* 0x00580000dca8783b */ /* 0x000eee0000000200 */
[C---:B--2---:R-:W-:Y:S08]  /*a670*/  HMMA.16816.F32 R20, R172.reuse, R180, R20 ;  /* 0x000000b4ac14723c */ /* 0x044ff00000001814 */
[C---:B------:R-:W-:Y:S01]  /*a680*/  HMMA.16816.F32 R24, R172.reuse, R182, R24 ;  /* 0x000000b6ac18723c */ /* 0x040fe20000001818 */
[----:B------:R-:W-:Y:S07]  /*a690*/  LDSM.16.M88.4 R180, [R232+0x6000] ;  /* 0x00600000e8b4783b */ /* 0x000fee0000000200 */
[C---:B-1----:R-:W-:Y:S08]  /*a6a0*/  HMMA.16816.F32 R28, R172.reuse, R164, R28 ;  /* 0x000000a4ac1c723c */ /* 0x042ff0000000181c */
[----:B------:R-:W-:Y:S01]  /*a6b0*/  HMMA.16816.F32 R32, R172, R166, R32 ;  /* 0x000000a6ac20723c */ /* 0x000fe20000001820 */
[----:B------:R-:W1:Y:S06]  /*a6c0*/  LDSM.16.M88.4 R164, [R233+0xf000] ;  /* 0x00f00000e9a4783b */ /* 0x000e6c0000000200 */
[----:B------:R-:W2:Y:S01]  /*a6d0*/  LDSM.16.M88.4 R172, [R233+0xf800] ;  /* 0x00f80000e9ac783b */ /* 0x000ea20000000200 */
[C---:B-----5:R-:W-:Y:S08]  /*a6e0*/  HMMA.16816.F32 R4, R176.reuse, R184, R4 ;  /* 0x000000b8b004723c */ /* 0x060ff00000001804 */
[C---:B------:R-:W-:Y:S01]  /*a6f0*/  HMMA.16816.F32 R8, R176.reuse, R186, R8 ;  /* 0x000000bab008723c */ /* 0x040fe20000001808 */
[----:B------:R-:W5:Y:S07]  /*a700*/  LDSM.16.M88.4 R184, [R211] ;  /* 0x00000000d3b8783b */ /* 0x000f6e0000000200 */
[C---:B------:R-:W-:Y:S08]  /*a710*/  HMMA.16816.F32 R12, R176.reuse, R188, R12 ;  /* 0x000000bcb00c723c */ /* 0x040ff0000000180c */
[C---:B------:R-:W-:Y:S01]  /*a720*/  HMMA.16816.F32 R16, R176.reuse, R190, R16 ;  /* 0x000000beb010723c */ /* 0x040fe20000001810 */
[----:B------:R-:W1:Y:S07]  /*a730*/  LDSM.16.M88.4 R188, [R210] ;  /* 0x00000000d2bc783b */ /* 0x000e6e0000000200 */
[C---:B----4-:R-:W-:Y:S08]  /*a740*/  HMMA.16816.F32 R20, R176.reuse, R192, R20 ;  /* 0x000000c0b014723c */ /* 0x050ff00000001814 */
[C---:B------:R-:W-:Y:S01]  /*a750*/  HMMA.16816.F32 R24, R176.reuse, R194, R24 ;  /* 0x000000c2b018723c */ /* 0x040fe20000001818 */
[----:B------:R-:W-:Y:S07]  /*a760*/  LDSM.16.M88.4 R192, [R230+0x6000] ;  /* 0x00600000e6c0783b */ /* 0x000fee0000000200 */
[C---:B---3--:R-:W-:Y:S08]  /*a770*/  HMMA.16816.F32 R28, R176.reuse, R168, R28 ;  /* 0x000000a8b01c723c */ /* 0x048ff0000000181c */
[----:B------:R-:W-:Y:S01]  /*a780*/  HMMA.16816.F32 R32, R176, R170, R32 ;  /* 0x000000aab020723c */ /* 0x000fe20000001820 */
[----:B------:R-:W3:Y:S06]  /*a790*/  LDSM.16.M88.4 R168, [R209] ;  /* 0x00000000d1a8783b */ /* 0x000eec0000000200 */
[----:B------:R-:W4:Y:S01]  /*a7a0*/  LDSM.16.M88.4 R176, [R208] ;  /* 0x00000000d0b0783b */ /* 0x000f220000000200 */
        /* <DEDUP_REMOVED lines=9> */
[C---:B--2---:R-:W-:Y:S08]  /*a840*/  HMMA.16816.F32 R28, R196.reuse, R172, R28 ;  /* 0x000000acc41c723c */ /* 0x044ff0000000181c */
[----:B------:R-:W-:Y:S01]  /*a850*/  HMMA.16816.F32 R32, R196, R174, R32 ;  /* 0x000000aec420723c */ /* 0x000fe20000001820 */
[----:B------:R-:W2:Y:S06]  /*a860*/  LDSM.16.M88.4 R172, [R227+0xf000] ;  /* 0x00f00000e3ac783b */ /* 0x000eac0000000200 */
[----:B------:R-:W-:Y:S01]  /*a870*/  LDSM.16.M88.4 R196, [R229+0x6000] ;  /* 0x00600000e5c4783b */ /* 0x000fe20000000200 */
[C---:B-----5:R-:W-:Y:S08]  /*a880*/  HMMA.16816.F32 R4, R180.reuse, R184, R4 ;  /* 0x000000b8b404723c */ /* 0x060ff00000001804 */
[C---:B------:R-:W-:Y:S01]  /*a890*/  HMMA.16816.F32 R8, R180.reuse, R186, R8 ;  /* 0x000000bab408723c */ /* 0x040fe20000001808 */
[----:B------:R-:W5:Y:S07]  /*a8a0*/  LDSM.16.M88.4 R184, [R227+0xf800] ;  /* 0x00f80000e3b8783b */ /* 0x000f6e0000000200 */
[C---:B------:R-:W-:Y:S08]  /*a8b0*/  HMMA.16816.F32 R12, R180.reuse, R188, R12 ;  /* 0x000000bcb40c723c */ /* 0x040ff0000000180c */
[C---:B------:R-:W-:Y:S08]  /*a8c0*/  HMMA.16816.F32 R16, R180.reuse, R190, R16 ;  /* 0x000000beb410723c */ /* 0x040ff00000001810 */
[C---:B---3--:R-:W-:Y:S08]  /*a8d0*/  HMMA.16816.F32 R20, R180.reuse, R168, R20 ;  /* 0x000000a8b414723c */ /* 0x048ff00000001814 */
[C---:B------:R-:W-:Y:S01]  /*a8e0*/  HMMA.16816.F32 R24, R180.reuse, R170, R24 ;  /* 0x000000aab418723c */ /* 0x040fe20000001818 */
[----:B------:R-:W-:Y:S07]  /*a8f0*/  LDSM.16.M88.4 R168, [R220+0x7000] ;  /* 0x00700000dca8783b */ /* 0x000fee0000000200 */
[C---:B----4-:R-:W-:Y:S08]  /*a900*/  HMMA.16816.F32 R28, R180.reuse, R176, R28 ;  /* 0x000000b0b41c723c */ /* 0x050ff0000000181c */
[----:B------:R-:W-:Y:S08]  /*a910*/  HMMA.16816.F32 R32, R180, R178, R32 ;  /* 0x000000b2b420723c */ /* 0x000ff00000001820 */
[C---:B------:R-:W-:Y:S08]  /*a920*/  HMMA.16816.F32 R4, R192.reuse, R200, R4 ;  /* 0x000000c8c004723c */ /* 0x040ff00000001804 */
[C---:B------:R-:W-:Y:S08]  /*a930*/  HMMA.16816.F32 R8, R192.reuse, R202, R8 ;  /* 0x000000cac008723c */ /* 0x040ff00000001808 */
[C---:B-1----:R-:W-:Y:S08]  /*a940*/  HMMA.16816.F32 R12, R192.reuse, R164, R12 ;  /* 0x000000a4c00c723c */ /* 0x042ff0000000180c */
[C---:B------:R-:W-:Y:S01]  /*a950*/  HMMA.16816.F32 R16, R192.reuse, R166, R16 ;  /* 0x000000a6c010723c */ /* 0x040fe20000001810 */
[----:B------:R-:W1:Y:S07]  /*a960*/  LDSM.16.M88.4 R164, [R220+0x6800] ;  /* 0x00680000dca4783b */ /* 0x000e6e0000000200 */
[C---:B--2---:R-:W-:Y:S08]  /*a970*/  HMMA.16816.F32 R20, R192.reuse, R172, R20 ;  /* 0x000000acc014723c */ /* 0x044ff00000001814 */
[C---:B------:R-:W-:Y:S08]  /*a980*/  HMMA.16816.F32 R24, R192.reuse, R174, R24 ;  /* 0x000000aec018723c */ /* 0x040ff00000001818 */
[C---:B-----5:R-:W-:Y:S08]  /*a990*/  HMMA.16816.F32 R28, R192.reuse, R184, R28 ;  /* 0x000000b8c01c723c */ /* 0x060ff0000000181c */
[----:B------:R-:W-:Y:S08]  /*a9a0*/  HMMA.16816.F32 R32, R192, R186, R32 ;  /* 0x000000bac020723c */ /* 0x000ff00000001820 */
[C---:B------:R-:W-:Y:S08]  /*a9b0*/  HMMA.16816.F32 R4, R196.reuse, R204, R4 ;  /* 0x000000ccc404723c */ /* 0x040ff00000001804 */
[C---:B------:R-:W-:Y:S08]  /*a9c0*/  HMMA.16816.F32 R8, R196.reuse, R206, R8 ;  /* 0x000000cec408723c */ /* 0x040ff00000001808 */
[C---:B-1----:R-:W-:Y:S08]  /*a9d0*/  HMMA.16816.F32 R12, R196.reuse, R164, R12 ;  /* 0x000000a4c40c723c */ /* 0x042ff0000000180c */
[C---:B------:R-:W-:Y:S01]  /*a9e0*/  HMMA.16816.F32 R16, R196.reuse, R166, R16 ;  /* 0x000000a6c410723c */ /* 0x040fe20000001810 */
[----:B------:R-:W1:Y:S01]  /*a9f0*/  LDSM.16.M88.4 R164, [R220+0x7800] ;  /* 0x00780000dca4783b */ /* 0x000e620000000200 */
[----:B------:R-:W-:Y:S04]  /*aa00*/  DEPBAR.LE SB0, 0x0 ;  /* 0x000080000000791a */ /* 0x000fe80000000000 */
[----:B------:R-:W-:Y:S02]  /*aa10*/  FMUL.FTZ R193, R4, c[0x0][0x2ec] ;  /* 0x0000bb0004c17a20 */ /* 0x000fe40000410000 */
[C---:B------:R-:W-:Y:S04]  /*aa20*/  HMMA.16816.F32 R20, R196.reuse, R168, R20 ;  /* 0x000000a8c414723c */ /* 0x040fe80000001814 */
[----:B------:R-:W2:Y:S01]  /*aa30*/  MUFU.TANH R193, R193 ;  /* 0x000000c100c17308 */ /* 0x000ea20000002400 */
[----:B------:R-:W-:Y:S01]  /*aa40*/  BAR.SYNC.DEFER_BLOCKING 0x0 ;  /* 0x0000000000007b1d */ /* 0x000fe20000010000 */
[----:B------:R-:W-:Y:S02]  /*aa50*/  FMUL.FTZ R194, R5, c[0x0][0x2ec] ;  /* 0x0000bb0005c27a20 */ /* 0x000fe40000410000 */
[C---:B------:R-:W-:Y:S04]  /*aa60*/  HMMA.16816.F32 R24, R196.reuse, R170, R24 ;  /* 0x000000aac418723c */ /* 0x040fe80000001818 */
[----:B------:R-:W-:Y:S02]  /*aa70*/  FMUL.FTZ R195, R6, c[0x0][0x2ec] ;  /* 0x0000bb0006c37a20 */ /* 0x000fe40000410000 */
[----:B------:R-:W3:Y:S01]  /*aa80*/  MUFU.TANH R194, R194 ;  /* 0x000000c200c27308 */ /* 0x000ee20000002400 */
[----:B------:R-:W-:Y:S02]  /*aa90*/  FMUL.FTZ R3, R7, c[0x0][0x2ec] ;  /* 0x0000bb0007037a20 */ /* 0x000fe40000410000 */
[----:B------:R-:W-:Y:S03]  /*aaa0*/  FMUL.FTZ R201, R8, c[0x0][0x2ec] ;  /* 0x0000bb0008c97a20 */ /* 0x000fe60000410000 */
[----:B------:R-:W-:Y:S02]  /*aab0*/  FMUL.FTZ R205, R9, c[0x0][0x2ec] ;  /* 0x0000bb0009cd7a20 */ /* 0x000fe40000410000 */
[----:B------:R-:W-:Y:S02]  /*aac0*/  FMUL.FTZ R203, R10, c[0x0][0x2ec] ;  /* 0x0000bb000acb7a20 */ /* 0x000fe40000410000 */
[----:B------:R-:W4:Y:S01]  /*aad0*/  MUFU.TANH R195, R195 ;  /* 0x000000c300c37308 */ /* 0x000f220000002400 */
[----:B------:R-:W-:Y:S02]  /*aae0*/  FMUL.FTZ R21, R21, c[0x0][0x2ec] ;  /* 0x0000bb0015157a20 */ /* 0x000fe40000410000 */
[----:B------:R-:W-:Y:S02]  /*aaf0*/  FMUL.FTZ R202, R11, c[0x0][0x2ec] ;  /* 0x0000bb000bca7a20 */ /* 0x000fe40000410000 */
[----:B------:R-:W-:Y:S02]  /*ab00*/  FMUL.FTZ R207, R12, c[0x0][0x2ec] ;  /* 0x0000bb000ccf7a20 */ /* 0x000fe40000410000 */
[----:B------:R-:W-:Y:S01]  /*ab10*/  FMUL.FTZ R206, R13, c[0x0][0x2ec] ;  /* 0x0000bb000dce7a20 */ /* 0x000fe20000410000 */
[C---:B-1----:R-:W-:Y:S02]  /*ab20*/  HMMA.16816.F32 R28, R196.reuse, R164, R28 ;  /* 0x000000a4c41c723c */ /* 0x042fe4000000181c */
[----:B------:R1:W1:Y:S01]  /*ab30*/  MUFU.TANH R177, R21 ;  /* 0x0000001500b17308 */ /* 0x0002620000002400 */
[----:B------:R-:W-:Y:S02]  /*ab40*/  FMUL.FTZ R14, R14, c[0x0][0x2ec] ;  /* 0x0000bb000e0e7a20 */ /* 0x000fe40000410000 */
[----:B------:R-:W-:Y:S02]  /*ab50*/  FMUL.FTZ R13, R15, c[0x0][0x2ec] ;  /* 0x0000bb000f0d7a20 */ /* 0x000fe40000410000 */
[----:B------:R-:W-:Y:S01]  /*ab60*/  FMUL.FTZ R174, R16, c[0x0][0x2ec] ;  /* 0x0000bb0010ae7a20 */ /* 0x000fe20000410000 */
[----:B------:R-:W-:Y:S04]  /*ab70*/  HMMA.16816.F32 R32, R196, R166, R32 ;  /* 0x000000a6c420723c */ /* 0x000fe80000001820 */
[----:B------:R-:W2:Y:S01]  /*ab80*/  MUFU.TANH R3, R3 ;  /* 0x0000000300037308 */ /* 0x000ea20000002400 */
[----:B------:R-:W-:Y:S02]  /*ab90*/  FMUL.FTZ R173, R17, c[0x0][0x2ec] ;  /* 0x0000bb0011ad7a20 */ /* 0x000fe40000410000 */
[----:B------:R-:W-:Y:S02]  /*aba0*/  FMUL.FTZ R17, R18, c[0x0][0x2ec] ;  /* 0x0000bb0012117a20 */ /* 0x000fe40000410000 */
[----:B------:R-:W-:Y:S03]  /*abb0*/  FMUL.FTZ R15, R19, c[0x0][0x2ec] ;  /* 0x0000bb00130f7a20 */ /* 0x000fe60000410000 */
[----:B------:R-:W-:Y:S02]  /*abc0*/  FMUL.FTZ R175, R20, c[0x0][0x2ec] ;  /* 0x0000bb0014af7a20 */ /* 0x000fe40000410000 */
[----:B------:R-:W2:Y:S01]  /*abd0*/  MUFU.TANH R201, R201 ;  /* 0x000000c900c97308 */ /* 0x000ea20000002400 */
[----:B------:R-:W-:Y:S02]  /*abe0*/  FMUL.FTZ R19, R22, c[0x0][0x2ec] ;  /* 0x0000bb0016137a20 */ /* 0x000fe40000410000 */
[----:B------:R-:W-:Y:S02]  /*abf0*/  FMUL.FTZ R29, R29, c[0x0][0x2ec] ;  /* 0x0000bb001d1d7a20 */ /* 0x000fe40000410000 */
[----:B------:R-:W-:Y:S02]  /*ac00*/  FMUL.FTZ R18, R23, c[0x0][0x2ec] ;  /* 0x0000bb0017127a20 */ /* 0x000fe40000410000 */
[----:B------:R-:W-:Y:S02]  /*ac10*/  FMUL.FTZ R178, R24, c[0x0][0x2ec] ;  /* 0x0000bb0018b27a20 */ /* 0x000fe40000410000 */
[----:B------:R-:W-:Y:S01]  /*ac20*/  FMUL.FTZ R23, R25, c[0x0][0x2ec] ;  /* 0x0000bb0019177a20 */ /* 0x000fe20000410000 */
[----:B------:R5:W2:Y:S01]  /*ac30*/  MUFU.TANH R179, R29 ;  /* 0x0000001d00b37308 */ /* 0x000aa20000002400 */
[----:B------:R-:W-:Y:S02]  /*ac40*/  FMUL.FTZ R22, R26, c[0x0][0x2ec] ;  /* 0x0000bb001a167a20 */ /* 0x000fe40000410000 */
[----:B-1----:R-:W-:Y:S02]  /*ac50*/  FMUL.FTZ R21, R27, c[0x0][0x2ec] ;  /* 0x0000bb001b157a20 */ /* 0x002fe40000410000 */
        /* <DEDUP_REMOVED lines=8> */
[----:B-----5:R-:W-:Y:S09]  /*ace0*/  FMUL.FTZ R29, R35, c[0x0][0x2ec] ;  /* 0x0000bb00231d7a20 */ /* 0x020ff20000410000 */
[----:B------:R-:W1:Y:S10]  /*acf0*/  MUFU.TANH R202, R202 ;  /* 0x000000ca00ca7308 */ /* 0x000e740000002400 */
        /* <DEDUP_REMOVED lines=19> */
[----:B------:R-:W1:Y:S10]  /*ae30*/  MUFU.TANH R31, R31 ;  /* 0x0000001f001f7308 */ /* 0x000e740000002400 */
[----:B------:R-:W1:Y:S10]  /*ae40*/  MUFU.TANH R30, R30 ;  /* 0x0000001e001e7308 */ /* 0x000e740000002400 */
[----:B------:R-:W1:Y:S02]  /*ae50*/  MUFU.TANH R29, R29 ;  /* 0x0000001d001d7308 */ /* 0x000e640000002400 */
[----:B-1234-:R-:W-:-:S05]  /*ae60*/  @P0 BRA `(.L_x_1004) ;  /* 0xffffe9d000000947 */ /* 0x01efca000383ffff */
.L_x_1003:
[----:B-1----:R-:W-:Y:S01]  /*ae70*/  MOV R5, UR14 ;  /* 0x0000000e00057c02 */ /* 0x002fe20008000f00 */
[----:B------:R-:W-:Y:S02]  /*ae80*/  UISETP.GT.AND UP0, UPT, UR14, UR9, UPT ;  /* 0x000000090e00728c */ /* 0x000fe4000bf04270 */
[----:B------:R-:W-:Y:S01]  /*ae90*/  UMOV UR17, UR14 ;  /* 0x0000000e00117c82 */ /* 0x000fe20008000000 */
[----:B------:R-:W-:Y:S04]  /*aea0*/  LEA R4, R5, R246, 0x6 ;  /* 0x000000f605047211 */ /* 0x000fe800078e30ff */
[C---:B------:R-:W-:Y:S02]  /*aeb0*/  IADD3 R6, R4.reuse, 0x1, RZ ;  /* 0x0000000104067810 */ /* 0x040fe40007ffe0ff */
[----:B------:R-:W-:Y:S02]  /*aec0*/  ISETP.GE.AND P2, PT, R4, R241, PT ;  /* 0x000000f10400720c */ /* 0x000fe40003f46270 */
[C---:B------:R-:W-:Y:S02]  /*aed0*/  ISETP.GE.AND P1, PT, R6.reuse, R243, PT ;  /* 0x000000f30600720c */ /* 0x040fe40003f26270 */
[----:B------:R-:W-:Y:S02]  /*aee0*/  ISETP.GE.AND P6, PT, R6, R241, PT ;  /* 0x000000f10600720c */ /* 0x000fe40003fc6270 */
[C---:B------:R-:W-:Y:S02]  /*aef0*/  IADD3 R5, R4.reuse, 0x8, RZ ;  /* 0x0000000804057810 */ /* 0x040fe40007ffe0ff */
[----:B------:R-:W-:Y:S02]  /*af00*/  ISETP.GE.OR P2, PT, R4, R240, !P2 ;  /* 0x000000f00400720c */ /* 0x000fe40005746670 */
[C---:B------:R-:W-:Y:S02]  /*af10*/  ISETP.GE.OR P1, PT, R6.reuse, R242, !P1 ;  /* 0x000000f20600720c */ /* 0x040fe40004f26670 */
[----:B------:R-:W-:Y:S02]  /*af20*/  ISETP.GE.OR P6, PT, R6, R240, !P6 ;  /* 0x000000f00600720c */ /* 0x000fe400077c6670 */
[C---:B------:R-:W-:Y:S02]  /*af30*/  IADD3 R6, R4.reuse, 0x10, RZ ;  /* 0x0000001004067810 */ /* 0x040fe40007ffe0ff */
[C---:B------:R-:W-:Y:S02]  /*af40*/  ISETP.GE.AND P5, PT, R5.reuse, R243, PT ;  /* 0x000000f30500720c */ /* 0x040fe40003fa6270 */
[----:B------:R-:W-:Y:S02]  /*af50*/  ISETP.GE.AND P4, PT, R5, R241, PT ;  /* 0x000000f10500720c */ /* 0x000fe40003f86270 */
[-C--:B------:R-:W-:Y:S02]  /*af60*/  ISETP.GE.AND P3, PT, R4, R243.reuse, PT ;  /* 0x000000f30400720c */ /* 0x080fe40003f66270 */
[----:B------:R-:W-:Y:S02]  /*af70*/  FSEL R195, R195, -INF , !P2 ;  /* 0xff800000c3c37808 */ /* 0x000fe40005000000 */
[----:B------:R-:W-:Y:S02]  /*af80*/  FSEL R194, R194, -INF , !P1 ;  /* 0xff800000c2c27808 */ /* 0x000fe40004800000 */
[C---:B------:R-:W-:Y:S02]  /*af90*/  ISETP.GE.AND P2, PT, R6.reuse, R243, PT ;  /* 0x000000f30600720c */ /* 0x040fe40003f46270 */
[----:B------:R-:W-:Y:S02]  /*afa0*/  ISETP.GE.AND P1, PT, R6, R241, PT ;  /* 0x000000f10600720c */ /* 0x000fe40003f26270 */
[C---:B------:R-:W-:Y:S02]  /*afb0*/  ISETP.GE.OR P5, PT, R5.reuse, R242, !P5 ;  /* 0x000000f20500720c */ /* 0x040fe40006fa6670 */
[----:B------:R-:W-:Y:S02]  /*afc0*/  ISETP.GE.OR P4, PT, R5, R240, !P4 ;  /* 0x000000f00500720c */ /* 0x000fe40006786670 */
[C---:B------:R-:W-:Y:S02]  /*afd0*/  IADD3 R5, R4.reuse, 0x9, RZ ;  /* 0x0000000904057810 */ /* 0x040fe40007ffe0ff */
[----:B------:R-:W-:Y:S02]  /*afe0*/  ISETP.GE.OR P3, PT, R4, R242, !P3 ;  /* 0x000000f20400720c */ /* 0x000fe40005f66670 */
[C---:B------:R-:W-:Y:S02]  /*aff0*/  ISETP.GE.OR P1, PT, R6.reuse, R240, !P1 ;  /* 0x000000f00600720c */ /* 0x040fe40004f26670 */
[-C--:B------:R-:W-:Y:S02]  /*b000*/  ISETP.GE.OR P2, PT, R6, R242.reuse, !P2 ;  /* 0x000000f20600720c */ /* 0x080fe40005746670 */
[----:B------:R-:W-:Y:S02]  /*b010*/  IADD3 R6, R4, 0x18, RZ ;  /* 0x0000001804067810 */ /* 0x000fe40007ffe0ff */
[----:B------:R-:W-:Y:S02]  /*b020*/  FSEL R193, R193, -INF , !P3 ;  /* 0xff800000c1c17808 */ /* 0x000fe40005800000 */
[C---:B------:R-:W-:Y:S02]  /*b030*/  ISETP.GE.AND P0, PT, R5.reuse, R243, PT ;  /* 0x000000f30500720c */ /* 0x040fe40003f06270 */
[----:B------:R-:W-:Y:S02]  /*b040*/  ISETP.GE.AND P3, PT, R5, R241, PT ;  /* 0x000000f10500720c */ /* 0x000fe40003f66270 */
[----:B------:R-:W-:Y:S02]  /*b050*/  FSEL R190, R207, -INF , !P2 ;  /* 0xff800000cfbe7808 */ /* 0x000fe40005000000 */
[-C--:B------:R-:W-:Y:S02]  /*b060*/  ISETP.GE.AND P2, PT, R6, R243.reuse, PT ;  /* 0x000000f30600720c */ /* 0x080fe40003f46270 */
[C---:B------:R-:W-:Y:S02]  /*b070*/  ISETP.GE.OR P0, PT, R5.reuse, R242, !P0 ;  /* 0x000000f20500720c */ /* 0x040fe40004706670 */
[----:B------:R-:W-:Y:S02]  /*b080*/  ISETP.GE.OR P3, PT, R5, R240, !P3 ;  /* 0x000000f00500720c */ /* 0x000fe40005f66670 */
[----:B------:R-:W-:Y:S02]  /*b090*/  IADD3 R5, R4, 0x11, RZ ;  /* 0x0000001104057810 */ /* 0x000fe40007ffe0ff */
[-C--:B------:R-:W-:Y:S02]  /*b0a0*/  ISETP.GE.OR P2, PT, R6, R242.reuse, !P2 ;  /* 0x000000f20600720c */ /* 0x080fe40005746670 */
[----:B------:R-:W-:Y:S02]  /*b0b0*/  IADD3 R7, R4, 0x20, RZ ;  /* 0x0000002004077810 */ /* 0x000fe40007ffe0ff */
[----:B------:R-:W-:Y:S02]  /*b0c0*/  FSEL R12, R201, -INF , !P5 ;  /* 0xff800000c90c7808 */ /* 0x000fe40006800000 */
[-C--:B------:R-:W-:Y:S02]  /*b0d0*/  ISETP.GE.AND P5, PT, R5, R243.reuse, PT ;  /* 0x000000f30500720c */ /* 0x080fe40003fa6270 */
[----:B------:R-:W-:Y:S02]  /*b0e0*/  FSEL R174, R174, -INF , !P2 ;  /* 0xff800000aeae7808 */ /* 0x000fe40005000000 */
[-C--:B------:R-:W-:Y:S02]  /*b0f0*/  ISETP.GE.AND P2, PT, R7, R243.reuse, PT ;  /* 0x000000f30700720c */ /* 0x080fe40003f46270 */
[-C--:B------:R-:W-:Y:S02]  /*b100*/  ISETP.GE.OR P5, PT, R5, R242.reuse, !P5 ;  /* 0x000000f20500720c */ /* 0x080fe40006fa6670 */
[C---:B------:R-:W-:Y:S02]  /*b110*/  IADD3 R11, R4.reuse, 0x19, RZ ;  /* 0x00000019040b7810 */ /* 0x040fe40007ffe0ff */
[-C--:B------:R-:W-:Y:S02]  /*b120*/  ISETP.GE.OR P2, PT, R7, R242.reuse, !P2 ;  /* 0x000000f20700720c */ /* 0x080fe40005746670 */
[----:B------:R-:W-:Y:S02]  /*b130*/  IADD3 R8, R4, 0x21, RZ ;  /* 0x0000002104087810 */ /* 0x000fe40007ffe0ff */
[----:B------:R-:W-:Y:S02]  /*b140*/  FSEL R192, R206, -INF , !P5 ;  /* 0xff800000cec07808 */ /* 0x000fe40006800000 */
[----:B------:R-:W-:Y:S02]  /*b150*/  ISETP.GE.AND P5, PT, R11, R243, PT ;  /* 0x000000f30b00720c */ /* 0x000fe40003fa6270 */
[----:B------:R-:W-:Y:S02]  /*b160*/  FSEL R10, R205, -INF , !P0 ;  /* 0xff800000cd0a7808 */ /* 0x000fe40004000000 */
[----:B------:R-:W-:Y:S02]  /*b170*/  FSEL R204, R175, -INF , !P2 ;  /* 0xff800000afcc7808 */ /* 0x000fe40005000000 */
[----:B------:R-:W-:Y:S02]  /*b180*/  ISETP.GE.AND P0, PT, R5, R241, PT ;  /* 0x000000f10500720c */ /* 0x000fe40003f06270 */
[----:B------:R-:W-:Y:S02]  /*b190*/  ISETP.GE.AND P2, PT, R8, R243, PT ;  /* 0x000000f30800720c */ /* 0x000fe40003f46270 */
[----:B------:R-:W-:Y:S02]  /*b1a0*/  ISETP.GE.OR P5, PT, R11, R242, !P5 ;  /* 0x000000f20b00720c */ /* 0x000fe40006fa6670 */
[----:B------:R-:W-:Y:S02]  /*b1b0*/  FSEL R9, R203, -INF , !P4 ;  /* 0xff800000cb097808 */ /* 0x000fe40006000000 */
[----:B------:R-:W-:Y:S02]  /*b1c0*/  FSEL R199, R14, -INF , !P1 ;  /* 0xff8000000ec77808 */ /* 0x000fe40004800000 */
[----:B------:R-:W-:Y:S02]  /*b1d0*/  FMNMX.FTZ R14, R195, R0, !PT ;  /* 0x00000000c30e7209 */ /* 0x000fe40007810000 */
[----:B------:R-:W-:Y:S02]  /*b1e0*/  ISETP.GE.OR P0, PT, R5, R240, !P0 ;  /* 0x000000f00500720c */ /* 0x000fe40004706670 */
[----:B------:R-:W-:Y:S02]  /*b1f0*/  FSEL R5, R3, -INF , !P6 ;  /* 0xff80000003057808 */ /* 0x000fe40007000000 */
[-C--:B------:R-:W-:Y:S02]  /*b200*/  ISETP.GE.AND P4, PT, R7, R241.reuse, PT ;  /* 0x000000f10700720c */ /* 0x080fe40003f86270 */
[----:B------:R-:W-:Y:S02]  /*b210*/  ISETP.GE.OR P2, PT, R8, R242, !P2 ;  /* 0x000000f20800720c */ /* 0x000fe40005746670 */
[----:B------:R-:W-:Y:S02]  /*b220*/  IADD3 R3, R4, 0x28, RZ ;  /* 0x0000002804037810 */ /* 0x000fe40007ffe0ff */
[----:B------:R-:W-:Y:S02]  /*b230*/  FSEL R172, R173, -INF , !P5 ;  /* 0xff800000adac7808 */ /* 0x000fe40006800000 */
[-C--:B------:R-:W-:Y:S02]  /*b240*/  ISETP.GE.AND P5, PT, R11, R241.reuse, PT ;  /* 0x000000f10b00720c */ /* 0x080fe40003fa6270 */
[----:B------:R-:W-:Y:S02]  /*b250*/  ISETP.GE.AND P6, PT, R6, R241, PT ;  /* 0x000000f10600720c */ /* 0x000fe40003fc6270 */
[----:B------:R-:W-:Y:S02]  /*b260*/  ISETP.GE.OR P4, PT, R7, R240, !P4 ;  /* 0x000000f00700720c */ /* 0x000fe40006786670 */
[----:B------:R-:W-:Y:S02]  /*b270*/  FSEL R7, R202, -INF , !P3 ;  /* 0xff800000ca077808 */ /* 0x000fe40005800000 */
[----:B------:R-:W-:Y:S02]  /*b280*/  FSEL R202, R177, -INF , !P2 ;  /* 0xff800000b1ca7808 */ /* 0x000fe40005000000 */
[----:B------:R-:W-:Y:S02]  /*b290*/  FMNMX.FTZ R14, R5, R14, !PT ;  /* 0x0000000e050e7209 */ /* 0x000fe40007810000 */
[----:B------:R-:W-:Y:S02]  /*b2a0*/  ISETP.GE.AND P2, PT, R3, R243, PT ;  /* 0x000000f30300720c */ /* 0x000fe40003f46270 */
[----:B------:R-:W-:Y:S02]  /*b2b0*/  ISETP.GE.OR P5, PT, R11, R240, !P5 ;  /* 0x000000f00b00720c */ /* 0x000fe40006fa6670 */
[----:B------:R-:W-:Y:S02]  /*b2c0*/  FMNMX.FTZ R11, R193, R2, !PT ;  /* 0x00000002c10b7209 */ /* 0x000fe40007810000 */
[----:B------:R-:W-:Y:S02]  /*b2d0*/  ISETP.GE.OR P6, PT, R6, R240, !P6 ;  /* 0x000000f00600720c */ /* 0x000fe400077c6670 */
[----:B------:R-:W-:Y:S02]  /*b2e0*/  FMNMX.FTZ R14, R9, R14, !PT ;  /* 0x0000000e090e7209 */ /* 0x000fe40007810000 */
[----:B------:R-:W-:Y:S02]  /*b2f0*/  IADD3 R6, R4, 0x29, RZ ;  /* 0x0000002904067810 */ /* 0x000fe40007ffe0ff */
[----:B------:R-:W-:Y:S02]  /*b300*/  ISETP.GE.OR P2, PT, R3, R242, !P2 ;  /* 0x000000f20300720c */ /* 0x000fe40005746670 */
[----:B------:R-:W-:Y:S02]  /*b310*/  FMNMX.FTZ R11, R194, R11, !PT ;  /* 0x0000000bc20b7209 */ /* 0x000fe40007810000 */
[----:B------:R-:W-:Y:S02]  /*b320*/  FSEL R200, R178, -INF , !P2 ;  /* 0xff800000b2c87808 */ /* 0x000fe40005000000 */
[----:B------:R-:W-:Y:S02]  /*b330*/  FMNMX.FTZ R14, R7, R14, !PT ;  /* 0x0000000e070e7209 */ /* 0x000fe40007810000 */
[----:B------:R-:W-:Y:S02]  /*b340*/  ISETP.GE.AND P2, PT, R6, R243, PT ;  /* 0x000000f30600720c */ /* 0x000fe40003f46270 */
[----:B------:R-:W-:Y:S02]  /*b350*/  ISETP.GE.AND P3, PT, R8, R241, PT ;  /* 0x000000f10800720c */ /* 0x000fe40003f66270 */
[----:B------:R-:W-:Y:S02]  /*b360*/  FMNMX.FTZ R11, R12, R11, !PT ;  /* 0x0000000b0c0b7209 */ /* 0x000fe40007810000 */
[----:B------:R-:W-:Y:S02]  /*b370*/  FSEL R197, R13, -INF , !P0 ;  /* 0xff8000000dc57808 */ /* 0x000fe40004000000 */
[----:B------:R-:W-:Y:S02]  /*b380*/  ISETP.GE.OR P2, PT, R6, R242, !P2 ;  /* 0x000000f20600720c */ /* 0x000fe40005746670 */
[----:B------:R-:W-:Y:S02]  /*b390*/  FMNMX.FTZ R14, R199, R14, !PT ;  /* 0x0000000ec70e7209 */ /* 0x000fe40007810000 */
[----:B------:R-:W-:Y:S02]  /*b3a0*/  ISETP.GE.OR P3, PT, R8, R240, !P3 ;  /* 0x000000f00800720c */ /* 0x000fe40005f66670 */
[----:B------:R-:W-:Y:S02]  /*b3b0*/  IADD3 R8, R4, 0x30, RZ ;  /* 0x0000003004087810 */ /* 0x000fe40007ffe0ff */
[----:B------:R-:W-:Y:S02]  /*b3c0*/  FMNMX.FTZ R11, R10, R11, !PT ;  /* 0x0000000b0a0b7209 */ /* 0x000fe40007810000 */
[----:B------:R-:W-:Y:S02]  /*b3d0*/  FSEL R198, R23, -INF , !P2 ;  /* 0xff80000017c67808 */ /* 0x000fe40005000000 */
[----:B------:R-:W-:Y:S02]  /*b3e0*/  FSEL R175, R17, -INF , !P6 ;  /* 0xff80000011af7808 */ /* 0x000fe40007000000 */
[----:B------:R-:W-:Y:S02]  /*b3f0*/  FMNMX.FTZ R14, R197, R14, !PT ;  /* 0x0000000ec50e7209 */ /* 0x000fe40007810000 */
[----:B------:R-:W-:Y:S02]  /*b400*/  ISETP.GE.AND P1, PT, R3, R241, PT ;  /* 0x000000f10300720c */ /* 0x000fe40003f26270 */
[----:B------:R-:W-:Y:S02]  /*b410*/  ISETP.GE.AND P2, PT, R8, R243, PT ;  /* 0x000000f30800720c */ /* 0x000fe40003f46270 */
[----:B------:R-:W-:Y:S02]  /*b420*/  FMNMX.FTZ R11, R190, R11, !PT ;  /* 0x0000000bbe0b7209 */ /* 0x000fe40007810000 */
[----:B------:R-:W-:Y:S02]  /*b430*/  FSEL R173, R15, -INF , !P5 ;  /* 0xff8000000fad7808 */ /* 0x000fe40006800000 */
[----:B------:R-:W-:Y:S02]  /*b440*/  FMNMX.FTZ R14, R175, R14, !PT ;  /* 0x0000000eaf0e7209 */ /* 0x000fe40007810000 */
[----:B------:R-:W-:Y:S02]  /*b450*/  ISETP.GE.OR P1, PT, R3, R240, !P1 ;  /* 0x000000f00300720c */ /* 0x000fe40004f26670 */
[----:B------:R-:W-:Y:S02]  /*b460*/  IADD3 R3, R4, 0x38, RZ ;  /* 0x0000003804037810 */ /* 0x000fe40007ffe0ff */
[----:B------:R-:W-:Y:S02]  /*b470*/  ISETP.GE.OR P2, PT, R8, R242, !P2 ;  /* 0x000000f20800720c */ /* 0x000fe40005746670 */
[----:B------:R-:W-:Y:S02]  /*b480*/  FMNMX.FTZ R11, R192, R11, !PT ;  /* 0x0000000bc00b7209 */ /* 0x000fe40007810000 */
[----:B------:R-:W-:Y:S02]  /*b490*/  FMNMX.FTZ R14, R173, R14, !PT ;  /* 0x0000000ead0e7209 */ /* 0x000fe40007810000 */
[----:B------:R-:W-:Y:S02]  /*b4a0*/  FSEL R188, R25, -INF , !P2 ;  /* 0xff80000019bc7808 */ /* 0x000fe40005000000 */
[----:B------:R-:W-:Y:S02]  /*b4b0*/  FSEL R207, R19, -INF , !P4 ;  /* 0xff80000013cf7808 */ /* 0x000fe40006000000 */
[C---:B------:R-:W-:Y:S02]  /*b4c0*/  ISETP.GE.AND P2, PT, R3.reuse, R243, PT ;  /* 0x000000f30300720c */ /* 0x040fe40003f46270 */
[----:B------:R-:W-:Y:S02]  /*b4d0*/  FMNMX.FTZ R11, R174, R11, !PT ;  /* 0x0000000bae0b7209 */ /* 0x000fe40007810000 */
[----:B------:R-:W-:Y:S02]  /*b4e0*/  FSEL R205, R18, -INF , !P3 ;  /* 0xff80000012cd7808 */ /* 0x000fe40005800000 */
[----:B------:R-:W-:Y:S02]  /*b4f0*/  ISETP.GE.AND P0, PT, R6, R241, PT ;  /* 0x000000f10600720c */ /* 0x000fe40003f06270 */
[----:B------:R-:W-:Y:S02]  /*b500*/  ISETP.GE.OR P2, PT, R3, R242, !P2 ;  /* 0x000000f20300720c */ /* 0x000fe40005746670 */
[----:B------:R-:W-:Y:S02]  /*b510*/  FMNMX.FTZ R14, R207, R14, !PT ;  /* 0x0000000ecf0e7209 */ /* 0x000fe40007810000 */
[----:B------:R-:W-:Y:S02]  /*b520*/  FMNMX.FTZ R11, R172, R11, !PT ;  /* 0x0000000bac0b7209 */ /* 0x000fe40007810000 */
[----:B------:R-:W-:Y:S02]  /*b530*/  FSEL R203, R22, -INF , !P1 ;  /* 0xff80000016cb7808 */ /* 0x000fe40004800000 */
[----:B------:R-:W-:Y:S02]  /*b540*/  ISETP.GE.OR P0, PT, R6, R240, !P0 ;  /* 0x000000f00600720c */ /* 0x000fe40004706670 */
[----:B------:R-:W-:Y:S02]  /*b550*/  FSEL R184, R181, -INF , !P2 ;  /* 0xff800000b5b87808 */ /* 0x000fe40005000000 */
[----:B------:R-:W-:Y:S02]  /*b560*/  FMNMX.FTZ R14, R205, R14, !PT ;  /* 0x0000000ecd0e7209 */ /* 0x000fe40007810000 */
[----:B------:R-:W-:Y:S02]  /*b570*/  IADD3 R6, R4, 0x31, RZ ;  /* 0x0000003104067810 */ /* 0x000fe40007ffe0ff */
[----:B------:R-:W-:Y:S02]  /*b580*/  ISETP.GE.AND P2, PT, R8, R241, PT ;  /* 0x000000f10800720c */ /* 0x000fe40003f46270 */
[----:B------:R-:W-:Y:S02]  /*b590*/  FMNMX.FTZ R11, R204, R11, !PT ;  /* 0x0000000bcc0b7209 */ /* 0x000fe40007810000 */
[----:B------:R-:W-:Y:S02]  /*b5a0*/  FSEL R201, R21, -INF , !P0 ;  /* 0xff80000015c97808 */ /* 0x000fe40004000000 */
[----:B------:R-:W-:Y:S01]  /*b5b0*/  ISETP.GE.AND P6, PT, R6, R243, PT ;  /* 0x000000f30600720c */ /* 0x000fe20003fc6270 */
[----:B------:R-:W-:Y:S01]  /*b5c0*/  LDSM.16.MT88.4 R20, [R226+0x10000] ;  /* 0x01000000e214783b */ /* 0x000fe20000004200 */
[----:B------:R-:W-:Y:S02]  /*b5d0*/  ISETP.GE.OR P2, PT, R8, R240, !P2 ;  /* 0x000000f00800720c */ /* 0x000fe40005746670 */
[----:B------:R-:W-:Y:S02]  /*b5e0*/  FMNMX.FTZ R8, R203, R14, !PT ;  /* 0x0000000ecb087209 */ /* 0x000fe40007810000 */
[----:B------:R-:W-:Y:S02]  /*b5f0*/  ISETP.GE.AND P1, PT, R6, R241, PT ;  /* 0x000000f10600720c */ /* 0x000fe40003f26270 */
[----:B------:R-:W-:Y:S02]  /*b600*/  FMNMX.FTZ R11, R202, R11, !PT ;  /* 0x0000000bca0b7209 */ /* 0x000fe40007810000 */
[----:B------:R-:W-:Y:S02]  /*b610*/  ISETP.GE.OR P1, PT, R6, R240, !P1 ;  /* 0x000000f00600720c */ /* 0x000fe40004f26670 */
[----:B------:R-:W-:Y:S02]  /*b620*/  FSEL R189, R27, -INF , !P2 ;  /* 0xff8000001bbd7808 */ /* 0x000fe40005000000 */
[----:B------:R-:W-:Y:S02]  /*b630*/  IADD3 R4, R4, 0x39, RZ ;  /* 0x0000003904047810 */ /* 0x000fe40007ffe0ff */
[----:B------:R-:W-:Y:S02]  /*b640*/  ISETP.GE.OR P6, PT, R6, R242, !P6 ;  /* 0x000000f20600720c */ /* 0x000fe400077c6670 */
[----:B------:R-:W-:Y:S02]  /*b650*/  ISETP.GE.AND P0, PT, R3, R241, PT ;  /* 0x000000f10300720c */ /* 0x000fe40003f06270 */
[----:B------:R-:W-:Y:S02]  /*b660*/  FMNMX.FTZ R8, R201, R8, !PT ;  /* 0x00000008c9087209 */ /* 0x000fe40007810000 */
[----:B------:R-:W-:Y:S02]  /*b670*/  FMNMX.FTZ R11, R200, R11, !PT ;  /* 0x0000000bc80b7209 */ /* 0x000fe40007810000 */
[----:B------:R-:W-:Y:S02]  /*b680*/  FSEL R186, R179, -INF , !P6 ;  /* 0xff800000b3ba7808 */ /* 0x000fe40007000000 */
[----:B------:R-:W-:Y:S02]  /*b690*/  FSEL R179, R26, -INF , !P1 ;  /* 0xff8000001ab37808 */ /* 0x000fe40004800000 */
[----:B------:R-:W-:Y:S02]  /*b6a0*/  ISETP.GE.OR P2, PT, R3, R240, !P0 ;  /* 0x000000f00300720c */ /* 0x000fe40004746670 */
[----:B------:R-:W-:Y:S02]  /*b6b0*/  FMNMX.FTZ R8, R189, R8, !PT ;  /* 0x00000008bd087209 */ /* 0x000fe40007810000 */
[----:B------:R-:W-:Y:S02]  /*b6c0*/  ISETP.GE.AND P0, PT, R4, R241, PT ;  /* 0x000000f10400720c */ /* 0x000fe40003f06270 */
[----:B------:R-:W-:Y:S02]  /*b6d0*/  FMNMX.FTZ R11, R198, R11, !PT ;  /* 0x0000000bc60b7209 */ /* 0x000fe40007810000 */
[----:B------:R-:W-:Y:S02]  /*b6e0*/  FSEL R177, R30, -INF , !P2 ;  /* 0xff8000001eb17808 */ /* 0x000fe40005000000 */
[----:B------:R-:W-:Y:S02]  /*b6f0*/  FMNMX.FTZ R8, R179, R8, !PT ;  /* 0x00000008b3087209 */ /* 0x000fe40007810000 */
[C---:B------:R-:W-:Y:S02]  /*b700*/  ISETP.GE.OR P0, PT, R4.reuse, R240, !P0 ;  /* 0x000000f00400720c */ /* 0x040fe40004706670 */
[----:B------:R-:W-:Y:S02]  /*b710*/  ISETP.GE.AND P5, PT, R4, R243, PT ;  /* 0x000000f30400720c */ /* 0x000fe40003fa6270 */
[----:B------:R-:W-:Y:S02]  /*b720*/  FMNMX.FTZ R11, R188, R11, !PT ;  /* 0x0000000bbc0b7209 */ /* 0x000fe40007810000 */
[----:B------:R-:W-:Y:S02]  /*b730*/  FSEL R165, R29, -INF , !P0 ;  /* 0xff8000001da57808 */ /* 0x000fe40004000000 */
[----:B------:R-:W-:Y:S02]  /*b740*/  FMNMX.FTZ R8, R177, R8, !PT ;  /* 0x00000008b1087209 */ /* 0x000fe40007810000 */
[----:B------:R-:W-:Y:S02]  /*b750*/  ISETP.GE.OR P5, PT, R4, R242, !P5 ;  /* 0x000000f20400720c */ /* 0x000fe40006fa6670 */
[----:B------:R-:W-:Y:S02]  /*b760*/  FMNMX.FTZ R11, R186, R11, !PT ;  /* 0x0000000bba0b7209 */ /* 0x000fe40007810000 */
[----:B------:R-:W-:Y:S02]  /*b770*/  FMNMX.FTZ R6, R165, R8, !PT ;  /* 0x00000008a5067209 */ /* 0x000fe40007810000 */
[----:B------:R-:W-:Y:S02]  /*b780*/  FSEL R178, R31, -INF , !P5 ;  /* 0xff8000001fb27808 */ /* 0x000fe40006800000 */
[----:B------:R-:W-:Y:S01]  /*b790*/  FMNMX.FTZ R13, R184, R11, !PT ;  /* 0x0000000bb80d7209 */ /* 0x000fe20007810000 */
[----:B------:R-:W1:Y:S03]  /*b7a0*/  SHFL.BFLY PT, R3, R6, 0x2, 0x1f ;  /* 0x0c401f0006037f89 */ /* 0x000e6600000e0000 */
[----:B------:R-:W-:Y:S05]  /*b7b0*/  FMNMX.FTZ R11, R178, R13, !PT ;  /* 0x0000000db20b7209 */ /* 0x000fea0007810000 */
[----:B------:R-:W2:Y:S08]  /*b7c0*/  SHFL.BFLY PT, R14, R11, 0x2, 0x1f ;  /* 0x0c401f000b0e7f89 */ /* 0x000eb000000e0000 */
[----:B------:R-:W-:Y:S01]  /*b7d0*/  LDSM.16.MT88.4 R28, [R225+0x10000] ;  /* 0x01000000e11c783b */ /* 0x000fe20000004200 */
[----:B-1----:R-:W-:Y:S07]  /*b7e0*/  FMNMX.FTZ R4, R6, R3, !PT ;  /* 0x0000000306047209 */ /* 0x002fee0007810000 */
[----:B------:R-:W1:Y:S01]  /*b7f0*/  SHFL.BFLY PT, R3, R4, 0x1, 0x1f ;  /* 0x0c201f0004037f89 */ /* 0x000e6200000e0000 */
[----:B--2---:R-:W-:Y:S07]  /*b800*/  FMNMX.FTZ R11, R11, R14, !PT ;  /* 0x0000000e0b0b7209 */ /* 0x004fee0007810000 */
[----:B------:R-:W2:Y:S01]  /*b810*/  SHFL.BFLY PT, R164, R11, 0x1, 0x1f ;  /* 0x0c201f000ba47f89 */ /* 0x000ea200000e0000 */
[----:B-1----:R-:W-:Y:S04]  /*b820*/  FMNMX.FTZ R3, R4, R3, !PT ;  /* 0x0000000304037209 */ /* 0x002fe80007810000 */
[C---:B------:R-:W-:Y:S01]  /*b830*/  FSETP.NEU.FTZ.AND P0, PT, R3.reuse, -INF , PT ;  /* 0xff8000000300780b */ /* 0x040fe20003f1d000 */
[----:B------:R-:W-:Y:S01]  /*b840*/  FMUL.FTZ R176, R3, c[0x0][0x23c] ;  /* 0x00008f0003b07a20 */ /* 0x000fe20000410000 */
[----:B--2---:R-:W-:Y:S04]  /*b850*/  FMNMX.FTZ R164, R11, R164, !PT ;  /* 0x000000a40ba47209 */ /* 0x004fe80007810000 */
[----:B------:R-:W-:Y:S02]  /*b860*/  FSEL R176, R176, RZ, P0 ;  /* 0x000000ffb0b07208 */ /* 0x000fe40000000000 */
[C---:B------:R-:W-:Y:S01]  /*b870*/  FSETP.NEU.FTZ.AND P1, PT, R164.reuse, -INF , PT ;  /* 0xff800000a400780b */ /* 0x040fe20003f3d000 */
[C---:B------:R-:W-:Y:S02]  /*b880*/  FMUL.FTZ R191, R164.reuse, c[0x0][0x23c] ;  /* 0x00008f00a4bf7a20 */ /* 0x040fe40000410000 */
[--C-:B------:R-:W-:Y:S01]  /*b890*/  FFMA.FTZ R181, R5, c[0x0][0x23c], -R176.reuse ;  /* 0x00008f0005b57a23 */ /* 0x100fe200000108b0 */
[----:B------:R-:W-:Y:S01]  /*b8a0*/  FSEL R5, R164, RZ, P1 ;  /* 0x000000ffa4057208 */ /* 0x000fe20000800000 */
[--C-:B------:R-:W-:Y:S01]  /*b8b0*/  FFMA.FTZ R183, R195, c[0x0][0x23c], -R176.reuse ;  /* 0x00008f00c3b77a23 */ /* 0x100fe200000108b0 */
[----:B------:R-:W-:Y:S01]  /*b8c0*/  FSEL R191, R191, RZ, P1 ;  /* 0x000000ffbfbf7208 */ /* 0x000fe20000800000 */
[----:B------:R-:W-:Y:S02]  /*b8d0*/  FFMA.FTZ R180, R9, c[0x0][0x23c], -R176 ;  /* 0x00008f0009b47a23 */ /* 0x000fe400000108b0 */
[----:B------:R-:W-:Y:S01]  /*b8e0*/  FADD.FTZ R4, -R5, R2 ;  /* 0x0000000205047221 */ /* 0x000fe20000010100 */
[----:B------:R-:W-:Y:S01]  /*b8f0*/  FSEL R5, R3, RZ, P0 ;  /* 0x000000ff03057208 */ /* 0x000fe20000000000 */
[--C-:B------:R-:W-:Y:S01]  /*b900*/  FFMA.FTZ R185, R12, c[0x0][0x23c], -R191.reuse ;  /* 0x00008f000cb97a23 */ /* 0x100fe200000108bf */
[----:B------:R-:W-:Y:S01]  /*b910*/  MUFU.EX2 R183, R183 ;  /* 0x000000b700b77308 */ /* 0x000fe20000000800 */
[----:B------:R-:W1:Y:S01]  /*b920*/  LDSM.16.MT88.4 R12, [R228+0x10000] ;  /* 0x01000000e40c783b */ /* 0x000e620000004200 */
[--C-:B------:R-:W-:Y:S01]  /*b930*/  FFMA.FTZ R187, R193, c[0x0][0x23c], -R191.reuse ;  /* 0x00008f00c1bb7a23 */ /* 0x100fe200000108bf */
[----:B------:R-:W-:Y:S01]  /*b940*/  PLOP3.LUT P0, PT, PT, PT, UP0, 0x80, 0x0 ;  /* 0x000000000000781c */ /* 0x000fe20003f0f008 */
[----:B------:R-:W-:Y:S02]  /*b950*/  FADD.FTZ R5, -R5, R0 ;  /* 0x0000000005057221 */ /* 0x000fe40000010100 */
[--C-:B------:R-:W-:Y:S02]  /*b960*/  FFMA.FTZ R166, R194, c[0x0][0x23c], -R191.reuse ;  /* 0x00008f00c2a67a23 */ /* 0x100fe400000108bf */
[--C-:B------:R-:W-:Y:S02]  /*b970*/  FFMA.FTZ R182, R10, c[0x0][0x23c], -R191.reuse ;  /* 0x00008f000ab67a23 */ /* 0x100fe400000108bf */
[--C-:B------:R-:W-:Y:S01]  /*b980*/  FFMA.FTZ R167, R7, c[0x0][0x23c], -R176.reuse ;  /* 0x00008f0007a77a23 */ /* 0x100fe200000108b0 */
[----:B------:R-:W-:Y:S01]  /*b990*/  MUFU.EX2 R187, R187 ;  /* 0x000000bb00bb7308 */ /* 0x000fe20000000800 */
[----:B------:R-:W-:Y:S02]  /*b9a0*/  FMUL.FTZ R2, R4, c[0x0][0x23c] ;  /* 0x00008f0004027a20 */ /* 0x000fe40000410000 */
[----:B------:R-:W-:Y:S02]  /*b9b0*/  FMUL.FTZ R0, R5, c[0x0][0x23c] ;  /* 0x00008f0005007a20 */ /* 0x000fe40000410000 */
[--C-:B------:R-:W-:Y:S02]  /*b9c0*/  FFMA.FTZ R195, R172, c[0x0][0x23c], -R191.reuse ;  /* 0x00008f00acc37a23 */ /* 0x100fe400000108bf */
        /* <DEDUP_REMOVED lines=9> */
[----:B------:R-:W-:Y:S01]  /*ba60*/  LDSM.16.MT88.4 R172, [R226+0x14800] ;  /* 0x01480000e2ac783b */ /* 0x000fe20000004200 */
[--C-:B------:R-:W-:Y:S02]  /*ba70*/  FFMA.FTZ R197, R197, c[0x0][0x23c], -R176.reuse ;  /* 0x00008f00c5c57a23 */ /* 0x100fe400000108b0 */
[--C-:B------:R-:W-:Y:S02]  /*ba80*/  FFMA.FTZ R204, R204, c[0x0][0x23c], -R191.reuse ;  /* 0x00008f00cccc7a23 */ /* 0x100fe400000108bf */
[--C-:B------:R-:W-:Y:S02]  /*ba90*/  FFMA.FTZ R202, R202, c[0x0][0x23c], -R191.reuse ;  /* 0x00008f00caca7a23 */ /* 0x100fe400000108bf */
[--C-:B------:R-:W-:Y:S02]  /*baa0*/  FFMA.FTZ R200, R200, c[0x0][0x23c], -R191.reuse ;  /* 0x00008f00c8c87a23 */ /* 0x100fe400000108bf */
[----:B------:R-:W3:Y:S01]  /*bab0*/  MUFU.EX2 R182, R182 ;  /* 0x000000b600b67308 */ /* 0x000ee20000000800 */
[--C-:B------:R-:W-:Y:S02]  /*bac0*/  FFMA.FTZ R198, R198, c[0x0][0x23c], -R191.reuse ;  /* 0x00008f00c6c67a23 */ /* 0x100fe400000108bf */
[--C-:B------:R-:W-:Y:S01]  /*bad0*/  FFMA.FTZ R206, R207, c[0x0][0x23c], -R176.reuse ;  /* 0x00008f00cfce7a23 */ /* 0x100fe200000108b0 */
[----:B--2---:R-:W-:Y:S01]  /*bae0*/  F2FP.PACK_AB R168, R166, R187 ;  /* 0x000000bba6a8723e */ /* 0x004fe200000000ff */
[--C-:B------:R-:W-:Y:S02]  /*baf0*/  FFMA.FTZ R205, R205, c[0x0][0x23c], -R176.reuse ;  /* 0x00008f00cdcd7a23 */ /* 0x100fe400000108b0 */
[--C-:B------:R-:W-:Y:S02]  /*bb00*/  FFMA.FTZ R203, R203, c[0x0][0x23c], -R176.reuse ;  /* 0x00008f00cbcb7a23 */ /* 0x100fe400000108b0 */
[--C-:B------:R-:W-:Y:S01]  /*bb10*/  FFMA.FTZ R201, R201, c[0x0][0x23c], -R176.reuse ;  /* 0x00008f00c9c97a23 */ /* 0x100fe200000108b0 */
[----:B------:R-:W2:Y:S01]  /*bb20*/  MUFU.EX2 R181, R181 ;  /* 0x000000b500b57308 */ /* 0x000ea20000000800 */
[--C-:B------:R-:W-:Y:S02]  /*bb30*/  FFMA.FTZ R188, R188, c[0x0][0x23c], -R191.reuse ;  /* 0x00008f00bcbc7a23 */ /* 0x100fe400000108bf */
[--C-:B------:R-:W-:Y:S02]  /*bb40*/  FFMA.FTZ R207, R186, c[0x0][0x23c], -R191.reuse ;  /* 0x00008f00bacf7a23 */ /* 0x100fe400000108bf */
[--C-:B------:R-:W-:Y:S02]  /*bb50*/  FFMA.FTZ R184, R184, c[0x0][0x23c], -R191.reuse ;  /* 0x00008f00b8b87a23 */ /* 0x100fe400000108bf */
[----:B------:R-:W-:Y:S02]  /*bb60*/  FFMA.FTZ R191, R178, c[0x0][0x23c], -R191 ;  /* 0x00008f00b2bf7a23 */ /* 0x000fe400000108bf */
[--C-:B------:R-:W-:Y:S01]  /*bb70*/  FFMA.FTZ R186, R189, c[0x0][0x23c], -R176.reuse ;  /* 0x00008f00bdba7a23 */ /* 0x100fe200000108b0 */
[----:B------:R-:W-:Y:S01]  /*bb80*/  MUFU.EX2 R180, R180 ;  /* 0x000000b400b47308 */ /* 0x000fe20000000800 */
[--C-:B------:R-:W-:Y:S02]  /*bb90*/  FFMA.FTZ R189, R179, c[0x0][0x23c], -R176.reuse ;  /* 0x00008f00b3bd7a23 */ /* 0x100fe400000108b0 */
[----:B------:R-:W-:Y:S01]  /*bba0*/  FFMA.FTZ R176, R165, c[0x0][0x23c], -R176 ;  /* 0x00008f00a5b07a23 */ /* 0x000fe200000108b0 */
[----:B---3--:R-:W-:Y:S06]  /*bbb0*/  F2FP.PACK_AB R170, R182, R185 ;  /* 0x000000b9b6aa723e */ /* 0x008fec00000000ff */
[----:B------:R-:W3:Y:S01]  /*bbc0*/  MUFU.EX2 R167, R167 ;  /* 0x000000a700a77308 */ /* 0x000ee20000000800 */
[----:B--2---:R-:W-:Y:S09]  /*bbd0*/  F2FP.PACK_AB R169, R181, R183 ;  /* 0x000000b7b5a9723e */ /* 0x004ff200000000ff */
[----:B------:R-:W2:Y:S10]  /*bbe0*/  MUFU.EX2 R2, R2 ;  /* 0x0000000200027308 */ /* 0x000eb40000000800 */
[----:B------:R-:W4:Y:S01]  /*bbf0*/  MUFU.EX2 R0, R0 ;  /* 0x0000000000007308 */ /* 0x000f220000000800 */
[----:B---3--:R-:W-:Y:S09]  /*bc00*/  F2FP.PACK_AB R171, R167, R180 ;  /* 0x000000b4a7ab723e */ /* 0x008ff200000000ff */
[----:B------:R-:W-:Y:S01]  /*bc10*/  MUFU.EX2 R165, R176 ;  /* 0x000000b000a57308 */ /* 0x000fe20000000800 */
[C---:B--2---:R-:W-:Y:S02]  /*bc20*/  FMUL.FTZ R4, R2.reuse, R160 ;  /* 0x000000a002047220 */ /* 0x044fe40000410000 */
[C---:B------:R-:W-:Y:S02]  /*bc30*/  FMUL.FTZ R5, R2.reuse, R161 ;  /* 0x000000a102057220 */ /* 0x040fe40000410000 */
[C---:B------:R-:W-:Y:S02]  /*bc40*/  FMUL.FTZ R8, R2.reuse, R156 ;  /* 0x0000009c02087220 */ /* 0x040fe40000410000 */
[C---:B------:R-:W-:Y:S03]  /*bc50*/  FMUL.FTZ R9, R2.reuse, R157 ;  /* 0x0000009d02097220 */ /* 0x040fe60000410000 */
[----:B------:R-:W-:Y:S01]  /*bc60*/  MUFU.EX2 R191, R191 ;  /* 0x000000bf00bf7308 */ /* 0x000fe20000000800 */
[----:B------:R-:W-:Y:S02]  /*bc70*/  FMUL.FTZ R16, R2, R148 ;  /* 0x0000009402107220 */ /* 0x000fe40000410000 */
[C---:B----4-:R-:W-:Y:S02]  /*bc80*/  FMUL.FTZ R6, R0.reuse, R162 ;  /* 0x000000a200067220 */ /* 0x050fe40000410000 */
[C---:B------:R-:W-:Y:S02]  /*bc90*/  FMUL.FTZ R7, R0.reuse, R163 ;  /* 0x000000a300077220 */ /* 0x040fe40000410000 */
[----:B------:R-:W-:Y:S01]  /*bca0*/  LDSM.16.MT88.4 R160, [R225+0x12800] ;  /* 0x01280000e1a0783b */ /* 0x000fe20000004200 */
[C---:B------:R-:W-:Y:S02]  /*bcb0*/  FMUL.FTZ R10, R0.reuse, R158 ;  /* 0x0000009e000a7220 */ /* 0x040fe40000410000 */
[----:B------:R-:W-:Y:S01]  /*bcc0*/  FMUL.FTZ R11, R0, R159 ;  /* 0x0000009f000b7220 */ /* 0x000fe20000410000 */
[----:B------:R-:W-:Y:S01]  /*bcd0*/  MUFU.EX2 R190, R190 ;  /* 0x000000be00be7308 */ /* 0x000fe20000000800 */
[C---:B-1----:R-:W-:Y:S03]  /*bce0*/  HMMA.16816.F32 R4, R168.reuse, R12, R4 ;  /* 0x0000000ca804723c */ /* 0x042fe60000001804 */
[----:B------:R-:W-:Y:S02]  /*bcf0*/  LDSM.16.MT88.4 R156, [R226+0x12800] ;  /* 0x01280000e29c783b */ /* 0x000fe40000004200 */
[C---:B------:R-:W-:Y:S02]  /*bd00*/  FMUL.FTZ R17, R2.reuse, R149 ;  /* 0x0000009502117220 */ /* 0x040fe40000410000 */
[C---:B------:R-:W-:Y:S01]  /*bd10*/  FMUL.FTZ R12, R2.reuse, R152 ;  /* 0x00000098020c7220 */ /* 0x040fe20000410000 */
[C---:B------:R-:W-:Y:S01]  /*bd20*/  HMMA.16816.F32 R8, R168.reuse, R14, R8 ;  /* 0x0000000ea808723c */ /* 0x040fe20000001808 */
[----:B------:R-:W1:Y:S03]  /*bd30*/  MUFU.EX2 R193, R193 ;  /* 0x000000c100c17308 */ /* 0x000e660000000800 */
        /* <DEDUP_REMOVED lines=15> */
[----:B------:R-:W-:Y:S01]  /*be30*/  MUFU.EX2 R194, R194 ;  /* 0x000000c200c27308 */ /* 0x000fe20000000800 */
[----:B------:R-:W-:Y:S02]  /*be40*/  FMUL.FTZ R21, R2, R145 ;  /* 0x0000009102157220 */ /* 0x000fe40000410000 */
[C---:B------:R-:W-:Y:S04]  /*be50*/  FMUL.FTZ R22, R0.reuse, R146 ;  /* 0x0000009200167220 */ /* 0x040fe80000410000 */
[C---:B------:R-:W-:Y:S02]  /*be60*/  FMUL.FTZ R23, R0.reuse, R147 ;  /* 0x0000009300177220 */ /* 0x040fe40000410000 */
[----:B------:R-:W3:Y:S01]  /*be70*/  LDSM.16.MT88.4 R144, [R228+0x12000] ;  /* 0x01200000e490783b */ /* 0x000ee20000004200 */
[----:B------:R-:W-:Y:S01]  /*be80*/  FMUL.FTZ R27, R0, R143 ;  /* 0x0000008f001b7220 */ /* 0x000fe20000410000 */
[----:B------:R-:W4:Y:S01]  /*be90*/  MUFU.EX2 R197, R197 ;  /* 0x000000c500c57308 */ /* 0x000f220000000800 */
[C---:B------:R-:W-:Y:S02]  /*bea0*/  FMUL.FTZ R32, R2.reuse, R132 ;  /* 0x0000008402207220 */ /* 0x040fe40000410000 */
[C---:B------:R-:W-:Y:S03]  /*beb0*/  HMMA.16816.F32 R20, R168.reuse, R28, R20 ;  /* 0x0000001ca814723c */ /* 0x040fe60000001814 */
[----:B------:R-:W-:Y:S01]  /*bec0*/  LDSM.16.MT88.4 R140, [R224+0x12000] ;  /* 0x01200000e08c783b */ /* 0x000fe20000004200 */
[----:B------:R-:W-:Y:S02]  /*bed0*/  FMUL.FTZ R33, R2, R133 ;  /* 0x0000008502217220 */ /* 0x000fe40000410000 */
[----:B------:R-:W-:Y:S01]  /*bee0*/  FMUL.FTZ R34, R0, R134 ;  /* 0x0000008600227220 */ /* 0x000fe20000410000 */
[----:B------:R-:W-:Y:S01]  /*bef0*/  MUFU.EX2 R196, R196 ;  /* 0x000000c400c47308 */ /* 0x000fe20000000800 */
[C---:B------:R-:W-:Y:S04]  /*bf00*/  HMMA.16816.F32 R24, R168.reuse, R30, R24 ;  /* 0x0000001ea818723c */ /* 0x040fe80000001818 */
[C---:B------:R-:W-:Y:S02]  /*bf10*/  FMUL.FTZ R28, R2.reuse, R136 ;  /* 0x00000088021c7220 */ /* 0x040fe40000410000 */
[----:B------:R-:W-:Y:S02]  /*bf20*/  FMUL.FTZ R29, R2, R137 ;  /* 0x00000089021d7220 */ /* 0x000fe40000410000 */
[C---:B------:R-:W-:Y:S01]  /*bf30*/  FMUL.FTZ R30, R0.reuse, R138 ;  /* 0x0000008a001e7220 */ /* 0x040fe20000410000 */
[----:B------:R-:W5:Y:S03]  /*bf40*/  MUFU.EX2 R199, R199 ;  /* 0x000000c700c77308 */ /* 0x000f660000000800 */
        /* <DEDUP_REMOVED lines=15> */
[C---:B---3--:R-:W-:Y:S03]  /*c040*/  HMMA.16816.F32 R36, R168.reuse, R144, R36 ;  /* 0x00000090a824723c */ /* 0x048fe60000001824 */
        /* <DEDUP_REMOVED lines=13> */
[----:B------:R-:W1:Y:S02]  /*c120*/  MUFU.EX2 R206, R206 ;  /* 0x000000ce00ce7308 */ /* 0x000e640000000800 */
[C---:B------:R-:W-:Y:S02]  /*c130*/  FMUL.FTZ R50, R0.reuse, R50 ;  /* 0x0000003200327220 */ /* 0x040fe40000410000 */
[----:B------:R-:W-:Y:S02]  /*c140*/  FMUL.FTZ R51, R0, R51 ;  /* 0x0000003300337220 */ /* 0x000fe40000410000 */
[C---:B------:R-:W-:Y:S02]  /*c150*/  FMUL.FTZ R52, R2.reuse, R52 ;  /* 0x0000003402347220 */ /* 0x040fe40000410000 */
[----:B------:R-:W-:Y:S02]  /*c160*/  FMUL.FTZ R53, R2, R53 ;  /* 0x0000003502357220 */ /* 0x000fe40000410000 */
[----:B------:R-:W3:Y:S01]  /*c170*/  MUFU.EX2 R205, R205 ;  /* 0x000000cd00cd7308 */ /* 0x000ee20000000800 */
[C---:B------:R-:W-:Y:S01]  /*c180*/  HMMA.16816.F32 R48, R168.reuse, R138, R48 ;  /* 0x0000008aa830723c */ /* 0x040fe20000001830 */
[----:B------:R-:W1:Y:S02]  /*c190*/  LDSM.16.MT88.4 R136, [R228+0x14000] ;  /* 0x01400000e488783b */ /* 0x000e640000004200 */
[C---:B------:R-:W-:Y:S02]  /*c1a0*/  FMUL.FTZ R54, R0.reuse, R54 ;  /* 0x0000003600367220 */ /* 0x040fe40000410000 */
[----:B------:R-:W-:Y:S02]  /*c1b0*/  FMUL.FTZ R55, R0, R55 ;  /* 0x0000003700377220 */ /* 0x000fe40000410000 */
[C---:B------:R-:W-:Y:S02]  /*c1c0*/  FMUL.FTZ R56, R2.reuse, R56 ;  /* 0x0000003802387220 */ /* 0x040fe40000410000 */
[----:B------:R-:W-:Y:S01]  /*c1d0*/  FMUL.FTZ R57, R2, R57 ;  /* 0x0000003902397220 */ /* 0x000fe20000410000 */
[----:B------:R-:W1:Y:S02]  /*c1e0*/  MUFU.EX2 R203, R203 ;  /* 0x000000cb00cb7308 */ /* 0x000e640000000800 */
        /* <DEDUP_REMOVED lines=15> */
[----:B------:R-:W2:Y:S01]  /*c2e0*/  MUFU.EX2 R207, R207 ;  /* 0x000000cf00cf7308 */ /* 0x000ea20000000800 */
[----:B------:R-:W-:Y:S02]  /*c2f0*/  FMUL.FTZ R67, R0, R67 ;  /* 0x0000004300437220 */ /* 0x000fe40000410000 */
[C---:B------:R-:W-:Y:S02]  /*c300*/  FMUL.FTZ R68, R2.reuse, R68 ;  /* 0x0000004402447220 */ /* 0x040fe40000410000 */
[----:B------:R-:W-:Y:S03]  /*c310*/  FMUL.FTZ R69, R2, R69 ;  /* 0x0000004502457220 */ /* 0x000fe60000410000 */
[C---:B------:R-:W-:Y:S01]  /*c320*/  HMMA.16816.F32 R64, R168.reuse, R142, R64 ;  /* 0x0000008ea840723c */ /* 0x040fe20000001840 */
[----:B------:R-:W3:Y:S01]  /*c330*/  LDSM.16.MT88.4 R140, [R225+0x14000] ;  /* 0x01400000e18c783b */ /* 0x000ee20000004200 */
        /* <DEDUP_REMOVED lines=90> */
[----:B------:R-:W-:Y:S01]  /*c8e0*/  HMMA.16816.F32 R128, R168, R134, R128 ;  /* 0x00000086a880723c */ /* 0x000fe20000001880 */
[----:B------:R-:W-:Y:S02]  /*c8f0*/  LDSM.16.MT88.4 R168, [R228+0x14800] ;  /* 0x01480000e4a8783b */ /* 0x000fe40000004200 */
[----:B------:R-:W-:Y:S04]  /*c900*/  FADD.FTZ R183, R181, R183 ;  /* 0x000000b7b5b77221 */ /* 0x000fe80000010000 */
[----:B------:R-:W-:Y:S01]  /*c910*/  F2FP.PACK_AB R134, R195, R192 ;  /* 0x000000c0c386723e */ /* 0x000fe200000000ff */
[----:B------:R-:W-:Y:S01]  /*c920*/  FADD.FTZ R180, R180, R183 ;  /* 0x000000b7b4b47221 */ /* 0x000fe20000010000 */
[----:B-----5:R-:W-:Y:S03]  /*c930*/  F2FP.PACK_AB R135, R199, R196 ;  /* 0x000000c4c787723e */ /* 0x020fe600000000ff */
[----:B------:R-:W-:Y:S04]  /*c940*/  FADD.FTZ R167, R167, R180 ;  /* 0x000000b4a7a77221 */ /* 0x000fe80000010000 */
[----:B------:R-:W-:Y:S01]  /*c950*/  FADD.FTZ R194, R194, R167 ;  /* 0x000000a7c2c27221 */ /* 0x000fe20000010000 */
[C---:B-1----:R-:W-:Y:S05]  /*c960*/  HMMA.16816.F32 R4, R132.reuse, R136, R4 ;  /* 0x000000888404723c */ /* 0x042fea0000001804 */
[----:B------:R-:W-:Y:S03]  /*c970*/  FADD.FTZ R197, R197, R194 ;  /* 0x000000c2c5c57221 */ /* 0x000fe60000010000 */
        /* <DEDUP_REMOVED lines=29> */
[----:B------:R4:W5:Y:S06]  /*cb50*/  MUFU.EX2 R169, R177 ;  /* 0x000000b100a97308 */ /* 0x00096c0000000800 */
[----:B------:R-:W-:Y:S01]  /*cb60*/  F2FP.PACK_AB R168, R207, R188 ;  /* 0x000000bccfa8723e */ /* 0x000fe200000000ff */
[C---:B------:R-:W-:Y:S07]  /*cb70*/  HMMA.16816.F32 R72, R132.reuse, R170, R72 ;  /* 0x000000aa8448723c */ /* 0x040fee0000001848 */
        /* <DEDUP_REMOVED lines=26> */
[C---:B------:R-:W-:Y:S01]  /*cd20*/  F2FP.PACK_AB R135, R201.reuse, R203 ;  /* 0x000000cbc987723e */ /* 0x040fe200000000ff */
[----:B------:R-:W-:Y:S06]  /*cd30*/  FADD.FTZ R201, R201, R0 ;  /* 0x00000000c9c97221 */ /* 0x000fec0000010000 */
        /* <DEDUP_REMOVED lines=45> */
[----:B------:R-:W-:Y:S03]  /*d010*/  F2FP.PACK_AB R169, R189, R186 ;  /* 0x000000babda9723e */ /* 0x000fe600000000ff */
[-C--:B------:R-:W-:Y:S01]  /*d020*/  F2FP.PACK_AB R171, R165, R135.reuse ;  /* 0x00000087a5ab723e */ /* 0x080fe200000000ff */
[----:B------:R-:W-:Y:S04]  /*d030*/  FADD.FTZ R186, R186, R201 ;  /* 0x000000c9baba7221 */ /* 0x000fe80000010000 */
[----:B------:R-:W-:Y:S02]  /*d040*/  FADD.FTZ R186, R189, R186 ;  /* 0x000000babdba7221 */ /* 0x000fe40000010000 */
        /* <DEDUP_REMOVED lines=9> */
[----:B------:R-:W2:Y:S07]  /*d0e0*/  LDSM.16.MT88.4 R20, [R226+0x15800] ;  /* 0x01580000e214783b */ /* 0x000eae0000004200 */
[C---:B------:R-:W-:Y:S01]  /*d0f0*/  HMMA.16816.F32 R140, R168.reuse, R142, R24 ;  /* 0x0000008ea88c723c */ /* 0x040fe20000001818 */
[----:B------:R-:W2:Y:S07]  /*d100*/  LDSM.16.MT88.4 R24, [R225+0x15800] ;  /* 0x01580000e118783b */ /* 0x000eae0000004200 */
[C---:B------:R-:W-:Y:S01]  /*d110*/  HMMA.16816.F32 R136, R168.reuse, R172, R28 ;  /* 0x000000aca888723c */ /* 0x040fe2000000181c */
[----:B------:R-:W5:Y:S04]  /*d120*/  LDL.LU R172, [R1] ;  /* 0x0000000001ac7983 */ /* 0x000f680000300800 */
[----:B------:R-:W2:Y:S02]  /*d130*/  LDSM.16.MT88.4 R28, [R224+0x15800] ;  /* 0x01580000e01c783b */ /* 0x000ea40000004200 */
[----:B------:R-:W-:Y:S02]  /*d140*/  MOV R173, R135 ;  /* 0x0000008700ad7202 */ /* 0x000fe40000000f00 */
[C---:B------:R-:W-:Y:S03]  /*d150*/  HMMA.16816.F32 R132, R168.reuse, R174, R32 ;  /* 0x000000aea884723c */ /* 0x040fe60000001820 */
[----:B------:R-:W-:Y:S01]  /*d160*/  FADD.FTZ R186, R173, R186 ;  /* 0x000000baadba7221 */ /* 0x000fe20000010000 */
[----:B------:R-:W4:Y:S03]  /*d170*/  LDSM.16.MT88.4 R32, [R228+0x17800] ;  /* 0x01780000e420783b */ /* 0x000f260000004200 */
[----:B------:R-:W-:Y:S01]  /*d180*/  FADD.FTZ R252, R165, R186 ;  /* 0x000000baa5fc7221 */ /* 0x000fe20000010000 */
        /* <DEDUP_REMOVED lines=25> */
[C---:B--2---:R-:W-:Y:S08]  /*d320*/  HMMA.16816.F32 R124, R168.reuse, R12, R124 ;  /* 0x0000000ca87c723c */ /* 0x044ff0000000187c */
[----:B------:R-:W-:Y:S04]  /*d330*/  HMMA.16816.F32 R128, R168, R14, R128 ;  /* 0x0000000ea880723c */ /* 0x000fe80000001880 */
[----:B-----5:R-:W-:Y:S01]  /*d340*/  FFMA.FTZ R187, R2, R172, R187 ;  /* 0x000000ac02bb7223 */ /* 0x020fe200000100bb */
        /* <DEDUP_REMOVED lines=16> */
[----:B------:R1:W-:Y:S02]  /*d450*/  STL [R1], R0 ;  /* 0x0000000001007387 */ /* 0x0003e40000100800 */
[----:B-1----:R-:W-:Y:S01]  /*d460*/  MOV R0, R3 ;  /* 0x0000000300007202 */ /* 0x002fe20000000f00 */
[----:B------:R-:W-:-:S05]  /*d470*/  @P0 BRA `(.L_x_1002) ;  /* 0xffffc65000000947 */ /* 0x000fca000383ffff */
.L_x_1001:
[----:B------:R-:W2:Y:S01]  /*d480*/  LDL.LU R4, [R1] ;  /* 0x0000000001047983 */ /* 0x000ea20000300800 */
        /* <DEDUP_REMOVED lines=14> */
[----:B------:R-:W-:Y:S02]  /*d570*/  @UP1 UMOV UR17, 0x1 ;  /* 0x0000000100111882 */ /* 0x000fe40000000000 */
[----:B------:R-:W-:Y:S02]  /*d580*/  ULDC.64 UR4, c[0x0][0x1e0] ;  /* 0x0000780000047ab9 */ /* 0x000fe40000000a00 */
[----:B------:R-:W-:Y:S02]  /*d590*/  @UP1 ULDC UR15, c[0x0][0x210] ;  /* 0x00008400000f1ab9 */ /* 0x000fe40000000800 */
        /* <DEDUP_REMOVED lines=14> */
[----:B------:R-:W-:Y:S02]  /*d680*/  ULDC UR4, c[0x0][0x1c0] ;  /* 0x0000700000047ab9 */ /* 0x000fe40000000800 */
        /* <DEDUP_REMOVED lines=221> */
[----:B------:R-:W1:Y:S03]  /*e460*/  S2R R4, SR_TID.X ;  /* 0x0000000000047919 */ /* 0x000e660000002100 */
[----:B------:R-:W-:Y:S02]  /*e470*/  F2FP.PACK_AB R128, R129, R128 ;  /* 0x000000808180723e */ /* 0x000fe400000000ff */
[----:B-1----:R-:W-:-:S04]  /*e480*/  SHF.R.S32.HI R7, RZ, 0x1f, R4 ;  /* 0x0000001fff077819 */ /* 0x002fc80000011404 */
[CC--:B------:R-:W-:Y:S02]  /*e490*/  LEA.HI R6, R7.reuse, R4.reuse, RZ, 0x2 ;  /* 0x0000000407067211 */ /* 0x0c0fe400078f10ff */
[----:B------:R-:W-:Y:S02]  /*e4a0*/  LEA.HI R7, R7, R4, RZ, 0x5 ;  /* 0x0000000407077211 */ /* 0x000fe400078f28ff */
[--C-:B------:R-:W-:Y:S02]  /*e4b0*/  SHF.R.S32.HI R9, RZ, 0x2, R6.reuse ;  /* 0x00000002ff097819 */ /* 0x100fe40000011406 */
[----:B------:R-:W-:Y:S02]  /*e4c0*/  SHF.R.S32.HI R8, RZ, 0x1f, R6 ;  /* 0x0000001fff087819 */ /* 0x000fe40000011406 */
[----:B------:R-:W-:Y:S02]  /*e4d0*/  LOP3.LUT R5, R6, 0x3ffffffc, RZ, 0xc0, !PT ;  /* 0x3ffffffc06057812 */ /* 0x000fe400078ec0ff */
[----:B------:R-:W-:-:S02]  /*e4e0*/  LEA.HI R8, R8, R9, RZ, 0x3 ;  /* 0x0000000908087211 */ /* 0x000fc400078f18ff */
[----:B------:R-:W-:Y:S02]  /*e4f0*/  SHF.R.S32.HI R6, RZ, 0x5, R7 ;  /* 0x00000005ff067819 */ /* 0x000fe40000011407 */
[----:B------:R-:W-:Y:S02]  /*e500*/  LOP3.LUT R8, R8, 0xfffffff8, RZ, 0xc0, !PT ;  /* 0xfffffff808087812 */ /* 0x000fe400078ec0ff */
[----:B------:R-:W-:Y:S02]  /*e510*/  IADD3 R5, -R5, R4, RZ ;  /* 0x0000000405057210 */ /* 0x000fe40007ffe1ff */
[----:B------:R-:W-:Y:S02]  /*e520*/  IADD3 R8, R9, -R8, RZ ;  /* 0x8000000809087210 */ /* 0x000fe40007ffe0ff */
[----:B------:R-:W-:Y:S02]  /*e530*/  LEA R5, R6, R5, 0x9 ;  /* 0x0000000506057211 */ /* 0x000fe400078e48ff */
[----:B------:R-:W-:-:S02]  /*e540*/  SHF.L.U32 R9, R8, 0x6, RZ ;  /* 0x0000000608097819 */ /* 0x000fc400000006ff */
[----:B------:R-:W-:Y:S02]  /*e550*/  LOP3.LUT R10, R8, 0x1, RZ, 0xc0, !PT ;  /* 0x00000001080a7812 */ /* 0x000fe400078ec0ff */
[----:B------:R-:W-:Y:S02]  /*e560*/  LOP3.LUT R9, R9, 0x1c0, RZ, 0xc0, !PT ;  /* 0x000001c009097812 */ /* 0x000fe400078ec0ff */
[----:B------:R-:W-:Y:S02]  /*e570*/  ISETP.NE.U32.AND P0, PT, R10, 0x1, PT ;  /* 0x000000010a00780c */ /* 0x000fe40003f05070 */
[----:B------:R-:W-:Y:S02]  /*e580*/  LEA.HI R12, R9, R9, RZ, 0x1d ;  /* 0x00000009090c7211 */ /* 0x000fe400078fe8ff */
[----:B------:R-:W-:Y:S02]  /*e590*/  R2P PR, R8, 0x6 ;  /* 0x0000000608007804 */ /* 0x000fe40000000000 */
[----:B------:R-:W-:-:S02]  /*e5a0*/  LEA R5, R5, R12, 0x1 ;  /* 0x0000000c05057211 */ /* 0x000fc400078e08ff */
[----:B------:R-:W-:Y:S02]  /*e5b0*/  MOV R8, 0x20 ;  /* 0x0000002000087802 */ /* 0x000fe40000000f00 */
[----:B------:R-:W-:Y:S02]  /*e5c0*/  SHF.L.U32 R5, R5, 0x1, RZ ;  /* 0x0000000105057819 */ /* 0x000fe400000006ff */
[----:B------:R-:W-:Y:S02]  /*e5d0*/  MOV R10, 0x40 ;  /* 0x00000040000a7802 */ /* 0x000fe40000000f00 */
[C---:B------:R-:W-:Y:S01]  /*e5e0*/  IADD3 R9, R5.reuse, -0x10, RZ ;  /* 0xfffffff005097810 */ /* 0x040fe20007ffe0ff */
[----:B------:R-:W-:Y:S01]  /*e5f0*/  STS [R5], R160 ;  /* 0x000000a005007388 */ /* 0x000fe20000000800 */
[----:B------:R-:W-:Y:S02]  /*e600*/  SEL R8, R8, 0xffffffe0, !P1 ;  /* 0xffffffe008087807 */ /* 0x000fe40004800000 */
[----:B------:R-:W-:Y:S01]  /*e610*/  @P0 IADD3 R9, R5, 0x10, RZ ;  /* 0x0000001005090810 */ /* 0x000fe20007ffe0ff */
[----:B------:R-:W-:Y:S01]  /*e620*/  STS [R5+0x400], R162 ;  /* 0x000400a205007388 */ /* 0x000fe20000000800 */
[----:B------:R-:W-:-:S02]  /*e630*/  SEL R10, R10, 0xffffffc0, !P2 ;  /* 0xffffffc00a0a7807 */ /* 0x000fc40005000000 */
        /* <DEDUP_REMOVED lines=9> */
[----:B------:R-:W-:Y:S01]  /*e6d0*/  LOP3.LUT R7, R7, 0xffffffe0, RZ, 0xc0, !PT ;  /* 0xffffffe007077812 */ /* 0x000fe200078ec0ff */
[----:B------:R-:W-:Y:S03]  /*e6e0*/  STS [R11+0x400], R154 ;  /* 0x0004009a0b007388 */ /* 0x000fe60000000800 */
[----:B------:R-:W-:Y:S01]  /*e6f0*/  IADD3 R7, R4, -R7, RZ ;  /* 0x8000000704077210 */ /* 0x000fe20007ffe0ff */
[----:B------:R-:W-:Y:S01]  /*e700*/  STS [R13], R148 ;  /* 0x000000940d007388 */ /* 0x000fe20000000800 */
[----:B------:R-:W-:Y:S02]  /*e710*/  MOV R4, 0x7f800000 ;  /* 0x7f80000000047802 */ /* 0x000fe40000000f00 */
[----:B------:R-:W-:Y:S01]  /*e720*/  LOP3.LUT P0, RZ, R7, 0x3, RZ, 0xc0, !PT ;  /* 0x0000000307ff7812 */ /* 0x000fe2000780c0ff */
[----:B------:R-:W-:Y:S01]  /*e730*/  STS [R13+0x400], R150 ;  /* 0x000400960d007388 */ /* 0x000fe20000000800 */
[----:B--2---:R-:W-:-:S03]  /*e740*/  @P4 FMUL.FTZ R7, R2, 0.69314718246459960938 ;  /* 0x3f31721802074820 */ /* 0x004fc60000410000 */
[----:B------:R-:W-:Y:S01]  /*e750*/  STS [R15], R144 ;  /* 0x000000900f007388 */ /* 0x000fe20000000800 */
[----:B------:R-:W-:-:S03]  /*e760*/  @P4 FFMA.FTZ R4, R164, c[0x0][0x238], R7 ;  /* 0x00008e00a4044a23 */ /* 0x000fc60000010007 */
        /* <DEDUP_REMOVED lines=96> */
.L_x_1006:
[----:B---34-:R-:W-:Y:S05]  /*ed70*/  BSYNC B0 ;  /* 0x0000000000007941 */ /* 0x018fea0003800000 */
.L_x_1005:
        /* <DEDUP_REMOVED lines=27> */
.L_x_1008:
[----:B------:R-:W-:Y:S05]  /*ef30*/  BSYNC B0 ;  /* 0x0000000000007941 */ /* 0x000fea0003800000 */
.L_x_1007:
        /* <DEDUP_REMOVED lines=18> */
.L_x_1010:
[----:B------:R-:W-:Y:S05]  /*f060*/  BSYNC B0 ;  /* 0x0000000000007941 */ /* 0x000fea0003800000 */
.L_x_1009:
        /* <DEDUP_REMOVED lines=18> */
.L_x_1012:
[----:B------:R-:W-:Y:S05]  /*f190*/  BSYNC B0 ;  /* 0x0000000000007941 */ /* 0x000fea0003800000 */
.L_x_1011:
        /* <DEDUP_REMOVED lines=17> */
.L_x_1013:
        /* <DEDUP_REMOVED lines=13> */
.L_x_2044:


//--------------------- .text._ZN5flash16flash_fwd_kernelI23Flash_fwd_kernel_traitsILi256ELi64ELi64ELi4ELb0ELb0EN7cutlass6half_tE19Flash_kernel_traitsILi256ELi64ELi64ELi4ES3_EELb1ELb0ELb1ELb1ELb0ELb0ELb0ELb0EEEvNS_16Flash_fwd_paramsE --------------------------
	.section	.text._ZN5flash16flash_fwd_kernelI23Flash_fwd_kernel_traitsILi256ELi64ELi64ELi4ELb0ELb0EN7cutlass6half_tE19Flash_kernel_traitsILi256ELi64ELi64ELi4ES3_EELb1ELb0ELb1ELb1ELb0ELb0ELb0ELb0EEEvNS_16Flash_fwd_paramsE,"ax",@progbits
	.sectioninfo	@"SHI_REGISTERS=255"
	.align	128
        .global         _ZN5flash16flash_fwd_kernelI23Flash_fwd_kernel_traitsILi256ELi64ELi64ELi4ELb0ELb0EN7cutlass6half_tE19Flash_kernel_traitsILi256ELi64ELi64ELi4ES3_EELb1ELb0ELb1ELb1ELb0ELb0ELb0ELb0EEEvNS_16Flash_fwd_paramsE
        .type           _ZN5flash16flash_fwd_kernelI23Flash_fwd_kernel_traitsILi256ELi64ELi64ELi4ELb0ELb0EN7cutlass6half_tE19Flash_kernel_traitsILi256ELi64ELi64ELi4ES3_EELb1ELb0ELb1ELb1ELb0ELb0ELb0ELb0EEEvNS_16Flash_fwd_paramsE,@function
        .size           _ZN5flash16flash_fwd_kernelI23Flash_fwd_kernel_traitsILi256ELi64ELi64ELi4ELb0ELb0EN7cutlass6half_tE19Flash_kernel_traitsILi256ELi64ELi64ELi4ES3_EELb1ELb0ELb1ELb1ELb0ELb0ELb0ELb0EEEvNS_16Flash_fwd_paramsE,(.L_x_2045 - _ZN5flash16flash_fwd_kernelI23Flash_fwd_kernel_traitsILi256ELi64ELi64ELi4ELb0ELb0EN7cutlass6half_tE19Flash_kernel_traitsILi256ELi64ELi64ELi4ES3_EELb1ELb0ELb1ELb1ELb0ELb0ELb0ELb0EEEvNS_16Flash_fwd_paramsE)
        .other          _ZN5flash16flash_fwd_kernelI23Flash_fwd_kernel_traitsILi256ELi64ELi64ELi4ELb0ELb0EN7cutlass6half_tE19Flash_kernel_traitsILi256ELi64ELi64ELi4ES3_EELb1ELb0ELb1ELb1ELb0ELb0ELb0ELb0EEEvNS_16Flash_fwd_paramsE,@"STO_CUDA_ENTRY STV_DEFAULT"
_ZN5flash16flash_fwd_kernelI23Flash_fwd_kernel_traitsILi256ELi64ELi64ELi4ELb0ELb0EN7cutlass6half_tE19Flash_kernel_traitsILi256ELi64ELi64ELi4ES3_EELb1ELb0ELb1ELb1ELb0ELb0ELb0ELb0EEEvNS_16Flash_fwd_paramsE:
.text._ZN5flash16flash_fwd_kernelI23Flash_fwd_kernel_traitsILi256ELi64ELi64ELi4ELb0ELb0EN7cutlass6half_tE19Flash_kernel_traitsILi256ELi64ELi64ELi4ES3_EELb1ELb0ELb1ELb1ELb0ELb0ELb0ELb0EEEvNS_16Flash_fwd_paramsE:
        /* <DEDUP_REMOVED lines=16> */
[----:B------:R-:W1:Y:S01]  /*0100*/  S2UR UR17, SR_CTAID.Y ;  /* 0x00000000001179c3 */ /* 0x000e620000002600 */
[----:B------:R-:W-:Y:S02]  /*0110*/  UISETP.NE.U32.AND UP2, UPT, URZ, UR6, UPT ;  /* 0x000000063f00728c */ /* 0x000fe4000bf45070 */
[----:B------:R-:W-:Y:S02]  /*0120*/  UISETP.NE.U32.AND UP1, UPT, URZ, UR4, UPT ;  /* 0x000000043f00728c */ /* 0x000fe4000bf25070 */
[----:B------:R-:W-:-:S02]  /*0130*/  UISETP.NE.AND.EX UP2, UPT, URZ, UR7, UPT, UP2 ;  /* 0x000000073f00728c */ /* 0x000fc4000bf45320 */
[----:B------:R-:W-:Y:S01]  /*0140*/  UMOV UR12, 0x4 ;  /* 0x00000004000c7882 */ /* 0x000fe20000000000 */
[----:B------:R-:W1:Y:S01]  /*0150*/  S2UR UR16, SR_CTAID.Z ;  /* 0x00000000001079c3 */ /* 0x000e620000002700 */
[----:B------:R-:W-:Y:S02]  /*0160*/  UISETP.NE.AND.EX UP1, UPT, URZ, UR5, UPT, UP1 ;  /* 0x000000053f00728c */ /* 0x000fe4000bf25310 */
[----:B------:R-:W-:Y:S01]  /*0170*/  PLOP3.LUT P0, PT, PT, PT, UP2, 0x80, 0x0 ;  /* 0x000000000000781c */ /* 0x000fe20003f0f028 */
[----:B------:R-:W-:Y:S02]  /*0180*/  ULDC.U8 UR6, c[0x0][0x312] ;  /* 0x0000c48000067ab9 */ /* 0x000fe40000000000 */
[----:B------:R-:W-:Y:S02]  /*0190*/  ULDC.64 UR4, c[0x0][0x248] ;  /* 0x0000920000047ab9 */ /* 0x000fe40000000a00 */
[----:B------:R-:W-:Y:S02]  /*01a0*/  UISETP.NE.AND UP3, UPT, UR6, URZ, UPT ;  /* 0x0000003f0600728c */ /* 0x000fe4000bf65270 */
[----:B------:R-:W-:-:S04]  /*01b0*/  UISETP.EQ.U32.AND UP0, UPT, URZ, UR4, UPT ;  /* 0x000000043f00728c */ /* 0x000fc8000bf02070 */
[----:B------:R-:W-:Y:S02]  /*01c0*/  UISETP.EQ.OR.EX UP0, UPT, URZ, UR5, !UP3, UP0 ;  /* 0x000000053f00728c */ /* 0x000fe4000df02700 */
[----:B-1----:R-:W-:-:S06]  /*01d0*/  ULOP3.LUT UR8, UR16, UR18, UR17, 0xfe, !UPT ;  /* 0x0000001210087292 */ /* 0x002fcc000f8efe11 */
[----:B--2---:R-:W-:Y:S01]  /*01e0*/  LOP3.LUT P3, RZ, R85, UR8, RZ, 0xfc, !PT ;  /* 0x0000000855ff7c12 */ /* 0x004fe2000f86fcff */
[----:B------:R-:W-:Y:S02]  /*01f0*/  ULDC.64 UR8, c[0x0][0x240] ;  /* 0x0000900000087ab9 */ /* 0x000fe40000000a00 */
[----:B------:R-:W-:-:S06]  /*0200*/  UIMAD.WIDE UR8, UR17, UR12, UR8 ;  /* 0x0000000c110872a5 */ /* 0x000fcc000f8e0208 */
[----:B------:R-:W-:Y:S02]  /*0210*/  IMAD.U32 R12, RZ, RZ, UR8 ;  /* 0x00000008ff0c7e24 */ /* 0x000fe4000f8e00ff */
[----:B------:R-:W-:Y:S02]  /*0220*/  IMAD.U32 R13, RZ, RZ, UR9 ;  /* 0x00000009ff0d7e24 */ /* 0x000fe4000f8e00ff */
[----:B------:R-:W-:Y:S02]  /*0230*/  @!P3 IMAD.MOV.U32 R6, RZ, RZ, c[0x0][0x308] ;  /* 0x0000c200ff06b624 */ /* 0x000fe400078e00ff */
[----:B------:R-:W-:Y:S01]  /*0240*/  @!P3 IMAD.MOV.U32 R7, RZ, RZ, c[0x0][0x30c] ;  /* 0x0000c300ff07b624 */ /* 0x000fe200078e00ff */
[----:B------:R-:W-:Y:S02]  /*0250*/  ULDC.64 UR4, c[0x0][0x248] ;  /* 0x0000920000047ab9 */ /* 0x000fe40000000a00 */
[----:B------:R-:W-:Y:S02]  /*0260*/  UIMAD.WIDE UR4, UR17, UR12, UR4 ;  /* 0x0000000c110472a5 */ /* 0x000fe4000f8e0204 */
[----:B------:R-:W-:-:S02]  /*0270*/  ULDC.64 UR6, c[0x0][0x250] ;  /* 0x0000940000067ab9 */ /* 0x000fc40000000a00 */
        /* <DEDUP_REMOVED lines=49> */
.L_x_1014:
[----:B------:R-:W-:Y:S02]  /*0590*/  ULDC UR6, c[0x0][0x218] ;  /* 0x0000860000067ab9 */ /* 0x000fe40000000800 */
.L_x_1015:
        /* <DEDUP_REMOVED lines=52> */
[----:B------:R-:W-:Y:S01]  /*08e0*/  ULDC.U8 UR12, c[0x0][0x328] ;  /* 0x0000ca00000c7ab9 */ /* 0x000fe20000000000 */
[----:B------:R-:W-:Y:S01]  /*08f0*/  IMAD.U32 R17, RZ, RZ, UR18 ;  /* 0x00000012ff117e24 */ /* 0x000fe2000f8e00ff */
[----:B------:R-:W-:Y:S01]  /*0900*/  UISETP.NE.AND UP3, UPT, UR12, URZ, UPT ;  /* 0x0000003f0c00728c */ /* 0x000fe2000bf65270 */
[----:B------:R-:W-:Y:S01]  /*0910*/  IMAD.IADD R85, R85, 0x1, -R0 ;  /* 0x0000000155557824 */ /* 0x000fe200078e0a00 */
[----:B------:R-:W-:Y:S01]  /*0920*/  @!UP0 USHF.R.S32.HI UR13, URZ, 0x1f, UR17 ;  /* 0x0000001f3f0d8899 */ /* 0x000fe20008011411 */
[--C-:B------:R-:W-:Y:S01]  /*0930*/  SHF.R.S32.HI R15, RZ, 0x1f, R14.reuse ;  /* 0x0000001fff0f7819 */ /* 0x100fe2000001140e */
[----:B------:R-:W-:Y:S01]  /*0940*/  @UP0 UIMAD.WIDE.U32 UR8, UR15, UR6, URZ ;  /* 0x000000060f0802a5 */ /* 0x000fe2000f8e003f */
[----:B------:R-:W-:Y:S01]  /*0950*/  IMAD.SHL.U32 R9, R85, 0x8, RZ ;  /* 0x0000000855097824 */ /* 0x000fe200078e00ff */
[----:B------:R-:W-:Y:S01]  /*0960*/  ULDC.64 UR4, c[0x0][0x1e0] ;  /* 0x0000780000047ab9 */ /* 0x000fe20000000a00 */
[----:B------:R-:W-:Y:S01]  /*0970*/  BSSY B0, `(.L_x_1017) ;  /* 0x000003f000007945 */ /* 0x000fe20003800000 */
[----:B------:R-:W-:Y:S01]  /*0980*/  @!UP0 UIMAD UR13, UR13, UR4, URZ ;  /* 0x000000040d0d82a4 */ /* 0x000fe2000f8e023f */
[----:B------:R-:W-:Y:S01]  /*0990*/  IMAD.WIDE R16, R17, 0x40, R14 ;  /* 0x0000004011107825 */ /* 0x000fe200078e020e */
[----:B------:R-:W-:Y:S01]  /*09a0*/  USHF.R.S32.HI UR14, URZ, 0x1f, UR16 ;  /* 0x0000001f3f0e7899 */ /* 0x000fe20008011410 */
[C---:B------:R-:W-:Y:S01]  /*09b0*/  IADD3 R8, R9.reuse, 0x40, RZ ;  /* 0x0000004009087810 */ /* 0x040fe20007ffe0ff */
[----:B------:R-:W-:Y:S01]  /*09c0*/  UISETP.EQ.AND UP3, UPT, UR11, URZ, UP3 ;  /* 0x0000003f0b00728c */ /* 0x000fe20009f62270 */
[C---:B------:R-:W-:Y:S01]  /*09d0*/  IADD3 R7, R9.reuse, 0x80, RZ ;  /* 0x0000008009077810 */ /* 0x040fe20007ffe0ff */
[----:B------:R-:W-:Y:S01]  /*09e0*/  @!UP2 UISETP.NE.AND UP1, UPT, UR12, URZ, UPT ;  /* 0x0000003f0c00a28c */ /* 0x000fe2000bf25270 */
[----:B------:R-:W-:Y:S01]  /*09f0*/  IADD3 R6, R9, 0xc0, RZ ;  /* 0x000000c009067810 */ /* 0x000fe20007ffe0ff */
[----:B------:R-:W-:-:S02]  /*0a00*/  @UP0 UIMAD UR7, UR15, UR7, UR9 ;  /* 0x000000070f0702a4 */ /* 0x000fc4000f8e0209 */
[----:B------:R-:W-:Y:S02]  /*0a10*/  ULDC UR10, c[0x0][0x214] ;  /* 0x00008500000a7ab9 */ /* 0x000fe40000000800 */
[----:B------:R-:W-:Y:S02]  /*0a20*/  @UP2 ULDC UR11, c[0x0][0x210] ;  /* 0x00008400000b2ab9 */ /* 0x000fe40000000800 */
[----:B------:R-:W-:Y:S02]  /*0a30*/  ULDC UR9, c[0x0][0x234] ;  /* 0x00008d0000097ab9 */ /* 0x000fe40000000800 */
[----:B------:R-:W-:Y:S02]  /*0a40*/  @!UP0 UIMAD.WIDE.U32 UR24, UR17, UR4, URZ ;  /* 0x00000004111882a5 */ /* 0x000fe4000f8e003f */
        /* <DEDUP_REMOVED lines=17> */
[----:B------:R-:W-:-:S02]  /*0b60*/  USEL UR14, UR14, URZ, !UP3 ;  /* 0x0000003f0e0e7287 */ /* 0x000fc4000d800000 */
[----:B------:R-:W-:Y:S01]  /*0b70*/  @UP2 ULDC UR20, c[0x0][0x210] ;  /* 0x0000840000142ab9 */ /* 0x000fe20000000800 */
[----:B-1----:R-:W-:Y:S01]  /*0b80*/  IMAD.WIDE.U32 R10, R10, c[0x0][0x1f0], R2 ;  /* 0x00007c000a0a7a25 */ /* 0x002fe200078e0002 */
[----:B------:R-:W-:Y:S02]  /*0b90*/  @!UP2 UMOV UR20, 0x1 ;  /* 0x000000010014a882 */ /* 0x000fe40000000000 */
[----:B------:R-:W-:Y:S02]  /*0ba0*/  UIMAD UR11, UR16, UR11, UR14 ;  /* 0x0000000b100b72a4 */ /* 0x000fe4000f8e020e */
[----:B------:R-:W-:Y:S02]  /*0bb0*/  UIMAD UR19, UR19, UR20, URZ ;  /* 0x00000014131372a4 */ /* 0x000fe4000f8e023f */
        /* <DEDUP_REMOVED lines=26> */
.L_x_1018:
[----:B------:R-:W-:Y:S05]  /*0d60*/  BSYNC B0 ;  /* 0x0000000000007941 */ /* 0x000fea0003800000 */
.L_x_1017:
        /* <DEDUP_REMOVED lines=22> */
.L_x_1020:
[----:B------:R-:W-:Y:S05]  /*0ed0*/  BSYNC B0 ;  /* 0x0000000000007941 */ /* 0x000fea0003800000 */
.L_x_1019:
        /* <DEDUP_REMOVED lines=22> */
.L_x_1022:
[----:B------:R-:W-:Y:S05]  /*1040*/  BSYNC B0 ;  /* 0x0000000000007941 */ /* 0x000fea0003800000 */
.L_x_1021:
        /* <DEDUP_REMOVED lines=21> */
.L_x_1024:
[----:B------:R-:W-:Y:S05]  /*11a0*/  BSYNC B0 ;  /* 0x0000000000007941 */ /* 0x000fea0003800000 */
.L_x_1023:
        /* <DEDUP_REMOVED lines=35> */
.L_x_1016:
        /* <DEDUP_REMOVED lines=34> */
.L_x_1025:
        /* <DEDUP_REMOVED lines=50> */
.L_x_1026:
[CC--:B------:R-:W-:Y:S01]  /*1920*/  LEA.HI R14, R6.reuse, R85.reuse, RZ, 0x3 ;  /* 0x00000055060e7211 */ /* 0x0c0fe200078f18ff */
[----:B------:R-:W1:Y:S01]  /*1930*/  S2R R16, SR_CTAID.Z ;  /* 0x0000000000107919 */ /* 0x000e620000002700 */
[----:B------:R-:W-:Y:S01]  /*1940*/  LEA.HI R4, R6, R85, RZ, 0x4 ;  /* 0x0000005506047211 */ /* 0x000fe200078f20ff */
[----:B------:R-:W-:Y:S01]  /*1950*/  ULDC.64 UR4, c[0x0][0x1b8] ;  /* 0x00006e0000047ab9 */ /* 0x000fe20000000a00 */
[----:B------:R-:W-:Y:S01]  /*1960*/  LOP3.LUT R0, R14, 0xfffffff8, RZ, 0xc0, !PT ;  /* 0xfffffff80e007812 */ /* 0x000fe200078ec0ff */
[----:B------:R-:W-:Y:S01]  /*1970*/  UIMAD UR4, UR30, UR4, URZ ;  /* 0x000000041e0472a4 */ /* 0x000fe2000f8e023f */
[----:B------:R-:W-:Y:S01]  /*1980*/  SHF.R.S32.HI R5, RZ, 0x4, R4 ;  /* 0x00000004ff057819 */ /* 0x000fe20000011404 */
[----:B------:R-:W-:Y:S01]  /*1990*/  IMAD.U32 R240, RZ, RZ, UR8 ;  /* 0x00000008fff07e24 */ /* 0x000fe2000f8e00ff */
[----:B------:R-:W-:Y:S01]  /*19a0*/  SHF.R.S32.HI R14, RZ, 0x3, R14 ;  /* 0x00000003ff0e7819 */ /* 0x000fe2000001140e */
[----:B------:R-:W-:Y:S01]  /*19b0*/  IMAD.IADD R0, R85, 0x1, -R0 ;  /* 0x0000000155007824 */ /* 0x000fe200078e0a00 */
[C---:B------:R-:W-:Y:S01]  /*19c0*/  LEA.HI R233, R4.reuse, R5, RZ, 0x1 ;  /* 0x0000000504e97211 */ /* 0x040fe200078f08ff */
[----:B------:R-:W-:Y:S01]  /*19d0*/  IMAD.U32 R198, RZ, RZ, UR8 ;  /* 0x00000008ffc67e24 */ /* 0x000fe2000f8e00ff */
[----:B------:R-:W-:Y:S01]  /*19e0*/  LOP3.LUT R4, R4, 0xfffffff0, RZ, 0xc0, !PT ;  /* 0xfffffff004047812 */ /* 0x000fe200078ec0ff */
[----:B------:R-:W-:Y:S01]  /*19f0*/  IMAD.SHL.U32 R3, R14, 0x40, RZ ;  /* 0x000000400e037824 */ /* 0x000fe200078e00ff */
[----:B------:R-:W-:Y:S01]  /*1a00*/  LOP3.LUT R233, R233, 0xfffffffe, RZ, 0xc0, !PT ;  /* 0xfffffffee9e97812 */ /* 0x000fe200078ec0ff */
[----:B------:R-:W-:Y:S01]  /*1a10*/  IMAD.SHL.U32 R250, R0, 0x8, RZ ;  /* 0x0000000800fa7824 */ /* 0x000fe200078e00ff */
[----:B------:R-:W-:Y:S01]  /*1a20*/  SHF.R.S32.HI R15, RZ, 0x1f, R14 ;  /* 0x0000001fff0f7819 */ /* 0x000fe2000001140e */
[----:B------:R-:W-:Y:S01]  /*1a30*/  IMAD.IADD R4, R85, 0x1, -R4 ;  /* 0x0000000155047824 */ /* 0x000fe200078e0a04 */
[----:B------:R-:W-:Y:S01]  /*1a40*/  LOP3.LUT R3, R3, 0x1c0, RZ, 0xc0, !PT ;  /* 0x000001c003037812 */ /* 0x000fe200078ec0ff */
[----:B------:R-:W-:Y:S01]  /*1a50*/  IMAD.IADD R233, R5, 0x1, -R233 ;  /* 0x0000000105e97824 */ /* 0x000fe200078e0ae9 */
[--C-:B------:R-:W-:Y:S01]  /*1a60*/  SHF.R.S32.HI R251, RZ, 0x1f, R250.reuse ;  /* 0x0000001ffffb7819 */ /* 0x100fe200000114fa */
[----:B------:R-:W-:Y:S01]  /*1a70*/  IMAD R9, R15, c[0x0][0x198], RZ ;  /* 0x000066000f097a24 */ /* 0x000fe200078e02ff */
[--C-:B------:R-:W-:Y:S01]  /*1a80*/  LOP3.LUT R5, R3, 0x38, R250.reuse, 0xf8, !PT ;  /* 0x0000003803057812 */ /* 0x100fe200078ef8fa */
[----:B------:R-:W-:Y:S01]  /*1a90*/  IMAD.SHL.U32 R8, R233, 0x8, RZ ;  /* 0x00000008e9087824 */ /* 0x000fe200078e00ff */
[----:B------:R-:W-:Y:S01]  /*1aa0*/  SHF.R.U32.HI R238, RZ, 0x3, R3 ;  /* 0x00000003ffee7819 */ /* 0x000fe20000011603 */
[----:B------:R-:W-:Y:S01]  /*1ab0*/  IMAD.WIDE.U32 R12, R14, c[0x0][0x198], R250 ;  /* 0x000066000e0c7a25 */ /* 0x000fe200078e00fa */
[----:B------:R-:W-:Y:S01]  /*1ac0*/  SHF.R.S32.HI R3, RZ, 0x1f, R4 ;  /* 0x0000001fff037819 */ /* 0x000fe20000011404 */
[----:B------:R-:W-:Y:S01]  /*1ad0*/  BSSY B0, `(.L_x_1027) ;  /* 0x000005c000007945 */ /* 0x000fe20003800000 */
[----:B------:R-:W-:Y:S01]  /*1ae0*/  LOP3.LUT R238, R5, R238, RZ, 0x3c, !PT ;  /* 0x000000ee05ee7212 */ /* 0x000fe200078e3cff */
[----:B------:R-:W-:Y:S01]  /*1af0*/  IMAD.U32 R19, RZ, RZ, UR18 ;  /* 0x00000012ff137e24 */ /* 0x000fe2000f8e00ff */
[----:B------:R-:W-:-:S02]  /*1b00*/  LEA.HI R3, R3, R4, RZ, 0x3 ;  /* 0x0000000403037211 */ /* 0x000fc400078f18ff */
[----:B------:R-:W-:Y:S01]  /*1b10*/  LEA.HI R7, R6, R85, RZ, 0x6 ;  /* 0x0000005506077211 */ /* 0x000fe200078f30ff */
[----:B------:R-:W-:Y:S01]  /*1b20*/  IMAD.WIDE R18, R19, 0x40, R14 ;  /* 0x0000004013127825 */ /* 0x000fe200078e020e */
[----:B------:R-:W-:Y:S01]  /*1b30*/  IADD3 R20, P0, R250, UR6, RZ ;  /* 0x00000006fa147c10 */ /* 0x000fe2000ff1e0ff */
[----:B------:R-:W-:Y:S01]  /*1b40*/  ULDC.64 UR6, c[0x0][0x1b0] ;  /* 0x00006c0000067ab9 */ /* 0x000fe20000000a00 */
[----:B------:R-:W-:Y:S01]  /*1b50*/  LOP3.LUT R5, R3, 0xfffffff8, RZ, 0xc0, !PT ;  /* 0xfffffff803057812 */ /* 0x000fe200078ec0ff */
[----:B------:R-:W-:Y:S01]  /*1b60*/  IMAD.SHL.U32 R7, R7, 0x8, RZ ;  /* 0x0000000807077824 */ /* 0x000fe200078e00ff */
[----:B------:R-:W-:Y:S01]  /*1b70*/  IADD3.X R21, R251, UR27, RZ, P0, !PT ;  /* 0x0000001bfb157c10 */ /* 0x000fe200087fe4ff */
[----:B------:R-:W-:Y:S01]  /*1b80*/  UIMAD UR6, UR30, UR6, URZ ;  /* 0x000000061e0672a4 */ /* 0x000fe2000f8e023f */
[----:B------:R-:W-:Y:S01]  /*1b90*/  IADD3 R12, P0, R12, UR14, RZ ;  /* 0x0000000e0c0c7c10 */ /* 0x000fe2000ff1e0ff */
[----:B------:R-:W-:Y:S01]  /*1ba0*/  IMAD.IADD R5, R4, 0x1, -R5 ;  /* 0x0000000104057824 */ /* 0x000fe200078e0a05 */
[----:B------:R-:W-:Y:S01]  /*1bb0*/  LOP3.LUT R238, R238, 0xfffffe00, R7, 0xf8, !PT ;  /* 0xfffffe00eeee7812 */ /* 0x000fe200078ef807 */
[----:B------:R-:W-:Y:S01]  /*1bc0*/  IMAD R4, R14, c[0x0][0x19c], R9 ;  /* 0x000067000e047a24 */ /* 0x000fe200078e0209 */
[----:B------:R-:W-:Y:S01]  /*1bd0*/  UIMAD UR7, UR8, UR7, UR6 ;  /* 0x00000007080772a4 */ /* 0x000fe2000f8e0206 */
[----:B-1----:R-:W-:Y:S01]  /*1be0*/  IMAD.WIDE.U32 R16, R16, c[0x0][0x1a8], R20 ;  /* 0x00006a0010107a25 */ /* 0x002fe200078e0014 */
[C---:B------:R-:W-:Y:S01]  /*1bf0*/  LOP3.LUT P2, RZ, R5.reuse, 0x4, RZ, 0xc0, !PT ;  /* 0x0000000405ff7812 */ /* 0x040fe2000784c0ff */
[----:B------:R-:W-:Y:S01]  /*1c00*/  UIADD3 UR6, -UR19, UR21, URZ ;  /* 0x0000001513067290 */ /* 0x000fe2000fffe13f */
[----:B------:R-:W-:Y:S01]  /*1c10*/  LOP3.LUT P1, RZ, R5, 0x2, RZ, 0xc0, !PT ;  /* 0x0000000205ff7812 */ /* 0x000fe2000782c0ff */
[----:B------:R-:W-:Y:S01]  /*1c20*/  IMAD R7, R15, c[0x0][0x1a0], RZ ;  /* 0x000068000f077a24 */ /* 0x000fe200078e02ff */
[----:B------:R-:W-:Y:S01]  /*1c30*/  IADD3.X R13, R13, UR13, R4, P0, !PT ;  /* 0x0000000d0d0d7c10 */ /* 0x000fe200087fe404 */
[----:B------:R-:W-:Y:S01]  /*1c40*/  IMAD.WIDE.U32 R20, R14, c[0x0][0x1a0], R250 ;  /* 0x000068000e147a25 */ /* 0x000fe200078e00fa */
[----:B------:R-:W-:Y:S01]  /*1c50*/  UIMAD UR27, UR8, UR5, UR4 ;  /* 0x00000005081b72a4 */ /* 0x000fe2000f8e0204 */
[----:B------:R-:W-:-:S02]  /*1c60*/  SHF.R.S32.HI R87, RZ, 0x5, R87 ;  /* 0x00000005ff577819 */ /* 0x000fc40000011457 */
[----:B------:R-:W-:Y:S01]  /*1c70*/  IMAD.SHL.U32 R5, R5, 0x40, RZ ;  /* 0x0000004005057824 */ /* 0x000fe200078e00ff */
[----:B------:R-:W-:Y:S01]  /*1c80*/  IADD3 R6, P0, R20, UR28, RZ ;  /* 0x0000001c14067c10 */ /* 0x000fe2000ff1e0ff */
[----:B------:R-:W-:Y:S01]  /*1c90*/  IMAD R4, R14, c[0x0][0x1a4], R7 ;  /* 0x000069000e047a24 */ /* 0x000fe200078e0207 */
[----:B------:R-:W-:Y:S01]  /*1ca0*/  ULDC.64 UR4, c[0x0][0x1a8] ;  /* 0x00006a0000047ab9 */ /* 0x000fe20000000a00 */
[----:B------:R-:W-:Y:S01]  /*1cb0*/  IMAD.SHL.U32 R3, R3, 0x40, RZ ;  /* 0x0000004003037824 */ /* 0x000fe200078e00ff */
[----:B------:R-:W-:Y:S01]  /*1cc0*/  LOP3.LUT R5, R5, 0x1c0, RZ, 0xc0, !PT ;  /* 0x000001c005057812 */ /* 0x000fe200078ec0ff */
[----:B------:R-:W-:Y:S01]  /*1cd0*/  UIMAD UR4, UR9, UR4, URZ ;  /* 0x00000004090472a4 */ /* 0x000fe2000f8e023f */
[----:B------:R-:W-:Y:S01]  /*1ce0*/  IADD3.X R7, R21, UR26, R4, P0, !PT ;  /* 0x0000001a15077c10 */ /* 0x000fe200087fe404 */
[----:B------:R-:W-:Y:S01]  /*1cf0*/  IMAD.WIDE.U32 R240, R240, c[0x0][0x1b0], R12 ;  /* 0x00006c00f0f07a25 */ /* 0x000fe200078e000c */
[----:B------:R-:W-:Y:S01]  /*1d00*/  LOP3.LUT R8, R5, 0x8, R8, 0xf8, !PT ;  /* 0x0000000805087812 */ /* 0x000fe200078ef808 */
[----:B------:R-:W-:Y:S01]  /*1d10*/  UIMAD UR4, UR16, UR5, UR4 ;  /* 0x00000005100472a4 */ /* 0x000fe2000f8e0204 */
[----:B------:R-:W-:Y:S01]  /*1d20*/  ISETP.GE.AND P0, PT, R14, UR6, PT ;  /* 0x000000060e007c0c */ /* 0x000fe2000bf06270 */
[----:B------:R-:W-:Y:S01]  /*1d30*/  IMAD.WIDE.U32 R198, R198, c[0x0][0x1b8], R6 ;  /* 0x00006e00c6c67a25 */ /* 0x000fe200078e0006 */
[----:B------:R-:W-:-:S02]  /*1d40*/  SHF.R.U32.HI R5, RZ, 0x3, R5 ;  /* 0x00000003ff057819 */ /* 0x000fc40000011605 */
[----:B------:R-:W-:Y:S01]  /*1d50*/  IADD3 R243, R241, UR7, RZ ;  /* 0x00000007f1f37c10 */ /* 0x000fe2000fffe0ff */
[----:B------:R-:W-:Y:S01]  /*1d60*/  IMAD.SHL.U32 R238, R238, 0x2, RZ ;  /* 0x00000002eeee7824 */ /* 0x000fe200078e00ff */
[----:B------:R-:W-:Y:S01]  /*1d70*/  LOP3.LUT R4, R8, R5, RZ, 0x3c, !PT ;  /* 0x0000000508047212 */ /* 0x000fe200078e3cff */
[----:B------:R-:W-:Y:S01]  /*1d80*/  IMAD.MOV.U32 R5, RZ, RZ, 0x10 ;  /* 0x00000010ff057424 */ /* 0x000fe200078e00ff */
[----:B------:R-:W-:Y:S02]  /*1d90*/  IADD3 R13, R17, UR4, RZ ;  /* 0x00000004110d7c10 */ /* 0x000fe4000fffe0ff */
[----:B------:R-:W-:Y:S01]  /*1da0*/  LOP3.LUT R4, R4, 0xfffffe00, R3, 0xf8, !PT ;  /* 0xfffffe0004047812 */ /* 0x000fe200078ef803 */
[----:B------:R-:W-:Y:S01]  /*1db0*/  IMAD.MOV.U32 R3, RZ, RZ, 0x20 ;  /* 0x00000020ff037424 */ /* 0x000fe200078e00ff */
[----:B------:R-:W-:Y:S02]  /*1dc0*/  IADD3 R201, R199, UR27, RZ ;  /* 0x0000001bc7c97c10 */ /* 0x000fe4000fffe0ff */
[----:B------:R-:W-:-:S02]  /*1dd0*/  IADD3 R237, R250, 0x40, RZ ;  /* 0x00000040faed7810 */ /* 0x000fc40007ffe0ff */
        /* <DEDUP_REMOVED lines=43> */
.L_x_1028:
[----:B------:R-:W-:Y:S05]  /*2090*/  BSYNC B0 ;  /* 0x0000000000007941 */ /* 0x000fea0003800000 */
.L_x_1027:
        /* <DEDUP_REMOVED lines=45> */
.L_x_1030:
[----:B------:R-:W-:Y:S05]  /*2370*/  BSYNC B0 ;  /* 0x0000000000007941 */ /* 0x000fea0003800000 */
.L_x_1029:
        /* <DEDUP_REMOVED lines=45> */
.L_x_1032:
[----:B------:R-:W-:Y:S05]  /*2650*/  BSYNC B0 ;  /* 0x0000000000007941 */ /* 0x000fea0003800000 */
.L_x_1031:
        /* <DEDUP_REMOVED lines=48> */
.L_x_1034:
[----:B------:R-:W-:Y:S05]  /*2960*/  BSYNC B0 ;  /* 0x0000000000007941 */ /* 0x000fea0003800000 */
.L_x_1033:
        /* <DEDUP_REMOVED lines=45> */
.L_x_1036:
[----:B------:R-:W-:Y:S05]  /*2c40*/  BSYNC B0 ;  /* 0x0000000000007941 */ /* 0x000fea0003800000 */
.L_x_1035:
        /* <DEDUP_REMOVED lines=41> */
.L_x_1038:
[----:B------:R-:W-:Y:S05]  /*2ee0*/  BSYNC B0 ;  /* 0x0000000000007941 */ /* 0x000fea0003800000 */
.L_x_1037:
        /* <DEDUP_REMOVED lines=40> */
.L_x_1040:
[----:B------:R-:W-:Y:S05]  /*3170*/  BSYNC B0 ;  /* 0x0000000000007941 */ /* 0x000fea0003800000 */
.L_x_1039:
        /* <DEDUP_REMOVED lines=42> */
.L_x_1042:
[----:B------:R-:W-:Y:S05]  /*3420*/  BSYNC B0 ;  /* 0x0000000000007941 */ /* 0x000fea0003800000 */
.L_x_1041:
        /* <DEDUP_REMOVED lines=23> */
[----:B------:R-:W1:Y:S01]  /*35a0*/  @P0 LDG.E R12, [R16.64] ;  /* 0x00000016100c0981 */ /* 0x000e62000c1e1900 */
[----:B------:R-:W-:Y:S01]  /*35b0*/  USHF.L.U64.HI UR9, UR4, UR33, UR5 ;  /* 0x0000002104097299 */ /* 0x000fe20008010205 */
[----:B------:R-:W-:Y:S01]  /*35c0*/  IMAD.U32 R13, RZ, RZ, UR29 ;  /* 0x0000001dff0d7e24 */ /* 0x000fe2000f8e00ff */
[----:B------:R-:W-:Y:S01]  /*35d0*/  USHF.L.U32 UR16, UR4, 0x6, URZ ;  /* 0x0000000604107899 */ /* 0x000fe2000800063f */
[----:B------:R-:W-:Y:S01]  /*35e0*/  BAR.SYNC.DEFER_BLOCKING 0x0 ;  /* 0x0000000000007b1d */ /* 0x000fe20000010000 */
[----:B------:R-:W-:Y:S01]  /*35f0*/  UIMAD UR5, UR9, UR29, URZ ;  /* 0x0000001d090572a4 */ /* 0x000fe2000f8e023f */
[----:B------:R-:W-:Y:S01]  /*3600*/  IMAD.MOV.U32 R200, RZ, RZ, R198 ;  /* 0x000000ffffc87224 */ /* 0x000fe200078e00c6 */
[----:B------:R-:W-:Y:S02]  /*3610*/  MOV R196, UR18 ;  /* 0x0000001200c47c02 */ /* 0x000fe40008000f00 */
[----:B------:R-:W-:Y:S01]  /*3620*/  UIMAD UR5, UR32, UR16, UR5 ;  /* 0x00000010200572a4 */ /* 0x000fe2000f8e0205 */
[----:B------:R-:W-:Y:S01]  /*3630*/  BSSY B0, `(.L_x_1043) ;  /* 0x0000031000007945 */ /* 0x000fe20003800000 */
[----:B------:R-:W-:Y:S01]  /*3640*/  LEA R196, R196, R87, 0x2 ;  /* 0x00000057c4c47211 */ /* 0x000fe200078e10ff */
[----:B------:R-:W-:Y:S01]  /*3650*/  UMOV UR32, URZ ;  /* 0x0000003f00207c82 */ /* 0x000fe20008000000 */
[----:B------:R2:W-:Y:S04]  /*3660*/  @P1 STS.128 [R238+0x10000], RZ ;  /* 0x010000ffee001388 */ /* 0x0005e80000000c00 */
[----:B------:R2:W-:Y:S04]  /*3670*/  @P1 STS.128 [R238+0x12000], RZ ;  /* 0x012000ffee001388 */ /* 0x0005e80000000c00 */
[----:B------:R2:W-:Y:S04]  /*3680*/  @P1 STS.128 [R238+0x14000], RZ ;  /* 0x014000ffee001388 */ /* 0x0005e80000000c00 */
[----:B------:R2:W-:Y:S01]  /*3690*/  @P1 STS.128 [R238+0x16000], RZ ;  /* 0x016000ffee001388 */ /* 0x0005e20000000c00 */
[----:B-1----:R-:W-:Y:S01]  /*36a0*/  @P0 FMUL.FTZ R12, R12, R11 ;  /* 0x0000000b0c0c0220 */ /* 0x002fe20000410000 */
[----:B------:R-:W-:-:S03]  /*36b0*/  SHF.R.S32.HI R11, RZ, 0x1f, R10 ;  /* 0x0000001fff0b7819 */ /* 0x000fc6000001140a */
[----:B------:R1:W3:Y:S01]  /*36c0*/  @P0 R2UR UR17, R12 ;  /* 0x000000000c1103c2 */ /* 0x0002e200000e0000 */
[----:B------:R-:W-:-:S04]  /*36d0*/  LEA.HI R84, R11, R10, RZ, 0x2 ;  /* 0x0000000a0b547211 */ /* 0x000fc800078f10ff */
[----:B------:R-:W-:Y:S01]  /*36e0*/  SHF.R.S32.HI R84, RZ, 0x2, R84 ;  /* 0x00000002ff547819 */ /* 0x000fe20000011454 */
[----:B-1----:R-:W-:Y:S01]  /*36f0*/  IMAD.WIDE.U32 R12, R13, UR16, R200 ;  /* 0x000000100d0c7c25 */ /* 0x002fe2000f8e00c8 */
[----:B---3--:R-:W-:-:S04]  /*3700*/  @UP1 UMOV UR32, UR17 ;  /* 0x0000001100201c82 */ /* 0x008fc80008000000 */
[----:B------:R-:W-:Y:S01]  /*3710*/  IADD3 R17, R13, UR5, RZ ;  /* 0x000000050d117c10 */ /* 0x000fe2000fffe0ff */
        /* <DEDUP_REMOVED lines=34> */
.L_x_1044:
[----:B--2---:R-:W-:Y:S05]  /*3940*/  BSYNC B0 ;  /* 0x0000000000007941 */ /* 0x004fea0003800000 */
.L_x_1043:
        /* <DEDUP_REMOVED lines=45> */
.L_x_1046:
[----:B------:R-:W-:Y:S05]  /*3c20*/  BSYNC B0 ;  /* 0x0000000000007941 */ /* 0x000fea0003800000 */
.L_x_1045:
        /* <DEDUP_REMOVED lines=44> */
.L_x_1048:
[----:B------:R-:W-:Y:S05]  /*3ef0*/  BSYNC B0 ;  /* 0x0000000000007941 */ /* 0x000fea0003800000 */
.L_x_1047:
[----:B------:R-:W-:Y:S01]  /*3f00*/  ISETP.GE.AND P0, PT, R6, UR6, PT ;  /* 0x0000000606007c0c */ /* 0x000fe2000bf06270 */
[----:B------:R-:W-:Y:S01]  /*3f10*/  UIADD3 UR4, UR20, 0x1, -UR21 ;  /* 0x0000000114047890 */ /* 0x000fe2000fffe815 */
[----:B------:R-:W4:Y:S01]  /*3f20*/  LDC.U8 R6, c[0x0][0x2d8] ;  /* 0x0000b600ff067b82 */ /* 0x000f220000000000 */
[----:B------:R-:W-:Y:S01]  /*3f30*/  ULDC UR5, c[0x0][0x2e8] ;  /* 0x0000ba0000057ab9 */ /* 0x000fe20000000800 */
[----:B------:R-:W-:Y:S01]  /*3f40*/  BSSY B0, `(.L_x_1049) ;  /* 0x000002e000007945 */ /* 0x000fe20003800000 */
[----:B------:R-:W-:-:S08]  /*3f50*/  UIADD3 UR5, UR4, UR5, URZ ;  /* 0x0000000504057290 */ /* 0x000fd0000fffe03f */
[----:B------:R1:W-:Y:S04]  /*3f60*/  @P0 STS.128 [R238+0x11800], RZ ;  /* 0x011800ffee000388 */ /* 0x0003e80000000c00 */
[----:B------:R1:W-:Y:S04]  /*3f70*/  @P0 STS.128 [R238+0x13800], RZ ;  /* 0x013800ffee000388 */ /* 0x0003e80000000c00 */
[----:B------:R1:W-:Y:S04]  /*3f80*/  @P0 STS.128 [R238+0x15800], RZ ;  /* 0x015800ffee000388 */ /* 0x0003e80000000c00 */
[----:B------:R1:W-:Y:S01]  /*3f90*/  @P0 STS.128 [R238+0x17800], RZ ;  /* 0x017800ffee000388 */ /* 0x0003e20000000c00 */
[----:B------:R-:W-:Y:S05]  /*3fa0*/  @P0 BRA `(.L_x_1050) ;  /* 0x0000027000000947 */ /* 0x000fea0003800000 */
[----:B----4-:R-:W-:Y:S01]  /*3fb0*/  ISETP.GE.AND P5, PT, R250, c[0x0][0x220], PT ;  /* 0x00008800fa007a0c */ /* 0x010fe20003fa6270 */
        /* <DEDUP_REMOVED lines=10> */
[C---:B-1----:R-:W-:Y:S02]  /*4060*/  @!P5 LEA R18, P6, R16.reuse, c[0x0][0x170], 0x1 ;  /* 0x00005c001012da11 */ /* 0x042fe400078c08ff */
        /* <DEDUP_REMOVED lines=27> */
.L_x_1050:
[----:B----4-:R-:W-:Y:S05]  /*4220*/  BSYNC B0 ;  /* 0x0000000000007941 */ /* 0x010fea0003800000 */
.L_x_1049:
[C---:B------:R-:W-:Y:S01]  /*4230*/  IMAD.SHL.U32 R8, R0.reuse, 0x40, RZ ;  /* 0x0000004000087824 */ /* 0x040fe200078e00ff */
[----:B------:R-:W-:Y:S01]  /*4240*/  R2P PR, R0, 0x6 ;  /* 0x0000000600007804 */ /* 0x000fe20000000000 */
[----:B------:R-:W-:Y:S01]  /*4250*/  IMAD.SHL.U32 R14, R14, 0x8, RZ ;  /* 0x000000080e0e7824 */ /* 0x000fe200078e00ff */
[----:B------:R-:W-:Y:S01]  /*4260*/  UIADD3 UR4, UR20, -UR21, URZ ;  /* 0x8000001514047290 */ /* 0x000fe2000fffe03f */
[----:B------:R-:W-:Y:S01]  /*4270*/  IMAD R234, R87, 0x400, R4 ;  /* 0x0000040057ea7824 */ /* 0x000fe200078e0204 */
[----:B------:R-:W-:Y:S01]  /*4280*/  LOP3.LUT R9, R8, 0x1c0, RZ, 0xc0, !PT ;  /* 0x000001c008097812 */ /* 0x000fe200078ec0ff */
[----:B------:R-:W-:Y:S01]  /*4290*/  IMAD.SHL.U32 R249, R85, 0x2, RZ ;  /* 0x0000000255f97824 */ /* 0x000fe200078e00ff */
[----:B------:R-:W-:Y:S01]  /*42a0*/  LEA R87, R87, UR19, 0x4 ;  /* 0x0000001357577c11 */ /* 0x000fe2000f8e20ff */
[----:B------:R-:W-:Y:S01]  /*42b0*/  IMAD.SHL.U32 R234, R234, 0x2, RZ ;  /* 0x00000002eaea7824 */ /* 0x000fe200078e00ff */
[----:B------:R-:W-:Y:S01]  /*42c0*/  LOP3.LUT R8, R9, 0x8, R14, 0xf8, !PT ;  /* 0x0000000809087812 */ /* 0x000fe200078ef80e */
[----:B------:R-:W0:Y:S01]  /*42d0*/  LDGDEPBAR ;  /* 0x00000000000079af */ /* 0x000e220000000000 */
[----:B------:R-:W-:Y:S01]  /*42e0*/  SHF.R.U32.HI R9, RZ, 0x3, R9 ;  /* 0x00000003ff097819 */ /* 0x000fe20000011609 */
[--C-:B------:R-:W-:Y:S01]  /*42f0*/  IMAD R232, R5, 0x2, R234.reuse ;  /* 0x0000000205e87824 */ /* 0x100fe200078e02ea */
[----:B------:R-:W-:Y:S01]  /*4300*/  LOP3.LUT R249, R249, 0x6, RZ, 0xc0, !PT ;  /* 0x00000006f9f97812 */ /* 0x000fe200078ec0ff */
[----:B------:R-:W-:Y:S01]  /*4310*/  LDSM.16.M88.4 R24, [R234] ;  /* 0x00000000ea18783b */ /* 0x000fe20000000200 */
[----:B------:R-:W-:Y:S01]  /*4320*/  LOP3.LUT R8, R8, R9, RZ, 0x3c, !PT ;  /* 0x0000000908087212 */ /* 0x000fe200078e3cff */
[C---:B------:R-:W-:Y:S01]  /*4330*/  IMAD R230, R3.reuse, 0x2, R234 ;  /* 0x0000000203e67824 */ /* 0x040fe200078e02ea */
[----:B------:R-:W-:Y:S01]  /*4340*/  UISETP.GT.AND UP0, UPT, UR29, UR11, UPT ;  /* 0x0000000b1d00728c */ /* 0x000fe2000bf04270 */
[----:B------:R-:W-:Y:S01]  /*4350*/  LDSM.16.M88.4 R60, [R232] ;  /* 0x00000000e83c783b */ /* 0x000fe20000000200 */
[----:B------:R-:W-:Y:S01]  /*4360*/  IMAD R229, R3, 0x2, R232 ;  /* 0x0000000203e57824 */ /* 0x000fe200078e02e8 */
[----:B------:R-:W-:Y:S01]  /*4370*/  UIADD3 UR6, UR25, 0x646e171e, URZ ;  /* 0x646e171e19067890 */ /* 0x000fe2000fffe03f */
[----:B------:R-:W-:Y:S01]  /*4380*/  IMAD R233, R233, 0x200, R8 ;  /* 0x00000200e9e97824 */ /* 0x000fe200078e0208 */
[----:B-1----:R-:W-:Y:S01]  /*4390*/  LDSM.16.M88.4 R20, [R230] ;  /* 0x00000000e614783b */ /* 0x002fe20000000200 */
[----:B------:R-:W-:-:S02]  /*43a0*/  IMAD.IADD R84, R84, 0x1, R87 ;  /* 0x0000000154547824 */ /* 0x000fc400078e0257 */
[----:B------:R-:W-:Y:S01]  /*43b0*/  IMAD.SHL.U32 R233, R233, 0x2, RZ ;  /* 0x00000002e9e97824 */ /* 0x000fe200078e00ff */
[----:B------:R-:W-:Y:S02]  /*43c0*/  LDSM.16.M88.4 R68, [R229] ;  /* 0x00000000e544783b */ /* 0x000fe40000000200 */
[----:B------:R-:W-:Y:S02]  /*43d0*/  IADD3 R248, R84, UR4, RZ ;  /* 0x0000000454f87c10 */ /* 0x000fe4000fffe0ff */
[----:B------:R-:W1:Y:S01]  /*43e0*/  LDSM.16.M88.4 R72, [R233+0x8000] ;  /* 0x00800000e948783b */ /* 0x000e620000000200 */
[C---:B------:R-:W-:Y:S02]  /*43f0*/  IADD3 R0, R233.reuse, 0x8000, RZ ;  /* 0x00008000e9007810 */ /* 0x040fe40007ffe0ff */
[----:B------:R-:W-:Y:S01]  /*4400*/  IADD3 R231, R233, 0x8020, RZ ;  /* 0x00008020e9e77810 */ /* 0x000fe20007ffe0ff */
[----:B------:R-:W4:Y:S01]  /*4410*/  LDSM.16.M88.4 R40, [R233+0x8800] ;  /* 0x00880000e928783b */ /* 0x000f220000000200 */
[----:B------:R-:W-:Y:S01]  /*4420*/  @P1 IADD3 R231, R0, -0x20, RZ ;  /* 0xffffffe000e71810 */ /* 0x000fe20007ffe0ff */
[----:B------:R-:W-:Y:S01]  /*4430*/  IMAD.MOV.U32 R0, RZ, RZ, 0x40 ;  /* 0x00000040ff007424 */ /* 0x000fe200078e00ff */
[----:B------:R-:W-:Y:S01]  /*4440*/  IADD3 R246, R84, UR5, RZ ;  /* 0x0000000554f67c10 */ /* 0x000fe2000fffe0ff */
[----:B------:R-:W5:Y:S01]  /*4450*/  LDSM.16.M88.4 R32, [R233+0x9000] ;  /* 0x00900000e920783b */ /* 0x000f620000000200 */
[----:B------:R-:W-:-:S02]  /*4460*/  IADD3 R247, R248, -c[0x0][0x2e4], RZ ;  /* 0x8000b900f8f77a10 */ /* 0x000fc40007ffe0ff */
[----:B------:R-:W-:Y:S01]  /*4470*/  SEL R0, R0, 0xffffffc0, !P2 ;  /* 0xffffffc000007807 */ /* 0x000fe20005000000 */
[----:B------:R-:W2:Y:S01]  /*4480*/  LDSM.16.M88.4 R12, [R233+0x9800] ;  /* 0x00980000e90c783b */ /* 0x000ea20000000200 */
[----:B------:R-:W-:Y:S02]  /*4490*/  IMNMX R246, R246, UR20, PT ;  /* 0x00000014f6f67c17 */ /* 0x000fe4000b800200 */
[----:B------:R-:W-:Y:S01]  /*44a0*/  IMNMX R247, RZ, R247, !PT ;  /* 0x000000f7fff77217 */ /* 0x000fe20007800200 */
[----:B------:R-:W3:Y:S01]  /*44b0*/  LDSM.16.M88.4 R64, [R231] ;  /* 0x00000000e740783b */ /* 0x000ee20000000200 */
        /* <DEDUP_REMOVED lines=12> */
[----:B------:R-:W2:Y:S01]  /*4580*/  LDSM.16.M88.4 R16, [R227+0x8000] ;  /* 0x00800000e310783b */ /* 0x000ea20000000200 */
[C---:B------:R-:W-:Y:S02]  /*4590*/  IADD3 R216, R231.reuse, 0x3800, RZ ;  /* 0x00003800e7d87810 */ /* 0x040fe40007ffe0ff */
[C---:B------:R-:W-:Y:S01]  /*45a0*/  IADD3 R215, R231.reuse, 0x4000, RZ ;  /* 0x00004000e7d77810 */ /* 0x040fe20007ffe0ff */
[----:B------:R-:W-:Y:S01]  /*45b0*/  LDSM.16.M88.4 R80, [R227+0x9000] ;  /* 0x00900000e350783b */ /* 0x000fe20000000200 */
[----:B------:R-:W-:-:S02]  /*45c0*/  IADD3 R214, R231, 0x4800, RZ ;  /* 0x00004800e7d67810 */ /* 0x000fc40007ffe0ff */
[C---:B------:R-:W-:Y:S01]  /*45d0*/  IADD3 R213, R231.reuse, 0x5000, RZ ;  /* 0x00005000e7d57810 */ /* 0x040fe20007ffe0ff */
[C---:B-1----:R-:W-:Y:S01]  /*45e0*/  HMMA.16816.F32 R8, R24.reuse, R72, RZ ;  /* 0x000000481808723c */ /* 0x042fe200000018ff */
[----:B------:R-:W-:Y:S01]  /*45f0*/  LDSM.16.M88.4 R76, [R227+0x9800] ;  /* 0x00980000e34c783b */ /* 0x000fe20000000200 */
[C---:B------:R-:W-:Y:S02]  /*4600*/  IADD3 R212, R231.reuse, 0x5800, RZ ;  /* 0x00005800e7d47810 */ /* 0x040fe40007ffe0ff */
[C---:B------:R-:W-:Y:S02]  /*4610*/  IADD3 R211, R231.reuse, 0x6000, RZ ;  /* 0x00006000e7d37810 */ /* 0x040fe40007ffe0ff */
[C---:B------:R-:W-:Y:S02]  /*4620*/  IADD3 R210, R231.reuse, 0x6800, RZ ;  /* 0x00006800e7d27810 */ /* 0x040fe40007ffe0ff */
[----:B------:R-:W-:Y:S01]  /*4630*/  HMMA.16816.F32 R72, R24, R74, RZ ;  /* 0x0000004a1848723c */ /* 0x000fe200000018ff */
[----:B------:R-:W-:-:S02]  /*4640*/  IADD3 R209, R231, 0x7000, RZ ;  /* 0x00007000e7d17810 */ /* 0x000fc40007ffe0ff */
[----:B------:R-:W-:-:S05]  /*4650*/  IADD3 R208, R231, 0x7800, RZ ;  /* 0x00007800e7d07810 */ /* 0x000fca0007ffe0ff */
[C---:B----4-:R-:W-:Y:S08]  /*4660*/  HMMA.16816.F32 R44, R24.reuse, R40, RZ ;  /* 0x00000028182c723c */ /* 0x050ff000000018ff */
[C---:B-----5:R-:W-:Y:S08]  /*4670*/  HMMA.16816.F32 R36, R24.reuse, R32, RZ ;  /* 0x000000201824723c */ /* 0x060ff000000018ff */
[C---:B------:R-:W-:Y:S08]  /*4680*/  HMMA.16816.F32 R40, R24.reuse, R42, RZ ;  /* 0x0000002a1828723c */ /* 0x040ff000000018ff */
[C---:B------:R-:W-:Y:S08]  /*4690*/  HMMA.16816.F32 R32, R24.reuse, R34, RZ ;  /* 0x000000221820723c */ /* 0x040ff000000018ff */
[C---:B--2---:R-:W-:Y:S08]  /*46a0*/  HMMA.16816.F32 R28, R24.reuse, R12, RZ ;  /* 0x0000000c181c723c */ /* 0x044ff000000018ff */
[----:B------:R-:W-:Y:S01]  /*46b0*/  HMMA.16816.F32 R24, R24, R14, RZ ;  /* 0x0000000e1818723c */ /* 0x000fe200000018ff */
[----:B------:R-:W1:Y:S07]  /*46c0*/  LDSM.16.M88.4 R12, [R227+0x8800] ;  /* 0x00880000e30c783b */ /* 0x000e6e0000000200 */
[C---:B---3--:R-:W-:Y:S08]  /*46d0*/  HMMA.16816.F32 R8, R60.reuse, R64, R8 ;  /* 0x000000403c08723c */ /* 0x048ff00000001808 */
[C---:B------:R-:W-:Y:S01]  /*46e0*/  HMMA.16816.F32 R72, R60.reuse, R66, R72 ;  /* 0x000000423c48723c */ /* 0x040fe20000001848 */
[----:B------:R-:W2:Y:S07]  /*46f0*/  LDSM.16.M88.4 R64, [R220] ;  /* 0x00000000dc40783b */ /* 0x000eae0000000200 */
[C---:B------:R-:W-:Y:S08]  /*4700*/  HMMA.16816.F32 R44, R60.reuse, R56, R44 ;  /* 0x000000383c2c723c */ /* 0x040ff0000000182c */
[C---:B------:R-:W-:Y:S01]  /*4710*/  HMMA.16816.F32 R40, R60.reuse, R58, R40 ;  /* 0x0000003a3c28723c */ /* 0x040fe20000001828 */
[----:B------:R-:W-:Y:S07]  /*4720*/  LDSM.16.M88.4 R56, [R234+0x2000] ;  /* 0x00200000ea38783b */ /* 0x000fee0000000200 */
[C---:B------:R-:W-:Y:S08]  /*4730*/  HMMA.16816.F32 R36, R60.reuse, R52, R36 ;  /* 0x000000343c24723c */ /* 0x040ff00000001824 */
[C---:B------:R-:W-:Y:S01]  /*4740*/  HMMA.16816.F32 R32, R60.reuse, R54, R32 ;  /* 0x000000363c20723c */ /* 0x040fe20000001820 */
[----:B------:R-:W3:Y:S07]  /*4750*/  LDSM.16.M88.4 R52, [R220+0x800] ;  /* 0x00080000dc34783b */ /* 0x000eee0000000200 */
[C---:B------:R-:W-:Y:S08]  /*4760*/  HMMA.16816.F32 R28, R60.reuse, R48, R28 ;  /* 0x000000303c1c723c */ /* 0x040ff0000000181c */
[----:B------:R-:W-:Y:S01]  /*4770*/  HMMA.16816.F32 R24, R60, R50, R24 ;  /* 0x000000323c18723c */ /* 0x000fe20000001818 */
[----:B------:R-:W4:Y:S04]  /*4780*/  LDSM.16.M88.4 R48, [R220+0x1000] ;  /* 0x00100000dc30783b */ /* 0x000f280000000200 */
[----:B------:R-:W-:Y:S03]  /*4790*/  LDSM.16.M88.4 R60, [R220+0x1800] ;  /* 0x00180000dc3c783b */ /* 0x000fe60000000200 */
[C---:B------:R-:W-:Y:S08]  /*47a0*/  HMMA.16816.F32 R8, R20.reuse, R16, R8 ;  /* 0x000000101408723c */ /* 0x040ff00000001808 */
[C---:B------:R-:W-:Y:S01]  /*47b0*/  HMMA.16816.F32 R72, R20.reuse, R18, R72 ;  /* 0x000000121448723c */ /* 0x040fe20000001848 */
[----:B------:R-:W5:Y:S07]  /*47c0*/  LDSM.16.M88.4 R16, [R233+0xa000] ;  /* 0x00a00000e910783b */ /* 0x000f6e0000000200 */
        /* <DEDUP_REMOVED lines=11> */
[----:B------:R-:W-:Y:S04]  /*4880*/  LDSM.16.M88.4 R72, [R232+0x2000] ;  /* 0x00200000e848783b */ /* 0x000fe80000000200 */
[----:B------:R-:W2:Y:S03]  /*4890*/  LDSM.16.M88.4 R64, [R231+0x2000] ;  /* 0x00200000e740783b */ /* 0x000ea60000000200 */
[C---:B---3--:R-:W-:Y:S08]  /*48a0*/  HMMA.16816.F32 R44, R68.reuse, R52, R44 ;  /* 0x00000034442c723c */ /* 0x048ff0000000182c */
[C---:B------:R-:W-:Y:S01]  /*48b0*/  HMMA.16816.F32 R40, R68.reuse, R54, R40 ;  /* 0x000000364428723c */ /* 0x040fe20000001828 */
[----:B------:R-:W3:Y:S07]  /*48c0*/  LDSM.16.M88.4 R52, [R231+0x2800] ;  /* 0x00280000e734783b */ /* 0x000eee0000000200 */
[C---:B----4-:R-:W-:Y:S08]  /*48d0*/  HMMA.16816.F32 R36, R68.reuse, R48, R36 ;  /* 0x000000304424723c */ /* 0x050ff00000001824 */
[----:B------:R-:W-:Y:S01]  /*48e0*/  HMMA.16816.F32 R32, R68, R50, R32 ;  /* 0x000000324420723c */ /* 0x000fe20000001820 */
[----:B------:R-:W4:Y:S07]  /*48f0*/  LDSM.16.M88.4 R48, [R231+0x3000] ;  /* 0x00300000e730783b */ /* 0x000f2e0000000200 */
[C---:B-----5:R-:W-:Y:S08]  /*4900*/  HMMA.16816.F32 R8, R56.reuse, R16, R8 ;  /* 0x000000103808723c */ /* 0x060ff00000001808 */
[----:B------:R-:W-:Y:S01]  /*4910*/  HMMA.16816.F32 R76, R56, R18, R76 ;  /* 0x00000012384c723c */ /* 0x000fe2000000184c */
        /* <DEDUP_REMOVED lines=8> */
[C---:B------:R-:W-:Y:S08]  /*49a0*/  HMMA.16816.F32 R36, R56.reuse, R12, R36 ;  /* 0x0000000c3824723c */ /* 0x040ff00000001824 */
[----:B------:R-:W-:Y:S01]  /*49b0*/  HMMA.16816.F32 R32, R56, R14, R32 ;  /* 0x0000000e3820723c */ /* 0x000fe20000001820 */
[----:B------:R-:W1:Y:S07]  /*49c0*/  LDSM.16.M88.4 R12, [R227+0xb000] ;  /* 0x00b00000e30c783b */ /* 0x000e6e0000000200 */
[C---:B--2---:R-:W-:Y:S08]  /*49d0*/  HMMA.16816.F32 R8, R72.reuse, R64, R8 ;  /* 0x000000404808723c */ /* 0x044ff00000001808 */
[----:B------:R-:W-:Y:S01]  /*49e0*/  HMMA.16816.F32 R76, R72, R66, R76 ;  /* 0x00000042484c723c */ /* 0x000fe2000000184c */
[----:B------:R-:W-:Y:S07]  /*49f0*/  LDSM.16.M88.4 R64, [R229+0x2000] ;  /* 0x00200000e540783b */ /* 0x000fee0000000200 */
[C---:B------:R-:W-:Y:S08]  /*4a00*/  HMMA.16816.F32 R28, R56.reuse, R80, R28 ;  /* 0x00000050381c723c */ /* 0x040ff0000000181c */
[----:B------:R-:W-:Y:S01]  /*4a10*/  HMMA.16816.F32 R24, R56, R82, R24 ;  /* 0x000000523818723c */ /* 0x000fe20000001818 */
[----:B------:R-:W2:Y:S04]  /*4a20*/  LDSM.16.M88.4 R56, [R220+0x2000] ;  /* 0x00200000dc38783b */ /* 0x000ea80000000200 */
[----:B------:R-:W1:Y:S03]  /*4a30*/  LDSM.16.M88.4 R80, [R227+0xb800] ;  /* 0x00b80000e350783b */ /* 0x000e660000000200 */
        /* <DEDUP_REMOVED lines=24> */
[----:B------:R-:W-:Y:S07]  /*4bc0*/  LDSM.16.M88.4 R60, [R231+0x5000] ;  /* 0x00500000e73c783b */ /* 0x000fee0000000200 */
[C---:B---3--:R-:W-:Y:S08]  /*4bd0*/  HMMA.16816.F32 R44, R64.reuse, R52, R44 ;  /* 0x00000034402c723c */ /* 0x048ff0000000182c */
[C---:B------:R-:W-:Y:S01]  /*4be0*/  HMMA.16816.F32 R40, R64.reuse, R54, R40 ;  /* 0x000000364028723c */ /* 0x040fe20000001828 */
[----:B------:R-:W-:Y:S07]  /*4bf0*/  LDSM.16.M88.4 R52, [R232+0x4000] ;  /* 0x00400000e834783b */ /* 0x000fee0000000200 */
[C---:B----4-:R-:W-:Y:S08]  /*4c00*/  HMMA.16816.F32 R36, R64.reuse, R48, R36 ;  /* 0x000000304024723c */ /* 0x050ff00000001824 */
[----:B------:R-:W-:Y:S01]  /*4c10*/  HMMA.16816.F32 R32, R64, R50, R32 ;  /* 0x000000324020723c */ /* 0x000fe20000001820 */
[----:B------:R-:W2:Y:S07]  /*4c20*/  LDSM.16.M88.4 R48, [R233+0xd800] ;  /* 0x00d80000e930783b */ /* 0x000eae0000000200 */
[C---:B-----5:R-:W-:Y:S08]  /*4c30*/  HMMA.16816.F32 R8, R68.reuse, R16, R8 ;  /* 0x000000104408723c */ /* 0x060ff00000001808 */
[----:B------:R-:W-:Y:S01]  /*4c40*/  HMMA.16816.F32 R76, R68, R18, R76 ;  /* 0x00000012444c723c */ /* 0x000fe2000000184c */
[----:B------:R-:W3:Y:S07]  /*4c50*/  LDSM.16.M88.4 R16, [R231+0x4000] ;  /* 0x00400000e710783b */ /* 0x000eee0000000200 */
[C---:B------:R-:W-:Y:S08]  /*4c60*/  HMMA.16816.F32 R28, R64.reuse, R72, R28 ;  /* 0x00000048401c723c */ /* 0x040ff0000000181c */
[----:B------:R-:W-:Y:S08]  /*4c70*/  HMMA.16816.F32 R24, R64, R74, R24 ;  /* 0x0000004a4018723c */ /* 0x000ff00000001818 */
[C---:B-1----:R-:W-:Y:S08]  /*4c80*/  HMMA.16816.F32 R44, R68.reuse, R12, R44 ;  /* 0x0000000c442c723c */ /* 0x042ff0000000182c */
[C---:B------:R-:W-:Y:S01]  /*4c90*/  HMMA.16816.F32 R40, R68.reuse, R14, R40 ;  /* 0x0000000e4428723c */ /* 0x040fe20000001828 */
[----:B------:R-:W1:Y:S07]  /*4ca0*/  LDSM.16.M88.4 R12, [R231+0x4800] ;  /* 0x00480000e70c783b */ /* 0x000e6e0000000200 */
[C---:B------:R-:W-:Y:S08]  /*4cb0*/  HMMA.16816.F32 R36, R68.reuse, R20, R36 ;  /* 0x000000144424723c */ /* 0x040ff00000001824 */
[C---:B------:R-:W-:Y:S01]  /*4cc0*/  HMMA.16816.F32 R64, R68.reuse, R22, R32 ;  /* 0x000000164440723c */ /* 0x040fe20000001820 */
[----:B------:R-:W-:Y:S04]  /*4cd0*/  LDSM.16.M88.4 R32, [R230+0x4000] ;  /* 0x00400000e620783b */ /* 0x000fe80000000200 */
[----:B------:R-:W4:Y:S03]  /*4ce0*/  LDSM.16.M88.4 R20, [R227+0xc000] ;  /* 0x00c00000e314783b */ /* 0x000f260000000200 */
[C---:B--2---:R-:W-:Y:S08]  /*4cf0*/  HMMA.16816.F32 R28, R68.reuse, R48, R28 ;  /* 0x00000030441c723c */ /* 0x044ff0000000181c */
[----:B------:R-:W-:Y:S01]  /*4d00*/  HMMA.16816.F32 R48, R68, R50, R24 ;  /* 0x000000324430723c */ /* 0x000fe20000001818 */
[----:B------:R-:W2:Y:S07]  /*4d10*/  LDSM.16.M88.4 R24, [R227+0xc800] ;  /* 0x00c80000e318783b */ /* 0x000eae0000000200 */
[C---:B---3--:R-:W-:Y:S08]  /*4d20*/  HMMA.16816.F32 R8, R52.reuse, R16, R8 ;  /* 0x000000103408723c */ /* 0x048ff00000001808 */
[C---:B------:R-:W-:Y:S01]  /*4d30*/  HMMA.16816.F32 R76, R52.reuse, R18, R76 ;  /* 0x00000012344c723c */ /* 0x040fe2000000184c */
[----:B------:R-:W3:Y:S07]  /*4d40*/  LDSM.16.M88.4 R16, [R227+0xd000] ;  /* 0x00d00000e310783b */ /* 0x000eee0000000200 */
        /* <DEDUP_REMOVED lines=9> */
[----:B------:R-:W-:Y:S03]  /*4de0*/  LDSM.16.M88.4 R56, [R227+0xd800] ;  /* 0x00d80000e338783b */ /* 0x000fe60000000200 */
[C---:B----4-:R-:W-:Y:S08]  /*4df0*/  HMMA.16816.F32 R8, R32.reuse, R20, R8 ;  /* 0x000000142008723c */ /* 0x050ff00000001808 */
        /* <DEDUP_REMOVED lines=14> */
[----:B------:R-:W-:Y:S07]  /*4ee0*/  LDSM.16.M88.4 R60, [R232+0x6000] ;  /* 0x00600000e83c783b */ /* 0x000fee0000000200 */
[----:B----4-:R-:W-:Y:S01]  /*4ef0*/  HMMA.16816.F32 R72, R48, R20, R36 ;  /* 0x000000143048723c */ /* 0x010fe20000001824 */
[----:B------:R-:W3:Y:S07]  /*4f00*/  LDSM.16.M88.4 R36, [R231+0x6000] ;  /* 0x00600000e724783b */ /* 0x000eee0000000200 */
[C---:B------:R-:W-:Y:S08]  /*4f10*/  HMMA.16816.F32 R28, R32.reuse, R56, R28 ;  /* 0x00000038201c723c */ /* 0x040ff0000000181c */
[----:B------:R-:W-:Y:S01]  /*4f20*/  HMMA.16816.F32 R52, R32, R58, R52 ;  /* 0x0000003a2034723c */ /* 0x000fe20000001834 */
[----:B------:R-:W4:Y:S04]  /*4f30*/  LDSM.16.M88.4 R56, [R233+0xf000] ;  /* 0x00f00000e938783b */ /* 0x000f280000000200 */
[----:B------:R-:W-:Y:S03]  /*4f40*/  LDSM.16.M88.4 R32, [R233+0xf800] ;  /* 0x00f80000e920783b */ /* 0x000fe60000000200 */
[----:B------:R-:W-:Y:S01]  /*4f50*/  HMMA.16816.F32 R68, R48, R22, R68 ;  /* 0x000000163044723c */ /* 0x000fe20000001844 */
[----:B------:R-:W5:Y:S07]  /*4f60*/  LDSM.16.M88.4 R20, [R231+0x6800] ;  /* 0x00680000e714783b */ /* 0x000f6e0000000200 */
[C---:B--2---:R-:W-:Y:S08]  /*4f70*/  HMMA.16816.F32 R8, R64.reuse, R16, R8 ;  /* 0x000000104008723c */ /* 0x044ff00000001808 */
[C---:B-1----:R-:W-:Y:S08]  /*4f80*/  HMMA.16816.F32 R44, R64.reuse, R12, R44 ;  /* 0x0000000c402c723c */ /* 0x042ff0000000182c */
[C---:B------:R-:W-:Y:S01]  /*4f90*/  HMMA.16816.F32 R40, R64.reuse, R14, R40 ;  /* 0x0000000e4028723c */ /* 0x040fe20000001828 */
[----:B------:R-:W1:Y:S07]  /*4fa0*/  LDSM.16.M88.4 R12, [R231+0x7000] ;  /* 0x00700000e70c783b */ /* 0x000e6e0000000200 */
[----:B------:R-:W-:Y:S08]  /*4fb0*/  HMMA.16816.F32 R76, R64, R18, R76 ;  /* 0x00000012404c723c */ /* 0x000ff0000000184c */
[C---:B------:R-:W-:Y:S08]  /*4fc0*/  HMMA.16816.F32 R28, R48.reuse, R24, R28 ;  /* 0x00000018301c723c */ /* 0x040ff0000000181c */
[----:B------:R-:W-:Y:S01]  /*4fd0*/  HMMA.16816.F32 R52, R48, R26, R52 ;  /* 0x0000001a3034723c */ /* 0x000fe20000001834 */
[----:B------:R-:W-:Y:S07]  /*4fe0*/  LDSM.16.M88.4 R24, [R227+0xe000] ;  /* 0x00e00000e318783b */ /* 0x000fee0000000200 */
[----:B---3--:R-:W-:Y:S01]  /*4ff0*/  HMMA.16816.F32 R16, R60, R36, R8 ;  /* 0x000000243c10723c */ /* 0x008fe20000001808 */
[----:B------:R-:W2:Y:S07]  /*5000*/  LDSM.16.M88.4 R8, [R230+0x6000] ;  /* 0x00600000e608783b */ /* 0x000eae0000000200 */
[----:B----4-:R-:W-:Y:S08]  /*5010*/  HMMA.16816.F32 R72, R64, R56, R72 ;  /* 0x000000384048723c */ /* 0x010ff00000001848 */
[----:B-----5:R-:W-:Y:S01]  /*5020*/  HMMA.16816.F32 R48, R60, R20, R44 ;  /* 0x000000143c30723c */ /* 0x020fe2000000182c */
[----:B------:R-:W3:Y:S07]  /*5030*/  LDSM.16.M88.4 R44, [R227+0xf000] ;  /* 0x00f00000e32c783b */ /* 0x000eee0000000200 */
[----:B------:R-:W-:Y:S08]  /*5040*/  HMMA.16816.F32 R68, R64, R58, R68 ;  /* 0x0000003a4044723c */ /* 0x000ff00000001844 */
[C---:B------:R-:W-:Y:S01]  /*5050*/  HMMA.16816.F32 R76, R60.reuse, R38, R76 ;  /* 0x000000263c4c723c */ /* 0x040fe2000000184c */
[----:B------:R-:W4:Y:S07]  /*5060*/  LDSM.16.M88.4 R36, [R227+0xe800] ;  /* 0x00e80000e324783b */ /* 0x000f2e0000000200 */
[----:B------:R-:W-:Y:S01]  /*5070*/  HMMA.16816.F32 R56, R60, R22, R40 ;  /* 0x000000163c38723c */ /* 0x000fe20000001828 */
[----:B------:R-:W-:Y:S04]  /*5080*/  LDSM.16.M88.4 R20, [R229+0x6000] ;  /* 0x00600000e514783b */ /* 0x000fe80000000200 */
[----:B------:R-:W5:Y:S03]  /*5090*/  LDSM.16.M88.4 R40, [R220+0x6000] ;  /* 0x00600000dc28783b */ /* 0x000f660000000200 */
[C---:B------:R-:W-:Y:S08]  /*50a0*/  HMMA.16816.F32 R28, R64.reuse, R32, R28 ;  /* 0x00000020401c723c */ /* 0x040ff0000000181c */
[----:B------:R-:W-:Y:S01]  /*50b0*/  HMMA.16816.F32 R52, R64, R34, R52 ;  /* 0x000000224034723c */ /* 0x000fe20000001834 */
[----:B------:R-:W4:Y:S07]  /*50c0*/  LDSM.16.M88.4 R32, [R231+0x7800] ;  /* 0x00780000e720783b */ /* 0x000f2e0000000200 */
[----:B-1----:R-:W-:Y:S08]  /*50d0*/  HMMA.16816.F32 R72, R60, R12, R72 ;  /* 0x0000000c3c48723c */ /* 0x002ff00000001848 */
[----:B--2---:R-:W-:Y:S08]  /*50e0*/  HMMA.16816.F32 R16, R8, R24, R16 ;  /* 0x000000180810723c */ /* 0x004ff00000001810 */
[----:B------:R-:W-:Y:S01]  /*50f0*/  HMMA.16816.F32 R68, R60, R14, R68 ;  /* 0x0000000e3c44723c */ /* 0x000fe20000001844 */
[----:B------:R-:W1:Y:S07]  /*5100*/  LDSM.16.M88.4 R12, [R220+0x6800] ;  /* 0x00680000dc0c783b */ /* 0x000e6e0000000200 */
[C---:B---3--:R-:W-:Y:S07]  /*5110*/  HMMA.16816.F32 R72, R8.reuse, R44, R72 ;  /* 0x0000002c0848723c */ /* 0x048fee0000001848 */
[----:B------:R-:W-:Y:S01]  /*5120*/  IMAD R44, R0, 0x40, R249 ;  /* 0x00000040002c7824 */ /* 0x000fe200078e02f9 */
[----:B------:R-:W-:Y:S01]  /*5130*/  HMMA.16816.F32 R76, R8, R26, R76 ;  /* 0x0000001a084c723c */ /* 0x000fe2000000184c */
[----:B------:R-:W-:-:S02]  /*5140*/  IADD3 R0, R84, 0x8, RZ ;  /* 0x0000000854007810 */ /* 0x000fc40007ffe0ff */
[--C-:B------:R-:W-:Y:S01]  /*5150*/  IMAD.IADD R24, R248, 0x1, -R44.reuse ;  /* 0x00000001f8187824 */ /* 0x100fe200078e0a2c */
[----:B------:R-:W-:Y:S02]  /*5160*/  ISETP.GE.AND P4, PT, R44, R246, PT ;  /* 0x000000f62c00720c */ /* 0x000fe40003f86270 */
[C---:B------:R-:W-:Y:S02]  /*5170*/  IADD3 R245, R0.reuse, UR4, RZ ;  /* 0x0000000400f57c10 */ /* 0x040fe4000fffe0ff */
[----:B----4-:R-:W-:Y:S01]  /*5180*/  HMMA.16816.F32 R48, R8, R36, R48 ;  /* 0x000000240830723c */ /* 0x010fe20000001830 */
[----:B------:R-:W-:Y:S02]  /*5190*/  IABS R27, R24 ;  /* 0x00000018001b7213 */ /* 0x000fe40000000000 */
[----:B------:R-:W-:Y:S01]  /*51a0*/  IADD3 R239, R0, UR5, RZ ;  /* 0x0000000500ef7c10 */ /* 0x000fe2000fffe0ff */
[----:B------:R-:W-:Y:S01]  /*51b0*/  IMAD.IADD R25, R245, 0x1, -R44 ;  /* 0x00000001f5197824 */ /* 0x000fe200078e0a2c */
[----:B------:R-:W-:-:S02]  /*51c0*/  IADD3 R0, R44, 0x8, RZ ;  /* 0x000000082c007810 */ /* 0x000fc40007ffe0ff */
[----:B------:R-:W2:Y:S01]  /*51d0*/  I2F R27, R27 ;  /* 0x0000001b001b7306 */ /* 0x000ea20000201400 */
[----:B-----5:R-:W-:Y:S01]  /*51e0*/  HMMA.16816.F32 R16, R20, R40, R16 ;  /* 0x000000281410723c */ /* 0x020fe20000001810 */
[----:B------:R-:W-:Y:S02]  /*51f0*/  IMNMX R239, R239, UR20, PT ;  /* 0x00000014efef7c17 */ /* 0x000fe4000b800200 */
[----:B------:R-:W-:Y:S02]  /*5200*/  IADD3 R244, R245, -c[0x0][0x2e4], RZ ;  /* 0x8000b900f5f47a10 */ /* 0x000fe40007ffe0ff */
[C---:B------:R-:W-:Y:S02]  /*5210*/  ISETP.GE.AND P0, PT, R0.reuse, R246, PT ;  /* 0x000000f60000720c */ /* 0x040fe40003f06270 */
[----:B------:R-:W-:Y:S01]  /*5220*/  IMNMX R244, RZ, R244, !PT ;  /* 0x000000f4fff47217 */ /* 0x000fe20007800200 */
[----:B------:R-:W-:Y:S01]  /*5230*/  HMMA.16816.F32 R28, R60, R32, R28 ;  /* 0x000000203c1c723c */ /* 0x000fe2000000181c */
[----:B------:R-:W-:-:S02]  /*5240*/  ISETP.GE.AND P6, PT, R0, R239, PT ;  /* 0x000000ef0000720c */ /* 0x000fc40003fc6270 */
[C---:B------:R-:W-:Y:S02]  /*5250*/  ISETP.LT.OR P0, PT, R0.reuse, R247, P0 ;  /* 0x000000f70000720c */ /* 0x040fe40000701670 */
[----:B------:R-:W-:Y:S02]  /*5260*/  ISETP.LT.OR P6, PT, R0, R244, P6 ;  /* 0x000000f40000720c */ /* 0x000fe400037c1670 */
[----:B------:R-:W-:Y:S01]  /*5270*/  IADD3 R32, R44, 0x1, RZ ;  /* 0x000000012c207810 */ /* 0x000fe20007ffe0ff */
[----:B------:R-:W-:Y:S01]  /*5280*/  IMAD.IADD R33, R248, 0x1, -R0 ;  /* 0x00000001f8217824 */ /* 0x000fe200078e0a00 */
[C---:B------:R-:W-:Y:S01]  /*5290*/  HMMA.16816.F32 R76, R20.reuse, R42, R76 ;  /* 0x0000002a144c723c */ /* 0x040fe2000000184c */
[----:B------:R-:W-:Y:S02]  /*52a0*/  IABS R25, R25 ;  /* 0x0000001900197213 */ /* 0x000fe40000000000 */
[----:B------:R-:W-:Y:S01]  /*52b0*/  ISETP.GE.AND P2, PT, R32, R246, PT ;  /* 0x000000f62000720c */ /* 0x000fe20003f46270 */
[--C-:B------:R-:W-:Y:S01]  /*52c0*/  IMAD.IADD R26, R248, 0x1, -R32.reuse ;  /* 0x00000001f81a7824 */ /* 0x100fe200078e0a20 */
[C---:B------:R-:W-:Y:S01]  /*52d0*/  ISETP.GE.AND P1, PT, R32.reuse, R239, PT ;  /* 0x000000ef2000720c */ /* 0x040fe20003f26270 */
[C---:B------:R-:W-:Y:S01]  /*52e0*/  IMAD.IADD R24, R245.reuse, 0x1, -R32 ;  /* 0x00000001f5187824 */ /* 0x040fe200078e0a20 */
[----:B------:R-:W-:Y:S01]  /*52f0*/  IABS R33, R33 ;  /* 0x0000002100217213 */ /* 0x000fe20000000000 */
[----:B-1----:R-:W-:Y:S01]  /*5300*/  HMMA.16816.F32 R48, R20, R12, R48 ;  /* 0x0000000c1430723c */ /* 0x002fe20000001830 */
[C---:B------:R-:W-:Y:S01]  /*5310*/  ISETP.LT.OR P2, PT, R32.reuse, R247, P2 ;  /* 0x000000f72000720c */ /* 0x040fe20001741670 */
[----:B------:R-:W1:Y:S01]  /*5320*/  I2F R25, R25 ;  /* 0x0000001900197306 */ /* 0x000e620000201400 */
[----:B------:R-:W-:Y:S01]  /*5330*/  ISETP.LT.OR P1, PT, R32, R244, P1 ;  /* 0x000000f42000720c */ /* 0x000fe20000f21670 */
[----:B------:R-:W-:Y:S01]  /*5340*/  IMAD.IADD R32, R245, 0x1, -R0 ;  /* 0x00000001f5207824 */ /* 0x000fe200078e0a00 */
[----:B------:R-:W-:Y:S01]  /*5350*/  IABS R26, R26 ;  /* 0x0000001a001a7213 */ /* 0x000fe20000000000 */
[----:B------:R-:W-:Y:S01]  /*5360*/  IMAD.MOV.U32 R0, RZ, RZ, R33 ;  /* 0x000000ffff007224 */ /* 0x000fe200078e0021 */
[----:B------:R-:W-:Y:S01]  /*5370*/  IADD3 R12, R44, 0x9, RZ ;  /* 0x000000092c0c7810 */ /* 0x000fe20007ffe0ff */
[----:B------:R-:W-:Y:S01]  /*5380*/  HMMA.16816.F32 R56, R8, R38, R56 ;  /* 0x000000260838723c */ /* 0x000fe20000001838 */
[----:B------:R-:W-:Y:S01]  /*5390*/  IABS R32, R32 ;  /* 0x0000002000207213 */ /* 0x000fe20000000000 */
[----:B--2---:R-:W-:Y:S01]  /*53a0*/  FFMA.FTZ R33, R27, -UR32, R16 ;  /* 0x800000201b217c23 */ /* 0x004fe20008010010 */
[----:B------:R-:W2:Y:S01]  /*53b0*/  I2F R13, R0 ;  /* 0x00000000000d7306 */ /* 0x000ea20000201400 */
[----:B------:R-:W-:Y:S01]  /*53c0*/  IMAD.IADD R16, R248, 0x1, -R12 ;  /* 0x00000001f8107824 */ /* 0x000fe200078e0a0c */
[C---:B------:R-:W-:Y:S01]  /*53d0*/  ISETP.GE.AND P3, PT, R12.reuse, R246, PT ;  /* 0x000000f60c00720c */ /* 0x040fe20003f66270 */
[----:B------:R-:W-:Y:S01]  /*53e0*/  IMAD.MOV.U32 R27, RZ, RZ, R32 ;  /* 0x000000ffff1b7224 */ /* 0x000fe200078e0020 */
[C---:B------:R-:W-:Y:S01]  /*53f0*/  ISETP.GE.AND P5, PT, R12.reuse, R239, PT ;  /* 0x000000ef0c00720c */ /* 0x040fe20003fa6270 */
[----:B------:R-:W-:Y:S01]  /*5400*/  HMMA.16816.F32 R52, R60, R34, R52 ;  /* 0x000000223c34723c */ /* 0x000fe20000001834 */
[----:B------:R-:W-:Y:S01]  /*5410*/  IABS R32, R16 ;  /* 0x0000001000207213 */ /* 0x000fe20000000000 */
[----:B------:R-:W-:Y:S01]  /*5420*/  IMAD.IADD R16, R245, 0x1, -R12 ;  /* 0x00000001f5107824 */ /* 0x000fe200078e0a0c */
[----:B------:R-:W3:Y:S01]  /*5430*/  I2F R26, R26 ;  /* 0x0000001a001a7306 */ /* 0x000ee20000201400 */
[----:B------:R-:W-:Y:S01]  /*5440*/  IABS R24, R24 ;  /* 0x0000001800187213 */ /* 0x000fe20000000000 */
[----:B-1----:R-:W-:Y:S01]  /*5450*/  FFMA.FTZ R25, R25, -UR32, R18 ;  /* 0x8000002019197c23 */ /* 0x002fe20008010012 */
[----:B------:R-:W-:-:S02]  /*5460*/  ISETP.LT.OR P3, PT, R12, R247, P3 ;  /* 0x000000f70c00720c */ /* 0x000fc40001f61670 */
[----:B------:R-:W-:Y:S01]  /*5470*/  ISETP.LT.OR P5, PT, R12, R244, P5 ;  /* 0x000000f40c00720c */ /* 0x000fe20002fa1670 */
[----:B------:R-:W-:Y:S01]  /*5480*/  IMAD.MOV.U32 R12, RZ, RZ, R32 ;  /* 0x000000ffff0c7224 */ /* 0x000fe200078e0020 */
[C---:B------:R-:W-:Y:S01]  /*5490*/  ISETP.LT.OR P4, PT, R44.reuse, R247, P4 ;  /* 0x000000f72c00720c */ /* 0x040fe20002781670 */
[----:B------:R-:W1:Y:S01]  /*54a0*/  I2F R24, R24 ;  /* 0x0000001800187306 */ /* 0x000e620000201400 */
[----:B------:R-:W-:Y:S01]  /*54b0*/  IADD3 R32, R44, 0x10, RZ ;  /* 0x000000102c207810 */ /* 0x000fe20007ffe0ff */
[----:B--2---:R-:W-:Y:S01]  /*54c0*/  FFMA.FTZ R43, R13, -UR32, R76 ;  /* 0x800000200d2b7c23 */ /* 0x004fe2000801004c */
[----:B------:R-:W-:Y:S01]  /*54d0*/  IABS R16, R16 ;  /* 0x0000001000107213 */ /* 0x000fe20000000000 */
[----:B------:R-:W-:Y:S01]  /*54e0*/  HMMA.16816.F32 R68, R8, R46, R68 ;  /* 0x0000002e0844723c */ /* 0x000fe20000001844 */
[----:B------:R-:W-:Y:S01]  /*54f0*/  FSEL R0, R33, -INF , !P4 ;  /* 0xff80000021007808 */ /* 0x000fe20006000000 */
[----:B------:R-:W-:Y:S01]  /*5500*/  IMAD.IADD R33, R248, 0x1, -R32 ;  /* 0x00000001f8217824 */ /* 0x000fe200078e0a20 */
[----:B------:R-:W-:Y:S01]  /*5510*/  IADD3 R13, R44, 0x11, RZ ;  /* 0x000000112c0d7810 */ /* 0x000fe20007ffe0ff */
[----:B------:R-:W-:Y:S01]  /*5520*/  IMAD.MOV.U32 R18, RZ, RZ, R16 ;  /* 0x000000ffff127224 */ /* 0x000fe200078e0010 */
[----:B------:R-:W2:Y:S01]  /*5530*/  I2F R27, R27 ;  /* 0x0000001b001b7306 */ /* 0x000ea20000201400 */
[----:B---3--:R-:W-:Y:S01]  /*5540*/  FFMA.FTZ R26, R26, -UR32, R17 ;  /* 0x800000201a1a7c23 */ /* 0x008fe20008010011 */
[----:B------:R-:W-:Y:S01]  /*5550*/  IABS R17, R33 ;  /* 0x0000002100117213 */ /* 0x000fe20000000000 */
[----:B------:R-:W-:Y:S01]  /*5560*/  IMAD.IADD R16, R245, 0x1, -R32 ;  /* 0x00000001f5107824 */ /* 0x000fe200078e0a20 */
[----:B------:R-:W-:Y:S01]  /*5570*/  HMMA.16816.F32 R56, R20, R14, R56 ;  /* 0x0000000e1438723c */ /* 0x000fe20000001838 */
[----:B------:R-:W-:Y:S01]  /*5580*/  ISETP.GE.AND P4, PT, R44, R239, PT ;  /* 0x000000ef2c00720c */ /* 0x000fe20003f86270 */
[----:B-1----:R-:W-:-:S02]  /*5590*/  FFMA.FTZ R19, R24, -UR32, R19 ;  /* 0x8000002018137c23 */ /* 0x002fc40008010013 */
[----:B------:R-:W1:Y:S01]  /*55a0*/  I2F R12, R12 ;  /* 0x0000000c000c7306 */ /* 0x000e620000201400 */
[----:B------:R-:W-:Y:S02]  /*55b0*/  IABS R16, R16 ;  /* 0x0000001000107213 */ /* 0x000fe40000000000 */
[--C-:B------:R-:W-:Y:S01]  /*55c0*/  IMAD.IADD R14, R248, 0x1, -R13.reuse ;  /* 0x00000001f80e7824 */ /* 0x100fe200078e0a0d */
[----:B------:R-:W-:Y:S01]  /*55d0*/  FSEL R36, R19, -INF , !P1 ;  /* 0xff80000013247808 */ /* 0x000fe20004800000 */
[----:B------:R-:W-:Y:S01]  /*55e0*/  IMAD.IADD R19, R245, 0x1, -R13 ;  /* 0x00000001f5137824 */ /* 0x000fe200078e0a0d */
[----:B------:R-:W-:Y:S02]  /*55f0*/  FSEL R43, R43, -INF , !P0 ;  /* 0xff8000002b2b7808 */ /* 0x000fe40004000000 */
[----:B------:R-:W3:Y:S01]  /*5600*/  I2F R18, R18 ;  /* 0x0000001200127306 */ /* 0x000ee20000201400 */
[----:B------:R-:W-:Y:S01]  /*5610*/  IABS R14, R14 ;  /* 0x0000000e000e7213 */ /* 0x000fe20000000000 */
[----:B--2---:R-:W-:Y:S01]  /*5620*/  FFMA.FTZ R27, R27, -UR32, R78 ;  /* 0x800000201b1b7c23 */ /* 0x004fe2000801004e */
[----:B------:R-:W-:-:S02]  /*5630*/  ISETP.GE.AND P1, PT, R13, R246, PT ;  /* 0x000000f60d00720c */ /* 0x000fc40003f26270 */
[C---:B------:R-:W-:Y:S02]  /*5640*/  ISETP.GE.AND P0, PT, R13.reuse, R239, PT ;  /* 0x000000ef0d00720c */ /* 0x040fe40003f06270 */
[-C--:B------:R-:W-:Y:S01]  /*5650*/  ISETP.LT.OR P4, PT, R44, R244.reuse, P4 ;  /* 0x000000f42c00720c */ /* 0x080fe20002781670 */
[----:B------:R-:W2:Y:S01]  /*5660*/  I2F R17, R17 ;  /* 0x0000001100117306 */ /* 0x000ea20000201400 */
[----:B-1----:R-:W-:Y:S01]  /*5670*/  FFMA.FTZ R12, R12, -UR32, R77 ;  /* 0x800000200c0c7c23 */ /* 0x002fe2000801004d */
[C---:B------:R-:W-:Y:S02]  /*5680*/  ISETP.LT.OR P1, PT, R13.reuse, R247, P1 ;  /* 0x000000f70d00720c */ /* 0x040fe40000f21670 */
[----:B------:R-:W-:Y:S02]  /*5690*/  ISETP.LT.OR P0, PT, R13, R244, P0 ;  /* 0x000000f40d00720c */ /* 0x000fe40000701670 */
[----:B------:R-:W-:Y:S02]  /*56a0*/  FSEL R37, R25, -INF , !P4 ;  /* 0xff80000019257808 */ /* 0x000fe40006000000 */
[----:B------:R-:W1:Y:S01]  /*56b0*/  I2F R15, R16 ;  /* 0x00000010000f7306 */ /* 0x000e620000201400 */
[----:B------:R-:W-:Y:S01]  /*56c0*/  IADD3 R13, R44, 0x18, RZ ;  /* 0x000000182c0d7810 */ /* 0x000fe20007ffe0ff */
[----:B---3--:R-:W-:Y:S01]  /*56d0*/  FFMA.FTZ R18, R18, -UR32, R79 ;  /* 0x8000002012127c23 */ /* 0x008fe2000801004f */
[----:B------:R-:W-:-:S02]  /*56e0*/  ISETP.GE.AND P4, PT, R32, R246, PT ;  /* 0x000000f62000720c */ /* 0x000fc40003f86270 */
[----:B------:R-:W-:Y:S01]  /*56f0*/  FSEL R40, R27, -INF , !P6 ;  /* 0xff8000001b287808 */ /* 0x000fe20007000000 */
[----:B------:R-:W-:Y:S01]  /*5700*/  IMAD.IADD R33, R248, 0x1, -R13 ;  /* 0x00000001f8217824 */ /* 0x000fe200078e0a0d */
[----:B------:R-:W-:Y:S01]  /*5710*/  FSEL R41, R12, -INF , !P3 ;  /* 0xff8000000c297808 */ /* 0x000fe20005800000 */
[----:B------:R1:W3:Y:S01]  /*5720*/  I2F R16, R14 ;  /* 0x0000000e00107306 */ /* 0x0002e20000201400 */
[----:B--2---:R-:W-:Y:S01]  /*5730*/  FFMA.FTZ R17, R17, -UR32, R48 ;  /* 0x8000002011117c23 */ /* 0x004fe20008010030 */
[----:B------:R-:W-:Y:S02]  /*5740*/  IABS R19, R19 ;  /* 0x0000001300137213 */ /* 0x000fe40000000000 */
[C---:B------:R-:W-:Y:S02]  /*5750*/  ISETP.GE.AND P6, PT, R13.reuse, R246, PT ;  /* 0x000000f60d00720c */ /* 0x040fe40003fc6270 */
[C---:B------:R-:W-:Y:S02]  /*5760*/  ISETP.GE.AND P3, PT, R13.reuse, R239, PT ;  /* 0x000000ef0d00720c */ /* 0x040fe40003f66270 */
[-C--:B------:R-:W-:Y:S01]  /*5770*/  ISETP.LT.OR P4, PT, R32, R247.reuse, P4 ;  /* 0x000000f72000720c */ /* 0x080fe20002781670 */
[----:B------:R2:W4:Y:S01]  /*5780*/  I2F R12, R19 ;  /* 0x00000013000c7306 */ /* 0x0005220000201400 */
[----:B------:R-:W-:-:S02]  /*5790*/  ISETP.LT.OR P6, PT, R13, R247, P6 ;  /* 0x000000f70d00720c */ /* 0x000fc400037c1670 */
[----:B------:R-:W-:Y:S02]  /*57a0*/  ISETP.LT.OR P3, PT, R13, R244, P3 ;  /* 0x000000f40d00720c */ /* 0x000fe40001f61670 */
[----:B------:R-:W-:Y:S01]  /*57b0*/  FSEL R39, R26, -INF , !P2 ;  /* 0xff8000001a277808 */ /* 0x000fe20005000000 */
[----:B-1----:R-:W-:Y:S01]  /*57c0*/  FFMA.FTZ R14, R15, -UR32, R50 ;  /* 0x800000200f0e7c23 */ /* 0x002fe20008010032 */
[----:B------:R-:W-:Y:S01]  /*57d0*/  FSEL R38, R18, -INF , !P5 ;  /* 0xff80000012267808 */ /* 0x000fe20006800000 */
[----:B------:R-:W-:Y:S01]  /*57e0*/  IMAD.IADD R15, R245, 0x1, -R13 ;  /* 0x00000001f50f7824 */ /* 0x000fe200078e0a0d */
[----:B------:R-:W-:Y:S01]  /*57f0*/  FSEL R79, R17, -INF , !P4 ;  /* 0xff800000114f7808 */ /* 0x000fe20006000000 */
[----:B---3--:R-:W-:Y:S01]  /*5800*/  FFMA.FTZ R13, R16, -UR32, R49 ;  /* 0x80000020100d7c23 */ /* 0x008fe20008010031 */
[----:B------:R-:W-:Y:S01]  /*5810*/  ISETP.GE.AND P2, PT, R32, R239, PT ;  /* 0x000000ef2000720c */ /* 0x000fe20003f46270 */
[----:B------:R-:W1:Y:S01]  /*5820*/  LDSM.16.M88.4 R24, [R227+0xf800] ;  /* 0x00f80000e318783b */ /* 0x000e620000000200 */
[----:B------:R-:W-:-:S02]  /*5830*/  IABS R33, R33 ;  /* 0x0000002100217213 */ /* 0x000fc40000000000 */
[----:B------:R-:W-:Y:S01]  /*5840*/  ISETP.LT.OR P2, PT, R32, R244, P2 ;  /* 0x000000f42000720c */ /* 0x000fe20001741670 */
[----:B--2---:R-:W2:Y:S01]  /*5850*/  LDSM.16.M88.4 R16, [R220+0x7000] ;  /* 0x00700000dc10783b */ /* 0x004ea20000000200 */
[----:B------:R-:W-:Y:S01]  /*5860*/  IADD3 R32, R44, 0x19, RZ ;  /* 0x000000192c207810 */ /* 0x000fe20007ffe0ff */
[----:B----4-:R-:W-:Y:S01]  /*5870*/  FFMA.FTZ R12, R12, -UR32, R51 ;  /* 0x800000200c0c7c23 */ /* 0x010fe20008010033 */
[----:B------:R-:W-:Y:S01]  /*5880*/  IABS R15, R15 ;  /* 0x0000000f000f7213 */ /* 0x000fe20000000000 */
[----:B------:R-:W3:Y:S01]  /*5890*/  I2F R33, R33 ;  /* 0x0000002100217306 */ /* 0x000ee20000201400 */
[----:B------:R-:W-:Y:S01]  /*58a0*/  ISETP.GE.AND P5, PT, R32, R246, PT ;  /* 0x000000f62000720c */ /* 0x000fe20003fa6270 */
[----:B------:R-:W-:Y:S01]  /*58b0*/  IMAD.IADD R34, R248, 0x1, -R32 ;  /* 0x00000001f8227824 */ /* 0x000fe200078e0a20 */
[C---:B------:R-:W-:Y:S02]  /*58c0*/  ISETP.GE.AND P4, PT, R32.reuse, R239, PT ;  /* 0x000000ef2000720c */ /* 0x040fe40003f86270 */
[----:B------:R-:W-:-:S02]  /*58d0*/  ISETP.LT.OR P5, PT, R32, R247, P5 ;  /* 0x000000f72000720c */ /* 0x000fc40002fa1670 */
[----:B------:R-:W-:Y:S01]  /*58e0*/  IABS R34, R34 ;  /* 0x0000002200227213 */ /* 0x000fe20000000000 */
[----:B------:R-:W4:Y:S01]  /*58f0*/  I2F R15, R15 ;  /* 0x0000000f000f7306 */ /* 0x000f220000201400 */
[----:B------:R-:W-:Y:S01]  /*5900*/  ISETP.LT.OR P4, PT, R32, R244, P4 ;  /* 0x000000f42000720c */ /* 0x000fe20002781670 */
[----:B------:R-:W-:Y:S01]  /*5910*/  IMAD.IADD R32, R245, 0x1, -R32 ;  /* 0x00000001f5207824 */ /* 0x000fe200078e0a20 */
[----:B------:R-:W-:Y:S02]  /*5920*/  IADD3 R35, R44, 0x21, RZ ;  /* 0x000000212c237810 */ /* 0x000fe40007ffe0ff */
[----:B------:R-:W-:Y:S02]  /*5930*/  FSEL R12, R12, -INF , !P0 ;  /* 0xff8000000c0c7808 */ /* 0x000fe40004000000 */
[----:B------:R-:W-:Y:S01]  /*5940*/  IABS R32, R32 ;  /* 0x0000002000207213 */ /* 0x000fe20000000000 */
[----:B------:R-:W5:Y:S01]  /*5950*/  I2F R34, R34 ;  /* 0x0000002200227306 */ /* 0x000f620000201400 */
[----:B---3--:R-:W-:Y:S01]  /*5960*/  FFMA.FTZ R56, R33, -UR32, R56 ;  /* 0x8000002021387c23 */ /* 0x008fe20008010038 */
[----:B------:R-:W-:Y:S01]  /*5970*/  IADD3 R33, R44, 0x28, RZ ;  /* 0x000000282c217810 */ /* 0x000fe20007ffe0ff */
[--C-:B------:R-:W-:Y:S01]  /*5980*/  IMAD.IADD R42, R248, 0x1, -R35.reuse ;  /* 0x00000001f82a7824 */ /* 0x100fe200078e0a23 */
[----:B------:R-:W-:Y:S01]  /*5990*/  ISETP.GE.AND P0, PT, R35, R246, PT ;  /* 0x000000f62300720c */ /* 0x000fe20003f06270 */
[----:B------:R-:W-:Y:S01]  /*59a0*/  IMAD.IADD R46, R245, 0x1, -R35 ;  /* 0x00000001f52e7824 */ /* 0x000fe200078e0a23 */
[----:B------:R-:W-:Y:S01]  /*59b0*/  FSEL R77, R56, -INF , !P6 ;  /* 0xff800000384d7808 */ /* 0x000fe20007000000 */
[----:B----4-:R-:W-:Y:S01]  /*59c0*/  FFMA.FTZ R15, R15, -UR32, R58 ;  /* 0x800000200f0f7c23 */ /* 0x010fe2000801003a */
[----:B------:R-:W3:Y:S01]  /*59d0*/  I2F R32, R32 ;  /* 0x0000002000207306 */ /* 0x000ee20000201400 */
[----:B------:R-:W-:-:S02]  /*59e0*/  ISETP.GE.AND P6, PT, R35, R239, PT ;  /* 0x000000ef2300720c */ /* 0x000fc40003fc6270 */
[----:B------:R-:W-:Y:S02]  /*59f0*/  IADD3 R48, R44, 0x29, RZ ;  /* 0x000000292c307810 */ /* 0x000fe40007ffe0ff */
[C---:B------:R-:W-:Y:S01]  /*5a00*/  ISETP.LT.OR P0, PT, R35.reuse, R247, P0 ;  /* 0x000000f72300720c */ /* 0x040fe20000701670 */
[----:B-----5:R-:W-:Y:S01]  /*5a10*/  FFMA.FTZ R34, R34, -UR32, R57 ;  /* 0x8000002022227c23 */ /* 0x020fe20008010039 */
[----:B------:R-:W-:Y:S01]  /*5a20*/  ISETP.LT.OR P6, PT, R35, R244, P6 ;  /* 0x000000f42300720c */ /* 0x000fe200037c1670 */
[----:B------:R-:W-:Y:S01]  /*5a30*/  IMAD.IADD R35, R248, 0x1, -R33 ;  /* 0x00000001f8237824 */ /* 0x000fe200078e0a21 */
[----:B-1----:R-:W-:Y:S01]  /*5a40*/  HMMA.16816.F32 R28, R8, R24, R28 ;  /* 0x00000018081c723c */ /* 0x002fe2000000181c */
[----:B------:R-:W-:Y:S01]  /*5a50*/  IADD3 R45, R44, 0x20, RZ ;  /* 0x000000202c2d7810 */ /* 0x000fe20007ffe0ff */
[----:B------:R-:W-:Y:S01]  /*5a60*/  IMAD.IADD R50, R245, 0x1, -R48 ;  /* 0x00000001f5327824 */ /* 0x000fe200078e0a30 */
[----:B------:R-:W-:Y:S02]  /*5a70*/  FSEL R14, R14, -INF , !P2 ;  /* 0xff8000000e0e7808 */ /* 0x000fe40005000000 */
[----:B------:R-:W-:Y:S01]  /*5a80*/  IABS R35, R35 ;  /* 0x0000002300237213 */ /* 0x000fe20000000000 */
[----:B---3--:R-:W-:Y:S01]  /*5a90*/  FFMA.FTZ R59, R32, -UR32, R59 ;  /* 0x80000020203b7c23 */ /* 0x008fe2000801003b */
[----:B------:R-:W-:Y:S01]  /*5aa0*/  FSEL R13, R13, -INF , !P1 ;  /* 0xff8000000d0d7808 */ /* 0x000fe20004800000 */
[----:B--2---:R-:W-:Y:S01]  /*5ab0*/  HMMA.16816.F32 R72, R20, R16, R72 ;  /* 0x000000101448723c */ /* 0x004fe20000001848 */
[----:B------:R1:W2:Y:S01]  /*5ac0*/  I2F R47, R35 ;  /* 0x00000023002f7306 */ /* 0x0002a20000201400 */
[C---:B------:R-:W-:Y:S01]  /*5ad0*/  ISETP.GE.AND P2, PT, R45.reuse, R246, PT ;  /* 0x000000f62d00720c */ /* 0x040fe20003f46270 */
[----:B------:R-:W-:Y:S01]  /*5ae0*/  IMAD.IADD R49, R248, 0x1, -R45 ;  /* 0x00000001f8317824 */ /* 0x000fe200078e0a2d */
[----:B------:R-:W-:-:S02]  /*5af0*/  ISETP.GE.AND P1, PT, R45, R239, PT ;  /* 0x000000ef2d00720c */ /* 0x000fc40003f26270 */
[----:B------:R-:W-:Y:S01]  /*5b00*/  ISETP.LT.OR P2, PT, R45, R247, P2 ;  /* 0x000000f72d00720c */ /* 0x000fe20001741670 */
[----:B------:R-:W-:Y:S01]  /*5b10*/  IMAD.IADD R17, R245, 0x1, -R33 ;  /* 0x00000001f5117824 */ /* 0x000fe200078e0a21 */
[----:B------:R-:W-:Y:S01]  /*5b20*/  FSEL R16, R15, -INF , !P3 ;  /* 0xff8000000f107808 */ /* 0x000fe20005800000 */
[----:B------:R-:W-:Y:S01]  /*5b30*/  HMMA.16816.F32 R52, R8, R26, R52 ;  /* 0x0000001a0834723c */ /* 0x000fe20000001834 */
[----:B------:R-:W-:Y:S01]  /*5b40*/  FSEL R15, R34, -INF , !P5 ;  /* 0xff800000220f7808 */ /* 0x000fe20006800000 */
[----:B------:R-:W-:Y:S01]  /*5b50*/  IMAD.IADD R34, R248, 0x1, -R48 ;  /* 0x00000001f8227824 */ /* 0x000fe200078e0a30 */
[C---:B------:R-:W-:Y:S02]  /*5b60*/  ISETP.GE.AND P3, PT, R33.reuse, R246, PT ;  /* 0x000000f62100720c */ /* 0x040fe40003f66270 */
[C---:B------:R-:W-:Y:S02]  /*5b70*/  ISETP.GE.AND P5, PT, R33.reuse, R239, PT ;  /* 0x000000ef2100720c */ /* 0x040fe40003fa6270 */
[C---:B------:R-:W-:Y:S01]  /*5b80*/  ISETP.LT.OR P3, PT, R33.reuse, R247, P3 ;  /* 0x000000f72100720c */ /* 0x040fe20001f61670 */
[----:B------:R-:W-:Y:S01]  /*5b90*/  HMMA.16816.F32 R68, R20, R18, R68 ;  /* 0x000000121444723c */ /* 0x000fe20000001844 */
[----:B------:R-:W-:-:S02]  /*5ba0*/  ISETP.LT.OR P5, PT, R33, R244, P5 ;  /* 0x000000f42100720c */ /* 0x000fc40002fa1670 */
[----:B------:R-:W-:Y:S02]  /*5bb0*/  IABS R33, R34 ;  /* 0x0000002200217213 */ /* 0x000fe40000000000 */
[----:B------:R-:W-:Y:S01]  /*5bc0*/  ISETP.LT.OR P1, PT, R45, R244, P1 ;  /* 0x000000f42d00720c */ /* 0x000fe20000f21670 */
[----:B------:R-:W-:Y:S01]  /*5bd0*/  IMAD.IADD R45, R245, 0x1, -R45 ;  /* 0x00000001f52d7824 */ /* 0x000fe200078e0a2d */
[----:B------:R-:W-:Y:S01]  /*5be0*/  IABS R42, R42 ;  /* 0x0000002a002a7213 */ /* 0x000fe20000000000 */
[----:B------:R-:W-:Y:S01]  /*5bf0*/  IMAD.MOV.U32 R24, RZ, RZ, R33 ;  /* 0x000000ffff187224 */ /* 0x000fe200078e0021 */
[----:B------:R-:W-:Y:S01]  /*5c00*/  IADD3 R25, R44, 0x30, RZ ;  /* 0x000000302c197810 */ /* 0x000fe20007ffe0ff */
[----:B-1----:R-:W1:Y:S01]  /*5c10*/  LDSM.16.M88.4 R32, [R220+0x7800] ;  /* 0x00780000dc20783b */ /* 0x002e620000000200 */
[----:B------:R-:W-:Y:S01]  /*5c20*/  IABS R45, R45 ;  /* 0x0000002d002d7213 */ /* 0x000fe20000000000 */
[----:B------:R-:W-:-:S04]  /*5c30*/  DEPBAR.LE SB0, 0x0 ;  /* 0x000080000000791a */ /* 0x000fc80000000000 */
[----:B------:R-:W3:Y:S01]  /*5c40*/  I2F R42, R42 ;  /* 0x0000002a002a7306 */ /* 0x000ee20000201400 */
[----:B------:R-:W-:Y:S01]  /*5c50*/  IABS R46, R46 ;  /* 0x0000002e002e7213 */ /* 0x000fe20000000000 */
[--C-:B------:R-:W-:Y:S01]  /*5c60*/  IMAD.IADD R26, R245, 0x1, -R25.reuse ;  /* 0x00000001f51a7824 */ /* 0x100fe200078e0a19 */
[----:B------:R-:W-:Y:S01]  /*5c70*/  IADD3 R11, R44, 0x31, RZ ;  /* 0x000000312c0b7810 */ /* 0x000fe20007ffe0ff */
[C---:B------:R-:W-:Y:S01]  /*5c80*/  IMAD.IADD R9, R248.reuse, 0x1, -R25 ;  /* 0x00000001f8097824 */ /* 0x040fe200078e0a19 */
[----:B------:R-:W-:Y:S02]  /*5c90*/  IABS R49, R49 ;  /* 0x0000003100317213 */ /* 0x000fe40000000000 */
[----:B------:R-:W-:Y:S01]  /*5ca0*/  IABS R26, R26 ;  /* 0x0000001a001a7213 */ /* 0x000fe20000000000 */
[----:B------:R-:W4:Y:S01]  /*5cb0*/  I2F R45, R45 ;  /* 0x0000002d002d7306 */ /* 0x000f220000201400 */
[--C-:B------:R-:W-:Y:S01]  /*5cc0*/  IMAD.IADD R27, R248, 0x1, -R11.reuse ;  /* 0x00000001f81b7824 */ /* 0x100fe200078e0a0b */
[----:B------:R-:W-:Y:S01]  /*5cd0*/  IABS R50, R50 ;  /* 0x0000003200327213 */ /* 0x000fe20000000000 */
[----:B--2---:R-:W-:Y:S01]  /*5ce0*/  FFMA.FTZ R47, R47, -UR32, R68 ;  /* 0x800000202f2f7c23 */ /* 0x004fe20008010044 */
[----:B------:R-:W-:Y:S01]  /*5cf0*/  IADD3 R18, R44, 0x38, RZ ;  /* 0x000000382c127810 */ /* 0x000fe20007ffe0ff */
[----:B------:R-:W-:Y:S01]  /*5d00*/  IMAD.MOV.U32 R19, RZ, RZ, R26 ;  /* 0x000000ffff137224 */ /* 0x000fe200078e001a */
[----:B------:R-:W-:Y:S01]  /*5d10*/  IABS R26, R27 ;  /* 0x0000001b001a7213 */ /* 0x000fe20000000000 */
[----:B------:R-:W-:Y:S01]  /*5d20*/  IMAD.IADD R27, R245, 0x1, -R11 ;  /* 0x00000001f51b7824 */ /* 0x000fe200078e0a0b */
[----:B------:R-:W2:Y:S01]  /*5d30*/  I2F R46, R46 ;  /* 0x0000002e002e7306 */ /* 0x000ea20000201400 */
[----:B---3--:R-:W-:Y:S01]  /*5d40*/  FFMA.FTZ R42, R42, -UR32, R73 ;  /* 0x800000202a2a7c23 */ /* 0x008fe20008010049 */
[----:B------:R-:W-:-:S02]  /*5d50*/  IADD3 R44, R44, 0x39, RZ ;  /* 0x000000392c2c7810 */ /* 0x000fc40007ffe0ff */
[----:B------:R-:W-:Y:S02]  /*5d60*/  IABS R17, R17 ;  /* 0x0000001100117213 */ /* 0x000fe40000000000 */
[----:B------:R-:W-:Y:S01]  /*5d70*/  FSEL R195, R42, -INF , !P0 ;  /* 0xff8000002ac37808 */ /* 0x000fe20004000000 */
[----:B----4-:R-:W-:Y:S01]  /*5d80*/  FFMA.FTZ R45, R45, -UR32, R74 ;  /* 0x800000202d2d7c23 */ /* 0x010fe2000801004a */
[----:B------:R-:W3:Y:S01]  /*5d90*/  I2F R49, R49 ;  /* 0x0000003100317306 */ /* 0x000ee20000201400 */
[----:B------:R-:W-:Y:S02]  /*5da0*/  ISETP.GE.AND P0, PT, R25, R239, PT ;  /* 0x000000ef1900720c */ /* 0x000fe40003f06270 */
[----:B------:R-:W-:Y:S02]  /*5db0*/  IABS R9, R9 ;  /* 0x0000000900097213 */ /* 0x000fe40000000000 */
[----:B------:R-:W-:Y:S02]  /*5dc0*/  FSEL R202, R45, -INF , !P1 ;  /* 0xff8000002dca7808 */ /* 0x000fe40004800000 */
[C---:B------:R-:W-:Y:S01]  /*5dd0*/  ISETP.GE.AND P1, PT, R25.reuse, R246, PT ;  /* 0x000000f61900720c */ /* 0x040fe20003f26270 */
[----:B------:R-:W4:Y:S01]  /*5de0*/  I2F R10, R50 ;  /* 0x00000032000a7306 */ /* 0x000f220000201400 */
[----:B-1----:R-:W-:Y:S01]  /*5df0*/  HMMA.16816.F32 R28, R20, R32, R28 ;  /* 0x00000020141c723c */ /* 0x002fe2000000181c */
[----:B------:R-:W-:Y:S01]  /*5e00*/  IABS R27, R27 ;  /* 0x0000001b001b7213 */ /* 0x000fe20000000000 */
[----:B--2---:R-:W-:Y:S01]  /*5e10*/  FFMA.FTZ R46, R46, -UR32, R75 ;  /* 0x800000202e2e7c23 */ /* 0x004fe2000801004b */
[----:B------:R-:W-:-:S02]  /*5e20*/  ISETP.LT.OR P1, PT, R25, R247, P1 ;  /* 0x000000f71900720c */ /* 0x000fc40000f21670 */
[----:B------:R-:W-:Y:S01]  /*5e30*/  ISETP.LT.OR P0, PT, R25, R244, P0 ;  /* 0x000000f41900720c */ /* 0x000fe20000701670 */
[--C-:B------:R-:W-:Y:S01]  /*5e40*/  IMAD.IADD R25, R248, 0x1, -R18.reuse ;  /* 0x00000001f8197824 */ /* 0x100fe200078e0a12 */
[----:B------:R-:W1:Y:S01]  /*5e50*/  I2F R19, R19 ;  /* 0x0000001300137306 */ /* 0x000e620000201400 */
[----:B------:R-:W-:Y:S01]  /*5e60*/  HMMA.16816.F32 R52, R20, R34, R52 ;  /* 0x000000221434723c */ /* 0x000fe20000001834 */
[----:B------:R-:W-:Y:S01]  /*5e70*/  IMAD.IADD R33, R245, 0x1, -R18 ;  /* 0x00000001f5217824 */ /* 0x000fe200078e0a12 */
[----:B------:R-:W-:Y:S01]  /*5e80*/  FSEL R190, R46, -INF , !P6 ;  /* 0xff8000002ebe7808 */ /* 0x000fe20007000000 */
[----:B---3--:R-:W-:Y:S01]  /*5e90*/  FFMA.FTZ R49, R49, -UR32, R72 ;  /* 0x8000002031317c23 */ /* 0x008fe20008010048 */
[----:B------:R-:W-:Y:S02]  /*5ea0*/  IABS R25, R25 ;  /* 0x0000001900197213 */ /* 0x000fe40000000000 */
[----:B------:R-:W-:Y:S01]  /*5eb0*/  FSEL R193, R47, -INF , !P3 ;  /* 0xff8000002fc17808 */ /* 0x000fe20005800000 */
[----:B------:R-:W-:Y:S01]  /*5ec0*/  IMAD.IADD R20, R245, 0x1, -R44 ;  /* 0x00000001f5147824 */ /* 0x000fe200078e0a2c */
[----:B------:R2:W3:Y:S01]  /*5ed0*/  I2F R32, R27 ;  /* 0x0000001b00207306 */ /* 0x0004e20000201400 */
[C---:B------:R-:W-:Y:S01]  /*5ee0*/  ISETP.GE.AND P6, PT, R11.reuse, R246, PT ;  /* 0x000000f60b00720c */ /* 0x040fe20003fc6270 */
[----:B----4-:R-:W-:Y:S01]  /*5ef0*/  FFMA.FTZ R71, R10, -UR32, R71 ;  /* 0x800000200a477c23 */ /* 0x010fe20008010047 */
[----:B------:R-:W-:-:S02]  /*5f00*/  ISETP.GE.AND P3, PT, R11, R239, PT ;  /* 0x000000ef0b00720c */ /* 0x000fc40003f66270 */
[----:B------:R-:W-:Y:S02]  /*5f10*/  IABS R20, R20 ;  /* 0x0000001400147213 */ /* 0x000fe40000000000 */
[----:B------:R-:W-:Y:S01]  /*5f20*/  IABS R33, R33 ;  /* 0x0000002100217213 */ /* 0x000fe20000000000 */
[----:B------:R-:W4:Y:S01]  /*5f30*/  I2F R17, R17 ;  /* 0x0000001100117306 */ /* 0x000f220000201400 */
[----:B------:R-:W-:Y:S01]  /*5f40*/  ISETP.LT.OR P6, PT, R11, R247, P6 ;  /* 0x000000f70b00720c */ /* 0x000fe200037c1670 */
[----:B-1----:R-:W-:Y:S01]  /*5f50*/  FFMA.FTZ R19, R19, -UR32, R30 ;  /* 0x8000002013137c23 */ /* 0x002fe2000801001e */
[----:B------:R-:W-:Y:S02]  /*5f60*/  ISETP.LT.OR P3, PT, R11, R244, P3 ;  /* 0x000000f40b00720c */ /* 0x000fe40001f61670 */
[----:B------:R-:W-:Y:S02]  /*5f70*/  FSEL R8, R59, -INF , !P4 ;  /* 0xff8000003b087808 */ /* 0x000fe40006000000 */
[----:B------:R-:W-:Y:S01]  /*5f80*/  FSEL R203, R49, -INF , !P2 ;  /* 0xff80000031cb7808 */ /* 0x000fe20005000000 */
[----:B------:R-:W1:Y:S01]  /*5f90*/  I2F R24, R24 ;  /* 0x0000001800187306 */ /* 0x000e620000201400 */
[----:B--2---:R-:W-:Y:S01]  /*5fa0*/  IMAD.IADD R27, R248, 0x1, -R44 ;  /* 0x00000001f81b7824 */ /* 0x004fe200078e0a2c */
[----:B------:R-:W-:Y:S01]  /*5fb0*/  ISETP.GE.AND P4, PT, R48, R246, PT ;  /* 0x000000f63000720c */ /* 0x000fe20003f86270 */
[----:B---3--:R-:W-:Y:S01]  /*5fc0*/  FFMA.FTZ R31, R32, -UR32, R31 ;  /* 0x80000020201f7c23 */ /* 0x008fe2000801001f */
[----:B------:R-:W-:-:S02]  /*5fd0*/  ISETP.GE.AND P2, PT, R48, R239, PT ;  /* 0x000000ef3000720c */ /* 0x000fc40003f46270 */
[----:B------:R-:W-:Y:S02]  /*5fe0*/  IABS R27, R27 ;  /* 0x0000001b001b7213 */ /* 0x000fe40000000000 */
[----:B------:R-:W2:Y:S01]  /*5ff0*/  I2F R9, R9 ;  /* 0x0000000900097306 */ /* 0x000ea20000201400 */
[----:B------:R-:W-:Y:S01]  /*6000*/  FSEL R186, R19, -INF , !P0 ;  /* 0xff80000013ba7808 */ /* 0x000fe20004000000 */
[----:B----4-:R-:W-:Y:S01]  /*6010*/  FFMA.FTZ R17, R17, -UR32, R70 ;  /* 0x8000002011117c23 */ /* 0x010fe20008010046 */
[----:B------:R-:W-:Y:S02]  /*6020*/  PLOP3.LUT P0, PT, PT, PT, UP0, 0x80, 0x0 ;  /* 0x000000000000781c */ /* 0x000fe40003f0f008 */
[C---:B------:R-:W-:Y:S02]  /*6030*/  ISETP.LT.OR P4, PT, R48.reuse, R247, P4 ;  /* 0x000000f73000720c */ /* 0x040fe40002781670 */
[----:B------:R-:W-:Y:S01]  /*6040*/  ISETP.LT.OR P2, PT, R48, R244, P2 ;  /* 0x000000f43000720c */ /* 0x000fe20001741670 */
[----:B------:R-:W3:Y:S01]  /*6050*/  I2F R26, R26 ;  /* 0x0000001a001a7306 */ /* 0x000ee20000201400 */
[----:B-1----:R-:W-:Y:S01]  /*6060*/  FFMA.FTZ R24, R24, -UR32, R69 ;  /* 0x8000002018187c23 */ /* 0x002fe20008010045 */
[----:B------:R-:W-:-:S02]  /*6070*/  FSEL R194, R17, -INF , !P5 ;  /* 0xff80000011c27808 */ /* 0x000fc40006800000 */
[----:B------:R-:W-:Y:S02]  /*6080*/  FSEL R192, R71, -INF , !P2 ;  /* 0xff80000047c07808 */ /* 0x000fe40005000000 */
[----:B------:R-:W-:Y:S02]  /*6090*/  FSEL R187, R24, -INF , !P4 ;  /* 0xff80000018bb7808 */ /* 0x000fe40006000000 */
[----:B------:R-:W1:Y:S01]  /*60a0*/  I2F R25, R25 ;  /* 0x0000001900197306 */ /* 0x000e620000201400 */
[----:B--2---:R-:W-:Y:S01]  /*60b0*/  FFMA.FTZ R9, R9, -UR32, R28 ;  /* 0x8000002009097c23 */ /* 0x004fe2000801001c */
[-C--:B------:R-:W-:Y:S02]  /*60c0*/  ISETP.GE.AND P5, PT, R18, R246.reuse, PT ;  /* 0x000000f61200720c */ /* 0x080fe40003fa6270 */
[----:B------:R-:W-:Y:S02]  /*60d0*/  ISETP.GE.AND P4, PT, R44, R246, PT ;  /* 0x000000f62c00720c */ /* 0x000fe40003f86270 */
[----:B------:R-:W-:-:S02]  /*60e0*/  FSEL R191, R9, -INF , !P1 ;  /* 0xff80000009bf7808 */ /* 0x000fc40004800000 */
[----:B------:R-:W2:Y:S01]  /*60f0*/  I2F R11, R33 ;  /* 0x00000021000b7306 */ /* 0x000ea20000201400 */
[-C--:B------:R-:W-:Y:S01]  /*6100*/  ISETP.GE.AND P2, PT, R18, R239.reuse, PT ;  /* 0x000000ef1200720c */ /* 0x080fe20003f46270 */
[----:B---3--:R-:W-:Y:S01]  /*6110*/  FFMA.FTZ R26, R26, -UR32, R29 ;  /* 0x800000201a1a7c23 */ /* 0x008fe2000801001d */
[----:B------:R-:W-:Y:S02]  /*6120*/  ISETP.GE.AND P1, PT, R44, R239, PT ;  /* 0x000000ef2c00720c */ /* 0x000fe40003f26270 */
[CC--:B------:R-:W-:Y:S02]  /*6130*/  ISETP.LT.OR P5, PT, R18.reuse, R247.reuse, P5 ;  /* 0x000000f71200720c */ /* 0x0c0fe40002fa1670 */
[-C--:B------:R-:W-:Y:S01]  /*6140*/  ISETP.LT.OR P2, PT, R18, R244.reuse, P2 ;  /* 0x000000f41200720c */ /* 0x080fe20001741670 */
[----:B------:R-:W3:Y:S01]  /*6150*/  I2F R10, R27 ;  /* 0x0000001b000a7306 */ /* 0x000ee20000201400 */
[----:B-1----:R-:W-:Y:S01]  /*6160*/  FFMA.FTZ R25, R25, -UR32, R52 ;  /* 0x8000002019197c23 */ /* 0x002fe20008010034 */
[C---:B------:R-:W-:Y:S01]  /*6170*/  ISETP.LT.OR P4, PT, R44.reuse, R247, P4 ;  /* 0x000000f72c00720c */ /* 0x040fe20002781670 */
[----:B------:R-:W-:Y:S01]  /*6180*/  BAR.SYNC.DEFER_BLOCKING 0x0 ;  /* 0x0000000000007b1d */ /* 0x000fe20000010000 */
[----:B------:R-:W-:-:S02]  /*6190*/  ISETP.LT.OR P1, PT, R44, R244, P1 ;  /* 0x000000f42c00720c */ /* 0x000fc40000f21670 */
[----:B------:R-:W-:Y:S01]  /*61a0*/  FSEL R189, R26, -INF , !P6 ;  /* 0xff8000001abd7808 */ /* 0x000fe20007000000 */
[----:B--2---:R-:W-:Y:S02]  /*61b0*/  FFMA.FTZ R11, R11, -UR32, R54 ;  /* 0x800000200b0b7c23 */ /* 0x004fe40008010036 */
[----:B------:R-:W1:Y:S01]  /*61c0*/  I2F R20, R20 ;  /* 0x0000001400147306 */ /* 0x000e620000201400 */
[----:B------:R-:W-:Y:S02]  /*61d0*/  FSEL R184, R31, -INF , !P3 ;  /* 0xff8000001fb87808 */ /* 0x000fe40005800000 */
[----:B------:R-:W-:Y:S02]  /*61e0*/  FSEL R185, R25, -INF , !P5 ;  /* 0xff80000019b97808 */ /* 0x000fe40006800000 */
[----:B------:R-:W-:Y:S01]  /*61f0*/  FSEL R182, R11, -INF , !P2 ;  /* 0xff8000000bb67808 */ /* 0x000fe20005000000 */
[----:B---3--:R-:W-:-:S05]  /*6200*/  FFMA.FTZ R53, R10, -UR32, R53 ;  /* 0x800000200a357c23 */ /* 0x008fca0008010035 */
[----:B------:R-:W-:Y:S01]  /*6210*/  FSEL R183, R53, -INF , !P4 ;  /* 0xff80000035b77808 */ /* 0x000fe20006000000 */
[----:B-1----:R-:W-:-:S05]  /*6220*/  FFMA.FTZ R55, R20, -UR32, R55 ;  /* 0x8000002014377c23 */ /* 0x002fca0008010037 */
        /* <DEDUP_REMOVED lines=132> */
.L_x_1053:
[----:B------:R-:W-:Y:S05]  /*6a70*/  BSYNC B0 ;  /* 0x0000000000007941 */ /* 0x000fea0003800000 */
.L_x_1052:
[----:B------:R-:W0:Y:S02]  /*6a80*/  LDGDEPBAR ;  /* 0x00000000000079af */ /* 0x000e240000000000 */
.L_x_1051:
[----:B------:R-:W-:Y:S01]  /*6a90*/  FMNMX.FTZ R10, R0, R39, !PT ;  /* 0x00000027000a7209 */ /* 0x000fe20007810000 */
[----:B----4-:R-:W-:Y:S01]  /*6aa0*/  IMAD.WIDE.U32 R20, R196, -0x326172a9, RZ ;  /* 0xcd9e8d57c4147825 */ /* 0x010fe200078e00ff */
[----:B------:R-:W-:Y:S01]  /*6ab0*/  FMNMX.FTZ R7, R37, R36, !PT ;  /* 0x0000002425077209 */ /* 0x000fe20007810000 */
[----:B------:R-:W-:Y:S01]  /*6ac0*/  USHF.L.U32 UR4, UR29, 0x1, URZ ;  /* 0x000000011d047899 */ /* 0x000fe2000800063f */
[----:B------:R-:W-:Y:S01]  /*6ad0*/  FMNMX.FTZ R10, R43, R10, !PT ;  /* 0x0000000a2b0a7209 */ /* 0x000fe20007810000 */
[----:B------:R-:W-:Y:S01]  /*6ae0*/  IMAD.WIDE.U32 R22, R165, -0x2daee0ad, RZ ;  /* 0xd2511f53a5167825 */ /* 0x000fe200078e00ff */
        /* <DEDUP_REMOVED lines=48> */
[----:B------:R-:W-:Y:S01]  /*6df0*/  LOP3.LUT R197, R2, UR24, RZ, 0x3c, !PT ;  /* 0x0000001802c57c12 */ /* 0x000fe2000f8e3cff */
[----:B------:R-:W2:Y:S01]  /*6e00*/  SHFL.BFLY PT, R10, R11, 0x2, 0x1f ;  /* 0x0c401f000b0a7f89 */ /* 0x000ea200000e0000 */
[----:B------:R-:W-:Y:S01]  /*6e10*/  IMAD.U32 R2, RZ, RZ, UR4 ;  /* 0x00000004ff027e24 */ /* 0x000fe2000f8e00ff */
[----:B------:R-:W-:Y:S01]  /*6e20*/  PRMT R252, R6, 0x7054, R6 ;  /* 0x0000705406fc7816 */ /* 0x000fe20000000006 */
[----:B------:R-:W-:Y:S01]  /*6e30*/  UIADD3 UR4, UR4, 0x1, URZ ;  /* 0x0000000104047890 */ /* 0x000fe2000fffe03f */
[----:B-1----:R-:W1:Y:S01]  /*6e40*/  SHFL.BFLY PT, R18, R7, 0x2, 0x1f ;  /* 0x0c401f0007127f89 */ /* 0x002e6200000e0000 */
[----:B------:R-:W-:-:S02]  /*6e50*/  LOP3.LUT R206, R21, R197, RZ, 0x3c, !PT ;  /* 0x000000c515ce7212 */ /* 0x000fc400078e3cff */
[----:B------:R-:W-:Y:S01]  /*6e60*/  LOP3.LUT R2, R23, UR25, R2, 0x96, !PT ;  /* 0x0000001917027c12 */ /* 0x000fe2000f8e9602 */
[----:B------:R-:W-:Y:S02]  /*6e70*/  LDSM.16.MT88.4 R72, [R228+0x14000] ;  /* 0x01400000e448783b */ /* 0x000fe40000004200 */
[----:B------:R-:W-:Y:S02]  /*6e80*/  IMAD.WIDE.U32 R206, R206, -0x2daee0ad, RZ ;  /* 0xd2511f53cece7825 */ /* 0x000fe400078e00ff */
[----:B------:R-:W-:Y:S03]  /*6e90*/  LDSM.16.MT88.4 R104, [R228+0x16000] ;  /* 0x01600000e468783b */ /* 0x000fe60000004200 */
[----:B------:R-:W-:Y:S01]  /*6ea0*/  LOP3.LUT R204, R207, UR37, R22, 0x96, !PT ;  /* 0x00000025cfcc7c12 */ /* 0x000fe2000f8e9616 */
[----:B------:R-:W-:Y:S01]  /*6eb0*/  IMAD.WIDE.U32 R22, R2, -0x326172a9, RZ ;  /* 0xcd9e8d5702167825 */ /* 0x000fe200078e00ff */
[----:B------:R-:W-:Y:S03]  /*6ec0*/  LDSM.16.MT88.4 R88, [R225+0x14000] ;  /* 0x01400000e158783b */ /* 0x000fe60000004200 */
[----:B------:R-:W-:Y:S01]  /*6ed0*/  IMAD.WIDE.U32 R204, R204, -0x326172a9, RZ ;  /* 0xcd9e8d57cccc7825 */ /* 0x000fe200078e00ff */
[----:B------:R-:W-:Y:S01]  /*6ee0*/  LDSM.16.MT88.4 R56, [R225+0x12000] ;  /* 0x01200000e138783b */ /* 0x000fe20000004200 */
[----:B--2---:R-:W-:-:S03]  /*6ef0*/  FMNMX.FTZ R10, R11, R10, !PT ;  /* 0x0000000a0b0a7209 */ /* 0x004fc60007810000 */
[----:B------:R-:W-:Y:S01]  /*6f00*/  LDSM.16.MT88.4 R96, [R224+0x14000] ;  /* 0x01400000e060783b */ /* 0x000fe20000004200 */
[----:B------:R-:W-:Y:S02]  /*6f10*/  LOP3.LUT R22, R205, UR7, R22, 0x96, !PT ;  /* 0x00000007cd167c12 */ /* 0x000fe4000f8e9616 */
[----:B-1----:R-:W-:Y:S01]  /*6f20*/  FMNMX.FTZ R18, R7, R18, !PT ;  /* 0x0000001207127209 */ /* 0x002fe20007810000 */
[----:B------:R-:W1:Y:S01]  /*6f30*/  SHFL.BFLY PT, R9, R10, 0x1, 0x1f ;  /* 0x0c201f000a097f89 */ /* 0x000e6200000e0000 */
[----:B------:R-:W-:Y:S01]  /*6f40*/  LOP3.LUT R7, R23, UR38, R20, 0x96, !PT ;  /* 0x0000002617077c12 */ /* 0x000fe2000f8e9614 */
[----:B------:R-:W-:Y:S02]  /*6f50*/  IMAD.WIDE.U32 R22, R22, -0x2daee0ad, RZ ;  /* 0xd2511f5316167825 */ /* 0x000fe400078e00ff */
[----:B------:R-:W-:Y:S02]  /*6f60*/  LDSM.16.MT88.4 R148, [R226+0x10000] ;  /* 0x01000000e294783b */ /* 0x000fe40000004200 */
[----:B------:R-:W-:-:S02]  /*6f70*/  IMAD.WIDE.U32 R20, R7, -0x2daee0ad, RZ ;  /* 0xd2511f5307147825 */ /* 0x000fc400078e00ff */
[----:B------:R-:W2:Y:S03]  /*6f80*/  SHFL.BFLY PT, R7, R18, 0x1, 0x1f ;  /* 0x0c201f0012077f89 */ /* 0x000ea600000e0000 */
[----:B------:R-:W-:Y:S01]  /*6f90*/  LOP3.LUT R20, R23, UR34, R20, 0x96, !PT ;  /* 0x0000002217147c12 */ /* 0x000fe2000f8e9614 */
[----:B------:R-:W-:Y:S04]  /*6fa0*/  LDSM.16.MT88.4 R32, [R224+0x16000] ;  /* 0x01600000e020783b */ /* 0x000fe80000004200 */
[----:B------:R-:W-:Y:S04]  /*6fb0*/  LDSM.16.MT88.4 R156, [R228+0x10000] ;  /* 0x01000000e49c783b */ /* 0x000fe80000004200 */
[----:B------:R-:W-:Y:S01]  /*6fc0*/  LDSM.16.MT88.4 R120, [R225+0x16000] ;  /* 0x01600000e178783b */ /* 0x000fe20000004200 */
[----:B-1----:R-:W-:-:S03]  /*6fd0*/  FMNMX.FTZ R2, R10, R9, !PT ;  /* 0x000000090a027209 */ /* 0x002fc60007810000 */
[----:B------:R-:W-:Y:S01]  /*6fe0*/  LDSM.16.MT88.4 R28, [R228+0x10800] ;  /* 0x01080000e41c783b */ /* 0x000fe20000004200 */
[----:B------:R-:W-:Y:S01]  /*6ff0*/  LOP3.LUT R9, R21, UR36, R206, 0x96, !PT ;  /* 0x0000002415097c12 */ /* 0x000fe2000f8e96ce */
[----:B------:R-:W-:Y:S01]  /*7000*/  IMAD.WIDE.U32 R20, R20, -0x326172a9, RZ ;  /* 0xcd9e8d5714147825 */ /* 0x000fe200078e00ff */
[----:B------:R-:W-:-:S03]  /*7010*/  FSETP.NEU.FTZ.AND P1, PT, R2, -INF , PT ;  /* 0xff8000000200780b */ /* 0x000fc60003f3d000 */
[----:B------:R-:W-:Y:S02]  /*7020*/  FMUL.FTZ R188, R2, c[0x0][0x23c] ;  /* 0x00008f0002bc7a20 */ /* 0x000fe40000410000 */
[----:B------:R-:W-:-:S03]  /*7030*/  IMAD.WIDE.U32 R10, R9, -0x326172a9, RZ ;  /* 0xcd9e8d57090a7825 */ /* 0x000fc600078e00ff */
[----:B------:R-:W-:Y:S02]  /*7040*/  FSEL R188, R188, RZ, P1 ;  /* 0x000000ffbcbc7208 */ /* 0x000fe40000800000 */
[----:B------:R-:W-:-:S03]  /*7050*/  LOP3.LUT R10, R21, UR33, R10, 0x96, !PT ;  /* 0x00000021150a7c12 */ /* 0x000fc6000f8e960a */
[----:B------:R-:W-:Y:S01]  /*7060*/  FFMA.FTZ R177, R0, c[0x0][0x23c], -R188 ;  /* 0x00008f0000b17a23 */ /* 0x000fe200000108bc */
[----:B------:R-:W-:Y:S01]  /*7070*/  LOP3.LUT R0, R11, UR35, R204, 0x96, !PT ;  /* 0x000000230b007c12 */ /* 0x000fe2000f8e96cc */
[----:B------:R-:W-:-:S04]  /*7080*/  IMAD.WIDE.U32 R10, R10, -0x2daee0ad, RZ ;  /* 0xd2511f530a0a7825 */ /* 0x000fc800078e00ff */
[----:B------:R-:W-:Y:S01]  /*7090*/  IMAD.WIDE.U32 R24, R0, -0x2daee0ad, RZ ;  /* 0xd2511f5300187825 */ /* 0x000fe200078e00ff */
[----:B--2---:R-:W-:Y:S01]  /*70a0*/  FMNMX.FTZ R0, R18, R7, !PT ;  /* 0x0000000712007209 */ /* 0x004fe20007810000 */
[----:B------:R-:W-:Y:S02]  /*70b0*/  MUFU.EX2 R177, R177 ;  /* 0x000000b100b17308 */ /* 0x000fe40000000800 */
[----:B------:R-:W-:Y:S01]  /*70c0*/  FFMA.FTZ R175, R43, c[0x0][0x23c], -R188 ;  /* 0x00008f002baf7a23 */ /* 0x000fe200000108bc */
[C---:B------:R-:W-:Y:S01]  /*70d0*/  FSETP.NEU.FTZ.AND P1, PT, R0.reuse, -INF , PT ;  /* 0xff8000000000780b */ /* 0x040fe20003f3d000 */
[----:B------:R-:W-:Y:S01]  /*70e0*/  FMUL.FTZ R181, R0, c[0x0][0x23c] ;  /* 0x00008f0000b57a20 */ /* 0x000fe20000410000 */
[----:B------:R-:W-:Y:S01]  /*70f0*/  LOP3.LUT R7, R11, UR19, R24, 0x96, !PT ;  /* 0x000000130b077c12 */ /* 0x000fe2000f8e9618 */
[----:B------:R-:W-:Y:S01]  /*7100*/  FFMA.FTZ R170, R41, c[0x0][0x23c], -R188 ;  /* 0x00008f0029aa7a23 */ /* 0x000fe200000108bc */
[----:B------:R-:W-:Y:S01]  /*7110*/  LOP3.LUT R18, R25, UR31, R22, 0x96, !PT ;  /* 0x0000001f19127c12 */ /* 0x000fe2000f8e9616 */
[----:B------:R-:W-:Y:S01]  /*7120*/  FFMA.FTZ R176, R39, c[0x0][0x23c], -R188 ;  /* 0x00008f0027b07a23 */ /* 0x000fe200000108bc */
[----:B------:R-:W-:Y:S01]  /*7130*/  FSEL R181, R181, RZ, P1 ;  /* 0x000000ffb5b57208 */ /* 0x000fe20000800000 */
[----:B------:R-:W-:Y:S01]  /*7140*/  IMAD.WIDE.U32 R22, R7, -0x326172a9, RZ ;  /* 0xcd9e8d5707167825 */ /* 0x000fe200078e00ff */
[----:B------:R-:W-:Y:S03]  /*7150*/  MUFU.EX2 R175, R175 ;  /* 0x000000af00af7308 */ /* 0x000fe60000000800 */
[--C-:B------:R-:W-:Y:S01]  /*7160*/  FFMA.FTZ R178, R40, c[0x0][0x23c], -R181.reuse ;  /* 0x00008f0028b27a23 */ /* 0x100fe200000108b5 */
[----:B------:R-:W-:Y:S01]  /*7170*/  SHF.R.U32.HI R7, RZ, 0x10, R22 ;  /* 0x00000010ff077819 */ /* 0x000fe20000011616 */
[--C-:B------:R-:W-:Y:S01]  /*7180*/  FFMA.FTZ R171, R38, c[0x0][0x23c], -R181.reuse ;  /* 0x00008f0026ab7a23 */ /* 0x100fe200000108b5 */
[----:B------:R-:W-:Y:S01]  /*7190*/  LOP3.LUT R24, R22, 0xffff, RZ, 0xc0, !PT ;  /* 0x0000ffff16187812 */ /* 0x000fe200078ec0ff */
[----:B------:R-:W-:Y:S01]  /*71a0*/  IMAD.WIDE.U32 R18, R18, -0x326172a9, RZ ;  /* 0xcd9e8d5712127825 */ /* 0x000fe200078e00ff */
[----:B------:R-:W-:Y:S01]  /*71b0*/  MUFU.EX2 R170, R170 ;  /* 0x000000aa00aa7308 */ /* 0x000fe20000000800 */
[----:B------:R-:W-:Y:S01]  /*71c0*/  LOP3.LUT R9, R22, 0xff, RZ, 0xc0, !PT ;  /* 0x000000ff16097812 */ /* 0x000fe200078ec0ff */
[----:B------:R-:W1:Y:S01]  /*71d0*/  LDSM.16.MT88.4 R40, [R228+0x12000] ;  /* 0x01200000e428783b */ /* 0x000e620000004200 */
[--C-:B------:R-:W-:Y:S01]  /*71e0*/  FFMA.FTZ R174, R37, c[0x0][0x23c], -R181.reuse ;  /* 0x00008f0025ae7a23 */ /* 0x100fe200000108b5 */
[----:B------:R-:W-:Y:S01]  /*71f0*/  LOP3.LUT R11, R23, UR39, R18, 0x96, !PT ;  /* 0x00000027170b7c12 */ /* 0x000fe2000f8e9612 */
[--C-:B------:R-:W-:Y:S01]  /*7200*/  FFMA.FTZ R179, R36, c[0x0][0x23c], -R181.reuse ;  /* 0x00008f0024b37a23 */ /* 0x100fe200000108b5 */
[----:B------:R-:W-:Y:S01]  /*7210*/  SHF.R.U32.HI R22, RZ, 0x18, R22 ;  /* 0x00000018ff167819 */ /* 0x000fe20000011616 */
[--C-:B------:R-:W-:Y:S01]  /*7220*/  FFMA.FTZ R169, R77, c[0x0][0x23c], -R188.reuse ;  /* 0x00008f004da97a23 */ /* 0x100fe200000108bc */
[----:B------:R-:W-:Y:S01]  /*7230*/  MUFU.EX2 R178, R178 ;  /* 0x000000b200b27308 */ /* 0x000fe20000000800 */
[----:B------:R-:W-:Y:S01]  /*7240*/  LOP3.LUT R7, R7, 0xff, RZ, 0xc0, !PT ;  /* 0x000000ff07077812 */ /* 0x000fe200078ec0ff */
[--C-:B------:R-:W-:Y:S01]  /*7250*/  FFMA.FTZ R164, R15, c[0x0][0x23c], -R188.reuse ;  /* 0x00008f000fa47a23 */ /* 0x100fe200000108bc */
[----:B------:R-:W-:Y:S01]  /*7260*/  LOP3.LUT R6, R11, 0xffff, RZ, 0xc0, !PT ;  /* 0x0000ffff0b067812 */ /* 0x000fe200078ec0ff */
[----:B------:R-:W-:Y:S01]  /*7270*/  FFMA.FTZ R166, R16, c[0x0][0x23c], -R181 ;  /* 0x00008f0010a67a23 */ /* 0x000fe200000108b5 */
[----:B------:R-:W-:Y:S01]  /*7280*/  SHF.R.U32.HI R129, RZ, 0x10, R11 ;  /* 0x00000010ff817819 */ /* 0x000fe2000001160b */
[----:B------:R-:W-:Y:S01]  /*7290*/  FFMA.FTZ R168, R13, c[0x0][0x23c], -R188 ;  /* 0x00008f000da87a23 */ /* 0x000fe200000108bc */
[----:B------:R-:W-:Y:S01]  /*72a0*/  SHF.R.U32.HI R24, RZ, 0x8, R24 ;  /* 0x00000008ff187819 */ /* 0x000fe20000011618 */
[----:B------:R-:W2:Y:S01]  /*72b0*/  MUFU.EX2 R171, R171 ;  /* 0x000000ab00ab7308 */ /* 0x000ea20000000800 */
[----:B------:R-:W-:Y:S01]  /*72c0*/  PRMT R7, R7, 0x5410, R22 ;  /* 0x0000541007077816 */ /* 0x000fe20000000016 */
[--C-:B------:R-:W-:Y:S01]  /*72d0*/  FFMA.FTZ R172, R14, c[0x0][0x23c], -R181.reuse ;  /* 0x00008f000eac7a23 */ /* 0x100fe200000108b5 */
[----:B------:R-:W-:Y:S01]  /*72e0*/  LOP3.LUT R3, R11, 0xff, RZ, 0xc0, !PT ;  /* 0x000000ff0b037812 */ /* 0x000fe200078ec0ff */
[----:B------:R-:W-:Y:S01]  /*72f0*/  FFMA.FTZ R167, R12, c[0x0][0x23c], -R181 ;  /* 0x00008f000ca77a23 */ /* 0x000fe200000108b5 */
[----:B------:R-:W-:Y:S01]  /*7300*/  SHF.R.U32.HI R6, RZ, 0x8, R6 ;  /* 0x00000008ff067819 */ /* 0x000fe20000011606 */
[--C-:B------:R-:W-:Y:S01]  /*7310*/  HSET2.LE.AND R7, R7, R252.reuse, PT ;  /* 0x000000fc07077233 */ /* 0x100fe20003803000 */
[----:B------:R-:W-:Y:S01]  /*7320*/  SHF.R.U32.HI R4, RZ, 0x18, R11 ;  /* 0x00000018ff047819 */ /* 0x000fe2000001160b */
[----:B------:R-:W-:Y:S01]  /*7330*/  MUFU.EX2 R174, R174 ;  /* 0x000000ae00ae7308 */ /* 0x000fe20000000800 */
[----:B------:R-:W-:Y:S01]  /*7340*/  LOP3.LUT R129, R129, 0xff, RZ, 0xc0, !PT ;  /* 0x000000ff81817812 */ /* 0x000fe200078ec0ff */
[----:B------:R-:W3:Y:S01]  /*7350*/  LDSM.16.MT88.4 R12, [R226+0x12800] ;  /* 0x01280000e20c783b */ /* 0x000ee20000004200 */
[----:B------:R-:W-:Y:S01]  /*7360*/  LOP3.LUT R18, R19, UR20, R20, 0x96, !PT ;  /* 0x0000001413127c12 */ /* 0x000fe2000f8e9614 */
[----:B------:R-:W-:Y:S01]  /*7370*/  FFMA.FTZ R173, R79, c[0x0][0x23c], -R188 ;  /* 0x00008f004fad7a23 */ /* 0x000fe200000108bc */
[----:B------:R-:W-:Y:S01]  /*7380*/  PRMT R9, R9, 0x5410, R24 ;  /* 0x0000541009097816 */ /* 0x000fe20000000018 */
[----:B------:R-:W-:Y:S01]  /*7390*/  LDSM.16.MT88.4 R20, [R225+0x10800] ;  /* 0x01080000e114783b */ /* 0x000fe20000004200 */
[----:B------:R-:W-:Y:S01]  /*73a0*/  PRMT R3, R3, 0x5410, R6 ;  /* 0x0000541003037816 */ /* 0x000fe20000000006 */
[----:B------:R-:W4:Y:S01]  /*73b0*/  MUFU.EX2 R179, R179 ;  /* 0x000000b300b37308 */ /* 0x000f220000000800 */
[----:B------:R-:W-:Y:S01]  /*73c0*/  PRMT R129, R129, 0x5410, R4 ;  /* 0x0000541081817816 */ /* 0x000fe20000000004 */
[----:B------:R-:W-:Y:S01]  /*73d0*/  IMAD.WIDE.U32 R18, R18, -0x2daee0ad, RZ ;  /* 0xd2511f5312127825 */ /* 0x000fe200078e00ff */
[----:B--2---:R-:W-:Y:S01]  /*73e0*/  F2FP.PACK_AB R6, R171, R178 ;  /* 0x000000b2ab06723e */ /* 0x004fe200000000ff */
[--C-:B------:R-:W-:Y:S01]  /*73f0*/  HSET2.LE.AND R130, R9, R252.reuse, PT ;  /* 0x000000fc09827233 */ /* 0x100fe20003803000 */
[----:B------:R-:W-:Y:S01]  /*7400*/  F2FP.PACK_AB R5, R170, R175 ;  /* 0x000000afaa05723e */ /* 0x000fe200000000ff */
[--C-:B------:R-:W-:Y:S01]  /*7410*/  HSET2.LE.AND R129, R129, R252.reuse, PT ;  /* 0x000000fc81817233 */ /* 0x100fe20003803000 */
[----:B------:R-:W-:Y:S01]  /*7420*/  LOP3.LUT R131, R7, R6, RZ, 0xc0, !PT ;  /* 0x0000000607837212 */ /* 0x000fe200078ec0ff */
[----:B------:R-:W2:Y:S01]  /*7430*/  MUFU.EX2 R176, R176 ;  /* 0x000000b000b07308 */ /* 0x000ea20000000800 */
[----:B------:R-:W-:Y:S01]  /*7440*/  LOP3.LUT R6, R18, 0xffff, RZ, 0xc0, !PT ;  /* 0x0000ffff12067812 */ /* 0x000fe200078ec0ff */
[--C-:B------:R-:W-:Y:S01]  /*7450*/  HSET2.LE.AND R128, R3, R252.reuse, PT ;  /* 0x000000fc03807233 */ /* 0x100fe20003803000 */
[----:B------:R-:W-:Y:S01]  /*7460*/  SHF.R.U32.HI R7, RZ, 0x10, R18 ;  /* 0x00000010ff077819 */ /* 0x000fe20000011612 */
[----:B------:R-:W-:Y:S01]  /*7470*/  LDSM.16.MT88.4 R24, [R226+0x10800] ;  /* 0x01080000e218783b */ /* 0x000fe20000004200 */
[----:B------:R-:W-:Y:S01]  /*7480*/  LOP3.LUT R130, R130, R5, RZ, 0xc0, !PT ;  /* 0x0000000582827212 */ /* 0x000fe200078ec0ff */
[--C-:B------:R-:W-:Y:S01]  /*7490*/  FFMA.FTZ R190, R190, c[0x0][0x23c], -R181.reuse ;  /* 0x00008f00bebe7a23 */ /* 0x100fe200000108b5 */
[----:B------:R-:W-:Y:S01]  /*74a0*/  LOP3.LUT R5, R18, 0xff, RZ, 0xc0, !PT ;  /* 0x000000ff12057812 */ /* 0x000fe200078ec0ff */
[----:B------:R-:W-:Y:S01]  /*74b0*/  MUFU.EX2 R169, R169 ;  /* 0x000000a900a97308 */ /* 0x000fe20000000800 */
[----:B----4-:R-:W-:Y:S01]  /*74c0*/  F2FP.PACK_AB R4, R179, R174 ;  /* 0x000000aeb304723e */ /* 0x010fe200000000ff */
[--C-:B------:R-:W-:Y:S01]  /*74d0*/  FFMA.FTZ R192, R192, c[0x0][0x23c], -R181.reuse ;  /* 0x00008f00c0c07a23 */ /* 0x100fe200000108b5 */
[----:B------:R-:W-:Y:S01]  /*74e0*/  SHF.R.U32.HI R6, RZ, 0x8, R6 ;  /* 0x00000008ff067819 */ /* 0x000fe20000011606 */
[--C-:B------:R-:W-:Y:S01]  /*74f0*/  FFMA.FTZ R191, R191, c[0x0][0x23c], -R188.reuse ;  /* 0x00008f00bfbf7a23 */ /* 0x100fe200000108bc */
[----:B------:R-:W-:Y:S01]  /*7500*/  LOP3.LUT R129, R129, R4, RZ, 0xc0, !PT ;  /* 0x0000000481817212 */ /* 0x000fe200078ec0ff */
[----:B------:R-:W-:Y:S01]  /*7510*/  FFMA.FTZ R185, R185, c[0x0][0x23c], -R188 ;  /* 0x00008f00b9b97a23 */ /* 0x000fe200000108bc */
[----:B------:R-:W-:Y:S01]  /*7520*/  SHF.R.U32.HI R4, RZ, 0x18, R18 ;  /* 0x00000018ff047819 */ /* 0x000fe20000011612 */
[----:B------:R-:W4:Y:S01]  /*7530*/  MUFU.EX2 R164, R164 ;  /* 0x000000a400a47308 */ /* 0x000f220000000800 */
[----:B--2---:R-:W-:Y:S01]  /*7540*/  F2FP.PACK_AB R3, R176, R177 ;  /* 0x000000b1b003723e */ /* 0x004fe200000000ff */
[--C-:B------:R-:W-:Y:S01]  /*7550*/  FFMA.FTZ R184, R184, c[0x0][0x23c], -R181.reuse ;  /* 0x00008f00b8b87a23 */ /* 0x100fe200000108b5 */
[----:B------:R-:W-:Y:S01]  /*7560*/  LOP3.LUT R7, R7, 0xff, RZ, 0xc0, !PT ;  /* 0x000000ff07077812 */ /* 0x000fe200078ec0ff */
[--C-:B------:R-:W-:Y:S01]  /*7570*/  FFMA.FTZ R182, R182, c[0x0][0x23c], -R181.reuse ;  /* 0x00008f00b6b67a23 */ /* 0x100fe200000108b5 */
[----:B------:R-:W-:Y:S01]  /*7580*/  LOP3.LUT R9, R19, UR6, R10, 0x96, !PT ;  /* 0x0000000613097c12 */ /* 0x000fe2000f8e960a */
[----:B------:R-:W-:Y:S01]  /*7590*/  FADD.FTZ R176, R177, R176 ;  /* 0x000000b0b1b07221 */ /* 0x000fe20000010000 */
[----:B------:R-:W-:Y:S01]  /*75a0*/  PRMT R5, R5, 0x5410, R6 ;  /* 0x0000541005057816 */ /* 0x000fe20000000006 */
[----:B------:R-:W-:Y:S01]  /*75b0*/  MUFU.EX2 R166, R166 ;  /* 0x000000a600a67308 */ /* 0x000fe20000000800 */
[----:B------:R-:W-:Y:S01]  /*75c0*/  LOP3.LUT R128, R128, R3, RZ, 0xc0, !PT ;  /* 0x0000000380807212 */ /* 0x000fe200078ec0ff */
[----:B------:R-:W-:Y:S01]  /*75d0*/  FFMA.FTZ R3, R8, c[0x0][0x23c], -R181 ;  /* 0x00008f0008037a23 */ /* 0x000fe200000108b5 */
[----:B------:R-:W-:Y:S01]  /*75e0*/  PRMT R7, R7, 0x5410, R4 ;  /* 0x0000541007077816 */ /* 0x000fe20000000004 */
[--C-:B------:R-:W-:Y:S01]  /*75f0*/  HSET2.LE.AND R8, R5, R252.reuse, PT ;  /* 0x000000fc05087233 */ /* 0x100fe20003803000 */
[C---:B------:R-:W-:Y:S01]  /*7600*/  LOP3.LUT R6, R9.reuse, 0xffff, RZ, 0xc0, !PT ;  /* 0x0000ffff09067812 */ /* 0x040fe200078ec0ff */
[----:B------:R-:W-:Y:S01]  /*7610*/  LDSM.16.MT88.4 R16, [R224+0x10800] ;  /* 0x01080000e010783b */ /* 0x000fe20000004200 */
[--C-:B------:R-:W-:Y:S01]  /*7620*/  SHF.R.U32.HI R4, RZ, 0x10, R9.reuse ;  /* 0x00000010ff047819 */ /* 0x100fe20000011609 */
[----:B------:R-:W2:Y:S01]  /*7630*/  MUFU.EX2 R3, R3 ;  /* 0x0000000300037308 */ /* 0x000ea20000000800 */
[----:B------:R-:W-:Y:S01]  /*7640*/  LOP3.LUT R109, R9, 0xff, RZ, 0xc0, !PT ;  /* 0x000000ff096d7812 */ /* 0x000fe200078ec0ff */
[C---:B------:R-:W-:Y:S01]  /*7650*/  HMMA.16816.F32 R44, R128.reuse, R48, RZ ;  /* 0x00000030802c723c */ /* 0x040fe200000018ff */
[----:B------:R-:W-:Y:S01]  /*7660*/  SHF.R.U32.HI R9, RZ, 0x18, R9 ;  /* 0x00000018ff097819 */ /* 0x000fe20000011609 */
[--C-:B------:R-:W-:Y:S01]  /*7670*/  HSET2.LE.AND R7, R7, R252.reuse, PT ;  /* 0x000000fc07077233 */ /* 0x100fe20003803000 */
[----:B------:R-:W-:Y:S01]  /*7680*/  SHF.R.U32.HI R6, RZ, 0x8, R6 ;  /* 0x00000008ff067819 */ /* 0x000fe20000011606 */
[----:B------:R-:W-:Y:S01]  /*7690*/  FADD.FTZ R179, R174, R179 ;  /* 0x000000b3aeb37221 */ /* 0x000fe20000010000 */
[----:B----4-:R-:W-:Y:S01]  /*76a0*/  F2FP.PACK_AB R11, R164, R169 ;  /* 0x000000a9a40b723e */ /* 0x010fe200000000ff */
[----:B------:R-:W-:Y:S01]  /*76b0*/  MUFU.EX2 R173, R173 ;  /* 0x000000ad00ad7308 */ /* 0x000fe20000000800 */
[----:B------:R-:W-:Y:S01]  /*76c0*/  LOP3.LUT R4, R4, 0xff, RZ, 0xc0, !PT ;  /* 0x000000ff04047812 */ /* 0x000fe200078ec0ff */
[C---:B------:R-:W-:Y:S01]  /*76d0*/  HMMA.16816.F32 R48, R128.reuse, R50, RZ ;  /* 0x000000328030723c */ /* 0x040fe200000018ff */
[----:B------:R-:W-:Y:S01]  /*76e0*/  PRMT R109, R109, 0x5410, R6 ;  /* 0x000054106d6d7816 */ /* 0x000fe20000000006 */
[----:B------:R-:W-:Y:S01]  /*76f0*/  FADD.FTZ R175, R175, R176 ;  /* 0x000000b0afaf7221 */ /* 0x000fe20000010000 */
[----:B------:R-:W-:Y:S01]  /*7700*/  PRMT R5, R4, 0x5410, R9 ;  /* 0x0000541004057816 */ /* 0x000fe20000000009 */
[----:B------:R-:W-:Y:S01]  /*7710*/  FADD.FTZ R178, R178, R179 ;  /* 0x000000b3b2b27221 */ /* 0x000fe20000010000 */
[----:B------:R-:W-:Y:S01]  /*7720*/  LOP3.LUT R6, R8, R11, RZ, 0xc0, !PT ;  /* 0x0000000b08067212 */ /* 0x000fe200078ec0ff */
[----:B------:R-:W4:Y:S01]  /*7730*/  MUFU.EX2 R168, R168 ;  /* 0x000000a800a87308 */ /* 0x000f220000000800 */
[----:B------:R-:W5:Y:S01]  /*7740*/  LDSM.16.MT88.4 R8, [R228+0x12800] ;  /* 0x01280000e408783b */ /* 0x000f620000004200 */
[----:B--2---:R-:W-:Y:S01]  /*7750*/  F2FP.PACK_AB R4, R3, R166 ;  /* 0x000000a60304723e */ /* 0x004fe200000000ff */
[----:B-1----:R-:W-:Y:S01]  /*7760*/  HMMA.16816.F32 R36, R128, R40, RZ ;  /* 0x000000288024723c */ /* 0x002fe200000018ff */
[--C-:B------:R-:W-:Y:S01]  /*7770*/  HSET2.LE.AND R5, R5, R252.reuse, PT ;  /* 0x000000fc05057233 */ /* 0x100fe20003803000 */
[----:B------:R-:W-:Y:S01]  /*7780*/  FADD.FTZ R170, R170, R175 ;  /* 0x000000afaaaa7221 */ /* 0x000fe20000010000 */
[----:B------:R-:W-:Y:S01]  /*7790*/  LOP3.LUT R7, R7, R4, RZ, 0xc0, !PT ;  /* 0x0000000407077212 */ /* 0x000fe200078ec0ff */
[----:B------:R-:W-:Y:S01]  /*77a0*/  HSET2.LE.AND R4, R109, R252, PT ;  /* 0x000000fc6d047233 */ /* 0x000fe20003803000 */
[----:B------:R-:W-:Y:S01]  /*77b0*/  MUFU.EX2 R172, R172 ;  /* 0x000000ac00ac7308 */ /* 0x000fe20000000800 */
[----:B------:R-:W-:-:S02]  /*77c0*/  FADD.FTZ R171, R171, R178 ;  /* 0x000000b2abab7221 */ /* 0x000fc40000010000 */
[C---:B------:R-:W-:Y:S05]  /*77d0*/  HMMA.16816.F32 R40, R128.reuse, R42, RZ ;  /* 0x0000002a8028723c */ /* 0x040fea00000018ff */
[----:B------:R-:W1:Y:S01]  /*77e0*/  MUFU.EX2 R167, R167 ;  /* 0x000000a700a77308 */ /* 0x000e620000000800 */
[----:B----4-:R-:W-:Y:S01]  /*77f0*/  F2FP.PACK_AB R109, R168, R173 ;  /* 0x000000ada86d723e */ /* 0x010fe200000000ff */
[----:B------:R-:W-:Y:S01]  /*7800*/  FADD.FTZ R173, R173, R170 ;  /* 0x000000aaadad7221 */ /* 0x000fe20000010000 */
[----:B------:R-:W-:Y:S02]  /*7810*/  HMMA.16816.F32 R136, R128, R132, RZ ;  /* 0x000000848088723c */ /* 0x000fe400000018ff */
[----:B------:R-:W-:Y:S01]  /*7820*/  LOP3.LUT R4, R4, R109, RZ, 0xc0, !PT ;  /* 0x0000006d04047212 */ /* 0x000fe200078ec0ff */
[----:B------:R-:W-:-:S02]  /*7830*/  FADD.FTZ R168, R168, R173 ;  /* 0x000000ada8a87221 */ /* 0x000fc40000010000 */
[----:B------:R-:W-:Y:S02]  /*7840*/  MUFU.EX2 R190, R190 ;  /* 0x000000be00be7308 */ /* 0x000fe40000000800 */
[----:B------:R-:W-:Y:S01]  /*7850*/  FADD.FTZ R169, R169, R168 ;  /* 0x000000a8a9a97221 */ /* 0x000fe20000010000 */
[C---:B------:R-:W-:Y:S03]  /*7860*/  HMMA.16816.F32 R108, R128.reuse, R112, RZ ;  /* 0x00000070806c723c */ /* 0x040fe600000018ff */
[----:B------:R-:W-:Y:S02]  /*7870*/  FADD.FTZ R169, R164, R169 ;  /* 0x000000a9a4a97221 */ /* 0x000fe40000010000 */
[----:B------:R-:W-:Y:S02]  /*7880*/  MUFU.EX2 R192, R192 ;  /* 0x000000c000c07308 */ /* 0x000fe40000000800 */
[----:B-1----:R-:W-:Y:S01]  /*7890*/  F2FP.PACK_AB R112, R167, R172 ;  /* 0x000000aca770723e */ /* 0x002fe200000000ff */
[----:B------:R-:W-:Y:S01]  /*78a0*/  HMMA.16816.F32 R132, R128, R134, RZ ;  /* 0x000000868084723c */ /* 0x000fe200000018ff */
[----:B------:R-:W-:-:S02]  /*78b0*/  FADD.FTZ R172, R172, R171 ;  /* 0x000000abacac7221 */ /* 0x000fc40000010000 */
[----:B------:R-:W-:Y:S02]  /*78c0*/  LOP3.LUT R5, R5, R112, RZ, 0xc0, !PT ;  /* 0x0000007005057212 */ /* 0x000fe400078ec0ff */
[----:B------:R-:W-:Y:S01]  /*78d0*/  MUFU.EX2 R191, R191 ;  /* 0x000000bf00bf7308 */ /* 0x000fe20000000800 */
[----:B------:R-:W-:Y:S02]  /*78e0*/  FADD.FTZ R167, R167, R172 ;  /* 0x000000aca7a77221 */ /* 0x000fe40000010000 */
[----:B------:R-:W-:Y:S02]  /*78f0*/  HMMA.16816.F32 R76, R128, R80, RZ ;  /* 0x00000050804c723c */ /* 0x000fe400000018ff */
[----:B------:R-:W-:-:S03]  /*7900*/  FADD.FTZ R166, R166, R167 ;  /* 0x000000a7a6a67221 */ /* 0x000fc60000010000 */
[----:B------:R-:W-:Y:S01]  /*7910*/  MUFU.EX2 R185, R185 ;  /* 0x000000b900b97308 */ /* 0x000fe20000000800 */
[----:B------:R-:W-:Y:S02]  /*7920*/  FADD.FTZ R166, R3, R166 ;  /* 0x000000a603a67221 */ /* 0x000fe40000010000 */
[C---:B---3--:R-:W-:Y:S05]  /*7930*/  HMMA.16816.F32 R44, R4.reuse, R12, R44 ;  /* 0x0000000c042c723c */ /* 0x048fea000000182c */
[----:B------:R-:W-:Y:S03]  /*7940*/  MUFU.EX2 R184, R184 ;  /* 0x000000b800b87308 */ /* 0x000fe60000000800 */
[C---:B------:R-:W-:Y:S01]  /*7950*/  HMMA.16816.F32 R48, R4.reuse, R14, R48 ;  /* 0x0000000e0430723c */ /* 0x040fe20000001830 */
[----:B------:R-:W1:Y:S04]  /*7960*/  LDSM.16.MT88.4 R12, [R226+0x14800] ;  /* 0x01480000e20c783b */ /* 0x000e680000004200 */
[----:B------:R-:W-:Y:S03]  /*7970*/  MUFU.EX2 R182, R182 ;  /* 0x000000b600b67308 */ /* 0x000fe60000000800 */
[C---:B-----5:R-:W-:Y:S08]  /*7980*/  HMMA.16816.F32 R36, R4.reuse, R8, R36 ;  /* 0x000000080424723c */ /* 0x060ff00000001824 */
[C---:B------:R-:W-:Y:S01]  /*7990*/  HMMA.16816.F32 R40, R4.reuse, R10, R40 ;  /* 0x0000000a0428723c */ /* 0x040fe20000001828 */
[----:B------:R-:W2:Y:S07]  /*79a0*/  LDSM.16.MT88.4 R8, [R224+0x12800] ;  /* 0x01280000e008783b */ /* 0x000eae0000004200 */
[C---:B------:R-:W-:Y:S08]  /*79b0*/  HMMA.16816.F32 R136, R4.reuse, R16, R136 ;  /* 0x000000100488723c */ /* 0x040ff00000001888 */
[----:B------:R-:W-:Y:S01]  /*79c0*/  HMMA.16816.F32 R132, R4, R18, R132 ;  /* 0x000000120484723c */ /* 0x000fe20000001884 */
[----:B------:R-:W3:Y:S07]  /*79d0*/  LDSM.16.MT88.4 R16, [R228+0x14800] ;  /* 0x01480000e410783b */ /* 0x000eee0000004200 */
[C---:B------:R-:W-:Y:S08]  /*79e0*/  HMMA.16816.F32 R80, R128.reuse, R82, RZ ;  /* 0x000000528050723c */ /* 0x040ff000000018ff */
[C---:B------:R-:W-:Y:S08]  /*79f0*/  HMMA.16816.F32 R60, R128.reuse, R64, RZ ;  /* 0x00000040803c723c */ /* 0x040ff000000018ff */
[C---:B------:R-:W-:Y:S08]  /*7a00*/  HMMA.16816.F32 R64, R128.reuse, R66, RZ ;  /* 0x000000428040723c */ /* 0x040ff000000018ff */
[C---:B------:R-:W-:Y:S08]  /*7a10*/  HMMA.16816.F32 R144, R128.reuse, R140, RZ ;  /* 0x0000008c8090723c */ /* 0x040ff000000018ff */
[C---:B------:R-:W-:Y:S08]  /*7a20*/  HMMA.16816.F32 R140, R128.reuse, R142, RZ ;  /* 0x0000008e808c723c */ /* 0x040ff000000018ff */
[C---:B------:R-:W-:Y:S08]  /*7a30*/  HMMA.16816.F32 R68, R128.reuse, R72, RZ ;  /* 0x000000488044723c */ /* 0x040ff000000018ff */
[----:B------:R-:W-:Y:S08]  /*7a40*/  HMMA.16816.F32 R72, R128, R74, RZ ;  /* 0x0000004a8048723c */ /* 0x000ff000000018ff */
        /* <DEDUP_REMOVED lines=21> */
[----:B------:R-:W-:Y:S01]  /*7ba0*/  IMAD.WIDE.U32 R32, R165, -0x2daee0ad, RZ ;  /* 0xd2511f53a5207825 */ /* 0x000fe200078e00ff */
[C---:B-1----:R-:W-:Y:S07]  /*7bb0*/  HMMA.16816.F32 R100, R4.reuse, R12, R100 ;  /* 0x0000000c0464723c */ /* 0x042fee0000001864 */
[----:B------:R-:W-:Y:S01]  /*7bc0*/  IMAD.U32 R12, RZ, RZ, UR4 ;  /* 0x00000004ff0c7e24 */ /* 0x000fe2000f8e00ff */
[----:B--2---:R-:W-:Y:S04]  /*7bd0*/  HMMA.16816.F32 R84, R4, R8, R84 ;  /* 0x000000080454723c */ /* 0x004fe80000001854 */
[----:B------:R-:W-:Y:S01]  /*7be0*/  LOP3.LUT R12, R33, UR25, R12, 0x96, !PT ;  /* 0x00000019210c7c12 */ /* 0x000fe2000f8e960c */
[----:B------:R-:W-:-:S03]  /*7bf0*/  IMAD.WIDE.U32 R32, R196, -0x326172a9, RZ ;  /* 0xcd9e8d57c4207825 */ /* 0x000fc600078e00ff */
[C---:B------:R-:W-:Y:S01]  /*7c00*/  HMMA.16816.F32 R88, R4.reuse, R10, R88 ;  /* 0x0000000a0458723c */ /* 0x040fe20000001858 */
[----:B------:R-:W1:Y:S01]  /*7c10*/  LDSM.16.MT88.4 R8, [R226+0x16800] ;  /* 0x01680000e208783b */ /* 0x000e620000004200 */
[--C-:B------:R-:W-:Y:S02]  /*7c20*/  FFMA.FTZ R33, R193, c[0x0][0x23c], -R188.reuse ;  /* 0x00008f00c1217a23 */ /* 0x100fe400000108bc */
[----:B------:R-:W-:Y:S02]  /*7c30*/  FFMA.FTZ R193, R194, c[0x0][0x23c], -R181 ;  /* 0x00008f00c2c17a23 */ /* 0x000fe400000108b5 */
[----:B------:R-:W-:Y:S02]  /*7c40*/  FFMA.FTZ R194, R189, c[0x0][0x23c], -R188 ;  /* 0x00008f00bdc27a23 */ /* 0x000fe400000108bc */
[----:B----4-:R-:W-:Y:S01]  /*7c50*/  HMMA.16816.F32 R52, R4, R20, R52 ;  /* 0x000000140434723c */ /* 0x010fe20000001834 */
[----:B------:R-:W-:Y:S06]  /*7c60*/  MUFU.EX2 R33, R33 ;  /* 0x0000002100217308 */ /* 0x000fec0000000800 */
[----:B------:R-:W-:Y:S01]  /*7c70*/  IMAD.WIDE.U32 R20, R12, -0x326172a9, RZ ;  /* 0xcd9e8d570c147825 */ /* 0x000fe200078e00ff */
[----:B------:R-:W-:Y:S01]  /*7c80*/  HMMA.16816.F32 R148, R128, R150, RZ ;  /* 0x000000968094723c */ /* 0x000fe200000018ff */
[----:B------:R-:W-:Y:S03]  /*7c90*/  MUFU.EX2 R193, R193 ;  /* 0x000000c100c17308 */ /* 0x000fe60000000800 */
[----:B------:R-:W-:Y:S01]  /*7ca0*/  LOP3.LUT R12, R21, UR38, R32, 0x96, !PT ;  /* 0x00000026150c7c12 */ /* 0x000fe2000f8e9620 */
[----:B------:R-:W-:Y:S01]  /*7cb0*/  FFMA.FTZ R32, R203, c[0x0][0x23c], -R188 ;  /* 0x00008f00cb207a23 */ /* 0x000fe200000108bc */
[----:B------:R-:W-:-:S02]  /*7cc0*/  LOP3.LUT R20, R205, UR7, R20, 0x96, !PT ;  /* 0x00000007cd147c12 */ /* 0x000fc4000f8e9614 */
[----:B---3--:R-:W-:Y:S01]  /*7cd0*/  HMMA.16816.F32 R92, R4, R16, R92 ;  /* 0x00000010045c723c */ /* 0x008fe2000000185c */
[----:B------:R-:W-:Y:S02]  /*7ce0*/  MUFU.EX2 R194, R194 ;  /* 0x000000c200c27308 */ /* 0x000fe40000000800 */
[----:B------:R-:W-:-:S05]  /*7cf0*/  IMAD.WIDE.U32 R20, R20, -0x2daee0ad, RZ ;  /* 0xd2511f5314147825 */ /* 0x000fca00078e00ff */
[C---:B------:R-:W-:Y:S01]  /*7d00*/  HMMA.16816.F32 R96, R4.reuse, R18, R96 ;  /* 0x000000120460723c */ /* 0x040fe20000001860 */
[----:B------:R-:W2:Y:S01]  /*7d10*/  LDSM.16.MT88.4 R16, [R225+0x16800] ;  /* 0x01680000e110783b */ /* 0x000ea20000004200 */
[----:B------:R-:W-:Y:S06]  /*7d20*/  MUFU.EX2 R32, R32 ;  /* 0x0000002000207308 */ /* 0x000fec0000000800 */
[----:B------:R-:W-:Y:S07]  /*7d30*/  HMMA.16816.F32 R152, R4, R24, R152 ;  /* 0x000000180498723c */ /* 0x000fee0000001898 */
[----:B------:R-:W-:Y:S01]  /*7d40*/  IMAD.WIDE.U32 R24, R12, -0x2daee0ad, RZ ;  /* 0xd2511f530c187825 */ /* 0x000fe200078e00ff */
[----:B------:R-:W-:Y:S04]  /*7d50*/  HMMA.16816.F32 R160, R128, R156, RZ ;  /* 0x0000009c80a0723c */ /* 0x000fe800000018ff */
[----:B------:R-:W-:-:S02]  /*7d60*/  LOP3.LUT R206, R25, UR36, R206, 0x96, !PT ;  /* 0x0000002419ce7c12 */ /* 0x000fc4000f8e96ce */
[----:B------:R-:W-:Y:S02]  /*7d70*/  LOP3.LUT R24, R21, UR34, R24, 0x96, !PT ;  /* 0x0000002215187c12 */ /* 0x000fe4000f8e9618 */
[----:B------:R-:W-:Y:S01]  /*7d80*/  HMMA.16816.F32 R104, R4, R14, R104 ;  /* 0x0000000e0468723c */ /* 0x000fe20000001868 */
[----:B------:R-:W3:Y:S01]  /*7d90*/  LDSM.16.MT88.4 R12, [R224+0x16800] ;  /* 0x01680000e00c783b */ /* 0x000ee20000004200 */
[----:B------:R-:W-:-:S04]  /*7da0*/  IMAD.WIDE.U32 R206, R206, -0x326172a9, RZ ;  /* 0xcd9e8d57cece7825 */ /* 0x000fc800078e00ff */
[----:B------:R-:W-:Y:S01]  /*7db0*/  IMAD.WIDE.U32 R24, R24, -0x326172a9, RZ ;  /* 0xcd9e8d5718187825 */ /* 0x000fe200078e00ff */
[----:B------:R-:W-:Y:S01]  /*7dc0*/  LOP3.LUT R204, R207, UR35, R204, 0x96, !PT ;  /* 0x00000023cfcc7c12 */ /* 0x000fe2000f8e96cc */
[----:B------:R-:W-:Y:S04]  /*7dd0*/  HMMA.16816.F32 R116, R128, R120, RZ ;  /* 0x000000788074723c */ /* 0x000fe800000018ff */
[----:B------:R-:W-:-:S04]  /*7de0*/  IMAD.WIDE.U32 R204, R204, -0x2daee0ad, RZ ;  /* 0xd2511f53cccc7825 */ /* 0x000fc800078e00ff */
[C---:B------:R-:W-:Y:S08]  /*7df0*/  HMMA.16816.F32 R120, R128.reuse, R122, RZ ;  /* 0x0000007a8078723c */ /* 0x040ff000000018ff */
[----:B------:R-:W-:Y:S08]  /*7e00*/  HMMA.16816.F32 R112, R128, R114, RZ ;  /* 0x000000728070723c */ /* 0x000ff000000018ff */
[----:B------:R-:W-:Y:S07]  /*7e10*/  HMMA.16816.F32 R148, R4, R26, R148 ;  /* 0x0000001a0494723c */ /* 0x000fee0000001894 */
[----:B------:R-:W-:Y:S01]  /*7e20*/  LOP3.LUT R26, R25, UR33, R206, 0x96, !PT ;  /* 0x00000021191a7c12 */ /* 0x000fe2000f8e96ce */
[----:B------:R-:W-:Y:S04]  /*7e30*/  HMMA.16816.F32 R156, R128, R158, RZ ;  /* 0x0000009e809c723c */ /* 0x000fe800000018ff */
[----:B------:R-:W-:-:S04]  /*7e40*/  IMAD.WIDE.U32 R26, R26, -0x2daee0ad, RZ ;  /* 0xd2511f531a1a7825 */ /* 0x000fc800078e00ff */
[C---:B------:R-:W-:Y:S08]  /*7e50*/  HMMA.16816.F32 R56, R128.reuse, R58, RZ ;  /* 0x0000003a8038723c */ /* 0x040ff000000018ff */
[----:B------:R-:W-:Y:S07]  /*7e60*/  HMMA.16816.F32 R128, R128, R34, RZ ;  /* 0x000000228080723c */ /* 0x000fee00000018ff */
[--C-:B------:R-:W-:Y:S01]  /*7e70*/  FFMA.FTZ R35, R195, c[0x0][0x23c], -R188.reuse ;  /* 0x00008f00c3237a23 */ /* 0x100fe200000108bc */
[----:B------:R-:W-:Y:S01]  /*7e80*/  HMMA.16816.F32 R160, R4, R28, R160 ;  /* 0x0000001c04a0723c */ /* 0x000fe200000018a0 */
[----:B------:R-:W-:-:S02]  /*7e90*/  FFMA.FTZ R34, R187, c[0x0][0x23c], -R188 ;  /* 0x00008f00bb227a23 */ /* 0x000fc400000108bc */
[--C-:B------:R-:W-:Y:S02]  /*7ea0*/  FFMA.FTZ R187, R202, c[0x0][0x23c], -R181.reuse ;  /* 0x00008f00cabb7a23 */ /* 0x100fe400000108b5 */
[----:B------:R-:W-:Y:S01]  /*7eb0*/  MUFU.EX2 R35, R35 ;  /* 0x0000002300237308 */ /* 0x000fe20000000800 */
[----:B------:R-:W-:Y:S01]  /*7ec0*/  FFMA.FTZ R188, R183, c[0x0][0x23c], -R188 ;  /* 0x00008f00b7bc7a23 */ /* 0x000fe200000108bc */
[----:B------:R-:W-:Y:S01]  /*7ed0*/  LOP3.LUT R28, R205, UR31, R20, 0x96, !PT ;  /* 0x0000001fcd1c7c12 */ /* 0x000fe2000f8e9614 */
[C---:B-1----:R-:W-:Y:S01]  /*7ee0*/  HMMA.16816.F32 R108, R4.reuse, R8, R108 ;  /* 0x00000008046c723c */ /* 0x042fe2000000186c */
[--C-:B------:R-:W-:Y:S02]  /*7ef0*/  FFMA.FTZ R183, R186, c[0x0][0x23c], -R181.reuse ;  /* 0x00008f00bab77a23 */ /* 0x100fe400000108b5 */
[----:B------:R-:W-:Y:S02]  /*7f00*/  FFMA.FTZ R181, R180, c[0x0][0x23c], -R181 ;  /* 0x00008f00b4b57a23 */ /* 0x000fe400000108b5 */
[----:B------:R-:W-:Y:S01]  /*7f10*/  IMAD.WIDE.U32 R28, R28, -0x326172a9, RZ ;  /* 0xcd9e8d571c1c7825 */ /* 0x000fe200078e00ff */
[----:B------:R-:W-:Y:S01]  /*7f20*/  MUFU.EX2 R34, R34 ;  /* 0x0000002200227308 */ /* 0x000fe20000000800 */
[----:B------:R-:W-:Y:S01]  /*7f30*/  LOP3.LUT R8, R27, UR19, R204, 0x96, !PT ;  /* 0x000000131b087c12 */ /* 0x000fe2000f8e96cc */
[----:B--2---:R-:W-:Y:S02]  /*7f40*/  HMMA.16816.F32 R116, R4, R16, R116 ;  /* 0x000000100474723c */ /* 0x004fe40000001874 */
[----:B------:R-:W-:-:S02]  /*7f50*/  LOP3.LUT R24, R29, UR20, R24, 0x96, !PT ;  /* 0x000000141d187c12 */ /* 0x000fc4000f8e9618 */
[----:B------:R-:W-:Y:S02]  /*7f60*/  IMAD.WIDE.U32 R8, R8, -0x326172a9, RZ ;  /* 0xcd9e8d5708087825 */ /* 0x000fe400078e00ff */
[----:B------:R-:W1:Y:S02]  /*7f70*/  MUFU.EX2 R187, R187 ;  /* 0x000000bb00bb7308 */ /* 0x000e640000000800 */
[C---:B------:R-:W-:Y:S01]  /*7f80*/  HMMA.16816.F32 R120, R4.reuse, R18, R120 ;  /* 0x000000120478723c */ /* 0x040fe20000001878 */
[----:B------:R-:W-:Y:S01]  /*7f90*/  LOP3.LUT R16, R9, UR39, R28, 0x96, !PT ;  /* 0x0000002709107c12 */ /* 0x000fe2000f8e961c */
[----:B------:R-:W-:Y:S01]  /*7fa0*/  IMAD.WIDE.U32 R24, R24, -0x2daee0ad, RZ ;  /* 0xd2511f5318187825 */ /* 0x000fe200078e00ff */
[C---:B------:R-:W-:Y:S02]  /*7fb0*/  LOP3.LUT R20, R8.reuse, 0xff, RZ, 0xc0, !PT ;  /* 0x000000ff08147812 */ /* 0x040fe400078ec0ff */
[--C-:B------:R-:W-:Y:S01]  /*7fc0*/  SHF.R.U32.HI R17, RZ, 0x18, R8.reuse ;  /* 0x00000018ff117819 */ /* 0x100fe20000011608 */
[----:B------:R-:W-:Y:S01]  /*7fd0*/  MUFU.EX2 R188, R188 ;  /* 0x000000bc00bc7308 */ /* 0x000fe20000000800 */
[----:B------:R-:W-:Y:S01]  /*7fe0*/  LOP3.LUT R19, R8, 0xffff, RZ, 0xc0, !PT ;  /* 0x0000ffff08137812 */ /* 0x000fe200078ec0ff */
[----:B------:R-:W-:Y:S01]  /*7ff0*/  HMMA.16816.F32 R112, R4, R10, R112 ;  /* 0x0000000a0470723c */ /* 0x000fe20000001870 */
[----:B------:R-:W-:-:S02]  /*8000*/  SHF.R.U32.HI R18, RZ, 0x10, R8 ;  /* 0x00000010ff127819 */ /* 0x000fc40000011608 */
[----:B------:R-:W2:Y:S01]  /*8010*/  LDSM.16.MT88.4 R8, [R226+0x11000] ;  /* 0x01100000e208783b */ /* 0x000ea20000004200 */
[----:B------:R-:W-:Y:S02]  /*8020*/  LOP3.LUT R26, R25, UR6, R26, 0x96, !PT ;  /* 0x00000006191a7c12 */ /* 0x000fe4000f8e961a */
[----:B------:R-:W-:Y:S01]  /*8030*/  LOP3.LUT R18, R18, 0xff, RZ, 0xc0, !PT ;  /* 0x000000ff12127812 */ /* 0x000fe200078ec0ff */
[----:B------:R-:W4:Y:S01]  /*8040*/  MUFU.EX2 R183, R183 ;  /* 0x000000b700b77308 */ /* 0x000f220000000800 */
[C---:B------:R-:W-:Y:S01]  /*8050*/  HMMA.16816.F32 R156, R4.reuse, R30, R156 ;  /* 0x0000001e049c723c */ /* 0x040fe2000000189c */
[----:B------:R-:W-:Y:S02]  /*8060*/  LOP3.LUT R27, R24, 0xff, RZ, 0xc0, !PT ;  /* 0x000000ff181b7812 */ /* 0x000fe400078ec0ff */
[----:B------:R-:W-:Y:S02]  /*8070*/  PRMT R17, R18, 0x5410, R17 ;  /* 0x0000541012117816 */ /* 0x000fe40000000011 */
[----:B-1----:R-:W-:Y:S01]  /*8080*/  F2FP.PACK_AB R18, R190, R187 ;  /* 0x000000bbbe12723e */ /* 0x002fe200000000ff */
[----:B------:R-:W-:Y:S01]  /*8090*/  FADD.FTZ R187, R187, R166 ;  /* 0x000000a6bbbb7221 */ /* 0x000fe20000010000 */
[----:B------:R-:W1:Y:S01]  /*80a0*/  MUFU.EX2 R181, R181 ;  /* 0x000000b500b57308 */ /* 0x000e620000000800 */
[----:B------:R-:W-:Y:S01]  /*80b0*/  HMMA.16816.F32 R56, R4, R22, R56 ;  /* 0x000000160438723c */ /* 0x000fe20000001838 */
[----:B------:R-:W-:Y:S01]  /*80c0*/  LOP3.LUT R29, R26, 0xff, RZ, 0xc0, !PT ;  /* 0x000000ff1a1d7812 */ /* 0x000fe200078ec0ff */
[----:B------:R-:W-:-:S06]  /*80d0*/  FADD.FTZ R190, R190, R187 ;  /* 0x000000bbbebe7221 */ /* 0x000fcc0000010000 */
[C---:B---3--:R-:W-:Y:S08]  /*80e0*/  HMMA.16816.F32 R124, R4.reuse, R12, R124 ;  /* 0x0000000c047c723c */ /* 0x048ff0000000187c */
[----:B------:R-:W-:Y:S01]  /*80f0*/  HMMA.16816.F32 R128, R4, R14, R128 ;  /* 0x0000000e0480723c */ /* 0x000fe20000001880 */
[----:B------:R-:W3:Y:S06]  /*8100*/  LDSM.16.MT88.4 R12, [R228+0x11000] ;  /* 0x01100000e40c783b */ /* 0x000eec0000004200 */
[----:B------:R-:W-:-:S02]  /*8110*/  LOP3.LUT R4, R16, 0xffff, RZ, 0xc0, !PT ;  /* 0x0000ffff10047812 */ /* 0x000fc400078ec0ff */
[----:B------:R-:W-:Y:S02]  /*8120*/  LOP3.LUT R7, R16, 0xff, RZ, 0xc0, !PT ;  /* 0x000000ff10077812 */ /* 0x000fe400078ec0ff */
[----:B------:R-:W-:Y:S02]  /*8130*/  SHF.R.U32.HI R4, RZ, 0x8, R4 ;  /* 0x00000008ff047819 */ /* 0x000fe40000011604 */
[----:B------:R-:W-:Y:S02]  /*8140*/  SHF.R.U32.HI R6, RZ, 0x10, R16 ;  /* 0x00000010ff067819 */ /* 0x000fe40000011610 */
[----:B------:R-:W-:Y:S02]  /*8150*/  PRMT R7, R7, 0x5410, R4 ;  /* 0x0000541007077816 */ /* 0x000fe40000000004 */
[----:B------:R-:W-:Y:S02]  /*8160*/  SHF.R.U32.HI R5, RZ, 0x8, R19 ;  /* 0x00000008ff057819 */ /* 0x000fe40000011613 */
[----:B------:R-:W-:Y:S01]  /*8170*/  SHF.R.U32.HI R16, RZ, 0x18, R16 ;  /* 0x00000018ff107819 */ /* 0x000fe20000011610 */
[----:B------:R-:W-:Y:S01]  /*8180*/  HSET2.LE.AND R4, R7, R252, PT ;  /* 0x000000fc07047233 */ /* 0x000fe20003803000 */
[----:B------:R-:W-:-:S02]  /*8190*/  LOP3.LUT R19, R6, 0xff, RZ, 0xc0, !PT ;  /* 0x000000ff06137812 */ /* 0x000fc400078ec0ff */
[----:B------:R-:W-:Y:S02]  /*81a0*/  PRMT R5, R20, 0x5410, R5 ;  /* 0x0000541014057816 */ /* 0x000fe40000000005 */
[----:B------:R-:W-:Y:S01]  /*81b0*/  F2FP.PACK_AB R7, R35, R32 ;  /* 0x000000202307723e */ /* 0x000fe200000000ff */
[----:B------:R-:W5:Y:S01]  /*81c0*/  LDSM.16.MT88.4 R20, [R225+0x11000] ;  /* 0x01100000e114783b */ /* 0x000f620000004200 */
[----:B------:R-:W-:Y:S01]  /*81d0*/  PRMT R19, R19, 0x5410, R16 ;  /* 0x0000541013137816 */ /* 0x000fe20000000010 */
[--C-:B------:R-:W-:Y:S01]  /*81e0*/  HSET2.LE.AND R6, R5, R252.reuse, PT ;  /* 0x000000fc05067233 */ /* 0x100fe20003803000 */
[----:B------:R-:W-:Y:S01]  /*81f0*/  LOP3.LUT R4, R4, R7, RZ, 0xc0, !PT ;  /* 0x0000000704047212 */ /* 0x000fe200078ec0ff */
[--C-:B------:R-:W-:Y:S01]  /*8200*/  HSET2.LE.AND R7, R17, R252.reuse, PT ;  /* 0x000000fc11077233 */ /* 0x100fe20003803000 */
[----:B------:R-:W-:Y:S01]  /*8210*/  F2FP.PACK_AB R17, R34, R33 ;  /* 0x000000212211723e */ /* 0x000fe200000000ff */
[----:B------:R-:W-:Y:S01]  /*8220*/  HSET2.LE.AND R5, R19, R252, PT ;  /* 0x000000fc13057233 */ /* 0x000fe20003803000 */
[----:B------:R-:W-:Y:S01]  /*8230*/  F2FP.PACK_AB R16, R192, R193 ;  /* 0x000000c1c010723e */ /* 0x000fe200000000ff */
[----:B------:R-:W-:Y:S01]  /*8240*/  FADD.FTZ R32, R32, R169 ;  /* 0x000000a920207221 */ /* 0x000fe20000010000 */
[----:B------:R-:W-:Y:S01]  /*8250*/  LOP3.LUT R6, R6, R17, RZ, 0xc0, !PT ;  /* 0x0000001106067212 */ /* 0x000fe200078ec0ff */
[----:B------:R-:W-:Y:S01]  /*8260*/  FADD.FTZ R193, R193, R190 ;  /* 0x000000bec1c17221 */ /* 0x000fe20000010000 */
[----:B------:R-:W-:Y:S01]  /*8270*/  LOP3.LUT R5, R5, R18, RZ, 0xc0, !PT ;  /* 0x0000001205057212 */ /* 0x000fe200078ec0ff */
[----:B------:R-:W-:Y:S01]  /*8280*/  FADD.FTZ R32, R35, R32 ;  /* 0x0000002023207221 */ /* 0x000fe20000010000 */
[----:B------:R-:W-:Y:S01]  /*8290*/  LOP3.LUT R7, R7, R16, RZ, 0xc0, !PT ;  /* 0x0000001007077212 */ /* 0x000fe200078ec0ff */
[----:B------:R-:W-:Y:S01]  /*82a0*/  FADD.FTZ R192, R192, R193 ;  /* 0x000000c1c0c07221 */ /* 0x000fe20000010000 */
[----:B------:R-:W1:Y:S01]  /*82b0*/  LDSM.16.MT88.4 R16, [R224+0x11000] ;  /* 0x01100000e010783b */ /* 0x000e620000004200 */
[----:B------:R-:W-:-:S04]  /*82c0*/  FADD.FTZ R33, R33, R32 ;  /* 0x0000002021217221 */ /* 0x000fc80000010000 */
[----:B--2---:R-:W-:Y:S01]  /*82d0*/  HMMA.16816.F32 R152, R4, R8, R152 ;  /* 0x000000080498723c */ /* 0x004fe20000001898 */
[----:B------:R-:W-:-:S07]  /*82e0*/  FADD.FTZ R34, R34, R33 ;  /* 0x0000002122227221 */ /* 0x000fce0000010000 */
        /* <DEDUP_REMOVED lines=30> */
[C---:B-1----:R-:W-:Y:S08]  /*84d0*/  HMMA.16816.F32 R92, R4.reuse, R8, R92 ;  /* 0x00000008045c723c */ /* 0x042ff0000000185c */
[C---:B------:R-:W-:Y:S01]  /*84e0*/  HMMA.16816.F32 R96, R4.reuse, R10, R96 ;  /* 0x0000000a0460723c */ /* 0x040fe20000001860 */
[----:B------:R-:W1:Y:S07]  /*84f0*/  LDSM.16.MT88.4 R8, [R225+0x17000] ;  /* 0x01700000e108783b */ /* 0x000e6e0000004200 */
[C---:B------:R-:W-:Y:S01]  /*8500*/  HMMA.16816.F32 R88, R4.reuse, R22, R88 ;  /* 0x000000160458723c */ /* 0x040fe20000001858 */
[----:B------:R-:W5:Y:S07]  /*8510*/  LDSM.16.MT88.4 R20, [R224+0x17000] ;  /* 0x01700000e014783b */ /* 0x000f6e0000004200 */
[C---:B--2---:R-:W-:Y:S07]  /*8520*/  HMMA.16816.F32 R100, R4.reuse, R16, R100 ;  /* 0x000000100464723c */ /* 0x044fee0000001864 */
[----:B------:R-:W-:Y:S01]  /*8530*/  LOP3.LUT R16, R24, 0xffff, RZ, 0xc0, !PT ;  /* 0x0000ffff18107812 */ /* 0x000fe200078ec0ff */
[----:B---3--:R-:W-:Y:S01]  /*8540*/  HMMA.16816.F32 R108, R4, R12, R108 ;  /* 0x0000000c046c723c */ /* 0x008fe2000000186c */
[----:B------:R-:W-:-:S02]  /*8550*/  SHF.R.U32.HI R25, RZ, 0x10, R24 ;  /* 0x00000010ff197819 */ /* 0x000fc40000011618 */
[----:B------:R-:W-:Y:S02]  /*8560*/  SHF.R.U32.HI R16, RZ, 0x8, R16 ;  /* 0x00000008ff107819 */ /* 0x000fe40000011610 */
[----:B------:R-:W-:Y:S02]  /*8570*/  LOP3.LUT R25, R25, 0xff, RZ, 0xc0, !PT ;  /* 0x000000ff19197812 */ /* 0x000fe400078ec0ff */
[----:B------:R-:W-:Y:S01]  /*8580*/  PRMT R27, R27, 0x5410, R16 ;  /* 0x000054101b1b7816 */ /* 0x000fe20000000010 */
[C---:B------:R-:W-:Y:S01]  /*8590*/  HMMA.16816.F32 R112, R4.reuse, R14, R112 ;  /* 0x0000000e0470723c */ /* 0x040fe20000001870 */
[----:B------:R-:W2:Y:S07]  /*85a0*/  LDSM.16.MT88.4 R12, [R228+0x11800] ;  /* 0x01180000e40c783b */ /* 0x000eae0000004200 */
[C---:B------:R-:W-:Y:S01]  /*85b0*/  HMMA.16816.F32 R104, R4.reuse, R18, R104 ;  /* 0x000000120468723c */ /* 0x040fe20000001868 */
[----:B------:R-:W-:Y:S07]  /*85c0*/  LDSM.16.MT88.4 R16, [R226+0x11800] ;  /* 0x01180000e210783b */ /* 0x000fee0000004200 */
[C---:B-1----:R-:W-:Y:S07]  /*85d0*/  HMMA.16816.F32 R116, R4.reuse, R8, R116 ;  /* 0x000000080474723c */ /* 0x042fee0000001874 */
[----:B------:R-:W-:Y:S01]  /*85e0*/  SHF.R.U32.HI R8, RZ, 0x18, R24 ;  /* 0x00000018ff087819 */ /* 0x000fe20000011618 */
[----:B------:R-:W-:Y:S01]  /*85f0*/  HMMA.16816.F32 R120, R4, R10, R120 ;  /* 0x0000000a0478723c */ /* 0x000fe20000001878 */
[----:B------:R-:W-:-:S02]  /*8600*/  LOP3.LUT R24, R26, 0xffff, RZ, 0xc0, !PT ;  /* 0x0000ffff1a187812 */ /* 0x000fc400078ec0ff */
[----:B------:R-:W-:Y:S02]  /*8610*/  PRMT R25, R25, 0x5410, R8 ;  /* 0x0000541019197816 */ /* 0x000fe40000000008 */
[----:B------:R-:W1:Y:S01]  /*8620*/  LDSM.16.MT88.4 R8, [R225+0x11800] ;  /* 0x01180000e108783b */ /* 0x000e620000004200 */
[----:B------:R-:W-:Y:S02]  /*8630*/  SHF.R.U32.HI R24, RZ, 0x8, R24 ;  /* 0x00000008ff187819 */ /* 0x000fe40000011618 */
[----:B-----5:R-:W-:Y:S02]  /*8640*/  HMMA.16816.F32 R124, R4, R20, R124 ;  /* 0x00000014047c723c */ /* 0x020fe4000000187c */
[----:B------:R-:W-:-:S05]  /*8650*/  PRMT R29, R29, 0x5410, R24 ;  /* 0x000054101d1d7816 */ /* 0x000fca0000000018 */
[--C-:B------:R-:W-:Y:S01]  /*8660*/  SHF.R.U32.HI R20, RZ, 0x10, R26.reuse ;  /* 0x00000010ff147819 */ /* 0x100fe2000001161a */
[----:B------:R-:W-:Y:S01]  /*8670*/  HMMA.16816.F32 R128, R4, R22, R128 ;  /* 0x000000160480723c */ /* 0x000fe20000001880 */
[----:B------:R-:W-:Y:S02]  /*8680*/  SHF.R.U32.HI R21, RZ, 0x18, R26 ;  /* 0x00000018ff157819 */ /* 0x000fe4000001161a */
[----:B------:R-:W-:-:S04]  /*8690*/  LOP3.LUT R20, R20, 0xff, RZ, 0xc0, !PT ;  /* 0x000000ff14147812 */ /* 0x000fc800078ec0ff */
[----:B------:R-:W-:Y:S01]  /*86a0*/  PRMT R21, R20, 0x5410, R21 ;  /* 0x0000541014157816 */ /* 0x000fe20000000015 */
[--C-:B------:R-:W-:Y:S01]  /*86b0*/  HSET2.LE.AND R6, R27, R252.reuse, PT ;  /* 0x000000fc1b067233 */ /* 0x100fe20003803000 */
[----:B------:R-:W-:Y:S01]  /*86c0*/  F2FP.PACK_AB R23, R194, R191 ;  /* 0x000000bfc217723e */ /* 0x000fe200000000ff */
[--C-:B------:R-:W-:Y:S01]  /*86d0*/  HSET2.LE.AND R7, R25, R252.reuse, PT ;  /* 0x000000fc19077233 */ /* 0x100fe20003803000 */
[----:B----4-:R-:W-:Y:S01]  /*86e0*/  F2FP.PACK_AB R22, R184, R183 ;  /* 0x000000b7b816723e */ /* 0x010fe200000000ff */
[--C-:B------:R-:W-:Y:S01]  /*86f0*/  HSET2.LE.AND R4, R29, R252.reuse, PT ;  /* 0x000000fc1d047233 */ /* 0x100fe20003803000 */
[----:B------:R-:W-:Y:S01]  /*8700*/  F2FP.PACK_AB R20, R181, R182 ;  /* 0x000000b6b514723e */ /* 0x000fe200000000ff */
[----:B------:R-:W-:Y:S01]  /*8710*/  HSET2.LE.AND R5, R21, R252, PT ;  /* 0x000000fc15057233 */ /* 0x000fe20003803000 */
[----:B------:R-:W-:Y:S01]  /*8720*/  F2FP.PACK_AB R21, R188, R185 ;  /* 0x000000b9bc15723e */ /* 0x000fe200000000ff */
[----:B------:R-:W3:Y:S01]  /*8730*/  LDSM.16.MT88.4 R24, [R228+0x13800] ;  /* 0x01380000e418783b */ /* 0x000ee20000004200 */
[----:B------:R-:W-:Y:S01]  /*8740*/  LOP3.LUT R4, R4, R23, RZ, 0xc0, !PT ;  /* 0x0000001704047212 */ /* 0x000fe200078ec0ff */
[----:B------:R-:W-:Y:S01]  /*8750*/  FADD.FTZ R191, R191, R34 ;  /* 0x00000022bfbf7221 */ /* 0x000fe20000010000 */
[----:B------:R-:W-:Y:S01]  /*8760*/  LOP3.LUT R5, R5, R22, RZ, 0xc0, !PT ;  /* 0x0000001605057212 */ /* 0x000fe200078ec0ff */
[----:B------:R-:W-:Y:S01]  /*8770*/  LDSM.16.MT88.4 R28, [R224+0x11800] ;  /* 0x01180000e01c783b */ /* 0x000fe20000004200 */
[----:B------:R-:W-:Y:S01]  /*8780*/  LOP3.LUT R6, R6, R21, RZ, 0xc0, !PT ;  /* 0x0000001506067212 */ /* 0x000fe200078ec0ff */
[----:B------:R-:W-:Y:S01]  /*8790*/  FADD.FTZ R183, R183, R192 ;  /* 0x000000c0b7b77221 */ /* 0x000fe20000010000 */
[----:B------:R-:W-:Y:S01]  /*87a0*/  LOP3.LUT R7, R7, R20, RZ, 0xc0, !PT ;  /* 0x0000001407077212 */ /* 0x000fe200078ec0ff */
[----:B------:R-:W-:Y:S01]  /*87b0*/  FADD.FTZ R194, R194, R191 ;  /* 0x000000bfc2c27221 */ /* 0x000fe20000010000 */
[----:B------:R-:W-:Y:S01]  /*87c0*/  LDSM.16.MT88.4 R20, [R225+0x13800] ;  /* 0x01380000e114783b */ /* 0x000fe20000004200 */
        /* <DEDUP_REMOVED lines=8> */
[C---:B-1----:R-:W-:Y:S08]  /*8850*/  HMMA.16816.F32 R144, R4.reuse, R8, R144 ;  /* 0x000000080490723c */ /* 0x042ff00000001890 */
[C---:B------:R-:W-:Y:S01]  /*8860*/  HMMA.16816.F32 R140, R4.reuse, R10, R140 ;  /* 0x0000000a048c723c */ /* 0x040fe2000000188c */
[----:B------:R-:W1:Y:S07]  /*8870*/  LDSM.16.MT88.4 R8, [R224+0x13800] ;  /* 0x01380000e008783b */ /* 0x000e6e0000004200 */
[C---:B------:R-:W-:Y:S08]  /*8880*/  HMMA.16816.F32 R152, R4.reuse, R16, R152 ;  /* 0x000000100498723c */ /* 0x040ff00000001898 */
        /* <DEDUP_REMOVED lines=49> */
[----:B------:R-:W-:Y:S01]  /*8ba0*/  IMAD.U32 R164, RZ, RZ, UR29 ;  /* 0x0000001dffa47e24 */ /* 0x000fe2000f8e00ff */
[----:B------:R-:W-:Y:S01]  /*8bb0*/  UISETP.GT.AND UP0, UPT, UR29, UR11, UPT ;  /* 0x0000000b1d00728c */ /* 0x000fe2000bf04270 */
[----:B------:R-:W-:-:S04]  /*8bc0*/  IMAD.WIDE.U32 R16, R16, UR16, R4 ;  /* 0x0000001010107c25 */ /* 0x000fc8000f8e0004 */
[----:B------:R-:W-:Y:S01]  /*8bd0*/  IMAD R164, R164, 0x40, R249 ;  /* 0x00000040a4a47824 */ /* 0x000fe200078e02f9 */
[----:B------:R-:W-:Y:S02]  /*8be0*/  IADD3 R5, R17, UR4, RZ ;  /* 0x0000000411057c10 */ /* 0x000fe4000fffe0ff */
[C---:B------:R-:W-:Y:S02]  /*8bf0*/  @!P5 LEA R14, P6, R16.reuse, c[0x0][0x170], 0x1 ;  /* 0x00005c00100eda11 */ /* 0x040fe400078c08ff */
[C---:B------:R-:W-:Y:S02]  /*8c00*/  @!P4 LEA R10, P1, R16.reuse, c[0x0][0x170], 0x1 ;  /* 0x00005c00100aca11 */ /* 0x040fe400078208ff */
[C---:B------:R-:W-:Y:S01]  /*8c10*/  @!P3 LEA R8, P0, R16.reuse, c[0x0][0x170], 0x1 ;  /* 0x00005c001008ba11 */ /* 0x040fe200078008ff */
[----:B------:R-:W-:Y:S01]  /*8c20*/  @P5 STS.128 [R238+0x10000], RZ ;  /* 0x010000ffee005388 */ /* 0x000fe20000000c00 */
[C---:B------:R-:W-:Y:S02]  /*8c30*/  @!P5 LEA.HI.X R15, R16.reuse, c[0x0][0x174], R5, 0x1, P6 ;  /* 0x00005d00100fda11 */ /* 0x040fe400030f0c05 */
        /* <DEDUP_REMOVED lines=78> */
[----:B------:R-:W-:Y:S01]  /*9120*/  IMAD.IADD R3, R248, 0x1, -R164 ;  /* 0x00000001f8037824 */ /* 0x000fe200078e0aa4 */
[----:B------:R-:W-:Y:S02]  /*9130*/  ISETP.GE.AND P1, PT, R164, R246, PT ;  /* 0x000000f6a400720c */ /* 0x000fe40003f26270 */
[----:B------:R-:W-:Y:S02]  /*9140*/  @P4 STS.128 [R238+0x13000], RZ ;  /* 0x013000ffee004388 */ /* 0x000fe40000000c00 */
[----:B------:R-:W-:-:S02]  /*9150*/  IABS R3, R3 ;  /* 0x0000000300037213 */ /* 0x000fc40000000000 */
[----:B------:R-:W-:Y:S01]  /*9160*/  @!PT LDS RZ, [RZ] ;  /* 0x00000000fffff984 */ /* 0x000fe20000000800 */
[----:B------:R-:W-:Y:S01]  /*9170*/  @!PT LDS RZ, [RZ] ;  /* 0x00000000fffff984 */ /* 0x000fe20000000800 */
[----:B------:R-:W-:Y:S01]  /*9180*/  @!PT LDS RZ, [RZ] ;  /* 0x00000000fffff984 */ /* 0x000fe20000000800 */
[----:B------:R1:W-:Y:S01]  /*9190*/  @!P4 LDGSTS.E.BYPASS.LTC128B.128 [R238+0x13000], [R26.64+0x80] ;  /* 0x130000801aeecfae */ /* 0x0003e2000b901d56 */
[----:B------:R-:W-:-:S03]  /*91a0*/  ISETP.LT.OR P1, PT, R164, R247, P1 ;  /* 0x000000f7a400720c */ /* 0x000fc60000f21670 */
        /* <DEDUP_REMOVED lines=31> */
[----:B-1----:R-:W5:Y:S04]  /*93a0*/  LDSM.16.M88.4 R12, [R233+0x8000] ;  /* 0x00800000e90c783b */ /* 0x002f680000000200 */
[----:B---3--:R-:W2:Y:S04]  /*93b0*/  LDSM.16.M88.4 R4, [R233+0x8800] ;  /* 0x00880000e904783b */ /* 0x008ea80000000200 */
[----:B------:R-:W1:Y:S04]  /*93c0*/  LDSM.16.M88.4 R176, [R233+0x9000] ;  /* 0x00900000e9b0783b */ /* 0x000e680000000200 */
[----:B------:R-:W3:Y:S04]  /*93d0*/  LDSM.16.M88.4 R28, [R233+0x9800] ;  /* 0x00980000e91c783b */ /* 0x000ee80000000200 */
[----:B------:R-:W-:Y:S04]  /*93e0*/  LDSM.16.M88.4 R32, [R232] ;  /* 0x00000000e820783b */ /* 0x000fe80000000200 */
[----:B------:R-:W1:Y:S04]  /*93f0*/  LDSM.16.M88.4 R24, [R231] ;  /* 0x00000000e718783b */ /* 0x000e680000000200 */
[----:B----4-:R-:W4:Y:S04]  /*9400*/  LDSM.16.M88.4 R20, [R223] ;  /* 0x00000000df14783b */ /* 0x010f280000000200 */
[----:B------:R-:W1:Y:S04]  /*9410*/  LDSM.16.M88.4 R192, [R222] ;  /* 0x00000000dec0783b */ /* 0x000e680000000200 */
[----:B------:R-:W-:Y:S04]  /*9420*/  LDSM.16.M88.4 R184, [R230] ;  /* 0x00000000e6b8783b */ /* 0x000fe80000000200 */
[----:B------:R-:W-:Y:S01]  /*9430*/  LDSM.16.M88.4 R188, [R221] ;  /* 0x00000000ddbc783b */ /* 0x000fe20000000200 */
[C---:B-----5:R-:W-:Y:S03]  /*9440*/  HMMA.16816.F32 R16, R168.reuse, R12, RZ ;  /* 0x0000000ca810723c */ /* 0x060fe600000018ff */
[----:B------:R-:W0:Y:S05]  /*9450*/  LDGDEPBAR ;  /* 0x00000000000079af */ /* 0x000e2a0000000000 */
[C---:B--2---:R-:W-:Y:S08]  /*9460*/  HMMA.16816.F32 R8, R168.reuse, R4, RZ ;  /* 0x00000004a808723c */ /* 0x044ff000000018ff */
[C---:B------:R-:W-:Y:S08]  /*9470*/  HMMA.16816.F32 R12, R168.reuse, R14, RZ ;  /* 0x0000000ea80c723c */ /* 0x040ff000000018ff */
[C---:B------:R-:W-:Y:S08]  /*9480*/  HMMA.16816.F32 R4, R168.reuse, R6, RZ ;  /* 0x00000006a804723c */ /* 0x040ff000000018ff */
[C---:B-1----:R-:W-:Y:S08]  /*9490*/  HMMA.16816.F32 R180, R168.reuse, R176, RZ ;  /* 0x000000b0a8b4723c */ /* 0x042ff000000018ff */
[C---:B------:R-:W-:Y:S08]  /*94a0*/  HMMA.16816.F32 R176, R168.reuse, R178, RZ ;  /* 0x000000b2a8b0723c */ /* 0x040ff000000018ff */
[C---:B---3--:R-:W-:Y:S08]  /*94b0*/  HMMA.16816.F32 R172, R168.reuse, R28, RZ ;  /* 0x0000001ca8ac723c */ /* 0x048ff000000018ff */
[----:B------:R-:W-:Y:S01]  /*94c0*/  HMMA.16816.F32 R168, R168, R30, RZ ;  /* 0x0000001ea8a8723c */ /* 0x000fe200000018ff */
[----:B------:R-:W1:Y:S07]  /*94d0*/  LDSM.16.M88.4 R28, [R227+0x8000] ;  /* 0x00800000e31c783b */ /* 0x000e6e0000000200 */
[C---:B------:R-:W-:Y:S08]  /*94e0*/  HMMA.16816.F32 R16, R32.reuse, R24, R16 ;  /* 0x000000182010723c */ /* 0x040ff00000001810 */
        /* <DEDUP_REMOVED lines=8> */
[C---:B-1----:R-:W-:Y:S08]  /*9570*/  HMMA.16816.F32 R16, R184.reuse, R28, R16 ;  /* 0x0000001cb810723c */ /* 0x042ff00000001810 */
[C---:B------:R-:W-:Y:S01]  /*9580*/  HMMA.16816.F32 R12, R184.reuse, R30, R12 ;  /* 0x0000001eb80c723c */ /* 0x040fe2000000180c */
[----:B------:R-:W-:Y:S07]  /*9590*/  LDSM.16.M88.4 R28, [R220] ;  /* 0x00000000dc1c783b */ /* 0x000fee0000000200 */
[C---:B--2---:R-:W-:Y:S08]  /*95a0*/  HMMA.16816.F32 R8, R184.reuse, R24, R8 ;  /* 0x00000018b808723c */ /* 0x044ff00000001808 */
[C---:B------:R-:W-:Y:S01]  /*95b0*/  HMMA.16816.F32 R4, R184.reuse, R26, R4 ;  /* 0x0000001ab804723c */ /* 0x040fe20000001804 */
[----:B------:R-:W1:Y:S07]  /*95c0*/  LDSM.16.M88.4 R24, [R229] ;  /* 0x00000000e518783b */ /* 0x000e6e0000000200 */
[C---:B---3--:R-:W-:Y:S08]  /*95d0*/  HMMA.16816.F32 R180, R184.reuse, R20, R180 ;  /* 0x00000014b8b4723c */ /* 0x048ff000000018b4 */
[----:B------:R-:W-:Y:S01]  /*95e0*/  HMMA.16816.F32 R176, R184, R22, R176 ;  /* 0x00000016b8b0723c */ /* 0x000fe200000018b0 */
[----:B------:R-:W2:Y:S07]  /*95f0*/  LDSM.16.M88.4 R20, [R220+0x800] ;  /* 0x00080000dc14783b */ /* 0x000eae0000000200 */
[C---:B------:R-:W-:Y:S08]  /*9600*/  HMMA.16816.F32 R172, R32.reuse, R188, R172 ;  /* 0x000000bc20ac723c */ /* 0x040ff000000018ac */
[----:B------:R-:W-:Y:S01]  /*9610*/  HMMA.16816.F32 R168, R32, R190, R168 ;  /* 0x000000be20a8723c */ /* 0x000fe200000018a8 */
[----:B------:R-:W3:Y:S04]  /*9620*/  LDSM.16.M88.4 R188, [R227+0x9800] ;  /* 0x00980000e3bc783b */ /* 0x000ee80000000200 */
[----:B------:R-:W4:Y:S03]  /*9630*/  LDSM.16.M88.4 R32, [R220+0x1000] ;  /* 0x00100000dc20783b */ /* 0x000f260000000200 */
[C---:B-1----:R-:W-:Y:S08]  /*9640*/  HMMA.16816.F32 R16, R24.reuse, R28, R16 ;  /* 0x0000001c1810723c */ /* 0x042ff00000001810 */
[C---:B------:R-:W-:Y:S01]  /*9650*/  HMMA.16816.F32 R12, R24.reuse, R30, R12 ;  /* 0x0000001e180c723c */ /* 0x040fe2000000180c */
[----:B------:R-:W-:Y:S07]  /*9660*/  LDSM.16.M88.4 R28, [R234+0x2000] ;  /* 0x00200000ea1c783b */ /* 0x000fee0000000200 */
[C---:B--2---:R-:W-:Y:S08]  /*9670*/  HMMA.16816.F32 R8, R24.reuse, R20, R8 ;  /* 0x000000141808723c */ /* 0x044ff00000001808 */
[----:B------:R-:W-:Y:S01]  /*9680*/  HMMA.16816.F32 R4, R24, R22, R4 ;  /* 0x000000161804723c */ /* 0x000fe20000001804 */
[----:B------:R-:W1:Y:S07]  /*9690*/  LDSM.16.M88.4 R20, [R233+0xa000] ;  /* 0x00a00000e914783b */ /* 0x000e6e0000000200 */
        /* <DEDUP_REMOVED lines=8> */
[----:B------:R-:W-:Y:S01]  /*9720*/  HMMA.16816.F32 R168, R24, R194, R168 ;  /* 0x000000c218a8723c */ /* 0x000fe200000018a8 */
[----:B------:R-:W-:Y:S04]  /*9730*/  LDSM.16.M88.4 R24, [R232+0x2000] ;  /* 0x00200000e818783b */ /* 0x000fe80000000200 */
[----:B------:R-:W-:Y:S03]  /*9740*/  LDSM.16.M88.4 R192, [R220+0x2800] ;  /* 0x00280000dcc0783b */ /* 0x000fe60000000200 */
        /* <DEDUP_REMOVED lines=9> */
[C---:B------:R-:W-:Y:S08]  /*97e0*/  HMMA.16816.F32 R8, R28.reuse, R188, R8 ;  /* 0x000000bc1c08723c */ /* 0x040ff00000001808 */
[----:B------:R-:W-:Y:S01]  /*97f0*/  HMMA.16816.F32 R4, R28, R190, R4 ;  /* 0x000000be1c04723c */ /* 0x000fe20000001804 */
[----:B------:R-:W4:Y:S04]  /*9800*/  LDSM.16.M88.4 R188, [R218] ;  /* 0x00000000dabc783b */ /* 0x000f280000000200 */
        /* <DEDUP_REMOVED lines=39> */
[----:B------:R-:W4:Y:S03]  /*9a80*/  LDSM.16.M88.4 R24, [R215] ;  /* 0x00000000d718783b */ /* 0x000f260000000200 */
[C---:B-1----:R-:W-:Y:S08]  /*9a90*/  HMMA.16816.F32 R16, R28.reuse, R20, R16 ;  /* 0x000000141c10723c */ /* 0x042ff00000001810 */
[C---:B------:R-:W-:Y:S01]  /*9aa0*/  HMMA.16816.F32 R12, R28.reuse, R22, R12 ;  /* 0x000000161c0c723c */ /* 0x040fe2000000180c */
[----:B------:R-:W1:Y:S07]  /*9ab0*/  LDSM.16.M88.4 R20, [R214] ;  /* 0x00000000d614783b */ /* 0x000e6e0000000200 */
[C---:B------:R-:W-:Y:S08]  /*9ac0*/  HMMA.16816.F32 R8, R28.reuse, R188, R8 ;  /* 0x000000bc1c08723c */ /* 0x040ff00000001808 */
[C---:B------:R-:W-:Y:S01]  /*9ad0*/  HMMA.16816.F32 R4, R28.reuse, R190, R4 ;  /* 0x000000be1c04723c */ /* 0x040fe20000001804 */
[----:B------:R-:W5:Y:S07]  /*9ae0*/  LDSM.16.M88.4 R188, [R213] ;  /* 0x00000000d5bc783b */ /* 0x000f6e0000000200 */
[C---:B--2---:R-:W-:Y:S08]  /*9af0*/  HMMA.16816.F32 R180, R28.reuse, R184, R180 ;  /* 0x000000b81cb4723c */ /* 0x044ff000000018b4 */
[C---:B------:R-:W-:Y:S01]  /*9b00*/  HMMA.16816.F32 R176, R28.reuse, R186, R176 ;  /* 0x000000ba1cb0723c */ /* 0x040fe200000018b0 */
[----:B------:R-:W2:Y:S07]  /*9b10*/  LDSM.16.M88.4 R184, [R212] ;  /* 0x00000000d4b8783b */ /* 0x000eae0000000200 */
        /* <DEDUP_REMOVED lines=29> */
[----:B------:R-:W-:Y:S03]  /*9cf0*/  LDSM.16.M88.4 R184, [R233+0xf000] ;  /* 0x00f00000e9b8783b */ /* 0x000fe60000000200 */
[C---:B---3--:R-:W-:Y:S08]  /*9d00*/  HMMA.16816.F32 R180, R28.reuse, R188, R180 ;  /* 0x000000bc1cb4723c */ /* 0x048ff000000018b4 */
[C---:B----4-:R-:W-:Y:S08]  /*9d10*/  HMMA.16816.F32 R16, R28.reuse, R24, R16 ;  /* 0x000000181c10723c */ /* 0x050ff00000001810 */
[C---:B------:R-:W-:Y:S01]  /*9d20*/  HMMA.16816.F32 R12, R28.reuse, R26, R12 ;  /* 0x0000001a1c0c723c */ /* 0x040fe2000000180c */
[----:B------:R-:W2:Y:S07]  /*9d30*/  LDSM.16.M88.4 R24, [R233+0xe000] ;  /* 0x00e00000e918783b */ /* 0x000eae0000000200 */
[C---:B------:R-:W-:Y:S01]  /*9d40*/  HMMA.16816.F32 R176, R28.reuse, R190, R176 ;  /* 0x000000be1cb0723c */ /* 0x040fe200000018b0 */
[----:B------:R-:W3:Y:S07]  /*9d50*/  LDSM.16.M88.4 R188, [R233+0xe800] ;  /* 0x00e80000e9bc783b */ /* 0x000eee0000000200 */
[C---:B-1----:R-:W-:Y:S08]  /*9d60*/  HMMA.16816.F32 R172, R28.reuse, R20, R172 ;  /* 0x000000141cac723c */ /* 0x042ff000000018ac */
[C---:B------:R-:W-:Y:S01]  /*9d70*/  HMMA.16816.F32 R168, R28.reuse, R22, R168 ;  /* 0x000000161ca8723c */ /* 0x040fe200000018a8 */
[----:B------:R-:W1:Y:S07]  /*9d80*/  LDSM.16.M88.4 R20, [R233+0xf800] ;  /* 0x00f80000e914783b */ /* 0x000e6e0000000200 */
[C---:B------:R-:W-:Y:S08]  /*9d90*/  HMMA.16816.F32 R8, R28.reuse, R192, R8 ;  /* 0x000000c01c08723c */ /* 0x040ff00000001808 */
[----:B------:R-:W-:Y:S01]  /*9da0*/  HMMA.16816.F32 R4, R28, R194, R4 ;  /* 0x000000c21c04723c */ /* 0x000fe20000001804 */
[----:B------:R-:W-:Y:S07]  /*9db0*/  LDSM.16.M88.4 R28, [R232+0x6000] ;  /* 0x00600000e81c783b */ /* 0x000fee0000000200 */
[C---:B--2---:R-:W-:Y:S08]  /*9dc0*/  HMMA.16816.F32 R16, R32.reuse, R24, R16 ;  /* 0x000000182010723c */ /* 0x044ff00000001810 */
[C---:B------:R-:W-:Y:S01]  /*9dd0*/  HMMA.16816.F32 R12, R32.reuse, R26, R12 ;  /* 0x0000001a200c723c */ /* 0x040fe2000000180c */
[----:B------:R-:W2:Y:S07]  /*9de0*/  LDSM.16.M88.4 R24, [R211] ;  /* 0x00000000d318783b */ /* 0x000eae0000000200 */
[C---:B---3--:R-:W-:Y:S08]  /*9df0*/  HMMA.16816.F32 R8, R32.reuse, R188, R8 ;  /* 0x000000bc2008723c */ /* 0x048ff00000001808 */
[C---:B------:R-:W-:Y:S01]  /*9e00*/  HMMA.16816.F32 R4, R32.reuse, R190, R4 ;  /* 0x000000be2004723c */ /* 0x040fe20000001804 */
[----:B------:R-:W3:Y:S07]  /*9e10*/  LDSM.16.M88.4 R188, [R210] ;  /* 0x00000000d2bc783b */ /* 0x000eee0000000200 */
[C---:B------:R-:W-:Y:S08]  /*9e20*/  HMMA.16816.F32 R180, R32.reuse, R184, R180 ;  /* 0x000000b820b4723c */ /* 0x040ff000000018b4 */
[C---:B------:R-:W-:Y:S01]  /*9e30*/  HMMA.16816.F32 R176, R32.reuse, R186, R176 ;  /* 0x000000ba20b0723c */ /* 0x040fe200000018b0 */
[----:B------:R-:W4:Y:S07]  /*9e40*/  LDSM.16.M88.4 R184, [R209] ;  /* 0x00000000d1b8783b */ /* 0x000f2e0000000200 */
[C---:B-1----:R-:W-:Y:S08]  /*9e50*/  HMMA.16816.F32 R172, R32.reuse, R20, R172 ;  /* 0x0000001420ac723c */ /* 0x042ff000000018ac */
[----:B------:R-:W-:Y:S01]  /*9e60*/  HMMA.16816.F32 R168, R32, R22, R168 ;  /* 0x0000001620a8723c */ /* 0x000fe200000018a8 */
[----:B------:R-:W1:Y:S04]  /*9e70*/  LDSM.16.M88.4 R20, [R208] ;  /* 0x00000000d014783b */ /* 0x000e680000000200 */
[----:B------:R-:W-:Y:S03]  /*9e80*/  LDSM.16.M88.4 R32, [R230+0x6000] ;  /* 0x00600000e620783b */ /* 0x000fe60000000200 */
        /* <DEDUP_REMOVED lines=17> */
[C---:B----4-:R-:W-:Y:S07]  /*9fa0*/  HMMA.16816.F32 R8, R32.reuse, R184, R8 ;  /* 0x000000b82008723c */ /* 0x050fee0000001808 */
[----:B------:R-:W-:Y:S01]  /*9fb0*/  IMAD.MOV.U32 R185, RZ, RZ, R3 ;  /* 0x000000ffffb97224 */ /* 0x000fe200078e0003 */
[----:B------:R-:W-:Y:S01]  /*9fc0*/  HMMA.16816.F32 R4, R32, R186, R4 ;  /* 0x000000ba2004723c */ /* 0x000fe20000001804 */
[----:B------:R-:W-:-:S04]  /*9fd0*/  IADD3 R3, R164, 0x1, RZ ;  /* 0x00000001a4037810 */ /* 0x000fc80007ffe0ff */
[----:B------:R-:W3:Y:S01]  /*9fe0*/  I2F R185, R185 ;  /* 0x000000b900b97306 */ /* 0x000ee20000201400 */
[----:B------:R-:W-:Y:S01]  /*9ff0*/  IMAD.IADD R184, R248, 0x1, -R3 ;  /* 0x00000001f8b87824 */ /* 0x000fe200078e0a03 */
[C---:B------:R-:W-:Y:S01]  /*a000*/  ISETP.GE.AND P0, PT, R3.reuse, R246, PT ;  /* 0x000000f60300720c */ /* 0x040fe20003f06270 */
[C---:B-1----:R-:W-:Y:S01]  /*a010*/  HMMA.16816.F32 R16, R28.reuse, R20, R16 ;  /* 0x000000141c10723c */ /* 0x042fe20000001810 */
[C---:B------:R-:W-:Y:S02]  /*a020*/  ISETP.GE.AND P6, PT, R3.reuse, R239, PT ;  /* 0x000000ef0300720c */ /* 0x040fe40003fc6270 */
[----:B------:R-:W-:Y:S02]  /*a030*/  IABS R184, R184 ;  /* 0x000000b800b87213 */ /* 0x000fe40000000000 */
[----:B------:R-:W-:Y:S02]  /*a040*/  ISETP.LT.OR P0, PT, R3, R247, P0 ;  /* 0x000000f70300720c */ /* 0x000fe40000701670 */
[----:B------:R-:W-:Y:S01]  /*a050*/  IMAD.IADD R20, R245, 0x1, -R164 ;  /* 0x00000001f5147824 */ /* 0x000fe200078e0aa4 */
[----:B------:R-:W-:Y:S01]  /*a060*/  HMMA.16816.F32 R12, R28, R22, R12 ;  /* 0x000000161c0c723c */ /* 0x000fe2000000180c */
[----:B------:R-:W1:Y:S01]  /*a070*/  I2F R184, R184 ;  /* 0x000000b800b87306 */ /* 0x000e620000201400 */
[----:B------:R-:W-:-:S02]  /*a080*/  ISETP.LT.OR P6, PT, R3, R244, P6 ;  /* 0x000000f40300720c */ /* 0x000fc400037c1670 */
[----:B------:R-:W-:-:S04]  /*a090*/  IABS R20, R20 ;  /* 0x0000001400147213 */ /* 0x000fc80000000000 */
[C---:B--2---:R-:W-:Y:S01]  /*a0a0*/  HMMA.16816.F32 R172, R32.reuse, R24, R172 ;  /* 0x0000001820ac723c */ /* 0x044fe200000018ac */
[----:B------:R2:W4:Y:S06]  /*a0b0*/  I2F R187, R20 ;  /* 0x0000001400bb7306 */ /* 0x00052c0000201400 */
[----:B------:R-:W-:Y:S01]  /*a0c0*/  IMAD.IADD R25, R245, 0x1, -R3 ;  /* 0x00000001f5197824 */ /* 0x000fe200078e0a03 */
[----:B------:R-:W-:Y:S01]  /*a0d0*/  IADD3 R24, R164, 0x8, RZ ;  /* 0x00000008a4187810 */ /* 0x000fe20007ffe0ff */
[----:B---3--:R-:W-:Y:S01]  /*a0e0*/  FFMA.FTZ R185, R185, -UR32, R16 ;  /* 0x80000020b9b97c23 */ /* 0x008fe20008010010 */
[----:B------:R-:W-:Y:S01]  /*a0f0*/  HMMA.16816.F32 R176, R32, R190, R176 ;  /* 0x000000be20b0723c */ /* 0x000fe200000018b0 */
[----:B-1----:R-:W-:Y:S01]  /*a100*/  FFMA.FTZ R184, R184, -UR32, R17 ;  /* 0x80000020b8b87c23 */ /* 0x002fe20008010011 */
[----:B------:R-:W-:Y:S01]  /*a110*/  IABS R25, R25 ;  /* 0x0000001900197213 */ /* 0x000fe20000000000 */
[----:B------:R-:W-:-:S02]  /*a120*/  IMAD.IADD R3, R248, 0x1, -R24 ;  /* 0x00000001f8037824 */ /* 0x000fc400078e0a18 */
[----:B------:R-:W-:Y:S01]  /*a130*/  IMAD.IADD R17, R245, 0x1, -R24 ;  /* 0x00000001f5117824 */ /* 0x000fe200078e0a18 */
[----:B--2---:R-:W1:Y:S01]  /*a140*/  LDSM.16.M88.4 R20, [R220+0x6800] ;  /* 0x00680000dc14783b */ /* 0x004e620000000200 */
[----:B------:R-:W-:Y:S01]  /*a150*/  IMAD.MOV.U32 R16, RZ, RZ, R25 ;  /* 0x000000ffff107224 */ /* 0x000fe200078e0019 */
[----:B------:R-:W-:Y:S01]  /*a160*/  IABS R3, R3 ;  /* 0x0000000300037213 */ /* 0x000fe20000000000 */
[----:B------:R-:W-:Y:S01]  /*a170*/  HMMA.16816.F32 R168, R32, R26, R168 ;  /* 0x0000001a20a8723c */ /* 0x000fe200000018a8 */
[----:B------:R-:W-:Y:S01]  /*a180*/  FSEL R25, R185, -INF , !P1 ;  /* 0xff800000b9197808 */ /* 0x000fe20004800000 */
[----:B----4-:R-:W-:Y:S01]  /*a190*/  FFMA.FTZ R185, R187, -UR32, R18 ;  /* 0x80000020bbb97c23 */ /* 0x010fe20008010012 */
[C---:B------:R-:W-:Y:S01]  /*a1a0*/  ISETP.GE.AND P1, PT, R164.reuse, R239, PT ;  /* 0x000000efa400720c */ /* 0x040fe20003f26270 */
[----:B------:R-:W2:Y:S01]  /*a1b0*/  I2F R16, R16 ;  /* 0x0000001000107306 */ /* 0x000ea20000201400 */
[C---:B------:R-:W-:Y:S02]  /*a1c0*/  IADD3 R18, R164.reuse, 0x9, RZ ;  /* 0x00000009a4127810 */ /* 0x040fe40007ffe0ff */
[----:B------:R-:W-:-:S02]  /*a1d0*/  ISETP.LT.OR P1, PT, R164, R244, P1 ;  /* 0x000000f4a400720c */ /* 0x000fc40000f21670 */
[----:B------:R-:W-:-:S03]  /*a1e0*/  IABS R17, R17 ;  /* 0x0000001100117213 */ /* 0x000fc60000000000 */
[----:B------:R3:W4:Y:S01]  /*a1f0*/  I2F R187, R3 ;  /* 0x0000000300bb7306 */ /* 0x0007220000201400 */
[----:B--2---:R-:W-:Y:S01]  /*a200*/  FFMA.FTZ R16, R16, -UR32, R19 ;  /* 0x8000002010107c23 */ /* 0x004fe20008010013 */
[----:B------:R-:W-:-:S06]  /*a210*/  IADD3 R19, R164, 0x10, RZ ;  /* 0x00000010a4137810 */ /* 0x000fcc0007ffe0ff */
[----:B------:R-:W2:Y:S01]  /*a220*/  I2F R17, R17 ;  /* 0x0000001100117306 */ /* 0x000ea20000201400 */
[----:B---3--:R-:W-:Y:S01]  /*a230*/  FSEL R3, R185, -INF , !P1 ;  /* 0xff800000b9037808 */ /* 0x008fe20004800000 */
[----:B----4-:R-:W-:Y:S01]  /*a240*/  FFMA.FTZ R187, R187, -UR32, R12 ;  /* 0x80000020bbbb7c23 */ /* 0x010fe2000801000c */
[----:B------:R-:W-:Y:S01]  /*a250*/  FSEL R185, R184, -INF , !P0 ;  /* 0xff800000b8b97808 */ /* 0x000fe20004000000 */
[----:B------:R-:W-:Y:S01]  /*a260*/  IMAD.IADD R184, R248, 0x1, -R18 ;  /* 0x00000001f8b87824 */ /* 0x000fe200078e0a12 */
[C---:B------:R-:W-:Y:S02]  /*a270*/  ISETP.GE.AND P1, PT, R24.reuse, R246, PT ;  /* 0x000000f61800720c */ /* 0x040fe40003f26270 */
[C---:B------:R-:W-:Y:S02]  /*a280*/  ISETP.GE.AND P0, PT, R24.reuse, R239, PT ;  /* 0x000000ef1800720c */ /* 0x040fe40003f06270 */
[C---:B------:R-:W-:Y:S01]  /*a290*/  ISETP.LT.OR P1, PT, R24.reuse, R247, P1 ;  /* 0x000000f71800720c */ /* 0x040fe20000f21670 */
[----:B-1----:R-:W-:Y:S01]  /*a2a0*/  HMMA.16816.F32 R8, R28, R20, R8 ;  /* 0x000000141c08723c */ /* 0x002fe20000001808 */
[----:B------:R-:W-:Y:S01]  /*a2b0*/  ISETP.LT.OR P0, PT, R24, R244, P0 ;  /* 0x000000f41800720c */ /* 0x000fe20000701670 */
[----:B--2---:R-:W-:Y:S01]  /*a2c0*/  FFMA.FTZ R186, R17, -UR32, R14 ;  /* 0x8000002011ba7c23 */ /* 0x004fe2000801000e */
[----:B------:R-:W-:-:S02]  /*a2d0*/  IABS R24, R184 ;  /* 0x000000b800187213 */ /* 0x000fc40000000000 */
[----:B------:R-:W-:Y:S01]  /*a2e0*/  FSEL R184, R16, -INF , !P6 ;  /* 0xff80000010b87808 */ /* 0x000fe20007000000 */
[--C-:B------:R-:W-:Y:S01]  /*a2f0*/  IMAD.IADD R16, R248, 0x1, -R19.reuse ;  /* 0x00000001f8107824 */ /* 0x100fe200078e0a13 */
[----:B------:R-:W-:Y:S01]  /*a300*/  FSEL R187, R187, -INF , !P1 ;  /* 0xff800000bbbb7808 */ /* 0x000fe20004800000 */
[C---:B------:R-:W-:Y:S01]  /*a310*/  IMAD.IADD R20, R245.reuse, 0x1, -R18 ;  /* 0x00000001f5147824 */ /* 0x040fe200078e0a12 */
[C---:B------:R-:W-:Y:S01]  /*a320*/  ISETP.GE.AND P6, PT, R18.reuse, R246, PT ;  /* 0x000000f61200720c */ /* 0x040fe20003fc6270 */
[----:B------:R-:W-:Y:S01]  /*a330*/  IMAD.IADD R21, R245, 0x1, -R19 ;  /* 0x00000001f5157824 */ /* 0x000fe200078e0a13 */
[----:B------:R-:W-:Y:S01]  /*a340*/  ISETP.GE.AND P1, PT, R18, R239, PT ;  /* 0x000000ef1200720c */ /* 0x000fe20003f26270 */
[----:B------:R-:W-:Y:S01]  /*a350*/  HMMA.16816.F32 R4, R28, R22, R4 ;  /* 0x000000161c04723c */ /* 0x000fe20000001804 */
[----:B------:R-:W-:Y:S02]  /*a360*/  IABS R12, R20 ;  /* 0x00000014000c7213 */ /* 0x000fe40000000000 */
[----:B------:R-:W1:Y:S01]  /*a370*/  I2F R20, R24 ;  /* 0x0000001800147306 */ /* 0x000e620000201400 */
[----:B------:R-:W-:-:S02]  /*a380*/  IABS R16, R16 ;  /* 0x0000001000107213 */ /* 0x000fc40000000000 */
[C---:B------:R-:W-:Y:S02]  /*a390*/  ISETP.LT.OR P6, PT, R18.reuse, R247, P6 ;  /* 0x000000f71200720c */ /* 0x040fe400037c1670 */
[----:B------:R-:W-:Y:S01]  /*a3a0*/  ISETP.LT.OR P1, PT, R18, R244, P1 ;  /* 0x000000f41200720c */ /* 0x000fe20000f21670 */
[----:B------:R-:W-:Y:S01]  /*a3b0*/  IMAD.MOV.U32 R18, RZ, RZ, R16 ;  /* 0x000000ffff127224 */ /* 0x000fe200078e0010 */
[----:B------:R-:W-:Y:S01]  /*a3c0*/  IADD3 R16, R164, 0x11, RZ ;  /* 0x00000011a4107810 */ /* 0x000fe20007ffe0ff */
[----:B------:R-:W2:Y:S01]  /*a3d0*/  I2F R12, R12 ;  /* 0x0000000c000c7306 */ /* 0x000ea20000201400 */
[----:B------:R-:W-:Y:S02]  /*a3e0*/  IABS R14, R21 ;  /* 0x00000015000e7213 */ /* 0x000fe40000000000 */
[----:B------:R-:W-:Y:S02]  /*a3f0*/  FSEL R186, R186, -INF , !P0 ;  /* 0xff800000baba7808 */ /* 0x000fe40004000000 */
[----:B------:R-:W-:-:S03]  /*a400*/  ISETP.GE.AND P0, PT, R19, R246, PT ;  /* 0x000000f61300720c */ /* 0x000fc60003f06270 */
[----:B------:R3:W4:Y:S01]  /*a410*/  I2F R17, R18 ;  /* 0x0000001200117306 */ /* 0x0007220000201400 */
[----:B-1----:R-:W-:Y:S01]  /*a420*/  FFMA.FTZ R13, R20, -UR32, R13 ;  /* 0x80000020140d7c23 */ /* 0x002fe2000801000d */
[----:B------:R-:W-:Y:S01]  /*a430*/  IADD3 R24, R164, 0x19, RZ ;  /* 0x00000019a4187810 */ /* 0x000fe20007ffe0ff */
[--C-:B------:R-:W-:Y:S01]  /*a440*/  IMAD.IADD R20, R248, 0x1, -R16.reuse ;  /* 0x00000001f8147824 */ /* 0x100fe200078e0a10 */
[----:B------:R-:W-:Y:S02]  /*a450*/  ISETP.LT.OR P0, PT, R19, R247, P0 ;  /* 0x000000f71300720c */ /* 0x000fe40000701670 */
[----:B------:R-:W-:Y:S01]  /*a460*/  FSEL R33, R13, -INF , !P6 ;  /* 0xff8000000d217808 */ /* 0x000fe20007000000 */
[----:B------:R-:W-:Y:S01]  /*a470*/  IMAD.IADD R13, R245, 0x1, -R16 ;  /* 0x00000001f50d7824 */ /* 0x000fe200078e0a10 */
[----:B------:R-:W1:Y:S01]  /*a480*/  I2F R21, R14 ;  /* 0x0000000e00157306 */ /* 0x000e620000201400 */
[----:B------:R-:W-:Y:S01]  /*a490*/  IABS R20, R20 ;  /* 0x0000001400147213 */ /* 0x000fe20000000000 */
[----:B--2---:R-:W-:Y:S01]  /*a4a0*/  FFMA.FTZ R12, R12, -UR32, R15 ;  /* 0x800000200c0c7c23 */ /* 0x004fe2000801000f */
[----:B------:R-:W-:-:S02]  /*a4b0*/  ISETP.GE.AND P6, PT, R19, R239, PT ;  /* 0x000000ef1300720c */ /* 0x000fc40003fc6270 */
[----:B------:R-:W-:Y:S02]  /*a4c0*/  IABS R13, R13 ;  /* 0x0000000d000d7213 */ /* 0x000fe40000000000 */
[----:B------:R-:W-:Y:S01]  /*a4d0*/  FSEL R202, R12, -INF , !P1 ;  /* 0xff8000000cca7808 */ /* 0x000fe20004800000 */
[----:B------:R-:W2:Y:S01]  /*a4e0*/  I2F R20, R20 ;  /* 0x0000001400147306 */ /* 0x000ea20000201400 */
[----:B---3--:R-:W-:Y:S01]  /*a4f0*/  IADD3 R18, R164, 0x18, RZ ;  /* 0x00000018a4127810 */ /* 0x008fe20007ffe0ff */
[----:B----4-:R-:W-:Y:S01]  /*a500*/  FFMA.FTZ R17, R17, -UR32, R8 ;  /* 0x8000002011117c23 */ /* 0x010fe20008010008 */
[----:B------:R-:W-:Y:S01]  /*a510*/  ISETP.LT.OR P6, PT, R19, R244, P6 ;  /* 0x000000f41300720c */ /* 0x000fe200037c1670 */
[----:B------:R-:W-:Y:S01]  /*a520*/  IMAD.IADD R8, R248, 0x1, -R24 ;  /* 0x00000001f8087824 */ /* 0x000fe200078e0a18 */
[----:B------:R-:W-:Y:S01]  /*a530*/  ISETP.GE.AND P1, PT, R16, R246, PT ;  /* 0x000000f61000720c */ /* 0x000fe20003f26270 */
[--C-:B------:R-:W-:Y:S01]  /*a540*/  IMAD.IADD R27, R248, 0x1, -R18.reuse ;  /* 0x00000001f81b7824 */ /* 0x100fe200078e0a12 */
[----:B------:R-:W-:Y:S01]  /*a550*/  FSEL R17, R17, -INF , !P0 ;  /* 0xff80000011117808 */ /* 0x000fe20004000000 */
[----:B------:R3:W4:Y:S01]  /*a560*/  I2F R22, R13 ;  /* 0x0000000d00167306 */ /* 0x0007220000201400 */
[----:B------:R-:W-:Y:S01]  /*a570*/  IMAD.IADD R23, R245, 0x1, -R18 ;  /* 0x00000001f5177824 */ /* 0x000fe200078e0a12 */
[----:B------:R-:W-:Y:S01]  /*a580*/  ISETP.GE.AND P0, PT, R16, R239, PT ;  /* 0x000000ef1000720c */ /* 0x000fe20003f06270 */
[----:B-1----:R-:W-:Y:S01]  /*a590*/  FFMA.FTZ R21, R21, -UR32, R10 ;  /* 0x8000002015157c23 */ /* 0x002fe2000801000a */
[----:B------:R-:W-:-:S02]  /*a5a0*/  IABS R27, R27 ;  /* 0x0000001b001b7213 */ /* 0x000fc40000000000 */
[----:B------:R-:W-:Y:S02]  /*a5b0*/  IABS R23, R23 ;  /* 0x0000001700177213 */ /* 0x000fe40000000000 */
[----:B------:R-:W-:Y:S01]  /*a5c0*/  IABS R10, R8 ;  /* 0x00000008000a7213 */ /* 0x000fe20000000000 */
[----:B--2---:R-:W-:Y:S01]  /*a5d0*/  FFMA.FTZ R19, R20, -UR32, R9 ;  /* 0x8000002014137c23 */ /* 0x004fe20008010009 */
[----:B------:R-:W1:Y:S01]  /*a5e0*/  I2F R27, R27 ;  /* 0x0000001b001b7306 */ /* 0x000e620000201400 */
[----:B------:R-:W-:Y:S01]  /*a5f0*/  IADD3 R8, R164, 0x20, RZ ;  /* 0x00000020a4087810 */ /* 0x000fe20007ffe0ff */
[----:B------:R-:W-:Y:S01]  /*a600*/  IMAD.IADD R9, R245, 0x1, -R24 ;  /* 0x00000001f5097824 */ /* 0x000fe200078e0a18 */
[----:B------:R-:W-:Y:S02]  /*a610*/  FSEL R20, R21, -INF , !P6 ;  /* 0xff80000015147808 */ /* 0x000fe40007000000 */
[----:B------:R-:W-:Y:S01]  /*a620*/  ISETP.LT.OR P1, PT, R16, R247, P1 ;  /* 0x000000f71000720c */ /* 0x000fe20000f21670 */
[----:B---3--:R-:W2:Y:S01]  /*a630*/  LDSM.16.M88.4 R12, [R220+0x7000] ;  /* 0x00700000dc0c783b */ /* 0x008ea20000000200 */
[----:B------:R-:W-:Y:S01]  /*a640*/  IMAD.IADD R21, R248, 0x1, -R8 ;  /* 0x00000001f8157824 */ /* 0x000fe200078e0a08 */
[----:B------:R-:W3:Y:S01]  /*a650*/  I2F R23, R23 ;  /* 0x0000001700177306 */ /* 0x000ee20000201400 */
[----:B------:R-:W-:Y:S01]  /*a660*/  ISETP.LT.OR P0, PT, R16, R244, P0 ;  /* 0x000000f41000720c */ /* 0x000fe20000701670 */
[----:B----4-:R-:W-:Y:S01]  /*a670*/  FFMA.FTZ R16, R22, -UR32, R11 ;  /* 0x8000002016107c23 */ /* 0x010fe2000801000b */
[----:B------:R-:W-:-:S02]  /*a680*/  FSEL R19, R19, -INF , !P1 ;  /* 0xff80000013137808 */ /* 0x000fc40004800000 */
[----:B------:R-:W-:Y:S02]  /*a690*/  IABS R11, R21 ;  /* 0x00000015000b7213 */ /* 0x000fe40000000000 */
[CC--:B------:R-:W-:Y:S01]  /*a6a0*/  ISETP.GE.AND P6, PT, R18.reuse, R246.reuse, PT ;  /* 0x000000f61200720c */ /* 0x0c0fe20003fc6270 */
[----:B------:R-:W4:Y:S01]  /*a6b0*/  I2F R10, R10 ;  /* 0x0000000a000a7306 */ /* 0x000f220000201400 */
[----:B------:R-:W-:Y:S01]  /*a6c0*/  ISETP.GE.AND P1, PT, R18, R239, PT ;  /* 0x000000ef1200720c */ /* 0x000fe20003f26270 */
[----:B-1----:R-:W-:Y:S01]  /*a6d0*/  FFMA.FTZ R21, R27, -UR32, R4 ;  /* 0x800000201b157c23 */ /* 0x002fe20008010004 */
[----:B------:R-:W-:Y:S01]  /*a6e0*/  IABS R9, R9 ;  /* 0x0000000900097213 */ /* 0x000fe20000000000 */
[----:B------:R-:W-:Y:S01]  /*a6f0*/  IMAD.MOV.U32 R35, RZ, RZ, R11 ;  /* 0x000000ffff237224 */ /* 0x000fe200078e000b */
[----:B------:R-:W-:Y:S02]  /*a700*/  IADD3 R4, R164, 0x21, RZ ;  /* 0x00000021a4047810 */ /* 0x000fe40007ffe0ff */
[----:B------:R-:W-:Y:S01]  /*a710*/  FSEL R16, R16, -INF , !P0 ;  /* 0xff80000010107808 */ /* 0x000fe20004000000 */
[----:B------:R1:W5:Y:S01]  /*a720*/  I2F R22, R9 ;  /* 0x0000000900167306 */ /* 0x0003620000201400 */
[----:B------:R-:W-:Y:S01]  /*a730*/  ISETP.GE.AND P0, PT, R24, R246, PT ;  /* 0x000000f61800720c */ /* 0x000fe20003f06270 */
[----:B---3--:R-:W-:Y:S01]  /*a740*/  FFMA.FTZ R6, R23, -UR32, R6 ;  /* 0x8000002017067c23 */ /* 0x008fe20008010006 */
[----:B------:R-:W-:-:S02]  /*a750*/  ISETP.LT.OR P6, PT, R18, R247, P6 ;  /* 0x000000f71200720c */ /* 0x000fc400037c1670 */
[----:B------:R-:W-:Y:S01]  /*a760*/  ISETP.LT.OR P1, PT, R18, R244, P1 ;  /* 0x000000f41200720c */ /* 0x000fe20000f21670 */
[----:B------:R-:W-:Y:S01]  /*a770*/  IMAD.IADD R18, R245, 0x1, -R8 ;  /* 0x00000001f5127824 */ /* 0x000fe200078e0a08 */
[----:B------:R-:W-:Y:S01]  /*a780*/  ISETP.LT.OR P0, PT, R24, R247, P0 ;  /* 0x000000f71800720c */ /* 0x000fe20000701670 */
[----:B----4-:R-:W-:Y:S01]  /*a790*/  FFMA.FTZ R5, R10, -UR32, R5 ;  /* 0x800000200a057c23 */ /* 0x010fe20008010005 */
[----:B------:R-:W-:Y:S01]  /*a7a0*/  FSEL R21, R21, -INF , !P6 ;  /* 0xff80000015157808 */ /* 0x000fe20007000000 */
[----:B------:R-:W3:Y:S01]  /*a7b0*/  I2F R35, R35 ;  /* 0x0000002300237306 */ /* 0x000ee20000201400 */
[----:B------:R-:W-:Y:S02]  /*a7c0*/  IABS R11, R18 ;  /* 0x00000012000b7213 */ /* 0x000fe40000000000 */
[----:B------:R-:W-:Y:S02]  /*a7d0*/  ISETP.GE.AND P6, PT, R24, R239, PT ;  /* 0x000000ef1800720c */ /* 0x000fe40003fc6270 */
[----:B------:R-:W-:Y:S01]  /*a7e0*/  FSEL R18, R6, -INF , !P1 ;  /* 0xff80000006127808 */ /* 0x000fe20004800000 */
[----:B-1----:R-:W-:Y:S01]  /*a7f0*/  IMAD.IADD R9, R248, 0x1, -R4 ;  /* 0x00000001f8097824 */ /* 0x002fe200078e0a04 */
[----:B------:R-:W-:Y:S01]  /*a800*/  FSEL R23, R5, -INF , !P0 ;  /* 0xff80000005177808 */ /* 0x000fe20004000000 */
[----:B------:R-:W1:Y:S01]  /*a810*/  I2F R27, R11 ;  /* 0x0000000b001b7306 */ /* 0x000e620000201400 */
[----:B------:R-:W-:Y:S01]  /*a820*/  ISETP.GE.AND P1, PT, R8, R246, PT ;  /* 0x000000f60800720c */ /* 0x000fe20003f26270 */
[----:B-----5:R-:W-:Y:S01]  /*a830*/  FFMA.FTZ R22, R22, -UR32, R7 ;  /* 0x8000002016167c23 */ /* 0x020fe20008010007 */
[----:B------:R-:W-:Y:S01]  /*a840*/  IABS R9, R9 ;  /* 0x0000000900097213 */ /* 0x000fe20000000000 */
[----:B--2---:R-:W-:Y:S01]  /*a850*/  HMMA.16816.F32 R180, R28, R12, R180 ;  /* 0x0000000c1cb4723c */ /* 0x004fe200000018b4 */
[----:B------:R-:W-:-:S02]  /*a860*/  ISETP.GE.AND P0, PT, R8, R239, PT ;  /* 0x000000ef0800720c */ /* 0x000fc40003f06270 */
[-C--:B------:R-:W-:Y:S02]  /*a870*/  ISETP.LT.OR P6, PT, R24, R244.reuse, P6 ;  /* 0x000000f41800720c */ /* 0x080fe400037c1670 */
[----:B------:R2:W4:Y:S01]  /*a880*/  I2F R24, R9 ;  /* 0x0000000900187306 */ /* 0x0005220000201400 */
[C---:B------:R-:W-:Y:S01]  /*a890*/  ISETP.LT.OR P1, PT, R8.reuse, R247, P1 ;  /* 0x000000f70800720c */ /* 0x040fe20000f21670 */
[C---:B------:R-:W-:Y:S01]  /*a8a0*/  IMAD.IADD R12, R245.reuse, 0x1, -R4 ;  /* 0x00000001f50c7824 */ /* 0x040fe200078e0a04 */
[----:B------:R-:W-:Y:S01]  /*a8b0*/  ISETP.LT.OR P0, PT, R8, R244, P0 ;  /* 0x000000f40800720c */ /* 0x000fe20000701670 */
[----:B------:R-:W-:Y:S01]  /*a8c0*/  HMMA.16816.F32 R176, R28, R14, R176 ;  /* 0x0000000e1cb0723c */ /* 0x000fe200000018b0 */
[----:B------:R-:W-:Y:S02]  /*a8d0*/  IADD3 R13, R164, 0x28, RZ ;  /* 0x00000028a40d7810 */ /* 0x000fe40007ffe0ff */
[----:B------:R-:W-:Y:S02]  /*a8e0*/  IABS R12, R12 ;  /* 0x0000000c000c7213 */ /* 0x000fe40000000000 */
[----:B------:R-:W-:Y:S01]  /*a8f0*/  FSEL R22, R22, -INF , !P6 ;  /* 0xff80000016167808 */ /* 0x000fe20007000000 */
[--C-:B------:R-:W-:Y:S01]  /*a900*/  IMAD.IADD R5, R245, 0x1, -R13.reuse ;  /* 0x00000001f5057824 */ /* 0x100fe200078e0a0d */
[----:B------:R-:W-:Y:S01]  /*a910*/  ISETP.GE.AND P6, PT, R4, R246, PT ;  /* 0x000000f60400720c */ /* 0x000fe20003fc6270 */
[----:B------:R-:W-:-:S02]  /*a920*/  IMAD.IADD R26, R248, 0x1, -R13 ;  /* 0x00000001f81a7824 */ /* 0x000fc400078e0a0d */
[----:B------:R-:W-:Y:S01]  /*a930*/  IMAD.MOV.U32 R6, RZ, RZ, R12 ;  /* 0x000000ffff067224 */ /* 0x000fe200078e000c */
[----:B------:R-:W-:Y:S01]  /*a940*/  IABS R5, R5 ;  /* 0x0000000500057213 */ /* 0x000fe20000000000 */
[----:B--2---:R-:W2:Y:S01]  /*a950*/  LDSM.16.M88.4 R8, [R220+0x7800] ;  /* 0x00780000dc08783b */ /* 0x004ea20000000200 */
[----:B------:R-:W-:Y:S01]  /*a960*/  IABS R26, R26 ;  /* 0x0000001a001a7213 */ /* 0x000fe20000000000 */
[----:B------:R-:W-:-:S04]  /*a970*/  DEPBAR.LE SB0, 0x0 ;  /* 0x000080000000791a */ /* 0x000fc80000000000 */
[----:B---3--:R-:W-:Y:S01]  /*a980*/  FFMA.FTZ R35, R35, -UR32, R180 ;  /* 0x8000002023237c23 */ /* 0x008fe200080100b4 */
[C---:B------:R-:W-:Y:S01]  /*a990*/  IADD3 R12, R164.reuse, 0x29, RZ ;  /* 0x00000029a40c7810 */ /* 0x040fe20007ffe0ff */
[----:B------:R3:W5:Y:S01]  /*a9a0*/  I2F R15, R26 ;  /* 0x0000001a000f7306 */ /* 0x0007620000201400 */
[----:B------:R-:W-:Y:S01]  /*a9b0*/  IMAD.MOV.U32 R32, RZ, RZ, R5 ;  /* 0x000000ffff207224 */ /* 0x000fe200078e0005 */
[----:B------:R-:W-:Y:S01]  /*a9c0*/  IADD3 R5, R164, 0x30, RZ ;  /* 0x00000030a4057810 */ /* 0x000fe20007ffe0ff */
[----:B-1----:R-:W-:Y:S01]  /*a9d0*/  FFMA.FTZ R27, R27, -UR32, R182 ;  /* 0x800000201b1b7c23 */ /* 0x002fe200080100b6 */
[----:B------:R-:W-:Y:S01]  /*a9e0*/  FSEL R193, R35, -INF , !P1 ;  /* 0xff80000023c17808 */ /* 0x000fe20004800000 */
[----:B------:R-:W-:Y:S01]  /*a9f0*/  IMAD.IADD R7, R248, 0x1, -R12 ;  /* 0x00000001f8077824 */ /* 0x000fe200078e0a0c */
[----:B------:R-:W-:Y:S01]  /*aa00*/  ISETP.GE.AND P1, PT, R4, R239, PT ;  /* 0x000000ef0400720c */ /* 0x000fe20003f26270 */
[----:B----4-:R-:W-:Y:S01]  /*aa10*/  FFMA.FTZ R181, R24, -UR32, R181 ;  /* 0x8000002018b57c23 */ /* 0x010fe200080100b5 */
[C---:B------:R-:W-:Y:S01]  /*aa20*/  ISETP.LT.OR P6, PT, R4.reuse, R247, P6 ;  /* 0x000000f70400720c */ /* 0x040fe200037c1670 */
[----:B------:R-:W1:Y:S01]  /*aa30*/  I2F R6, R6 ;  /* 0x0000000600067306 */ /* 0x000e620000201400 */
[----:B------:R-:W-:Y:S01]  /*aa40*/  ISETP.LT.OR P1, PT, R4, R244, P1 ;  /* 0x000000f40400720c */ /* 0x000fe20000f21670 */
[----:B------:R-:W-:Y:S01]  /*aa50*/  IMAD.IADD R4, R248, 0x1, -R5 ;  /* 0x00000001f8047824 */ /* 0x000fe200078e0a05 */
[----:B------:R-:W-:-:S02]  /*aa60*/  IABS R14, R7 ;  /* 0x00000007000e7213 */ /* 0x000fc40000000000 */
[----:B------:R-:W-:Y:S01]  /*aa70*/  FSEL R188, R27, -INF , !P0 ;  /* 0xff8000001bbc7808 */ /* 0x000fe20004000000 */
[----:B---3--:R-:W-:Y:S02]  /*aa80*/  IMAD.IADD R26, R245, 0x1, -R12 ;  /* 0x00000001f51a7824 */ /* 0x008fe400078e0a0c */
[----:B------:R-:W3:Y:S01]  /*aa90*/  I2F R7, R32 ;  /* 0x0000002000077306 */ /* 0x000ee20000201400 */
[----:B------:R-:W-:Y:S01]  /*aaa0*/  IABS R27, R4 ;  /* 0x00000004001b7213 */ /* 0x000fe20000000000 */
[----:B-----5:R-:W-:Y:S01]  /*aab0*/  FFMA.FTZ R15, R15, -UR32, R176 ;  /* 0x800000200f0f7c23 */ /* 0x020fe200080100b0 */
[----:B------:R-:W-:Y:S02]  /*aac0*/  FSEL R195, R181, -INF , !P6 ;  /* 0xff800000b5c37808 */ /* 0x000fe40007000000 */
[----:B------:R-:W-:Y:S02]  /*aad0*/  IABS R26, R26 ;  /* 0x0000001a001a7213 */ /* 0x000fe40000000000 */
[C---:B------:R-:W-:Y:S01]  /*aae0*/  ISETP.GE.AND P0, PT, R13.reuse, R246, PT ;  /* 0x000000f60d00720c */ /* 0x040fe20003f06270 */
[----:B------:R-:W4:Y:S01]  /*aaf0*/  I2F R14, R14 ;  /* 0x0000000e000e7306 */ /* 0x000f220000201400 */
[----:B------:R-:W-:Y:S01]  /*ab00*/  ISETP.GE.AND P6, PT, R13, R239, PT ;  /* 0x000000ef0d00720c */ /* 0x000fe20003fc6270 */
[----:B------:R-:W-:Y:S01]  /*ab10*/  IMAD.MOV.U32 R24, RZ, RZ, R26 ;  /* 0x000000ffff187224 */ /* 0x000fe200078e001a */
[----:B------:R-:W-:Y:S01]  /*ab20*/  IADD3 R4, R164, 0x31, RZ ;  /* 0x00000031a4047810 */ /* 0x000fe20007ffe0ff */
[----:B------:R-:W-:Y:S01]  /*ab30*/  IMAD.IADD R26, R245, 0x1, -R5 ;  /* 0x00000001f51a7824 */ /* 0x000fe200078e0a05 */
[C---:B------:R-:W-:Y:S01]  /*ab40*/  ISETP.LT.OR P0, PT, R13.reuse, R247, P0 ;  /* 0x000000f70d00720c */ /* 0x040fe20000701670 */
[----:B-1----:R-:W-:Y:S01]  /*ab50*/  FFMA.FTZ R183, R6, -UR32, R183 ;  /* 0x8000002006b77c23 */ /* 0x002fe200080100b7 */
[----:B--2---:R-:W-:Y:S01]  /*ab60*/  HMMA.16816.F32 R172, R28, R8, R172 ;  /* 0x000000081cac723c */ /* 0x004fe200000018ac */
[----:B------:R-:W-:Y:S01]  /*ab70*/  ISETP.LT.OR P6, PT, R13, R244, P6 ;  /* 0x000000f40d00720c */ /* 0x000fe200037c1670 */
[----:B------:R-:W1:Y:S01]  /*ab80*/  I2F R24, R24 ;  /* 0x0000001800187306 */ /* 0x000e620000201400 */
[----:B------:R-:W-:Y:S01]  /*ab90*/  IABS R26, R26 ;  /* 0x0000001a001a7213 */ /* 0x000fe20000000000 */
[----:B---3--:R-:W-:Y:S01]  /*aba0*/  FFMA.FTZ R7, R7, -UR32, R178 ;  /* 0x8000002007077c23 */ /* 0x008fe200080100b2 */
[----:B------:R-:W-:-:S02]  /*abb0*/  IADD3 R6, R164, 0x38, RZ ;  /* 0x00000038a4067810 */ /* 0x000fc40007ffe0ff */
[----:B------:R-:W-:Y:S01]  /*abc0*/  IMAD.IADD R8, R248, 0x1, -R4 ;  /* 0x00000001f8087824 */ /* 0x000fe200078e0a04 */
[----:B------:R-:W-:Y:S01]  /*abd0*/  HMMA.16816.F32 R168, R28, R10, R168 ;  /* 0x0000000a1ca8723c */ /* 0x000fe200000018a8 */
[----:B------:R-:W-:Y:S01]  /*abe0*/  IMAD.MOV.U32 R9, RZ, RZ, R26 ;  /* 0x000000ffff097224 */ /* 0x000fe200078e001a */
[----:B------:R-:W2:Y:S01]  /*abf0*/  I2F R13, R27 ;  /* 0x0000001b000d7306 */ /* 0x000ea20000201400 */
[----:B------:R-:W-:Y:S01]  /*ac00*/  IMAD.IADD R26, R245, 0x1, -R4 ;  /* 0x00000001f51a7824 */ /* 0x000fe200078e0a04 */
[----:B------:R-:W-:Y:S01]  /*ac10*/  IABS R8, R8 ;  /* 0x0000000800087213 */ /* 0x000fe20000000000 */
[----:B----4-:R-:W-:Y:S01]  /*ac20*/  FFMA.FTZ R14, R14, -UR32, R177 ;  /* 0x800000200e0e7c23 */ /* 0x010fe200080100b1 */
[----:B------:R-:W-:Y:S01]  /*ac30*/  FSEL R203, R15, -INF , !P0 ;  /* 0xff8000000fcb7808 */ /* 0x000fe20004000000 */
[--C-:B------:R-:W-:Y:S01]  /*ac40*/  IMAD.IADD R10, R245, 0x1, -R6.reuse ;  /* 0x00000001f50a7824 */ /* 0x100fe200078e0a06 */
[----:B------:R-:W-:Y:S01]  /*ac50*/  FSEL R194, R7, -INF , !P6 ;  /* 0xff80000007c27808 */ /* 0x000fe20007000000 */
[----:B------:R-:W-:Y:S01]  /*ac60*/  IMAD.IADD R15, R248, 0x1, -R6 ;  /* 0x00000001f80f7824 */ /* 0x000fe200078e0a06 */
[----:B------:R-:W3:Y:S01]  /*ac70*/  I2F R8, R8 ;  /* 0x0000000800087306 */ /* 0x000ee20000201400 */
[----:B------:R-:W-:Y:S01]  /*ac80*/  ISETP.GE.AND P0, PT, R12, R239, PT ;  /* 0x000000ef0c00720c */ /* 0x000fe20003f06270 */
[----:B-1----:R-:W-:Y:S01]  /*ac90*/  FFMA.FTZ R24, R24, -UR32, R179 ;  /* 0x8000002018187c23 */ /* 0x002fe200080100b3 */
[----:B------:R-:W-:-:S02]  /*aca0*/  ISETP.GE.AND P6, PT, R5, R246, PT ;  /* 0x000000f60500720c */ /* 0x000fc40003fc6270 */
[----:B------:R-:W-:Y:S02]  /*acb0*/  FSEL R190, R183, -INF , !P1 ;  /* 0xff800000b7be7808 */ /* 0x000fe40004800000 */
[C---:B------:R-:W-:Y:S01]  /*acc0*/  ISETP.GE.AND P1, PT, R12.reuse, R246, PT ;  /* 0x000000f60c00720c */ /* 0x040fe20003f26270 */
[----:B--2---:R-:W-:Y:S01]  /*acd0*/  FFMA.FTZ R13, R13, -UR32, R172 ;  /* 0x800000200d0d7c23 */ /* 0x004fe200080100ac */
[----:B------:R-:W-:Y:S01]  /*ace0*/  IABS R26, R26 ;  /* 0x0000001a001a7213 */ /* 0x000fe20000000000 */
[----:B------:R-:W1:Y:S01]  /*acf0*/  I2F R9, R9 ;  /* 0x0000000900097306 */ /* 0x000e620000201400 */
[----:B------:R-:W-:Y:S02]  /*ad00*/  IABS R10, R10 ;  /* 0x0000000a000a7213 */ /* 0x000fe40000000000 */
[----:B------:R-:W-:Y:S02]  /*ad10*/  ISETP.LT.OR P0, PT, R12, R244, P0 ;  /* 0x000000f40c00720c */ /* 0x000fe40000701670 */
[-C--:B------:R-:W-:Y:S01]  /*ad20*/  ISETP.LT.OR P6, PT, R5, R247.reuse, P6 ;  /* 0x000000f70500720c */ /* 0x080fe200037c1670 */
[----:B---3--:R-:W-:Y:S01]  /*ad30*/  FFMA.FTZ R8, R8, -UR32, R173 ;  /* 0x8000002008087c23 */ /* 0x008fe200080100ad */
[----:B------:R-:W-:Y:S01]  /*ad40*/  BAR.SYNC.DEFER_BLOCKING 0x0 ;  /* 0x0000000000007b1d */ /* 0x000fe20000010000 */
[----:B------:R-:W-:Y:S01]  /*ad50*/  ISETP.LT.OR P1, PT, R12, R247, P1 ;  /* 0x000000f70c00720c */ /* 0x000fe20000f21670 */
[----:B------:R-:W-:Y:S01]  /*ad60*/  IMAD.MOV.U32 R12, RZ, RZ, R26 ;  /* 0x000000ffff0c7224 */ /* 0x000fe200078e001a */
[----:B------:R-:W-:-:S02]  /*ad70*/  IABS R15, R15 ;  /* 0x0000000f000f7213 */ /* 0x000fc40000000000 */
[----:B------:R-:W-:Y:S01]  /*ad80*/  FSEL R192, R24, -INF , !P0 ;  /* 0xff80000018c07808 */ /* 0x000fe20004000000 */
[----:B------:R-:W2:Y:S01]  /*ad90*/  I2F R7, R10 ;  /* 0x0000000a00077306 */ /* 0x000ea20000201400 */
[----:B------:R-:W-:Y:S02]  /*ada0*/  FSEL R183, R13, -INF , !P6 ;  /* 0xff8000000db77808 */ /* 0x000fe40007000000 */
[----:B------:R-:W-:Y:S01]  /*adb0*/  IADD3 R164, R164, 0x39, RZ ;  /* 0x00000039a4a47810 */ /* 0x000fe20007ffe0ff */
[----:B-1----:R-:W-:Y:S01]  /*adc0*/  FFMA.FTZ R9, R9, -UR32, R174 ;  /* 0x8000002009097c23 */ /* 0x002fe200080100ae */
[C---:B------:R-:W-:Y:S02]  /*add0*/  ISETP.GE.AND P0, PT, R4.reuse, R246, PT ;  /* 0x000000f60400720c */ /* 0x040fe40003f06270 */
[----:B------:R-:W-:Y:S01]  /*ade0*/  ISETP.GE.AND P6, PT, R4, R239, PT ;  /* 0x000000ef0400720c */ /* 0x000fe20003fc6270 */
[----:B------:R-:W1:Y:S01]  /*adf0*/  I2F R12, R12 ;  /* 0x0000000c000c7306 */ /* 0x000e620000201400 */
[----:B------:R-:W-:Y:S01]  /*ae00*/  FSEL R29, R14, -INF , !P1 ;  /* 0xff8000000e1d7808 */ /* 0x000fe20004800000 */
[----:B------:R-:W-:Y:S01]  /*ae10*/  IMAD.IADD R11, R248, 0x1, -R164 ;  /* 0x00000001f80b7824 */ /* 0x000fe200078e0aa4 */
[----:B------:R-:W-:-:S02]  /*ae20*/  ISETP.LT.OR P0, PT, R4, R247, P0 ;  /* 0x000000f70400720c */ /* 0x000fc40000701670 */
[-C--:B------:R-:W-:Y:S01]  /*ae30*/  ISETP.LT.OR P6, PT, R4, R244.reuse, P6 ;  /* 0x000000f40400720c */ /* 0x080fe200037c1670 */
[----:B------:R-:W-:Y:S01]  /*ae40*/  IMAD.IADD R4, R245, 0x1, -R164 ;  /* 0x00000001f5047824 */ /* 0x000fe200078e0aa4 */
[----:B------:R-:W-:Y:S01]  /*ae50*/  ISETP.GE.AND P1, PT, R5, R239, PT ;  /* 0x000000ef0500720c */ /* 0x000fe20003f26270 */
[----:B------:R-:W3:Y:S01]  /*ae60*/  I2F R15, R15 ;  /* 0x0000000f000f7306 */ /* 0x000ee20000201400 */
[----:B------:R-:W-:Y:S01]  /*ae70*/  IABS R11, R11 ;  /* 0x0000000b000b7213 */ /* 0x000fe20000000000 */
[----:B--2---:R-:W-:Y:S01]  /*ae80*/  FFMA.FTZ R7, R7, -UR32, R170 ;  /* 0x8000002007077c23 */ /* 0x004fe200080100aa */
[----:B------:R-:W-:Y:S02]  /*ae90*/  ISETP.LT.OR P1, PT, R5, R244, P1 ;  /* 0x000000f40500720c */ /* 0x000fe40000f21670 */
[----:B------:R-:W-:Y:S02]  /*aea0*/  IABS R5, R4 ;  /* 0x0000000400057213 */ /* 0x000fe40000000000 */
[----:B------:R-:W-:Y:S01]  /*aeb0*/  FSEL R181, R8, -INF , !P0 ;  /* 0xff80000008b57808 */ /* 0x000fe20004000000 */
[----:B------:R-:W2:Y:S01]  /*aec0*/  I2F R4, R11 ;  /* 0x0000000b00047306 */ /* 0x000ea20000201400 */
[----:B------:R-:W-:Y:S01]  /*aed0*/  ISETP.GE.AND P0, PT, R6, R239, PT ;  /* 0x000000ef0600720c */ /* 0x000fe20003f06270 */
[----:B-1----:R-:W-:Y:S01]  /*aee0*/  FFMA.FTZ R12, R12, -UR32, R175 ;  /* 0x800000200c0c7c23 */ /* 0x002fe200080100af */
[----:B------:R-:W-:-:S02]  /*aef0*/  FSEL R176, R9, -INF , !P1 ;  /* 0xff80000009b07808 */ /* 0x000fc40004800000 */
[C---:B------:R-:W-:Y:S02]  /*af00*/  ISETP.LT.OR P0, PT, R6.reuse, R244, P0 ;  /* 0x000000f40600720c */ /* 0x040fe40000701670 */
[C---:B------:R-:W-:Y:S01]  /*af10*/  ISETP.GE.AND P1, PT, R6.reuse, R246, PT ;  /* 0x000000f60600720c */ /* 0x040fe20003f26270 */
[----:B------:R-:W1:Y:S01]  /*af20*/  I2F R8, R5 ;  /* 0x0000000500087306 */ /* 0x000e620000201400 */
[----:B------:R-:W-:Y:S01]  /*af30*/  FSEL R172, R7, -INF , !P0 ;  /* 0xff80000007ac7808 */ /* 0x000fe20004000000 */
[----:B---3--:R-:W-:Y:S01]  /*af40*/  FFMA.FTZ R15, R15, -UR32, R168 ;  /* 0x800000200f0f7c23 */ /* 0x008fe200080100a8 */
[----:B------:R-:W-:Y:S02]  /*af50*/  PLOP3.LUT P0, PT, PT, PT, UP0, 0x80, 0x0 ;  /* 0x000000000000781c */ /* 0x000fe40003f0f008 */
[----:B------:R-:W-:Y:S02]  /*af60*/  ISETP.LT.OR P1, PT, R6, R247, P1 ;  /* 0x000000f70600720c */ /* 0x000fe40000f21670 */
[----:B------:R-:W-:Y:S01]  /*af70*/  FSEL R174, R12, -INF , !P6 ;  /* 0xff8000000cae7808 */ /* 0x000fe20007000000 */
[----:B--2---:R-:W-:Y:S01]  /*af80*/  FFMA.FTZ R4, R4, -UR32, R169 ;  /* 0x8000002004047c23 */ /* 0x004fe200080100a9 */
[----:B------:R-:W-:-:S02]  /*af90*/  FSEL R179, R15, -INF , !P1 ;  /* 0xff8000000fb37808 */ /* 0x000fc40004800000 */
[C---:B------:R-:W-:Y:S02]  /*afa0*/  ISETP.GE.AND P6, PT, R164.reuse, R246, PT ;  /* 0x000000f6a400720c */ /* 0x040fe40003fc6270 */
[C---:B------:R-:W-:Y:S02]  /*afb0*/  ISETP.GE.AND P1, PT, R164.reuse, R239, PT ;  /* 0x000000efa400720c */ /* 0x040fe40003f26270 */
[----:B------:R-:W-:Y:S01]  /*afc0*/  ISETP.LT.OR P6, PT, R164, R247, P6 ;  /* 0x000000f7a400720c */ /* 0x000fe200037c1670 */
[----:B-1----:R-:W-:Y:S01]  /*afd0*/  FFMA.FTZ R8, R8, -UR32, R171 ;  /* 0x8000002008087c23 */ /* 0x002fe200080100ab */
[----:B------:R-:W-:Y:S02]  /*afe0*/  ISETP.LT.OR P1, PT, R164, R244, P1 ;  /* 0x000000f4a400720c */ /* 0x000fe40000f21670 */
[----:B------:R-:W-:Y:S02]  /*aff0*/  FSEL R177, R4, -INF , !P6 ;  /* 0xff80000004b17808 */ /* 0x000fe40007000000 */
[----:B------:R-:W-:Y:S01]  /*b000*/  FSEL R170, R8, -INF , !P1 ;  /* 0xff80000008aa7808 */ /* 0x000fe20004800000 */
        /* <DEDUP_REMOVED lines=95> */
[----:B------:R1:W-:Y:S01]  /*b600*/  @P3 STS.128 [R238+0xd000], RZ ;  /* 0x00d000ffee003388 */ /* 0x0003e20000000c00 */
[C---:B------:R-:W-:Y:S02]  /*b610*/  @!P3 LEA R6, P0, R4.reuse, c[0x0][0x168], 0x1 ;  /* 0x00005a000406ba11 */ /* 0x040fe400078008ff */
        /* <DEDUP_REMOVED lines=36> */
.L_x_1057:
[----:B------:R-:W-:Y:S05]  /*b860*/  BSYNC B0 ;  /* 0x0000000000007941 */ /* 0x000fea0003800000 */
.L_x_1056:
[----:B------:R-:W0:Y:S02]  /*b870*/  LDGDEPBAR ;  /* 0x00000000000079af */ /* 0x000e240000000000 */
.L_x_1055:
[----:B------:R-:W-:Y:S01]  /*b880*/  FMNMX.FTZ R4, R2, R25, !PT ;  /* 0x0000001902047209 */ /* 0x000fe20007810000 */
[----:B------:R-:W-:Y:S01]  /*b890*/  IMAD.WIDE.U32 R206, R196, -0x326172a9, RZ ;  /* 0xcd9e8d57c4ce7825 */ /* 0x000fe200078e00ff */
[----:B-1----:R-:W-:Y:S01]  /*b8a0*/  FMNMX.FTZ R9, R0, R3, !PT ;  /* 0x0000000300097209 */ /* 0x002fe20007810000 */
[----:B------:R-:W-:Y:S01]  /*b8b0*/  USHF.L.U32 UR4, UR29, 0x1, URZ ;  /* 0x000000011d047899 */ /* 0x000fe2000800063f */
[----:B------:R-:W-:Y:S01]  /*b8c0*/  FMNMX.FTZ R4, R185, R4, !PT ;  /* 0x00000004b9047209 */ /* 0x000fe20007810000 */
[----:B------:R1:W-:Y:S01]  /*b8d0*/  STL.64 [R1+0x50], R198 ;  /* 0x000050c601007387 */ /* 0x0003e20000100a00 */
        /* <DEDUP_REMOVED lines=13> */
[----:B------:R-:W-:Y:S01]  /*b9b0*/  FMNMX.FTZ R4, R193, R4, !PT ;  /* 0x00000004c1047209 */ /* 0x000fe20007810000 */
[----:B-1----:R-:W-:Y:S01]  /*b9c0*/  IMAD.WIDE.U32 R198, R165, -0x2daee0ad, RZ ;  /* 0xd2511f53a5c67825 */ /* 0x002fe200078e00ff */
        /* <DEDUP_REMOVED lines=15> */
[----:B------:R-:W-:Y:S01]  /*bac0*/  LOP3.LUT R204, R207, R197, RZ, 0x3c, !PT ;  /* 0x000000c5cfcc7212 */ /* 0x000fe200078e3cff */
[----:B------:R-:W1:Y:S01]  /*bad0*/  SHFL.BFLY PT, R4, R5, 0x2, 0x1f ;  /* 0x0c401f0005047f89 */ /* 0x000e6200000e0000 */
[----:B------:R-:W-:Y:S01]  /*bae0*/  MOV R7, UR4 ;  /* 0x0000000400077c02 */ /* 0x000fe20008000f00 */
[----:B------:R-:W-:Y:S02]  /*baf0*/  UIADD3 UR4, UR4, 0x1, URZ ;  /* 0x0000000104047890 */ /* 0x000fe4000fffe03f */
        /* <DEDUP_REMOVED lines=8> */
[----:B-1----:R-:W-:-:S03]  /*bb80*/  FMNMX.FTZ R4, R5, R4, !PT ;  /* 0x0000000405047209 */ /* 0x002fc60007810000 */
[----:B------:R-:W-:Y:S01]  /*bb90*/  IMAD.WIDE.U32 R10, R10, -0x2daee0ad, RZ ;  /* 0xd2511f530a0a7825 */ /* 0x000fe200078e00ff */
[----:B------:R-:W1:Y:S01]  /*bba0*/  SHFL.BFLY PT, R5, R6, 0x2, 0x1f ;  /* 0x0c401f0006057f89 */ /* 0x000e6200000e0000 */
[----:B------:R-:W-:-:S03]  /*bbb0*/  LOP3.LUT R7, R9, UR36, R204, 0x96, !PT ;  /* 0x0000002409077c12 */ /* 0x000fc6000f8e96cc */
[----:B------:R-:W2:Y:S01]  /*bbc0*/  SHFL.BFLY PT, R169, R4, 0x1, 0x1f ;  /* 0x0c201f0004a97f89 */ /* 0x000ea200000e0000 */
[----:B------:R-:W-:Y:S01]  /*bbd0*/  LOP3.LUT R8, R11, UR34, R8, 0x96, !PT ;  /* 0x000000220b087c12 */ /* 0x000fe2000f8e9608 */
[----:B------:R-:W-:-:S04]  /*bbe0*/  IMAD.WIDE.U32 R26, R7, -0x326172a9, RZ ;  /* 0xcd9e8d57071a7825 */ /* 0x000fc800078e00ff */
[----:B------:R-:W-:-:S05]  /*bbf0*/  IMAD.WIDE.U32 R8, R8, -0x326172a9, RZ ;  /* 0xcd9e8d5708087825 */ /* 0x000fca00078e00ff */
[----:B------:R-:W-:Y:S02]  /*bc00*/  LOP3.LUT R26, R9, UR33, R26, 0x96, !PT ;  /* 0x00000021091a7c12 */ /* 0x000fe4000f8e961a */
[----:B-1----:R-:W-:Y:S02]  /*bc10*/  FMNMX.FTZ R5, R6, R5, !PT ;  /* 0x0000000506057209 */ /* 0x002fe40007810000 */
[----:B--2---:R-:W-:-:S03]  /*bc20*/  FMNMX.FTZ R169, R4, R169, !PT ;  /* 0x000000a904a97209 */ /* 0x004fc60007810000 */
[----:B------:R-:W1:Y:S01]  /*bc30*/  SHFL.BFLY PT, R168, R5, 0x1, 0x1f ;  /* 0x0c201f0005a87f89 */ /* 0x000e6200000e0000 */
[----:B------:R-:W-:Y:S01]  /*bc40*/  LOP3.LUT R4, R27, UR35, R30, 0x96, !PT ;  /* 0x000000231b047c12 */ /* 0x000fe2000f8e961e */
[----:B------:R-:W-:Y:S01]  /*bc50*/  IMAD.WIDE.U32 R26, R26, -0x2daee0ad, RZ ;  /* 0xd2511f531a1a7825 */ /* 0x000fe200078e00ff */
[----:B------:R-:W-:-:S03]  /*bc60*/  FSETP.NEU.FTZ.AND P1, PT, R169, -INF , PT ;  /* 0xff800000a900780b */ /* 0x000fc60003f3d000 */
[----:B------:R-:W-:-:S04]  /*bc70*/  IMAD.WIDE.U32 R6, R4, -0x2daee0ad, RZ ;  /* 0xd2511f5304067825 */ /* 0x000fc800078e00ff */
[----:B------:R-:W-:Y:S01]  /*bc80*/  FMUL.FTZ R178, R169, c[0x0][0x23c] ;  /* 0x00008f00a9b27a20 */ /* 0x000fe20000410000 */
[----:B------:R-:W-:Y:S02]  /*bc90*/  LOP3.LUT R6, R27, UR19, R6, 0x96, !PT ;  /* 0x000000131b067c12 */ /* 0x000fe4000f8e9606 */
[----:B------:R-:W-:Y:S02]  /*bca0*/  LOP3.LUT R4, R7, UR31, R10, 0x96, !PT ;  /* 0x0000001f07047c12 */ /* 0x000fe4000f8e960a */
[----:B------:R-:W-:Y:S01]  /*bcb0*/  FSEL R178, R178, RZ, P1 ;  /* 0x000000ffb2b27208 */ /* 0x000fe20000800000 */
[----:B------:R-:W-:-:S04]  /*bcc0*/  IMAD.WIDE.U32 R10, R6, -0x326172a9, RZ ;  /* 0xcd9e8d57060a7825 */ /* 0x000fc800078e00ff */
[----:B------:R-:W-:Y:S01]  /*bcd0*/  IMAD.WIDE.U32 R12, R4, -0x326172a9, RZ ;  /* 0xcd9e8d57040c7825 */ /* 0x000fe200078e00ff */
[C---:B------:R-:W-:Y:S02]  /*bce0*/  LOP3.LUT R6, R10.reuse, 0xffff, RZ, 0xc0, !PT ;  /* 0x0000ffff0a067812 */ /* 0x040fe400078ec0ff */
[----:B------:R-:W-:Y:S01]  /*bcf0*/  LOP3.LUT R9, R10, 0xff, RZ, 0xc0, !PT ;  /* 0x000000ff0a097812 */ /* 0x000fe200078ec0ff */
[--C-:B------:R-:W-:Y:S01]  /*bd00*/  FFMA.FTZ R34, R187, c[0x0][0x23c], -R178.reuse ;  /* 0x00008f00bb227a23 */ /* 0x100fe200000108b2 */
[----:B-1----:R-:W-:Y:S01]  /*bd10*/  FMNMX.FTZ R168, R5, R168, !PT ;  /* 0x000000a805a87209 */ /* 0x002fe20007810000 */
[----:B------:R-:W-:Y:S01]  /*bd20*/  FFMA.FTZ R33, R33, c[0x0][0x23c], -R178 ;  /* 0x00008f0021217a23 */ /* 0x000fe200000108b2 */
[----:B------:R-:W-:Y:S01]  /*bd30*/  SHF.R.U32.HI R6, RZ, 0x8, R6 ;  /* 0x00000008ff067819 */ /* 0x000fe20000011606 */
[----:B------:R-:W-:Y:S01]  /*bd40*/  FFMA.FTZ R164, R25, c[0x0][0x23c], -R178 ;  /* 0x00008f0019a47a23 */ /* 0x000fe200000108b2 */
[C---:B------:R-:W-:Y:S01]  /*bd50*/  FSETP.NEU.FTZ.AND P0, PT, R168.reuse, -INF , PT ;  /* 0xff800000a800780b */ /* 0x040fe20003f1d000 */
[----:B------:R-:W-:Y:S01]  /*bd60*/  FMUL.FTZ R175, R168, c[0x0][0x23c] ;  /* 0x00008f00a8af7a20 */ /* 0x000fe20000410000 */
[----:B------:R-:W-:Y:S01]  /*bd70*/  LOP3.LUT R4, R11, UR39, R12, 0x96, !PT ;  /* 0x000000270b047c12 */ /* 0x000fe2000f8e960c */
[----:B------:R-:W-:Y:S01]  /*bd80*/  FFMA.FTZ R35, R185, c[0x0][0x23c], -R178 ;  /* 0x00008f00b9237a23 */ /* 0x000fe200000108b2 */
[----:B------:R-:W-:Y:S01]  /*bd90*/  PRMT R9, R9, 0x5410, R6 ;  /* 0x0000541009097816 */ /* 0x000fe20000000006 */
[----:B------:R-:W-:Y:S01]  /*bda0*/  MUFU.EX2 R34, R34 ;  /* 0x0000002200227308 */ /* 0x000fe20000000800 */
[----:B------:R-:W-:Y:S01]  /*bdb0*/  FSEL R175, R175, RZ, P0 ;  /* 0x000000ffafaf7208 */ /* 0x000fe20000000000 */
[----:B------:R-:W-:Y:S01]  /*bdc0*/  FFMA.FTZ R187, R17, c[0x0][0x23c], -R178 ;  /* 0x00008f0011bb7a23 */ /* 0x000fe200000108b2 */
[C---:B------:R-:W-:Y:S01]  /*bdd0*/  LOP3.LUT R6, R4.reuse, 0xffff, RZ, 0xc0, !PT ;  /* 0x0000ffff04067812 */ /* 0x040fe200078ec0ff */
[----:B------:R-:W-:Y:S01]  /*bde0*/  HSET2.LE.AND R9, R9, R252, PT ;  /* 0x000000fc09097233 */ /* 0x000fe20003803000 */
[----:B------:R-:W-:Y:S01]  /*bdf0*/  LOP3.LUT R24, R13, UR20, R8, 0x96, !PT ;  /* 0x000000140d187c12 */ /* 0x000fe2000f8e9608 */
[--C-:B------:R-:W-:Y:S01]  /*be00*/  FFMA.FTZ R32, R3, c[0x0][0x23c], -R175.reuse ;  /* 0x00008f0003207a23 */ /* 0x100fe200000108af */
[----:B------:R-:W-:Y:S01]  /*be10*/  LOP3.LUT R3, R4, 0xff, RZ, 0xc0, !PT ;  /* 0x000000ff04037812 */ /* 0x000fe200078ec0ff */
[--C-:B------:R-:W-:Y:S01]  /*be20*/  FFMA.FTZ R184, R184, c[0x0][0x23c], -R175.reuse ;  /* 0x00008f00b8b87a23 */ /* 0x100fe200000108af */
[----:B------:R-:W-:Y:S01]  /*be30*/  SHF.R.U32.HI R6, RZ, 0x8, R6 ;  /* 0x00000008ff067819 */ /* 0x000fe20000011606 */
[--C-:B------:R-:W-:Y:S01]  /*be40*/  FFMA.FTZ R171, R202, c[0x0][0x23c], -R175.reuse ;  /* 0x00008f00caab7a23 */ /* 0x100fe200000108af */
[----:B------:R-:W-:Y:S01]  /*be50*/  SHF.R.U32.HI R8, RZ, 0x10, R10 ;  /* 0x00000010ff087819 */ /* 0x000fe2000001160a */
[----:B------:R-:W-:Y:S01]  /*be60*/  MUFU.EX2 R32, R32 ;  /* 0x0000002000207308 */ /* 0x000fe20000000800 */
[----:B------:R-:W-:Y:S01]  /*be70*/  PRMT R11, R3, 0x5410, R6 ;  /* 0x00005410030b7816 */ /* 0x000fe20000000006 */
[----:B------:R-:W-:Y:S01]  /*be80*/  FFMA.FTZ R186, R186, c[0x0][0x23c], -R175 ;  /* 0x00008f00baba7a23 */ /* 0x000fe200000108af */
[----:B------:R-:W-:Y:S01]  /*be90*/  SHF.R.U32.HI R5, RZ, 0x10, R4 ;  /* 0x00000010ff057819 */ /* 0x000fe20000011604 */
[----:B------:R-:W-:Y:S01]  /*bea0*/  IMAD.WIDE.U32 R24, R24, -0x2daee0ad, RZ ;  /* 0xd2511f5318187825 */ /* 0x000fe200078e00ff */
[----:B------:R-:W-:-:S02]  /*beb0*/  SHF.R.U32.HI R7, RZ, 0x18, R10 ;  /* 0x00000018ff077819 */ /* 0x000fc4000001160a */
[----:B------:R-:W-:Y:S01]  /*bec0*/  LOP3.LUT R8, R8, 0xff, RZ, 0xc0, !PT ;  /* 0x000000ff08087812 */ /* 0x000fe200078ec0ff */
[----:B------:R-:W1:Y:S01]  /*bed0*/  MUFU.EX2 R3, R184 ;  /* 0x000000b800037308 */ /* 0x000e620000000800 */
[----:B------:R-:W-:Y:S01]  /*bee0*/  FSEL R13, R169, RZ, P1 ;  /* 0x000000ffa90d7208 */ /* 0x000fe20000800000 */
[----:B------:R-:W-:Y:S01]  /*bef0*/  FFMA.FTZ R185, R21, c[0x0][0x23c], -R178 ;  /* 0x00008f0015b97a23 */ /* 0x000fe200000108b2 */
[----:B------:R-:W-:Y:S01]  /*bf00*/  SHF.R.U32.HI R4, RZ, 0x18, R4 ;  /* 0x00000018ff047819 */ /* 0x000fe20000011604 */
[----:B------:R-:W-:Y:S01]  /*bf10*/  FFMA.FTZ R180, R23, c[0x0][0x23c], -R178 ;  /* 0x00008f0017b47a23 */ /* 0x000fe200000108b2 */
[----:B------:R-:W-:Y:S01]  /*bf20*/  LOP3.LUT R5, R5, 0xff, RZ, 0xc0, !PT ;  /* 0x000000ff05057812 */ /* 0x000fe200078ec0ff */
[----:B------:R-:W-:Y:S01]  /*bf30*/  FFMA.FTZ R182, R20, c[0x0][0x23c], -R175 ;  /* 0x00008f0014b67a23 */ /* 0x000fe200000108af */
[----:B------:R-:W-:Y:S01]  /*bf40*/  PRMT R7, R8, 0x5410, R7 ;  /* 0x0000541008077816 */ /* 0x000fe20000000007 */
[----:B------:R-:W2:Y:S01]  /*bf50*/  MUFU.EX2 R33, R33 ;  /* 0x0000002100217308 */ /* 0x000ea20000000800 */
[----:B------:R-:W-:Y:S01]  /*bf60*/  FADD.FTZ R8, R2, -R13 ;  /* 0x8000000d02087221 */ /* 0x000fe20000010000 */
[----:B------:R-:W-:Y:S01]  /*bf70*/  FSEL R13, R168, RZ, P0 ;  /* 0x000000ffa80d7208 */ /* 0x000fe20000000000 */
[----:B------:R-:W-:Y:S01]  /*bf80*/  FFMA.FTZ R189, R16, c[0x0][0x23c], -R175 ;  /* 0x00008f0010bd7a23 */ /* 0x000fe200000108af */
[----:B------:R-:W-:Y:S01]  /*bf90*/  PRMT R5, R5, 0x5410, R4 ;  /* 0x0000541005057816 */ /* 0x000fe20000000004 */
[--C-:B------:R-:W-:Y:S01]  /*bfa0*/  HSET2.LE.AND R4, R11, R252.reuse, PT ;  /* 0x000000fc0b047233 */ /* 0x100fe20003803000 */
[----:B------:R-:W-:Y:S01]  /*bfb0*/  LOP3.LUT R26, R25, UR6, R26, 0x96, !PT ;  /* 0x00000006191a7c12 */ /* 0x000fe2000f8e961a */
[----:B------:R-:W-:Y:S01]  /*bfc0*/  FADD.FTZ R6, R0, -R13 ;  /* 0x8000000d00067221 */ /* 0x000fe20000010000 */
[----:B------:R-:W-:Y:S01]  /*bfd0*/  MUFU.EX2 R164, R164 ;  /* 0x000000a400a47308 */ /* 0x000fe20000000800 */
[--C-:B------:R-:W-:Y:S01]  /*bfe0*/  HSET2.LE.AND R5, R5, R252.reuse, PT ;  /* 0x000000fc05057233 */ /* 0x100fe20003803000 */
[----:B------:R-:W-:Y:S01]  /*bff0*/  FMUL.FTZ R0, R8, c[0x0][0x23c] ;  /* 0x00008f0008007a20 */ /* 0x000fe20000410000 */
[----:B-1----:R-:W-:Y:S01]  /*c000*/  F2FP.PACK_AB R8, R3, R32 ;  /* 0x000000200308723e */ /* 0x002fe200000000ff */
[----:B------:R-:W-:Y:S01]  /*c010*/  FMUL.FTZ R173, R6, c[0x0][0x23c] ;  /* 0x00008f0006ad7a20 */ /* 0x000fe20000410000 */
[----:B------:R-:W-:Y:S01]  /*c020*/  HSET2.LE.AND R7, R7, R252, PT ;  /* 0x000000fc07077233 */ /* 0x000fe20003803000 */
[----:B------:R-:W1:Y:S01]  /*c030*/  LDSM.16.MT88.4 R12, [R228+0x10000] ;  /* 0x01000000e40c783b */ /* 0x000e620000004200 */
[----:B------:R-:W-:Y:S01]  /*c040*/  LOP3.LUT R5, R5, R8, RZ, 0xc0, !PT ;  /* 0x0000000805057212 */ /* 0x000fe200078ec0ff */
[----:B------:R-:W3:Y:S01]  /*c050*/  MUFU.EX2 R35, R35 ;  /* 0x0000002300237308 */ /* 0x000ee20000000800 */
[----:B--2---:R-:W-:Y:S01]  /*c060*/  F2FP.PACK_AB R8, R33, R34 ;  /* 0x000000222108723e */ /* 0x004fe200000000ff */
[----:B------:R-:W-:-:S02]  /*c070*/  FFMA.FTZ R184, R19, c[0x0][0x23c], -R178 ;  /* 0x00008f0013b87a23 */ /* 0x000fc400000108b2 */
[--C-:B------:R-:W-:Y:S01]  /*c080*/  FFMA.FTZ R191, R18, c[0x0][0x23c], -R175.reuse ;  /* 0x00008f0012bf7a23 */ /* 0x100fe200000108af */
[----:B------:R-:W-:Y:S01]  /*c090*/  LOP3.LUT R6, R9, R8, RZ, 0xc0, !PT ;  /* 0x0000000809067212 */ /* 0x000fe200078ec0ff */
[----:B------:R-:W-:Y:S01]  /*c0a0*/  LDSM.16.MT88.4 R16, [R225+0x10800] ;  /* 0x01080000e110783b */ /* 0x000fe20000004200 */
[--C-:B------:R-:W-:Y:S01]  /*c0b0*/  FFMA.FTZ R202, R193, c[0x0][0x23c], -R178.reuse ;  /* 0x00008f00c1ca7a23 */ /* 0x100fe200000108b2 */
[----:B------:R2:W-:Y:S01]  /*c0c0*/  MUFU.EX2 R2, R186 ;  /* 0x000000ba00027308 */ /* 0x0005e20000000800 */
[--C-:B------:R-:W-:Y:S02]  /*c0d0*/  FFMA.FTZ R195, R195, c[0x0][0x23c], -R178.reuse ;  /* 0x00008f00c3c37a23 */ /* 0x100fe400000108b2 */
[----:B------:R-:W-:Y:S02]  /*c0e0*/  FFMA.FTZ R193, R203, c[0x0][0x23c], -R178 ;  /* 0x00008f00cbc17a23 */ /* 0x000fe400000108b2 */
[--C-:B------:R-:W-:Y:S02]  /*c0f0*/  FFMA.FTZ R203, R192, c[0x0][0x23c], -R175.reuse ;  /* 0x00008f00c0cb7a23 */ /* 0x100fe400000108af */
[----:B------:R-:W-:Y:S01]  /*c100*/  FFMA.FTZ R188, R188, c[0x0][0x23c], -R175 ;  /* 0x00008f00bcbc7a23 */ /* 0x000fe200000108af */
[----:B------:R-:W4:Y:S01]  /*c110*/  MUFU.EX2 R171, R171 ;  /* 0x000000ab00ab7308 */ /* 0x000f220000000800 */
[----:B---3--:R-:W-:-:S04]  /*c120*/  F2FP.PACK_AB R11, R35, R164 ;  /* 0x000000a4230b723e */ /* 0x008fc800000000ff */
[----:B------:R-:W-:-:S03]  /*c130*/  LOP3.LUT R4, R4, R11, RZ, 0xc0, !PT ;  /* 0x0000000b04047212 */ /* 0x000fc600078ec0ff */
[----:B------:R-:W3:Y:S01]  /*c140*/  MUFU.EX2 R0, R0 ;  /* 0x0000000000007308 */ /* 0x000ee20000000800 */
[----:B--2---:R-:W-:Y:S02]  /*c150*/  FFMA.FTZ R186, R22, c[0x0][0x23c], -R175 ;  /* 0x00008f0016ba7a23 */ /* 0x004fe400000108af */
[----:B------:R-:W-:Y:S01]  /*c160*/  LDSM.16.MT88.4 R20, [R226+0x10800] ;  /* 0x01080000e214783b */ /* 0x000fe20000004200 */
[----:B----4-:R-:W-:-:S04]  /*c170*/  F2FP.PACK_AB R8, R171, R2 ;  /* 0x00000002ab08723e */ /* 0x010fc800000000ff */
[----:B------:R-:W2:Y:S01]  /*c180*/  MUFU.EX2 R173, R173 ;  /* 0x000000ad00ad7308 */ /* 0x000ea20000000800 */
[----:B------:R-:W-:Y:S02]  /*c190*/  LOP3.LUT R7, R7, R8, RZ, 0xc0, !PT ;  /* 0x0000000807077212 */ /* 0x000fe400078ec0ff */
[----:B------:R-:W4:Y:S01]  /*c1a0*/  LDSM.16.MT88.4 R8, [R226+0x10000] ;  /* 0x01000000e208783b */ /* 0x000f220000004200 */
[----:B---3--:R-:W-:-:S04]  /*c1b0*/  FMUL.FTZ R152, R152, R0 ;  /* 0x0000000098987220 */ /* 0x008fc80000410000 */
[----:B------:R-:W-:Y:S01]  /*c1c0*/  MUFU.EX2 R187, R187 ;  /* 0x000000bb00bb7308 */ /* 0x000fe20000000800 */
[-C--:B------:R-:W-:Y:S02]  /*c1d0*/  FMUL.FTZ R153, R153, R0.reuse ;  /* 0x0000000099997220 */ /* 0x080fe40000410000 */
[-C--:B------:R-:W-:Y:S02]  /*c1e0*/  FMUL.FTZ R148, R148, R0.reuse ;  /* 0x0000000094947220 */ /* 0x080fe40000410000 */
[-C--:B------:R-:W-:Y:S02]  /*c1f0*/  FMUL.FTZ R149, R149, R0.reuse ;  /* 0x0000000095957220 */ /* 0x080fe40000410000 */
[----:B------:R-:W-:Y:S01]  /*c200*/  FMUL.FTZ R160, R160, R0 ;  /* 0x00000000a0a07220 */ /* 0x000fe20000410000 */
[----:B------:R-:W3:Y:S01]  /*c210*/  MUFU.EX2 R184, R184 ;  /* 0x000000b800b87308 */ /* 0x000ee20000000800 */
[-C--:B--2---:R-:W-:Y:S02]  /*c220*/  FMUL.FTZ R154, R154, R173.reuse ;  /* 0x000000ad9a9a7220 */ /* 0x084fe40000410000 */
[----:B------:R-:W-:-:S02]  /*c230*/  FMUL.FTZ R155, R155, R173 ;  /* 0x000000ad9b9b7220 */ /* 0x000fc40000410000 */
[-C--:B------:R-:W-:Y:S02]  /*c240*/  FMUL.FTZ R150, R150, R173.reuse ;  /* 0x000000ad96967220 */ /* 0x080fe40000410000 */
[-C--:B------:R-:W-:Y:S01]  /*c250*/  FMUL.FTZ R151, R151, R173.reuse ;  /* 0x000000ad97977220 */ /* 0x080fe20000410000 */
[----:B------:R-:W-:Y:S01]  /*c260*/  MUFU.EX2 R185, R185 ;  /* 0x000000b900b97308 */ /* 0x000fe20000000800 */
[-C--:B------:R-:W-:Y:S02]  /*c270*/  FMUL.FTZ R161, R161, R0.reuse ;  /* 0x00000000a1a17220 */ /* 0x080fe40000410000 */
[-C--:B------:R-:W-:Y:S02]  /*c280*/  FMUL.FTZ R162, R162, R173.reuse ;  /* 0x000000ada2a27220 */ /* 0x080fe40000410000 */
[----:B------:R-:W-:Y:S02]  /*c290*/  FMUL.FTZ R163, R163, R173 ;  /* 0x000000ada3a37220 */ /* 0x000fe40000410000 */
[-C--:B------:R-:W-:Y:S01]  /*c2a0*/  FMUL.FTZ R156, R156, R0.reuse ;  /* 0x000000009c9c7220 */ /* 0x080fe20000410000 */
[----:B------:R-:W-:Y:S01]  /*c2b0*/  MUFU.EX2 R180, R180 ;  /* 0x000000b400b47308 */ /* 0x000fe20000000800 */
[----:B------:R-:W-:-:S02]  /*c2c0*/  FMUL.FTZ R157, R157, R0 ;  /* 0x000000009d9d7220 */ /* 0x000fc40000410000 */
[-C--:B------:R-:W-:Y:S01]  /*c2d0*/  FMUL.FTZ R158, R158, R173.reuse ;  /* 0x000000ad9e9e7220 */ /* 0x080fe20000410000 */
[C---:B-1----:R-:W-:Y:S01]  /*c2e0*/  HMMA.16816.F32 R160, R4.reuse, R12, R160 ;  /* 0x0000000c04a0723c */ /* 0x042fe200000018a0 */
[-C--:B------:R-:W-:Y:S02]  /*c2f0*/  FMUL.FTZ R159, R159, R173.reuse ;  /* 0x000000ad9f9f7220 */ /* 0x080fe40000410000 */
[-C--:B------:R-:W-:Y:S01]  /*c300*/  FMUL.FTZ R136, R136, R0.reuse ;  /* 0x0000000088887220 */ /* 0x080fe20000410000 */
[----:B------:R-:W-:Y:S01]  /*c310*/  MUFU.EX2 R182, R182 ;  /* 0x000000b600b67308 */ /* 0x000fe20000000800 */
[----:B------:R-:W-:Y:S02]  /*c320*/  FMUL.FTZ R137, R137, R0 ;  /* 0x0000000089897220 */ /* 0x000fe40000410000 */
[-C--:B------:R-:W-:Y:S01]  /*c330*/  FMUL.FTZ R138, R138, R173.reuse ;  /* 0x000000ad8a8a7220 */ /* 0x080fe20000410000 */
[----:B------:R-:W-:Y:S01]  /*c340*/  HMMA.16816.F32 R156, R4, R14, R156 ;  /* 0x0000000e049c723c */ /* 0x000fe2000000189c */
[----:B------:R-:W1:Y:S01]  /*c350*/  LDSM.16.MT88.4 R12, [R225+0x10000] ;  /* 0x01000000e10c783b */ /* 0x000e620000004200 */
[----:B------:R-:W-:-:S02]  /*c360*/  FMUL.FTZ R139, R139, R173 ;  /* 0x000000ad8b8b7220 */ /* 0x000fc40000410000 */
[-C--:B------:R-:W-:Y:S01]  /*c370*/  FMUL.FTZ R132, R132, R0.reuse ;  /* 0x0000000084847220 */ /* 0x080fe20000410000 */
[----:B------:R-:W2:Y:S01]  /*c380*/  MUFU.EX2 R189, R189 ;  /* 0x000000bd00bd7308 */ /* 0x000ea20000000800 */
[-C--:B------:R-:W-:Y:S02]  /*c390*/  FMUL.FTZ R133, R133, R0.reuse ;  /* 0x0000000085857220 */ /* 0x080fe40000410000 */
[C---:B----4-:R-:W-:Y:S01]  /*c3a0*/  HMMA.16816.F32 R152, R4.reuse, R8, R152 ;  /* 0x000000080498723c */ /* 0x050fe20000001898 */
[-C--:B------:R-:W-:Y:S02]  /*c3b0*/  FMUL.FTZ R134, R134, R173.reuse ;  /* 0x000000ad86867220 */ /* 0x080fe40000410000 */
[-C--:B------:R-:W-:Y:S02]  /*c3c0*/  FMUL.FTZ R135, R135, R173.reuse ;  /* 0x000000ad87877220 */ /* 0x080fe40000410000 */
[-C--:B------:R-:W-:Y:S01]  /*c3d0*/  FMUL.FTZ R144, R144, R0.reuse ;  /* 0x0000000090907220 */ /* 0x080fe20000410000 */
[----:B------:R-:W-:Y:S01]  /*c3e0*/  MUFU.EX2 R191, R191 ;  /* 0x000000bf00bf7308 */ /* 0x000fe20000000800 */
[----:B------:R-:W-:Y:S01]  /*c3f0*/  FMUL.FTZ R145, R145, R0 ;  /* 0x0000000091917220 */ /* 0x000fe20000410000 */
[----:B------:R-:W-:Y:S01]  /*c400*/  HMMA.16816.F32 R148, R4, R10, R148 ;  /* 0x0000000a0494723c */ /* 0x000fe20000001894 */
[----:B------:R-:W4:Y:S01]  /*c410*/  LDSM.16.MT88.4 R8, [R224+0x10000] ;  /* 0x01000000e008783b */ /* 0x000f220000004200 */
[----:B------:R-:W-:-:S02]  /*c420*/  FMUL.FTZ R146, R146, R173 ;  /* 0x000000ad92927220 */ /* 0x000fc40000410000 */
[-C--:B------:R-:W-:Y:S02]  /*c430*/  FMUL.FTZ R147, R147, R173.reuse ;  /* 0x000000ad93937220 */ /* 0x080fe40000410000 */
[-C--:B------:R-:W-:Y:S01]  /*c440*/  FMUL.FTZ R140, R140, R0.reuse ;  /* 0x000000008c8c7220 */ /* 0x080fe20000410000 */
[----:B------:R-:W1:Y:S01]  /*c450*/  MUFU.EX2 R186, R186 ;  /* 0x000000ba00ba7308 */ /* 0x000e620000000800 */
[-C--:B------:R-:W-:Y:S02]  /*c460*/  FMUL.FTZ R141, R141, R0.reuse ;  /* 0x000000008d8d7220 */ /* 0x080fe40000410000 */
[-C--:B------:R-:W-:Y:S02]  /*c470*/  FMUL.FTZ R142, R142, R173.reuse ;  /* 0x000000ad8e8e7220 */ /* 0x080fe40000410000 */
[----:B------:R-:W-:Y:S02]  /*c480*/  FMUL.FTZ R143, R143, R173 ;  /* 0x000000ad8f8f7220 */ /* 0x000fe40000410000 */
[-C--:B------:R-:W-:Y:S01]  /*c490*/  FMUL.FTZ R44, R44, R0.reuse ;  /* 0x000000002c2c7220 */ /* 0x080fe20000410000 */
[----:B------:R-:W-:Y:S01]  /*c4a0*/  MUFU.EX2 R202, R202 ;  /* 0x000000ca00ca7308 */ /* 0x000fe20000000800 */
[----:B------:R-:W-:-:S02]  /*c4b0*/  FMUL.FTZ R45, R45, R0 ;  /* 0x000000002d2d7220 */ /* 0x000fc40000410000 */
[-C--:B------:R-:W-:Y:S02]  /*c4c0*/  FMUL.FTZ R46, R46, R173.reuse ;  /* 0x000000ad2e2e7220 */ /* 0x080fe40000410000 */
[-C--:B------:R-:W-:Y:S02]  /*c4d0*/  FMUL.FTZ R47, R47, R173.reuse ;  /* 0x000000ad2f2f7220 */ /* 0x080fe40000410000 */
[-C--:B------:R-:W-:Y:S01]  /*c4e0*/  FMUL.FTZ R48, R48, R0.reuse ;  /* 0x0000000030307220 */ /* 0x080fe20000410000 */
[----:B------:R-:W2:Y:S01]  /*c4f0*/  MUFU.EX2 R195, R195 ;  /* 0x000000c300c37308 */ /* 0x000ea20000000800 */
[----:B------:R-:W-:Y:S01]  /*c500*/  FMUL.FTZ R49, R49, R0 ;  /* 0x0000000031317220 */ /* 0x000fe20000410000 */
[----:B-1----:R-:W-:Y:S01]  /*c510*/  HMMA.16816.F32 R144, R4, R12, R144 ;  /* 0x0000000c0490723c */ /* 0x002fe20000001890 */
[-C--:B------:R-:W-:Y:S02]  /*c520*/  FMUL.FTZ R50, R50, R173.reuse ;  /* 0x000000ad32327220 */ /* 0x080fe40000410000 */
[----:B------:R-:W-:-:S02]  /*c530*/  FMUL.FTZ R51, R51, R173 ;  /* 0x000000ad33337220 */ /* 0x000fc40000410000 */
[-C--:B------:R-:W-:Y:S01]  /*c540*/  FMUL.FTZ R36, R36, R0.reuse ;  /* 0x0000000024247220 */ /* 0x080fe20000410000 */
[----:B------:R-:W-:Y:S01]  /*c550*/  MUFU.EX2 R193, R193 ;  /* 0x000000c100c17308 */ /* 0x000fe20000000800 */
[-C--:B------:R-:W-:Y:S01]  /*c560*/  FMUL.FTZ R37, R37, R0.reuse ;  /* 0x0000000025257220 */ /* 0x080fe20000410000 */
[C---:B------:R-:W-:Y:S01]  /*c570*/  HMMA.16816.F32 R140, R4.reuse, R14, R140 ;  /* 0x0000000e048c723c */ /* 0x040fe2000000188c */
[----:B------:R-:W1:Y:S01]  /*c580*/  LDSM.16.MT88.4 R12, [R228+0x12000] ;  /* 0x01200000e40c783b */ /* 0x000e620000004200 */
[-C--:B------:R-:W-:Y:S02]  /*c590*/  FMUL.FTZ R38, R38, R173.reuse ;  /* 0x000000ad26267220 */ /* 0x080fe40000410000 */
[----:B------:R-:W-:Y:S02]  /*c5a0*/  FMUL.FTZ R39, R39, R173 ;  /* 0x000000ad27277220 */ /* 0x000fe40000410000 */
[-C--:B------:R-:W-:Y:S01]  /*c5b0*/  FMUL.FTZ R40, R40, R0.reuse ;  /* 0x0000000028287220 */ /* 0x080fe20000410000 */
[----:B------:R-:W-:Y:S01]  /*c5c0*/  MUFU.EX2 R203, R203 ;  /* 0x000000cb00cb7308 */ /* 0x000fe20000000800 */
[----:B----4-:R-:W-:Y:S01]  /*c5d0*/  HMMA.16816.F32 R136, R4, R8, R136 ;  /* 0x000000080488723c */ /* 0x010fe20000001888 */
[----:B------:R-:W-:-:S02]  /*c5e0*/  FMUL.FTZ R41, R41, R0 ;  /* 0x0000000029297220 */ /* 0x000fc40000410000 */
[-C--:B------:R-:W-:Y:S02]  /*c5f0*/  FMUL.FTZ R42, R42, R173.reuse ;  /* 0x000000ad2a2a7220 */ /* 0x080fe40000410000 */
[-C--:B------:R-:W-:Y:S02]  /*c600*/  FMUL.FTZ R43, R43, R173.reuse ;  /* 0x000000ad2b2b7220 */ /* 0x080fe40000410000 */
[-C--:B------:R-:W-:Y:S01]  /*c610*/  FMUL.FTZ R60, R60, R0.reuse ;  /* 0x000000003c3c7220 */ /* 0x080fe20000410000 */
[----:B------:R-:W-:Y:S01]  /*c620*/  HMMA.16816.F32 R132, R4, R10, R132 ;  /* 0x0000000a0484723c */ /* 0x000fe20000001884 */
[----:B------:R-:W4:Y:S01]  /*c630*/  LDSM.16.MT88.4 R8, [R226+0x12000] ;  /* 0x01200000e208783b */ /* 0x000f220000004200 */
[----:B------:R-:W-:Y:S01]  /*c640*/  FMUL.FTZ R61, R61, R0 ;  /* 0x000000003d3d7220 */ /* 0x000fe20000410000 */
[----:B------:R-:W-:Y:S01]  /*c650*/  MUFU.EX2 R188, R188 ;  /* 0x000000bc00bc7308 */ /* 0x000fe20000000800 */
[-C--:B------:R-:W-:Y:S02]  /*c660*/  FMUL.FTZ R62, R62, R173.reuse ;  /* 0x000000ad3e3e7220 */ /* 0x080fe40000410000 */
        /* <DEDUP_REMOVED lines=19> */
[----:B------:R-:W-:Y:S02]  /*c7a0*/  FMUL.FTZ R79, R79, R173 ;  /* 0x000000ad4f4f7220 */ /* 0x000fe40000410000 */
[----:B----4-:R-:W-:Y:S01]  /*c7b0*/  HMMA.16816.F32 R44, R4, R8, R44 ;  /* 0x00000008042c723c */ /* 0x010fe2000000182c */
[----:B------:R-:W-:-:S02]  /*c7c0*/  FMUL.FTZ R80, R80, R0 ;  /* 0x0000000050507220 */ /* 0x000fc40000410000 */
[-C--:B------:R-:W-:Y:S02]  /*c7d0*/  FMUL.FTZ R81, R81, R0.reuse ;  /* 0x0000000051517220 */ /* 0x080fe40000410000 */
[-C--:B------:R-:W-:Y:S02]  /*c7e0*/  FMUL.FTZ R82, R82, R173.reuse ;  /* 0x000000ad52527220 */ /* 0x080fe40000410000 */
[-C--:B------:R-:W-:Y:S01]  /*c7f0*/  FMUL.FTZ R83, R83, R173.reuse ;  /* 0x000000ad53537220 */ /* 0x080fe20000410000 */
[----:B------:R-:W-:Y:S01]  /*c800*/  HMMA.16816.F32 R48, R4, R10, R48 ;  /* 0x0000000a0430723c */ /* 0x000fe20000001830 */
[----:B------:R-:W4:Y:S01]  /*c810*/  LDSM.16.MT88.4 R8, [R224+0x12000] ;  /* 0x01200000e008783b */ /* 0x000f220000004200 */
        /* <DEDUP_REMOVED lines=11> */
[-C--:B------:R-:W-:Y:S01]  /*c8d0*/  FMUL.FTZ R95, R95, R173.reuse ;  /* 0x000000ad5f5f7220 */ /* 0x080fe20000410000 */
[----:B-1----:R-:W-:Y:S01]  /*c8e0*/  HMMA.16816.F32 R52, R4, R12, R52 ;  /* 0x0000000c0434723c */ /* 0x002fe20000001834 */
[-C--:B------:R-:W-:Y:S02]  /*c8f0*/  FMUL.FTZ R96, R96, R0.reuse ;  /* 0x0000000060607220 */ /* 0x080fe40000410000 */
[----:B------:R-:W-:Y:S02]  /*c900*/  FMUL.FTZ R97, R97, R0 ;  /* 0x0000000061617220 */ /* 0x000fe40000410000 */
[----:B------:R-:W-:-:S02]  /*c910*/  FMUL.FTZ R98, R98, R173 ;  /* 0x000000ad62627220 */ /* 0x000fc40000410000 */
[-C--:B------:R-:W-:Y:S01]  /*c920*/  FMUL.FTZ R99, R99, R173.reuse ;  /* 0x000000ad63637220 */ /* 0x080fe20000410000 */
[C---:B------:R-:W-:Y:S01]  /*c930*/  HMMA.16816.F32 R56, R4.reuse, R14, R56 ;  /* 0x0000000e0438723c */ /* 0x040fe20000001838 */
[----:B------:R-:W1:Y:S01]  /*c940*/  LDSM.16.MT88.4 R12, [R228+0x14000] ;  /* 0x01400000e40c783b */ /* 0x000e620000004200 */
[-C--:B------:R-:W-:Y:S02]  /*c950*/  FMUL.FTZ R84, R84, R0.reuse ;  /* 0x0000000054547220 */ /* 0x080fe40000410000 */
[----:B------:R-:W-:Y:S02]  /*c960*/  FMUL.FTZ R85, R85, R0 ;  /* 0x0000000055557220 */ /* 0x000fe40000410000 */
[-C--:B------:R-:W-:Y:S02]  /*c970*/  FMUL.FTZ R86, R86, R173.reuse ;  /* 0x000000ad56567220 */ /* 0x080fe40000410000 */
        /* <DEDUP_REMOVED lines=45> */
[----:B------:R-:W-:Y:S01]  /*cc50*/  FMUL.FTZ R131, R131, R173 ;  /* 0x000000ad83837220 */ /* 0x000fe20000410000 */
[C---:B-1----:R-:W-:Y:S08]  /*cc60*/  HMMA.16816.F32 R84, R4.reuse, R12, R84 ;  /* 0x0000000c0454723c */ /* 0x042ff00000001854 */
[C---:B------:R-:W-:Y:S01]  /*cc70*/  HMMA.16816.F32 R88, R4.reuse, R14, R88 ;  /* 0x0000000e0458723c */ /* 0x040fe20000001858 */
[----:B------:R-:W1:Y:S07]  /*cc80*/  LDSM.16.MT88.4 R12, [R228+0x16000] ;  /* 0x01600000e40c783b */ /* 0x000e6e0000004200 */
[C---:B----4-:R-:W-:Y:S08]  /*cc90*/  HMMA.16816.F32 R92, R4.reuse, R8, R92 ;  /* 0x00000008045c723c */ /* 0x050ff0000000185c */
[C---:B------:R-:W-:Y:S01]  /*cca0*/  HMMA.16816.F32 R96, R4.reuse, R10, R96 ;  /* 0x0000000a0460723c */ /* 0x040fe20000001860 */
[----:B------:R-:W4:Y:S07]  /*ccb0*/  LDSM.16.MT88.4 R8, [R226+0x16000] ;  /* 0x01600000e208783b */ /* 0x000f2e0000004200 */
        /* <DEDUP_REMOVED lines=9> */
[C---:B----4-:R-:W-:Y:S07]  /*cd50*/  HMMA.16816.F32 R124, R4.reuse, R8, R124 ;  /* 0x00000008047c723c */ /* 0x050fee000000187c */
[----:B------:R-:W-:Y:S01]  /*cd60*/  LOP3.LUT R8, R26, 0xffff, RZ, 0xc0, !PT ;  /* 0x0000ffff1a087812 */ /* 0x000fe200078ec0ff */
[----:B------:R-:W-:Y:S03]  /*cd70*/  HMMA.16816.F32 R128, R4, R10, R128 ;  /* 0x0000000a0480723c */ /* 0x000fe60000001880 */
[----:B------:R-:W-:-:S04]  /*cd80*/  SHF.R.U32.HI R8, RZ, 0x8, R8 ;  /* 0x00000008ff087819 */ /* 0x000fc80000011608 */
[----:B------:R-:W-:Y:S02]  /*cd90*/  LOP3.LUT R7, R26, 0xff, RZ, 0xc0, !PT ;  /* 0x000000ff1a077812 */ /* 0x000fe400078ec0ff */
[C---:B------:R-:W-:Y:S02]  /*cda0*/  LOP3.LUT R4, R24.reuse, 0xffff, RZ, 0xc0, !PT ;  /* 0x0000ffff18047812 */ /* 0x040fe400078ec0ff */
[----:B------:R-:W-:Y:S02]  /*cdb0*/  PRMT R7, R7, 0x5410, R8 ;  /* 0x0000541007077816 */ /* 0x000fe40000000008 */
[----:B------:R-:W-:Y:S02]  /*cdc0*/  SHF.R.U32.HI R8, RZ, 0x10, R26 ;  /* 0x00000010ff087819 */ /* 0x000fe4000001161a */
[----:B------:R-:W-:Y:S02]  /*cdd0*/  SHF.R.U32.HI R5, RZ, 0x10, R24 ;  /* 0x00000010ff057819 */ /* 0x000fe40000011618 */
[----:B------:R-:W-:-:S02]  /*cde0*/  LOP3.LUT R6, R24, 0xff, RZ, 0xc0, !PT ;  /* 0x000000ff18067812 */ /* 0x000fc400078ec0ff */
[----:B------:R-:W-:Y:S02]  /*cdf0*/  SHF.R.U32.HI R26, RZ, 0x18, R26 ;  /* 0x00000018ff1a7819 */ /* 0x000fe4000001161a */
[----:B------:R-:W-:Y:S01]  /*ce00*/  SHF.R.U32.HI R9, RZ, 0x8, R4 ;  /* 0x00000008ff097819 */ /* 0x000fe20000011604 */
[----:B------:R-:W-:Y:S01]  /*ce10*/  HSET2.LE.AND R4, R7, R252, PT ;  /* 0x000000fc07047233 */ /* 0x000fe20003803000 */
[----:B------:R-:W-:Y:S02]  /*ce20*/  LOP3.LUT R11, R8, 0xff, RZ, 0xc0, !PT ;  /* 0x000000ff080b7812 */ /* 0x000fe400078ec0ff */
[----:B------:R-:W-:Y:S02]  /*ce30*/  SHF.R.U32.HI R24, RZ, 0x18, R24 ;  /* 0x00000018ff187819 */ /* 0x000fe40000011618 */
[----:B------:R-:W-:Y:S02]  /*ce40*/  LOP3.LUT R5, R5, 0xff, RZ, 0xc0, !PT ;  /* 0x000000ff05057812 */ /* 0x000fe400078ec0ff */
[----:B------:R-:W-:-:S02]  /*ce50*/  PRMT R9, R6, 0x5410, R9 ;  /* 0x0000541006097816 */ /* 0x000fc40000000009 */
[----:B------:R-:W-:Y:S02]  /*ce60*/  PRMT R11, R11, 0x5410, R26 ;  /* 0x000054100b0b7816 */ /* 0x000fe4000000001a */
[----:B---3--:R-:W-:Y:S01]  /*ce70*/  F2FP.PACK_AB R7, R184, R187 ;  /* 0x000000bbb807723e */ /* 0x008fe200000000ff */
[--C-:B------:R-:W-:Y:S01]  /*ce80*/  HSET2.LE.AND R6, R9, R252.reuse, PT ;  /* 0x000000fc09067233 */ /* 0x100fe20003803000 */
[----:B------:R-:W-:Y:S01]  /*ce90*/  PRMT R5, R5, 0x5410, R24 ;  /* 0x0000541005057816 */ /* 0x000fe20000000018 */
[--C-:B------:R-:W-:Y:S01]  /*cea0*/  HSET2.LE.AND R10, R11, R252.reuse, PT ;  /* 0x000000fc0b0a7233 */ /* 0x100fe20003803000 */
[----:B------:R-:W-:Y:S01]  /*ceb0*/  LOP3.LUT R4, R4, R7, RZ, 0xc0, !PT ;  /* 0x0000000704047212 */ /* 0x000fe200078ec0ff */
[----:B------:R-:W-:Y:S01]  /*cec0*/  LDSM.16.MT88.4 R24, [R228+0x10800] ;  /* 0x01080000e418783b */ /* 0x000fe20000004200 */
[----:B--2---:R-:W-:Y:S01]  /*ced0*/  F2FP.PACK_AB R11, R189, R182 ;  /* 0x000000b6bd0b723e */ /* 0x004fe200000000ff */
[----:B------:R-:W-:Y:S01]  /*cee0*/  HSET2.LE.AND R7, R5, R252, PT ;  /* 0x000000fc05077233 */ /* 0x000fe20003803000 */
[----:B------:R-:W-:-:S02]  /*cef0*/  F2FP.PACK_AB R9, R180, R185 ;  /* 0x000000b9b409723e */ /* 0x000fc400000000ff */
[----:B------:R-:W-:Y:S02]  /*cf00*/  F2FP.PACK_AB R8, R186, R191 ;  /* 0x000000bfba08723e */ /* 0x000fe400000000ff */
[----:B------:R-:W-:Y:S02]  /*cf10*/  LOP3.LUT R5, R10, R11, RZ, 0xc0, !PT ;  /* 0x0000000b0a057212 */ /* 0x000fe400078ec0ff */
[----:B------:R-:W-:Y:S02]  /*cf20*/  LOP3.LUT R6, R6, R9, RZ, 0xc0, !PT ;  /* 0x0000000906067212 */ /* 0x000fe400078ec0ff */
[----:B------:R-:W-:Y:S02]  /*cf30*/  LOP3.LUT R7, R7, R8, RZ, 0xc0, !PT ;  /* 0x0000000807077212 */ /* 0x000fe400078ec0ff */
[----:B------:R-:W2:Y:S05]  /*cf40*/  LDSM.16.MT88.4 R8, [R228+0x12800] ;  /* 0x01280000e408783b */ /* 0x000eaa0000004200 */
[C---:B------:R-:W-:Y:S08]  /*cf50*/  HMMA.16816.F32 R144, R4.reuse, R16, R144 ;  /* 0x000000100490723c */ /* 0x040ff00000001890 */
        /* <DEDUP_REMOVED lines=27> */
[C---:B--2---:R-:W-:Y:S07]  /*d110*/  HMMA.16816.F32 R100, R4.reuse, R8, R100 ;  /* 0x000000080464723c */ /* 0x044fee0000001864 */
[----:B------:R-:W-:Y:S01]  /*d120*/  MOV R8, UR4 ;  /* 0x0000000400087c02 */ /* 0x000fe20008000f00 */
[----:B------:R-:W-:Y:S01]  /*d130*/  HMMA.16816.F32 R156, R4, R26, R156 ;  /* 0x0000001a049c723c */ /* 0x000fe2000000189c */
[----:B------:R-:W2:Y:S02]  /*d140*/  LDSM.16.MT88.4 R24, [R226+0x12800] ;  /* 0x01280000e218783b */ /* 0x000ea40000004200 */
[----:B------:R-:W-:-:S05]  /*d150*/  LOP3.LUT R8, R199, UR25, R8, 0x96, !PT ;  /* 0x00000019c7087c12 */ /* 0x000fca000f8e9608 */
[----:B------:R-:W-:Y:S01]  /*d160*/  IMAD.WIDE.U32 R8, R8, -0x326172a9, RZ ;  /* 0xcd9e8d5708087825 */ /* 0x000fe200078e00ff */
[----:B---3--:R-:W-:Y:S04]  /*d170*/  HMMA.16816.F32 R108, R4, R16, R108 ;  /* 0x00000010046c723c */ /* 0x008fe8000000186c */
[----:B------:R-:W-:-:S03]  /*d180*/  LOP3.LUT R206, R9, UR38, R206, 0x96, !PT ;  /* 0x0000002609ce7c12 */ /* 0x000fc6000f8e96ce */
[----:B------:R-:W-:Y:S01]  /*d190*/  LOP3.LUT R16, R31, UR7, R8, 0x96, !PT ;  /* 0x000000071f107c12 */ /* 0x000fe2000f8e9608 */
[----:B------:R-:W-:Y:S01]  /*d1a0*/  HMMA.16816.F32 R104, R4, R10, R104 ;  /* 0x0000000a0468723c */ /* 0x000fe20000001868 */
[----:B------:R-:W3:Y:S01]  /*d1b0*/  LDSM.16.MT88.4 R8, [R224+0x16800] ;  /* 0x01680000e008783b */ /* 0x000ee20000004200 */
[----:B------:R-:W-:-:S04]  /*d1c0*/  IMAD.WIDE.U32 R206, R206, -0x2daee0ad, RZ ;  /* 0xd2511f53cece7825 */ /* 0x000fc800078e00ff */
[----:B------:R-:W-:Y:S01]  /*d1d0*/  IMAD.WIDE.U32 R16, R16, -0x2daee0ad, RZ ;  /* 0xd2511f5310107825 */ /* 0x000fe200078e00ff */
[----:B------:R-:W-:Y:S01]  /*d1e0*/  LOP3.LUT R204, R207, UR36, R204, 0x96, !PT ;  /* 0x00000024cfcc7c12 */ /* 0x000fe2000f8e96cc */
[----:B-1----:R-:W-:Y:S03]  /*d1f0*/  HMMA.16816.F32 R116, R4, R12, R116 ;  /* 0x0000000c0474723c */ /* 0x002fe60000001874 */
[----:B------:R-:W-:Y:S01]  /*d200*/  LOP3.LUT R206, R17, UR34, R206, 0x96, !PT ;  /* 0x0000002211ce7c12 */ /* 0x000fe2000f8e96ce */
[----:B------:R-:W-:-:S04]  /*d210*/  IMAD.WIDE.U32 R204, R204, -0x326172a9, RZ ;  /* 0xcd9e8d57cccc7825 */ /* 0x000fc800078e00ff */
[----:B------:R-:W-:Y:S01]  /*d220*/  IMAD.WIDE.U32 R206, R206, -0x326172a9, RZ ;  /* 0xcd9e8d57cece7825 */ /* 0x000fe200078e00ff */
[----:B------:R-:W-:Y:S01]  /*d230*/  LOP3.LUT R30, R205, UR35, R30, 0x96, !PT ;  /* 0x00000023cd1e7c12 */ /* 0x000fe2000f8e961e */
[----:B------:R-:W-:Y:S02]  /*d240*/  HMMA.16816.F32 R52, R4, R20, R52 ;  /* 0x000000140434723c */ /* 0x000fe40000001834 */
[----:B------:R-:W-:Y:S01]  /*d250*/  FFMA.FTZ R205, R190, c[0x0][0x23c], -R175 ;  /* 0x00008f00becd7a23 */ /* 0x000fe200000108af */
[----:B------:R-:W-:Y:S01]  /*d260*/  LOP3.LUT R12, R207, UR33, R204, 0x96, !PT ;  /* 0x00000021cf0c7c12 */ /* 0x000fe2000f8e96cc */
[----:B------:R-:W-:-:S04]  /*d270*/  IMAD.WIDE.U32 R30, R30, -0x2daee0ad, RZ ;  /* 0xd2511f531e1e7825 */ /* 0x000fc800078e00ff */
[----:B------:R-:W-:Y:S01]  /*d280*/  IMAD.WIDE.U32 R198, R12, -0x2daee0ad, RZ ;  /* 0xd2511f530cc67825 */ /* 0x000fe200078e00ff */
[----:B------:R-:W-:Y:S01]  /*d290*/  LOP3.LUT R13, R31, UR31, R16, 0x96, !PT ;  /* 0x0000001f1f0d7c12 */ /* 0x000fe2000f8e9610 */
[C---:B--2---:R-:W-:Y:S01]  /*d2a0*/  HMMA.16816.F32 R44, R4.reuse, R24, R44 ;  /* 0x00000018042c723c */ /* 0x044fe2000000182c */
[----:B------:R-:W-:Y:S01]  /*d2b0*/  MUFU.EX2 R205, R205 ;  /* 0x000000cd00cd7308 */ /* 0x000fe20000000800 */
[----:B------:R-:W-:Y:S01]  /*d2c0*/  FFMA.FTZ R204, R29, c[0x0][0x23c], -R178 ;  /* 0x00008f001dcc7a23 */ /* 0x000fe200000108b2 */
[----:B------:R-:W-:Y:S01]  /*d2d0*/  LOP3.LUT R12, R199, UR19, R30, 0x96, !PT ;  /* 0x00000013c70c7c12 */ /* 0x000fe2000f8e961e */
[----:B------:R-:W-:Y:S01]  /*d2e0*/  IMAD.WIDE.U32 R20, R13, -0x326172a9, RZ ;  /* 0xcd9e8d570d147825 */ /* 0x000fe200078e00ff */
[----:B------:R-:W1:Y:S03]  /*d2f0*/  LDSM.16.MT88.4 R28, [R228+0x11000] ;  /* 0x01100000e41c783b */ /* 0x000e660000004200 */
[----:B------:R-:W-:Y:S01]  /*d300*/  IMAD.WIDE.U32 R12, R12, -0x326172a9, RZ ;  /* 0xcd9e8d570c0c7825 */ /* 0x000fe200078e00ff */
[----:B------:R-:W-:Y:S01]  /*d310*/  HMMA.16816.F32 R48, R4, R26, R48 ;  /* 0x0000001a0430723c */ /* 0x000fe20000001830 */
[----:B------:R-:W2:Y:S01]  /*d320*/  MUFU.EX2 R204, R204 ;  /* 0x000000cc00cc7308 */ /* 0x000ea20000000800 */
[----:B------:R-:W-:Y:S01]  /*d330*/  LDSM.16.MT88.4 R24, [R226+0x11000] ;  /* 0x01100000e218783b */ /* 0x000fe20000004200 */
[----:B------:R-:W-:-:S05]  /*d340*/  FFMA.FTZ R190, R194, c[0x0][0x23c], -R175 ;  /* 0x00008f00c2be7a23 */ /* 0x000fca00000108af */
[C---:B------:R-:W-:Y:S01]  /*d350*/  HMMA.16816.F32 R56, R4.reuse, R22, R56 ;  /* 0x000000160438723c */ /* 0x040fe20000001838 */
[----:B------:R-:W4:Y:S07]  /*d360*/  MUFU.EX2 R190, R190 ;  /* 0x000000be00be7308 */ /* 0x000f2e0000000800 */
[C---:B------:R-:W-:Y:S01]  /*d370*/  HMMA.16816.F32 R112, R4.reuse, R18, R112 ;  /* 0x000000120470723c */ /* 0x040fe20000001870 */
[----:B------:R-:W-:Y:S07]  /*d380*/  LDSM.16.MT88.4 R16, [R224+0x11000] ;  /* 0x01100000e010783b */ /* 0x000fee0000004200 */
[C---:B------:R-:W-:Y:S08]  /*d390*/  HMMA.16816.F32 R120, R4.reuse, R14, R120 ;  /* 0x0000000e0478723c */ /* 0x040ff00000001878 */
[C---:B---3--:R-:W-:Y:S08]  /*d3a0*/  HMMA.16816.F32 R124, R4.reuse, R8, R124 ;  /* 0x00000008047c723c */ /* 0x048ff0000000187c */
[----:B------:R-:W-:Y:S07]  /*d3b0*/  HMMA.16816.F32 R128, R4, R10, R128 ;  /* 0x0000000a0480723c */ /* 0x000fee0000001880 */
[----:B------:R-:W-:-:S02]  /*d3c0*/  SHF.R.U32.HI R5, RZ, 0x10, R12 ;  /* 0x00000010ff057819 */ /* 0x000fc4000001160c */
[C---:B------:R-:W-:Y:S02]  /*d3d0*/  LOP3.LUT R6, R12.reuse, 0xffff, RZ, 0xc0, !PT ;  /* 0x0000ffff0c067812 */ /* 0x040fe400078ec0ff */
[----:B------:R-:W-:Y:S02]  /*d3e0*/  LOP3.LUT R7, R12, 0xff, RZ, 0xc0, !PT ;  /* 0x000000ff0c077812 */ /* 0x000fe400078ec0ff */
[----:B------:R-:W-:Y:S02]  /*d3f0*/  SHF.R.U32.HI R12, RZ, 0x18, R12 ;  /* 0x00000018ff0c7819 */ /* 0x000fe4000001160c */
[----:B------:R-:W-:Y:S02]  /*d400*/  LOP3.LUT R5, R5, 0xff, RZ, 0xc0, !PT ;  /* 0x000000ff05057812 */ /* 0x000fe400078ec0ff */
[----:B------:R-:W-:Y:S02]  /*d410*/  LOP3.LUT R4, R13, UR39, R20, 0x96, !PT ;  /* 0x000000270d047c12 */ /* 0x000fe4000f8e9614 */
[----:B------:R-:W-:-:S02]  /*d420*/  PRMT R5, R5, 0x5410, R12 ;  /* 0x0000541005057816 */ /* 0x000fc4000000000c */
[----:B------:R-:W3:Y:S01]  /*d430*/  LDSM.16.MT88.4 R12, [R226+0x13000] ;  /* 0x01300000e20c783b */ /* 0x000ee20000004200 */
[C---:B------:R-:W-:Y:S02]  /*d440*/  LOP3.LUT R9, R4.reuse, 0xffff, RZ, 0xc0, !PT ;  /* 0x0000ffff04097812 */ /* 0x040fe400078ec0ff */
[----:B------:R-:W-:Y:S01]  /*d450*/  SHF.R.U32.HI R8, RZ, 0x8, R6 ;  /* 0x00000008ff087819 */ /* 0x000fe20000011606 */
[----:B------:R-:W-:Y:S01]  /*d460*/  HSET2.LE.AND R5, R5, R252, PT ;  /* 0x000000fc05057233 */ /* 0x000fe20003803000 */
[----:B------:R-:W-:Y:S02]  /*d470*/  SHF.R.U32.HI R6, RZ, 0x8, R9 ;  /* 0x00000008ff067819 */ /* 0x000fe40000011609 */
[----:B------:R-:W-:Y:S02]  /*d480*/  LOP3.LUT R9, R4, 0xff, RZ, 0xc0, !PT ;  /* 0x000000ff04097812 */ /* 0x000fe400078ec0ff */
[----:B------:R-:W-:Y:S02]  /*d490*/  PRMT R7, R7, 0x5410, R8 ;  /* 0x0000541007077816 */ /* 0x000fe40000000008 */
[----:B------:R-:W-:-:S02]  /*d4a0*/  SHF.R.U32.HI R8, RZ, 0x10, R4 ;  /* 0x00000010ff087819 */ /* 0x000fc40000011604 */
[----:B------:R-:W-:Y:S02]  /*d4b0*/  PRMT R9, R9, 0x5410, R6 ;  /* 0x0000541009097816 */ /* 0x000fe40000000006 */
[----:B------:R-:W-:Y:S02]  /*d4c0*/  SHF.R.U32.HI R4, RZ, 0x18, R4 ;  /* 0x00000018ff047819 */ /* 0x000fe40000011604 */
[----:B------:R-:W-:Y:S01]  /*d4d0*/  LOP3.LUT R11, R8, 0xff, RZ, 0xc0, !PT ;  /* 0x000000ff080b7812 */ /* 0x000fe200078ec0ff */
[--C-:B------:R-:W-:Y:S01]  /*d4e0*/  HSET2.LE.AND R9, R9, R252.reuse, PT ;  /* 0x000000fc09097233 */ /* 0x100fe20003803000 */
[----:B------:R-:W-:Y:S02]  /*d4f0*/  F2FP.PACK_AB R6, R195, R202 ;  /* 0x000000cac306723e */ /* 0x000fe400000000ff */
[----:B------:R-:W-:Y:S02]  /*d500*/  PRMT R11, R11, 0x5410, R4 ;  /* 0x000054100b0b7816 */ /* 0x000fe40000000004 */
[----:B------:R-:W-:Y:S01]  /*d510*/  LOP3.LUT R4, R9, R6, RZ, 0xc0, !PT ;  /* 0x0000000609047212 */ /* 0x000fe200078ec0ff */
[--C-:B------:R-:W-:Y:S01]  /*d520*/  HSET2.LE.AND R6, R7, R252.reuse, PT ;  /* 0x000000fc07067233 */ /* 0x100fe20003803000 */
[----:B--2---:R-:W-:Y:S01]  /*d530*/  F2FP.PACK_AB R7, R204, R193 ;  /* 0x000000c1cc07723e */ /* 0x004fe200000000ff */
[----:B------:R-:W-:Y:S01]  /*d540*/  HSET2.LE.AND R11, R11, R252, PT ;  /* 0x000000fc0b0b7233 */ /* 0x000fe20003803000 */
[----:B----4-:R-:W-:-:S02]  /*d550*/  F2FP.PACK_AB R10, R203, R190 ;  /* 0x000000becb0a723e */ /* 0x010fc400000000ff */
[----:B------:R-:W-:Y:S02]  /*d560*/  F2FP.PACK_AB R8, R205, R188 ;  /* 0x000000bccd08723e */ /* 0x000fe400000000ff */
[----:B------:R-:W-:Y:S02]  /*d570*/  LOP3.LUT R6, R6, R7, RZ, 0xc0, !PT ;  /* 0x0000000706067212 */ /* 0x000fe400078ec0ff */
[----:B------:R-:W-:Y:S02]  /*d580*/  LOP3.LUT R7, R5, R10, RZ, 0xc0, !PT ;  /* 0x0000000a05077212 */ /* 0x000fe400078ec0ff */
[----:B------:R-:W-:Y:S02]  /*d590*/  LOP3.LUT R5, R11, R8, RZ, 0xc0, !PT ;  /* 0x000000080b057212 */ /* 0x000fe400078ec0ff */
[----:B------:R-:W2:Y:S05]  /*d5a0*/  LDSM.16.MT88.4 R8, [R228+0x13000] ;  /* 0x01300000e408783b */ /* 0x000eaa0000004200 */
[C---:B-1----:R-:W-:Y:S07]  /*d5b0*/  HMMA.16816.F32 R160, R4.reuse, R28, R160 ;  /* 0x0000001c04a0723c */ /* 0x042fee00000018a0 */
[----:B------:R-:W-:Y:S01]  /*d5c0*/  MOV R28, R20 ;  /* 0x00000014001c7202 */ /* 0x000fe20000000f00 */
[----:B---3--:R-:W-:Y:S01]  /*d5d0*/  HMMA.16816.F32 R44, R4, R12, R44 ;  /* 0x0000000c042c723c */ /* 0x008fe2000000182c */
[----:B------:R-:W-:-:S02]  /*d5e0*/  MOV R29, R21 ;  /* 0x00000015001d7202 */ /* 0x000fc40000000f00 */
[----:B------:R-:W-:Y:S04]  /*d5f0*/  LDSM.16.MT88.4 R20, [R225+0x11000] ;  /* 0x01100000e114783b */ /* 0x000fe80000004200 */
[----:B------:R-:W-:Y:S01]  /*d600*/  MOV R12, R28 ;  /* 0x0000001c000c7202 */ /* 0x000fe20000000f00 */
[C---:B------:R-:W-:Y:S01]  /*d610*/  HMMA.16816.F32 R156, R4.reuse, R30, R156 ;  /* 0x0000001e049c723c */ /* 0x040fe2000000189c */
[----:B------:R-:W-:Y:S02]  /*d620*/  MOV R13, R29 ;  /* 0x0000001d000d7202 */ /* 0x000fe40000000f00 */
[----:B------:R-:W1:Y:S05]  /*d630*/  LDSM.16.MT88.4 R28, [R225+0x13000] ;  /* 0x01300000e11c783b */ /* 0x000e6a0000004200 */
[C---:B------:R-:W-:Y:S08]  /*d640*/  HMMA.16816.F32 R136, R4.reuse, R16, R136 ;  /* 0x000000100488723c */ /* 0x040ff00000001888 */
[C---:B------:R-:W-:Y:S01]  /*d650*/  HMMA.16816.F32 R132, R4.reuse, R18, R132 ;  /* 0x000000120484723c */ /* 0x040fe20000001884 */
[----:B------:R-:W3:Y:S07]  /*d660*/  LDSM.16.MT88.4 R16, [R226+0x15000] ;  /* 0x01500000e210783b */ /* 0x000eee0000004200 */
[C---:B------:R-:W-:Y:S07]  /*d670*/  HMMA.16816.F32 R48, R4.reuse, R14, R48 ;  /* 0x0000000e0430723c */ /* 0x040fee0000001830 */
[----:B------:R-:W-:Y:S01]  /*d680*/  MOV R14, R198 ;  /* 0x000000c6000e7202 */ /* 0x000fe20000000f00 */
[----:B--2---:R-:W-:Y:S01]  /*d690*/  HMMA.16816.F32 R36, R4, R8, R36 ;  /* 0x000000080424723c */ /* 0x004fe20000001824 */
[----:B------:R-:W-:-:S02]  /*d6a0*/  MOV R15, R199 ;  /* 0x000000c7000f7202 */ /* 0x000fc40000000f00 */
[----:B------:R2:W5:Y:S05]  /*d6b0*/  LDL.LU.64 R198, [R1+0x50] ;  /* 0x0000500001c67983 */ /* 0x00056a0000300a00 */
[C---:B------:R-:W-:Y:S01]  /*d6c0*/  HMMA.16816.F32 R40, R4.reuse, R10, R40 ;  /* 0x0000000a0428723c */ /* 0x040fe20000001828 */
[----:B------:R-:W4:Y:S07]  /*d6d0*/  LDSM.16.MT88.4 R8, [R225+0x15000] ;  /* 0x01500000e108783b */ /* 0x000f2e0000004200 */
[C---:B-1----:R-:W-:Y:S07]  /*d6e0*/  HMMA.16816.F32 R52, R4.reuse, R28, R52 ;  /* 0x0000001c0434723c */ /* 0x042fee0000001834 */
[----:B------:R-:W-:Y:S01]  /*d6f0*/  MOV R28, R14 ;  /* 0x0000000e001c7202 */ /* 0x000fe20000000f00 */
[----:B------:R-:W-:Y:S01]  /*d700*/  HMMA.16816.F32 R56, R4, R30, R56 ;  /* 0x0000001e0438723c */ /* 0x000fe20000001838 */
[----:B------:R-:W-:-:S06]  /*d710*/  MOV R29, R15 ;  /* 0x0000000f001d7202 */ /* 0x000fcc0000000f00 */
[----:B------:R-:W-:Y:S01]  /*d720*/  MOV R30, R12 ;  /* 0x0000000c001e7202 */ /* 0x000fe20000000f00 */
[C---:B---3--:R-:W-:Y:S01]  /*d730*/  HMMA.16816.F32 R76, R4.reuse, R16, R76 ;  /* 0x00000010044c723c */ /* 0x048fe2000000184c */
[----:B------:R-:W-:Y:S02]  /*d740*/  MOV R31, R13 ;  /* 0x0000000d001f7202 */ /* 0x000fe40000000f00 */
[----:B------:R-:W1:Y:S05]  /*d750*/  LDSM.16.MT88.4 R12, [R228+0x17000] ;  /* 0x01700000e40c783b */ /* 0x000e6a0000004200 */
[C---:B------:R-:W-:Y:S01]  /*d760*/  HMMA.16816.F32 R80, R4.reuse, R18, R80 ;  /* 0x000000120450723c */ /* 0x040fe20000001850 */
[----:B------:R-:W3:Y:S07]  /*d770*/  LDSM.16.MT88.4 R16, [R224+0x15000] ;  /* 0x01500000e010783b */ /* 0x000eee0000004200 */
[C---:B------:R-:W-:Y:S08]  /*d780*/  HMMA.16816.F32 R152, R4.reuse, R24, R152 ;  /* 0x000000180498723c */ /* 0x040ff00000001898 */
[C---:B----4-:R-:W-:Y:S08]  /*d790*/  HMMA.16816.F32 R84, R4.reuse, R8, R84 ;  /* 0x000000080454723c */ /* 0x050ff00000001854 */
[C---:B------:R-:W-:Y:S01]  /*d7a0*/  HMMA.16816.F32 R88, R4.reuse, R10, R88 ;  /* 0x0000000a0458723c */ /* 0x040fe20000001858 */
[----:B------:R-:W4:Y:S07]  /*d7b0*/  LDSM.16.MT88.4 R8, [R226+0x17000] ;  /* 0x01700000e208783b */ /* 0x000f2e0000004200 */
[C---:B------:R-:W-:Y:S01]  /*d7c0*/  HMMA.16816.F32 R148, R4.reuse, R26, R148 ;  /* 0x0000001a0494723c */ /* 0x040fe20000001894 */
[----:B------:R-:W-:Y:S07]  /*d7d0*/  LDSM.16.MT88.4 R24, [R224+0x13000] ;  /* 0x01300000e018783b */ /* 0x000fee0000004200 */
[C---:B-1----:R-:W-:Y:S08]  /*d7e0*/  HMMA.16816.F32 R100, R4.reuse, R12, R100 ;  /* 0x0000000c0464723c */ /* 0x042ff00000001864 */
[C---:B---3--:R-:W-:Y:S08]  /*d7f0*/  HMMA.16816.F32 R92, R4.reuse, R16, R92 ;  /* 0x00000010045c723c */ /* 0x048ff0000000185c */
[C---:B------:R-:W-:Y:S01]  /*d800*/  HMMA.16816.F32 R96, R4.reuse, R18, R96 ;  /* 0x000000120460723c */ /* 0x040fe20000001860 */
[----:B------:R-:W1:Y:S07]  /*d810*/  LDSM.16.MT88.4 R16, [R225+0x17000] ;  /* 0x01700000e110783b */ /* 0x000e6e0000004200 */
[C---:B------:R-:W-:Y:S01]  /*d820*/  HMMA.16816.F32 R104, R4.reuse, R14, R104 ;  /* 0x0000000e0468723c */ /* 0x040fe20000001868 */
[----:B------:R-:W3:Y:S07]  /*d830*/  LDSM.16.MT88.4 R12, [R224+0x17000] ;  /* 0x01700000e00c783b */ /* 0x000eee0000004200 */
[C---:B------:R-:W-:Y:S08]  /*d840*/  HMMA.16816.F32 R144, R4.reuse, R20, R144 ;  /* 0x000000140490723c */ /* 0x040ff00000001890 */
[----:B------:R-:W-:Y:S01]  /*d850*/  HMMA.16816.F32 R140, R4, R22, R140 ;  /* 0x00000016048c723c */ /* 0x000fe2000000188c */
[----:B------:R-:W2:Y:S01]  /*d860*/  LDSM.16.MT88.4 R20, [R228+0x15000] ;  /* 0x01500000e414783b */ /* 0x000ea20000004200 */
[----:B------:R-:W-:-:S05]  /*d870*/  LOP3.LUT R206, R31, UR20, R206, 0x96, !PT ;  /* 0x000000141fce7c12 */ /* 0x000fca000f8e96ce */
[----:B------:R-:W-:Y:S01]  /*d880*/  IMAD.WIDE.U32 R206, R206, -0x2daee0ad, RZ ;  /* 0xd2511f53cece7825 */ /* 0x000fe200078e00ff */
[C---:B----4-:R-:W-:Y:S07]  /*d890*/  HMMA.16816.F32 R108, R4.reuse, R8, R108 ;  /* 0x00000008046c723c */ /* 0x050fee000000186c */
[----:B------:R-:W-:Y:S01]  /*d8a0*/  LOP3.LUT R8, R207, UR6, R28, 0x96, !PT ;  /* 0x00000006cf087c12 */ /* 0x000fe2000f8e961c */
[----:B-1----:R-:W-:Y:S01]  /*d8b0*/  HMMA.16816.F32 R116, R4, R16, R116 ;  /* 0x000000100474723c */ /* 0x002fe20000001874 */
[----:B------:R-:W-:-:S02]  /*d8c0*/  FFMA.FTZ R183, R183, c[0x0][0x23c], -R178 ;  /* 0x00008f00b7b77a23 */ /* 0x000fc400000108b2 */
[----:B------:R-:W-:-:S05]  /*d8d0*/  FFMA.FTZ R192, R181, c[0x0][0x23c], -R178 ;  /* 0x00008f00b5c07a23 */ /* 0x000fca00000108b2 */
[----:B---3--:R-:W-:Y:S01]  /*d8e0*/  HMMA.16816.F32 R124, R4, R12, R124 ;  /* 0x0000000c047c723c */ /* 0x008fe2000000187c */
[----:B------:R-:W-:Y:S01]  /*d8f0*/  LOP3.LUT R16, R206, 0xffff, RZ, 0xc0, !PT ;  /* 0x0000ffffce107812 */ /* 0x000fe200078ec0ff */
[----:B------:R-:W-:-:S06]  /*d900*/  FFMA.FTZ R179, R179, c[0x0][0x23c], -R178 ;  /* 0x00008f00b3b37a23 */ /* 0x000fcc00000108b2 */
[C---:B------:R-:W-:Y:S01]  /*d910*/  HMMA.16816.F32 R60, R4.reuse, R24, R60 ;  /* 0x00000018043c723c */ /* 0x040fe2000000183c */
[----:B------:R-:W-:Y:S01]  /*d920*/  LOP3.LUT R12, R8, 0xffff, RZ, 0xc0, !PT ;  /* 0x0000ffff080c7812 */ /* 0x000fe200078ec0ff */
[--C-:B------:R-:W-:Y:S01]  /*d930*/  FFMA.FTZ R176, R176, c[0x0][0x23c], -R175.reuse ;  /* 0x00008f00b0b07a23 */ /* 0x100fe200000108af */
[----:B------:R-:W-:Y:S01]  /*d940*/  SHF.R.U32.HI R16, RZ, 0x8, R16 ;  /* 0x00000008ff107819 */ /* 0x000fe20000011610 */
[----:B------:R-:W-:Y:S01]  /*d950*/  FFMA.FTZ R172, R172, c[0x0][0x23c], -R175 ;  /* 0x00008f00acac7a23 */ /* 0x000fe200000108af */
[----:B------:R-:W-:Y:S01]  /*d960*/  SHF.R.U32.HI R12, RZ, 0x8, R12 ;  /* 0x00000008ff0c7819 */ /* 0x000fe2000001160c */
[----:B------:R-:W-:Y:S01]  /*d970*/  FFMA.FTZ R0, R167, R0, R164 ;  /* 0x00000000a7007223 */ /* 0x000fe200000100a4 */
[----:B------:R-:W-:Y:S01]  /*d980*/  LOP3.LUT R25, R206, 0xff, RZ, 0xc0, !PT ;  /* 0x000000ffce197812 */ /* 0x000fe200078ec0ff */
[----:B------:R-:W-:Y:S01]  /*d990*/  HMMA.16816.F32 R112, R4, R10, R112 ;  /* 0x0000000a0470723c */ /* 0x000fe20000001870 */
[----:B------:R-:W-:Y:S01]  /*d9a0*/  MUFU.EX2 R183, R183 ;  /* 0x000000b700b77308 */ /* 0x000fe20000000800 */
[----:B------:R-:W-:Y:S01]  /*d9b0*/  FFMA.FTZ R178, R177, c[0x0][0x23c], -R178 ;  /* 0x00008f00b1b27a23 */ /* 0x000fe200000108b2 */
[----:B------:R-:W-:Y:S01]  /*d9c0*/  PRMT R25, R25, 0x5410, R16 ;  /* 0x0000541019197816 */ /* 0x000fe20000000010 */
[----:B------:R-:W-:-:S04]  /*d9d0*/  FFMA.FTZ R32, R166, R173, R32 ;  /* 0x000000ada6207223 */ /* 0x000fc80000010020 */
[C---:B------:R-:W-:Y:S01]  /*d9e0*/  HMMA.16816.F32 R120, R4.reuse, R18, R120 ;  /* 0x000000120478723c */ /* 0x040fe20000001878 */
[----:B------:R-:W-:Y:S01]  /*d9f0*/  LOP3.LUT R11, R8, 0xff, RZ, 0xc0, !PT ;  /* 0x000000ff080b7812 */ /* 0x000fe200078ec0ff */
[----:B------:R-:W1:Y:S01]  /*da00*/  MUFU.EX2 R192, R192 ;  /* 0x000000c000c07308 */ /* 0x000e620000000800 */
[----:B------:R-:W3:Y:S02]  /*da10*/  LDSM.16.MT88.4 R16, [R226+0x11800] ;  /* 0x01180000e210783b */ /* 0x000ee40000004200 */
[----:B------:R-:W-:Y:S01]  /*da20*/  PRMT R11, R11, 0x5410, R12 ;  /* 0x000054100b0b7816 */ /* 0x000fe2000000000c */
[--C-:B------:R-:W-:Y:S02]  /*da30*/  FFMA.FTZ R177, R174, c[0x0][0x23c], -R175.reuse ;  /* 0x00008f00aeb17a23 */ /* 0x100fe400000108af */
[C---:B------:R-:W-:Y:S01]  /*da40*/  HMMA.16816.F32 R128, R4.reuse, R14, R128 ;  /* 0x0000000e0480723c */ /* 0x040fe20000001880 */
[----:B------:R-:W4:Y:S01]  /*da50*/  LDSM.16.MT88.4 R12, [R225+0x11800] ;  /* 0x01180000e10c783b */ /* 0x000f220000004200 */
[----:B------:R-:W-:Y:S01]  /*da60*/  MUFU.EX2 R176, R176 ;  /* 0x000000b000b07308 */ /* 0x000fe20000000800 */
[----:B------:R-:W-:Y:S01]  /*da70*/  FFMA.FTZ R175, R170, c[0x0][0x23c], -R175 ;  /* 0x00008f00aaaf7a23 */ /* 0x000fe200000108af */
[--C-:B------:R-:W-:Y:S01]  /*da80*/  SHF.R.U32.HI R10, RZ, 0x10, R206.reuse ;  /* 0x00000010ff0a7819 */ /* 0x100fe200000116ce */
[----:B------:R-:W-:Y:S03]  /*da90*/  LDSM.16.MT88.4 R28, [R228+0x13800] ;  /* 0x01380000e41c783b */ /* 0x000fe60000004200 */
[C---:B------:R-:W-:Y:S02]  /*daa0*/  HMMA.16816.F32 R64, R4.reuse, R26, R64 ;  /* 0x0000001a0440723c */ /* 0x040fe40000001840 */
[----:B------:R-:W1:Y:S06]  /*dab0*/  MUFU.EX2 R177, R177 ;  /* 0x000000b100b17308 */ /* 0x000e6c0000000800 */
[C---:B--2---:R-:W-:Y:S02]  /*dac0*/  HMMA.16816.F32 R68, R4.reuse, R20, R68 ;  /* 0x000000140444723c */ /* 0x044fe40000001844 */
[----:B------:R-:W-:Y:S06]  /*dad0*/  MUFU.EX2 R179, R179 ;  /* 0x000000b300b37308 */ /* 0x000fec0000000800 */
[----:B------:R-:W-:Y:S02]  /*dae0*/  HMMA.16816.F32 R72, R4, R22, R72 ;  /* 0x000000160448723c */ /* 0x000fe40000001848 */
[----:B------:R-:W2:Y:S01]  /*daf0*/  MUFU.EX2 R178, R178 ;  /* 0x000000b200b27308 */ /* 0x000ea20000000800 */
[----:B------:R-:W-:Y:S01]  /*db00*/  SHF.R.U32.HI R9, RZ, 0x18, R206 ;  /* 0x00000018ff097819 */ /* 0x000fe200000116ce */
[----:B------:R-:W-:Y:S03]  /*db10*/  LDSM.16.MT88.4 R20, [R228+0x11800] ;  /* 0x01180000e414783b */ /* 0x000fe60000004200 */
[----:B------:R-:W-:-:S02]  /*db20*/  SHF.R.U32.HI R5, RZ, 0x10, R8 ;  /* 0x00000010ff057819 */ /* 0x000fc40000011608 */
[----:B------:R-:W-:Y:S01]  /*db30*/  SHF.R.U32.HI R8, RZ, 0x18, R8 ;  /* 0x00000018ff087819 */ /* 0x000fe20000011608 */
[----:B------:R-:W-:Y:S01]  /*db40*/  MUFU.EX2 R172, R172 ;  /* 0x000000ac00ac7308 */ /* 0x000fe20000000800 */
[----:B------:R-:W-:Y:S01]  /*db50*/  LOP3.LUT R5, R5, 0xff, RZ, 0xc0, !PT ;  /* 0x000000ff05057812 */ /* 0x000fe200078ec0ff */
[----:B------:R-:W-:Y:S01]  /*db60*/  HSET2.LE.AND R4, R11, R252, PT ;  /* 0x000000fc0b047233 */ /* 0x000fe20003803000 */
[----:B------:R-:W-:Y:S02]  /*db70*/  LOP3.LUT R10, R10, 0xff, RZ, 0xc0, !PT ;  /* 0x000000ff0a0a7812 */ /* 0x000fe400078ec0ff */
[----:B-1----:R-:W-:-:S03]  /*db80*/  F2FP.PACK_AB R11, R192, R183 ;  /* 0x000000b7c00b723e */ /* 0x002fc600000000ff */
[----:B------:R-:W1:Y:S01]  /*db90*/  MUFU.EX2 R175, R175 ;  /* 0x000000af00af7308 */ /* 0x000e620000000800 */
[----:B------:R-:W-:Y:S02]  /*dba0*/  PRMT R5, R5, 0x5410, R8 ;  /* 0x0000541005057816 */ /* 0x000fe40000000008 */
[----:B------:R-:W-:Y:S02]  /*dbb0*/  PRMT R7, R10, 0x5410, R9 ;  /* 0x000054100a077816 */ /* 0x000fe40000000009 */
[----:B------:R-:W-:Y:S01]  /*dbc0*/  LOP3.LUT R4, R4, R11, RZ, 0xc0, !PT ;  /* 0x0000000b04047212 */ /* 0x000fe200078ec0ff */
[--C-:B------:R-:W-:Y:S01]  /*dbd0*/  HSET2.LE.AND R5, R5, R252.reuse, PT ;  /* 0x000000fc05057233 */ /* 0x100fe20003803000 */
[----:B------:R-:W4:Y:S01]  /*dbe0*/  LDSM.16.MT88.4 R8, [R224+0x11800] ;  /* 0x01180000e008783b */ /* 0x000f220000004200 */
[----:B------:R-:W-:Y:S01]  /*dbf0*/  F2FP.PACK_AB R6, R177, R176 ;  /* 0x000000b0b106723e */ /* 0x000fe200000000ff */
[----:B------:R-:W-:-:S03]  /*dc00*/  HSET2.LE.AND R7, R7, R252, PT ;  /* 0x000000fc07077233 */ /* 0x000fc60003803000 */
[----:B------:R-:W-:Y:S01]  /*dc10*/  LOP3.LUT R5, R5, R6, RZ, 0xc0, !PT ;  /* 0x0000000605057212 */ /* 0x000fe200078ec0ff */
[----:B------:R-:W-:Y:S01]  /*dc20*/  HSET2.LE.AND R6, R25, R252, PT ;  /* 0x000000fc19067233 */ /* 0x000fe20003803000 */
[----:B--2---:R-:W-:Y:S02]  /*dc30*/  F2FP.PACK_AB R25, R178, R179 ;  /* 0x000000b3b219723e */ /* 0x004fe400000000ff */
[----:B-1----:R-:W-:Y:S02]  /*dc40*/  F2FP.PACK_AB R24, R175, R172 ;  /* 0x000000acaf18723e */ /* 0x002fe400000000ff */
[----:B------:R-:W-:Y:S02]  /*dc50*/  LOP3.LUT R6, R6, R25, RZ, 0xc0, !PT ;  /* 0x0000001906067212 */ /* 0x000fe400078ec0ff */
[----:B------:R-:W-:Y:S01]  /*dc60*/  LOP3.LUT R7, R7, R24, RZ, 0xc0, !PT ;  /* 0x0000001807077212 */ /* 0x000fe200078ec0ff */
[----:B------:R-:W-:Y:S01]  /*dc70*/  FADD.FTZ R35, R35, R0 ;  /* 0x0000000023237221 */ /* 0x000fe20000010000 */
[----:B------:R-:W-:Y:S05]  /*dc80*/  LDSM.16.MT88.4 R24, [R226+0x13800] ;  /* 0x01380000e218783b */ /* 0x000fea0000004200 */
[C---:B---3--:R-:W-:Y:S08]  /*dc90*/  HMMA.16816.F32 R152, R4.reuse, R16, R152 ;  /* 0x000000100498723c */ /* 0x048ff00000001898 */
        /* <DEDUP_REMOVED lines=18> */
[----:B------:R-:W-:Y:S01]  /*ddc0*/  HMMA.16816.F32 R80, R4, R10, R80 ;  /* 0x0000000a0450723c */ /* 0x000fe20000001850 */
[----:B------:R-:W3:Y:S01]  /*ddd0*/  LDSM.16.MT88.4 R8, [R226+0x17800] ;  /* 0x01780000e208783b */ /* 0x000ee20000004200 */
[----:B------:R-:W-:-:S06]  /*dde0*/  FADD.FTZ R3, R3, R32 ;  /* 0x0000002003037221 */ /* 0x000fcc0000010000 */
[----:B----4-:R-:W-:Y:S01]  /*ddf0*/  HMMA.16816.F32 R60, R4, R20, R60 ;  /* 0x00000014043c723c */ /* 0x010fe2000000183c */
[----:B------:R-:W-:-:S07]  /*de00*/  FADD.FTZ R0, R34, R35 ;  /* 0x0000002322007221 */ /* 0x000fce0000010000 */
[C---:B------:R-:W-:Y:S01]  /*de10*/  HMMA.16816.F32 R64, R4.reuse, R22, R64 ;  /* 0x000000160440723c */ /* 0x040fe20000001840 */
[----:B------:R-:W4:Y:S07]  /*de20*/  LDSM.16.MT88.4 R20, [R224+0x15800] ;  /* 0x01580000e014783b */ /* 0x000f2e0000004200 */
[----:B-1----:R-:W-:Y:S01]  /*de30*/  HMMA.16816.F32 R84, R4, R16, R84 ;  /* 0x000000100454723c */ /* 0x002fe20000001854 */
[----:B------:R-:W-:-:S07]  /*de40*/  FADD.FTZ R2, R2, R3 ;  /* 0x0000000302027221 */ /* 0x000fce0000010000 */
[C---:B------:R-:W-:Y:S01]  /*de50*/  HMMA.16816.F32 R88, R4.reuse, R18, R88 ;  /* 0x000000120458723c */ /* 0x040fe20000001858 */
[----:B------:R-:W1:Y:S07]  /*de60*/  LDSM.16.MT88.4 R16, [R225+0x17800] ;  /* 0x01780000e110783b */ /* 0x000e6e0000004200 */
[C---:B--2---:R-:W-:Y:S08]  /*de70*/  HMMA.16816.F32 R100, R4.reuse, R12, R100 ;  /* 0x0000000c0464723c */ /* 0x044ff00000001864 */
[----:B------:R-:W-:Y:S01]  /*de80*/  HMMA.16816.F32 R104, R4, R14, R104 ;  /* 0x0000000e0468723c */ /* 0x000fe20000001868 */
[----:B------:R-:W2:Y:S01]  /*de90*/  LDSM.16.MT88.4 R12, [R224+0x17800] ;  /* 0x01780000e00c783b */ /* 0x000ea20000004200 */
[----:B------:R-:W-:-:S02]  /*dea0*/  FADD.FTZ R0, R33, R0 ;  /* 0x0000000021007221 */ /* 0x000fc40000010000 */
[----:B------:R-:W-:Y:S02]  /*deb0*/  FADD.FTZ R171, R171, R2 ;  /* 0x00000002abab7221 */ /* 0x000fe40000010000 */
[----:B------:R-:W-:Y:S02]  /*dec0*/  FADD.FTZ R187, R187, R0 ;  /* 0x00000000bbbb7221 */ /* 0x000fe40000010000 */
[----:B------:R-:W-:Y:S02]  /*ded0*/  FADD.FTZ R0, R182, R171 ;  /* 0x000000abb6007221 */ /* 0x000fe40000010000 */
[----:B------:R-:W-:Y:S02]  /*dee0*/  FADD.FTZ R184, R184, R187 ;  /* 0x000000bbb8b87221 */ /* 0x000fe40000010000 */
[----:B------:R-:W-:Y:S01]  /*def0*/  FADD.FTZ R0, R189, R0 ;  /* 0x00000000bd007221 */ /* 0x000fe20000010000 */
[----:B---3--:R-:W-:Y:S01]  /*df00*/  HMMA.16816.F32 R108, R4, R8, R108 ;  /* 0x00000008046c723c */ /* 0x008fe2000000186c */
[----:B------:R-:W-:-:S06]  /*df10*/  FADD.FTZ R3, R185, R184 ;  /* 0x000000b8b9037221 */ /* 0x000fcc0000010000 */
        /* <DEDUP_REMOVED lines=9> */
[----:B------:R-:W-:Y:S01]  /*dfb0*/  HMMA.16816.F32 R36, R4, R28, R36 ;  /* 0x0000001c0424723c */ /* 0x000fe20000001824 */
[----:B------:R-:W-:Y:S02]  /*dfc0*/  FADD.FTZ R204, R204, R193 ;  /* 0x000000c1cccc7221 */ /* 0x000fe40000010000 */
[----:B------:R-:W-:-:S05]  /*dfd0*/  FADD.FTZ R203, R203, R190 ;  /* 0x000000becbcb7221 */ /* 0x000fca0000010000 */
[----:B------:R-:W-:Y:S01]  /*dfe0*/  HMMA.16816.F32 R40, R4, R30, R40 ;  /* 0x0000001e0428723c */ /* 0x000fe20000001828 */
[----:B------:R-:W-:-:S07]  /*dff0*/  FADD.FTZ R183, R183, R204 ;  /* 0x000000ccb7b77221 */ /* 0x000fce0000010000 */
[----:B------:R-:W-:Y:S01]  /*e000*/  HMMA.16816.F32 R44, R4, R24, R44 ;  /* 0x00000018042c723c */ /* 0x000fe2000000182c */
[----:B------:R-:W-:-:S07]  /*e010*/  FADD.FTZ R176, R176, R203 ;  /* 0x000000cbb0b07221 */ /* 0x000fce0000010000 */
[C---:B------:R-:W-:Y:S08]  /*e020*/  HMMA.16816.F32 R48, R4.reuse, R26, R48 ;  /* 0x0000001a0430723c */ /* 0x040ff00000001830 */
[C---:B----4-:R-:W-:Y:S08]  /*e030*/  HMMA.16816.F32 R92, R4.reuse, R20, R92 ;  /* 0x00000014045c723c */ /* 0x050ff0000000185c */
[C---:B------:R-:W-:Y:S08]  /*e040*/  HMMA.16816.F32 R96, R4.reuse, R22, R96 ;  /* 0x000000160460723c */ /* 0x040ff00000001860 */
[C---:B------:R-:W-:Y:S08]  /*e050*/  HMMA.16816.F32 R112, R4.reuse, R10, R112 ;  /* 0x0000000a0470723c */ /* 0x040ff00000001870 */
[C---:B-1----:R-:W-:Y:S08]  /*e060*/  HMMA.16816.F32 R116, R4.reuse, R16, R116 ;  /* 0x000000100474723c */ /* 0x042ff00000001874 */
[C---:B------:R-:W-:Y:S08]  /*e070*/  HMMA.16816.F32 R120, R4.reuse, R18, R120 ;  /* 0x000000120478723c */ /* 0x040ff00000001878 */
[C---:B--2---:R-:W-:Y:S08]  /*e080*/  HMMA.16816.F32 R124, R4.reuse, R12, R124 ;  /* 0x0000000c047c723c */ /* 0x044ff0000000187c */
[----:B------:R-:W-:Y:S01]  /*e090*/  HMMA.16816.F32 R128, R4, R14, R128 ;  /* 0x0000000e0480723c */ /* 0x000fe20000001880 */
[----:B------:R-:W-:-:S02]  /*e0a0*/  FADD.FTZ R192, R192, R183 ;  /* 0x000000b7c0c07221 */ /* 0x000fc40000010000 */
[----:B------:R-:W-:Y:S02]  /*e0b0*/  FADD.FTZ R177, R177, R176 ;  /* 0x000000b0b1b17221 */ /* 0x000fe40000010000 */
[----:B------:R-:W-:Y:S02]  /*e0c0*/  FADD.FTZ R167, R179, R192 ;  /* 0x000000c0b3a77221 */ /* 0x000fe40000010000 */
[----:B------:R-:W-:Y:S01]  /*e0d0*/  FADD.FTZ R166, R172, R177 ;  /* 0x000000b1aca67221 */ /* 0x000fe20000010000 */
[----:B------:R-:W-:Y:S01]  /*e0e0*/  MOV R0, R168 ;  /* 0x000000a800007202 */ /* 0x000fe20000000f00 */
[----:B------:R-:W-:Y:S01]  /*e0f0*/  FADD.FTZ R167, R178, R167 ;  /* 0x000000a7b2a77221 */ /* 0x000fe20000010000 */
[----:B------:R-:W-:Y:S01]  /*e100*/  MOV R2, R169 ;  /* 0x000000a900027202 */ /* 0x000fe20000000f00 */
[----:B------:R-:W-:Y:S02]  /*e110*/  FADD.FTZ R166, R175, R166 ;  /* 0x000000a6afa67221 */ /* 0x000fe40000010000 */
.L_x_1054:
        /* <DEDUP_REMOVED lines=9> */
[----:B------:R-:W-:Y:S01]  /*e1b0*/  IMAD.U32 R10, RZ, RZ, UR8 ;  /* 0x00000008ff0a7e24 */ /* 0x000fe2000f8e00ff */
[----:B------:R-:W-:Y:S01]  /*e1c0*/  UIMAD UR6, UR10, UR6, URZ ;  /* 0x000000060a0672a4 */ /* 0x000fe2000f8e023f */
[----:B------:R-:W-:Y:S01]  /*e1d0*/  IMAD.MOV.U32 R4, RZ, RZ, R250 ;  /* 0x000000ffff047224 */ /* 0x000fe200078e00fa */
[----:B------:R-:W-:Y:S01]  /*e1e0*/  UIMAD UR4, UR10, UR4, URZ ;  /* 0x000000040a0472a4 */ /* 0x000fe2000f8e023f */
[----:B------:R-:W-:Y:S01]  /*e1f0*/  IMAD.MOV.U32 R164, RZ, RZ, R2 ;  /* 0x000000ffffa47224 */ /* 0x000fe200078e0002 */
[----:B------:R-:W-:Y:S01]  /*e200*/  UIMAD UR6, UR8, UR7, UR6 ;  /* 0x00000007080672a4 */ /* 0x000fe2000f8e0206 */
[--C-:B------:R-:W-:Y:S01]  /*e210*/  IMAD.WIDE.U32 R12, R12, c[0x0][0x1b0], R4.reuse ;  /* 0x00006c000c0c7a25 */ /* 0x100fe200078e0004 */
[----:B------:R-:W-:Y:S01]  /*e220*/  UIMAD UR4, UR8, UR5, UR4 ;  /* 0x00000005080472a4 */ /* 0x000fe2000f8e0204 */
[----:B------:R-:W-:Y:S01]  /*e230*/  ISETP.GE.AND P5, PT, R250, c[0x0][0x220], PT ;  /* 0x00008800fa007a0c */ /* 0x000fe20003fa6270 */
[----:B------:R-:W-:Y:S01]  /*e240*/  UIADD3 UR8, UR29, -0x2, URZ ;  /* 0xfffffffe1d087890 */ /* 0x000fe2000fffe03f */
        /* <DEDUP_REMOVED lines=8> */
[----:B------:R-:W-:Y:S01]  /*e2d0*/  UMOV UR10, URZ ;  /* 0x0000003f000a7c82 */ /* 0x000fe20008000000 */
[----:B-1----:R-:W-:-:S02]  /*e2e0*/  SHF.R.S32.HI R7, RZ, 0x1f, R8 ;  /* 0x0000001fff077819 */ /* 0x002fc40000011408 */
[----:B------:R-:W-:Y:S02]  /*e2f0*/  IADD3.X R5, R5, UR13, R13, P1, !PT ;  /* 0x0000000d05057c10 */ /* 0x000fe40008ffe40d */
[----:B------:R-:W-:Y:S02]  /*e300*/  LEA.HI R7, R7, R8, RZ, 0x3 ;  /* 0x0000000807077211 */ /* 0x000fe400078f18ff */
[----:B------:R-:W-:Y:S02]  /*e310*/  IADD3.X R3, R3, UR26, R11, P0, !PT ;  /* 0x0000001a03037c10 */ /* 0x000fe400087fe40b */
[----:B------:R-:W-:Y:S02]  /*e320*/  LEA R11, P1, R6, c[0x0][0x168], 0x1 ;  /* 0x00005a00060b7a11 */ /* 0x000fe400078208ff */
[----:B------:R-:W-:Y:S02]  /*e330*/  LEA R10, P0, R4, c[0x0][0x170], 0x1 ;  /* 0x00005c00040a7a11 */ /* 0x000fe400078008ff */
[----:B------:R-:W-:Y:S01]  /*e340*/  SHF.R.S32.HI R8, RZ, 0x3, R7 ;  /* 0x00000003ff087819 */ /* 0x000fe20000011407 */
[----:B------:R-:W-:Y:S01]  /*e350*/  STL [R1+0xc], R11 ;  /* 0x00000c0b01007387 */ /* 0x000fe20000100800 */
[----:B------:R-:W-:-:S02]  /*e360*/  LEA.HI.X R5, R6, c[0x0][0x16c], R5, 0x1, P1 ;  /* 0x00005b0006057a11 */ /* 0x000fc400008f0c05 */
[----:B------:R-:W-:Y:S01]  /*e370*/  LEA.HI.X R3, R4, c[0x0][0x174], R3, 0x1, P0 ;  /* 0x00005d0004037a11 */ /* 0x000fe200000f0c03 */
[----:B------:R1:W-:Y:S01]  /*e380*/  STL [R1+0x4], R10 ;  /* 0x0000040a01007387 */ /* 0x0003e20000100800 */
[----:B------:R-:W-:Y:S02]  /*e390*/  SHF.R.S32.HI R9, RZ, 0x1f, R8 ;  /* 0x0000001fff097819 */ /* 0x000fe40000011408 */
[C---:B------:R-:W-:Y:S01]  /*e3a0*/  IADD3 R12, P2, R8.reuse, 0x10, RZ ;  /* 0x00000010080c7810 */ /* 0x040fe20007f5e0ff */
[----:B------:R2:W-:Y:S01]  /*e3b0*/  STL [R1+0x8], R5 ;  /* 0x0000080501007387 */ /* 0x0005e20000100800 */
[----:B------:R-:W-:-:S03]  /*e3c0*/  IADD3 R6, P0, R8, 0x30, RZ ;  /* 0x0000003008067810 */ /* 0x000fc60007f1e0ff */
[--C-:B------:R-:W-:Y:S01]  /*e3d0*/  IMAD.X R13, RZ, RZ, R9.reuse, P2 ;  /* 0x000000ffff0d7224 */ /* 0x100fe200010e0609 */
[----:B------:R3:W-:Y:S01]  /*e3e0*/  STL [R1], R3 ;  /* 0x0000000301007387 */ /* 0x0007e20000100800 */
[----:B------:R-:W-:Y:S01]  /*e3f0*/  IMAD.X R7, RZ, RZ, R9, P0 ;  /* 0x000000ffff077224 */ /* 0x000fe200000e0609 */
[----:B------:R-:W-:Y:S02]  /*e400*/  ISETP.GE.AND P2, PT, R235, c[0x0][0x220], PT ;  /* 0x00008800eb007a0c */ /* 0x000fe40003f46270 */
[----:B------:R4:W-:Y:S04]  /*e410*/  STL.64 [R1+0x30], R8 ;  /* 0x0000300801007387 */ /* 0x0009e80000100a00 */
[----:B------:R-:W-:Y:S04]  /*e420*/  STL.64 [R1+0x48], R12 ;  /* 0x0000480c01007387 */ /* 0x000fe80000100a00 */
[----:B------:R4:W-:Y:S01]  /*e430*/  STL.64 [R1+0x38], R6 ;  /* 0x0000380601007387 */ /* 0x0009e20000100a00 */
[----:B-1----:R-:W-:Y:S01]  /*e440*/  IADD3 R10, P1, R8, 0x20, RZ ;  /* 0x00000020080a7810 */ /* 0x002fe20007f3e0ff */
[----:B--2---:R-:W-:-:S04]  /*e450*/  IMAD.WIDE.U32 R4, R196, -0x326172a9, RZ ;  /* 0xcd9e8d57c4047825 */ /* 0x004fc800078e00ff */
[----:B------:R-:W-:Y:S01]  /*e460*/  IMAD.X R11, RZ, RZ, R9, P1 ;  /* 0x000000ffff0b7224 */ /* 0x000fe200008e0609 */
[----:B------:R-:W-:Y:S01]  /*e470*/  LOP3.LUT R197, R5, R197, RZ, 0x3c, !PT ;  /* 0x000000c505c57212 */ /* 0x000fe200078e3cff */
[----:B---3--:R-:W-:-:S03]  /*e480*/  IMAD.MOV.U32 R3, RZ, RZ, R0 ;  /* 0x000000ffff037224 */ /* 0x008fc600078e0000 */
[----:B------:R-:W-:Y:S01]  /*e490*/  STL.64 [R1+0x40], R10 ;  /* 0x0000400a01007387 */ /* 0x000fe20000100a00 */
[----:B----4-:R-:W-:-:S03]  /*e4a0*/  IMAD.WIDE.U32 R8, R165, -0x2daee0ad, RZ ;  /* 0xd2511f53a5087825 */ /* 0x010fc600078e00ff */
[----:B------:R1:W-:Y:S04]  /*e4b0*/  STL.64 [R1+0x18], R4 ;  /* 0x0000180401007387 */ /* 0x0003e80000100a00 */
[----:B------:R2:W-:Y:S01]  /*e4c0*/  STL.64 [R1+0x20], R8 ;  /* 0x0000200801007387 */ /* 0x0005e20000100a00 */
[----:B------:R-:W-:-:S04]  /*e4d0*/  IMAD.WIDE.U32 R6, R197, -0x2daee0ad, RZ ;  /* 0xd2511f53c5067825 */ /* 0x000fc800078e00ff */
[----:B-1---5:R-:W-:Y:S02]  /*e4e0*/  IMAD.MOV.U32 R4, RZ, RZ, R198 ;  /* 0x000000ffff047224 */ /* 0x022fe400078e00c6 */
[----:B------:R-:W-:-:S05]  /*e4f0*/  IMAD.MOV.U32 R5, RZ, RZ, R201 ;  /* 0x000000ffff057224 */ /* 0x000fca00078e00c9 */
[----:B------:R2:W-:Y:S04]  /*e500*/  STL.64 [R1+0x28], R4 ;  /* 0x0000280401007387 */ /* 0x0005e80000100a00 */
[----:B------:R2:W-:Y:S01]  /*e510*/  STL.64 [R1+0x10], R6 ;  /* 0x0000100601007387 */ /* 0x0005e20000100a00 */
[----:B------:R-:W-:Y:S05]  /*e520*/  BRA `(.L_x_1059) ;  /* 0x000006c000007947 */ /* 0x000fea0003800000 */
.L_x_1061:
        /* <DEDUP_REMOVED lines=108> */
.L_x_1059:
[----:B--2---:R-:W2:Y:S01]  /*ebf0*/  LDL.64 R6, [R1+0x28] ;  /* 0x0000280001067983 */ /* 0x004ea20000100a00 */
[----:B------:R-:W-:Y:S01]  /*ec00*/  UIADD3 UR6, UR29, -0x1, URZ ;  /* 0xffffffff1d067890 */ /* 0x000fe2000fffe03f */
[----:B------:R-:W-:Y:S04]  /*ec10*/  DEPBAR.LE SB0, 0x0 ;  /* 0x000080000000791a */ /* 0x000fe80000000000 */
[----:B------:R-:W3:Y:S01]  /*ec20*/  LDL.64 R8, [R1+0x30] ;  /* 0x0000300001087983 */ /* 0x000ee20000100a00 */
[----:B------:R-:W-:Y:S01]  /*ec30*/  UIADD3 UR13, UR7, -UR10, URZ ;  /* 0x8000000a070d7290 */ /* 0x000fe2000fffe03f */
[----:B------:R-:W-:Y:S01]  /*ec40*/  IMAD.U32 R2, RZ, RZ, UR6 ;  /* 0x00000006ff027e24 */ /* 0x000fe2000f8e00ff */
[----:B------:R-:W-:Y:S01]  /*ec50*/  USHF.R.S32.HI UR5, URZ, 0x1f, UR6 ;  /* 0x0000001f3f057899 */ /* 0x000fe20008011406 */
[----:B------:R-:W4:Y:S01]  /*ec60*/  LDL R5, [R1+0x4] ;  /* 0x0000040001057983 */ /* 0x000f220000100800 */
[----:B------:R-:W-:Y:S02]  /*ec70*/  UIMAD UR4, UR9, UR6, URZ ;  /* 0x00000006090472a4 */ /* 0x000fe4000f8e023f */
[----:B------:R-:W-:Y:S01]  /*ec80*/  IMAD.U32 R0, RZ, RZ, UR13 ;  /* 0x0000000dff007e24 */ /* 0x000fe2000f8e00ff */
[----:B------:R-:W5:Y:S01]  /*ec90*/  LDL R4, [R1] ;  /* 0x0000000001047983 */ /* 0x000f620000100800 */
[----:B------:R-:W-:Y:S02]  /*eca0*/  UIMAD UR4, UR5, UR16, UR4 ;  /* 0x00000010050472a4 */ /* 0x000fe4000f8e0204 */
[----:B------:R-:W-:Y:S01]  /*ecb0*/  UISETP.GT.AND UP0, UPT, UR6, UR11, UPT ;  /* 0x0000000b0600728c */ /* 0x000fe2000bf04270 */
[----:B------:R-:W4:Y:S04]  /*ecc0*/  LDL.64 R12, [R1+0x48] ;  /* 0x00004800010c7983 */ /* 0x000f280000100a00 */
[----:B------:R-:W4:Y:S04]  /*ecd0*/  LDL.64 R16, [R1+0x40] ;  /* 0x0000400001107983 */ /* 0x000f280000100a00 */
        /* <DEDUP_REMOVED lines=12> */
[C---:B------:R-:W-:Y:S02]  /*eda0*/  @!P5 LEA R174, P6, R178.reuse, c[0x0][0x170], 0x1 ;  /* 0x00005c00b2aeda11 */ /* 0x040fe400078c08ff */
[C---:B------:R-:W-:Y:S02]  /*edb0*/  @!P5 LEA.HI.X R207, R33.reuse, c[0x0][0x174], R2, 0x1, P1 ;  /* 0x00005d0021cfda11 */ /* 0x040fe400008f0c02 */
[----:B------:R-:W-:Y:S01]  /*edc0*/  IADD3 R165, P0, R33, UR17, RZ ;  /* 0x0000001121a57c10 */ /* 0x000fe2000ff1e0ff */
[----:B------:R-:W-:Y:S01]  /*edd0*/  IMAD R33, R183, c[0x0][0x1a0], RZ ;  /* 0x00006800b7217a24 */ /* 0x000fe200078e02ff */
[----:B------:R-:W-:Y:S02]  /*ede0*/  @!P5 LEA.HI.X R175, R178, c[0x0][0x174], R34, 0x1, P6 ;  /* 0x00005d00b2afda11 */ /* 0x000fe400030f0c22 */
[----:B------:R-:W-:Y:S01]  /*edf0*/  IADD3.X R2, R2, UR12, RZ, P0, !PT ;  /* 0x0000000c02027c10 */ /* 0x000fe200087fe4ff */
[----:B------:R-:W-:Y:S01]  /*ee00*/  IMAD R33, R182, c[0x0][0x1a4], R33 ;  /* 0x00006900b6217a24 */ /* 0x000fe200078e0221 */
[C---:B------:R-:W-:Y:S01]  /*ee10*/  @!P5 LEA R178, P0, R165.reuse, c[0x0][0x170], 0x1 ;  /* 0x00005c00a5b2da11 */ /* 0x040fe200078008ff */
[----:B------:R-:W-:Y:S01]  /*ee20*/  @!PT LDS RZ, [RZ] ;  /* 0x00000000fffff984 */ /* 0x000fe20000000800 */
[----:B------:R-:W-:Y:S01]  /*ee30*/  @!PT LDS RZ, [RZ] ;  /* 0x00000000fffff984 */ /* 0x000fe20000000800 */
[----:B------:R-:W-:Y:S01]  /*ee40*/  @!PT LDS RZ, [RZ] ;  /* 0x00000000fffff984 */ /* 0x000fe20000000800 */
[----:B------:R1:W-:Y:S01]  /*ee50*/  @!P5 LDGSTS.E.BYPASS.LTC128B.128 [R238+0x10000], [R174.64] ;  /* 0x10000000aeeedfae */ /* 0x0003e2000b901d56 */
[C---:B------:R-:W-:Y:S02]  /*ee60*/  @!P5 IADD3 R35, P1, R165.reuse, UR17, RZ ;  /* 0x00000011a523dc10 */ /* 0x040fe4000ff3e0ff */
[----:B------:R-:W-:Y:S01]  /*ee70*/  @!P5 LEA.HI.X R179, R165, c[0x0][0x174], R2, 0x1, P0 ;  /* 0x00005d00a5b3da11 */ /* 0x000fe200000f0c02 */
[----:B------:R-:W-:Y:S01]  /*ee80*/  @P4 STS.128 [R238+0x12000], RZ ;  /* 0x012000ffee004388 */ /* 0x000fe20000000c00 */
[----:B------:R-:W-:Y:S01]  /*ee90*/  @!P5 IADD3.X R34, R2, UR12, RZ, P1, !PT ;  /* 0x0000000c0222dc10 */ /* 0x000fe20008ffe4ff */
[----:B------:R-:W-:Y:S01]  /*eea0*/  IMAD.IADD R2, R199, 0x1, R33 ;  /* 0x00000001c7027824 */ /* 0x000fe200078e0221 */
[C---:B----4-:R-:W-:Y:S02]  /*eeb0*/  LEA R182, P0, R198.reuse, R5, 0x1 ;  /* 0x00000005c6b67211 */ /* 0x050fe400078008ff */
[C---:B------:R-:W-:Y:S02]  /*eec0*/  @!P5 LEA R186, P1, R35.reuse, c[0x0][0x170], 0x1 ;  /* 0x00005c0023bada11 */ /* 0x040fe400078208ff */
[----:B-----5:R-:W-:Y:S02]  /*eed0*/  LEA.HI.X R183, R198, R4, R2, 0x1, P0 ;  /* 0x00000004c6b77211 */ /* 0x020fe400000f0c02 */
[----:B------:R-:W-:Y:S02]  /*eee0*/  @!P5 LEA.HI.X R187, R35, c[0x0][0x174], R34, 0x1, P1 ;  /* 0x00005d0023bbda11 */ /* 0x000fe400008f0c22 */
[C---:B------:R-:W-:Y:S01]  /*eef0*/  LEA R34, P6, R0.reuse, R12, 0x6 ;  /* 0x0000000c00227211 */ /* 0x040fe200078c30ff */
[----:B------:R-:W-:Y:S01]  /*ef00*/  @!PT LDS RZ, [RZ] ;  /* 0x00000000fffff984 */ /* 0x000fe20000000800 */
[----:B------:R-:W-:Y:S01]  /*ef10*/  @!PT LDS RZ, [RZ] ;  /* 0x00000000fffff984 */ /* 0x000fe20000000800 */
[----:B------:R-:W-:Y:S01]  /*ef20*/  @!PT LDS RZ, [RZ] ;  /* 0x00000000fffff984 */ /* 0x000fe20000000800 */
[----:B------:R2:W-:Y:S01]  /*ef30*/  @!P4 LDGSTS.E.BYPASS.LTC128B.128 [R238+0x12000], [R182.64+0x80] ;  /* 0x12000080b6eecfae */ /* 0x0005e2000b901d56 */
[C---:B------:R-:W-:Y:S02]  /*ef40*/  LEA R194, P1, R0.reuse, R16, 0x6 ;  /* 0x0000001000c27211 */ /* 0x040fe400078230ff */
[C---:B------:R-:W-:Y:S01]  /*ef50*/  LEA.HI.X.SX32 R35, R0.reuse, R13, 0x6, P6 ;  /* 0x0000000d00237211 */ /* 0x040fe200030f36ff */
[----:B------:R-:W-:Y:S01]  /*ef60*/  @P3 STS.128 [R238+0x14000], RZ ;  /* 0x014000ffee003388 */ /* 0x000fe20000000c00 */
[C---:B------:R-:W-:Y:S02]  /*ef70*/  LEA.HI.X.SX32 R195, R0.reuse, R17, 0x6, P1 ;  /* 0x0000001100c37211 */ /* 0x040fe400008f36ff */
[----:B------:R-:W-:Y:S01]  /*ef80*/  LEA R198, P0, R0, R20, 0x6 ;  /* 0x0000001400c67211 */ /* 0x000fe200078030ff */
[----:B------:R-:W-:Y:S01]  /*ef90*/  @!PT LDS RZ, [RZ] ;  /* 0x00000000fffff984 */ /* 0x000fe20000000800 */
[----:B------:R-:W-:Y:S01]  /*efa0*/  @!PT LDS RZ, [RZ] ;  /* 0x00000000fffff984 */ /* 0x000fe20000000800 */
[----:B------:R-:W-:Y:S01]  /*efb0*/  @!PT LDS RZ, [RZ] ;  /* 0x00000000fffff984 */ /* 0x000fe20000000800 */
[----:B------:R2:W-:Y:S01]  /*efc0*/  @!P3 LDGSTS.E.BYPASS.LTC128B.128 [R238+0x14000], [R182.64+0x100] ;  /* 0x14000100b6eebfae */ /* 0x0005e2000b901d56 */
[----:B------:R-:W-:Y:S02]  /*efd0*/  IMAD R165, R35, c[0x0][0x1a0], RZ ;  /* 0x0000680023a57a24 */ /* 0x000fe400078e02ff */
[----:B------:R-:W-:Y:S01]  /*efe0*/  IMAD R2, R195, c[0x0][0x1a0], RZ ;  /* 0x00006800c3027a24 */ /* 0x000fe200078e02ff */
[----:B------:R-:W-:Y:S01]  /*eff0*/  @P2 STS.128 [R238+0x16000], RZ ;  /* 0x016000ffee002388 */ /* 0x000fe20000000c00 */
[----:B------:R-:W-:Y:S01]  /*f000*/  IMAD R165, R34, c[0x0][0x1a4], R165 ;  /* 0x0000690022a57a24 */ /* 0x000fe200078e02a5 */
[----:B------:R-:W-:Y:S01]  /*f010*/  LEA.HI.X.SX32 R199, R0, R21, 0x6, P0 ;  /* 0x0000001500c77211 */ /* 0x000fe200000f36ff */
[----:B------:R-:W-:Y:S01]  /*f020*/  IMAD.WIDE.U32 R34, R34, c[0x0][0x1a0], RZ ;  /* 0x0000680022227a25 */ /* 0x000fe200078e00ff */
[----:B------:R-:W-:Y:S01]  /*f030*/  @!PT LDS RZ, [RZ] ;  /* 0x00000000fffff984 */ /* 0x000fe20000000800 */
[----:B------:R-:W-:Y:S01]  /*f040*/  @!PT LDS RZ, [RZ] ;  /* 0x00000000fffff984 */ /* 0x000fe20000000800 */
[----:B------:R-:W-:Y:S01]  /*f050*/  @!PT LDS RZ, [RZ] ;  /* 0x00000000fffff984 */ /* 0x000fe20000000800 */
[----:B------:R2:W-:Y:S03]  /*f060*/  @!P2 LDGSTS.E.BYPASS.LTC128B.128 [R238+0x16000], [R182.64+0x180] ;  /* 0x16000180b6eeafae */ /* 0x0005e6000b901d56 */
[----:B------:R-:W-:Y:S01]  /*f070*/  IMAD.IADD R165, R35, 0x1, R165 ;  /* 0x0000000123a57824 */ /* 0x000fe200078e02a5 */
[----:B------:R-:W-:Y:S01]  /*f080*/  @P5 STS.128 [R238+0x10800], RZ ;  /* 0x010800ffee005388 */ /* 0x000fe20000000c00 */
[-C--:B------:R-:W-:Y:S01]  /*f090*/  LEA R202, P6, R34, R5.reuse, 0x1 ;  /* 0x0000000522ca7211 */ /* 0x080fe200078c08ff */
[----:B------:R-:W-:Y:S02]  /*f0a0*/  IMAD R2, R194, c[0x0][0x1a4], R2 ;  /* 0x00006900c2027a24 */ /* 0x000fe400078e0202 */
[----:B------:R-:W-:Y:S01]  /*f0b0*/  @!PT LDS RZ, [RZ] ;  /* 0x00000000fffff984 */ /* 0x000fe20000000800 */
[----:B------:R-:W-:Y:S01]  /*f0c0*/  @!PT LDS RZ, [RZ] ;  /* 0x00000000fffff984 */ /* 0x000fe20000000800 */
[----:B------:R-:W-:Y:S01]  /*f0d0*/  @!PT LDS RZ, [RZ] ;  /* 0x00000000fffff984 */ /* 0x000fe20000000800 */
[----:B------:R3:W-:Y:S01]  /*f0e0*/  @!P5 LDGSTS.E.BYPASS.LTC128B.128 [R238+0x10800], [R206.64] ;  /* 0x10800000ceeedfae */ /* 0x0007e2000b901d56 */
[-C--:B------:R-:W-:Y:S01]  /*f0f0*/  LEA.HI.X R203, R34, R4.reuse, R165, 0x1, P6 ;  /* 0x0000000422cb7211 */ /* 0x080fe200030f0ca5 */
[----:B------:R-:W-:Y:S02]  /*f100*/  IMAD.WIDE.U32 R194, R194, c[0x0][0x1a0], RZ ;  /* 0x00006800c2c27a25 */ /* 0x000fe400078e00ff */
[----:B------:R-:W-:Y:S02]  /*f110*/  @P4 STS.128 [R238+0x12800], RZ ;  /* 0x012800ffee004388 */ /* 0x000fe40000000c00 */
[----:B------:R-:W-:Y:S02]  /*f120*/  IMAD R0, R199, c[0x0][0x1a0], RZ ;  /* 0x00006800c7007a24 */ /* 0x000fe400078e02ff */
[----:B------:R-:W-:Y:S01]  /*f130*/  @!PT LDS RZ, [RZ] ;  /* 0x00000000fffff984 */ /* 0x000fe20000000800 */
[----:B------:R-:W-:Y:S01]  /*f140*/  @!PT LDS RZ, [RZ] ;  /* 0x00000000fffff984 */ /* 0x000fe20000000800 */
[----:B------:R-:W-:Y:S01]  /*f150*/  @!PT LDS RZ, [RZ] ;  /* 0x00000000fffff984 */ /* 0x000fe20000000800 */
[----:B------:R4:W-:Y:S01]  /*f160*/  @!P4 LDGSTS.E.BYPASS.LTC128B.128 [R238+0x12800], [R202.64+0x80] ;  /* 0x12800080caeecfae */ /* 0x0009e2000b901d56 */
[----:B------:R-:W-:Y:S02]  /*f170*/  IMAD.IADD R2, R195, 0x1, R2 ;  /* 0x00000001c3027824 */ /* 0x000fe400078e0202 */
[C---:B------:R-:W-:Y:S01]  /*f180*/  IMAD R0, R198.reuse, c[0x0][0x1a4], R0 ;  /* 0x00006900c6007a24 */ /* 0x040fe200078e0200 */
[----:B------:R-:W-:Y:S01]  /*f190*/  @P3 STS.128 [R238+0x14800], RZ ;  /* 0x014800ffee003388 */ /* 0x000fe20000000c00 */
[----:B------:R-:W-:Y:S01]  /*f1a0*/  IMAD.WIDE.U32 R6, R198, c[0x0][0x1a0], RZ ;  /* 0x00006800c6067a25 */ /* 0x000fe200078e00ff */
[CC--:B------:R-:W-:Y:S02]  /*f1b0*/  LEA R198, P1, R194.reuse, R5.reuse, 0x1 ;  /* 0x00000005c2c67211 */ /* 0x0c0fe400078208ff */
[----:B------:R-:W-:Y:S01]  /*f1c0*/  @!PT LDS RZ, [RZ] ;  /* 0x00000000fffff984 */ /* 0x000fe20000000800 */
[----:B------:R-:W-:Y:S01]  /*f1d0*/  @!PT LDS RZ, [RZ] ;  /* 0x00000000fffff984 */ /* 0x000fe20000000800 */
[----:B------:R-:W-:Y:S01]  /*f1e0*/  @!PT LDS RZ, [RZ] ;  /* 0x00000000fffff984 */ /* 0x000fe20000000800 */
[----:B------:R4:W-:Y:S01]  /*f1f0*/  @!P3 LDGSTS.E.BYPASS.LTC128B.128 [R238+0x14800], [R202.64+0x100] ;  /* 0x14800100caeebfae */ /* 0x0009e2000b901d56 */
[----:B------:R-:W-:Y:S01]  /*f200*/  IMAD.IADD R0, R7, 0x1, R0 ;  /* 0x0000000107007824 */ /* 0x000fe200078e0200 */
[-C--:B------:R-:W-:Y:S02]  /*f210*/  LEA.HI.X R199, R194, R4.reuse, R2, 0x1, P1 ;  /* 0x00000004c2c77211 */ /* 0x080fe400008f0c02 */
[----:B------:R-:W-:Y:S01]  /*f220*/  @P2 STS.128 [R238+0x16800], RZ ;  /* 0x016800ffee002388 */ /* 0x000fe20000000c00 */
[C---:B------:R-:W-:Y:S03]  /*f230*/  LEA R32, P0, R6.reuse, R5, 0x1 ;  /* 0x0000000506207211 */ /* 0x040fe600078008ff */
[----:B------:R-:W-:Y:S01]  /*f240*/  @!PT LDS RZ, [RZ] ;  /* 0x00000000fffff984 */ /* 0x000fe20000000800 */
[----:B------:R-:W-:Y:S01]  /*f250*/  @!PT LDS RZ, [RZ] ;  /* 0x00000000fffff984 */ /* 0x000fe20000000800 */
[----:B------:R-:W-:Y:S01]  /*f260*/  @!PT LDS RZ, [RZ] ;  /* 0x00000000fffff984 */ /* 0x000fe20000000800 */
[----:B------:R4:W-:Y:S01]  /*f270*/  @!P2 LDGSTS.E.BYPASS.LTC128B.128 [R238+0x16800], [R202.64+0x180] ;  /* 0x16800180caeeafae */ /* 0x0009e2000b901d56 */
[----:B------:R-:W-:Y:S02]  /*f280*/  LEA.HI.X R33, R6, R4, R0, 0x1, P0 ;  /* 0x0000000406217211 */ /* 0x000fe400000f0c00 */
[----:B------:R-:W-:Y:S01]  /*f290*/  MOV R0, UR4 ;  /* 0x0000000400007c02 */ /* 0x000fe20008000f00 */
        /* <DEDUP_REMOVED lines=42> */
[----:B-----5:R-:W5:Y:S04]  /*f540*/  LDSM.16.M88.4 R176, [R233+0x8800] ;  /* 0x00880000e9b0783b */ /* 0x020f680000000200 */
[----:B--2---:R-:W2:Y:S04]  /*f550*/  LDSM.16.M88.4 R180, [R233+0x9000] ;  /* 0x00900000e9b4783b */ /* 0x004ea80000000200 */
[----:B------:R-:W0:Y:S04]  /*f560*/  LDGDEPBAR ;  /* 0x00000000000079af */ /* 0x000e280000000000 */
[----:B------:R-:W2:Y:S04]  /*f570*/  LDSM.16.M88.4 R184, [R233+0x9800] ;  /* 0x00980000e9b8783b */ /* 0x000ea80000000200 */
[----:B------:R-:W-:Y:S04]  /*f580*/  LDSM.16.M88.4 R188, [R232] ;  /* 0x00000000e8bc783b */ /* 0x000fe80000000200 */
[----:B------:R-:W2:Y:S04]  /*f590*/  LDSM.16.M88.4 R192, [R231] ;  /* 0x00000000e7c0783b */ /* 0x000ea80000000200 */
[----:B------:R-:W2:Y:S04]  /*f5a0*/  LDSM.16.M88.4 R196, [R223] ;  /* 0x00000000dfc4783b */ /* 0x000ea80000000200 */
[----:B----4-:R-:W4:Y:S04]  /*f5b0*/  LDSM.16.M88.4 R200, [R222] ;  /* 0x00000000dec8783b */ /* 0x010f280000000200 */
[----:B---3--:R-:W3:Y:S01]  /*f5c0*/  LDSM.16.M88.4 R204, [R221] ;  /* 0x00000000ddcc783b */ /* 0x008ee20000000200 */
[C---:B-1----:R-:W-:Y:S07]  /*f5d0*/  HMMA.16816.F32 R4, R168.reuse, R172, RZ ;  /* 0x000000aca804723c */ /* 0x042fee00000018ff */
[----:B------:R-:W-:Y:S02]  /*f5e0*/  IMAD.MOV.U32 R172, RZ, RZ, R8 ;  /* 0x000000ffffac7224 */ /* 0x000fe400078e0008 */
[----:B------:R-:W-:Y:S02]  /*f5f0*/  IMAD.MOV.U32 R173, RZ, RZ, R9 ;  /* 0x000000ffffad7224 */ /* 0x000fe400078e0009 */
[C---:B------:R-:W-:Y:S07]  /*f600*/  HMMA.16816.F32 R8, R168.reuse, R174, RZ ;  /* 0x000000aea808723c */ /* 0x040fee00000018ff */
[----:B------:R-:W-:Y:S01]  /*f610*/  MOV R175, R13 ;  /* 0x0000000d00af7202 */ /* 0x000fe20000000f00 */
[----:B------:R-:W-:Y:S02]  /*f620*/  IMAD.MOV.U32 R174, RZ, RZ, R12 ;  /* 0x000000ffffae7224 */ /* 0x000fe400078e000c */
[C---:B-----5:R-:W-:Y:S07]  /*f630*/  HMMA.16816.F32 R12, R168.reuse, R176, RZ ;  /* 0x000000b0a80c723c */ /* 0x060fee00000018ff */
[----:B------:R-:W-:Y:S02]  /*f640*/  IMAD.MOV.U32 R176, RZ, RZ, R16 ;  /* 0x000000ffffb07224 */ /* 0x000fe400078e0010 */
[----:B------:R-:W-:Y:S02]  /*f650*/  IMAD.MOV.U32 R177, RZ, RZ, R17 ;  /* 0x000000ffffb17224 */ /* 0x000fe400078e0011 */
[C---:B------:R-:W-:Y:S07]  /*f660*/  HMMA.16816.F32 R16, R168.reuse, R178, RZ ;  /* 0x000000b2a810723c */ /* 0x040fee00000018ff */
[----:B------:R-:W-:Y:S02]  /*f670*/  IMAD.MOV.U32 R178, RZ, RZ, R20 ;  /* 0x000000ffffb27224 */ /* 0x000fe400078e0014 */
[----:B------:R-:W-:Y:S02]  /*f680*/  IMAD.MOV.U32 R179, RZ, RZ, R21 ;  /* 0x000000ffffb37224 */ /* 0x000fe400078e0015 */
[C---:B--2---:R-:W-:Y:S08]  /*f690*/  HMMA.16816.F32 R20, R168.reuse, R180, RZ ;  /* 0x000000b4a814723c */ /* 0x044ff000000018ff */
[C---:B------:R-:W-:Y:S01]  /*f6a0*/  HMMA.16816.F32 R24, R168.reuse, R182, RZ ;  /* 0x000000b6a818723c */ /* 0x040fe200000018ff */
[----:B------:R-:W-:Y:S07]  /*f6b0*/  LDSM.16.M88.4 R180, [R227+0x9000] ;  /* 0x00900000e3b4783b */ /* 0x000fee0000000200 */
[C---:B------:R-:W-:Y:S08]  /*f6c0*/  HMMA.16816.F32 R28, R168.reuse, R184, RZ ;  /* 0x000000b8a81c723c */ /* 0x040ff000000018ff */
[----:B------:R-:W-:Y:S01]  /*f6d0*/  HMMA.16816.F32 R32, R168, R186, RZ ;  /* 0x000000baa820723c */ /* 0x000fe200000018ff */
[----:B------:R-:W-:Y:S04]  /*f6e0*/  LDSM.16.M88.4 R168, [R230] ;  /* 0x00000000e6a8783b */ /* 0x000fe80000000200 */
[----:B------:R-:W-:Y:S03]  /*f6f0*/  LDSM.16.M88.4 R184, [R227+0x9800] ;  /* 0x00980000e3b8783b */ /* 0x000fe60000000200 */
[C---:B------:R-:W-:Y:S01]  /*f700*/  HMMA.16816.F32 R4, R188.reuse, R192, R4 ;  /* 0x000000c0bc04723c */ /* 0x040fe20000001804 */
[----:B------:R-:W2:Y:S04]  /*f710*/  LDL R192, [R1+0xc] ;  /* 0x00000c0001c07983 */ /* 0x000ea80000100800 */
[----:B------:R-:W5:Y:S03]  /*f720*/  LDL R193, [R1+0x8] ;  /* 0x0000080001c17983 */ /* 0x000f660000100800 */
[C---:B------:R-:W-:Y:S07]  /*f730*/  HMMA.16816.F32 R8, R188.reuse, R194, R8 ;  /* 0x000000c2bc08723c */ /* 0x040fee0000001808 */
[----:B------:R-:W-:Y:S01]  /*f740*/  IMAD.MOV.U32 R194, RZ, RZ, R178 ;  /* 0x000000ffffc27224 */ /* 0x000fe200078e00b2 */
[C---:B------:R-:W-:Y:S04]  /*f750*/  HMMA.16816.F32 R12, R188.reuse, R196, R12 ;  /* 0x000000c4bc0c723c */ /* 0x040fe8000000180c */
[----:B------:R-:W-:Y:S03]  /*f760*/  IMAD.MOV.U32 R195, RZ, RZ, R179 ;  /* 0x000000ffffc37224 */ /* 0x000fe600078e00b3 */
[----:B------:R-:W-:Y:S01]  /*f770*/  MOV R196, R176 ;  /* 0x000000b000c47202 */ /* 0x000fe20000000f00 */
[C---:B------:R-:W-:Y:S04]  /*f780*/  HMMA.16816.F32 R16, R188.reuse, R198, R16 ;  /* 0x000000c6bc10723c */ /* 0x040fe80000001810 */
[----:B------:R-:W-:Y:S02]  /*f790*/  IMAD.MOV.U32 R197, RZ, RZ, R177 ;  /* 0x000000ffffc57224 */ /* 0x000fe400078e00b1 */
[----:B------:R-:W-:Y:S01]  /*f7a0*/  LDSM.16.M88.4 R176, [R227+0x8800] ;  /* 0x00880000e3b0783b */ /* 0x000fe20000000200 */
[----:B------:R-:W-:Y:S01]  /*f7b0*/  IMAD.MOV.U32 R198, RZ, RZ, R174 ;  /* 0x000000ffffc67224 */ /* 0x000fe200078e00ae */
[C---:B----4-:R-:W-:Y:S04]  /*f7c0*/  HMMA.16816.F32 R20, R188.reuse, R200, R20 ;  /* 0x000000c8bc14723c */ /* 0x050fe80000001814 */
[----:B------:R-:W-:Y:S03]  /*f7d0*/  IMAD.MOV.U32 R199, RZ, RZ, R175 ;  /* 0x000000ffffc77224 */ /* 0x000fe600078e00af */
[----:B------:R-:W-:Y:S01]  /*f7e0*/  IMAD.MOV.U32 R200, RZ, RZ, R172 ;  /* 0x000000ffffc87224 */ /* 0x000fe200078e00ac */
[C---:B------:R-:W-:Y:S04]  /*f7f0*/  HMMA.16816.F32 R24, R188.reuse, R202, R24 ;  /* 0x000000cabc18723c */ /* 0x040fe80000001818 */
[----:B------:R-:W-:Y:S02]  /*f800*/  IMAD.MOV.U32 R201, RZ, RZ, R173 ;  /* 0x000000ffffc97224 */ /* 0x000fe400078e00ad */
[----:B------:R-:W1:Y:S02]  /*f810*/  LDSM.16.M88.4 R172, [R227+0x8000] ;  /* 0x00800000e3ac783b */ /* 0x000e640000000200 */
[C---:B---3--:R-:W-:Y:S08]  /*f820*/  HMMA.16816.F32 R28, R188.reuse, R204, R28 ;  /* 0x000000ccbc1c723c */ /* 0x048ff0000000181c */
[----:B------:R-:W-:Y:S01]  /*f830*/  HMMA.16816.F32 R32, R188, R206, R32 ;  /* 0x000000cebc20723c */ /* 0x000fe20000001820 */
[----:B------:R-:W-:Y:S06]  /*f840*/  LDSM.16.M88.4 R188, [R220+0x1000] ;  /* 0x00100000dcbc783b */ /* 0x000fec0000000200 */
[C---:B------:R-:W-:Y:S05]  /*f850*/  LEA R206, P0, R0.reuse, R200, 0x6 ;  /* 0x000000c800ce7211 */ /* 0x040fea00078030ff */
[----:B------:R-:W-:Y:S05]  /*f860*/  LEA.HI.X.SX32 R207, R0, R201, 0x6, P0 ;  /* 0x000000c900cf7211 */ /* 0x000fea00000f36ff */
[----:B------:R-:W-:Y:S04]  /*f870*/  IMAD R2, R207, c[0x0][0x198], RZ ;  /* 0x00006600cf027a24 */ /* 0x000fe800078e02ff */
[----:B------:R-:W-:Y:S01]  /*f880*/  IMAD R2, R206, c[0x0][0x19c], R2 ;  /* 0x00006700ce027a24 */ /* 0x000fe200078e0202 */
        /* <DEDUP_REMOVED lines=9> */
[C---:B------:R-:W-:Y:S08]  /*f920*/  HMMA.16816.F32 R28, R168.reuse, R184, R28 ;  /* 0x000000b8a81c723c */ /* 0x040ff0000000181c */
[----:B------:R-:W-:Y:S01]  /*f930*/  HMMA.16816.F32 R32, R168, R186, R32 ;  /* 0x000000baa820723c */ /* 0x000fe20000001820 */
[----:B------:R-:W4:Y:S04]  /*f940*/  LDSM.16.M88.4 R168, [R220+0x1800] ;  /* 0x00180000dca8783b */ /* 0x000f280000000200 */
[----:B------:R-:W-:Y:S03]  /*f950*/  LDSM.16.M88.4 R184, [R233+0xa800] ;  /* 0x00a80000e9b8783b */ /* 0x000fe60000000200 */
[C---:B-1----:R-:W-:Y:S08]  /*f960*/  HMMA.16816.F32 R4, R172.reuse, R176, R4 ;  /* 0x000000b0ac04723c */ /* 0x042ff00000001804 */
[C---:B------:R-:W-:Y:S01]  /*f970*/  HMMA.16816.F32 R8, R172.reuse, R178, R8 ;  /* 0x000000b2ac08723c */ /* 0x040fe20000001808 */
[----:B------:R-:W-:Y:S07]  /*f980*/  LDSM.16.M88.4 R176, [R234+0x2000] ;  /* 0x00200000eab0783b */ /* 0x000fee0000000200 */
[C---:B---3--:R-:W-:Y:S08]  /*f990*/  HMMA.16816.F32 R12, R172.reuse, R180, R12 ;  /* 0x000000b4ac0c723c */ /* 0x048ff0000000180c */
[C---:B------:R-:W-:Y:S01]  /*f9a0*/  HMMA.16816.F32 R16, R172.reuse, R182, R16 ;  /* 0x000000b6ac10723c */ /* 0x040fe20000001810 */
[----:B------:R-:W1:Y:S07]  /*f9b0*/  LDSM.16.M88.4 R180, [R233+0xa000] ;  /* 0x00a00000e9b4783b */ /* 0x000e6e0000000200 */
[C---:B------:R-:W-:Y:S08]  /*f9c0*/  HMMA.16816.F32 R20, R172.reuse, R188, R20 ;  /* 0x000000bcac14723c */ /* 0x040ff00000001814 */
        /* <DEDUP_REMOVED lines=8> */
[----:B------:R-:W1:Y:S07]  /*fa50*/  LDSM.16.M88.4 R180, [R219] ;  /* 0x00000000dbb4783b */ /* 0x000e6e0000000200 */
[C---:B------:R-:W-:Y:S08]  /*fa60*/  HMMA.16816.F32 R12, R176.reuse, R184, R12 ;  /* 0x000000b8b00c723c */ /* 0x040ff0000000180c */
[C---:B------:R-:W-:Y:S01]  /*fa70*/  HMMA.16816.F32 R16, R176.reuse, R186, R16 ;  /* 0x000000bab010723c */ /* 0x040fe20000001810 */
[----:B------:R-:W1:Y:S07]  /*fa80*/  LDSM.16.M88.4 R184, [R218] ;  /* 0x00000000dab8783b */ /* 0x000e6e0000000200 */
[C---:B---3--:R-:W-:Y:S08]  /*fa90*/  HMMA.16816.F32 R20, R176.reuse, R188, R20 ;  /* 0x000000bcb014723c */ /* 0x048ff00000001814 */
[C---:B------:R-:W-:Y:S01]  /*faa0*/  HMMA.16816.F32 R24, R176.reuse, R190, R24 ;  /* 0x000000beb018723c */ /* 0x040fe20000001818 */
[----:B------:R-:W3:Y:S07]  /*fab0*/  LDSM.16.M88.4 R188, [R217] ;  /* 0x00000000d9bc783b */ /* 0x000eee0000000200 */
[C---:B----4-:R-:W-:Y:S08]  /*fac0*/  HMMA.16816.F32 R28, R176.reuse, R168, R28 ;  /* 0x000000a8b01c723c */ /* 0x050ff0000000181c */
[----:B------:R-:W-:Y:S01]  /*fad0*/  HMMA.16816.F32 R32, R176, R170, R32 ;  /* 0x000000aab020723c */ /* 0x000fe20000001820 */
[----:B------:R-:W4:Y:S04]  /*fae0*/  LDSM.16.M88.4 R168, [R216] ;  /* 0x00000000d8a8783b */ /* 0x000f280000000200 */
[----:B------:R-:W-:Y:S03]  /*faf0*/  LDSM.16.M88.4 R176, [R230+0x2000] ;  /* 0x00200000e6b0783b */ /* 0x000fe60000000200 */
        /* <DEDUP_REMOVED lines=128> */
[----:B------:R-:W4:Y:S01]  /*10300*/  LDSM.16.M88.4 R168, [R220+0x7800] ;  /* 0x00780000dca8783b */ /* 0x000f220000000200 */
[----:B------:R-:W-:Y:S04]  /*10310*/  DEPBAR.LE SB0, 0x0 ;  /* 0x000080000000791a */ /* 0x000fe80000000000 */
[----:B------:R-:W-:Y:S01]  /*10320*/  BAR.SYNC.DEFER_BLOCKING 0x0 ;  /* 0x0000000000007b1d */ /* 0x000fe20000010000 */
[C---:B------:R-:W-:Y:S01]  /*10330*/  LEA R178, P0, R0.reuse, R194, 0x6 ;  /* 0x000000c200b27211 */ /* 0x040fe200078030ff */
[C---:B-1----:R-:W-:Y:S05]  /*10340*/  HMMA.16816.F32 R4, R172.reuse, R180, R4 ;  /* 0x000000b4ac04723c */ /* 0x042fea0000001804 */
[----:B------:R-:W-:Y:S01]  /*10350*/  LEA.HI.X.SX32 R179, R0, R195, 0x6, P0 ;  /* 0x000000c300b37211 */ /* 0x000fe200000f36ff */
[----:B------:R-:W-:Y:S02]  /*10360*/  IMAD.WIDE.U32 R202, R178, c[0x0][0x198], RZ ;  /* 0x00006600b2ca7a25 */ /* 0x000fe400078e00ff */
[C---:B------:R-:W-:Y:S04]  /*10370*/  HMMA.16816.F32 R8, R172.reuse, R182, R8 ;  /* 0x000000b6ac08723c */ /* 0x040fe80000001808 */
[----:B------:R-:W-:Y:S03]  /*10380*/  IMAD R165, R179, c[0x0][0x198], RZ ;  /* 0x00006600b3a57a24 */ /* 0x000fe600078e02ff */
[C---:B------:R-:W-:Y:S01]  /*10390*/  LEA R182, P1, R0.reuse, R196, 0x6 ;  /* 0x000000c400b67211 */ /* 0x040fe200078230ff */
[C---:B--2---:R-:W-:Y:S04]  /*103a0*/  HMMA.16816.F32 R12, R172.reuse, R184, R12 ;  /* 0x000000b8ac0c723c */ /* 0x044fe8000000180c */
[----:B------:R-:W-:Y:S01]  /*103b0*/  LEA.HI.X.SX32 R183, R0, R197, 0x6, P1 ;  /* 0x000000c500b77211 */ /* 0x000fe200008f36ff */
[----:B------:R-:W-:Y:S03]  /*103c0*/  IMAD.WIDE.U32 R194, R182, c[0x0][0x198], RZ ;  /* 0x00006600b6c27a25 */ /* 0x000fe600078e00ff */
[C---:B------:R-:W-:Y:S04]  /*103d0*/  HMMA.16816.F32 R16, R172.reuse, R186, R16 ;  /* 0x000000baac10723c */ /* 0x040fe80000001810 */
[----:B------:R-:W-:Y:S03]  /*103e0*/  IMAD R165, R178, c[0x0][0x19c], R165 ;  /* 0x00006700b2a57a24 */ /* 0x000fe600078e02a5 */
[C---:B------:R-:W-:Y:S01]  /*103f0*/  LEA R186, P6, R0.reuse, R198, 0x6 ;  /* 0x000000c600ba7211 */ /* 0x040fe200078c30ff */
[C---:B---3--:R-:W-:Y:S04]  /*10400*/  HMMA.16816.F32 R20, R172.reuse, R188, R20 ;  /* 0x000000bcac14723c */ /* 0x048fe80000001814 */
[----:B------:R-:W-:Y:S01]  /*10410*/  LEA.HI.X.SX32 R187, R0, R199, 0x6, P6 ;  /* 0x000000c700bb7211 */ /* 0x000fe200030f36ff */
[----:B------:R-:W-:Y:S03]  /*10420*/  IMAD.WIDE.U32 R198, R206, c[0x0][0x198], RZ ;  /* 0x00006600cec67a25 */ /* 0x000fe600078e00ff */
[C---:B------:R-:W-:Y:S04]  /*10430*/  HMMA.16816.F32 R24, R172.reuse, R190, R24 ;  /* 0x000000beac18723c */ /* 0x040fe80000001818 */
[----:B------:R-:W-:Y:S02]  /*10440*/  IMAD R0, R187, c[0x0][0x198], RZ ;  /* 0x00006600bb007a24 */ /* 0x000fe400078e02ff */
[----:B------:R-:W-:Y:S02]  /*10450*/  IMAD R206, R183, c[0x0][0x198], RZ ;  /* 0x00006600b7ce7a24 */ /* 0x000fe400078e02ff */
[C---:B----4-:R-:W-:Y:S04]  /*10460*/  HMMA.16816.F32 R28, R172.reuse, R168, R28 ;  /* 0x000000a8ac1c723c */ /* 0x050fe8000000181c */
[C---:B------:R-:W-:Y:S02]  /*10470*/  IMAD R0, R186.reuse, c[0x0][0x19c], R0 ;  /* 0x00006700ba007a24 */ /* 0x040fe400078e0200 */
[----:B------:R-:W-:Y:S02]  /*10480*/  IMAD.WIDE.U32 R186, R186, c[0x0][0x198], RZ ;  /* 0x00006600baba7a25 */ /* 0x000fe400078e00ff */
[----:B------:R-:W-:Y:S04]  /*10490*/  HMMA.16816.F32 R32, R172, R170, R32 ;  /* 0x000000aaac20723c */ /* 0x000fe80000001820 */
[----:B------:R-:W-:Y:S02]  /*104a0*/  IMAD.IADD R0, R187, 0x1, R0 ;  /* 0x00000001bb007824 */ /* 0x000fe400078e0200 */
[----:B------:R-:W-:Y:S01]  /*104b0*/  IMAD R206, R182, c[0x0][0x19c], R206 ;  /* 0x00006700b6ce7a24 */ /* 0x000fe200078e02ce */
[-C--:B------:R-:W-:Y:S01]  /*104c0*/  LEA R182, P0, R186, R192.reuse, 0x1 ;  /* 0x000000c0bab67211 */ /* 0x080fe200078008ff */
[----:B------:R-:W-:Y:S01]  /*104d0*/  IMAD.IADD R2, R199, 0x1, R2 ;  /* 0x00000001c7027824 */ /* 0x000fe200078e0202 */
[-C--:B------:R-:W-:Y:S03]  /*104e0*/  LEA R174, P1, R198, R192.reuse, 0x1 ;  /* 0x000000c0c6ae7211 */ /* 0x080fe600078208ff */
[-C--:B-----5:R-:W-:Y:S01]  /*104f0*/  LEA.HI.X R183, R186, R193.reuse, R0, 0x1, P0 ;  /* 0x000000c1bab77211 */ /* 0x0a0fe200000f0c00 */
[----:B------:R-:W-:Y:S01]  /*10500*/  IMAD.IADD R0, R195, 0x1, R206 ;  /* 0x00000001c3007824 */ /* 0x000fe200078e02ce */
[----:B------:R-:W-:Y:S01]  /*10510*/  PLOP3.LUT P0, PT, PT, PT, UP0, 0x80, 0x0 ;  /* 0x000000000000781c */ /* 0x000fe20003f0f008 */
[----:B------:R-:W-:Y:S01]  /*10520*/  IMAD.IADD R165, R203, 0x1, R165 ;  /* 0x00000001cba57824 */ /* 0x000fe200078e02a5 */
[-C--:B------:R-:W-:Y:S02]  /*10530*/  LEA.HI.X R175, R198, R193.reuse, R2, 0x1, P1 ;  /* 0x000000c1c6af7211 */ /* 0x080fe400008f0c02 */
[-C--:B------:R-:W-:Y:S02]  /*10540*/  LEA R186, P6, R194, R192.reuse, 0x1 ;  /* 0x000000c0c2ba7211 */ /* 0x080fe400078c08ff */
[----:B------:R-:W-:Y:S02]  /*10550*/  LEA R178, P1, R202, R192, 0x1 ;  /* 0x000000c0cab27211 */ /* 0x000fe400078208ff */
[-C--:B------:R-:W-:Y:S02]  /*10560*/  LEA.HI.X R187, R194, R193.reuse, R0, 0x1, P6 ;  /* 0x000000c1c2bb7211 */ /* 0x080fe400030f0c00 */
[----:B------:R-:W-:Y:S03]  /*10570*/  LEA.HI.X R179, R202, R193, R165, 0x1, P1 ;  /* 0x000000c1cab37211 */ /* 0x000fe600008f0ca5 */
[----:B------:R-:W-:-:S05]  /*10580*/  @P0 BRA `(.L_x_1061) ;  /* 0xffffdfa000000947 */ /* 0x000fca000383ffff */
.L_x_1060:
[----:B-1----:R-:W-:Y:S01]  /*10590*/  IMAD.U32 R172, RZ, RZ, UR6 ;  /* 0x00000006ffac7e24 */ /* 0x002fe2000f8e00ff */
[----:B------:R-:W-:Y:S02]  /*105a0*/  USHF.L.U32 UR26, UR6, 0x1, URZ ;  /* 0x00000001061a7899 */ /* 0x000fe4000800063f */
[----:B------:R-:W-:Y:S01]  /*105b0*/  UIADD3 UR4, UR25, -0x4498517b, URZ ;  /* 0xbb67ae8519047890 */ /* 0x000fe2000fffe03f */
[----:B------:R-:W-:Y:S01]  /*105c0*/  IMAD R172, R172, 0x40, R249 ;  /* 0x00000040acac7824 */ /* 0x000fe200078e02f9 */
[----:B------:R-:W-:Y:S02]  /*105d0*/  UIADD3 UR5, UR24, -0x61c88647, URZ ;  /* 0x9e3779b918057890 */ /* 0x000fe4000fffe03f */
[----:B------:R-:W-:Y:S01]  /*105e0*/  UIADD3 UR14, UR24, 0x3c6ef372, URZ ;  /* 0x3c6ef372180e7890 */ /* 0x000fe2000fffe03f */
[--C-:B------:R-:W-:Y:S01]  /*105f0*/  IMAD.IADD R0, R248, 0x1, -R172.reuse ;  /* 0x00000001f8007824 */ /* 0x100fe200078e0aac */
[C---:B------:R-:W-:Y:S01]  /*10600*/  IADD3 R178, R172.reuse, 0x9, RZ ;  /* 0x00000009acb27810 */ /* 0x040fe20007ffe0ff */
[----:B------:R-:W-:Y:S01]  /*10610*/  UIADD3 UR13, UR25, 0x646e171e, URZ ;  /* 0x646e171e190d7890 */ /* 0x000fe2000fffe03f */
[C---:B------:R-:W-:Y:S01]  /*10620*/  IADD3 R185, R172.reuse, 0x8, RZ ;  /* 0x00000008acb97810 */ /* 0x040fe20007ffe0ff */
[----:B------:R-:W-:Y:S01]  /*10630*/  UISETP.GT.AND UP0, UPT, UR6, UR11, UPT ;  /* 0x0000000b0600728c */ /* 0x000fe2000bf04270 */
[----:B------:R-:W-:Y:S01]  /*10640*/  IABS R171, R0 ;  /* 0x0000000000ab7213 */ /* 0x000fe20000000000 */
[C---:B------:R-:W-:Y:S01]  /*10650*/  IMAD.IADD R0, R245.reuse, 0x1, -R172 ;  /* 0x00000001f5007824 */ /* 0x040fe200078e0aac */
[----:B------:R-:W-:Y:S01]  /*10660*/  IADD3 R177, R172, 0x10, RZ ;  /* 0x00000010acb17810 */ /* 0x000fe20007ffe0ff */
[----:B------:R-:W-:Y:S01]  /*10670*/  IMAD.IADD R165, R248, 0x1, -R178 ;  /* 0x00000001f8a57824 */ /* 0x000fe200078e0ab2 */
[C---:B------:R-:W-:Y:S01]  /*10680*/  IADD3 R176, R172.reuse, 0x11, RZ ;  /* 0x00000011acb07810 */ /* 0x040fe20007ffe0ff */
[----:B------:R-:W-:Y:S01]  /*10690*/  UIADD3 UR10, UR10, 0x1, URZ ;  /* 0x000000010a0a7890 */ /* 0x000fe2000fffe03f */
[----:B------:R-:W-:Y:S01]  /*106a0*/  IABS R175, R0 ;  /* 0x0000000000af7213 */ /* 0x000fe20000000000 */
[----:B------:R-:W-:Y:S01]  /*106b0*/  I2F R171, R171 ;  /* 0x000000ab00ab7306 */ /* 0x000fe20000201400 */
[C---:B------:R-:W-:Y:S01]  /*106c0*/  IADD3 R0, R172.reuse, 0x1, RZ ;  /* 0x00000001ac007810 */ /* 0x040fe20007ffe0ff */
[----:B------:R-:W-:Y:S01]  /*106d0*/  UMOV UR29, UR6 ;  /* 0x00000006001d7c82 */ /* 0x000fe20008000000 */
[-C--:B------:R-:W-:Y:S02]  /*106e0*/  ISETP.GE.AND P6, PT, R172, R247.reuse, PT ;  /* 0x000000f7ac00720c */ /* 0x080fe40003fc6270 */
[----:B------:R-:W-:Y:S01]  /*106f0*/  ISETP.GE.AND P1, PT, R0, R247, PT ;  /* 0x000000f70000720c */ /* 0x000fe20003f26270 */
[----:B------:R-:W-:Y:S01]  /*10700*/  IMAD.IADD R2, R248, 0x1, -R0 ;  /* 0x00000001f8027824 */ /* 0x000fe200078e0a00 */
[C---:B------:R-:W-:Y:S02]  /*10710*/  ISETP.GE.AND P0, PT, R0.reuse, R244, PT ;  /* 0x000000f40000720c */ /* 0x040fe40003f06270 */
[----:B------:R-:W-:Y:S01]  /*10720*/  ISETP.GE.OR P1, PT, R0, R246, !P1 ;  /* 0x000000f60000720c */ /* 0x000fe20004f26670 */
[----:B------:R-:W-:Y:S01]  /*10730*/  I2F R175, R175 ;  /* 0x000000af00af7306 */ /* 0x000fe20000201400 */
[----:B------:R-:W-:Y:S01]  /*10740*/  IABS R180, R2 ;  /* 0x0000000200b47213 */ /* 0x000fe20000000000 */
[----:B------:R-:W-:Y:S01]  /*10750*/  IMAD.IADD R2, R248, 0x1, -R185 ;  /* 0x00000001f8027824 */ /* 0x000fe200078e0ab9 */
[----:B------:R-:W-:Y:S02]  /*10760*/  ISETP.GE.OR P0, PT, R0, R239, !P0 ;  /* 0x000000ef0000720c */ /* 0x000fe40004706670 */
[----:B------:R-:W-:Y:S02]  /*10770*/  ISETP.GE.OR P6, PT, R172, R246, !P6 ;  /* 0x000000f6ac00720c */ /* 0x000fe400077c6670 */
[----:B------:R-:W-:Y:S02]  /*10780*/  IABS R169, R2 ;  /* 0x0000000200a97213 */ /* 0x000fe40000000000 */
[----:B------:R-:W-:Y:S01]  /*10790*/  IABS R2, R165 ;  /* 0x000000a500027213 */ /* 0x000fe20000000000 */
[----:B------:R-:W-:Y:S01]  /*107a0*/  IMAD.IADD R165, R248, 0x1, -R177 ;  /* 0x00000001f8a57824 */ /* 0x000fe200078e0ab1 */
[C---:B------:R-:W-:Y:S01]  /*107b0*/  IADD3 R170, R172.reuse, 0x18, RZ ;  /* 0x00000018acaa7810 */ /* 0x040fe20007ffe0ff */
[----:B------:R-:W-:Y:S01]  /*107c0*/  I2F R180, R180 ;  /* 0x000000b400b47306 */ /* 0x000fe20000201400 */
[----:B------:R-:W-:Y:S02]  /*107d0*/  IADD3 R168, R172, 0x19, RZ ;  /* 0x00000019aca87810 */ /* 0x000fe40007ffe0ff */
[----:B------:R-:W-:Y:S01]  /*107e0*/  IABS R173, R165 ;  /* 0x000000a500ad7213 */ /* 0x000fe20000000000 */
[----:B------:R-:W-:Y:S05]  /*107f0*/  IMAD.IADD R165, R248, 0x1, -R176 ;  /* 0x00000001f8a57824 */ /* 0x000fea00078e0ab0 */
[----:B------:R-:W-:Y:S01]  /*10800*/  IABS R188, R165 ;  /* 0x000000a500bc7213 */ /* 0x000fe20000000000 */
[C---:B------:R-:W-:Y:S01]  /*10810*/  IMAD.IADD R165, R245.reuse, 0x1, -R0 ;  /* 0x00000001f5a57824 */ /* 0x040fe200078e0a00 */
[----:B------:R-:W-:Y:S01]  /*10820*/  IADD3 R0, R172, 0x21, RZ ;  /* 0x00000021ac007810 */ /* 0x000fe20007ffe0ff */
[----:B------:R-:W-:Y:S03]  /*10830*/  I2F R2, R2 ;  /* 0x0000000200027306 */ /* 0x000fe60000201400 */
[----:B------:R-:W-:Y:S01]  /*10840*/  IABS R186, R165 ;  /* 0x000000a500ba7213 */ /* 0x000fe20000000000 */
[C---:B------:R-:W-:Y:S05]  /*10850*/  IMAD.IADD R165, R248.reuse, 0x1, -R170 ;  /* 0x00000001f8a57824 */ /* 0x040fea00078e0aaa */
[----:B------:R-:W-:Y:S01]  /*10860*/  IABS R181, R165 ;  /* 0x000000a500b57213 */ /* 0x000fe20000000000 */
[----:B------:R-:W-:Y:S01]  /*10870*/  I2F R169, R169 ;  /* 0x000000a900a97306 */ /* 0x000fe20000201400 */
[C---:B------:R-:W-:Y:S05]  /*10880*/  IMAD.IADD R165, R245.reuse, 0x1, -R185 ;  /* 0x00000001f5a57824 */ /* 0x040fea00078e0ab9 */
[----:B------:R-:W-:Y:S01]  /*10890*/  IABS R187, R165 ;  /* 0x000000a500bb7213 */ /* 0x000fe20000000000 */
[----:B------:R-:W-:Y:S03]  /*108a0*/  IMAD.IADD R165, R248, 0x1, -R168 ;  /* 0x00000001f8a57824 */ /* 0x000fe600078e0aa8 */
[----:B------:R-:W-:Y:S02]  /*108b0*/  I2F R181, R181 ;  /* 0x000000b500b57306 */ /* 0x000fe40000201400 */
[----:B------:R-:W-:Y:S01]  /*108c0*/  IABS R184, R165 ;  /* 0x000000a500b87213 */ /* 0x000fe20000000000 */
[----:B------:R-:W-:Y:S05]  /*108d0*/  IMAD.IADD R165, R245, 0x1, -R178 ;  /* 0x00000001f5a57824 */ /* 0x000fea00078e0ab2 */
[----:B------:R-:W-:Y:S02]  /*108e0*/  IABS R174, R165 ;  /* 0x000000a500ae7213 */ /* 0x000fe40000000000 */
[----:B------:R-:W-:Y:S01]  /*108f0*/  I2F R173, R173 ;  /* 0x000000ad00ad7306 */ /* 0x000fe20000201400 */
[----:B------:R-:W-:Y:S05]  /*10900*/  IADD3 R165, R172, 0x20, RZ ;  /* 0x00000020aca57810 */ /* 0x000fea0007ffe0ff */
[C---:B------:R-:W-:Y:S04]  /*10910*/  IMAD.IADD R179, R248.reuse, 0x1, -R165 ;  /* 0x00000001f8b37824 */ /* 0x040fe800078e0aa5 */
[----:B------:R-:W-:Y:S01]  /*10920*/  I2F R186, R186 ;  /* 0x000000ba00ba7306 */ /* 0x000fe20000201400 */
[----:B------:R-:W-:Y:S09]  /*10930*/  IABS R179, R179 ;  /* 0x000000b300b37213 */ /* 0x000ff20000000000 */
[----:B------:R-:W-:Y:S10]  /*10940*/  I2F R188, R188 ;  /* 0x000000bc00bc7306 */ /* 0x000ff40000201400 */
[----:B------:R-:W-:Y:S10]  /*10950*/  I2F R184, R184 ;  /* 0x000000b800b87306 */ /* 0x000ff40000201400 */
[----:B------:R-:W-:Y:S10]  /*10960*/  I2F R187, R187 ;  /* 0x000000bb00bb7306 */ /* 0x000ff40000201400 */
[----:B------:R-:W-:Y:S10]  /*10970*/  I2F R174, R174 ;  /* 0x000000ae00ae7306 */ /* 0x000ff40000201400 */
[----:B------:R-:W1:Y:S02]  /*10980*/  I2F R179, R179 ;  /* 0x000000b300b37306 */ /* 0x000e640000201400 */
[----:B-1----:R-:W-:Y:S02]  /*10990*/  FFMA.FTZ R20, R179, -UR32, R20 ;  /* 0x80000020b3147c23 */ /* 0x002fe40008010014 */
[----:B------:R-:W-:Y:S02]  /*109a0*/  FFMA.FTZ R6, R175, -UR32, R6 ;  /* 0x80000020af067c23 */ /* 0x000fe40008010006 */
[----:B------:R-:W-:Y:S02]  /*109b0*/  IMAD.IADD R175, R248, 0x1, -R0 ;  /* 0x00000001f8af7824 */ /* 0x000fe400078e0a00 */
[----:B------:R-:W-:Y:S02]  /*109c0*/  FFMA.FTZ R4, R171, -UR32, R4 ;  /* 0x80000020ab047c23 */ /* 0x000fe40008010004 */
[----:B------:R-:W-:Y:S01]  /*109d0*/  IMAD.IADD R171, R245, 0x1, -R177 ;  /* 0x00000001f5ab7824 */ /* 0x000fe200078e0ab1 */
[----:B------:R-:W-:Y:S01]  /*109e0*/  IABS R175, R175 ;  /* 0x000000af00af7213 */ /* 0x000fe20000000000 */
[----:B------:R-:W-:Y:S01]  /*109f0*/  FFMA.FTZ R9, R2, -UR32, R9 ;  /* 0x8000002002097c23 */ /* 0x000fe20008010009 */
[----:B------:R-:W-:Y:S01]  /*10a00*/  IADD3 R2, R172, 0x28, RZ ;  /* 0x00000028ac027810 */ /* 0x000fe20007ffe0ff */
[----:B------:R-:W-:Y:S01]  /*10a10*/  FFMA.FTZ R8, R169, -UR32, R8 ;  /* 0x80000020a9087c23 */ /* 0x000fe20008010008 */
[----:B------:R1:W2:Y:S01]  /*10a20*/  I2F R182, R175 ;  /* 0x000000af00b67306 */ /* 0x0002a20000201400 */
[----:B------:R-:W-:Y:S01]  /*10a30*/  IABS R171, R171 ;  /* 0x000000ab00ab7213 */ /* 0x000fe20000000000 */
[----:B------:R-:W-:Y:S02]  /*10a40*/  FFMA.FTZ R5, R180, -UR32, R5 ;  /* 0x80000020b4057c23 */ /* 0x000fe40008010005 */
[----:B------:R-:W-:Y:S02]  /*10a50*/  FFMA.FTZ R16, R181, -UR32, R16 ;  /* 0x80000020b5107c23 */ /* 0x000fe40008010010 */
[----:B------:R-:W-:Y:S01]  /*10a60*/  IMAD.MOV.U32 R183, RZ, RZ, R171 ;  /* 0x000000ffffb77224 */ /* 0x000fe200078e00ab */
[----:B------:R-:W-:Y:S01]  /*10a70*/  FSEL R171, R4, -INF , !P6 ;  /* 0xff80000004ab7808 */ /* 0x000fe20007000000 */
[----:B------:R-:W-:Y:S01]  /*10a80*/  IMAD.IADD R4, R248, 0x1, -R2 ;  /* 0x00000001f8047824 */ /* 0x000fe200078e0a02 */
[C---:B------:R-:W-:Y:S01]  /*10a90*/  ISETP.GE.AND P6, PT, R172.reuse, R244, PT ;  /* 0x000000f4ac00720c */ /* 0x040fe20003fc6270 */
[----:B------:R-:W-:Y:S01]  /*10aa0*/  FFMA.FTZ R12, R173, -UR32, R12 ;  /* 0x80000020ad0c7c23 */ /* 0x000fe2000801000c */
[----:B------:R-:W-:Y:S01]  /*10ab0*/  FSEL R169, R5, -INF , !P1 ;  /* 0xff80000005a97808 */ /* 0x000fe20004800000 */
[----:B------:R-:W-:Y:S01]  /*10ac0*/  IMAD.IADD R5, R245, 0x1, -R170 ;  /* 0x00000001f5057824 */ /* 0x000fe200078e0aaa */
[----:B------:R-:W-:Y:S01]  /*10ad0*/  ISETP.GE.OR P6, PT, R172, R239, !P6 ;  /* 0x000000efac00720c */ /* 0x000fe200077c6670 */
[----:B------:R-:W-:Y:S01]  /*10ae0*/  FFMA.FTZ R7, R186, -UR32, R7 ;  /* 0x80000020ba077c23 */ /* 0x000fe20008010007 */
[----:B------:R-:W-:Y:S01]  /*10af0*/  IABS R4, R4 ;  /* 0x0000000400047213 */ /* 0x000fe20000000000 */
[----:B------:R-:W-:Y:S01]  /*10b00*/  FFMA.FTZ R13, R188, -UR32, R13 ;  /* 0x80000020bc0d7c23 */ /* 0x000fe2000801000d */
[----:B------:R-:W-:Y:S01]  /*10b10*/  FSEL R6, R6, -INF , !P6 ;  /* 0xff80000006067808 */ /* 0x000fe20007000000 */
[----:B------:R-:W-:Y:S01]  /*10b20*/  FFMA.FTZ R17, R184, -UR32, R17 ;  /* 0x80000020b8117c23 */ /* 0x000fe20008010011 */
[----:B------:R-:W-:Y:S01]  /*10b30*/  ISETP.GE.AND P6, PT, R185, R247, PT ;  /* 0x000000f7b900720c */ /* 0x000fe20003fc6270 */
[----:B------:R-:W-:Y:S01]  /*10b40*/  FFMA.FTZ R10, R187, -UR32, R10 ;  /* 0x80000020bb0a7c23 */ /* 0x000fe2000801000a */
[----:B------:R-:W-:Y:S01]  /*10b50*/  IABS R5, R5 ;  /* 0x0000000500057213 */ /* 0x000fe20000000000 */
[----:B------:R-:W-:Y:S01]  /*10b60*/  IMAD.IADD R180, R245, 0x1, -R176 ;  /* 0x00000001f5b47824 */ /* 0x000fe200078e0ab0 */
[C---:B------:R-:W-:Y:S01]  /*10b70*/  ISETP.GE.OR P6, PT, R185.reuse, R246, !P6 ;  /* 0x000000f6b900720c */ /* 0x040fe200077c6670 */
[----:B------:R-:W3:Y:S01]  /*10b80*/  I2F R183, R183 ;  /* 0x000000b700b77306 */ /* 0x000ee20000201400 */
[----:B------:R-:W-:Y:S01]  /*10b90*/  ISETP.GE.AND P1, PT, R178, R247, PT ;  /* 0x000000f7b200720c */ /* 0x000fe20003f26270 */
[----:B------:R-:W-:Y:S01]  /*10ba0*/  FFMA.FTZ R11, R174, -UR32, R11 ;  /* 0x80000020ae0b7c23 */ /* 0x000fe2000801000b */
[----:B-1----:R-:W-:Y:S01]  /*10bb0*/  FSEL R175, R8, -INF , !P6 ;  /* 0xff80000008af7808 */ /* 0x002fe20007000000 */
[----:B--2---:R-:W-:Y:S01]  /*10bc0*/  FFMA.FTZ R21, R182, -UR32, R21 ;  /* 0x80000020b6157c23 */ /* 0x004fe20008010015 */
[C---:B------:R-:W-:Y:S02]  /*10bd0*/  ISETP.GE.AND P6, PT, R185.reuse, R244, PT ;  /* 0x000000f4b900720c */ /* 0x040fe40003fc6270 */
[-C--:B------:R-:W-:Y:S02]  /*10be0*/  ISETP.GE.OR P1, PT, R178, R246.reuse, !P1 ;  /* 0x000000f6b200720c */ /* 0x080fe40004f26670 */
[----:B------:R-:W-:Y:S01]  /*10bf0*/  ISETP.GE.OR P6, PT, R185, R239, !P6 ;  /* 0x000000efb900720c */ /* 0x000fe200077c6670 */
[----:B------:R-:W1:Y:S01]  /*10c00*/  I2F R181, R5 ;  /* 0x0000000500b57306 */ /* 0x000e620000201400 */
[----:B------:R-:W-:Y:S02]  /*10c10*/  FSEL R173, R9, -INF , !P1 ;  /* 0xff80000009ad7808 */ /* 0x000fe40004800000 */
[-C--:B------:R-:W-:Y:S02]  /*10c20*/  ISETP.GE.AND P1, PT, R177, R247.reuse, PT ;  /* 0x000000f7b100720c */ /* 0x080fe40003f26270 */
[----:B------:R-:W-:Y:S02]  /*10c30*/  FSEL R9, R7, -INF , !P0 ;  /* 0xff80000007097808 */ /* 0x000fe40004000000 */
[-C--:B------:R-:W-:Y:S02]  /*10c40*/  ISETP.GE.OR P1, PT, R177, R246.reuse, !P1 ;  /* 0x000000f6b100720c */ /* 0x080fe40004f26670 */
[-C--:B------:R-:W-:Y:S01]  /*10c50*/  ISETP.GE.AND P0, PT, R168, R247.reuse, PT ;  /* 0x000000f7a800720c */ /* 0x080fe20003f06270 */
[----:B------:R-:W2:Y:S01]  /*10c60*/  I2F R185, R4 ;  /* 0x0000000400b97306 */ /* 0x000ea20000201400 */
[----:B------:R-:W-:Y:S02]  /*10c70*/  FSEL R197, R12, -INF , !P1 ;  /* 0xff8000000cc57808 */ /* 0x000fe40004800000 */
[-C--:B------:R-:W-:Y:S01]  /*10c80*/  ISETP.GE.AND P1, PT, R176, R247.reuse, PT ;  /* 0x000000f7b000720c */ /* 0x080fe20003f26270 */
[----:B---3--:R-:W-:Y:S01]  /*10c90*/  FFMA.FTZ R14, R183, -UR32, R14 ;  /* 0x80000020b70e7c23 */ /* 0x008fe2000801000e */
[-C--:B------:R-:W-:Y:S02]  /*10ca0*/  ISETP.GE.OR P0, PT, R168, R246.reuse, !P0 ;  /* 0x000000f6a800720c */ /* 0x080fe40004706670 */
[----:B------:R-:W-:Y:S02]  /*10cb0*/  ISETP.GE.OR P1, PT, R176, R246, !P1 ;  /* 0x000000f6b000720c */ /* 0x000fe40004f26670 */
[----:B------:R-:W-:Y:S02]  /*10cc0*/  FSEL R195, R17, -INF , !P0 ;  /* 0xff80000011c37808 */ /* 0x000fe40004000000 */
[----:B------:R-:W-:Y:S01]  /*10cd0*/  FSEL R190, R13, -INF , !P1 ;  /* 0xff8000000dbe7808 */ /* 0x000fe20004800000 */
[----:B------:R-:W-:Y:S01]  /*10ce0*/  IMAD.IADD R13, R245, 0x1, -R168 ;  /* 0x00000001f50d7824 */ /* 0x000fe200078e0aa8 */
[----:B------:R-:W-:Y:S01]  /*10cf0*/  IABS R180, R180 ;  /* 0x000000b400b47213 */ /* 0x000fe20000000000 */
[----:B-1----:R-:W-:Y:S01]  /*10d00*/  FFMA.FTZ R18, R181, -UR32, R18 ;  /* 0x80000020b5127c23 */ /* 0x002fe20008010012 */
[----:B------:R-:W-:Y:S02]  /*10d10*/  ISETP.GE.AND P1, PT, R170, R247, PT ;  /* 0x000000f7aa00720c */ /* 0x000fe40003f26270 */
[----:B------:R-:W-:Y:S02]  /*10d20*/  IABS R7, R13 ;  /* 0x0000000d00077213 */ /* 0x000fe40000000000 */
[----:B------:R-:W-:Y:S01]  /*10d30*/  FSEL R13, R10, -INF , !P6 ;  /* 0xff8000000a0d7808 */ /* 0x000fe20007000000 */
[----:B------:R-:W1:Y:S01]  /*10d40*/  I2F R180, R180 ;  /* 0x000000b400b47306 */ /* 0x000e620000201400 */
[----:B------:R-:W-:Y:S02]  /*10d50*/  ISETP.GE.OR P1, PT, R170, R246, !P1 ;  /* 0x000000f6aa00720c */ /* 0x000fe40004f26670 */
[-C--:B------:R-:W-:Y:S01]  /*10d60*/  ISETP.GE.AND P6, PT, R177, R244.reuse, PT ;  /* 0x000000f4b100720c */ /* 0x080fe20003fc6270 */
[----:B--2---:R-:W-:Y:S01]  /*10d70*/  FFMA.FTZ R24, R185, -UR32, R24 ;  /* 0x80000020b9187c23 */ /* 0x004fe20008010018 */
[----:B------:R-:W-:Y:S02]  /*10d80*/  IADD3 R4, R172, 0x29, RZ ;  /* 0x00000029ac047810 */ /* 0x000fe40007ffe0ff */
[----:B------:R-:W-:Y:S01]  /*10d90*/  FSEL R193, R16, -INF , !P1 ;  /* 0xff80000010c17808 */ /* 0x000fe20004800000 */
[----:B------:R-:W-:Y:S01]  /*10da0*/  IMAD.IADD R16, R245, 0x1, -R165 ;  /* 0x00000001f5107824 */ /* 0x000fe200078e0aa5 */
[----:B------:R-:W-:Y:S01]  /*10db0*/  ISETP.GE.AND P1, PT, R178, R244, PT ;  /* 0x000000f4b200720c */ /* 0x000fe20003f26270 */
[----:B------:R-:W-:Y:S01]  /*10dc0*/  IMAD.IADD R8, R248, 0x1, -R4 ;  /* 0x00000001f8087824 */ /* 0x000fe200078e0a04 */
[----:B------:R-:W2:Y:S01]  /*10dd0*/  I2F R10, R7 ;  /* 0x00000007000a7306 */ /* 0x000ea20000201400 */
[-C--:B------:R-:W-:Y:S02]  /*10de0*/  ISETP.GE.OR P6, PT, R177, R239.reuse, !P6 ;  /* 0x000000efb100720c */ /* 0x080fe400077c6670 */
[----:B------:R-:W-:Y:S02]  /*10df0*/  IABS R177, R16 ;  /* 0x0000001000b17213 */ /* 0x000fe40000000000 */
[----:B------:R-:W-:Y:S02]  /*10e00*/  IABS R8, R8 ;  /* 0x0000000800087213 */ /* 0x000fe40000000000 */
[----:B------:R-:W-:Y:S02]  /*10e10*/  ISETP.GE.AND P0, PT, R176, R244, PT ;  /* 0x000000f4b000720c */ /* 0x000fe40003f06270 */
[-C--:B------:R-:W-:Y:S01]  /*10e20*/  ISETP.GE.OR P1, PT, R178, R239.reuse, !P1 ;  /* 0x000000efb200720c */ /* 0x080fe20004f26670 */
[----:B------:R-:W-:Y:S01]  /*10e30*/  IMAD.MOV.U32 R12, RZ, RZ, R8 ;  /* 0x000000ffff0c7224 */ /* 0x000fe200078e0008 */
[----:B------:R-:W-:Y:S01]  /*10e40*/  IADD3 R8, R172, 0x30, RZ ;  /* 0x00000030ac087810 */ /* 0x000fe20007ffe0ff */
[----:B------:R-:W3:Y:S01]  /*10e50*/  I2F R177, R177 ;  /* 0x000000b100b17306 */ /* 0x000ee20000201400 */
[----:B-1----:R-:W-:Y:S01]  /*10e60*/  FFMA.FTZ R15, R180, -UR32, R15 ;  /* 0x80000020b40f7c23 */ /* 0x002fe2000801000f */
[----:B------:R-:W-:Y:S02]  /*10e70*/  ISETP.GE.OR P0, PT, R176, R239, !P0 ;  /* 0x000000efb000720c */ /* 0x000fe40004706670 */
[----:B------:R-:W-:Y:S01]  /*10e80*/  IMAD.IADD R5, R248, 0x1, -R8 ;  /* 0x00000001f8057824 */ /* 0x000fe200078e0a08 */
[----:B------:R-:W-:Y:S02]  /*10e90*/  FSEL R11, R11, -INF , !P1 ;  /* 0xff8000000b0b7808 */ /* 0x000fe40004800000 */
[----:B------:R-:W-:Y:S02]  /*10ea0*/  ISETP.GE.AND P1, PT, R165, R247, PT ;  /* 0x000000f7a500720c */ /* 0x000fe40003f26270 */
[----:B------:R-:W-:Y:S01]  /*10eb0*/  IABS R5, R5 ;  /* 0x0000000500057213 */ /* 0x000fe20000000000 */
[----:B------:R-:W1:Y:S01]  /*10ec0*/  I2F R12, R12 ;  /* 0x0000000c000c7306 */ /* 0x000e620000201400 */
[----:B------:R-:W-:Y:S01]  /*10ed0*/  FSEL R199, R15, -INF , !P0 ;  /* 0xff8000000fc77808 */ /* 0x000fe20004000000 */
[----:B--2---:R-:W-:Y:S01]  /*10ee0*/  FFMA.FTZ R19, R10, -UR32, R19 ;  /* 0x800000200a137c23 */ /* 0x004fe20008010013 */
[-C--:B------:R-:W-:Y:S02]  /*10ef0*/  ISETP.GE.OR P1, PT, R165, R246.reuse, !P1 ;  /* 0x000000f6a500720c */ /* 0x080fe40004f26670 */
[----:B------:R-:W-:Y:S02]  /*10f00*/  FSEL R192, R14, -INF , !P6 ;  /* 0xff8000000ec07808 */ /* 0x000fe40007000000 */
[----:B------:R-:W-:Y:S01]  /*10f10*/  FSEL R207, R20, -INF , !P1 ;  /* 0xff80000014cf7808 */ /* 0x000fe20004800000 */
[----:B------:R-:W-:Y:S01]  /*10f20*/  IMAD.IADD R20, R245, 0x1, -R0 ;  /* 0x00000001f5147824 */ /* 0x000fe200078e0a00 */
[-C--:B------:R-:W-:Y:S01]  /*10f30*/  ISETP.GE.AND P1, PT, R0, R247.reuse, PT ;  /* 0x000000f70000720c */ /* 0x080fe20003f26270 */
[----:B------:R-:W2:Y:S01]  /*10f40*/  I2F R17, R5 ;  /* 0x0000000500117306 */ /* 0x000ea20000201400 */
[----:B------:R-:W-:Y:S02]  /*10f50*/  ISETP.GE.AND P6, PT, R2, R247, PT ;  /* 0x000000f70200720c */ /* 0x000fe40003fc6270 */
[-C--:B------:R-:W-:Y:S01]  /*10f60*/  ISETP.GE.OR P1, PT, R0, R246.reuse, !P1 ;  /* 0x000000f60000720c */ /* 0x080fe20004f26670 */
[----:B---3--:R-:W-:Y:S01]  /*10f70*/  FFMA.FTZ R22, R177, -UR32, R22 ;  /* 0x80000020b1167c23 */ /* 0x008fe20008010016 */
[----:B------:R-:W-:Y:S02]  /*10f80*/  ISETP.GE.OR P6, PT, R2, R246, !P6 ;  /* 0x000000f60200720c */ /* 0x000fe400077c6670 */
[----:B------:R-:W-:Y:S02]  /*10f90*/  FSEL R203, R21, -INF , !P1 ;  /* 0xff80000015cb7808 */ /* 0x000fe40004800000 */
[-C--:B------:R-:W-:Y:S02]  /*10fa0*/  ISETP.GE.AND P1, PT, R170, R244.reuse, PT ;  /* 0x000000f4aa00720c */ /* 0x080fe40003f26270 */
[----:B------:R-:W-:Y:S02]  /*10fb0*/  FSEL R198, R24, -INF , !P6 ;  /* 0xff80000018c67808 */ /* 0x000fe40007000000 */
[-C--:B------:R-:W-:Y:S01]  /*10fc0*/  ISETP.GE.AND P6, PT, R165, R244.reuse, PT ;  /* 0x000000f4a500720c */ /* 0x080fe20003fc6270 */
[----:B-1----:R-:W-:Y:S01]  /*10fd0*/  FFMA.FTZ R25, R12, -UR32, R25 ;  /* 0x800000200c197c23 */ /* 0x002fe20008010019 */
[-C--:B------:R-:W-:Y:S01]  /*10fe0*/  ISETP.GE.OR P1, PT, R170, R239.reuse, !P1 ;  /* 0x000000efaa00720c */ /* 0x080fe20004f26670 */
[----:B------:R-:W-:Y:S01]  /*10ff0*/  IMAD.IADD R12, R245, 0x1, -R4 ;  /* 0x00000001f50c7824 */ /* 0x000fe200078e0a04 */
[----:B------:R-:W-:Y:S02]  /*11000*/  ISETP.GE.OR P6, PT, R165, R239, !P6 ;  /* 0x000000efa500720c */ /* 0x000fe400077c6670 */
[----:B------:R-:W-:Y:S02]  /*11010*/  FSEL R186, R18, -INF , !P1 ;  /* 0xff80000012ba7808 */ /* 0x000fe40004800000 */
[----:B------:R-:W-:Y:S02]  /*11020*/  ISETP.GE.AND P1, PT, R4, R247, PT ;  /* 0x000000f70400720c */ /* 0x000fe40003f26270 */
[----:B------:R-:W-:Y:S01]  /*11030*/  FSEL R205, R22, -INF , !P6 ;  /* 0xff80000016cd7808 */ /* 0x000fe20007000000 */
[----:B--2---:R-:W-:Y:S01]  /*11040*/  FFMA.FTZ R28, R17, -UR32, R28 ;  /* 0x80000020111c7c23 */ /* 0x004fe2000801001c */
[----:B------:R-:W-:Y:S02]  /*11050*/  IADD3 R5, R172, 0x31, RZ ;  /* 0x00000031ac057810 */ /* 0x000fe40007ffe0ff */
[----:B------:R-:W-:Y:S02]  /*11060*/  ISETP.GE.AND P6, PT, R2, R244, PT ;  /* 0x000000f40200720c */ /* 0x000fe40003fc6270 */
[----:B------:R-:W-:Y:S01]  /*11070*/  ISETP.GE.OR P1, PT, R4, R246, !P1 ;  /* 0x000000f60400720c */ /* 0x000fe20004f26670 */
[----:B------:R-:W-:Y:S01]  /*11080*/  IMAD.IADD R7, R248, 0x1, -R5 ;  /* 0x00000001f8077824 */ /* 0x000fe200078e0a05 */
[----:B------:R-:W-:Y:S02]  /*11090*/  ISETP.GE.OR P6, PT, R2, R239, !P6 ;  /* 0x000000ef0200720c */ /* 0x000fe400077c6670 */
[----:B------:R-:W-:Y:S01]  /*110a0*/  IABS R14, R20 ;  /* 0x00000014000e7213 */ /* 0x000fe20000000000 */
[C---:B------:R-:W-:Y:S01]  /*110b0*/  IMAD.IADD R20, R245.reuse, 0x1, -R2 ;  /* 0x00000001f5147824 */ /* 0x040fe200078e0a02 */
[----:B------:R-:W-:Y:S01]  /*110c0*/  IABS R7, R7 ;  /* 0x0000000700077213 */ /* 0x000fe20000000000 */
[----:B------:R-:W-:Y:S01]  /*110d0*/  IMAD.IADD R2, R245, 0x1, -R8 ;  /* 0x00000001f5027824 */ /* 0x000fe200078e0a08 */
[----:B------:R-:W-:Y:S02]  /*110e0*/  FSEL R200, R25, -INF , !P1 ;  /* 0xff80000019c87808 */ /* 0x000fe40004800000 */
[----:B------:R-:W-:Y:S01]  /*110f0*/  ISETP.GE.AND P1, PT, R8, R247, PT ;  /* 0x000000f70800720c */ /* 0x000fe20003f26270 */
[----:B------:R-:W-:Y:S01]  /*11100*/  IMAD.MOV.U32 R16, RZ, RZ, R7 ;  /* 0x000000ffff107224 */ /* 0x000fe200078e0007 */
[C---:B------:R-:W-:Y:S01]  /*11110*/  IADD3 R7, R172.reuse, 0x38, RZ ;  /* 0x00000038ac077810 */ /* 0x040fe20007ffe0ff */
[----:B------:R-:W1:Y:S01]  /*11120*/  I2F R14, R14 ;  /* 0x0000000e000e7306 */ /* 0x000e620000201400 */
[----:B------:R-:W-:Y:S02]  /*11130*/  IADD3 R172, R172, 0x39, RZ ;  /* 0x00000039acac7810 */ /* 0x000fe40007ffe0ff */
[----:B------:R-:W-:Y:S01]  /*11140*/  ISETP.GE.OR P1, PT, R8, R246, !P1 ;  /* 0x000000f60800720c */ /* 0x000fe20004f26670 */
[C---:B------:R-:W-:Y:S01]  /*11150*/  IMAD.IADD R15, R248.reuse, 0x1, -R7 ;  /* 0x00000001f80f7824 */ /* 0x040fe200078e0a07 */
[----:B------:R-:W-:Y:S01]  /*11160*/  IABS R2, R2 ;  /* 0x0000000200027213 */ /* 0x000fe20000000000 */
[----:B------:R-:W-:Y:S01]  /*11170*/  IMAD.IADD R10, R248, 0x1, -R172 ;  /* 0x00000001f80a7824 */ /* 0x000fe200078e0aac */
[----:B------:R-:W-:Y:S02]  /*11180*/  IABS R20, R20 ;  /* 0x0000001400147213 */ /* 0x000fe40000000000 */
[----:B------:R-:W-:Y:S01]  /*11190*/  IABS R15, R15 ;  /* 0x0000000f000f7213 */ /* 0x000fe20000000000 */
[----:B------:R-:W2:Y:S01]  /*111a0*/  I2F R16, R16 ;  /* 0x0000001000107306 */ /* 0x000ea20000201400 */
[----:B------:R-:W-:Y:S02]  /*111b0*/  FSEL R191, R28, -INF , !P1 ;  /* 0xff8000001cbf7808 */ /* 0x000fe40004800000 */
[C---:B------:R-:W-:Y:S02]  /*111c0*/  ISETP.GE.AND P1, PT, R0.reuse, R244, PT ;  /* 0x000000f40000720c */ /* 0x040fe40003f26270 */
[----:B------:R-:W-:Y:S02]  /*111d0*/  IABS R10, R10 ;  /* 0x0000000a000a7213 */ /* 0x000fe40000000000 */
[-C--:B------:R-:W-:Y:S02]  /*111e0*/  ISETP.GE.OR P1, PT, R0, R239.reuse, !P1 ;  /* 0x000000ef0000720c */ /* 0x080fe40004f26670 */
[----:B------:R-:W-:Y:S01]  /*111f0*/  FMNMX.FTZ R0, R171, R164, !PT ;  /* 0x000000a4ab007209 */ /* 0x000fe20007810000 */
[----:B------:R-:W3:Y:S01]  /*11200*/  I2F R15, R15 ;  /* 0x0000000f000f7306 */ /* 0x000ee20000201400 */
[----:B------:R-:W-:Y:S02]  /*11210*/  ISETP.GE.AND P0, PT, R168, R244, PT ;  /* 0x000000f4a800720c */ /* 0x000fe40003f06270 */
[----:B------:R-:W-:Y:S01]  /*11220*/  IABS R12, R12 ;  /* 0x0000000c000c7213 */ /* 0x000fe20000000000 */
[----:B-1----:R-:W-:Y:S01]  /*11230*/  FFMA.FTZ R23, R14, -UR32, R23 ;  /* 0x800000200e177c23 */ /* 0x002fe20008010017 */
[----:B------:R-:W-:Y:S02]  /*11240*/  ISETP.GE.OR P0, PT, R168, R239, !P0 ;  /* 0x000000efa800720c */ /* 0x000fe40004706670 */
[----:B------:R-:W-:Y:S02]  /*11250*/  FMNMX.FTZ R0, R169, R0, !PT ;  /* 0x00000000a9007209 */ /* 0x000fe40007810000 */
[----:B------:R-:W-:Y:S01]  /*11260*/  FSEL R202, R19, -INF , !P0 ;  /* 0xff80000013ca7808 */ /* 0x000fe20004000000 */
[----:B------:R-:W1:Y:S01]  /*11270*/  I2F R17, R20 ;  /* 0x0000001400117306 */ /* 0x000e620000201400 */
[-C--:B------:R-:W-:Y:S02]  /*11280*/  ISETP.GE.AND P0, PT, R5, R247.reuse, PT ;  /* 0x000000f70500720c */ /* 0x080fe40003f06270 */
[----:B------:R-:W-:Y:S01]  /*11290*/  FMNMX.FTZ R0, R175, R0, !PT ;  /* 0x00000000af007209 */ /* 0x000fe20007810000 */
[----:B--2---:R-:W-:Y:S01]  /*112a0*/  FFMA.FTZ R29, R16, -UR32, R29 ;  /* 0x80000020101d7c23 */ /* 0x004fe2000801001d */
[----:B------:R-:W-:Y:S02]  /*112b0*/  ISETP.GE.OR P0, PT, R5, R246, !P0 ;  /* 0x000000f60500720c */ /* 0x000fe40004706670 */
[----:B------:R-:W-:Y:S02]  /*112c0*/  FMNMX.FTZ R0, R173, R0, !PT ;  /* 0x00000000ad007209 */ /* 0x000fe40007810000 */
[----:B------:R-:W-:Y:S01]  /*112d0*/  FSEL R189, R29, -INF , !P0 ;  /* 0xff8000001dbd7808 */ /* 0x000fe20004000000 */
[----:B------:R-:W2:Y:S01]  /*112e0*/  I2F R10, R10 ;  /* 0x0000000a000a7306 */ /* 0x000ea20000201400 */
[----:B------:R-:W-:Y:S02]  /*112f0*/  ISETP.GE.AND P0, PT, R7, R247, PT ;  /* 0x000000f70700720c */ /* 0x000fe40003f06270 */
[----:B------:R-:W-:Y:S01]  /*11300*/  FMNMX.FTZ R19, R197, R0, !PT ;  /* 0x00000000c5137209 */ /* 0x000fe20007810000 */
[----:B---3--:R-:W-:Y:S01]  /*11310*/  FFMA.FTZ R32, R15, -UR32, R32 ;  /* 0x800000200f207c23 */ /* 0x008fe20008010020 */
[----:B------:R-:W-:Y:S02]  /*11320*/  FMNMX.FTZ R0, R6, R3, !PT ;  /* 0x0000000306007209 */ /* 0x000fe40007810000 */
[----:B------:R-:W-:Y:S02]  /*11330*/  ISETP.GE.OR P0, PT, R7, R246, !P0 ;  /* 0x000000f60700720c */ /* 0x000fe40004706670 */
[----:B------:R-:W-:Y:S01]  /*11340*/  FSEL R201, R23, -INF , !P1 ;  /* 0xff80000017c97808 */ /* 0x000fe20004800000 */
[----:B------:R3:W4:Y:S01]  /*11350*/  I2F R15, R2 ;  /* 0x00000002000f7306 */ /* 0x0007220000201400 */
[----:B------:R-:W-:Y:S02]  /*11360*/  FSEL R183, R32, -INF , !P0 ;  /* 0xff80000020b77808 */ /* 0x000fe40004000000 */
[-C--:B------:R-:W-:Y:S01]  /*11370*/  ISETP.GE.AND P0, PT, R8, R244.reuse, PT ;  /* 0x000000f40800720c */ /* 0x080fe20003f06270 */
[----:B-1----:R-:W-:Y:S01]  /*11380*/  FFMA.FTZ R26, R17, -UR32, R26 ;  /* 0x80000020111a7c23 */ /* 0x002fe2000801001a */
[----:B------:R-:W-:Y:S01]  /*11390*/  ISETP.GE.AND P1, PT, R4, R244, PT ;  /* 0x000000f40400720c */ /* 0x000fe20003f26270 */
[C---:B------:R-:W-:Y:S01]  /*113a0*/  IMAD.IADD R17, R245.reuse, 0x1, -R7 ;  /* 0x00000001f5117824 */ /* 0x040fe200078e0a07 */
[----:B------:R-:W-:Y:S02]  /*113b0*/  ISETP.GE.OR P0, PT, R8, R239, !P0 ;  /* 0x000000ef0800720c */ /* 0x000fe40004706670 */
[----:B------:R-:W-:Y:S01]  /*113c0*/  FSEL R196, R26, -INF , !P6 ;  /* 0xff8000001ac47808 */ /* 0x000fe20007000000 */
[----:B------:R-:W1:Y:S01]  /*113d0*/  I2F R12, R12 ;  /* 0x0000000c000c7306 */ /* 0x000e620000201400 */
[----:B------:R-:W-:Y:S02]  /*113e0*/  ISETP.GE.AND P6, PT, R172, R247, PT ;  /* 0x000000f7ac00720c */ /* 0x000fe40003fc6270 */
[----:B------:R-:W-:Y:S01]  /*113f0*/  FMNMX.FTZ R8, R190, R19, !PT ;  /* 0x00000013be087209 */ /* 0x000fe20007810000 */
[----:B--2---:R-:W-:Y:S01]  /*11400*/  FFMA.FTZ R33, R10, -UR32, R33 ;  /* 0x800000200a217c23 */ /* 0x004fe20008010021 */
[----:B------:R-:W-:Y:S02]  /*11410*/  ISETP.GE.OR P6, PT, R172, R246, !P6 ;  /* 0x000000f6ac00720c */ /* 0x000fe400077c6670 */
[----:B------:R-:W-:Y:S01]  /*11420*/  ISETP.GE.OR P1, PT, R4, R239, !P1 ;  /* 0x000000ef0400720c */ /* 0x000fe20004f26670 */
[----:B------:R-:W-:Y:S01]  /*11430*/  IMAD.IADD R4, R245, 0x1, -R5 ;  /* 0x00000001f5047824 */ /* 0x000fe200078e0a05 */
[----:B------:R-:W-:Y:S02]  /*11440*/  FSEL R181, R33, -INF , !P6 ;  /* 0xff80000021b57808 */ /* 0x000fe40007000000 */
[----:B------:R-:W2:Y:S01]  /*11450*/  LDL.64 R32, [R1+0x20] ;  /* 0x0000200001207983 */ /* 0x000ea20000100a00 */
[----:B------:R-:W-:Y:S02]  /*11460*/  IABS R17, R17 ;  /* 0x0000001100117213 */ /* 0x000fe40000000000 */
[----:B---3--:R-:W-:Y:S01]  /*11470*/  FMNMX.FTZ R2, R9, R0, !PT ;  /* 0x0000000009027209 */ /* 0x008fe20007810000 */
[----:B------:R-:W-:Y:S01]  /*11480*/  IMAD.IADD R0, R245, 0x1, -R172 ;  /* 0x00000001f5007824 */ /* 0x000fe200078e0aac */
[----:B------:R-:W-:Y:S01]  /*11490*/  IABS R4, R4 ;  /* 0x0000000400047213 */ /* 0x000fe20000000000 */
[----:B----4-:R-:W-:Y:S01]  /*114a0*/  FFMA.FTZ R30, R15, -UR32, R30 ;  /* 0x800000200f1e7c23 */ /* 0x010fe2000801001e */
[----:B------:R-:W-:Y:S01]  /*114b0*/  FMNMX.FTZ R2, R13, R2, !PT ;  /* 0x000000020d027209 */ /* 0x000fe20007810000 */
[----:B------:R-:W3:Y:S01]  /*114c0*/  I2F R17, R17 ;  /* 0x0000001100117306 */ /* 0x000ee20000201400 */
[----:B------:R-:W-:Y:S02]  /*114d0*/  IABS R0, R0 ;  /* 0x0000000000007213 */ /* 0x000fe40000000000 */
[----:B------:R-:W-:Y:S01]  /*114e0*/  FMNMX.FTZ R19, R11, R2, !PT ;  /* 0x000000020b137209 */ /* 0x000fe20007810000 */
[----:B-1----:R-:W-:Y:S01]  /*114f0*/  FFMA.FTZ R27, R12, -UR32, R27 ;  /* 0x800000200c1b7c23 */ /* 0x002fe2000801001b */
[----:B------:R-:W-:Y:S02]  /*11500*/  FMNMX.FTZ R8, R193, R8, !PT ;  /* 0x00000008c1087209 */ /* 0x000fe40007810000 */
[----:B------:R-:W-:Y:S02]  /*11510*/  FMNMX.FTZ R2, R192, R19, !PT ;  /* 0x00000013c0027209 */ /* 0x000fe40007810000 */
[----:B------:R-:W-:Y:S01]  /*11520*/  FSEL R194, R27, -INF , !P1 ;  /* 0xff8000001bc27808 */ /* 0x000fe20004800000 */
[----:B------:R-:W1:Y:S01]  /*11530*/  I2F R4, R4 ;  /* 0x0000000400047306 */ /* 0x000e620000201400 */
[----:B------:R-:W-:Y:S01]  /*11540*/  FMNMX.FTZ R19, R199, R2, !PT ;  /* 0x00000002c7137209 */ /* 0x000fe20007810000 */
[----:B------:R-:W4:Y:S01]  /*11550*/  LDL.64 R26, [R1+0x10] ;  /* 0x00001000011a7983 */ /* 0x000f220000100a00 */
[----:B------:R-:W-:Y:S02]  /*11560*/  FMNMX.FTZ R8, R195, R8, !PT ;  /* 0x00000008c3087209 */ /* 0x000fe40007810000 */
[----:B------:R-:W-:Y:S02]  /*11570*/  FMNMX.FTZ R19, R186, R19, !PT ;  /* 0x00000013ba137209 */ /* 0x000fe40007810000 */
[----:B------:R-:W-:Y:S02]  /*11580*/  FMNMX.FTZ R8, R207, R8, !PT ;  /* 0x00000008cf087209 */ /* 0x000fe40007810000 */
[----:B------:R-:W-:Y:S01]  /*11590*/  FMNMX.FTZ R2, R202, R19, !PT ;  /* 0x00000013ca027209 */ /* 0x000fe20007810000 */
[----:B------:R-:W5:Y:S01]  /*115a0*/  I2F R0, R0 ;  /* 0x0000000000007306 */ /* 0x000f620000201400 */
[----:B------:R-:W4:Y:S01]  /*115b0*/  LDL.64 R18, [R1+0x18] ;  /* 0x0000180001127983 */ /* 0x000f220000100a00 */
[----:B------:R-:W-:Y:S01]  /*115c0*/  ISETP.GE.AND P6, PT, R5, R244, PT ;  /* 0x000000f40500720c */ /* 0x000fe20003fc6270 */
[----:B---3--:R-:W-:Y:S01]  /*115d0*/  FFMA.FTZ R34, R17, -UR32, R34 ;  /* 0x8000002011227c23 */ /* 0x008fe20008010022 */
[----:B------:R-:W-:Y:S02]  /*115e0*/  FMNMX.FTZ R2, R205, R2, !PT ;  /* 0x00000002cd027209 */ /* 0x000fe40007810000 */
[----:B------:R-:W-:Y:S02]  /*115f0*/  FMNMX.FTZ R21, R203, R8, !PT ;  /* 0x00000008cb157209 */ /* 0x000fe40007810000 */
[----:B------:R-:W-:Y:S02]  /*11600*/  ISETP.GE.OR P6, PT, R5, R239, !P6 ;  /* 0x000000ef0500720c */ /* 0x000fe400077c6670 */
[----:B------:R-:W-:Y:S02]  /*11610*/  FMNMX.FTZ R5, R201, R2, !PT ;  /* 0x00000002c9057209 */ /* 0x000fe40007810000 */
[C---:B------:R-:W-:Y:S02]  /*11620*/  ISETP.GE.AND P1, PT, R7.reuse, R244, PT ;  /* 0x000000f40700720c */ /* 0x040fe40003f26270 */
[----:B------:R-:W-:Y:S01]  /*11630*/  FMNMX.FTZ R21, R198, R21, !PT ;  /* 0x00000015c6157209 */ /* 0x000fe20007810000 */
[----:B-1----:R-:W-:Y:S01]  /*11640*/  FFMA.FTZ R31, R4, -UR32, R31 ;  /* 0x80000020041f7c23 */ /* 0x002fe2000801001f */
[----:B------:R-:W-:Y:S02]  /*11650*/  ISETP.GE.OR P1, PT, R7, R239, !P1 ;  /* 0x000000ef0700720c */ /* 0x000fe40004f26670 */
[----:B------:R-:W-:Y:S02]  /*11660*/  FMNMX.FTZ R7, R196, R5, !PT ;  /* 0x00000005c4077209 */ /* 0x000fe40007810000 */
[----:B------:R-:W-:Y:S02]  /*11670*/  FMNMX.FTZ R8, R200, R21, !PT ;  /* 0x00000015c8087209 */ /* 0x000fe40007810000 */
[----:B------:R-:W-:Y:S01]  /*11680*/  FSEL R187, R30, -INF , !P0 ;  /* 0xff8000001ebb7808 */ /* 0x000fe20004000000 */
[----:B------:R-:W-:Y:S01]  /*11690*/  LDSM.16.MT88.4 R20, [R226+0x10000] ;  /* 0x01000000e214783b */ /* 0x000fe20000004200 */
[----:B------:R-:W-:Y:S01]  /*116a0*/  FMNMX.FTZ R4, R194, R7, !PT ;  /* 0x00000007c2047209 */ /* 0x000fe20007810000 */
[----:B-----5:R-:W-:Y:S01]  /*116b0*/  FFMA.FTZ R35, R0, -UR32, R35 ;  /* 0x8000002000237c23 */ /* 0x020fe20008010023 */
[----:B------:R-:W-:Y:S02]  /*116c0*/  FSEL R185, R31, -INF , !P6 ;  /* 0xff8000001fb97808 */ /* 0x000fe40007000000 */
[----:B------:R-:W-:Y:S02]  /*116d0*/  FMNMX.FTZ R4, R187, R4, !PT ;  /* 0x00000004bb047209 */ /* 0x000fe40007810000 */
[----:B------:R-:W-:Y:S02]  /*116e0*/  ISETP.GE.AND P0, PT, R172, R244, PT ;  /* 0x000000f4ac00720c */ /* 0x000fe40003f06270 */
[----:B------:R-:W-:Y:S02]  /*116f0*/  FMNMX.FTZ R8, R191, R8, !PT ;  /* 0x00000008bf087209 */ /* 0x000fe40007810000 */
[----:B------:R-:W-:Y:S02]  /*11700*/  FSEL R180, R34, -INF , !P1 ;  /* 0xff80000022b47808 */ /* 0x000fe40004800000 */
[----:B------:R-:W-:Y:S02]  /*11710*/  FMNMX.FTZ R17, R185, R4, !PT ;  /* 0x00000004b9117209 */ /* 0x000fe40007810000 */
[----:B------:R-:W-:Y:S02]  /*11720*/  FMNMX.FTZ R8, R189, R8, !PT ;  /* 0x00000008bd087209 */ /* 0x000fe40007810000 */
[----:B------:R-:W-:Y:S02]  /*11730*/  ISETP.GE.OR P0, PT, R172, R239, !P0 ;  /* 0x000000efac00720c */ /* 0x000fe40004706670 */
[----:B------:R-:W-:Y:S02]  /*11740*/  FMNMX.FTZ R8, R183, R8, !PT ;  /* 0x00000008b7087209 */ /* 0x000fe40007810000 */
[----:B------:R-:W-:Y:S02]  /*11750*/  FSEL R165, R35, -INF , !P0 ;  /* 0xff80000023a57808 */ /* 0x000fe40004000000 */
        /* <DEDUP_REMOVED lines=11> */
[----:B------:R-:W-:Y:S01]  /*11810*/  FMUL.FTZ R184, R2, c[0x0][0x23c] ;  /* 0x00008f0002b87a20 */ /* 0x000fe20000410000 */
[----:B---3--:R-:W-:Y:S01]  /*11820*/  FMNMX.FTZ R0, R5, R0, !PT ;  /* 0x0000000005007209 */ /* 0x008fe20007810000 */
[----:B------:R-:W-:Y:S03]  /*11830*/  IMAD.U32 R5, RZ, RZ, UR25 ;  /* 0x00000019ff057e24 */ /* 0x000fe6000f8e00ff */
[----:B------:R-:W-:Y:S02]  /*11840*/  FSEL R184, R184, RZ, P1 ;  /* 0x000000ffb8b87208 */ /* 0x000fe40000800000 */
[C---:B------:R-:W-:Y:S01]  /*11850*/  FSETP.NEU.FTZ.AND P0, PT, R0.reuse, -INF , PT ;  /* 0xff8000000000780b */ /* 0x040fe20003f1d000 */
[----:B------:R-:W-:Y:S02]  /*11860*/  FMUL.FTZ R182, R0, c[0x0][0x23c] ;  /* 0x00008f0000b67a20 */ /* 0x000fe40000410000 */
[--C-:B------:R-:W-:Y:S02]  /*11870*/  FFMA.FTZ R174, R173, c[0x0][0x23c], -R184.reuse ;  /* 0x00008f00adae7a23 */ /* 0x100fe400000108b8 */
[--C-:B------:R-:W-:Y:S01]  /*11880*/  FFMA.FTZ R175, R175, c[0x0][0x23c], -R184.reuse ;  /* 0x00008f00afaf7a23 */ /* 0x100fe200000108b8 */
[----:B------:R-:W-:Y:S01]  /*11890*/  FSEL R182, R182, RZ, P0 ;  /* 0x000000ffb6b67208 */ /* 0x000fe20000000000 */
[--C-:B------:R-:W-:Y:S02]  /*118a0*/  FFMA.FTZ R179, R171, c[0x0][0x23c], -R184.reuse ;  /* 0x00008f00abb37a23 */ /* 0x100fe400000108b8 */
[----:B------:R-:W-:Y:S01]  /*118b0*/  FFMA.FTZ R176, R169, c[0x0][0x23c], -R184 ;  /* 0x00008f00a9b07a23 */ /* 0x000fe200000108b8 */
[----:B------:R-:W-:Y:S01]  /*118c0*/  MUFU.EX2 R174, R174 ;  /* 0x000000ae00ae7308 */ /* 0x000fe20000000800 */
[--C-:B------:R-:W-:Y:S02]  /*118d0*/  FFMA.FTZ R172, R11, c[0x0][0x23c], -R182.reuse ;  /* 0x00008f000bac7a23 */ /* 0x100fe400000108b6 */
[--C-:B------:R-:W-:Y:S02]  /*118e0*/  FFMA.FTZ R173, R13, c[0x0][0x23c], -R182.reuse ;  /* 0x00008f000dad7a23 */ /* 0x100fe400000108b6 */
[--C-:B------:R-:W-:Y:S02]  /*118f0*/  FFMA.FTZ R178, R6, c[0x0][0x23c], -R182.reuse ;  /* 0x00008f0006b27a23 */ /* 0x100fe400000108b6 */
[----:B------:R-:W-:Y:S02]  /*11900*/  FFMA.FTZ R177, R9, c[0x0][0x23c], -R182 ;  /* 0x00008f0009b17a23 */ /* 0x000fe400000108b6 */
[--C-:B------:R-:W-:Y:S01]  /*11910*/  FFMA.FTZ R193, R193, c[0x0][0x23c], -R184.reuse ;  /* 0x00008f00c1c17a23 */ /* 0x100fe200000108b8 */
[----:B------:R-:W-:Y:S01]  /*11920*/  MUFU.EX2 R175, R175 ;  /* 0x000000af00af7308 */ /* 0x000fe20000000800 */
[----:B------:R-:W-:Y:S02]  /*11930*/  FFMA.FTZ R188, R195, c[0x0][0x23c], -R184 ;  /* 0x00008f00c3bc7a23 */ /* 0x000fe400000108b8 */
[--C-:B------:R-:W-:Y:S02]  /*11940*/  FFMA.FTZ R186, R186, c[0x0][0x23c], -R182.reuse ;  /* 0x00008f00baba7a23 */ /* 0x100fe400000108b6 */
[----:B------:R-:W-:Y:S02]  /*11950*/  FFMA.FTZ R195, R202, c[0x0][0x23c], -R182 ;  /* 0x00008f00cac37a23 */ /* 0x000fe400000108b6 */
[--C-:B------:R-:W-:Y:S02]  /*11960*/  FFMA.FTZ R197, R197, c[0x0][0x23c], -R184.reuse ;  /* 0x00008f00c5c57a23 */ /* 0x100fe400000108b8 */
[----:B------:R-:W-:Y:S01]  /*11970*/  FFMA.FTZ R190, R190, c[0x0][0x23c], -R184 ;  /* 0x00008f00bebe7a23 */ /* 0x000fe200000108b8 */
[----:B------:R-:W-:Y:S01]  /*11980*/  MUFU.EX2 R173, R173 ;  /* 0x000000ad00ad7308 */ /* 0x000fe20000000800 */
[--C-:B------:R-:W-:Y:S02]  /*11990*/  FFMA.FTZ R192, R192, c[0x0][0x23c], -R182.reuse ;  /* 0x00008f00c0c07a23 */ /* 0x100fe400000108b6 */
[----:B------:R-:W-:Y:S02]  /*119a0*/  FFMA.FTZ R199, R199, c[0x0][0x23c], -R182 ;  /* 0x00008f00c7c77a23 */ /* 0x000fe400000108b6 */
[----:B------:R-:W-:Y:S02]  /*119b0*/  FFMA.FTZ R207, R207, c[0x0][0x23c], -R184 ;  /* 0x00008f00cfcf7a23 */ /* 0x000fe400000108b8 */
[--C-:B------:R-:W-:Y:S02]  /*119c0*/  FFMA.FTZ R201, R201, c[0x0][0x23c], -R182.reuse ;  /* 0x00008f00c9c97a23 */ /* 0x100fe400000108b6 */
[--C-:B------:R-:W-:Y:S01]  /*119d0*/  FFMA.FTZ R187, R187, c[0x0][0x23c], -R182.reuse ;  /* 0x00008f00bbbb7a23 */ /* 0x100fe200000108b6 */
[----:B------:R-:W-:Y:S01]  /*119e0*/  MUFU.EX2 R172, R172 ;  /* 0x000000ac00ac7308 */ /* 0x000fe20000000800 */
[----:B------:R-:W-:Y:S02]  /*119f0*/  FFMA.FTZ R180, R180, c[0x0][0x23c], -R182 ;  /* 0x00008f00b4b47a23 */ /* 0x000fe400000108b6 */
[--C-:B------:R-:W-:Y:S02]  /*11a00*/  FFMA.FTZ R191, R191, c[0x0][0x23c], -R184.reuse ;  /* 0x00008f00bfbf7a23 */ /* 0x100fe400000108b8 */
[----:B------:R-:W-:Y:S05]  /*11a10*/  FFMA.FTZ R183, R183, c[0x0][0x23c], -R184 ;  /* 0x00008f00b7b77a23 */ /* 0x000fea00000108b8 */
        /* <DEDUP_REMOVED lines=11> */
[----:B--2---:R-:W-:Y:S01]  /*11ad0*/  LOP3.LUT R5, R33, UR26, R5, 0x96, !PT ;  /* 0x0000001a21057c12 */ /* 0x004fe2000f8e9605 */
[----:B------:R-:W-:Y:S04]  /*11ae0*/  UIADD3 UR26, UR26, 0x1, URZ ;  /* 0x000000011a1a7890 */ /* 0x000fe8000fffe03f */
[----:B------:R-:W-:Y:S04]  /*11af0*/  IMAD.WIDE.U32 R14, R5, -0x326172a9, RZ ;  /* 0xcd9e8d57050e7825 */ /* 0x000fe800078e00ff */
[----:B------:R-:W-:Y:S10]  /*11b00*/  MUFU.EX2 R199, R199 ;  /* 0x000000c700c77308 */ /* 0x000ff40000000800 */
[----:B------:R-:W-:Y:S01]  /*11b10*/  MUFU.EX2 R207, R207 ;  /* 0x000000cf00cf7308 */ /* 0x000fe20000000800 */
[----:B----4-:R-:W-:Y:S01]  /*11b20*/  LOP3.LUT R4, R27, UR4, R32, 0x96, !PT ;  /* 0x000000041b047c12 */ /* 0x010fe2000f8e9620 */
[----:B------:R-:W-:Y:S04]  /*11b30*/  UIADD3 UR4, UR24, -0x4ab325aa, URZ ;  /* 0xb54cda5618047890 */ /* 0x000fe8000fffe03f */
[----:B------:R-:W-:Y:S04]  /*11b40*/  IMAD.WIDE.U32 R30, R4, -0x326172a9, RZ ;  /* 0xcd9e8d57041e7825 */ /* 0x000fe800078e00ff */
[----:B------:R-:W-:Y:S01]  /*11b50*/  MUFU.EX2 R201, R201 ;  /* 0x000000c900c97308 */ /* 0x000fe20000000800 */
[----:B------:R-:W-:Y:S02]  /*11b60*/  LOP3.LUT R4, R15, UR5, R18, 0x96, !PT ;  /* 0x000000050f047c12 */ /* 0x000fe4000f8e9612 */
[----:B------:R-:W-:Y:S03]  /*11b70*/  LOP3.LUT R10, R31, UR14, R14, 0x96, !PT ;  /* 0x0000000e1f0a7c12 */ /* 0x000fe6000f8e960e */
[----:B------:R-:W-:Y:S04]  /*11b80*/  IMAD.WIDE.U32 R4, R4, -0x2daee0ad, RZ ;  /* 0xd2511f5304047825 */ /* 0x000fe800078e00ff */
[----:B------:R-:W-:Y:S01]  /*11b90*/  MUFU.EX2 R191, R191 ;  /* 0x000000bf00bf7308 */ /* 0x000fe20000000800 */
[----:B------:R-:W-:Y:S01]  /*11ba0*/  IMAD.WIDE.U32 R10, R10, -0x2daee0ad, RZ ;  /* 0xd2511f530a0a7825 */ /* 0x000fe200078e00ff */
[----:B------:R-:W-:Y:S04]  /*11bb0*/  LOP3.LUT R5, R5, UR36, R26, 0x96, !PT ;  /* 0x0000002405057c12 */ /* 0x000fe8000f8e961a */
[----:B------:R-:W-:Y:S01]  /*11bc0*/  LOP3.LUT R4, R11, UR34, R4, 0x96, !PT ;  /* 0x000000220b047c12 */ /* 0x000fe2000f8e9604 */
[----:B------:R-:W-:Y:S03]  /*11bd0*/  IMAD.WIDE.U32 R12, R5, -0x326172a9, RZ ;  /* 0xcd9e8d57050c7825 */ /* 0x000fe600078e00ff */
[----:B------:R-:W-:Y:S01]  /*11be0*/  MUFU.EX2 R187, R187 ;  /* 0x000000bb00bb7308 */ /* 0x000fe20000000800 */
[----:B------:R-:W-:Y:S01]  /*11bf0*/  IMAD.WIDE.U32 R24, R4, -0x326172a9, RZ ;  /* 0xcd9e8d5704187825 */ /* 0x000fe200078e00ff */
[----:B------:R-:W-:Y:S04]  /*11c00*/  LOP3.LUT R4, R13, UR35, R30, 0x96, !PT ;  /* 0x000000230d047c12 */ /* 0x000fe8000f8e961e */
[----:B------:R-:W-:Y:S01]  /*11c10*/  LOP3.LUT R5, R25, UR33, R12, 0x96, !PT ;  /* 0x0000002119057c12 */ /* 0x000fe2000f8e960c */
[----:B------:R-:W-:Y:S03]  /*11c20*/  IMAD.WIDE.U32 R12, R4, -0x2daee0ad, RZ ;  /* 0xd2511f53040c7825 */ /* 0x000fe600078e00ff */
[----:B------:R-:W-:Y:S01]  /*11c30*/  MUFU.EX2 R183, R183 ;  /* 0x000000b700b77308 */ /* 0x000fe20000000800 */
[----:B------:R-:W-:Y:S01]  /*11c40*/  IMAD.WIDE.U32 R34, R5, -0x2daee0ad, RZ ;  /* 0xd2511f5305227825 */ /* 0x000fe200078e00ff */
[----:B------:R-:W-:Y:S02]  /*11c50*/  LOP3.LUT R4, R13, UR31, R10, 0x96, !PT ;  /* 0x0000001f0d047c12 */ /* 0x000fe4000f8e960a */
[----:B------:R-:W-:Y:S02]  /*11c60*/  FSEL R5, R2, RZ, P1 ;  /* 0x000000ff02057208 */ /* 0x000fe40000800000 */
[----:B------:R-:W-:Y:S01]  /*11c70*/  LOP3.LUT R6, R35, UR19, R12, 0x96, !PT ;  /* 0x0000001323067c12 */ /* 0x000fe2000f8e960c */
[----:B------:R-:W-:Y:S01]  /*11c80*/  IMAD.WIDE.U32 R28, R4, -0x326172a9, RZ ;  /* 0xcd9e8d57041c7825 */ /* 0x000fe200078e00ff */
[----:B------:R-:W-:Y:S01]  /*11c90*/  FSEL R4, R0, RZ, P0 ;  /* 0x000000ff00047208 */ /* 0x000fe20000000000 */
[----:B------:R-:W1:Y:S01]  /*11ca0*/  LDSM.16.MT88.4 R12, [R228+0x10000] ;  /* 0x01000000e40c783b */ /* 0x000e620000004200 */
[----:B------:R-:W-:Y:S01]  /*11cb0*/  MUFU.EX2 R180, R180 ;  /* 0x000000b400b47308 */ /* 0x000fe20000000800 */
[----:B------:R-:W-:Y:S01]  /*11cc0*/  FADD.FTZ R164, -R5, R164 ;  /* 0x000000a405a47221 */ /* 0x000fe20000010100 */
[----:B------:R-:W-:Y:S01]  /*11cd0*/  PLOP3.LUT P0, PT, PT, PT, UP0, 0x80, 0x0 ;  /* 0x000000000000781c */ /* 0x000fe20003f0f008 */
[----:B------:R-:W-:Y:S02]  /*11ce0*/  FADD.FTZ R4, -R4, R3 ;  /* 0x0000000304047221 */ /* 0x000fe40000010100 */
[----:B------:R-:W-:Y:S04]  /*11cf0*/  IMAD.WIDE.U32 R6, R6, -0x326172a9, RZ ;  /* 0xcd9e8d5706067825 */ /* 0x000fe800078e00ff */
[----:B------:R-:W-:Y:S01]  /*11d00*/  FMUL.FTZ R164, R164, c[0x0][0x23c] ;  /* 0x00008f00a4a47a20 */ /* 0x000fe20000410000 */
[--C-:B------:R-:W-:Y:S01]  /*11d10*/  SHF.R.U32.HI R171, RZ, 0x10, R6.reuse ;  /* 0x00000010ffab7819 */ /* 0x100fe20000011606 */
[----:B------:R-:W-:Y:S01]  /*11d20*/  FMUL.FTZ R3, R4, c[0x0][0x23c] ;  /* 0x00008f0004037a20 */ /* 0x000fe20000410000 */
[C---:B------:R-:W-:Y:S02]  /*11d30*/  LOP3.LUT R10, R6.reuse, 0xffff, RZ, 0xc0, !PT ;  /* 0x0000ffff060a7812 */ /* 0x040fe400078ec0ff */
[----:B------:R-:W-:Y:S01]  /*11d40*/  LOP3.LUT R5, R6, 0xff, RZ, 0xc0, !PT ;  /* 0x000000ff06057812 */ /* 0x000fe200078ec0ff */
[----:B------:R-:W2:Y:S01]  /*11d50*/  MUFU.EX2 R164, R164 ;  /* 0x000000a400a47308 */ /* 0x000ea20000000800 */
[----:B------:R-:W-:Y:S02]  /*11d60*/  SHF.R.U32.HI R8, RZ, 0x18, R6 ;  /* 0x00000018ff087819 */ /* 0x000fe40000011606 */
[----:B------:R-:W-:Y:S02]  /*11d70*/  LOP3.LUT R6, R7, UR4, R28, 0x96, !PT ;  /* 0x0000000407067c12 */ /* 0x000fe4000f8e961c */
[----:B------:R-:W-:Y:S02]  /*11d80*/  LOP3.LUT R171, R171, 0xff, RZ, 0xc0, !PT ;  /* 0x000000ffabab7812 */ /* 0x000fe400078ec0ff */
[----:B------:R-:W-:Y:S02]  /*11d90*/  SHF.R.U32.HI R10, RZ, 0x8, R10 ;  /* 0x00000008ff0a7819 */ /* 0x000fe4000001160a */
[----:B------:R-:W-:Y:S01]  /*11da0*/  SHF.R.U32.HI R9, RZ, 0x10, R6 ;  /* 0x00000010ff097819 */ /* 0x000fe20000011606 */
[----:B------:R-:W3:Y:S01]  /*11db0*/  MUFU.EX2 R3, R3 ;  /* 0x0000000300037308 */ /* 0x000ee20000000800 */
[----:B------:R-:W-:Y:S02]  /*11dc0*/  PRMT R171, R171, 0x5410, R8 ;  /* 0x00005410abab7816 */ /* 0x000fe40000000008 */
[C---:B------:R-:W-:Y:S02]  /*11dd0*/  LOP3.LUT R8, R6.reuse, 0xffff, RZ, 0xc0, !PT ;  /* 0x0000ffff06087812 */ /* 0x040fe400078ec0ff */
[----:B------:R-:W-:Y:S01]  /*11de0*/  PRMT R5, R5, 0x5410, R10 ;  /* 0x0000541005057816 */ /* 0x000fe2000000000a */
[--C-:B------:R-:W-:Y:S01]  /*11df0*/  HSET2.LE.AND R171, R171, R252.reuse, PT ;  /* 0x000000fcabab7233 */ /* 0x100fe20003803000 */
[----:B------:R-:W-:Y:S02]  /*11e00*/  SHF.R.U32.HI R8, RZ, 0x8, R8 ;  /* 0x00000008ff087819 */ /* 0x000fe40000011608 */
[----:B------:R-:W-:Y:S01]  /*11e10*/  LOP3.LUT R4, R9, 0xff, RZ, 0xc0, !PT ;  /* 0x000000ff09047812 */ /* 0x000fe200078ec0ff */
[--C-:B------:R-:W-:Y:S01]  /*11e20*/  HSET2.LE.AND R170, R5, R252.reuse, PT ;  /* 0x000000fc05aa7233 */ /* 0x100fe20003803000 */
[----:B------:R-:W-:Y:S02]  /*11e30*/  LOP3.LUT R7, R6, 0xff, RZ, 0xc0, !PT ;  /* 0x000000ff06077812 */ /* 0x000fe400078ec0ff */
[----:B------:R-:W-:Y:S01]  /*11e40*/  SHF.R.U32.HI R169, RZ, 0x18, R6 ;  /* 0x00000018ffa97819 */ /* 0x000fe20000011606 */
[C---:B--2---:R-:W-:Y:S01]  /*11e50*/  FMUL.FTZ R9, R164.reuse, R157 ;  /* 0x0000009da4097220 */ /* 0x044fe20000410000 */
[----:B------:R-:W-:Y:S01]  /*11e60*/  PRMT R7, R7, 0x5410, R8 ;  /* 0x0000541007077816 */ /* 0x000fe20000000008 */
[----:B------:R-:W-:Y:S01]  /*11e70*/  FMUL.FTZ R8, R164, R156 ;  /* 0x0000009ca4087220 */ /* 0x000fe20000410000 */
[----:B------:R-:W-:Y:S01]  /*11e80*/  PRMT R169, R4, 0x5410, R169 ;  /* 0x0000541004a97816 */ /* 0x000fe200000000a9 */
[----:B------:R-:W-:Y:S01]  /*11e90*/  IMAD.MOV.U32 R156, RZ, RZ, R18 ;  /* 0x000000ffff9c7224 */ /* 0x000fe200078e0012 */
[----:B------:R-:W-:Y:S01]  /*11ea0*/  F2FP.PACK_AB R5, R174, R175 ;  /* 0x000000afae05723e */ /* 0x000fe200000000ff */
[--C-:B------:R-:W-:Y:S01]  /*11eb0*/  HSET2.LE.AND R168, R7, R252.reuse, PT ;  /* 0x000000fc07a87233 */ /* 0x100fe20003803000 */
[----:B------:R-:W-:Y:S01]  /*11ec0*/  F2FP.PACK_AB R4, R172, R173 ;  /* 0x000000adac04723e */ /* 0x000fe200000000ff */
[--C-:B------:R-:W-:Y:S01]  /*11ed0*/  HSET2.LE.AND R169, R169, R252.reuse, PT ;  /* 0x000000fca9a97233 */ /* 0x100fe20003803000 */
[----:B------:R-:W-:Y:S01]  /*11ee0*/  LOP3.LUT R170, R170, R5, RZ, 0xc0, !PT ;  /* 0x00000005aaaa7212 */ /* 0x000fe200078ec0ff */
[----:B---3--:R-:W-:Y:S01]  /*11ef0*/  FMUL.FTZ R6, R3, R162 ;  /* 0x000000a203067220 */ /* 0x008fe20000410000 */
[----:B------:R-:W-:Y:S01]  /*11f00*/  LOP3.LUT R171, R171, R4, RZ, 0xc0, !PT ;  /* 0x00000004abab7212 */ /* 0x000fe200078ec0ff */
[C---:B------:R-:W-:Y:S01]  /*11f10*/  FMUL.FTZ R7, R3.reuse, R163 ;  /* 0x000000a303077220 */ /* 0x040fe20000410000 */
[----:B------:R-:W-:Y:S01]  /*11f20*/  F2FP.PACK_AB R5, R176, R179 ;  /* 0x000000b3b005723e */ /* 0x000fe200000000ff */
[----:B------:R-:W-:Y:S01]  /*11f30*/  FMUL.FTZ R10, R3, R158 ;  /* 0x0000009e030a7220 */ /* 0x000fe20000410000 */
[----:B------:R-:W-:Y:S01]  /*11f40*/  F2FP.PACK_AB R4, R177, R178 ;  /* 0x000000b2b104723e */ /* 0x000fe200000000ff */
[----:B------:R-:W-:Y:S01]  /*11f50*/  FMUL.FTZ R11, R3, R159 ;  /* 0x0000009f030b7220 */ /* 0x000fe20000410000 */
[----:B------:R-:W-:Y:S01]  /*11f60*/  LOP3.LUT R168, R168, R5, RZ, 0xc0, !PT ;  /* 0x00000005a8a87212 */ /* 0x000fe200078ec0ff */
[C---:B------:R-:W-:Y:S01]  /*11f70*/  FMUL.FTZ R5, R164.reuse, R161 ;  /* 0x000000a1a4057220 */ /* 0x040fe20000410000 */
[----:B------:R-:W-:Y:S01]  /*11f80*/  LOP3.LUT R169, R169, R4, RZ, 0xc0, !PT ;  /* 0x00000004a9a97212 */ /* 0x000fe200078ec0ff */
[C---:B------:R-:W-:Y:S02]  /*11f90*/  FMUL.FTZ R4, R164.reuse, R160 ;  /* 0x000000a0a4047220 */ /* 0x040fe40000410000 */
[----:B------:R-:W-:Y:S02]  /*11fa0*/  IMAD.MOV.U32 R160, RZ, RZ, R30 ;  /* 0x000000ffffa07224 */ /* 0x000fe400078e001e */
[----:B------:R-:W-:Y:S02]  /*11fb0*/  IMAD.MOV.U32 R161, RZ, RZ, R31 ;  /* 0x000000ffffa17224 */ /* 0x000fe400078e001f */
[----:B------:R-:W-:Y:S01]  /*11fc0*/  IMAD.MOV.U32 R157, RZ, RZ, R19 ;  /* 0x000000ffff9d7224 */ /* 0x000fe200078e0013 */
[C---:B-1----:R-:W-:Y:S01]  /*11fd0*/  HMMA.16816.F32 R4, R168.reuse, R12, R4 ;  /* 0x0000000ca804723c */ /* 0x042fe20000001804 */
[----:B------:R-:W-:Y:S02]  /*11fe0*/  IMAD.MOV.U32 R158, RZ, RZ, R32 ;  /* 0x000000ffff9e7224 */ /* 0x000fe400078e0020 */
[----:B------:R-:W-:Y:S02]  /*11ff0*/  IMAD.MOV.U32 R159, RZ, RZ, R33 ;  /* 0x000000ffff9f7224 */ /* 0x000fe400078e0021 */
[C---:B------:R-:W-:Y:S02]  /*12000*/  FMUL.FTZ R32, R164.reuse, R132 ;  /* 0x00000084a4207220 */ /* 0x040fe40000410000 */
[C---:B------:R-:W-:Y:S01]  /*12010*/  FMUL.FTZ R33, R164.reuse, R133 ;  /* 0x00000085a4217220 */ /* 0x040fe20000410000 */
[C---:B------:R-:W-:Y:S01]  /*12020*/  HMMA.16816.F32 R8, R168.reuse, R14, R8 ;  /* 0x0000000ea808723c */ /* 0x040fe20000001808 */
[C---:B------:R-:W-:Y:S03]  /*12030*/  FMUL.FTZ R12, R164.reuse, R152 ;  /* 0x00000098a40c7220 */ /* 0x040fe60000410000 */
[C---:B------:R-:W-:Y:S02]  /*12040*/  FMUL.FTZ R13, R164.reuse, R153 ;  /* 0x00000099a40d7220 */ /* 0x040fe40000410000 */
[C---:B------:R-:W-:Y:S02]  /*12050*/  FMUL.FTZ R18, R3.reuse, R150 ;  /* 0x0000009603127220 */ /* 0x040fe40000410000 */
[C---:B------:R-:W-:Y:S04]  /*12060*/  FMUL.FTZ R14, R3.reuse, R154 ;  /* 0x0000009a030e7220 */ /* 0x040fe80000410000 */
[----:B------:R-:W-:Y:S02]  /*12070*/  IMAD.MOV.U32 R154, RZ, RZ, R28 ;  /* 0x000000ffff9a7224 */ /* 0x000fe400078e001c */
[C---:B------:R-:W-:Y:S02]  /*12080*/  FMUL.FTZ R15, R3.reuse, R155 ;  /* 0x0000009b030f7220 */ /* 0x040fe40000410000 */
[----:B------:R-:W-:Y:S02]  /*12090*/  IMAD.MOV.U32 R155, RZ, RZ, R29 ;  /* 0x000000ffff9b7224 */ /* 0x000fe400078e001d */
[----:B------:R-:W1:Y:S01]  /*120a0*/  LDSM.16.MT88.4 R28, [R225+0x10000] ;  /* 0x01000000e11c783b */ /* 0x000e620000004200 */
[----:B------:R-:W-:Y:S02]  /*120b0*/  IMAD.MOV.U32 R162, RZ, RZ, R26 ;  /* 0x000000ffffa27224 */ /* 0x000fe400078e001a */
[C---:B------:R-:W-:Y:S01]  /*120c0*/  HMMA.16816.F32 R12, R168.reuse, R20, R12 ;  /* 0x00000014a80c723c */ /* 0x040fe2000000180c */
[C---:B------:R-:W-:Y:S02]  /*120d0*/  FMUL.FTZ R16, R164.reuse, R148 ;  /* 0x00000094a4107220 */ /* 0x040fe40000410000 */
[C---:B------:R-:W-:Y:S02]  /*120e0*/  FMUL.FTZ R17, R164.reuse, R149 ;  /* 0x00000095a4117220 */ /* 0x040fe40000410000 */
[C---:B------:R-:W-:Y:S02]  /*120f0*/  FMUL.FTZ R19, R3.reuse, R151 ;  /* 0x0000009703137220 */ /* 0x040fe40000410000 */
[C---:B------:R-:W-:Y:S02]  /*12100*/  FMUL.FTZ R20, R164.reuse, R144 ;  /* 0x00000090a4147220 */ /* 0x040fe40000410000 */
[C---:B------:R-:W-:Y:S03]  /*12110*/  FMUL.FTZ R21, R164.reuse, R145 ;  /* 0x00000091a4157220 */ /* 0x040fe60000410000 */
[C---:B------:R-:W-:Y:S01]  /*12120*/  HMMA.16816.F32 R16, R168.reuse, R22, R16 ;  /* 0x00000016a810723c */ /* 0x040fe20000001810 */
[C---:B------:R-:W-:Y:S02]  /*12130*/  FMUL.FTZ R26, R3.reuse, R142 ;  /* 0x0000008e031a7220 */ /* 0x040fe40000410000 */
[----:B------:R-:W-:Y:S02]  /*12140*/  IMAD.MOV.U32 R163, RZ, RZ, R27 ;  /* 0x000000ffffa37224 */ /* 0x000fe400078e001b */
[C---:B------:R-:W-:Y:S02]  /*12150*/  FMUL.FTZ R27, R3.reuse, R143 ;  /* 0x0000008f031b7220 */ /* 0x040fe40000410000 */
[C---:B------:R-:W-:Y:S02]  /*12160*/  FMUL.FTZ R22, R3.reuse, R146 ;  /* 0x0000009203167220 */ /* 0x040fe40000410000 */
[C---:B------:R-:W-:Y:S02]  /*12170*/  FMUL.FTZ R23, R3.reuse, R147 ;  /* 0x0000009303177220 */ /* 0x040fe40000410000 */
[----:B------:R-:W2:Y:S01]  /*12180*/  LDSM.16.MT88.4 R144, [R224+0x10000] ;  /* 0x01000000e090783b */ /* 0x000ea20000004200 */
[----:B------:R-:W-:Y:S02]  /*12190*/  IMAD.MOV.U32 R152, RZ, RZ, R34 ;  /* 0x000000ffff987224 */ /* 0x000fe400078e0022 */
[C---:B------:R-:W-:Y:S02]  /*121a0*/  FMUL.FTZ R34, R3.reuse, R134 ;  /* 0x0000008603227220 */ /* 0x040fe40000410000 */
[----:B------:R-:W-:Y:S02]  /*121b0*/  IMAD.MOV.U32 R153, RZ, RZ, R35 ;  /* 0x000000ffff997224 */ /* 0x000fe400078e0023 */
[----:B------:R-:W-:Y:S02]  /*121c0*/  FMUL.FTZ R35, R3, R135 ;  /* 0x0000008703237220 */ /* 0x000fe40000410000 */
[----:B------:R-:W-:Y:S01]  /*121d0*/  LDSM.16.MT88.4 R132, [R226+0x12000] ;  /* 0x01200000e284783b */ /* 0x000fe20000004200 */
[C---:B------:R-:W-:Y:S02]  /*121e0*/  FMUL.FTZ R36, R164.reuse, R36 ;  /* 0x00000024a4247220 */ /* 0x040fe40000410000 */
[C---:B------:R-:W-:Y:S01]  /*121f0*/  FMUL.FTZ R37, R164.reuse, R37 ;  /* 0x00000025a4257220 */ /* 0x040fe20000410000 */
[C---:B-1----:R-:W-:Y:S01]  /*12200*/  HMMA.16816.F32 R20, R168.reuse, R28, R20 ;  /* 0x0000001ca814723c */ /* 0x042fe20000001814 */
[----:B------:R-:W-:Y:S02]  /*12210*/  IMAD.MOV.U32 R148, RZ, RZ, R24 ;  /* 0x000000ffff947224 */ /* 0x000fe400078e0018 */
[----:B------:R-:W-:Y:S02]  /*12220*/  IMAD.MOV.U32 R149, RZ, RZ, R25 ;  /* 0x000000ffff957224 */ /* 0x000fe400078e0019 */
[C---:B------:R-:W-:Y:S01]  /*12230*/  FMUL.FTZ R24, R164.reuse, R140 ;  /* 0x0000008ca4187220 */ /* 0x040fe20000410000 */
[----:B------:R-:W-:Y:S01]  /*12240*/  LOP3.LUT R140, R155, UR20, R148, 0x96, !PT ;  /* 0x000000149b8c7c12 */ /* 0x000fe2000f8e9694 */
[C---:B------:R-:W-:Y:S02]  /*12250*/  FMUL.FTZ R25, R164.reuse, R141 ;  /* 0x0000008da4197220 */ /* 0x040fe40000410000 */
[C---:B------:R-:W-:Y:S03]  /*12260*/  FMUL.FTZ R28, R164.reuse, R136 ;  /* 0x00000088a41c7220 */ /* 0x040fe60000410000 */
[C---:B------:R-:W-:Y:S02]  /*12270*/  FMUL.FTZ R29, R164.reuse, R137 ;  /* 0x00000089a41d7220 */ /* 0x040fe40000410000 */
[C---:B------:R-:W-:Y:S01]  /*12280*/  HMMA.16816.F32 R24, R168.reuse, R30, R24 ;  /* 0x0000001ea818723c */ /* 0x040fe20000001818 */
[C---:B------:R-:W-:Y:S02]  /*12290*/  FMUL.FTZ R38, R3.reuse, R38 ;  /* 0x0000002603267220 */ /* 0x040fe40000410000 */
[C---:B------:R-:W-:Y:S02]  /*122a0*/  FMUL.FTZ R39, R3.reuse, R39 ;  /* 0x0000002703277220 */ /* 0x040fe40000410000 */
[C---:B------:R-:W-:Y:S02]  /*122b0*/  FMUL.FTZ R40, R164.reuse, R40 ;  /* 0x00000028a4287220 */ /* 0x040fe40000410000 */
[C---:B------:R-:W-:Y:S02]  /*122c0*/  FMUL.FTZ R30, R3.reuse, R138 ;  /* 0x0000008a031e7220 */ /* 0x040fe40000410000 */
[C---:B------:R-:W-:Y:S02]  /*122d0*/  FMUL.FTZ R31, R3.reuse, R139 ;  /* 0x0000008b031f7220 */ /* 0x040fe40000410000 */
[----:B------:R-:W1:Y:S01]  /*122e0*/  LDSM.16.MT88.4 R136, [R228+0x12000] ;  /* 0x01200000e488783b */ /* 0x000e620000004200 */
[C---:B------:R-:W-:Y:S02]  /*122f0*/  FMUL.FTZ R41, R164.reuse, R41 ;  /* 0x00000029a4297220 */ /* 0x040fe40000410000 */
[C---:B------:R-:W-:Y:S02]  /*12300*/  FMUL.FTZ R42, R3.reuse, R42 ;  /* 0x0000002a032a7220 */ /* 0x040fe40000410000 */
[C---:B--2---:R-:W-:Y:S01]  /*12310*/  HMMA.16816.F32 R28, R168.reuse, R144, R28 ;  /* 0x00000090a81c723c */ /* 0x044fe2000000181c */
[----:B------:R-:W-:Y:S02]  /*12320*/  FMUL.FTZ R43, R3, R43 ;  /* 0x0000002b032b7220 */ /* 0x000fe40000410000 */
[C---:B------:R-:W-:Y:S02]  /*12330*/  FMUL.FTZ R44, R164.reuse, R44 ;  /* 0x0000002ca42c7220 */ /* 0x040fe40000410000 */
[C---:B------:R-:W-:Y:S02]  /*12340*/  FMUL.FTZ R45, R164.reuse, R45 ;  /* 0x0000002da42d7220 */ /* 0x040fe40000410000 */
[----:B------:R-:W-:Y:S01]  /*12350*/  F2FP.PACK_AB R144, R199, R192 ;  /* 0x000000c0c790723e */ /* 0x000fe200000000ff */
[C---:B------:R-:W-:Y:S01]  /*12360*/  HMMA.16816.F32 R32, R168.reuse, R146, R32 ;  /* 0x00000092a820723c */ /* 0x040fe20000001820 */
[C---:B------:R-:W-:Y:S03]  /*12370*/  FMUL.FTZ R46, R3.reuse, R46 ;  /* 0x0000002e032e7220 */ /* 0x040fe60000410000 */
[----:B------:R-:W-:Y:S02]  /*12380*/  FMUL.FTZ R47, R3, R47 ;  /* 0x0000002f032f7220 */ /* 0x000fe40000410000 */
[C---:B------:R-:W-:Y:S01]  /*12390*/  FMUL.FTZ R48, R164.reuse, R48 ;  /* 0x00000030a4307220 */ /* 0x040fe20000410000 */
[----:B------:R-:W-:Y:S01]  /*123a0*/  F2FP.PACK_AB R146, R195, R186 ;  /* 0x000000bac392723e */ /* 0x000fe200000000ff */
[C---:B------:R-:W-:Y:S04]  /*123b0*/  FMUL.FTZ R49, R164.reuse, R49 ;  /* 0x00000031a4317220 */ /* 0x040fe80000410000 */
[C---:B------:R-:W-:Y:S02]  /*123c0*/  FMUL.FTZ R50, R3.reuse, R50 ;  /* 0x0000003203327220 */ /* 0x040fe40000410000 */
[C---:B------:R-:W-:Y:S02]  /*123d0*/  FMUL.FTZ R51, R3.reuse, R51 ;  /* 0x0000003303337220 */ /* 0x040fe40000410000 */
[C---:B------:R-:W-:Y:S02]  /*123e0*/  FMUL.FTZ R52, R164.reuse, R52 ;  /* 0x00000034a4347220 */ /* 0x040fe40000410000 */
[C---:B------:R-:W-:Y:S02]  /*123f0*/  FMUL.FTZ R53, R164.reuse, R53 ;  /* 0x00000035a4357220 */ /* 0x040fe40000410000 */
[C---:B------:R-:W-:Y:S02]  /*12400*/  FMUL.FTZ R54, R3.reuse, R54 ;  /* 0x0000003603367220 */ /* 0x040fe40000410000 */
[C---:B------:R-:W-:Y:S02]  /*12410*/  FMUL.FTZ R55, R3.reuse, R55 ;  /* 0x0000003703377220 */ /* 0x040fe40000410000 */
[C---:B------:R-:W-:Y:S02]  /*12420*/  FMUL.FTZ R56, R164.reuse, R56 ;  /* 0x00000038a4387220 */ /* 0x040fe40000410000 */
[C---:B------:R-:W-:Y:S01]  /*12430*/  FMUL.FTZ R57, R164.reuse, R57 ;  /* 0x00000039a4397220 */ /* 0x040fe20000410000 */
[C---:B-1----:R-:W-:Y:S01]  /*12440*/  HMMA.16816.F32 R36, R168.reuse, R136, R36 ;  /* 0x00000088a824723c */ /* 0x042fe20000001824 */
[C---:B------:R-:W-:Y:S02]  /*12450*/  FMUL.FTZ R58, R3.reuse, R58 ;  /* 0x0000003a033a7220 */ /* 0x040fe40000410000 */
[C---:B------:R-:W-:Y:S02]  /*12460*/  FMUL.FTZ R59, R3.reuse, R59 ;  /* 0x0000003b033b7220 */ /* 0x040fe40000410000 */
[C---:B------:R-:W-:Y:S02]  /*12470*/  FMUL.FTZ R60, R164.reuse, R60 ;  /* 0x0000003ca43c7220 */ /* 0x040fe40000410000 */
[C---:B------:R-:W-:Y:S01]  /*12480*/  FMUL.FTZ R61, R164.reuse, R61 ;  /* 0x0000003da43d7220 */ /* 0x040fe20000410000 */
[C---:B------:R-:W-:Y:S01]  /*12490*/  HMMA.16816.F32 R40, R168.reuse, R138, R40 ;  /* 0x0000008aa828723c */ /* 0x040fe20000001828 */
[----:B------:R-:W1:Y:S03]  /*124a0*/  LDSM.16.MT88.4 R136, [R225+0x12000] ;  /* 0x01200000e188783b */ /* 0x000e660000004200 */
[C---:B------:R-:W-:Y:S02]  /*124b0*/  FMUL.FTZ R62, R3.reuse, R62 ;  /* 0x0000003e033e7220 */ /* 0x040fe40000410000 */
[C---:B------:R-:W-:Y:S02]  /*124c0*/  FMUL.FTZ R63, R3.reuse, R63 ;  /* 0x0000003f033f7220 */ /* 0x040fe40000410000 */
[C---:B------:R-:W-:Y:S01]  /*124d0*/  HMMA.16816.F32 R44, R168.reuse, R132, R44 ;  /* 0x00000084a82c723c */ /* 0x040fe2000000182c */
[C---:B------:R-:W-:Y:S03]  /*124e0*/  FMUL.FTZ R64, R164.reuse, R64 ;  /* 0x00000040a4407220 */ /* 0x040fe60000410000 */
[C---:B------:R-:W-:Y:S02]  /*124f0*/  FMUL.FTZ R65, R164.reuse, R65 ;  /* 0x00000041a4417220 */ /* 0x040fe40000410000 */
[C---:B------:R-:W-:Y:S02]  /*12500*/  FMUL.FTZ R66, R3.reuse, R66 ;  /* 0x0000004203427220 */ /* 0x040fe40000410000 */
[C---:B------:R-:W-:Y:S01]  /*12510*/  HMMA.16816.F32 R48, R168.reuse, R134, R48 ;  /* 0x00000086a830723c */ /* 0x040fe20000001830 */
[----:B------:R-:W2:Y:S03]  /*12520*/  LDSM.16.MT88.4 R132, [R224+0x12000] ;  /* 0x01200000e084783b */ /* 0x000ea60000004200 */
[C---:B------:R-:W-:Y:S02]  /*12530*/  FMUL.FTZ R67, R3.reuse, R67 ;  /* 0x0000004303437220 */ /* 0x040fe40000410000 */
[C---:B------:R-:W-:Y:S02]  /*12540*/  FMUL.FTZ R68, R164.reuse, R68 ;  /* 0x00000044a4447220 */ /* 0x040fe40000410000 */
[C---:B------:R-:W-:Y:S04]  /*12550*/  FMUL.FTZ R69, R164.reuse, R69 ;  /* 0x00000045a4457220 */ /* 0x040fe80000410000 */
        /* <DEDUP_REMOVED lines=16> */
[C---:B--2---:R-:W-:Y:S01]  /*12660*/  HMMA.16816.F32 R60, R168.reuse, R132, R60 ;  /* 0x00000084a83c723c */ /* 0x044fe2000000183c */
        /* <DEDUP_REMOVED lines=50> */
[----:B------:R-:W-:Y:S03]  /*12990*/  FMUL.FTZ R121, R164, R121 ;  /* 0x00000079a4797220 */ /* 0x000fe60000410000 */
[C---:B------:R-:W-:Y:S02]  /*129a0*/  FMUL.FTZ R122, R3.reuse, R122 ;  /* 0x0000007a037a7220 */ /* 0x040fe40000410000 */
[----:B------:R-:W-:Y:S02]  /*129b0*/  FMUL.FTZ R123, R3, R123 ;  /* 0x0000007b037b7220 */ /* 0x000fe40000410000 */
[C---:B------:R-:W-:Y:S01]  /*129c0*/  HMMA.16816.F32 R96, R168.reuse, R134, R96 ;  /* 0x00000086a860723c */ /* 0x040fe20000001860 */
[----:B------:R-:W2:Y:S03]  /*129d0*/  LDSM.16.MT88.4 R132, [R226+0x16000] ;  /* 0x01600000e284783b */ /* 0x000ea60000004200 */
[----:B------:R-:W-:Y:S04]  /*129e0*/  IMAD.WIDE.U32 R140, R140, -0x2daee0ad, RZ ;  /* 0xd2511f538c8c7825 */ /* 0x000fe800078e00ff */
[----:B------:R-:W-:Y:S01]  /*129f0*/  IMAD.U32 R148, RZ, RZ, UR26 ;  /* 0x0000001aff947e24 */ /* 0x000fe2000f8e00ff */
[----:B------:R-:W-:Y:S03]  /*12a00*/  LOP3.LUT R147, R140, 0xff, RZ, 0xc0, !PT ;  /* 0x000000ff8c937812 */ /* 0x000fe600078ec0ff */
[----:B------:R-:W-:Y:S01]  /*12a10*/  SHF.R.U32.HI R145, RZ, 0x10, R140 ;  /* 0x00000010ff917819 */ /* 0x000fe2000001168c */
[C---:B------:R-:W-:Y:S01]  /*12a20*/  FMUL.FTZ R124, R164.reuse, R124 ;  /* 0x0000007ca47c7220 */ /* 0x040fe20000410000 */
[----:B------:R-:W-:Y:S01]  /*12a30*/  LOP3.LUT R148, R159, UR25, R148, 0x96, !PT ;  /* 0x000000199f947c12 */ /* 0x000fe2000f8e9694 */
[C---:B------:R-:W-:Y:S01]  /*12a40*/  FMUL.FTZ R125, R164.reuse, R125 ;  /* 0x0000007da47d7220 */ /* 0x040fe20000410000 */
[----:B------:R-:W-:Y:S01]  /*12a50*/  LOP3.LUT R145, R145, 0xff, RZ, 0xc0, !PT ;  /* 0x000000ff91917812 */ /* 0x000fe200078ec0ff */
[C---:B------:R-:W-:Y:S02]  /*12a60*/  FMUL.FTZ R126, R3.reuse, R126 ;  /* 0x0000007e037e7220 */ /* 0x040fe40000410000 */
[C---:B------:R-:W-:Y:S02]  /*12a70*/  FMUL.FTZ R127, R3.reuse, R127 ;  /* 0x0000007f037f7220 */ /* 0x040fe40000410000 */
[C---:B------:R-:W-:Y:S02]  /*12a80*/  FMUL.FTZ R128, R164.reuse, R128 ;  /* 0x00000080a4807220 */ /* 0x040fe40000410000 */
[C---:B------:R-:W-:Y:S01]  /*12a90*/  FMUL.FTZ R129, R164.reuse, R129 ;  /* 0x00000081a4817220 */ /* 0x040fe20000410000 */
[C---:B-1----:R-:W-:Y:S01]  /*12aa0*/  HMMA.16816.F32 R100, R168.reuse, R136, R100 ;  /* 0x00000088a864723c */ /* 0x042fe20000001864 */
[C---:B------:R-:W-:Y:S02]  /*12ab0*/  FMUL.FTZ R130, R3.reuse, R130 ;  /* 0x0000008203827220 */ /* 0x040fe40000410000 */
[C---:B------:R-:W-:Y:S02]  /*12ac0*/  FMUL.FTZ R131, R3.reuse, R131 ;  /* 0x0000008303837220 */ /* 0x040fe40000410000 */
[----:B------:R-:W-:Y:S02]  /*12ad0*/  FFMA.FTZ R179, R164, R167, R179 ;  /* 0x000000a7a4b37223 */ /* 0x000fe400000100b3 */
[----:B------:R-:W-:Y:S01]  /*12ae0*/  FFMA.FTZ R178, R3, R166, R178 ;  /* 0x000000a603b27223 */ /* 0x000fe200000100b2 */
[C---:B------:R-:W-:Y:S01]  /*12af0*/  HMMA.16816.F32 R104, R168.reuse, R138, R104 ;  /* 0x0000008aa868723c */ /* 0x040fe20000001868 */
[----:B------:R-:W1:Y:S03]  /*12b00*/  LDSM.16.MT88.4 R136, [R225+0x16000] ;  /* 0x01600000e188783b */ /* 0x000e660000004200 */
[----:B------:R-:W-:Y:S02]  /*12b10*/  FADD.FTZ R176, R176, R179 ;  /* 0x000000b3b0b07221 */ /* 0x000fe40000010000 */
[----:B------:R-:W-:Y:S02]  /*12b20*/  FADD.FTZ R178, R177, R178 ;  /* 0x000000b2b1b27221 */ /* 0x000fe40000010000 */
[C---:B--2---:R-:W-:Y:S01]  /*12b30*/  HMMA.16816.F32 R108, R168.reuse, R132, R108 ;  /* 0x00000084a86c723c */ /* 0x044fe2000000186c */
[----:B------:R-:W-:Y:S04]  /*12b40*/  FADD.FTZ R175, R175, R176 ;  /* 0x000000b0afaf7221 */ /* 0x000fe80000010000 */
[----:B------:R-:W-:Y:S03]  /*12b50*/  FADD.FTZ R174, R174, R175 ;  /* 0x000000afaeae7221 */ /* 0x000fe60000010000 */
[C---:B------:R-:W-:Y:S01]  /*12b60*/  HMMA.16816.F32 R112, R168.reuse, R134, R112 ;  /* 0x00000086a870723c */ /* 0x040fe20000001870 */
[----:B------:R-:W2:Y:S07]  /*12b70*/  LDSM.16.MT88.4 R132, [R224+0x16000] ;  /* 0x01600000e084783b */ /* 0x000eae0000004200 */
[C---:B-1----:R-:W-:Y:S07]  /*12b80*/  HMMA.16816.F32 R116, R168.reuse, R136, R116 ;  /* 0x00000088a874723c */ /* 0x042fee0000001874 */
[----:B------:R-:W-:Y:S01]  /*12b90*/  SHF.R.U32.HI R136, RZ, 0x18, R140 ;  /* 0x00000018ff887819 */ /* 0x000fe2000001168c */
[C---:B------:R-:W-:Y:S04]  /*12ba0*/  HMMA.16816.F32 R120, R168.reuse, R138, R120 ;  /* 0x0000008aa878723c */ /* 0x040fe80000001878 */
[----:B------:R-:W-:Y:S03]  /*12bb0*/  PRMT R145, R145, 0x5410, R136 ;  /* 0x0000541091917816 */ /* 0x000fe60000000088 */
[----:B------:R-:W-:Y:S01]  /*12bc0*/  LOP3.LUT R138, R140, 0xffff, RZ, 0xc0, !PT ;  /* 0x0000ffff8c8a7812 */ /* 0x000fe200078ec0ff */
[C---:B--2---:R-:W-:Y:S01]  /*12bd0*/  HMMA.16816.F32 R124, R168.reuse, R132, R124 ;  /* 0x00000084a87c723c */ /* 0x044fe2000000187c */
[----:B------:R-:W-:Y:S03]  /*12be0*/  LOP3.LUT R140, R141, UR13, R152, 0x96, !PT ;  /* 0x0000000d8d8c7c12 */ /* 0x000fe6000f8e9698 */
[----:B------:R-:W-:Y:S02]  /*12bf0*/  SHF.R.U32.HI R138, RZ, 0x8, R138 ;  /* 0x00000008ff8a7819 */ /* 0x000fe4000001168a */
[C---:B------:R-:W-:Y:S02]  /*12c00*/  LOP3.LUT R141, R140.reuse, 0xffff, RZ, 0xc0, !PT ;  /* 0x0000ffff8c8d7812 */ /* 0x040fe400078ec0ff */
[----:B------:R-:W-:Y:S01]  /*12c10*/  HMMA.16816.F32 R128, R168, R134, R128 ;  /* 0x00000086a880723c */ /* 0x000fe20000001880 */
[----:B------:R-:W-:Y:S02]  /*12c20*/  PRMT R147, R147, 0x5410, R138 ;  /* 0x0000541093937816 */ /* 0x000fe4000000008a */
[----:B------:R-:W1:Y:S01]  /*12c30*/  LDSM.16.MT88.4 R136, [R228+0x10800] ;  /* 0x01080000e488783b */ /* 0x000e620000004200 */
[--C-:B------:R-:W-:Y:S02]  /*12c40*/  SHF.R.U32.HI R132, RZ, 0x10, R140.reuse ;  /* 0x00000010ff847819 */ /* 0x100fe4000001168c */
[----:B------:R-:W-:Y:S01]  /*12c50*/  LOP3.LUT R149, R140, 0xff, RZ, 0xc0, !PT ;  /* 0x000000ff8c957812 */ /* 0x000fe200078ec0ff */
[--C-:B------:R-:W-:Y:S01]  /*12c60*/  HSET2.LE.AND R134, R147, R252.reuse, PT ;  /* 0x000000fc93867233 */ /* 0x100fe20003803000 */
[----:B------:R-:W-:Y:S01]  /*12c70*/  SHF.R.U32.HI R133, RZ, 0x18, R140 ;  /* 0x00000018ff857819 */ /* 0x000fe2000001168c */
[--C-:B------:R-:W-:Y:S03]  /*12c80*/  HSET2.LE.AND R135, R145, R252.reuse, PT ;  /* 0x000000fc91877233 */ /* 0x100fe60003803000 */
[----:B------:R-:W-:Y:S01]  /*12c90*/  SHF.R.U32.HI R140, RZ, 0x8, R141 ;  /* 0x00000008ff8c7819 */ /* 0x000fe2000001168d */
[--C-:B------:R-:W-:Y:S01]  /*12ca0*/  FFMA.FTZ R170, R196, c[0x0][0x23c], -R182.reuse ;  /* 0x00008f00c4aa7a23 */ /* 0x100fe200000108b6 */
[----:B------:R-:W-:Y:S01]  /*12cb0*/  LOP3.LUT R132, R132, 0xff, RZ, 0xc0, !PT ;  /* 0x000000ff84847812 */ /* 0x000fe200078ec0ff */
[----:B------:R-:W-:Y:S01]  /*12cc0*/  FFMA.FTZ R171, R194, c[0x0][0x23c], -R182 ;  /* 0x00008f00c2ab7a23 */ /* 0x000fe200000108b6 */
[----:B------:R-:W-:Y:S01]  /*12cd0*/  PRMT R149, R149, 0x5410, R140 ;  /* 0x0000541095957816 */ /* 0x000fe2000000008c */
[----:B------:R-:W-:Y:S01]  /*12ce0*/  FFMA.FTZ R194, R203, c[0x0][0x23c], -R184 ;  /* 0x00008f00cbc27a23 */ /* 0x000fe200000108b8 */
[----:B------:R-:W2:Y:S01]  /*12cf0*/  LDSM.16.MT88.4 R140, [R226+0x10800] ;  /* 0x01080000e28c783b */ /* 0x000ea20000004200 */
[----:B------:R-:W-:Y:S01]  /*12d00*/  PRMT R133, R132, 0x5410, R133 ;  /* 0x0000541084857816 */ /* 0x000fe20000000085 */
[----:B------:R-:W-:Y:S01]  /*12d10*/  MUFU.EX2 R170, R170 ;  /* 0x000000aa00aa7308 */ /* 0x000fe20000000800 */
[--C-:B------:R-:W-:Y:S01]  /*12d20*/  HSET2.LE.AND R132, R149, R252.reuse, PT ;  /* 0x000000fc95847233 */ /* 0x100fe20003803000 */
[----:B------:R-:W-:Y:S01]  /*12d30*/  F2FP.PACK_AB R147, R188, R193 ;  /* 0x000000c1bc93723e */ /* 0x000fe200000000ff */
[----:B------:R-:W-:Y:S01]  /*12d40*/  IMAD.WIDE.U32 R148, R148, -0x326172a9, RZ ;  /* 0xcd9e8d5794947825 */ /* 0x000fe200078e00ff */
[--C-:B------:R-:W-:Y:S01]  /*12d50*/  HSET2.LE.AND R133, R133, R252.reuse, PT ;  /* 0x000000fc85857233 */ /* 0x100fe20003803000 */
[----:B------:R-:W-:Y:S02]  /*12d60*/  F2FP.PACK_AB R145, R190, R197 ;  /* 0x000000c5be91723e */ /* 0x000fe400000000ff */
[----:B------:R-:W-:Y:S01]  /*12d70*/  LOP3.LUT R134, R134, R147, RZ, 0xc0, !PT ;  /* 0x0000009386867212 */ /* 0x000fe200078ec0ff */
[----:B------:R-:W-:Y:S01]  /*12d80*/  FFMA.FTZ R196, R205, c[0x0][0x23c], -R182 ;  /* 0x00008f00cdc47a23 */ /* 0x000fe200000108b6 */
[----:B------:R-:W-:Y:S01]  /*12d90*/  LOP3.LUT R135, R135, R146, RZ, 0xc0, !PT ;  /* 0x0000009287877212 */ /* 0x000fe200078ec0ff */
[----:B------:R-:W-:Y:S01]  /*12da0*/  MUFU.EX2 R171, R171 ;  /* 0x000000ab00ab7308 */ /* 0x000fe20000000800 */
[----:B------:R-:W-:Y:S01]  /*12db0*/  LOP3.LUT R132, R132, R145, RZ, 0xc0, !PT ;  /* 0x0000009184847212 */ /* 0x000fe200078ec0ff */
[--C-:B------:R-:W-:Y:S01]  /*12dc0*/  FFMA.FTZ R168, R198, c[0x0][0x23c], -R184.reuse ;  /* 0x00008f00c6a87a23 */ /* 0x100fe200000108b8 */
[----:B------:R-:W-:Y:S01]  /*12dd0*/  LOP3.LUT R133, R133, R144, RZ, 0xc0, !PT ;  /* 0x0000009085857212 */ /* 0x000fe200078ec0ff */
[----:B------:R-:W-:Y:S01]  /*12de0*/  FFMA.FTZ R169, R200, c[0x0][0x23c], -R184 ;  /* 0x00008f00c8a97a23 */ /* 0x000fe200000108b8 */
[----:B------:R-:W3:Y:S01]  /*12df0*/  LDSM.16.MT88.4 R144, [R225+0x10800] ;  /* 0x01080000e190783b */ /* 0x000ee20000004200 */
[--C-:B------:R-:W-:Y:S02]  /*12e00*/  FFMA.FTZ R200, R185, c[0x0][0x23c], -R182.reuse ;  /* 0x00008f00b9c87a23 */ /* 0x100fe400000108b6 */
[----:B------:R-:W-:Y:S02]  /*12e10*/  FFMA.FTZ R182, R165, c[0x0][0x23c], -R182 ;  /* 0x00008f00a5b67a23 */ /* 0x000fe400000108b6 */
[----:B------:R-:W-:Y:S01]  /*12e20*/  MUFU.EX2 R194, R194 ;  /* 0x000000c200c27308 */ /* 0x000fe20000000800 */
[--C-:B------:R-:W-:Y:S01]  /*12e30*/  FFMA.FTZ R198, R189, c[0x0][0x23c], -R184.reuse ;  /* 0x00008f00bdc67a23 */ /* 0x100fe200000108b8 */
[C---:B-1----:R-:W-:Y:S01]  /*12e40*/  HMMA.16816.F32 R4, R132.reuse, R136, R4 ;  /* 0x000000888404723c */ /* 0x042fe20000001804 */
[----:B------:R-:W-:Y:S02]  /*12e50*/  FFMA.FTZ R184, R181, c[0x0][0x23c], -R184 ;  /* 0x00008f00b5b87a23 */ /* 0x000fe400000108b8 */
[----:B------:R-:W-:Y:S05]  /*12e60*/  FADD.FTZ R197, R197, R174 ;  /* 0x000000aec5c57221 */ /* 0x000fea0000010000 */
[----:B------:R-:W-:Y:S01]  /*12e70*/  MUFU.EX2 R196, R196 ;  /* 0x000000c400c47308 */ /* 0x000fe20000000800 */
[C---:B------:R-:W-:Y:S01]  /*12e80*/  HMMA.16816.F32 R8, R132.reuse, R138, R8 ;  /* 0x0000008a8408723c */ /* 0x040fe20000001808 */
[----:B------:R-:W1:Y:S02]  /*12e90*/  LDSM.16.MT88.4 R136, [R224+0x10800] ;  /* 0x01080000e088783b */ /* 0x000e640000004200 */
[----:B------:R-:W-:Y:S05]  /*12ea0*/  FADD.FTZ R190, R190, R197 ;  /* 0x000000c5bebe7221 */ /* 0x000fea0000010000 */
[C---:B--2---:R-:W-:Y:S01]  /*12eb0*/  HMMA.16816.F32 R12, R132.reuse, R140, R12 ;  /* 0x0000008c840c723c */ /* 0x044fe2000000180c */
[----:B------:R-:W-:Y:S03]  /*12ec0*/  MUFU.EX2 R168, R168 ;  /* 0x000000a800a87308 */ /* 0x000fe60000000800 */
[----:B------:R-:W-:Y:S04]  /*12ed0*/  FADD.FTZ R193, R193, R190 ;  /* 0x000000bec1c17221 */ /* 0x000fe80000010000 */
[C---:B------:R-:W-:Y:S01]  /*12ee0*/  HMMA.16816.F32 R16, R132.reuse, R142, R16 ;  /* 0x0000008e8410723c */ /* 0x040fe20000001810 */
[----:B------:R-:W2:Y:S02]  /*12ef0*/  LDSM.16.MT88.4 R140, [R228+0x12800] ;  /* 0x01280000e48c783b */ /* 0x000ea40000004200 */
[----:B------:R-:W-:Y:S01]  /*12f00*/  MUFU.EX2 R169, R169 ;  /* 0x000000a900a97308 */ /* 0x000fe20000000800 */
[----:B------:R-:W-:Y:S04]  /*12f10*/  FADD.FTZ R188, R188, R193 ;  /* 0x000000c1bcbc7221 */ /* 0x000fe80000010000 */
        /* <DEDUP_REMOVED lines=8> */
[----:B------:R-:W4:Y:S06]  /*12fa0*/  MUFU.EX2 R184, R184 ;  /* 0x000000b800b87308 */ /* 0x000f2c0000000800 */
[C---:B--2---:R-:W-:Y:S04]  /*12fb0*/  HMMA.16816.F32 R36, R132.reuse, R140, R36 ;  /* 0x0000008c8424723c */ /* 0x044fe80000001824 */
[----:B------:R-:W2:Y:S04]  /*12fc0*/  MUFU.EX2 R181, R182 ;  /* 0x000000b600b57308 */ /* 0x000ea80000000800 */
[C---:B------:R-:W-:Y:S01]  /*12fd0*/  HMMA.16816.F32 R40, R132.reuse, R142, R40 ;  /* 0x0000008e8428723c */ /* 0x040fe20000001828 */
[----:B------:R-:W5:Y:S07]  /*12fe0*/  LDSM.16.MT88.4 R140, [R224+0x12800] ;  /* 0x01280000e08c783b */ /* 0x000f6e0000004200 */
[C---:B---3--:R-:W-:Y:S01]  /*12ff0*/  HMMA.16816.F32 R44, R132.reuse, R144, R44 ;  /* 0x00000090842c723c */ /* 0x048fe2000000182c */
[----:B----4-:R-:W-:Y:S07]  /*13000*/  F2FP.PACK_AB R3, R184, R183 ;  /* 0x000000b7b803723e */ /* 0x010fee00000000ff */
[C---:B------:R-:W-:Y:S01]  /*13010*/  HMMA.16816.F32 R48, R132.reuse, R146, R48 ;  /* 0x000000928430723c */ /* 0x040fe20000001830 */
[----:B------:R-:W3:Y:S07]  /*13020*/  LDSM.16.MT88.4 R144, [R228+0x14800] ;  /* 0x01480000e490783b */ /* 0x000eee0000004200 */
[C---:B-1----:R-:W-:Y:S08]  /*13030*/  HMMA.16816.F32 R52, R132.reuse, R136, R52 ;  /* 0x000000888434723c */ /* 0x042ff00000001834 */
[C---:B------:R-:W-:Y:S01]  /*13040*/  HMMA.16816.F32 R56, R132.reuse, R138, R56 ;  /* 0x0000008a8438723c */ /* 0x040fe20000001838 */
[----:B------:R-:W1:Y:S07]  /*13050*/  LDSM.16.MT88.4 R136, [R226+0x14800] ;  /* 0x01480000e288783b */ /* 0x000e6e0000004200 */
        /* <DEDUP_REMOVED lines=12> */
[C---:B---3--:R-:W-:Y:S07]  /*13120*/  HMMA.16816.F32 R92, R132.reuse, R144, R92 ;  /* 0x00000090845c723c */ /* 0x048fee000000185c */
[----:B------:R-:W-:Y:S01]  /*13130*/  LOP3.LUT R145, R149, UR5, R156, 0x96, !PT ;  /* 0x0000000595917c12 */ /* 0x000fe2000f8e969c */
[C---:B------:R-:W-:Y:S01]  /*13140*/  HMMA.16816.F32 R96, R132.reuse, R146, R96 ;  /* 0x000000928460723c */ /* 0x040fe20000001860 */
[----:B------:R-:W-:Y:S03]  /*13150*/  LDSM.16.MT88.4 R156, [R228+0x11800] ;  /* 0x01180000e49c783b */ /* 0x000fe60000004200 */
[----:B------:R-:W-:Y:S04]  /*13160*/  LOP3.LUT R144, R161, UR14, R148, 0x96, !PT ;  /* 0x0000000ea1907c12 */ /* 0x000fe8000f8e9694 */
[C---:B-1----:R-:W-:Y:S07]  /*13170*/  HMMA.16816.F32 R100, R132.reuse, R136, R100 ;  /* 0x000000888464723c */ /* 0x042fee0000001864 */
[----:B------:R-:W-:Y:S01]  /*13180*/  IMAD.WIDE.U32 R136, R145, -0x2daee0ad, RZ ;  /* 0xd2511f5391887825 */ /* 0x000fe200078e00ff */
[C---:B------:R-:W-:Y:S04]  /*13190*/  HMMA.16816.F32 R104, R132.reuse, R138, R104 ;  /* 0x0000008a8468723c */ /* 0x040fe80000001868 */
[----:B------:R-:W-:Y:S01]  /*131a0*/  IMAD.WIDE.U32 R144, R144, -0x2daee0ad, RZ ;  /* 0xd2511f5390907825 */ /* 0x000fe200078e00ff */
[----:B------:R-:W-:Y:S03]  /*131b0*/  LOP3.LUT R146, R137, UR36, R162, 0x96, !PT ;  /* 0x0000002489927c12 */ /* 0x000fe6000f8e96a2 */
[C---:B----4-:R-:W-:Y:S01]  /*131c0*/  HMMA.16816.F32 R108, R132.reuse, R140, R108 ;  /* 0x0000008c846c723c */ /* 0x050fe2000000186c */
[----:B------:R-:W-:Y:S02]  /*131d0*/  LOP3.LUT R145, R145, UR34, R136, 0x96, !PT ;  /* 0x0000002291917c12 */ /* 0x000fe4000f8e9688 */
[----:B------:R-:W1:Y:S01]  /*131e0*/  LDSM.16.MT88.4 R136, [R225+0x16800] ;  /* 0x01680000e188783b */ /* 0x000e620000004200 */
[----:B------:R-:W-:Y:S04]  /*131f0*/  IMAD.WIDE.U32 R148, R146, -0x326172a9, RZ ;  /* 0xcd9e8d5792947825 */ /* 0x000fe800078e00ff */
[C---:B------:R-:W-:Y:S01]  /*13200*/  HMMA.16816.F32 R112, R132.reuse, R142, R112 ;  /* 0x0000008e8470723c */ /* 0x040fe20000001870 */
[----:B------:R-:W-:Y:S02]  /*13210*/  IMAD.WIDE.U32 R146, R145, -0x326172a9, RZ ;  /* 0xcd9e8d5791927825 */ /* 0x000fe400078e00ff */
[----:B------:R-:W3:Y:S01]  /*13220*/  LDSM.16.MT88.4 R140, [R224+0x16800] ;  /* 0x01680000e08c783b */ /* 0x000ee20000004200 */
[----:B------:R-:W-:Y:S02]  /*13230*/  LOP3.LUT R145, R149, UR35, R160, 0x96, !PT ;  /* 0x0000002395917c12 */ /* 0x000fe4000f8e96a0 */
[----:B------:R-:W-:Y:S06]  /*13240*/  LOP3.LUT R148, R147, UR33, R148, 0x96, !PT ;  /* 0x0000002193947c12 */ /* 0x000fec000f8e9694 */
[----:B------:R-:W-:Y:S01]  /*13250*/  IMAD.WIDE.U32 R148, R148, -0x2daee0ad, RZ ;  /* 0xd2511f5394947825 */ /* 0x000fe200078e00ff */
[C---:B-1----:R-:W-:Y:S07]  /*13260*/  HMMA.16816.F32 R116, R132.reuse, R136, R116 ;  /* 0x000000888474723c */ /* 0x042fee0000001874 */
[----:B------:R-:W-:Y:S01]  /*13270*/  IMAD.WIDE.U32 R136, R145, -0x2daee0ad, RZ ;  /* 0xd2511f5391887825 */ /* 0x000fe200078e00ff */
[C---:B------:R-:W-:Y:S04]  /*13280*/  HMMA.16816.F32 R120, R132.reuse, R138, R120 ;  /* 0x0000008a8478723c */ /* 0x040fe80000001878 */
[----:B------:R-:W-:Y:S02]  /*13290*/  LOP3.LUT R144, R137, UR31, R144, 0x96, !PT ;  /* 0x0000001f89907c12 */ /* 0x000fe4000f8e9690 */
[----:B------:R-:W-:Y:S02]  /*132a0*/  LOP3.LUT R136, R149, UR19, R136, 0x96, !PT ;  /* 0x0000001395887c12 */ /* 0x000fe4000f8e9688 */
[C---:B---3--:R-:W-:Y:S01]  /*132b0*/  HMMA.16816.F32 R124, R132.reuse, R140, R124 ;  /* 0x0000008c847c723c */ /* 0x048fe2000000187c */
[----:B------:R-:W-:Y:S04]  /*132c0*/  IMAD.WIDE.U32 R144, R144, -0x326172a9, RZ ;  /* 0xcd9e8d5790907825 */ /* 0x000fe800078e00ff */
[----:B------:R-:W-:Y:S01]  /*132d0*/  IMAD.WIDE.U32 R136, R136, -0x326172a9, RZ ;  /* 0xcd9e8d5788887825 */ /* 0x000fe200078e00ff */
[----:B------:R-:W-:Y:S02]  /*132e0*/  LOP3.LUT R149, R145, UR20, R146, 0x96, !PT ;  /* 0x0000001491957c12 */ /* 0x000fe4000f8e9692 */
[----:B------:R-:W-:Y:S04]  /*132f0*/  HMMA.16816.F32 R128, R132, R142, R128 ;  /* 0x0000008e8480723c */ /* 0x000fe80000001880 */
[----:B------:R-:W-:Y:S02]  /*13300*/  LOP3.LUT R144, R137, UR4, R144, 0x96, !PT ;  /* 0x0000000489907c12 */ /* 0x000fe4000f8e9690 */
[C---:B------:R-:W-:Y:S02]  /*13310*/  LOP3.LUT R147, R136.reuse, 0xffff, RZ, 0xc0, !PT ;  /* 0x0000ffff88937812 */ /* 0x040fe400078ec0ff */
[--C-:B------:R-:W-:Y:S04]  /*13320*/  SHF.R.U32.HI R150, RZ, 0x10, R136.reuse ;  /* 0x00000010ff967819 */ /* 0x100fe80000011688 */
[----:B------:R-:W-:Y:S02]  /*13330*/  LOP3.LUT R146, R136, 0xff, RZ, 0xc0, !PT ;  /* 0x000000ff88927812 */ /* 0x000fe400078ec0ff */
[----:B------:R-:W-:Y:S02]  /*13340*/  SHF.R.U32.HI R145, RZ, 0x18, R136 ;  /* 0x00000018ff917819 */ /* 0x000fe40000011688 */
[----:B------:R-:W1:Y:S01]  /*13350*/  LDSM.16.MT88.4 R136, [R228+0x11000] ;  /* 0x01100000e488783b */ /* 0x000e620000004200 */
[----:B------:R-:W-:Y:S02]  /*13360*/  SHF.R.U32.HI R141, RZ, 0x8, R147 ;  /* 0x00000008ff8d7819 */ /* 0x000fe40000011693 */
[----:B------:R-:W-:Y:S02]  /*13370*/  LOP3.LUT R132, R144, 0xffff, RZ, 0xc0, !PT ;  /* 0x0000ffff90847812 */ /* 0x000fe400078ec0ff */
[----:B------:R-:W-:Y:S02]  /*13380*/  PRMT R141, R146, 0x5410, R141 ;  /* 0x00005410928d7816 */ /* 0x000fe4000000008d */
[--C-:B------:R-:W-:Y:S02]  /*13390*/  SHF.R.U32.HI R147, RZ, 0x10, R144.reuse ;  /* 0x00000010ff937819 */ /* 0x100fe40000011690 */
[----:B------:R-:W-:Y:S01]  /*133a0*/  LOP3.LUT R150, R150, 0xff, RZ, 0xc0, !PT ;  /* 0x000000ff96967812 */ /* 0x000fe200078ec0ff */
[--C-:B------:R-:W-:Y:S01]  /*133b0*/  HSET2.LE.AND R134, R141, R252.reuse, PT ;  /* 0x000000fc8d867233 */ /* 0x100fe20003803000 */
[----:B------:R-:W-:Y:S01]  /*133c0*/  LOP3.LUT R151, R144, 0xff, RZ, 0xc0, !PT ;  /* 0x000000ff90977812 */ /* 0x000fe200078ec0ff */
[----:B------:R-:W3:Y:S01]  /*133d0*/  LDSM.16.MT88.4 R140, [R226+0x11000] ;  /* 0x01100000e28c783b */ /* 0x000ee20000004200 */
[----:B------:R-:W-:Y:S02]  /*133e0*/  SHF.R.U32.HI R144, RZ, 0x18, R144 ;  /* 0x00000018ff907819 */ /* 0x000fe40000011690 */
[----:B------:R-:W-:Y:S02]  /*133f0*/  SHF.R.U32.HI R132, RZ, 0x8, R132 ;  /* 0x00000008ff847819 */ /* 0x000fe40000011684 */
[----:B------:R-:W-:Y:S02]  /*13400*/  LOP3.LUT R147, R147, 0xff, RZ, 0xc0, !PT ;  /* 0x000000ff93937812 */ /* 0x000fe400078ec0ff */
[----:B------:R-:W-:Y:S02]  /*13410*/  PRMT R145, R150, 0x5410, R145 ;  /* 0x0000541096917816 */ /* 0x000fe40000000091 */
[----:B------:R-:W-:Y:S02]  /*13420*/  PRMT R151, R151, 0x5410, R132 ;  /* 0x0000541097977816 */ /* 0x000fe40000000084 */
[----:B------:R-:W-:Y:S01]  /*13430*/  PRMT R147, R147, 0x5410, R144 ;  /* 0x0000541093937816 */ /* 0x000fe20000000090 */
[--C-:B------:R-:W-:Y:S01]  /*13440*/  HSET2.LE.AND R135, R145, R252.reuse, PT ;  /* 0x000000fc91877233 */ /* 0x100fe20003803000 */
[----:B------:R-:W-:Y:S01]  /*13450*/  F2FP.PACK_AB R133, R169, R168 ;  /* 0x000000a8a985723e */ /* 0x000fe200000000ff */
[--C-:B------:R-:W-:Y:S01]  /*13460*/  HSET2.LE.AND R132, R151, R252.reuse, PT ;  /* 0x000000fc97847233 */ /* 0x100fe20003803000 */
[----:B------:R-:W-:Y:S02]  /*13470*/  F2FP.PACK_AB R146, R171, R170 ;  /* 0x000000aaab92723e */ /* 0x000fe400000000ff */
[----:B------:R-:W-:Y:S01]  /*13480*/  LOP3.LUT R134, R134, R133, RZ, 0xc0, !PT ;  /* 0x0000008586867212 */ /* 0x000fe200078ec0ff */
[--C-:B------:R-:W-:Y:S01]  /*13490*/  HSET2.LE.AND R133, R147, R252.reuse, PT ;  /* 0x000000fc93857233 */ /* 0x100fe20003803000 */
[C---:B------:R-:W-:Y:S01]  /*134a0*/  F2FP.PACK_AB R145, R194.reuse, R207 ;  /* 0x000000cfc291723e */ /* 0x040fe200000000ff */
[----:B------:R-:W-:Y:S01]  /*134b0*/  FADD.FTZ R207, R207, R188 ;  /* 0x000000bccfcf7221 */ /* 0x000fe20000010000 */
[----:B------:R-:W-:Y:S02]  /*134c0*/  F2FP.PACK_AB R144, R201, R196 ;  /* 0x000000c4c990723e */ /* 0x000fe400000000ff */
[----:B------:R-:W-:Y:S01]  /*134d0*/  LOP3.LUT R135, R135, R146, RZ, 0xc0, !PT ;  /* 0x0000009287877212 */ /* 0x000fe200078ec0ff */
[----:B------:R-:W-:Y:S01]  /*134e0*/  FADD.FTZ R207, R194, R207 ;  /* 0x000000cfc2cf7221 */ /* 0x000fe20000010000 */
[----:B------:R-:W-:Y:S02]  /*134f0*/  LOP3.LUT R132, R132, R145, RZ, 0xc0, !PT ;  /* 0x0000009184847212 */ /* 0x000fe400078ec0ff */
[----:B------:R-:W-:Y:S01]  /*13500*/  LOP3.LUT R133, R133, R144, RZ, 0xc0, !PT ;  /* 0x0000009085857212 */ /* 0x000fe200078ec0ff */
[----:B------:R-:W-:Y:S01]  /*13510*/  FADD.FTZ R168, R168, R207 ;  /* 0x000000cfa8a87221 */ /* 0x000fe20000010000 */
[----:B------:R-:W4:Y:S03]  /*13520*/  LDSM.16.MT88.4 R144, [R225+0x11000] ;  /* 0x01100000e190783b */ /* 0x000f260000004200 */
[----:B------:R-:W-:Y:S02]  /*13530*/  FADD.FTZ R168, R169, R168 ;  /* 0x000000a8a9a87221 */ /* 0x000fe40000010000 */
        /* <DEDUP_REMOVED lines=39> */
[C---:B---3--:R-:W-:Y:S07]  /*137b0*/  HMMA.16816.F32 R108, R132.reuse, R140, R108 ;  /* 0x0000008c846c723c */ /* 0x048fee000000186c */
[----:B------:R-:W-:Y:S01]  /*137c0*/  IMAD.WIDE.U32 R140, R149, -0x2daee0ad, RZ ;  /* 0xd2511f53958c7825 */ /* 0x000fe200078e00ff */
[C---:B------:R-:W-:Y:S07]  /*137d0*/  HMMA.16816.F32 R112, R132.reuse, R142, R112 ;  /* 0x0000008e8470723c */ /* 0x040fee0000001870 */
[----:B------:R-:W-:Y:S01]  /*137e0*/  SHF.R.U32.HI R142, RZ, 0x18, R140 ;  /* 0x00000018ff8e7819 */ /* 0x000fe2000001168c */
[C---:B----4-:R-:W-:Y:S07]  /*137f0*/  HMMA.16816.F32 R116, R132.reuse, R144, R116 ;  /* 0x000000908474723c */ /* 0x050fee0000001874 */
[C---:B------:R-:W-:Y:S01]  /*13800*/  LOP3.LUT R144, R140.reuse, 0xffff, RZ, 0xc0, !PT ;  /* 0x0000ffff8c907812 */ /* 0x040fe200078ec0ff */
[C---:B------:R-:W-:Y:S01]  /*13810*/  HMMA.16816.F32 R120, R132.reuse, R146, R120 ;  /* 0x000000928478723c */ /* 0x040fe20000001878 */
[----:B------:R-:W-:Y:S03]  /*13820*/  LOP3.LUT R145, R140, 0xff, RZ, 0xc0, !PT ;  /* 0x000000ff8c917812 */ /* 0x000fe600078ec0ff */
[----:B------:R-:W-:Y:S03]  /*13830*/  SHF.R.U32.HI R144, RZ, 0x8, R144 ;  /* 0x00000008ff907819 */ /* 0x000fe60000011690 */
[----:B------:R-:W-:Y:S01]  /*13840*/  SHF.R.U32.HI R147, RZ, 0x10, R140 ;  /* 0x00000010ff937819 */ /* 0x000fe2000001168c */
[C---:B-1----:R-:W-:Y:S01]  /*13850*/  HMMA.16816.F32 R124, R132.reuse, R136, R124 ;  /* 0x00000088847c723c */ /* 0x042fe2000000187c */
[----:B------:R-:W-:Y:S02]  /*13860*/  LOP3.LUT R140, R141, UR13, R148, 0x96, !PT ;  /* 0x0000000d8d8c7c12 */ /* 0x000fe4000f8e9694 */
[----:B------:R-:W1:Y:S01]  /*13870*/  LDSM.16.MT88.4 R148, [R226+0x11800] ;  /* 0x01180000e294783b */ /* 0x000e620000004200 */
[----:B------:R-:W-:Y:S02]  /*13880*/  LOP3.LUT R147, R147, 0xff, RZ, 0xc0, !PT ;  /* 0x000000ff93937812 */ /* 0x000fe400078ec0ff */
[--C-:B------:R-:W-:Y:S02]  /*13890*/  SHF.R.U32.HI R165, RZ, 0x10, R140.reuse ;  /* 0x00000010ffa57819 */ /* 0x100fe4000001168c */
[----:B------:R-:W-:Y:S01]  /*138a0*/  HMMA.16816.F32 R128, R132, R138, R128 ;  /* 0x0000008a8480723c */ /* 0x000fe20000001880 */
[C---:B------:R-:W-:Y:S02]  /*138b0*/  LOP3.LUT R136, R140.reuse, 0xffff, RZ, 0xc0, !PT ;  /* 0x0000ffff8c887812 */ /* 0x040fe400078ec0ff */
[----:B------:R-:W-:Y:S01]  /*138c0*/  LDSM.16.MT88.4 R132, [R224+0x11800] ;  /* 0x01180000e084783b */ /* 0x000fe20000004200 */
[----:B------:R-:W-:Y:S02]  /*138d0*/  LOP3.LUT R137, R140, 0xff, RZ, 0xc0, !PT ;  /* 0x000000ff8c897812 */ /* 0x000fe400078ec0ff */
[----:B------:R-:W-:Y:S02]  /*138e0*/  SHF.R.U32.HI R140, RZ, 0x18, R140 ;  /* 0x00000018ff8c7819 */ /* 0x000fe4000001168c */
[----:B------:R-:W-:Y:S04]  /*138f0*/  LOP3.LUT R165, R165, 0xff, RZ, 0xc0, !PT ;  /* 0x000000ffa5a57812 */ /* 0x000fe800078ec0ff */
[----:B------:R-:W-:Y:S02]  /*13900*/  SHF.R.U32.HI R136, RZ, 0x8, R136 ;  /* 0x00000008ff887819 */ /* 0x000fe40000011688 */
        /* <DEDUP_REMOVED lines=8> */
[----:B--2---:R-:W-:Y:S01]  /*13990*/  F2FP.PACK_AB R136, R181, R180 ;  /* 0x000000b4b588723e */ /* 0x004fe200000000ff */
[----:B------:R-:W-:Y:S01]  /*139a0*/  HSET2.LE.AND R164, R137, R252, PT ;  /* 0x000000fc89a47233 */ /* 0x000fe20003803000 */
[----:B------:R-:W-:Y:S01]  /*139b0*/  F2FP.PACK_AB R137, R198, R191 ;  /* 0x000000bfc689723e */ /* 0x000fe200000000ff */
[----:B------:R-:W2:Y:S01]  /*139c0*/  LDSM.16.MT88.4 R140, [R225+0x11800] ;  /* 0x01180000e18c783b */ /* 0x000ea20000004200 */
[----:B------:R-:W-:Y:S01]  /*139d0*/  LOP3.LUT R165, R165, R138, RZ, 0xc0, !PT ;  /* 0x0000008aa5a57212 */ /* 0x000fe200078ec0ff */
[----:B------:R-:W-:Y:S01]  /*139e0*/  FADD.FTZ R191, R191, R168 ;  /* 0x000000a8bfbf7221 */ /* 0x000fe20000010000 */
[----:B------:R-:W-:Y:S02]  /*139f0*/  LOP3.LUT R164, R164, R137, RZ, 0xc0, !PT ;  /* 0x00000089a4a47212 */ /* 0x000fe400078ec0ff */
[----:B------:R-:W-:Y:S01]  /*13a00*/  LOP3.LUT R166, R166, R3, RZ, 0xc0, !PT ;  /* 0x00000003a6a67212 */ /* 0x000fe200078ec0ff */
[----:B------:R-:W-:Y:S01]  /*13a10*/  FADD.FTZ R3, R173, R178 ;  /* 0x000000b2ad037221 */ /* 0x000fe20000010000 */
[----:B------:R-:W-:Y:S01]  /*13a20*/  LOP3.LUT R167, R167, R136, RZ, 0xc0, !PT ;  /* 0x00000088a7a77212 */ /* 0x000fe200078ec0ff */
[----:B------:R-:W-:Y:S02]  /*13a30*/  FADD.FTZ R198, R198, R191 ;  /* 0x000000bfc6c67221 */ /* 0x000fe40000010000 */
[----:B------:R-:W-:Y:S04]  /*13a40*/  FADD.FTZ R3, R172, R3 ;  /* 0x00000003ac037221 */ /* 0x000fe80000010000 */
[C---:B------:R-:W-:Y:S01]  /*13a50*/  HMMA.16816.F32 R160, R164.reuse, R156, R4 ;  /* 0x0000009ca4a0723c */ /* 0x040fe20000001804 */
[----:B------:R-:W3:Y:S01]  /*13a60*/  LDSM.16.MT88.4 R4, [R228+0x13800] ;  /* 0x01380000e404783b */ /* 0x000ee20000004200 */
[----:B------:R-:W-:Y:S02]  /*13a70*/  FADD.FTZ R192, R192, R3 ;  /* 0x00000003c0c07221 */ /* 0x000fe40000010000 */
[----:B------:R-:W-:Y:S02]  /*13a80*/  IMAD.MOV.U32 R3, RZ, RZ, R0 ;  /* 0x000000ffff037224 */ /* 0x000fe400078e0000 */
[----:B------:R-:W-:Y:S02]  /*13a90*/  FADD.FTZ R199, R199, R192 ;  /* 0x000000c0c7c77221 */ /* 0x000fe40000010000 */
        /* <DEDUP_REMOVED lines=13> */
[----:B------:R-:W-:Y:S07]  /*13b70*/  LDSM.16.MT88.4 R24, [R228+0x17800] ;  /* 0x01780000e418783b */ /* 0x000fee0000004200 */
        /* <DEDUP_REMOVED lines=42> */
.L_x_1058:
        /* <DEDUP_REMOVED lines=26> */
[----:B------:R-:W3:Y:S01]  /*13fc0*/  SHFL.BFLY PT, R5, R8, 0x1, 0x1f ;  /* 0x0c201f0008057f89 */ /* 0x000ee200000e0000 */
        /* <DEDUP_REMOVED lines=14> */
[----:B---3--:R-:W-:-:S02]  /*140b0*/  FADD.FTZ R5, R8, R5 ;  /* 0x0000000508057221 */ /* 0x008fc40000010000 */
        /* <DEDUP_REMOVED lines=15> */
[----:B------:R-:W-:-:S02]  /*141b0*/  UIMAD UR11, UR10, UR11, UR4 ;  /* 0x0000000b0a0b72a4 */ /* 0x000fc4000f8e0204 */
        /* <DEDUP_REMOVED lines=351> */
.L_x_1063:
[----:B--234-:R-:W-:Y:S05]  /*157b0*/  BSYNC B0 ;  /* 0x0000000000007941 */ /* 0x01cfea0003800000 */
.L_x_1062:
        /* <DEDUP_REMOVED lines=36> */
.L_x_1065:
[----:B------:R-:W-:Y:S05]  /*15a00*/  BSYNC B0 ;  /* 0x0000000000007941 */ /* 0x000fea0003800000 */
.L_x_1064:
        /* <DEDUP_REMOVED lines=22> */
.L_x_1067:
[----:B------:R-:W-:Y:S05]  /*15b70*/  BSYNC B0 ;  /* 0x0000000000007941 */ /* 0x000fea0003800000 */
.L_x_1066:
        /* <DEDUP_REMOVED lines=22> */
.L_x_1069:
[----:B------:R-:W-:Y:S05]  /*15ce0*/  BSYNC B0 ;  /* 0x0000000000007941 */ /* 0x000fea0003800000 */
.L_x_1068:
        /* <DEDUP_REMOVED lines=23> */
.L_x_1070:
        /* <DEDUP_REMOVED lines=10> */
.L_x_2045:


//--------------------- .text._ZN5flash16flash_fwd_kernelI23Flash_fwd_kernel_traitsILi256ELi64ELi64ELi4ELb0ELb0EN7cutlass6half_tE19Flash_kernel_traitsILi256ELi64ELi64ELi4ES3_EELb1ELb0ELb1ELb0ELb0ELb0ELb0ELb1EEEvNS_16Flash_fwd_paramsE --------------------------
	.section	.text._ZN5flash16flash_fwd_kernelI23Flash_fwd_kernel_traitsILi256ELi64ELi64ELi4ELb0ELb0EN7cutlass6half_tE19Flash_kernel_traitsILi256ELi64ELi64ELi4ES3_EELb1ELb0ELb1ELb0ELb0ELb0ELb0ELb1EEEvNS_16Flash_fwd_paramsE,"ax",@progbits
	.sectioninfo	@"SHI_REGISTERS=255"
	.align	128
        .global         _ZN5flash16flash_fwd_kernelI23Flash_fwd_kernel_traitsILi256ELi64ELi64ELi4ELb0ELb0EN7cutlass6half_tE19Flash_kernel_traitsILi256ELi64ELi64ELi4ES3_EELb1ELb0ELb1ELb0ELb0ELb0ELb0ELb1EEEvNS_16Flash_fwd_paramsE
        .type           _ZN5flash16flash_fwd_kernelI23Flash_fwd_kernel_traitsILi256ELi64ELi64ELi4ELb0ELb0EN7cutlass6half_tE19Flash_kernel_traitsILi256ELi64ELi64ELi4ES3_EELb1ELb0ELb1ELb0ELb0ELb0ELb0ELb1EEEvNS_16Flash_fwd_paramsE,@function
        .size           _ZN5flash16flash_fwd_kernelI23Flash_fwd_kernel_traitsILi256ELi64ELi64ELi4ELb0ELb0EN7cutlass6half_tE19Flash_kernel_traitsILi256ELi64ELi64ELi4ES3_EELb1ELb0ELb1ELb0ELb0ELb0ELb0ELb1EEEvNS_16Flash_fwd_paramsE,(.L_x_2046 - _ZN5flash16flash_fwd_kernelI23Flash_fwd_kernel_traitsILi256ELi64ELi64ELi4ELb0ELb0EN7cutlass6half_tE19Flash_kernel_traitsILi256ELi64ELi64ELi4ES3_EELb1ELb0ELb1ELb0ELb0ELb0ELb0ELb1EEEvNS_16Flash_fwd_paramsE)
        .other          _ZN5flash16flash_fwd_kernelI23Flash_fwd_kernel_traitsILi256ELi64ELi64ELi4ELb0ELb0EN7cutlass6half_tE19Flash_kernel_traitsILi256ELi64ELi64ELi4ES3_EELb1ELb0ELb1ELb0ELb0ELb0ELb0ELb1EEEvNS_16Flash_fwd_paramsE,@"STO_CUDA_ENTRY STV_DEFAULT"
_ZN5flash16flash_fwd_kernelI23Flash_fwd_kernel_traitsILi256ELi64ELi64ELi4ELb0ELb0EN7cutlass6half_tE19Flash_kernel_traitsILi256ELi64ELi64ELi4ES3_EELb1ELb0ELb1ELb0ELb0ELb0ELb0ELb1EEEvNS_16Flash_fwd_paramsE:
.text._ZN5flash16flash_fwd_kernelI23Flash_fwd_kernel_traitsILi256ELi64ELi64ELi4ELb0ELb0EN7cutlass6half_tE19Flash_kernel_traitsILi256ELi64ELi64ELi4ES3_EELb1ELb0ELb1ELb0ELb0ELb0ELb0ELb1EEEvNS_16Flash_fwd_paramsE:
[----:B------:R-:W-:-:S03]  /*0000*/  MOV R1, c[0x0][0x28] ;  /* 0x00000a0000017a02 */ /* 0x000fc60000000f00 */
[----:B------:R-:W-:Y:S01]  /*0010*/  ULDC.U8 UR4, c[0x0][0x304] ;  /* 0x0000c10000047ab9 */ /* 0x000fe20000000000 */
[----:B------:R-:W-:Y:S01]  /*0020*/  IADD3 R1, R1, -0x190, RZ ;  /* 0xfffffe7001017810 */ /* 0x000fe20007ffe0ff */
[----:B------:R-:W-:Y:S01]  /*0030*/  ULDC.64 UR20, c[0x0][0x2f0] ;  /* 0x0000bc0000147ab9 */ /* 0x000fe20000000a00 */
[----:B------:R-:W-:Y:S01]  /*0040*/  ISETP.NE.AND P2, PT, RZ, UR4, PT ;  /* 0x00000004ff007c0c */ /* 0x000fe2000bf45270 */
[----:B------:R-:W-:Y:S01]  /*0050*/  IMAD.U32 R2, RZ, RZ, UR20 ;  /* 0x00000014ff027e24 */ /* 0x000fe2000f8e00ff */
[----:B------:R-:W-:Y:S01]  /*0060*/  ULDC.64 UR18, c[0x0][0x118] ;  /* 0x0000460000127ab9 */ /* 0x000fe20000000a00 */
[----:B------:R-:W-:Y:S01]  /*0070*/  IMAD.U32 R3, RZ, RZ, UR21 ;  /* 0x00000015ff037e24 */ /* 0x000fe2000f8e00ff */
[----:B------:R-:W-:Y:S01]  /*0080*/  MOV R8, c[0x0][0x2fc] ;  /* 0x0000bf0000087a02 */ /* 0x000fe20000000f00 */
[----:B------:R-:W-:Y:S01]  /*0090*/  IMAD.MOV.U32 R7, RZ, RZ, c[0x0][0x2f8] ;  /* 0x0000be00ff077624 */ /* 0x000fe200078e00ff */
[----:B------:R-:W1:Y:S01]  /*00a0*/  S2UR UR13, SR_CTAID.X ;  /* 0x00000000000d79c3 */ /* 0x000e620000002500 */
[----:B------:R-:W2:Y:S01]  /*00b0*/  S2R R29, SR_TID.X ;  /* 0x00000000001d7919 */ /* 0x000ea20000002100 */
[----:B------:R-:W-:-:S05]  /*00c0*/  ULDC.64 UR4, c[0x0][0x240] ;  /* 0x0000900000047ab9 */ /* 0x000fca0000000a00 */
[----:B------:R3:W4:Y:S02]  /*00d0*/  @P2 LDG.E.64 R4, [R2.64] ;  /* 0x0000001202042981 */ /* 0x000724000c1e1b00 */
[----:B---3--:R-:W-:Y:S02]  /*00e0*/  @P2 IMAD.MOV.U32 R2, RZ, RZ, R7 ;  /* 0x000000ffff022224 */ /* 0x008fe400078e0007 */
[----:B------:R-:W-:-:S06]  /*00f0*/  @P2 IMAD.MOV.U32 R3, RZ, RZ, R8 ;  /* 0x000000ffff032224 */ /* 0x000fcc00078e0008 */
[----:B------:R-:W3:Y:S01]  /*0100*/  @P2 LDG.E.64 R2, [R2.64] ;  /* 0x0000001202022981 */ /* 0x000ee2000c1e1b00 */
[----:B------:R-:W5:Y:S01]  /*0110*/  S2UR UR17, SR_CTAID.Y ;  /* 0x00000000001179c3 */ /* 0x000f620000002600 */
[----:B------:R-:W-:Y:S02]  /*0120*/  UISETP.NE.U32.AND UP2, UPT, URZ, UR4, UPT ;  /* 0x000000043f00728c */ /* 0x000fe4000bf45070 */
[----:B------:R-:W-:Y:S02]  /*0130*/  UMOV UR10, 0x4 ;  /* 0x00000004000a7882 */ /* 0x000fe40000000000 */
[----:B------:R-:W-:Y:S02]  /*0140*/  UISETP.NE.AND.EX UP2, UPT, URZ, UR5, UPT, UP2 ;  /* 0x000000053f00728c */ /* 0x000fe4000bf45320 */
[----:B------:R-:W-:Y:S01]  /*0150*/  ULDC.64 UR14, c[0x0][0x240] ;  /* 0x00009000000e7ab9 */ /* 0x000fe20000000a00 */
[----:B------:R-:W1:Y:S01]  /*0160*/  S2UR UR12, SR_CTAID.Z ;  /* 0x00000000000c79c3 */ /* 0x000e620000002700 */
[----:B------:R-:W-:-:S02]  /*0170*/  ULDC.64 UR4, c[0x0][0x250] ;  /* 0x0000940000047ab9 */ /* 0x000fc40000000a00 */
[----:B------:R-:W-:Y:S01]  /*0180*/  PLOP3.LUT P0, PT, PT, PT, UP2, 0x80, 0x0 ;  /* 0x000000000000781c */ /* 0x000fe20003f0f028 */
[----:B------:R-:W-:Y:S02]  /*0190*/  UISETP.NE.U32.AND UP0, UPT, URZ, UR4, UPT ;  /* 0x000000043f00728c */ /* 0x000fe4000bf05070 */
[----:B------:R-:W-:Y:S02]  /*01a0*/  ULDC.U8 UR8, c[0x0][0x312] ;  /* 0x0000c48000087ab9 */ /* 0x000fe40000000000 */
[----:B------:R-:W-:Y:S02]  /*01b0*/  UISETP.NE.AND UP3, UPT, UR8, URZ, UPT ;  /* 0x0000003f0800728c */ /* 0x000fe4000bf65270 */
[----:B------:R-:W-:-:S03]  /*01c0*/  UISETP.NE.AND.EX UP0, UPT, URZ, UR5, UPT, UP0 ;  /* 0x000000053f00728c */ /* 0x000fc6000bf05300 */
[----:B------:R-:W-:Y:S02]  /*01d0*/  ULDC.64 UR4, c[0x0][0x250] ;  /* 0x0000940000047ab9 */ /* 0x000fe40000000a00 */
[----:B-----5:R-:W-:Y:S02]  /*01e0*/  UIMAD.WIDE UR14, UR17, UR10, UR14 ;  /* 0x0000000a110e72a5 */ /* 0x020fe4000f8e020e */
[----:B-1----:R-:W-:-:S06]  /*01f0*/  ULOP3.LUT UR6, UR12, UR13, UR17, 0xfe, !UPT ;  /* 0x0000000d0c067292 */ /* 0x002fcc000f8efe11 */
[----:B--2---:R-:W-:Y:S01]  /*0200*/  LOP3.LUT P3, RZ, R29, UR6, RZ, 0xfc, !PT ;  /* 0x000000061dff7c12 */ /* 0x004fe2000f86fcff */
[----:B------:R-:W-:Y:S02]  /*0210*/  ULDC.64 UR6, c[0x0][0x248] ;  /* 0x0000920000067ab9 */ /* 0x000fe40000000a00 */
[----:B------:R-:W-:-:S04]  /*0220*/  UISETP.EQ.U32.AND UP1, UPT, URZ, UR6, UPT ;  /* 0x000000063f00728c */ /* 0x000fc8000bf22070 */
[----:B------:R-:W-:Y:S02]  /*0230*/  UISETP.EQ.OR.EX UP1, UPT, URZ, UR7, !UP3, UP1 ;  /* 0x000000073f00728c */ /* 0x000fe4000df22710 */
[----:B------:R-:W-:Y:S02]  /*0240*/  @UP0 UIMAD.WIDE UR4, UR17, UR10, UR4 ;  /* 0x0000000a110402a5 */ /* 0x000fe4000f8e0204 */
[----:B------:R-:W-:Y:S02]  /*0250*/  ULDC.64 UR6, c[0x0][0x248] ;  /* 0x0000920000067ab9 */ /* 0x000fe40000000a00 */
[----:B------:R-:W-:Y:S01]  /*0260*/  @!P3 IMAD.MOV.U32 R10, RZ, RZ, c[0x0][0x308] ;  /* 0x0000c200ff0ab624 */ /* 0x000fe200078e00ff */
[----:B------:R-:W-:Y:S01]  /*0270*/  @!P3 MOV R11, c[0x0][0x30c] ;  /* 0x0000c300000bba02 */ /* 0x000fe20000000f00 */
[----:B------:R-:W-:Y:S01]  /*0280*/  UIMAD.WIDE UR6, UR17, UR10, UR6 ;  /* 0x0000000a110672a5 */ /* 0x000fe2000f8e0206 */
[----:B----4-:R-:W1:Y:S08]  /*0290*/  @P2 R2UR UR20, R4 ;  /* 0x00000000041423c2 */ /* 0x010e7000000e0000 */
[----:B------:R-:W2:Y:S01]  /*02a0*/  @P2 R2UR UR21, R5 ;  /* 0x00000000051523c2 */ /* 0x000ea200000e0000 */
[----:B-1----:R-:W-:-:S02]  /*02b0*/  IMAD.U32 R4, RZ, RZ, UR20 ;  /* 0x00000014ff047e24 */ /* 0x002fc4000f8e00ff */
[----:B--2---:R-:W-:Y:S01]  /*02c0*/  IMAD.U32 R5, RZ, RZ, UR21 ;  /* 0x00000015ff057e24 */ /* 0x004fe2000f8e00ff */
[----:B---3--:R-:W-:Y:S02]  /*02d0*/  @P2 IADD3 R7, P1, R2, c[0x0][0x300], RZ ;  /* 0x0000c00002072a10 */ /* 0x008fe40007f3e0ff */
[----:B------:R-:W-:Y:S02]  /*02e0*/  MOV R2, UR14 ;  /* 0x0000000e00027c02 */ /* 0x000fe40008000f00 */
[----:B------:R1:W-:Y:S01]  /*02f0*/  @!P3 STG.E.64 [R10.64], R4 ;  /* 0x000000040a00b986 */ /* 0x0003e2000c101b12 */
[----:B------:R-:W-:Y:S02]  /*0300*/  @P2 IMAD.X R8, RZ, RZ, R3, P1 ;  /* 0x000000ffff082224 */ /* 0x000fe400008e0603 */
[----:B------:R-:W-:Y:S01]  /*0310*/  IMAD.U32 R3, RZ, RZ, UR15 ;  /* 0x0000000fff037e24 */ /* 0x000fe2000f8e00ff */
[----:B------:R-:W-:Y:S01]  /*0320*/  PLOP3.LUT P1, PT, PT, PT, UP0, 0x80, 0x0 ;  /* 0x000000000000781c */ /* 0x000fe20003f2f008 */
[----:B-1----:R-:W-:Y:S01]  /*0330*/  @!P3 IMAD.MOV.U32 R4, RZ, RZ, R7 ;  /* 0x000000ffff04b224 */ /* 0x002fe200078e0007 */
[----:B------:R-:W-:-:S05]  /*0340*/  @!P3 MOV R5, R8 ;  /* 0x000000080005b202 */ /* 0x000fca0000000f00 */
[----:B------:R1:W-:Y:S04]  /*0350*/  @!P3 STG.E.64 [R10.64+0x8], R4 ;  /* 0x000008040a00b986 */ /* 0x0003e8000c101b12 */
[----:B------:R2:W3:Y:S04]  /*0360*/  @P0 LDG.E R9, [R2.64] ;  /* 0x0000001202090981 */ /* 0x0004e8000c1e1900 */
[----:B------:R2:W4:Y:S01]  /*0370*/  @P0 LDG.E R6, [R2.64+0x4] ;  /* 0x0000041202060981 */ /* 0x000522000c1e1900 */
[----:B------:R-:W-:Y:S01]  /*0380*/  PLOP3.LUT P2, PT, PT, PT, UP1, 0x80, 0x0 ;  /* 0x000000000000781c */ /* 0x000fe20003f4f018 */
[----:B-1----:R-:W-:-:S02]  /*0390*/  IMAD.U32 R4, RZ, RZ, UR4 ;  /* 0x00000004ff047e24 */ /* 0x002fc4000f8e00ff */
[----:B------:R-:W-:Y:S01]  /*03a0*/  IMAD.U32 R5, RZ, RZ, UR5 ;  /* 0x00000005ff057e24 */ /* 0x000fe2000f8e00ff */
[----:B--2---:R-:W-:Y:S01]  /*03b0*/  MOV R2, UR6 ;  /* 0x0000000600027c02 */ /* 0x004fe20008000f00 */
[----:B------:R-:W-:-:S03]  /*03c0*/  IMAD.U32 R3, RZ, RZ, UR7 ;  /* 0x00000007ff037e24 */ /* 0x000fc6000f8e00ff */
[----:B------:R-:W2:Y:S05]  /*03d0*/  @P1 LDG.E R4, [R4.64] ;  /* 0x0000001204041981 */ /* 0x000eaa000c1e1900 */
[----:B------:R-:W5:Y:S01]  /*03e0*/  @!P2 LDG.E R0, [R2.64] ;  /* 0x000000120200a981 */ /* 0x000f62000c1e1900 */
[----:B------:R-:W-:Y:S01]  /*03f0*/  UMOV UR11, 0xffffffff ;  /* 0xffffffff000b7882 */ /* 0x000fe20000000000 */
[----:B------:R-:W1:Y:S01]  /*0400*/  LDC.U8 R122, c[0x0][0x2d8] ;  /* 0x0000b600ff7a7b82 */ /* 0x000e620000000000 */
[----:B------:R-:W-:Y:S02]  /*0410*/  UMOV UR24, URZ ;  /* 0x0000003f00187c82 */ /* 0x000fe40008000000 */
[----:B------:R-:W-:-:S05]  /*0420*/  UMOV UR25, 0xffffffff ;  /* 0xffffffff00197882 */ /* 0x000fca0000000000 */
[----:B---3--:R3:W1:Y:S08]  /*0430*/  @P0 R2UR UR11, R9 ;  /* 0x00000000090b03c2 */ /* 0x00867000000e0000 */
[----:B----4-:R-:W1:Y:S01]  /*0440*/  @P0 R2UR UR16, R6 ;  /* 0x00000000061003c2 */ /* 0x010e6200000e0000 */
[----:B------:R-:W-:-:S04]  /*0450*/  ISETP.NE.U32.AND P0, PT, RZ, c[0x0][0x248], PT ;  /* 0x00009200ff007a0c */ /* 0x000fc80003f05070 */
[----:B------:R-:W-:Y:S02]  /*0460*/  ISETP.NE.AND.EX P0, PT, RZ, c[0x0][0x24c], PT, P0 ;  /* 0x00009300ff007a0c */ /* 0x000fe40003f05300 */
[----:B---3--:R-:W-:-:S04]  /*0470*/  SHF.R.S32.HI R9, RZ, 0x1f, R29 ;  /* 0x0000001fff097819 */ /* 0x008fc8000001141d */
[----:B------:R-:W-:Y:S01]  /*0480*/  LEA.HI R14, R9, R29, RZ, 0x5 ;  /* 0x0000001d090e7211 */ /* 0x000fe200078f28ff */
[----:B-1----:R-:W-:Y:S01]  /*0490*/  @UP2 UIADD3 UR16, UR16, -UR11, URZ ;  /* 0x8000000b10102290 */ /* 0x002fe2000fffe03f */
[----:B--2---:R1:W2:Y:S06]  /*04a0*/  @P1 R2UR UR24, R4 ;  /* 0x00000000041813c2 */ /* 0x0042ac00000e0000 */
[----:B------:R-:W-:Y:S02]  /*04b0*/  @!UP2 ULDC UR16, c[0x0][0x214] ;  /* 0x000085000010aab9 */ /* 0x000fe40000000800 */
[----:B-----5:R1:W3:Y:S02]  /*04c0*/  @!P2 R2UR UR25, R0 ;  /* 0x000000000019a3c2 */ /* 0x0202e400000e0000 */
        /* <DEDUP_REMOVED lines=8> */
.L_x_1071:
[----:B------:R-:W-:Y:S02]  /*0550*/  ULDC UR6, c[0x0][0x218] ;  /* 0x0000860000067ab9 */ /* 0x000fe40000000800 */
.L_x_1072:
        /* <DEDUP_REMOVED lines=22> */
[----:B------:R-:W-:Y:S01]  /*06c0*/  LOP3.LUT R0, R14, 0xffffffe0, RZ, 0xc0, !PT ;  /* 0xffffffe00e007812 */ /* 0x000fe200078ec0ff */
[----:B------:R-:W-:Y:S02]  /*06d0*/  UIADD3 UR4, -UR16, 0x7f, UR14 ;  /* 0x0000007f10047890 */ /* 0x000fe4000fffe10e */
[----:B------:R-:W-:Y:S02]  /*06e0*/  ULDC UR9, c[0x0][0x2e4] ;  /* 0x0000b90000097ab9 */ /* 0x000fe40000000800 */
[----:B------:R-:W-:Y:S01]  /*06f0*/  ULDC UR5, c[0x0][0x2e8] ;  /* 0x0000ba0000057ab9 */ /* 0x000fe20000000800 */
[----:B------:R-:W-:Y:S01]  /*0700*/  IMAD.IADD R22, R29, 0x1, -R0 ;  /* 0x000000011d167824 */ /* 0x000fe200078e0a00 */
        /* <DEDUP_REMOVED lines=48> */
[----:B------:R-:W-:Y:S02]  /*0a10*/  @!UP0 UIMAD.WIDE.U32 UR24, UR17, UR4, URZ ;  /* 0x00000004111882a5 */ /* 0x000fe4000f8e003f */
[----:B------:R-:W-:Y:S02]  /*0a20*/  ULDC UR9, c[0x0][0x234] ;  /* 0x00008d0000097ab9 */ /* 0x000fe40000000800 */
        /* <DEDUP_REMOVED lines=49> */
.L_x_1075:
[----:B------:R-:W-:Y:S05]  /*0d40*/  BSYNC B0 ;  /* 0x0000000000007941 */ /* 0x000fea0003800000 */
.L_x_1074:
        /* <DEDUP_REMOVED lines=22> */
.L_x_1077:
[----:B------:R-:W-:Y:S05]  /*0eb0*/  BSYNC B0 ;  /* 0x0000000000007941 */ /* 0x000fea0003800000 */
.L_x_1076:
        /* <DEDUP_REMOVED lines=22> */
.L_x_1079:
[----:B------:R-:W-:Y:S05]  /*1020*/  BSYNC B0 ;  /* 0x0000000000007941 */ /* 0x000fea0003800000 */
.L_x_1078:
        /* <DEDUP_REMOVED lines=21> */
.L_x_1081:
[----:B------:R-:W-:Y:S05]  /*1180*/  BSYNC B0 ;  /* 0x0000000000007941 */ /* 0x000fea0003800000 */
.L_x_1080:
        /* <DEDUP_REMOVED lines=35> */
.L_x_1073:
[----:B------:R-:W-:Y:S01]  /*13c0*/  UISETP.NE.AND UP1, UPT, UR11, -0x1, UPT ;  /* 0xffffffff0b00788c */ /* 0x000fe2000bf25270 */
[----:B------:R-:W-:Y:S01]  /*13d0*/  SHF.R.S32.HI R0, RZ, 0x1f, R22 ;  /* 0x0000001fff007819 */ /* 0x000fe20000011416 */
[----:B------:R-:W-:Y:S02]  /*13e0*/  UISETP.NE.AND UP0, UPT, UR25, -0x1, UPT ;  /* 0xffffffff1900788c */ /* 0x000fe4000bf05270 */
[----:B------:R-:W-:Y:S02]  /*13f0*/  ULDC.64 UR4, c[0x0][0x190] ;  /* 0x0000640000047ab9 */ /* 0x000fe40000000a00 */
[----:B------:R-:W-:Y:S02]  /*1400*/  ULDC.64 UR6, c[0x0][0x178] ;  /* 0x00005e0000067ab9 */ /* 0x000fe40000000a00 */
[----:B------:R-:W-:-:S03]  /*1410*/  PLOP3.LUT P0, PT, PT, PT, UP0, 0x80, 0x0 ;  /* 0x000000000000781c */ /* 0x000fc60003f0f008 */
[----:B------:R-:W-:Y:S02]  /*1420*/  @UP1 UIMAD.WIDE.U32 UR28, UR11, UR4, URZ ;  /* 0x000000040b1c12a5 */ /* 0x000fe4000f8e003f */
[----:B------:R-:W-:Y:S02]  /*1430*/  @UP0 UIADD3 UR26, UR24, UR25, URZ ;  /* 0x00000019181a0290 */ /* 0x000fe4000fffe03f */
[----:B------:R-:W-:Y:S02]  /*1440*/  @UP1 UIMAD UR23, UR11, UR5, UR29 ;  /* 0x000000050b1712a4 */ /* 0x000fe4000f8e021d */
[----:B------:R-:W-:Y:S02]  /*1450*/  @!UP1 USHF.R.S32.HI UR22, URZ, 0x1f, UR17 ;  /* 0x0000001f3f169899 */ /* 0x000fe40008011411 */
[----:B------:R-:W-:Y:S02]  /*1460*/  ULDC.64 UR4, c[0x0][0x198] ;  /* 0x0000660000047ab9 */ /* 0x000fe40000000a00 */
[----:B------:R-:W-:-:S02]  /*1470*/  @UP0 UIMAD.WIDE.U32 UR30, UR26, UR4, URZ ;  /* 0x000000041a1e02a5 */ /* 0x000fc4000f8e003f */
[----:B------:R-:W-:Y:S02]  /*1480*/  @!UP1 UIMAD UR22, UR22, UR6, URZ ;  /* 0x00000006161692a4 */ /* 0x000fe4000f8e023f */
[----:B------:R-:W-:Y:S02]  /*1490*/  @UP0 UIMAD UR26, UR26, UR5, UR31 ;  /* 0x000000051a1a02a4 */ /* 0x000fe4000f8e021f */
[----:B------:R-:W-:Y:S02]  /*14a0*/  ULDC UR4, c[0x0][0x224] ;  /* 0x0000890000047ab9 */ /* 0x000fe40000000800 */
[----:B------:R-:W-:Y:S02]  /*14b0*/  ULDC UR5, c[0x0][0x1c0] ;  /* 0x0000700000057ab9 */ /* 0x000fe40000000800 */
[----:B------:R-:W-:Y:S02]  /*14c0*/  UIMAD UR5, UR17, UR5, UR12 ;  /* 0x00000005110572a4 */ /* 0x000fe4000f8e020c */
[----:B------:R-:W-:-:S02]  /*14d0*/  @!UP1 UIMAD UR7, UR17, UR7, UR22 ;  /* 0x00000007110792a4 */ /* 0x000fc4000f8e0216 */
[----:B------:R-:W-:Y:S02]  /*14e0*/  UIMAD UR4, UR5, UR4, UR14 ;  /* 0x00000004050472a4 */ /* 0x000fe4000f8e020e */
[----:B------:R-:W-:Y:S02]  /*14f0*/  USHF.L.U32 UR5, UR5, 0x5, URZ ;  /* 0x0000000505057899 */ /* 0x000fe4000800063f */
[----:B------:R-:W-:Y:S02]  /*1500*/  ULDC UR22, c[0x0][0x228] ;  /* 0x00008a0000167ab9 */ /* 0x000fe40000000800 */
[----:B------:R-:W-:Y:S02]  /*1510*/  @!UP1 UIMAD.WIDE.U32 UR32, UR17, UR6, URZ ;  /* 0x00000006112092a5 */ /* 0x000fe4000f8e003f */
[----:B------:R-:W-:Y:S01]  /*1520*/  IADD3 R123, P2, P1, R7, UR5, R22 ;  /* 0x00000005077b7c10 */ /* 0x000fe2000f95e016 */
[----:B------:R-:W-:Y:S02]  /*1530*/  UIMAD UR22, UR4, UR22, URZ ;  /* 0x00000016041672a4 */ /* 0x000fe4000f8e023f */
[----:B------:R-:W-:-:S02]  /*1540*/  USHF.R.S32.HI UR4, URZ, 0x1f, UR5 ;  /* 0x0000001f3f047899 */ /* 0x000fc40008011405 */
[----:B------:R1:W-:Y:S01]  /*1550*/  STL [R1+0xe0], R123 ;  /* 0x0000e07b01007387 */ /* 0x0003e20000100800 */
[----:B------:R-:W-:Y:S02]  /*1560*/  @UP1 UMOV UR6, UR28 ;  /* 0x0000001c00061c82 */ /* 0x000fe40008000000 */
[----:B------:R-:W-:Y:S01]  /*1570*/  @!UP1 UIADD3 UR23, UR33, UR7, URZ ;  /* 0x0000000721179290 */ /* 0x000fe2000fffe03f */
[----:B------:R-:W-:Y:S01]  /*1580*/  IADD3.X R105, R8, UR4, R0, P2, P1 ;  /* 0x0000000408697c10 */ /* 0x000fe200097e2400 */
[----:B------:R-:W-:Y:S02]  /*1590*/  @!UP1 UMOV UR6, UR32 ;  /* 0x0000002000069c82 */ /* 0x000fe40008000000 */
[----:B------:R-:W-:Y:S01]  /*15a0*/  @UP0 UMOV UR28, UR30 ;  /* 0x0000001e001c0c82 */ /* 0x000fe20008000000 */
        /* <DEDUP_REMOVED lines=10> */
[----:B------:R-:W-:Y:S02]  /*1650*/  UMOV UR26, UR28 ;  /* 0x0000001c001a7c82 */ /* 0x000fe40008000000 */
[----:B------:R-:W-:Y:S02]  /*1660*/  UIMAD UR5, UR17, UR5, UR7 ;  /* 0x00000005110572a4 */ /* 0x000fe4000f8e0207 */
[----:B------:R-:W-:-:S04]  /*1670*/  UIMAD.WIDE.U32 UR28, UR17, UR4, UR26 ;  /* 0x00000004111c72a5 */ /* 0x000fc8000f8e001a */
[----:B------:R-:W-:Y:S02]  /*1680*/  UIADD3 UR26, UR29, UR5, URZ ;  /* 0x000000051d1a7290 */ /* 0x000fe4000fffe03f */
.L_x_1082:
[----:B------:R-:W-:Y:S01]  /*1690*/  IABS R0, c[0x0][0x1c8] ;  /* 0x0000720000007a13 */ /* 0x000fe20000000000 */
[----:B------:R-:W2:Y:S01]  /*16a0*/  S2R R2, SR_CTAID.Z ;  /* 0x0000000000027919 */ /* 0x000ea20000002700 */
[----:B------:R-:W-:Y:S02]  /*16b0*/  UMOV UR30, URZ ;  /* 0x0000003f001e7c82 */ /* 0x000fe40008000000 */
[----:B------:R-:W3:Y:S01]  /*16c0*/  R2UR UR7, R0 ;  /* 0x00000000000773c2 */ /* 0x000ee200000e0000 */
[----:B------:R-:W-:Y:S01]  /*16d0*/  @UP0 UIADD3 UR29, UR24, UR25, URZ ;  /* 0x00000019181d0290 */ /* 0x000fe2000fffe03f */
[----:B---3--:R-:W3:Y:S08]  /*16e0*/  I2F.RP R0, UR7 ;  /* 0x0000000700007d06 */ /* 0x008ef00008209400 */
[----:B---3--:R-:W3:Y:S02]  /*16f0*/  MUFU.RCP R0, R0 ;  /* 0x0000000000007308 */ /* 0x008ee40000001000 */
[----:B---3--:R-:W-:-:S06]  /*1700*/  IADD3 R0, R0, 0xffffffe, RZ ;  /* 0x0ffffffe00007810 */ /* 0x008fcc0007ffe0ff */
[----:B------:R-:W3:Y:S02]  /*1710*/  F2I.FTZ.U32.TRUNC.NTZ R0, R0 ;  /* 0x0000000000007305 */ /* 0x000ee4000021f000 */
[----:B---3--:R2:W3:Y:S02]  /*1720*/  R2UR UR31, R0 ;  /* 0x00000000001f73c2 */ /* 0x0084e400000e0000 */
[----:B--2---:R-:W-:Y:S01]  /*1730*/  IABS R0, R2 ;  /* 0x0000000200007213 */ /* 0x004fe20000000000 */
[----:B---3--:R-:W-:-:S05]  /*1740*/  UIADD3 UR5, URZ, -UR31, URZ ;  /* 0x8000001f3f057290 */ /* 0x008fca000fffe03f */
[----:B------:R-:W2:Y:S01]  /*1750*/  R2UR UR4, R0 ;  /* 0x00000000000473c2 */ /* 0x000ea200000e0000 */
[----:B------:R-:W-:-:S04]  /*1760*/  UIMAD UR5, UR5, UR7, URZ ;  /* 0x00000007050572a4 */ /* 0x000fc8000f8e023f */
[----:B------:R-:W-:-:S07]  /*1770*/  UIMAD.WIDE.U32 UR30, UR31, UR5, UR30 ;  /* 0x000000051f1e72a5 */ /* 0x000fce000f8e001e */
[----:B------:R-:W-:Y:S02]  /*1780*/  UMOV UR5, UR31 ;  /* 0x0000001f00057c82 */ /* 0x000fe40008000000 */
[----:B--2---:R-:W-:-:S07]  /*1790*/  UIMAD.WIDE.U32 UR30, UR5, UR4, URZ ;  /* 0x00000004051e72a5 */ /* 0x004fce000f8e003f */
[----:B------:R-:W-:Y:S02]  /*17a0*/  UMOV UR5, UR31 ;  /* 0x0000001f00057c82 */ /* 0x000fe40008000000 */
[----:B------:R-:W-:-:S04]  /*17b0*/  UIADD3 UR27, -UR5, URZ, URZ ;  /* 0x0000003f051b7290 */ /* 0x000fc8000fffe13f */
        /* <DEDUP_REMOVED lines=32> */
.L_x_1083:
[CC--:B------:R-:W-:Y:S01]  /*19c0*/  LEA.HI R0, R9.reuse, R29.reuse, RZ, 0x3 ;  /* 0x0000001d09007211 */ /* 0x0c0fe200078f18ff */
[----:B------:R-:W2:Y:S01]  /*19d0*/  S2R R20, SR_CTAID.Z ;  /* 0x0000000000147919 */ /* 0x000ea20000002700 */
[----:B------:R-:W-:Y:S01]  /*19e0*/  LEA.HI R3, R9, R29, RZ, 0x4 ;  /* 0x0000001d09037211 */ /* 0x000fe200078f20ff */
[----:B------:R-:W-:Y:S01]  /*19f0*/  ULDC.64 UR4, c[0x0][0x1b8] ;  /* 0x00006e0000047ab9 */ /* 0x000fe20000000a00 */
[----:B------:R-:W-:Y:S01]  /*1a00*/  SHF.R.S32.HI R6, RZ, 0x3, R0 ;  /* 0x00000003ff067819 */ /* 0x000fe20000011400 */
[----:B------:R-:W-:Y:S01]  /*1a10*/  UIMAD UR4, UR31, UR4, URZ ;  /* 0x000000041f0472a4 */ /* 0x000fe2000f8e023f */
[----:B------:R-:W-:Y:S01]  /*1a20*/  LOP3.LUT R0, R0, 0xfffffff8, RZ, 0xc0, !PT ;  /* 0xfffffff800007812 */ /* 0x000fe200078ec0ff */
[----:B------:R-:W-:Y:S01]  /*1a30*/  IMAD.MOV.U32 R30, RZ, RZ, 0x20 ;  /* 0x00000020ff1e7424 */ /* 0x000fe200078e00ff */
[----:B------:R-:W-:Y:S01]  /*1a40*/  SHF.R.S32.HI R5, RZ, 0x4, R3 ;  /* 0x00000004ff057819 */ /* 0x000fe20000011403 */
[----:B------:R-:W-:Y:S01]  /*1a50*/  IMAD.SHL.U32 R2, R6, 0x40, RZ ;  /* 0x0000004006027824 */ /* 0x000fe200078e00ff */
[----:B------:R-:W-:Y:S01]  /*1a60*/  SHF.R.S32.HI R7, RZ, 0x1f, R6 ;  /* 0x0000001fff077819 */ /* 0x000fe20000011406 */
[----:B------:R-:W-:Y:S01]  /*1a70*/  IMAD.IADD R28, R29, 0x1, -R0 ;  /* 0x000000011d1c7824 */ /* 0x000fe200078e0a00 */
[C---:B------:R-:W-:Y:S01]  /*1a80*/  LEA.HI R0, R3.reuse, R5, RZ, 0x1 ;  /* 0x0000000503007211 */ /* 0x040fe200078f08ff */
[----:B------:R-:W-:Y:S01]  /*1a90*/  UIMAD UR17, UR25, UR5, UR4 ;  /* 0x00000005191172a4 */ /* 0x000fe2000f8e0204 */
[----:B------:R-:W-:Y:S01]  /*1aa0*/  LOP3.LUT R3, R3, 0xfffffff0, RZ, 0xc0, !PT ;  /* 0xfffffff003037812 */ /* 0x000fe200078ec0ff */
[----:B------:R-:W-:Y:S01]  /*1ab0*/  IMAD.SHL.U32 R116, R28, 0x8, RZ ;  /* 0x000000081c747824 */ /* 0x000fe200078e00ff */
[----:B------:R-:W-:Y:S01]  /*1ac0*/  LOP3.LUT R8, R2, 0x1c0, RZ, 0xc0, !PT ;  /* 0x000001c002087812 */ /* 0x000fe200078ec0ff */
[----:B------:R-:W-:Y:S01]  /*1ad0*/  ULDC.64 UR4, c[0x0][0x1a8] ;  /* 0x00006a0000047ab9 */ /* 0x000fe20000000a00 */
[----:B------:R-:W-:Y:S01]  /*1ae0*/  LOP3.LUT R2, R0, 0xfffffffe, RZ, 0xc0, !PT ;  /* 0xfffffffe00027812 */ /* 0x000fe200078ec0ff */
[----:B------:R-:W-:Y:S01]  /*1af0*/  IMAD.IADD R0, R29, 0x1, -R3 ;  /* 0x000000011d007824 */ /* 0x000fe200078e0a03 */
[----:B------:R-:W-:Y:S01]  /*1b00*/  LOP3.LUT R4, R8, 0x38, R116, 0xf8, !PT ;  /* 0x0000003808047812 */ /* 0x000fe200078ef874 */
[----:B------:R-:W-:Y:S01]  /*1b10*/  UIMAD UR4, UR27, UR4, URZ ;  /* 0x000000041b0472a4 */ /* 0x000fe2000f8e023f */
[----:B------:R-:W-:Y:S01]  /*1b20*/  SHF.R.U32.HI R8, RZ, 0x3, R8 ;  /* 0x00000003ff087819 */ /* 0x000fe20000011608 */
[----:B------:R-:W-:Y:S01]  /*1b30*/  IMAD.IADD R27, R5, 0x1, -R2 ;  /* 0x00000001051b7824 */ /* 0x000fe200078e0a02 */
[----:B------:R-:W-:Y:S01]  /*1b40*/  SHF.R.S32.HI R2, RZ, 0x1f, R0 ;  /* 0x0000001fff027819 */ /* 0x000fe20000011400 */
[----:B------:R-:W-:Y:S01]  /*1b50*/  UIMAD UR4, UR12, UR5, UR4 ;  /* 0x000000050c0472a4 */ /* 0x000fe2000f8e0204 */
[----:B------:R-:W-:Y:S01]  /*1b60*/  LOP3.LUT R8, R4, R8, RZ, 0x3c, !PT ;  /* 0x0000000804087212 */ /* 0x000fe200078e3cff */
[----:B------:R-:W-:Y:S01]  /*1b70*/  IMAD.U32 R10, RZ, RZ, UR13 ;  /* 0x0000000dff0a7e24 */ /* 0x000fe2000f8e00ff */
[----:B------:R-:W-:Y:S01]  /*1b80*/  LEA.HI R13, R2, R0, RZ, 0x3 ;  /* 0x00000000020d7211 */ /* 0x000fe200078f18ff */
[----:B------:R-:W-:Y:S01]  /*1b90*/  BSSY B0, `(.L_x_1084) ;  /* 0x000006a000007945 */ /* 0x000fe20003800000 */
[----:B------:R-:W-:Y:S01]  /*1ba0*/  LEA.HI R5, R9, R29, RZ, 0x6 ;  /* 0x0000001d09057211 */ /* 0x000fe200078f30ff */
[----:B------:R-:W-:Y:S01]  /*1bb0*/  IMAD.SHL.U32 R9, R27, 0x8, RZ ;  /* 0x000000081b097824 */ /* 0x000fe200078e00ff */
[----:B------:R-:W-:Y:S01]  /*1bc0*/  LOP3.LUT R4, R13, 0xfffffff8, RZ, 0xc0, !PT ;  /* 0xfffffff80d047812 */ /* 0x000fe200078ec0ff */
[----:B------:R-:W-:Y:S01]  /*1bd0*/  IMAD.WIDE R10, R10, 0x40, R6 ;  /* 0x000000400a0a7825 */ /* 0x000fe200078e0206 */
[----:B------:R-:W-:-:S02]  /*1be0*/  SHF.R.S32.HI R117, RZ, 0x1f, R116 ;  /* 0x0000001fff757819 */ /* 0x000fc40000011474 */
[----:B------:R-:W-:Y:S01]  /*1bf0*/  IADD3 R2, P0, R116, UR6, RZ ;  /* 0x0000000674027c10 */ /* 0x000fe2000ff1e0ff */
[----:B------:R-:W-:Y:S01]  /*1c00*/  IMAD.IADD R0, R0, 0x1, -R4 ;  /* 0x0000000100007824 */ /* 0x000fe200078e0a04 */
[----:B------:R-:W-:Y:S01]  /*1c10*/  ULDC.64 UR6, c[0x0][0x1b0] ;  /* 0x00006c0000067ab9 */ /* 0x000fe20000000a00 */
[----:B------:R-:W-:Y:S01]  /*1c20*/  IMAD.SHL.U32 R5, R5, 0x8, RZ ;  /* 0x0000000805057824 */ /* 0x000fe200078e00ff */
[----:B------:R-:W-:Y:S01]  /*1c30*/  IADD3.X R3, R117, UR23, RZ, P0, !PT ;  /* 0x0000001775037c10 */ /* 0x000fe200087fe4ff */
[C---:B------:R-:W-:Y:S01]  /*1c40*/  IMAD R4, R7.reuse, c[0x0][0x198], RZ ;  /* 0x0000660007047a24 */ /* 0x040fe200078e02ff */
[C---:B------:R-:W-:Y:S01]  /*1c50*/  LOP3.LUT P3, RZ, R0.reuse, 0x4, RZ, 0xc0, !PT ;  /* 0x0000000400ff7812 */ /* 0x040fe2000786c0ff */
[----:B------:R-:W-:Y:S01]  /*1c60*/  UIMAD UR6, UR31, UR6, URZ ;  /* 0x000000061f0672a4 */ /* 0x000fe2000f8e023f */
[C---:B------:R-:W-:Y:S01]  /*1c70*/  LOP3.LUT P2, RZ, R0.reuse, 0x2, RZ, 0xc0, !PT ;  /* 0x0000000200ff7812 */ /* 0x040fe2000784c0ff */
[----:B------:R-:W-:Y:S01]  /*1c80*/  IMAD.SHL.U32 R0, R0, 0x40, RZ ;  /* 0x0000004000007824 */ /* 0x000fe200078e00ff */
[----:B------:R-:W-:Y:S01]  /*1c90*/  LOP3.LUT R209, R8, 0xfffffe00, R5, 0xf8, !PT ;  /* 0xfffffe0008d17812 */ /* 0x000fe200078ef805 */
[----:B--2---:R-:W-:Y:S01]  /*1ca0*/  IMAD.WIDE.U32 R20, R20, c[0x0][0x1a8], R2 ;  /* 0x00006a0014147a25 */ /* 0x004fe200078e0002 */
[----:B------:R-:W-:Y:S01]  /*1cb0*/  UIMAD UR7, UR25, UR7, UR6 ;  /* 0x00000007190772a4 */ /* 0x000fe2000f8e0206 */
[----:B------:R-:W-:Y:S01]  /*1cc0*/  IADD3 R109, R116, 0x40, RZ ;  /* 0x00000040746d7810 */ /* 0x000fe20007ffe0ff */
[----:B------:R2:W-:Y:S01]  /*1cd0*/  STL.64 [R1+0x98], R116 ;  /* 0x0000987401007387 */ /* 0x0005e20000100a00 */
[----:B------:R-:W-:Y:S01]  /*1ce0*/  IMAD R12, R6, c[0x0][0x19c], R4 ;  /* 0x00006700060c7a24 */ /* 0x000fe200078e0204 */
[----:B------:R-:W-:Y:S01]  /*1cf0*/  LOP3.LUT R0, R0, 0x1c0, RZ, 0xc0, !PT ;  /* 0x000001c000007812 */ /* 0x000fe200078ec0ff */
[----:B------:R-:W-:Y:S01]  /*1d00*/  IMAD R8, R7, c[0x0][0x1a0], RZ ;  /* 0x0000680007087a24 */ /* 0x000fe200078e02ff */
[----:B------:R-:W-:Y:S01]  /*1d10*/  IADD3 R108, R116, 0x80, RZ ;  /* 0x00000080746c7810 */ /* 0x000fe20007ffe0ff */
[----:B------:R-:W-:Y:S01]  /*1d20*/  IMAD.WIDE.U32 R4, R6, c[0x0][0x198], R116 ;  /* 0x0000660006047a25 */ /* 0x000fe200078e0074 */
[----:B------:R-:W-:Y:S01]  /*1d30*/  LOP3.LUT R9, R0, 0x8, R9, 0xf8, !PT ;  /* 0x0000000800097812 */ /* 0x000fe200078ef809 */
[----:B------:R-:W-:Y:S01]  /*1d40*/  UIADD3 UR6, -UR14, UR16, URZ ;  /* 0x000000100e067290 */ /* 0x000fe2000fffe13f */
[----:B------:R-:W-:Y:S01]  /*1d50*/  SHF.R.U32.HI R0, RZ, 0x3, R0 ;  /* 0x00000003ff007819 */ /* 0x000fe20000011600 */
[----:B------:R-:W-:Y:S01]  /*1d60*/  IMAD.WIDE.U32 R2, R6, c[0x0][0x1a0], R116 ;  /* 0x0000680006027a25 */ /* 0x000fe200078e0074 */
[----:B------:R-:W-:-:S02]  /*1d70*/  IADD3 R4, P1, R4, UR28, RZ ;  /* 0x0000001c04047c10 */ /* 0x000fc4000ff3e0ff */
[----:B------:R-:W-:Y:S01]  /*1d80*/  LOP3.LUT R9, R9, R0, RZ, 0x3c, !PT ;  /* 0x0000000009097212 */ /* 0x000fe200078e3cff */
[----:B------:R-:W-:Y:S01]  /*1d90*/  IMAD R8, R6, c[0x0][0x1a4], R8 ;  /* 0x0000690006087a24 */ /* 0x000fe200078e0208 */
[----:B------:R-:W-:Y:S01]  /*1da0*/  IADD3 R2, P0, R2, UR30, RZ ;  /* 0x0000001e02027c10 */ /* 0x000fe2000ff1e0ff */
[----:B------:R-:W-:Y:S01]  /*1db0*/  IMAD.U32 R0, RZ, RZ, UR25 ;  /* 0x00000019ff007e24 */ /* 0x000fe2000f8e00ff */
[----:B------:R-:W-:Y:S01]  /*1dc0*/  IADD3.X R5, R5, UR26, R12, P1, !PT ;  /* 0x0000001a05057c10 */ /* 0x000fe20008ffe40c */
[----:B------:R-:W-:Y:S01]  /*1dd0*/  IMAD.SHL.U32 R209, R209, 0x2, RZ ;  /* 0x00000002d1d17824 */ /* 0x000fe200078e00ff */
[----:B------:R-:W-:Y:S01]  /*1de0*/  IADD3.X R3, R3, UR29, R8, P0, !PT ;  /* 0x0000001d03037c10 */ /* 0x000fe200087fe408 */
[----:B------:R-:W-:Y:S01]  /*1df0*/  IMAD.U32 R8, RZ, RZ, UR25 ;  /* 0x00000019ff087e24 */ /* 0x000fe2000f8e00ff */
[----:B------:R-:W-:Y:S02]  /*1e00*/  IADD3 R107, R116, 0xc0, RZ ;  /* 0x000000c0746b7810 */ /* 0x000fe40007ffe0ff */
[----:B------:R-:W-:Y:S01]  /*1e10*/  SHF.R.S32.HI R25, RZ, 0x5, R14 ;  /* 0x00000005ff197819 */ /* 0x000fe2000001140e */
[----:B------:R-:W-:Y:S01]  /*1e20*/  IMAD.WIDE.U32 R36, R8, c[0x0][0x1b0], R4 ;  /* 0x00006c0008247a25 */ /* 0x000fe200078e0004 */
[----:B------:R-:W-:-:S02]  /*1e30*/  ISETP.GE.AND P0, PT, R6, UR6, PT ;  /* 0x0000000606007c0c */ /* 0x000fc4000bf06270 */
[----:B------:R-:W-:Y:S01]  /*1e40*/  SHF.R.S32.HI R5, RZ, 0x1f, R22 ;  /* 0x0000001fff057819 */ /* 0x000fe20000011416 */
[----:B------:R-:W-:Y:S01]  /*1e50*/  IMAD.WIDE.U32 R32, R0, c[0x0][0x1b8], R2 ;  /* 0x00006e0000207a25 */ /* 0x000fe200078e0002 */
[----:B------:R2:W-:Y:S01]  /*1e60*/  STL.64 [R1+0xb8], R36 ;  /* 0x0000b82401007387 */ /* 0x0005e20000100a00 */
[----:B------:R-:W-:Y:S02]  /*1e70*/  IADD3 R39, R37, UR7, RZ ;  /* 0x0000000725277c10 */ /* 0x000fe4000fffe0ff */
[----:B------:R-:W-:Y:S01]  /*1e80*/  SHF.R.S32.HI R0, RZ, 0x1f, R14 ;  /* 0x0000001fff007819 */ /* 0x000fe2000001140e */
[----:B------:R2:W-:Y:S01]  /*1e90*/  STL.64 [R1+0xd8], R32 ;  /* 0x0000d82001007387 */ /* 0x0005e20000100a00 */
[----:B------:R-:W-:Y:S01]  /*1ea0*/  IADD3 R35, R33, UR17, RZ ;  /* 0x0000001121237c10 */ /* 0x000fe2000fffe0ff */
[----:B------:R-:W-:Y:S01]  /*1eb0*/  IMAD.SHL.U32 R4, R13, 0x40, RZ ;  /* 0x000000400d047824 */ /* 0x000fe200078e00ff */
[----:B------:R-:W-:Y:S01]  /*1ec0*/  LEA.HI R0, R0, R25, RZ, 0x2 ;  /* 0x0000001900007211 */ /* 0x000fe200078f10ff */
[----:B------:R2:W-:Y:S01]  /*1ed0*/  STL [R1+0xac], R109 ;  /* 0x0000ac6d01007387 */ /* 0x0005e20000100800 */
[----:B------:R-:W-:Y:S01]  /*1ee0*/  LEA.HI R5, R5, R22, RZ, 0x2 ;  /* 0x0000001605057211 */ /* 0x000fe200078f10ff */
[----:B------:R-:W-:Y:S01]  /*1ef0*/  IMAD.MOV.U32 R3, RZ, RZ, 0x10 ;  /* 0x00000010ff037424 */ /* 0x000fe200078e00ff */
[----:B------:R-:W-:Y:S01]  /*1f00*/  LOP3.LUT R0, R0, 0xffffffc, RZ, 0xc0, !PT ;  /* 0x0ffffffc00007812 */ /* 0x000fe200078ec0ff */
[----:B------:R2:W-:Y:S01]  /*1f10*/  STL [R1+0xa8], R108 ;  /* 0x0000a86c01007387 */ /* 0x0005e20000100800 */
[----:B------:R-:W-:-:S02]  /*1f20*/  SHF.R.S32.HI R26, RZ, 0x2, R5 ;  /* 0x00000002ff1a7819 */ /* 0x000fc40000011405 */
[----:B------:R-:W-:Y:S01]  /*1f30*/  IADD3 R13, R21, UR4, RZ ;  /* 0x00000004150d7c10 */ /* 0x000fe2000fffe0ff */
[----:B------:R2:W-:Y:S01]  /*1f40*/  STL [R1+0xb0], R107 ;  /* 0x0000b06b01007387 */ /* 0x0005e20000100800 */
[----:B------:R-:W-:Y:S01]  /*1f50*/  IMAD.IADD R0, R25, 0x1, -R0 ;  /* 0x0000000119007824 */ /* 0x000fe200078e0a00 */
[----:B------:R-:W-:Y:S02]  /*1f60*/  LOP3.LUT R4, R9, 0xfffffe00, R4, 0xf8, !PT ;  /* 0xfffffe0009047812 */ /* 0x000fe400078ef804 */
[----:B------:R2:W-:Y:S01]  /*1f70*/  STL [R1+0xcc], R35 ;  /* 0x0000cc2301007387 */ /* 0x0005e20000100800 */
[----:B------:R-:W-:Y:S01]  /*1f80*/  IMAD R23, R0, 0x10, R26 ;  /* 0x0000001000177824 */ /* 0x000fe200078e021a */
[----:B------:R-:W-:Y:S02]  /*1f90*/  SEL R3, R3, 0xfffffff0, !P2 ;  /* 0xfffffff003037807 */ /* 0x000fe40005000000 */
[----:B------:R2:W-:Y:S01]  /*1fa0*/  STL [R1+0xa4], R39 ;  /* 0x0000a42701007387 */ /* 0x0005e20000100800 */
        /* <DEDUP_REMOVED lines=40> */
.L_x_1085:
[----:B------:R-:W-:Y:S05]  /*2230*/  BSYNC B0 ;  /* 0x0000000000007941 */ /* 0x000fea0003800000 */
.L_x_1084:
[----:B------:R-:W-:Y:S01]  /*2240*/  LOP3.LUT R0, R5, 0x7ffffffc, RZ, 0xc0, !PT ;  /* 0x7ffffffc05007812 */ /* 0x000fe200078ec0ff */
[----:B------:R-:W-:Y:S01]  /*2250*/  ULEA UR4, UR8, UR22, 0x6 ;  /* 0x0000001608047291 */ /* 0x000fe2000f8e303f */
[----:B------:R-:W-:Y:S01]  /*2260*/  IADD3 R24, R6, 0x10, RZ ;  /* 0x0000001006187810 */ /* 0x000fe20007ffe0ff */
[----:B------:R-:W-:Y:S02]  /*2270*/  BSSY B0, `(.L_x_1086) ;  /* 0x0000034000007945 */ /* 0x000fe40003800000 */
[----:B------:R-:W-:Y:S01]  /*2280*/  IMAD.IADD R0, R22, 0x1, -R0 ;  /* 0x0000000116007824 */ /* 0x000fe200078e0a00 */
[----:B------:R-:W-:Y:S01]  /*2290*/  ISETP.GE.AND P1, PT, R24, UR6, PT ;  /* 0x0000000618007c0c */ /* 0x000fe2000bf26270 */
[----:B------:R-:W-:Y:S02]  /*22a0*/  UIADD3 UR4, UR4, -0x40, URZ ;  /* 0xffffffc004047890 */ /* 0x000fe4000fffe03f */
[----:B------:R-:W-:-:S04]  /*22b0*/  IMAD.SHL.U32 R0, R0, 0x2, RZ ;  /* 0x0000000200007824 */ /* 0x000fc800078e00ff */
[----:B------:R-:W-:Y:S02]  /*22c0*/  IMAD R0, R23, c[0x0][0x228], R0 ;  /* 0x00008a0017007a24 */ /* 0x000fe400078e0200 */
[----:B------:R-:W-:-:S03]  /*22d0*/  IMAD.U32 R5, RZ, RZ, UR4 ;  /* 0x00000004ff057e24 */ /* 0x000fc6000f8e00ff */
[----:B------:R-:W-:Y:S02]  /*22e0*/  IADD3 R127, P0, R0, UR4, RZ ;  /* 0x00000004007f7c10 */ /* 0x000fe4000ff1e0ff */
[----:B------:R-:W-:-:S04]  /*22f0*/  SHF.R.S32.HI R0, RZ, 0x1f, R0 ;  /* 0x0000001fff007819 */ /* 0x000fc80000011400 */
[----:B------:R-:W-:Y:S01]  /*2300*/  LEA.HI.X.SX32 R126, R5, R0, 0x1, P0 ;  /* 0x00000000057e7211 */ /* 0x000fe200000f0eff */
[----:B------:R-:W-:Y:S05]  /*2310*/  @P1 BRA `(.L_x_1087) ;  /* 0x0000029000001947 */ /* 0x000fea0003800000 */
[----:B------:R-:W-:Y:S01]  /*2320*/  IADD3 R0, P0, R10, 0x10, RZ ;  /* 0x000000100a007810 */ /* 0x000fe20007f1e0ff */
[----:B---3--:R-:W-:Y:S01]  /*2330*/  IMAD.MOV.U32 R8, RZ, RZ, R20 ;  /* 0x000000ffff087224 */ /* 0x008fe200078e0014 */
        /* <DEDUP_REMOVED lines=39> */
.L_x_1087:
[----:B------:R-:W-:Y:S05]  /*25b0*/  BSYNC B0 ;  /* 0x0000000000007941 */ /* 0x000fea0003800000 */
.L_x_1086:
[----:B------:R-:W-:Y:S01]  /*25c0*/  IADD3 R22, R6, 0x20, RZ ;  /* 0x0000002006167810 */ /* 0x000fe20007ffe0ff */
[----:B------:R-:W-:Y:S03]  /*25d0*/  BSSY B0, `(.L_x_1088) ;  /* 0x000002c000007945 */ /* 0x000fe60003800000 */
[----:B------:R-:W-:-:S13]  /*25e0*/  ISETP.GE.AND P0, PT, R22, UR6, PT ;  /* 0x0000000616007c0c */ /* 0x000fda000bf06270 */
        /* <DEDUP_REMOVED lines=42> */
.L_x_1089:
[----:B------:R-:W-:Y:S05]  /*2890*/  BSYNC B0 ;  /* 0x0000000000007941 */ /* 0x000fea0003800000 */
.L_x_1088:
[----:B---3--:R-:W-:Y:S01]  /*28a0*/  IADD3 R18, R6, 0x30, RZ ;  /* 0x0000003006127810 */ /* 0x008fe20007ffe0ff */
        /* <DEDUP_REMOVED lines=47> */
.L_x_1091:
[----:B------:R-:W-:Y:S05]  /*2ba0*/  BSYNC B0 ;  /* 0x0000000000007941 */ /* 0x000fea0003800000 */
.L_x_1090:
        /* <DEDUP_REMOVED lines=48> */
.L_x_1093:
[----:B------:R-:W-:Y:S05]  /*2eb0*/  BSYNC B0 ;  /* 0x0000000000007941 */ /* 0x000fea0003800000 */
.L_x_1092:
        /* <DEDUP_REMOVED lines=41> */
.L_x_1095:
[----:B------:R-:W-:Y:S05]  /*3150*/  BSYNC B0 ;  /* 0x0000000000007941 */ /* 0x000fea0003800000 */
.L_x_1094:
[----:B------:R-:W-:Y:S01]  /*3160*/  ISETP.GE.AND P0, PT, R22, UR27, PT ;  /* 0x0000001b16007c0c */ /* 0x000fe2000bf06270 */
[----:B------:R-:W-:-:S12]  /*3170*/  BSSY B0, `(.L_x_1096) ;  /* 0x0000027000007945 */ /* 0x000fd80003800000 */
[----:B------:R-:W-:Y:S05]  /*3180*/  @P0 BRA `(.L_x_1097) ;  /* 0x0000025000000947 */ /* 0x000fea0003800000 */
[----:B------:R-:W-:Y:S01]  /*3190*/  ISETP.GE.AND P5, PT, R116, c[0x0][0x220], PT ;  /* 0x0000880074007a0c */ /* 0x000fe20003fa6270 */
[----:B------:R-:W-:Y:S01]  /*31a0*/  IMAD.MOV.U32 R5, RZ, RZ, c[0x0][0x198] ;  /* 0x00006600ff057624 */ /* 0x000fe200078e00ff */
[----:B------:R-:W-:Y:S01]  /*31b0*/  ISETP.GE.AND P4, PT, R109, c[0x0][0x220], PT ;  /* 0x000088006d007a0c */ /* 0x000fe20003f86270 */
[----:B-1-3--:R-:W-:Y:S01]  /*31c0*/  IMAD.MOV.U32 R12, RZ, RZ, c[0x0][0x19c] ;  /* 0x00006700ff0c7624 */ /* 0x00afe200078e00ff */
        /* <DEDUP_REMOVED lines=33> */
.L_x_1097:
[----:B------:R-:W-:Y:S05]  /*33e0*/  BSYNC B0 ;  /* 0x0000000000007941 */ /* 0x000fea0003800000 */
.L_x_1096:
[----:B------:R-:W-:Y:S01]  /*33f0*/  ISETP.GE.AND P0, PT, R18, UR27, PT ;  /* 0x0000001b12007c0c */ /* 0x000fe2000bf06270 */
[----:B------:R-:W-:Y:S01]  /*3400*/  ULDC.64 UR4, c[0x0][0x1a0] ;  /* 0x0000680000047ab9 */ /* 0x000fe20000000a00 */
[----:B------:R-:W-:Y:S01]  /*3410*/  BSSY B0, `(.L_x_1098) ;  /* 0x000002b000007945 */ /* 0x000fe20003800000 */
[----:B------:R-:W-:Y:S02]  /*3420*/  USHF.L.U64.HI UR12, UR4, UR12, UR5 ;  /* 0x0000000c040c7299 */ /* 0x000fe40008010205 */
[----:B------:R-:W-:-:S08]  /*3430*/  USHF.L.U32 UR17, UR4, 0x6, URZ ;  /* 0x0000000604117899 */ /* 0x000fd0000800063f */
[----:B------:R-:W-:Y:S05]  /*3440*/  @P0 BRA `(.L_x_1099) ;  /* 0x0000027000000947 */ /* 0x000fea0003800000 */
[----:B------:R-:W-:Y:S01]  /*3450*/  ISETP.GE.AND P5, PT, R116, c[0x0][0x220], PT ;  /* 0x0000880074007a0c */ /* 0x000fe20003fa6270 */
[----:B-1-3--:R-:W-:Y:S01]  /*3460*/  IMAD.MOV.U32 R14, RZ, RZ, c[0x0][0x198] ;  /* 0x00006600ff0e7624 */ /* 0x00afe200078e00ff */
        /* <DEDUP_REMOVED lines=37> */
.L_x_1099:
[----:B------:R-:W-:Y:S05]  /*36c0*/  BSYNC B0 ;  /* 0x0000000000007941 */ /* 0x000fea0003800000 */
.L_x_1098:
[----:B------:R-:W0:Y:S01]  /*36d0*/  LDGDEPBAR ;  /* 0x00000000000079af */ /* 0x000e220000000000 */
[----:B------:R-:W-:Y:S01]  /*36e0*/  LEA R0, R25, UR14, 0x4 ;  /* 0x0000000e19007c11 */ /* 0x000fe2000f8e20ff */
[----:B------:R-:W-:Y:S01]  /*36f0*/  IMAD.SHL.U32 R5, R28, 0x40, RZ ;  /* 0x000000401c057824 */ /* 0x000fe200078e00ff */
[C---:B------:R-:W-:Y:S01]  /*3700*/  ISETP.GE.AND P0, PT, R6.reuse, UR27, PT ;  /* 0x0000001b06007c0c */ /* 0x040fe2000bf06270 */
[----:B-1----:R-:W-:Y:S01]  /*3710*/  IMAD.MOV.U32 R10, RZ, RZ, R34 ;  /* 0x000000ffff0a7224 */ /* 0x002fe200078e0022 */
[----:B------:R-:W-:Y:S01]  /*3720*/  SHF.L.U32 R6, R6, 0x3, RZ ;  /* 0x0000000306067819 */ /* 0x000fe200000006ff */
[----:B------:R-:W-:Y:S01]  /*3730*/  IMAD.IADD R104, R26, 0x1, R0 ;  /* 0x000000011a687824 */ /* 0x000fe200078e0200 */
[----:B------:R-:W-:Y:S01]  /*3740*/  LOP3.LUT R0, R5, 0x1c0, RZ, 0xc0, !PT ;  /* 0x000001c005007812 */ /* 0x000fe200078ec0ff */
[----:B------:R-:W-:Y:S01]  /*3750*/  IMAD.MOV.U32 R11, RZ, RZ, R35 ;  /* 0x000000ffff0b7224 */ /* 0x000fe200078e0023 */
[----:B------:R-:W-:Y:S01]  /*3760*/  UIMAD UR5, UR12, UR24, URZ ;  /* 0x000000180c0572a4 */ /* 0x000fe2000f8e023f */
[----:B------:R-:W-:Y:S01]  /*3770*/  IMAD.MOV.U32 R10, RZ, RZ, R32 ;  /* 0x000000ffff0a7224 */ /* 0x000fe200078e0020 */
[----:B------:R-:W-:Y:S01]  /*3780*/  LOP3.LUT R6, R0, 0x8, R6, 0xf8, !PT ;  /* 0x0000000800067812 */ /* 0x000fe200078ef806 */
[----:B------:R-:W-:Y:S01]  /*3790*/  IMAD.U32 R8, RZ, RZ, UR24 ;  /* 0x00000018ff087e24 */ /* 0x000fe2000f8e00ff */
[----:B------:R-:W-:Y:S01]  /*37a0*/  SHF.R.U32.HI R5, RZ, 0x3, R0 ;  /* 0x00000003ff057819 */ /* 0x000fe20000011600 */
[----:B------:R-:W-:Y:S01]  /*37b0*/  IMAD.U32 R0, RZ, RZ, UR13 ;  /* 0x0000000dff007e24 */ /* 0x000fe2000f8e00ff */
[----:B------:R1:W-:Y:S01]  /*37c0*/  STL.64 [R1+0xc8], R10 ;  /* 0x0000c80a01007387 */ /* 0x0003e20000100a00 */
[----:B------:R-:W-:Y:S01]  /*37d0*/  UIMAD UR5, UR23, UR17, UR5 ;  /* 0x00000011170572a4 */ /* 0x000fe2000f8e0205 */
[----:B------:R-:W-:Y:S01]  /*37e0*/  IMAD.WIDE.U32 R8, R8, UR17, R10 ;  /* 0x0000001108087c25 */ /* 0x000fe2000f8e000a */
[----:B------:R-:W-:Y:S01]  /*37f0*/  LOP3.LUT R5, R6, R5, RZ, 0x3c, !PT ;  /* 0x0000000506057212 */ /* 0x000fe200078e3cff */
[----:B------:R-:W-:Y:S01]  /*3800*/  UIADD3 UR22, UR20, -0x4ab325aa, URZ ;  /* 0xb54cda5614167890 */ /* 0x000fe2000fffe03f */
[----:B------:R-:W-:Y:S01]  /*3810*/  LOP3.LUT P1, RZ, R28, 0x4, RZ, 0xc0, !PT ;  /* 0x000000041cff7812 */ /* 0x000fe2000782c0ff */
[----:B------:R-:W-:Y:S01]  /*3820*/  IMAD R120, R0, 0x4, R25 ;  /* 0x0000000400787824 */ /* 0x000fe200078e0219 */
[----:B------:R-:W-:Y:S01]  /*3830*/  SHF.L.U32 R29, R29, 0x1, RZ ;  /* 0x000000011d1d7819 */ /* 0x000fe200000006ff */
[----:B------:R-:W-:Y:S01]  /*3840*/  IMAD R6, R25, 0x400, R4 ;  /* 0x0000040019067824 */ /* 0x000fe200078e0204 */
[----:B------:R-:W-:-:S04]  /*3850*/  DEPBAR.LE SB0, 0x0 ;  /* 0x000080000000791a */ /* 0x000fc80000000000 */
[----:B------:R-:W-:Y:S01]  /*3860*/  BAR.SYNC.DEFER_BLOCKING 0x0 ;  /* 0x0000000000007b1d */ /* 0x000fe20000010000 */
[----:B------:R-:W-:Y:S01]  /*3870*/  UIADD3 UR14, UR21, 0x646e171e, URZ ;  /* 0x646e171e150e7890 */ /* 0x000fe2000fffe03f */
[----:B------:R-:W-:Y:S01]  /*3880*/  IADD3 R7, R9, UR5, RZ ;  /* 0x0000000509077c10 */ /* 0x000fe2000fffe0ff */
[----:B------:R-:W-:Y:S01]  /*3890*/  IMAD.SHL.U32 R189, R6, 0x2, RZ ;  /* 0x0000000206bd7824 */ /* 0x000fe200078e00ff */
[----:B------:R-:W-:Y:S02]  /*38a0*/  LEA R5, R27, R5, 0x9 ;  /* 0x000000051b057211 */ /* 0x000fe400078e48ff */
[----:B------:R1:W-:Y:S01]  /*38b0*/  STL [R1+0xc0], R120 ;  /* 0x0000c07801007387 */ /* 0x0003e20000100800 */
[----:B------:R-:W-:Y:S01]  /*38c0*/  BSSY B0, `(.L_x_1100) ;  /* 0x0000029000007945 */ /* 0x000fe20003800000 */
[----:B------:R-:W-:Y:S02]  /*38d0*/  SEL R0, R30, 0xffffffe0, !P1 ;  /* 0xffffffe01e007807 */ /* 0x000fe40004800000 */
[----:B------:R-:W-:Y:S01]  /*38e0*/  LOP3.LUT R112, R29, 0x6, RZ, 0xc0, !PT ;  /* 0x000000061d707812 */ /* 0x000fe200078ec0ff */
        /* <DEDUP_REMOVED lines=9> */
[C---:B---3--:R-:W-:Y:S01]  /*3980*/  @!P5 LEA R14, P6, R8.reuse, c[0x0][0x170], 0x1 ;  /* 0x00005c00080eda11 */ /* 0x048fe200078c08ff */
[----:B------:R3:W-:Y:S01]  /*3990*/  @P5 STS.128 [R209+0x10000], RZ ;  /* 0x010000ffd1005388 */ /* 0x0007e20000000c00 */
[C---:B------:R-:W-:Y:S02]  /*39a0*/  @!P4 LEA R12, P3, R8.reuse, c[0x0][0x170], 0x1 ;  /* 0x00005c00080cca11 */ /* 0x040fe400078608ff */
[C---:B-1----:R-:W-:Y:S02]  /*39b0*/  @!P2 LEA R10, P1, R8.reuse, c[0x0][0x170], 0x1 ;  /* 0x00005c00080aaa11 */ /* 0x042fe400078208ff */
        /* <DEDUP_REMOVED lines=25> */
.L_x_1101:
[----:B------:R-:W-:Y:S05]  /*3b50*/  BSYNC B0 ;  /* 0x0000000000007941 */ /* 0x000fea0003800000 */
.L_x_1100:
        /* <DEDUP_REMOVED lines=13> */
[----:B-1-3--:R-:W-:-:S04]  /*3c30*/  IADD3 R10, P0, R8, UR23, RZ ;  /* 0x00000017080a7c10 */ /* 0x00afc8000ff1e0ff */
        /* <DEDUP_REMOVED lines=31> */
.L_x_1103:
[----:B------:R-:W-:Y:S05]  /*3e30*/  BSYNC B0 ;  /* 0x0000000000007941 */ /* 0x000fea0003800000 */
.L_x_1102:
        /* <DEDUP_REMOVED lines=8> */
[----:B-1-3--:R-:W-:Y:S01]  /*3ec0*/  IMAD.MOV.U32 R11, RZ, RZ, c[0x0][0x1a0] ;  /* 0x00006800ff0b7624 */ /* 0x00afe200078e00ff */
        /* <DEDUP_REMOVED lines=35> */
.L_x_1105:
[----:B------:R-:W-:Y:S05]  /*4100*/  BSYNC B0 ;  /* 0x0000000000007941 */ /* 0x000fea0003800000 */
.L_x_1104:
[----:B------:R-:W-:Y:S01]  /*4110*/  ISETP.GE.AND P0, PT, R18, UR27, PT ;  /* 0x0000001b12007c0c */ /* 0x000fe2000bf06270 */
[----:B------:R-:W-:Y:S01]  /*4120*/  UIADD3 UR4, UR15, 0x1, -UR16 ;  /* 0x000000010f047890 */ /* 0x000fe2000fffe810 */
[----:B------:R-:W-:Y:S01]  /*4130*/  BSSY B0, `(.L_x_1106) ;  /* 0x0000031000007945 */ /* 0x000fe20003800000 */
[----:B------:R-:W-:Y:S02]  /*4140*/  ULDC UR27, c[0x0][0x2e8] ;  /* 0x0000ba00001b7ab9 */ /* 0x000fe40000000800 */
[----:B------:R-:W-:Y:S02]  /*4150*/  ULDC UR5, c[0x0][0x2e4] ;  /* 0x0000b90000057ab9 */ /* 0x000fe40000000800 */
[----:B------:R-:W-:Y:S02]  /*4160*/  UIADD3 UR27, UR4, UR27, URZ ;  /* 0x0000001b041b7290 */ /* 0x000fe4000fffe03f */
[----:B------:R-:W-:-:S04]  /*4170*/  UIADD3 UR5, UR15, -UR5, -UR16 ;  /* 0x800000050f057290 */ /* 0x000fc8000fffe810 */
        /* <DEDUP_REMOVED lines=44> */
.L_x_1107:
[----:B------:R-:W-:Y:S05]  /*4440*/  BSYNC B0 ;  /* 0x0000000000007941 */ /* 0x000fea0003800000 */
.L_x_1106:
[----:B------:R-:W-:Y:S01]  /*4450*/  IMAD.SHL.U32 R182, R5, 0x2, RZ ;  /* 0x0000000205b67824 */ /* 0x000fe200078e00ff */
[----:B-1-3--:R-:W-:Y:S01]  /*4460*/  LDSM.16.M88.4 R12, [R189] ;  /* 0x00000000bd0c783b */ /* 0x00afe20000000200 */
[----:B------:R-:W-:Y:S01]  /*4470*/  LOP3.LUT P0, RZ, R28, 0x2, RZ, 0xc0, !PT ;  /* 0x000000021cff7812 */ /* 0x000fe2000780c0ff */
[--C-:B------:R-:W-:Y:S01]  /*4480*/  IMAD R190, R3, 0x2, R189.reuse ;  /* 0x0000000203be7824 */ /* 0x100fe200078e02bd */
[----:B------:R-:W-:Y:S01]  /*4490*/  IADD3 R6, R104, UR27, RZ ;  /* 0x0000001b68067c10 */ /* 0x000fe2000fffe0ff */
[----:B------:R-:W1:Y:S01]  /*44a0*/  LDSM.16.M88.4 R16, [R182+0x8000] ;  /* 0x00800000b610783b */ /* 0x000e620000000200 */
[----:B------:R-:W-:Y:S01]  /*44b0*/  IADD3 R5, R182, 0x8000, RZ ;  /* 0x00008000b6057810 */ /* 0x000fe20007ffe0ff */
[----:B------:R-:W-:Y:S01]  /*44c0*/  IMAD R192, R2, 0x2, R189 ;  /* 0x0000000202c07824 */ /* 0x000fe200078e02bd */
[----:B------:R-:W-:Y:S01]  /*44d0*/  IADD3 R193, R182, 0x8020, RZ ;  /* 0x00008020b6c17810 */ /* 0x000fe20007ffe0ff */
[----:B------:R-:W3:Y:S01]  /*44e0*/  LDSM.16.M88.4 R24, [R182+0x8800] ;  /* 0x00880000b618783b */ /* 0x000ee20000000200 */
[----:B------:R-:W-:Y:S01]  /*44f0*/  IMAD R188, R0, 0x2, R182 ;  /* 0x0000000200bc7824 */ /* 0x000fe200078e02b6 */
[----:B------:R-:W-:Y:S01]  /*4500*/  IMNMX R219, R6, UR15, PT ;  /* 0x0000000f06db7c17 */ /* 0x000fe2000b800200 */
[----:B------:R-:W-:Y:S01]  /*4510*/  IMAD R191, R2, 0x2, R190 ;  /* 0x0000000202bf7824 */ /* 0x000fe200078e02be */
[----:B--2---:R-:W2:Y:S01]  /*4520*/  LDSM.16.M88.4 R32, [R182+0x9000] ;  /* 0x00900000b620783b */ /* 0x004ea20000000200 */
[----:B------:R-:W-:Y:S01]  /*4530*/  UISETP.GT.AND UP0, UPT, UR24, UR9, UPT ;  /* 0x000000091800728c */ /* 0x000fe2000bf04270 */
[----:B------:R-:W-:-:S02]  /*4540*/  @P0 IADD3 R193, R5, -0x20, RZ ;  /* 0xffffffe005c10810 */ /* 0x000fc40007ffe0ff */
[----:B------:R-:W5:Y:S01]  /*4550*/  LDSM.16.M88.4 R28, [R182+0x9800] ;  /* 0x00980000b61c783b */ /* 0x000f620000000200 */
[----:B------:R-:W-:Y:S02]  /*4560*/  IADD3 R5, R104, 0x8, RZ ;  /* 0x0000000868057810 */ /* 0x000fe40007ffe0ff */
[----:B------:R-:W-:Y:S01]  /*4570*/  IMAD R187, R0, 0x2, R193 ;  /* 0x0000000200bb7824 */ /* 0x000fe200078e02c1 */
[----:B------:R-:W-:Y:S01]  /*4580*/  LDSM.16.M88.4 R8, [R190] ;  /* 0x00000000be08783b */ /* 0x000fe20000000200 */
[----:B------:R-:W-:Y:S01]  /*4590*/  IMAD.U32 R0, RZ, RZ, UR24 ;  /* 0x00000018ff007e24 */ /* 0x000fe2000f8e00ff */
[C---:B------:R-:W-:Y:S02]  /*45a0*/  IADD3 R7, R5.reuse, UR27, RZ ;  /* 0x0000001b05077c10 */ /* 0x040fe4000fffe0ff */
[----:B------:R-:W4:Y:S01]  /*45b0*/  LDSM.16.M88.4 R48, [R193] ;  /* 0x00000000c130783b */ /* 0x000f220000000200 */
[----:B------:R-:W-:Y:S01]  /*45c0*/  IMAD R0, R0, 0x40, R112 ;  /* 0x0000004000007824 */ /* 0x000fe200078e0270 */
[----:B------:R-:W-:-:S02]  /*45d0*/  IADD3 R6, R5, UR5, RZ ;  /* 0x0000000505067c10 */ /* 0x000fc4000fffe0ff */
[----:B------:R-:W4:Y:S01]  /*45e0*/  LDSM.16.M88.4 R60, [R193+0x800] ;  /* 0x00080000c13c783b */ /* 0x000f220000000200 */
[----:B------:R-:W-:Y:S02]  /*45f0*/  IMNMX R218, R7, UR15, PT ;  /* 0x0000000f07da7c17 */ /* 0x000fe4000b800200 */
[C---:B------:R-:W-:Y:S01]  /*4600*/  IADD3 R5, R0.reuse, 0x1, RZ ;  /* 0x0000000100057810 */ /* 0x040fe20007ffe0ff */
[----:B------:R-:W4:Y:S01]  /*4610*/  LDSM.16.M88.4 R68, [R193+0x1000] ;  /* 0x00100000c144783b */ /* 0x000f220000000200 */
[----:B------:R-:W-:Y:S02]  /*4620*/  IMNMX R216, RZ, R6, !PT ;  /* 0x00000006ffd87217 */ /* 0x000fe40007800200 */
[CC--:B------:R-:W-:Y:S01]  /*4630*/  ISETP.GE.AND P6, PT, R5.reuse, R219.reuse, PT ;  /* 0x000000db0500720c */ /* 0x0c0fe20003fc6270 */
[----:B------:R-:W4:Y:S01]  /*4640*/  LDSM.16.M88.4 R76, [R193+0x1800] ;  /* 0x00180000c14c783b */ /* 0x000f220000000200 */
[-C--:B------:R-:W-:Y:S02]  /*4650*/  ISETP.GE.AND P2, PT, R5, R218.reuse, PT ;  /* 0x000000da0500720c */ /* 0x080fe40003f46270 */
[C---:B------:R-:W-:Y:S01]  /*4660*/  ISETP.GE.AND P0, PT, R0.reuse, R219, PT ;  /* 0x000000db0000720c */ /* 0x040fe20003f06270 */
[----:B------:R-:W-:Y:S01]  /*4670*/  LDSM.16.M88.4 R20, [R192] ;  /* 0x00000000c014783b */ /* 0x000fe20000000200 */
[----:B------:R-:W-:-:S02]  /*4680*/  ISETP.GE.AND P3, PT, R0, R218, PT ;  /* 0x000000da0000720c */ /* 0x000fc40003f66270 */
[-C--:B------:R-:W-:Y:S01]  /*4690*/  ISETP.LT.OR P2, PT, R5, R216.reuse, P2 ;  /* 0x000000d80500720c */ /* 0x080fe20001741670 */
[C---:B-1----:R-:W-:Y:S01]  /*46a0*/  HMMA.16816.F32 R36, R12.reuse, R16, RZ ;  /* 0x000000100c24723c */ /* 0x042fe200000018ff */
[----:B------:R-:W1:Y:S01]  /*46b0*/  LDSM.16.M88.4 R84, [R188+0x8800] ;  /* 0x00880000bc54783b */ /* 0x000e620000000200 */
[C---:B------:R-:W-:Y:S02]  /*46c0*/  ISETP.LT.OR P3, PT, R0.reuse, R216, P3 ;  /* 0x000000d80000720c */ /* 0x040fe40001f61670 */
[----:B------:R-:W-:Y:S01]  /*46d0*/  IADD3 R6, R0, 0x8, RZ ;  /* 0x0000000800067810 */ /* 0x000fe20007ffe0ff */
[----:B------:R-:W1:Y:S01]  /*46e0*/  LDSM.16.M88.4 R88, [R188+0x9000] ;  /* 0x00900000bc58783b */ /* 0x000e620000000200 */
[----:B------:R-:W-:Y:S02]  /*46f0*/  IADD3 R208, R193, 0x800, RZ ;  /* 0x00000800c1d07810 */ /* 0x000fe40007ffe0ff */
[----:B---3--:R-:W-:Y:S01]  /*4700*/  HMMA.16816.F32 R44, R12, R24, RZ ;  /* 0x000000180c2c723c */ /* 0x008fe200000018ff */
[----:B------:R-:W3:Y:S01]  /*4710*/  LDSM.16.M88.4 R80, [R188+0x8000] ;  /* 0x00800000bc50783b */ /* 0x000ee20000000200 */
[----:B------:R-:W-:-:S02]  /*4720*/  ISETP.GE.AND P1, PT, R6, R219, PT ;  /* 0x000000db0600720c */ /* 0x000fc40003f26270 */
[C---:B------:R-:W-:Y:S01]  /*4730*/  ISETP.GE.AND P4, PT, R6.reuse, R218, PT ;  /* 0x000000da0600720c */ /* 0x040fe20003f86270 */
[----:B------:R-:W-:Y:S01]  /*4740*/  LDSM.16.M88.4 R96, [R187+0x2000] ;  /* 0x00200000bb60783b */ /* 0x000fe20000000200 */
[C---:B------:R-:W-:Y:S02]  /*4750*/  IADD3 R207, R193.reuse, 0x1000, RZ ;  /* 0x00001000c1cf7810 */ /* 0x040fe40007ffe0ff */
[----:B--2---:R-:W-:Y:S01]  /*4760*/  HMMA.16816.F32 R56, R12, R32, RZ ;  /* 0x000000200c38723c */ /* 0x004fe200000018ff */
[----:B------:R-:W-:Y:S01]  /*4770*/  LDSM.16.M88.4 R92, [R188+0xb800] ;  /* 0x00b80000bc5c783b */ /* 0x000fe20000000200 */
[----:B------:R-:W-:Y:S02]  /*4780*/  ISETP.LT.OR P4, PT, R6, R216, P4 ;  /* 0x000000d80600720c */ /* 0x000fe40002781670 */
[C---:B------:R-:W-:Y:S01]  /*4790*/  IADD3 R206, R193.reuse, 0x1800, RZ ;  /* 0x00001800c1ce7810 */ /* 0x040fe20007ffe0ff */
[----:B------:R-:W-:Y:S01]  /*47a0*/  LDSM.16.M88.4 R100, [R193+0x6800] ;  /* 0x00680000c164783b */ /* 0x000fe20000000200 */
[----:B------:R-:W-:-:S02]  /*47b0*/  IADD3 R205, R193, 0x2000, RZ ;  /* 0x00002000c1cd7810 */ /* 0x000fc40007ffe0ff */
[C---:B------:R-:W-:Y:S01]  /*47c0*/  HMMA.16816.F32 R40, R12.reuse, R18, RZ ;  /* 0x000000120c28723c */ /* 0x040fe200000018ff */
[----:B------:R-:W0:Y:S01]  /*47d0*/  LDGDEPBAR ;  /* 0x00000000000079af */ /* 0x000e220000000000 */
[C---:B------:R-:W-:Y:S02]  /*47e0*/  IADD3 R204, R193.reuse, 0x2800, RZ ;  /* 0x00002800c1cc7810 */ /* 0x040fe40007ffe0ff */
[C---:B------:R-:W-:Y:S02]  /*47f0*/  IADD3 R203, R193.reuse, 0x3000, RZ ;  /* 0x00003000c1cb7810 */ /* 0x040fe40007ffe0ff */
[C---:B------:R-:W-:Y:S02]  /*4800*/  IADD3 R202, R193.reuse, 0x3800, RZ ;  /* 0x00003800c1ca7810 */ /* 0x040fe40007ffe0ff */
[----:B------:R-:W-:Y:S01]  /*4810*/  HMMA.16816.F32 R24, R12, R26, RZ ;  /* 0x0000001a0c18723c */ /* 0x000fe200000018ff */
[C---:B------:R-:W-:Y:S02]  /*4820*/  IADD3 R201, R193.reuse, 0x4000, RZ ;  /* 0x00004000c1c97810 */ /* 0x040fe40007ffe0ff */
[----:B------:R-:W-:-:S02]  /*4830*/  IADD3 R200, R193, 0x4800, RZ ;  /* 0x00004800c1c87810 */ /* 0x000fc40007ffe0ff */
[C---:B------:R-:W-:Y:S02]  /*4840*/  IADD3 R199, R193.reuse, 0x5000, RZ ;  /* 0x00005000c1c77810 */ /* 0x040fe40007ffe0ff */
[C---:B------:R-:W-:Y:S01]  /*4850*/  IADD3 R198, R193.reuse, 0x5800, RZ ;  /* 0x00005800c1c67810 */ /* 0x040fe20007ffe0ff */
[C---:B------:R-:W-:Y:S01]  /*4860*/  HMMA.16816.F32 R64, R12.reuse, R34, RZ ;  /* 0x000000220c40723c */ /* 0x040fe200000018ff */
[C---:B------:R-:W-:Y:S02]  /*4870*/  IADD3 R197, R193.reuse, 0x6000, RZ ;  /* 0x00006000c1c57810 */ /* 0x040fe40007ffe0ff */
[C---:B------:R-:W-:Y:S02]  /*4880*/  IADD3 R196, R193.reuse, 0x6800, RZ ;  /* 0x00006800c1c47810 */ /* 0x040fe40007ffe0ff */
[C---:B------:R-:W-:Y:S02]  /*4890*/  IADD3 R195, R193.reuse, 0x7000, RZ ;  /* 0x00007000c1c37810 */ /* 0x040fe40007ffe0ff */
[----:B------:R-:W-:Y:S01]  /*48a0*/  IADD3 R194, R193, 0x7800, RZ ;  /* 0x00007800c1c27810 */ /* 0x000fe20007ffe0ff */
[C---:B-----5:R-:W-:Y:S08]  /*48b0*/  HMMA.16816.F32 R52, R12.reuse, R28, RZ ;  /* 0x0000001c0c34723c */ /* 0x060ff000000018ff */
[----:B------:R-:W-:Y:S08]  /*48c0*/  HMMA.16816.F32 R12, R12, R30, RZ ;  /* 0x0000001e0c0c723c */ /* 0x000ff000000018ff */
[C---:B----4-:R-:W-:Y:S08]  /*48d0*/  HMMA.16816.F32 R16, R8.reuse, R48, R36 ;  /* 0x000000300810723c */ /* 0x050ff00000001824 */
[C---:B------:R-:W-:Y:S01]  /*48e0*/  HMMA.16816.F32 R28, R8.reuse, R60, R44 ;  /* 0x0000003c081c723c */ /* 0x040fe2000000182c */
[----:B------:R-:W-:Y:S07]  /*48f0*/  LDSM.16.M88.4 R44, [R187+0x800] ;  /* 0x00080000bb2c783b */ /* 0x000fee0000000200 */
[C---:B------:R-:W-:Y:S08]  /*4900*/  HMMA.16816.F32 R36, R8.reuse, R68, R56 ;  /* 0x000000440824723c */ /* 0x040ff00000001838 */
[C---:B------:R-:W-:Y:S01]  /*4910*/  HMMA.16816.F32 R32, R8.reuse, R50, R40 ;  /* 0x000000320820723c */ /* 0x040fe20000001828 */
[----:B------:R-:W2:Y:S07]  /*4920*/  LDSM.16.M88.4 R48, [R188+0x9800] ;  /* 0x00980000bc30783b */ /* 0x000eae0000000200 */
[C---:B------:R-:W-:Y:S08]  /*4930*/  HMMA.16816.F32 R24, R8.reuse, R62, R24 ;  /* 0x0000003e0818723c */ /* 0x040ff00000001818 */
[C---:B------:R-:W-:Y:S01]  /*4940*/  HMMA.16816.F32 R64, R8.reuse, R70, R64 ;  /* 0x000000460840723c */ /* 0x040fe20000001840 */
[----:B------:R-:W-:Y:S07]  /*4950*/  LDSM.16.M88.4 R68, [R187] ;  /* 0x00000000bb44783b */ /* 0x000fee0000000200 */
[C---:B------:R-:W-:Y:S08]  /*4960*/  HMMA.16816.F32 R72, R8.reuse, R76, R52 ;  /* 0x0000004c0848723c */ /* 0x040ff00000001834 */
[----:B------:R-:W-:Y:S01]  /*4970*/  HMMA.16816.F32 R60, R8, R78, R12 ;  /* 0x0000004e083c723c */ /* 0x000fe2000000180c */
[----:B------:R-:W4:Y:S04]  /*4980*/  LDSM.16.M88.4 R8, [R191] ;  /* 0x00000000bf08783b */ /* 0x000f280000000200 */
[----:B------:R-:W-:Y:S03]  /*4990*/  LDSM.16.M88.4 R76, [R187+0x1800] ;  /* 0x00180000bb4c783b */ /* 0x000fe60000000200 */
[C---:B-1----:R-:W-:Y:S08]  /*49a0*/  HMMA.16816.F32 R40, R20.reuse, R84, R28 ;  /* 0x000000541428723c */ /* 0x042ff0000000181c */
[C---:B------:R-:W-:Y:S01]  /*49b0*/  HMMA.16816.F32 R28, R20.reuse, R88, R36 ;  /* 0x00000058141c723c */ /* 0x040fe20000001824 */
[----:B------:R-:W1:Y:S07]  /*49c0*/  LDSM.16.M88.4 R36, [R187+0x1000] ;  /* 0x00100000bb24783b */ /* 0x000e6e0000000200 */
[C---:B---3--:R-:W-:Y:S01]  /*49d0*/  HMMA.16816.F32 R56, R20.reuse, R80, R16 ;  /* 0x000000501438723c */ /* 0x048fe20000001810 */
[----:B------:R-:W-:Y:S07]  /*49e0*/  LDSM.16.M88.4 R16, [R189+0x2000] ;  /* 0x00200000bd10783b */ /* 0x000fee0000000200 */
[C---:B------:R-:W-:Y:S01]  /*49f0*/  HMMA.16816.F32 R52, R20.reuse, R82, R32 ;  /* 0x000000521434723c */ /* 0x040fe20000001820 */
[----:B------:R-:W-:Y:S07]  /*4a00*/  LDSM.16.M88.4 R80, [R182+0xb000] ;  /* 0x00b00000b650783b */ /* 0x000fee0000000200 */
[C---:B------:R-:W-:Y:S01]  /*4a10*/  HMMA.16816.F32 R32, R20.reuse, R86, R24 ;  /* 0x000000561420723c */ /* 0x040fe20000001818 */
[----:B------:R-:W-:Y:S07]  /*4a20*/  LDSM.16.M88.4 R84, [R188+0xa800] ;  /* 0x00a80000bc54783b */ /* 0x000fee0000000200 */
[C---:B------:R-:W-:Y:S01]  /*4a30*/  HMMA.16816.F32 R24, R20.reuse, R90, R64 ;  /* 0x0000005a1418723c */ /* 0x040fe20000001840 */
[----:B------:R-:W3:Y:S04]  /*4a40*/  LDSM.16.M88.4 R64, [R182+0xa000] ;  /* 0x00a00000b640783b */ /* 0x000ee80000000200 */
[----:B------:R-:W-:Y:S03]  /*4a50*/  LDSM.16.M88.4 R88, [R188+0xa000] ;  /* 0x00a00000bc58783b */ /* 0x000fe60000000200 */
[C---:B--2---:R-:W-:Y:S01]  /*4a60*/  HMMA.16816.F32 R12, R20.reuse, R48, R72 ;  /* 0x00000030140c723c */ /* 0x044fe20000001848 */
[----:B------:R-:W2:Y:S07]  /*4a70*/  LDSM.16.M88.4 R72, [R182+0xa800] ;  /* 0x00a80000b648783b */ /* 0x000eae0000000200 */
[----:B------:R-:W-:Y:S08]  /*4a80*/  HMMA.16816.F32 R20, R20, R50, R60 ;  /* 0x000000321414723c */ /* 0x000ff0000000183c */
[C---:B----4-:R-:W-:Y:S08]  /*4a90*/  HMMA.16816.F32 R56, R8.reuse, R68, R56 ;  /* 0x000000440838723c */ /* 0x050ff00000001838 */
[C---:B------:R-:W-:Y:S08]  /*4aa0*/  HMMA.16816.F32 R68, R8.reuse, R70, R52 ;  /* 0x000000460844723c */ /* 0x040ff00000001834 */
[C---:B------:R-:W-:Y:S08]  /*4ab0*/  HMMA.16816.F32 R60, R8.reuse, R44, R40 ;  /* 0x0000002c083c723c */ /* 0x040ff00000001828 */
[C---:B------:R-:W-:Y:S08]  /*4ac0*/  HMMA.16816.F32 R52, R8.reuse, R46, R32 ;  /* 0x0000002e0834723c */ /* 0x040ff00000001820 */
[C---:B-1----:R-:W-:Y:S01]  /*4ad0*/  HMMA.16816.F32 R48, R8.reuse, R36, R28 ;  /* 0x000000240830723c */ /* 0x042fe2000000181c */
[----:B------:R-:W-:Y:S07]  /*4ae0*/  LDSM.16.M88.4 R28, [R193+0x2000] ;  /* 0x00200000c11c783b */ /* 0x000fee0000000200 */
[C---:B------:R-:W-:Y:S01]  /*4af0*/  HMMA.16816.F32 R44, R8.reuse, R38, R24 ;  /* 0x00000026082c723c */ /* 0x040fe20000001818 */
[----:B------:R-:W1:Y:S07]  /*4b00*/  LDSM.16.M88.4 R36, [R182+0xb800] ;  /* 0x00b80000b624783b */ /* 0x000e6e0000000200 */
[C---:B------:R-:W-:Y:S01]  /*4b10*/  HMMA.16816.F32 R40, R8.reuse, R76, R12 ;  /* 0x0000004c0828723c */ /* 0x040fe2000000180c */
[----:B------:R-:W4:Y:S07]  /*4b20*/  LDSM.16.M88.4 R12, [R190+0x2000] ;  /* 0x00200000be0c783b */ /* 0x000f2e0000000200 */
[----:B------:R-:W-:Y:S01]  /*4b30*/  HMMA.16816.F32 R32, R8, R78, R20 ;  /* 0x0000004e0820723c */ /* 0x000fe20000001814 */
[----:B------:R-:W5:Y:S04]  /*4b40*/  LDSM.16.M88.4 R76, [R193+0x2800] ;  /* 0x00280000c14c783b */ /* 0x000f680000000200 */
        /* <DEDUP_REMOVED lines=9> */
[----:B------:R-:W3:Y:S07]  /*4be0*/  LDSM.16.M88.4 R80, [R193+0x3800] ;  /* 0x00380000c150783b */ /* 0x000eee0000000200 */
[C---:B-1----:R-:W-:Y:S08]  /*4bf0*/  HMMA.16816.F32 R52, R16.reuse, R36, R40 ;  /* 0x000000241034723c */ /* 0x042ff00000001828 */
[----:B------:R-:W-:Y:S01]  /*4c00*/  HMMA.16816.F32 R44, R16, R38, R32 ;  /* 0x00000026102c723c */ /* 0x000fe20000001820 */
[----:B------:R-:W1:Y:S07]  /*4c10*/  LDSM.16.M88.4 R16, [R191+0x2000] ;  /* 0x00200000bf10783b */ /* 0x000e6e0000000200 */
[C---:B----4-:R-:W-:Y:S08]  /*4c20*/  HMMA.16816.F32 R40, R12.reuse, R28, R24 ;  /* 0x0000001c0c28723c */ /* 0x050ff00000001818 */
[C---:B------:R-:W-:Y:S08]  /*4c30*/  HMMA.16816.F32 R36, R12.reuse, R30, R20 ;  /* 0x0000001e0c24723c */ /* 0x040ff00000001814 */
[C---:B-----5:R-:W-:Y:S01]  /*4c40*/  HMMA.16816.F32 R32, R12.reuse, R76, R64 ;  /* 0x0000004c0c20723c */ /* 0x060fe20000001840 */
[----:B------:R-:W-:Y:S07]  /*4c50*/  LDSM.16.M88.4 R64, [R182+0xc800] ;  /* 0x00c80000b640783b */ /* 0x000fee0000000200 */
[C---:B------:R-:W-:Y:S01]  /*4c60*/  HMMA.16816.F32 R28, R12.reuse, R78, R60 ;  /* 0x0000004e0c1c723c */ /* 0x040fe2000000183c */
[----:B------:R-:W-:Y:S07]  /*4c70*/  LDSM.16.M88.4 R76, [R187+0x3000] ;  /* 0x00300000bb4c783b */ /* 0x000fee0000000200 */
[C---:B--2---:R-:W-:Y:S08]  /*4c80*/  HMMA.16816.F32 R24, R12.reuse, R72, R56 ;  /* 0x000000480c18723c */ /* 0x044ff00000001838 */
[C---:B------:R-:W-:Y:S01]  /*4c90*/  HMMA.16816.F32 R20, R12.reuse, R74, R48 ;  /* 0x0000004a0c14723c */ /* 0x040fe20000001830 */
[----:B------:R-:W2:Y:S07]  /*4ca0*/  LDSM.16.M88.4 R72, [R187+0x2800] ;  /* 0x00280000bb48783b */ /* 0x000eae0000000200 */
[----:B---3--:R-:W-:Y:S08]  /*4cb0*/  HMMA.16816.F32 R52, R12, R80, R52 ;  /* 0x000000500c34723c */ /* 0x008ff00000001834 */
[----:B------:R-:W-:Y:S08]  /*4cc0*/  HMMA.16816.F32 R40, R8, R88, R40 ;  /* 0x000000580828723c */ /* 0x000ff00000001828 */
[----:B------:R-:W-:Y:S01]  /*4cd0*/  HMMA.16816.F32 R12, R12, R82, R44 ;  /* 0x000000520c0c723c */ /* 0x000fe2000000182c */
[----:B------:R-:W-:Y:S07]  /*4ce0*/  LDSM.16.M88.4 R80, [R187+0x4000] ;  /* 0x00400000bb50783b */ /* 0x000fee0000000200 */
[C---:B------:R-:W-:Y:S01]  /*4cf0*/  HMMA.16816.F32 R36, R8.reuse, R90, R36 ;  /* 0x0000005a0824723c */ /* 0x040fe20000001824 */
[----:B------:R-:W-:Y:S07]  /*4d00*/  LDSM.16.M88.4 R88, [R182+0xf800] ;  /* 0x00f80000b658783b */ /* 0x000fee0000000200 */
[C---:B------:R-:W-:Y:S08]  /*4d10*/  HMMA.16816.F32 R44, R8.reuse, R84, R32 ;  /* 0x00000054082c723c */ /* 0x040ff00000001820 */
[C---:B------:R-:W-:Y:S01]  /*4d20*/  HMMA.16816.F32 R56, R8.reuse, R86, R28 ;  /* 0x000000560838723c */ /* 0x040fe2000000181c */
[----:B------:R-:W-:Y:S07]  /*4d30*/  LDSM.16.M88.4 R84, [R188+0xe000] ;  /* 0x00e00000bc54783b */ /* 0x000fee0000000200 */
[C---:B------:R-:W-:Y:S01]  /*4d40*/  HMMA.16816.F32 R48, R8.reuse, R68, R24 ;  /* 0x000000440830723c */ /* 0x040fe20000001818 */
[----:B------:R-:W3:Y:S07]  /*4d50*/  LDSM.16.M88.4 R24, [R187+0x3800] ;  /* 0x00380000bb18783b */ /* 0x000eee0000000200 */
[----:B------:R-:W-:Y:S01]  /*4d60*/  HMMA.16816.F32 R32, R8, R70, R20 ;  /* 0x000000460820723c */ /* 0x000fe20000001814 */
[----:B------:R-:W-:Y:S07]  /*4d70*/  LDSM.16.M88.4 R68, [R182+0xd000] ;  /* 0x00d00000b644783b */ /* 0x000fee0000000200 */
[----:B-1----:R-:W-:Y:S08]  /*4d80*/  HMMA.16816.F32 R28, R16, R96, R40 ;  /* 0x00000060101c723c */ /* 0x002ff00000001828 */
[C---:B------:R-:W-:Y:S08]  /*4d90*/  HMMA.16816.F32 R60, R8.reuse, R92, R52 ;  /* 0x0000005c083c723c */ /* 0x040ff00000001834 */
[----:B------:R-:W-:Y:S01]  /*4da0*/  HMMA.16816.F32 R20, R8, R94, R12 ;  /* 0x0000005e0814723c */ /* 0x000fe2000000180c */
[----:B------:R-:W-:Y:S04]  /*4db0*/  LDSM.16.M88.4 R8, [R189+0x4000] ;  /* 0x00400000bd08783b */ /* 0x000fe80000000200 */
[----:B------:R-:W-:Y:S03]  /*4dc0*/  LDSM.16.M88.4 R12, [R190+0x4000] ;  /* 0x00400000be0c783b */ /* 0x000fe60000000200 */
[C---:B------:R-:W-:Y:S01]  /*4dd0*/  HMMA.16816.F32 R40, R16.reuse, R98, R36 ;  /* 0x000000621028723c */ /* 0x040fe20000001824 */
[----:B------:R-:W1:Y:S04]  /*4de0*/  LDSM.16.M88.4 R36, [R182+0xc000] ;  /* 0x00c00000b624783b */ /* 0x000e680000000200 */
[----:B------:R-:W-:Y:S03]  /*4df0*/  LDSM.16.M88.4 R92, [R182+0xf000] ;  /* 0x00f00000b65c783b */ /* 0x000fe60000000200 */
[C---:B--2---:R-:W-:Y:S01]  /*4e00*/  HMMA.16816.F32 R44, R16.reuse, R72, R44 ;  /* 0x00000048102c723c */ /* 0x044fe2000000182c */
[----:B------:R-:W-:Y:S07]  /*4e10*/  LDSM.16.M88.4 R96, [R193+0x6000] ;  /* 0x00600000c160783b */ /* 0x000fee0000000200 */
[C---:B------:R-:W-:Y:S01]  /*4e20*/  HMMA.16816.F32 R56, R16.reuse, R74, R56 ;  /* 0x0000004a1038723c */ /* 0x040fe20000001838 */
[----:B------:R-:W2:Y:S07]  /*4e30*/  LDSM.16.M88.4 R72, [R182+0xd800] ;  /* 0x00d80000b648783b */ /* 0x000eae0000000200 */
[C---:B------:R-:W-:Y:S08]  /*4e40*/  HMMA.16816.F32 R52, R16.reuse, R76, R48 ;  /* 0x0000004c1034723c */ /* 0x040ff00000001830 */
[C---:B------:R-:W-:Y:S01]  /*4e50*/  HMMA.16816.F32 R48, R16.reuse, R78, R32 ;  /* 0x0000004e1030723c */ /* 0x040fe20000001820 */
[----:B------:R-:W4:Y:S07]  /*4e60*/  LDSM.16.M88.4 R76, [R193+0x4000] ;  /* 0x00400000c14c783b */ /* 0x000f2e0000000200 */
[C---:B---3--:R-:W-:Y:S08]  /*4e70*/  HMMA.16816.F32 R60, R16.reuse, R24, R60 ;  /* 0x00000018103c723c */ /* 0x048ff0000000183c */
[----:B------:R-:W-:Y:S01]  /*4e80*/  HMMA.16816.F32 R16, R16, R26, R20 ;  /* 0x0000001a1010723c */ /* 0x000fe20000001814 */
[----:B------:R-:W3:Y:S07]  /*4e90*/  LDSM.16.M88.4 R20, [R193+0x4800] ;  /* 0x00480000c114783b */ /* 0x000eee0000000200 */
[C---:B-1----:R-:W-:Y:S08]  /*4ea0*/  HMMA.16816.F32 R24, R8.reuse, R36, R28 ;  /* 0x000000240818723c */ /* 0x042ff0000000181c */
[C---:B------:R-:W-:Y:S01]  /*4eb0*/  HMMA.16816.F32 R32, R8.reuse, R64, R44 ;  /* 0x000000400820723c */ /* 0x040fe2000000182c */
[----:B------:R-:W1:Y:S07]  /*4ec0*/  LDSM.16.M88.4 R44, [R193+0x5000] ;  /* 0x00500000c12c783b */ /* 0x000e6e0000000200 */
[C---:B------:R-:W-:Y:S01]  /*4ed0*/  HMMA.16816.F32 R28, R8.reuse, R38, R40 ;  /* 0x00000026081c723c */ /* 0x040fe20000001828 */
[----:B------:R-:W5:Y:S07]  /*4ee0*/  LDSM.16.M88.4 R36, [R193+0x5800] ;  /* 0x00580000c124783b */ /* 0x000f6e0000000200 */
[C---:B------:R-:W-:Y:S01]  /*4ef0*/  HMMA.16816.F32 R40, R8.reuse, R66, R56 ;  /* 0x000000420828723c */ /* 0x040fe20000001838 */
[----:B------:R-:W-:Y:S07]  /*4f00*/  LDSM.16.M88.4 R64, [R188+0xc800] ;  /* 0x00c80000bc40783b */ /* 0x000fee0000000200 */
[C---:B------:R-:W-:Y:S08]  /*4f10*/  HMMA.16816.F32 R56, R8.reuse, R68, R52 ;  /* 0x000000440838723c */ /* 0x040ff00000001834 */
[C---:B------:R-:W-:Y:S01]  /*4f20*/  HMMA.16816.F32 R48, R8.reuse, R70, R48 ;  /* 0x000000460830723c */ /* 0x040fe20000001830 */
[----:B------:R-:W-:Y:S07]  /*4f30*/  LDSM.16.M88.4 R68, [R188+0xd000] ;  /* 0x00d00000bc44783b */ /* 0x000fee0000000200 */
[C---:B--2---:R-:W-:Y:S01]  /*4f40*/  HMMA.16816.F32 R52, R8.reuse, R72, R60 ;  /* 0x000000480834723c */ /* 0x044fe2000000183c */
[----:B------:R-:W-:Y:S07]  /*4f50*/  LDSM.16.M88.4 R60, [R188+0xc000] ;  /* 0x00c00000bc3c783b */ /* 0x000fee0000000200 */
        /* <DEDUP_REMOVED lines=10> */
[C---:B------:R-:W-:Y:S08]  /*5000*/  HMMA.16816.F32 R48, R12.reuse, R46, R48 ;  /* 0x0000002e0c30723c */ /* 0x040ff00000001830 */
[C---:B-----5:R-:W-:Y:S01]  /*5010*/  HMMA.16816.F32 R44, R12.reuse, R36, R52 ;  /* 0x000000240c2c723c */ /* 0x060fe20000001834 */
[----:B------:R-:W-:Y:S07]  /*5020*/  LDSM.16.M88.4 R52, [R187+0x5800] ;  /* 0x00580000bb34783b */ /* 0x000fee0000000200 */
[----:B------:R-:W-:Y:S01]  /*5030*/  HMMA.16816.F32 R12, R12, R38, R16 ;  /* 0x000000260c0c723c */ /* 0x000fe20000001810 */
[----:B------:R-:W1:Y:S07]  /*5040*/  LDSM.16.M88.4 R36, [R187+0x4800] ;  /* 0x00480000bb24783b */ /* 0x000e6e0000000200 */
[C---:B--2---:R-:W-:Y:S08]  /*5050*/  HMMA.16816.F32 R16, R8.reuse, R60, R24 ;  /* 0x0000003c0810723c */ /* 0x044ff00000001818 */
[C---:B------:R-:W-:Y:S08]  /*5060*/  HMMA.16816.F32 R24, R8.reuse, R62, R28 ;  /* 0x0000003e0818723c */ /* 0x040ff0000000181c */
[C---:B------:R-:W-:Y:S08]  /*5070*/  HMMA.16816.F32 R32, R8.reuse, R64, R32 ;  /* 0x000000400820723c */ /* 0x040ff00000001820 */
[C---:B------:R-:W-:Y:S08]  /*5080*/  HMMA.16816.F32 R40, R8.reuse, R66, R40 ;  /* 0x000000420828723c */ /* 0x040ff00000001828 */
[C---:B------:R-:W-:Y:S08]  /*5090*/  HMMA.16816.F32 R60, R8.reuse, R68, R56 ;  /* 0x00000044083c723c */ /* 0x040ff00000001838 */
[C---:B------:R-:W-:Y:S01]  /*50a0*/  HMMA.16816.F32 R64, R8.reuse, R70, R48 ;  /* 0x000000460840723c */ /* 0x040fe20000001830 */
[----:B------:R-:W-:Y:S07]  /*50b0*/  LDSM.16.M88.4 R68, [R182+0xe000] ;  /* 0x00e00000b644783b */ /* 0x000fee0000000200 */
[C---:B----4-:R-:W-:Y:S08]  /*50c0*/  HMMA.16816.F32 R56, R8.reuse, R76, R44 ;  /* 0x0000004c0838723c */ /* 0x050ff0000000182c */
[----:B------:R-:W-:Y:S01]  /*50d0*/  HMMA.16816.F32 R48, R8, R78, R12 ;  /* 0x0000004e0830723c */ /* 0x000fe2000000180c */
[----:B------:R-:W2:Y:S04]  /*50e0*/  LDSM.16.M88.4 R8, [R189+0x6000] ;  /* 0x00600000bd08783b */ /* 0x000ea80000000200 */
[----:B------:R-:W4:Y:S03]  /*50f0*/  LDSM.16.M88.4 R76, [R182+0xe800] ;  /* 0x00e80000b64c783b */ /* 0x000f260000000200 */
[C---:B---3--:R-:W-:Y:S01]  /*5100*/  HMMA.16816.F32 R28, R20.reuse, R80, R16 ;  /* 0x00000050141c723c */ /* 0x048fe20000001810 */
[----:B------:R-:W3:Y:S07]  /*5110*/  LDSM.16.M88.4 R16, [R190+0x6000] ;  /* 0x00600000be10783b */ /* 0x000eee0000000200 */
[C---:B------:R-:W-:Y:S01]  /*5120*/  HMMA.16816.F32 R24, R20.reuse, R82, R24 ;  /* 0x000000521418723c */ /* 0x040fe20000001818 */
[----:B------:R-:W-:Y:S07]  /*5130*/  LDSM.16.M88.4 R80, [R193+0x7800] ;  /* 0x00780000c150783b */ /* 0x000fee0000000200 */
[C---:B-1----:R-:W-:Y:S08]  /*5140*/  HMMA.16816.F32 R12, R20.reuse, R36, R32 ;  /* 0x00000024140c723c */ /* 0x042ff00000001820 */
[C---:B------:R-:W-:Y:S08]  /*5150*/  HMMA.16816.F32 R36, R20.reuse, R38, R40 ;  /* 0x000000261424723c */ /* 0x040ff00000001828 */
[C---:B------:R-:W-:Y:S08]  /*5160*/  HMMA.16816.F32 R44, R20.reuse, R72, R60 ;  /* 0x00000048142c723c */ /* 0x040ff0000000183c */
[C---:B------:R-:W-:Y:S08]  /*5170*/  HMMA.16816.F32 R56, R20.reuse, R52, R56 ;  /* 0x000000341438723c */ /* 0x040ff00000001838 */
[C---:B------:R-:W-:Y:S01]  /*5180*/  HMMA.16816.F32 R48, R20.reuse, R54, R48 ;  /* 0x000000361430723c */ /* 0x040fe20000001830 */
[----:B------:R-:W-:Y:S07]  /*5190*/  LDSM.16.M88.4 R52, [R188+0xe800] ;  /* 0x00e80000bc34783b */ /* 0x000fee0000000200 */
[----:B------:R-:W-:Y:S01]  /*51a0*/  HMMA.16816.F32 R64, R20, R74, R64 ;  /* 0x0000004a1440723c */ /* 0x000fe20000001840 */
[----:B------:R-:W1:Y:S07]  /*51b0*/  LDSM.16.M88.4 R72, [R193+0x7000] ;  /* 0x00700000c148783b */ /* 0x000e6e0000000200 */
[C---:B--2---:R-:W-:Y:S08]  /*51c0*/  HMMA.16816.F32 R40, R8.reuse, R68, R28 ;  /* 0x000000440828723c */ /* 0x044ff0000000181c */
[C---:B------:R-:W-:Y:S01]  /*51d0*/  HMMA.16816.F32 R32, R8.reuse, R70, R24 ;  /* 0x000000460820723c */ /* 0x040fe20000001818 */
[----:B------:R-:W-:Y:S07]  /*51e0*/  LDSM.16.M88.4 R68, [R188+0xf000] ;  /* 0x00f00000bc44783b */ /* 0x000fee0000000200 */
[C---:B----4-:R-:W-:Y:S08]  /*51f0*/  HMMA.16816.F32 R20, R8.reuse, R78, R36 ;  /* 0x0000004e0814723c */ /* 0x050ff00000001824 */
[C---:B------:R-:W-:Y:S08]  /*5200*/  HMMA.16816.F32 R28, R8.reuse, R92, R44 ;  /* 0x0000005c081c723c */ /* 0x040ff0000000182c */
[C---:B------:R-:W-:Y:S08]  /*5210*/  HMMA.16816.F32 R60, R8.reuse, R88, R56 ;  /* 0x00000058083c723c */ /* 0x040ff00000001838 */
[C---:B------:R-:W-:Y:S01]  /*5220*/  HMMA.16816.F32 R56, R8.reuse, R90, R48 ;  /* 0x0000005a0838723c */ /* 0x040fe20000001830 */
[----:B------:R-:W-:Y:S07]  /*5230*/  LDSM.16.M88.4 R88, [R187+0x6000] ;  /* 0x00600000bb58783b */ /* 0x000fee0000000200 */
[C---:B------:R-:W-:Y:S01]  /*5240*/  HMMA.16816.F32 R24, R8.reuse, R76, R12 ;  /* 0x0000004c0818723c */ /* 0x040fe2000000180c */
[----:B------:R-:W2:Y:S04]  /*5250*/  LDSM.16.M88.4 R12, [R192+0x6000] ;  /* 0x00600000c00c783b */ /* 0x000ea80000000200 */
[----:B------:R-:W4:Y:S03]  /*5260*/  LDSM.16.M88.4 R76, [R188+0xf800] ;  /* 0x00f80000bc4c783b */ /* 0x000f260000000200 */
[----:B------:R-:W-:Y:S01]  /*5270*/  HMMA.16816.F32 R64, R8, R94, R64 ;  /* 0x0000005e0840723c */ /* 0x000fe20000001840 */
[----:B------:R-:W5:Y:S07]  /*5280*/  LDSM.16.M88.4 R8, [R191+0x6000] ;  /* 0x00600000bf08783b */ /* 0x000f6e0000000200 */
[C---:B---3--:R-:W-:Y:S08]  /*5290*/  HMMA.16816.F32 R48, R16.reuse, R96, R40 ;  /* 0x000000601030723c */ /* 0x048ff00000001828 */
[C---:B------:R-:W-:Y:S08]  /*52a0*/  HMMA.16816.F32 R44, R16.reuse, R98, R32 ;  /* 0x00000062102c723c */ /* 0x040ff00000001820 */
[C---:B------:R-:W-:Y:S08]  /*52b0*/  HMMA.16816.F32 R36, R16.reuse, R102, R20 ;  /* 0x000000661024723c */ /* 0x040ff00000001814 */
[C---:B-1----:R-:W-:Y:S08]  /*52c0*/  HMMA.16816.F32 R32, R16.reuse, R72, R28 ;  /* 0x000000481020723c */ /* 0x042ff0000000181c */
[C---:B------:R-:W-:Y:S08]  /*52d0*/  HMMA.16816.F32 R20, R16.reuse, R82, R56 ;  /* 0x000000521014723c */ /* 0x040ff00000001838 */
[C---:B------:R-:W-:Y:S08]  /*52e0*/  HMMA.16816.F32 R40, R16.reuse, R100, R24 ;  /* 0x000000641028723c */ /* 0x040ff00000001818 */
[C---:B------:R-:W-:Y:S08]  /*52f0*/  HMMA.16816.F32 R28, R16.reuse, R74, R64 ;  /* 0x0000004a101c723c */ /* 0x040ff00000001840 */
[----:B------:R-:W-:Y:S08]  /*5300*/  HMMA.16816.F32 R24, R16, R80, R60 ;  /* 0x000000501018723c */ /* 0x000ff0000000183c */
[C---:B--2---:R-:W-:Y:S08]  /*5310*/  HMMA.16816.F32 R16, R12.reuse, R84, R48 ;  /* 0x000000540c10723c */ /* 0x044ff00000001830 */
[C---:B------:R-:W-:Y:S08]  /*5320*/  HMMA.16816.F32 R48, R12.reuse, R68, R32 ;  /* 0x000000440c30723c */ /* 0x040ff00000001820 */
[C---:B----4-:R-:W-:Y:S01]  /*5330*/  HMMA.16816.F32 R32, R12.reuse, R78, R20 ;  /* 0x0000004e0c20723c */ /* 0x050fe20000001814 */
[----:B------:R-:W1:Y:S07]  /*5340*/  LDSM.16.M88.4 R20, [R187+0x6800] ;  /* 0x00680000bb14783b */ /* 0x000e6e0000000200 */
[C---:B------:R-:W-:Y:S08]  /*5350*/  HMMA.16816.F32 R44, R12.reuse, R86, R44 ;  /* 0x000000560c2c723c */ /* 0x040ff0000000182c */
[----:B------:R-:W-:Y:S08]  /*5360*/  HMMA.16816.F32 R40, R12, R52, R40 ;  /* 0x000000340c28723c */ /* 0x000ff00000001828 */
[----:B-----5:R-:W-:Y:S08]  /*5370*/  HMMA.16816.F32 R16, R8, R88, R16 ;  /* 0x000000580810723c */ /* 0x020ff00000001810 */
[C---:B------:R-:W-:Y:S08]  /*5380*/  HMMA.16816.F32 R36, R12.reuse, R54, R36 ;  /* 0x000000360c24723c */ /* 0x040ff00000001824 */
[C---:B------:R-:W-:Y:S01]  /*5390*/  HMMA.16816.F32 R68, R12.reuse, R70, R28 ;  /* 0x000000460c44723c */ /* 0x040fe2000000181c */
[----:B------:R-:W2:Y:S07]  /*53a0*/  LDSM.16.M88.4 R28, [R187+0x7000] ;  /* 0x00700000bb1c783b */ /* 0x000eae0000000200 */
[----:B------:R-:W-:Y:S07]  /*53b0*/  HMMA.16816.F32 R52, R12, R76, R24 ;  /* 0x0000004c0c34723c */ /* 0x000fee0000001818 */
[----:B------:R-:W-:Y:S01]  /*53c0*/  IADD3 R12, R104, UR5, RZ ;  /* 0x00000005680c7c10 */ /* 0x000fe2000fffe0ff */
[----:B-1----:R-:W-:Y:S03]  /*53d0*/  HMMA.16816.F32 R24, R8, R20, R40 ;  /* 0x000000140818723c */ /* 0x002fe60000001828 */
[----:B------:R-:W-:-:S04]  /*53e0*/  IMNMX R217, RZ, R12, !PT ;  /* 0x0000000cffd97217 */ /* 0x000fc80007800200 */
[-C--:B------:R-:W-:Y:S01]  /*53f0*/  ISETP.LT.OR P6, PT, R5, R217.reuse, P6 ;  /* 0x000000d90500720c */ /* 0x080fe200037c1670 */
[----:B------:R-:W-:Y:S01]  /*5400*/  HMMA.16816.F32 R12, R8, R90, R44 ;  /* 0x0000005a080c723c */ /* 0x000fe2000000182c */
[----:B------:R-:W-:Y:S02]  /*5410*/  ISETP.LT.OR P0, PT, R0, R217, P0 ;  /* 0x000000d90000720c */ /* 0x000fe40000701670 */
[----:B------:R-:W-:Y:S02]  /*5420*/  FSEL R40, R18, -INF , !P3 ;  /* 0xff80000012287808 */ /* 0x000fe40005800000 */
[----:B------:R-:W-:Y:S02]  /*5430*/  FSEL R42, R17, -INF , !P6 ;  /* 0xff800000112a7808 */ /* 0x000fe40007000000 */
[----:B------:R-:W-:Y:S02]  /*5440*/  FSEL R44, R16, -INF , !P0 ;  /* 0xff800000102c7808 */ /* 0x000fe40004000000 */
[----:B------:R-:W-:-:S02]  /*5450*/  FSEL R41, R19, -INF , !P2 ;  /* 0xff80000013297808 */ /* 0x000fc40005000000 */
[----:B------:R-:W-:Y:S01]  /*5460*/  HMMA.16816.F32 R16, R8, R22, R36 ;  /* 0x000000160810723c */ /* 0x000fe20000001824 */
[----:B------:R-:W1:Y:S01]  /*5470*/  LDSM.16.M88.4 R20, [R187+0x7800] ;  /* 0x00780000bb14783b */ /* 0x000e620000000200 */
[----:B------:R-:W-:Y:S01]  /*5480*/  IADD3 R5, R0, 0x9, RZ ;  /* 0x0000000900057810 */ /* 0x000fe20007ffe0ff */
[----:B------:R-:W-:-:S04]  /*5490*/  DEPBAR.LE SB0, 0x0 ;  /* 0x000080000000791a */ /* 0x000fc80000000000 */
[----:B------:R-:W-:Y:S01]  /*54a0*/  BAR.SYNC.DEFER_BLOCKING 0x0 ;  /* 0x0000000000007b1d */ /* 0x000fe20000010000 */
[C---:B------:R-:W-:Y:S02]  /*54b0*/  ISETP.GE.AND P5, PT, R5.reuse, R219, PT ;  /* 0x000000db0500720c */ /* 0x040fe40003fa6270 */
[C---:B------:R-:W-:Y:S02]  /*54c0*/  ISETP.GE.AND P0, PT, R5.reuse, R218, PT ;  /* 0x000000da0500720c */ /* 0x040fe40003f06270 */
[-C--:B------:R-:W-:Y:S02]  /*54d0*/  ISETP.LT.OR P1, PT, R6, R217.reuse, P1 ;  /* 0x000000d90600720c */ /* 0x080fe40000f21670 */
[C---:B------:R-:W-:Y:S02]  /*54e0*/  ISETP.LT.OR P5, PT, R5.reuse, R217, P5 ;  /* 0x000000d90500720c */ /* 0x040fe40002fa1670 */
[----:B------:R-:W-:Y:S02]  /*54f0*/  ISETP.LT.OR P0, PT, R5, R216, P0 ;  /* 0x000000d80500720c */ /* 0x000fe40000701670 */
[----:B------:R-:W-:-:S02]  /*5500*/  IADD3 R6, R0, 0x10, RZ ;  /* 0x0000001000067810 */ /* 0x000fc40007ffe0ff */
[----:B------:R-:W-:Y:S02]  /*5510*/  IADD3 R5, R0, 0x11, RZ ;  /* 0x0000001100057810 */ /* 0x000fe40007ffe0ff */
        /* <DEDUP_REMOVED lines=38> */
[C---:B-1----:R-:W-:Y:S01]  /*5780*/  HMMA.16816.F32 R16, R8.reuse, R20, R52 ;  /* 0x000000140810723c */ /* 0x042fe20000001834 */
        /* <DEDUP_REMOVED lines=8> */
[CC--:B------:R-:W-:Y:S02]  /*5810*/  ISETP.GE.AND P2, PT, R6.reuse, R219.reuse, PT ;  /* 0x000000db0600720c */ /* 0x0c0fe40003f46270 */
[C---:B------:R-:W-:Y:S02]  /*5820*/  ISETP.GE.AND P5, PT, R5.reuse, R219, PT ;  /* 0x000000db0500720c */ /* 0x040fe40003fa6270 */
[-C--:B------:R-:W-:Y:S02]  /*5830*/  ISETP.GE.AND P1, PT, R5, R218.reuse, PT ;  /* 0x000000da0500720c */ /* 0x080fe40003f26270 */
[----:B------:R-:W-:-:S02]  /*5840*/  ISETP.GE.AND P4, PT, R6, R218, PT ;  /* 0x000000da0600720c */ /* 0x000fc40003f86270 */
[CC--:B------:R-:W-:Y:S02]  /*5850*/  ISETP.LT.OR P2, PT, R6.reuse, R217.reuse, P2 ;  /* 0x000000d90600720c */ /* 0x0c0fe40001741670 */
        /* <DEDUP_REMOVED lines=15> */
[----:B------:R-:W-:Y:S02]  /*5950*/  IADD3 R0, R0, 0x39, RZ ;  /* 0x0000003900007810 */ /* 0x000fe40007ffe0ff */
[----:B------:R-:W-:-:S02]  /*5960*/  FSEL R97, R16, -INF , !P0 ;  /* 0xff80000010617808 */ /* 0x000fc40004000000 */
[----:B------:R-:W-:Y:S02]  /*5970*/  ISETP.GE.AND P0, PT, R0, R218, PT ;  /* 0x000000da0000720c */ /* 0x000fe40003f06270 */
[----:B------:R-:W-:Y:S02]  /*5980*/  FSEL R90, R14, -INF , !P3 ;  /* 0xff8000000e5a7808 */ /* 0x000fe40005800000 */
[----:B------:R-:W-:Y:S02]  /*5990*/  ISETP.LT.OR P0, PT, R0, R216, P0 ;  /* 0x000000d80000720c */ /* 0x000fe40000701670 */
[----:B------:R-:W-:Y:S02]  /*59a0*/  FSEL R93, R26, -INF , !P4 ;  /* 0xff8000001a5d7808 */ /* 0x000fe40006000000 */
[----:B------:R-:W-:Y:S02]  /*59b0*/  FSEL R115, R11, -INF , !P0 ;  /* 0xff8000000b737808 */ /* 0x000fe40004000000 */
[----:B------:R-:W-:-:S02]  /*59c0*/  PLOP3.LUT P0, PT, PT, PT, UP0, 0x80, 0x0 ;  /* 0x000000000000781c */ /* 0x000fc40003f0f008 */
[----:B------:R-:W-:Y:S02]  /*59d0*/  FSEL R92, R25, -INF , !P5 ;  /* 0xff800000195c7808 */ /* 0x000fe40006800000 */
[----:B------:R-:W-:Y:S02]  /*59e0*/  FSEL R94, R27, -INF , !P1 ;  /* 0xff8000001b5e7808 */ /* 0x000fe40004800000 */
[-C--:B------:R-:W-:Y:S02]  /*59f0*/  ISETP.GE.AND P3, PT, R6, R218.reuse, PT ;  /* 0x000000da0600720c */ /* 0x080fe40003f66270 */
[CC--:B------:R-:W-:Y:S02]  /*5a00*/  ISETP.GE.AND P5, PT, R5.reuse, R219.reuse, PT ;  /* 0x000000db0500720c */ /* 0x0c0fe40003fa6270 */
[----:B------:R-:W-:Y:S02]  /*5a10*/  ISETP.GE.AND P1, PT, R5, R218, PT ;  /* 0x000000da0500720c */ /* 0x000fe40003f26270 */
[----:B------:R-:W-:-:S02]  /*5a20*/  ISETP.GE.AND P4, PT, R0, R219, PT ;  /* 0x000000db0000720c */ /* 0x000fc40003f86270 */
[-C--:B------:R-:W-:Y:S02]  /*5a30*/  ISETP.LT.OR P3, PT, R6, R216.reuse, P3 ;  /* 0x000000d80600720c */ /* 0x080fe40001f61670 */
[CC--:B------:R-:W-:Y:S02]  /*5a40*/  ISETP.LT.OR P5, PT, R5.reuse, R217.reuse, P5 ;  /* 0x000000d90500720c */ /* 0x0c0fe40002fa1670 */
[----:B------:R-:W-:Y:S02]  /*5a50*/  ISETP.LT.OR P1, PT, R5, R216, P1 ;  /* 0x000000d80500720c */ /* 0x000fe40000f21670 */
        /* <DEDUP_REMOVED lines=138> */
.L_x_1110:
[----:B------:R-:W-:Y:S05]  /*6300*/  BSYNC B0 ;  /* 0x0000000000007941 */ /* 0x000fea0003800000 */
.L_x_1109:
[----:B------:R-:W0:Y:S02]  /*6310*/  LDGDEPBAR ;  /* 0x00000000000079af */ /* 0x000e240000000000 */
.L_x_1108:
[----:B------:R-:W-:Y:S01]  /*6320*/  FMNMX.FTZ R0, R40, R41, !PT ;  /* 0x0000002928007209 */ /* 0x000fe20007810000 */
[----:B------:R-:W-:Y:S01]  /*6330*/  IMAD.WIDE.U32 R120, R120, -0x326172a9, RZ ;  /* 0xcd9e8d5778787825 */ /* 0x000fe200078e00ff */
[----:B------:R-:W-:Y:S01]  /*6340*/  FMNMX.FTZ R5, R44, R42, !PT ;  /* 0x0000002a2c057209 */ /* 0x000fe20007810000 */
[----:B------:R-:W-:Y:S01]  /*6350*/  STL [R1+0x11c], R200 ;  /* 0x00011cc801007387 */ /* 0x000fe20000100800 */
[----:B------:R-:W-:Y:S01]  /*6360*/  FMNMX.FTZ R0, R36, R0, !PT ;  /* 0x0000000024007209 */ /* 0x000fe20007810000 */
[----:B------:R-:W-:Y:S01]  /*6370*/  USHF.L.U32 UR4, UR24, 0x1, URZ ;  /* 0x0000000118047899 */ /* 0x000fe2000800063f */
[----:B------:R-:W-:Y:S01]  /*6380*/  FMNMX.FTZ R5, R43, R5, !PT ;  /* 0x000000052b057209 */ /* 0x000fe20007810000 */
[----:B------:R-:W-:Y:S01]  /*6390*/  STL [R1+0x118], R199 ;  /* 0x000118c701007387 */ /* 0x000fe20000100800 */
[----:B------:R-:W-:Y:S01]  /*63a0*/  FMNMX.FTZ R0, R37, R0, !PT ;  /* 0x0000000025007209 */ /* 0x000fe20007810000 */
[----:B------:R-:W-:Y:S01]  /*63b0*/  ULOP3.LUT UR15, UR4, UR21, URZ, 0x3c, !UPT ;  /* 0x00000015040f7292 */ /* 0x000fe2000f8e3c3f */
[----:B------:R-:W-:Y:S01]  /*63c0*/  FMNMX.FTZ R5, R38, R5, !PT ;  /* 0x0000000526057209 */ /* 0x000fe20007810000 */
[----:B------:R-:W-:Y:S01]  /*63d0*/  STL [R1+0x114], R198 ;  /* 0x000114c601007387 */ /* 0x000fe20000100800 */
[----:B------:R-:W-:Y:S01]  /*63e0*/  FMNMX.FTZ R0, R28, R0, !PT ;  /* 0x000000001c007209 */ /* 0x000fe20007810000 */
[----:B------:R-:W-:Y:S01]  /*63f0*/  UIADD3 UR5, UR21, -0x4498517b, URZ ;  /* 0xbb67ae8515057890 */ /* 0x000fe2000fffe03f */
[----:B------:R-:W-:Y:S01]  /*6400*/  FMNMX.FTZ R5, R45, R5, !PT ;  /* 0x000000052d057209 */ /* 0x000fe20007810000 */
[----:B------:R-:W-:Y:S01]  /*6410*/  STL [R1+0x110], R197 ;  /* 0x000110c501007387 */ /* 0x000fe20000100800 */
[----:B------:R-:W-:Y:S01]  /*6420*/  FMNMX.FTZ R0, R29, R0, !PT ;  /* 0x000000001d007209 */ /* 0x000fe20007810000 */
[----:B------:R-:W-:Y:S01]  /*6430*/  IMAD.WIDE.U32 R86, R123, -0x2daee0ad, RZ ;  /* 0xd2511f537b567825 */ /* 0x000fe200078e00ff */
[----:B------:R-:W-:Y:S01]  /*6440*/  FMNMX.FTZ R5, R39, R5, !PT ;  /* 0x0000000527057209 */ /* 0x000fe20007810000 */
[----:B------:R-:W-:Y:S01]  /*6450*/  STL [R1+0x10c], R196 ;  /* 0x00010cc401007387 */ /* 0x000fe20000100800 */
[----:B------:R-:W-:Y:S01]  /*6460*/  FMNMX.FTZ R0, R30, R0, !PT ;  /* 0x000000001e007209 */ /* 0x000fe20007810000 */
[----:B------:R-:W-:Y:S01]  /*6470*/  UIADD3 UR36, UR20, -0x61c88647, URZ ;  /* 0x9e3779b914247890 */ /* 0x000fe2000fffe03f */
[----:B------:R-:W-:Y:S01]  /*6480*/  FMNMX.FTZ R5, R46, R5, !PT ;  /* 0x000000052e057209 */ /* 0x000fe20007810000 */
[----:B------:R-:W-:Y:S01]  /*6490*/  STL [R1+0x108], R195 ;  /* 0x000108c301007387 */ /* 0x000fe20000100800 */
[----:B------:R-:W-:Y:S01]  /*64a0*/  FMNMX.FTZ R0, R47, R0, !PT ;  /* 0x000000002f007209 */ /* 0x000fe20007810000 */
[----:B------:R-:W-:Y:S01]  /*64b0*/  UIADD3 UR35, UR20, 0x3c6ef372, URZ ;  /* 0x3c6ef37214237890 */ /* 0x000fe2000fffe03f */
        /* <DEDUP_REMOVED lines=11> */
[----:B------:R-:W-:Y:S01]  /*6570*/  UIADD3 UR33, UR20, -0x255992d5, URZ ;  /* 0xdaa66d2b14217890 */ /* 0x000fe2000fffe03f */
        /* <DEDUP_REMOVED lines=11> */
[----:B------:R-:W-:Y:S01]  /*6630*/  IMAD.SHL.U32 R183, R4, 0x2, RZ ;  /* 0x0000000204b77824 */ /* 0x000fe200078e00ff */
[----:B------:R-:W-:Y:S01]  /*6640*/  FMNMX.FTZ R5, R96, R5, !PT ;  /* 0x0000000560057209 */ /* 0x000fe20007810000 */
[----:B------:R-:W-:Y:S01]  /*6650*/  STL [R1+0xec], R188 ;  /* 0x0000ecbc01007387 */ /* 0x000fe20000100800 */
[----:B------:R-:W-:Y:S01]  /*6660*/  FMNMX.FTZ R0, R114, R0, !PT ;  /* 0x0000000072007209 */ /* 0x000fe20007810000 */
[--C-:B------:R-:W-:Y:S01]  /*6670*/  IMAD R184, R3, 0x2, R183.reuse ;  /* 0x0000000203b87824 */ /* 0x100fe200078e02b7 */
[----:B------:R-:W-:Y:S01]  /*6680*/  FMNMX.FTZ R5, R113, R5, !PT ;  /* 0x0000000571057209 */ /* 0x000fe20007810000 */
[----:B------:R-:W-:Y:S01]  /*6690*/  STL [R1+0xe8], R187 ;  /* 0x0000e8bb01007387 */ /* 0x000fe20000100800 */
[----:B------:R-:W-:Y:S01]  /*66a0*/  FMNMX.FTZ R0, R115, R0, !PT ;  /* 0x0000000073007209 */ /* 0x000fe20007810000 */
[----:B------:R-:W-:Y:S01]  /*66b0*/  IMAD R185, R2, 0x2, R184 ;  /* 0x0000000202b97824 */ /* 0x000fe200078e02b8 */
[----:B------:R-:W-:Y:S01]  /*66c0*/  LOP3.LUT R7, R105, UR20, RZ, 0x3c, !PT ;  /* 0x0000001469077c12 */ /* 0x000fe2000f8e3cff */
[----:B------:R-:W-:Y:S01]  /*66d0*/  STL [R1+0xe4], R182 ;  /* 0x0000e4b601007387 */ /* 0x000fe20000100800 */
[----:B------:R-:W-:Y:S01]  /*66e0*/  FMNMX.FTZ R5, R112, R5, !PT ;  /* 0x0000000570057209 */ /* 0x000fe20007810000 */
[----:B------:R-:W-:Y:S01]  /*66f0*/  IMAD R186, R2, 0x2, R183 ;  /* 0x0000000202ba7824 */ /* 0x000fe200078e02b7 */
[----:B------:R-:W-:Y:S01]  /*6700*/  UIADD3 UR4, UR4, 0x1, URZ ;  /* 0x0000000104047890 */ /* 0x000fe2000fffe03f */
[----:B------:R-:W2:Y:S03]  /*6710*/  SHFL.BFLY PT, R6, R0, 0x2, 0x1f ;  /* 0x0c401f0000067f89 */ /* 0x000ea600000e0000 */
[----:B------:R-:W-:Y:S01]  /*6720*/  ULOP3.LUT UR4, UR4, UR21, URZ, 0x3c, !UPT ;  /* 0x0000001504047292 */ /* 0x000fe2000f8e3c3f */
[----:B-1----:R-:W1:Y:S04]  /*6730*/  SHFL.BFLY PT, R10, R5, 0x2, 0x1f ;  /* 0x0c401f00050a7f89 */ /* 0x002e6800000e0000 */
[----:B------:R3:W-:Y:S04]  /*6740*/  STL [R1+0xd0], R7 ;  /* 0x0000d00701007387 */ /* 0x0007e80000100800 */
[----:B------:R-:W-:Y:S04]  /*6750*/  LDSM.16.MT88.4 R32, [R184+0x10000] ;  /* 0x01000000b820783b */ /* 0x000fe80000004200 */
[----:B------:R-:W-:Y:S04]  /*6760*/  LDSM.16.MT88.4 R60, [R185+0x10000] ;  /* 0x01000000b93c783b */ /* 0x000fe80000004200 */
[----:B------:R-:W-:Y:S01]  /*6770*/  LDSM.16.MT88.4 R76, [R185+0x10800] ;  /* 0x01080000b94c783b */ /* 0x000fe20000004200 */
[----:B--2---:R-:W-:-:S03]  /*6780*/  FMNMX.FTZ R0, R0, R6, !PT ;  /* 0x0000000600007209 */ /* 0x004fc60007810000 */
[----:B------:R-:W-:Y:S01]  /*6790*/  LDSM.16.MT88.4 R48, [R186+0x10800] ;  /* 0x01080000ba30783b */ /* 0x000fe20000004200 */
[----:B------:R-:W-:Y:S02]  /*67a0*/  LOP3.LUT R6, R121, R7, RZ, 0x3c, !PT ;  /* 0x0000000779067212 */ /* 0x000fe400078e3cff */
[----:B-1----:R-:W-:Y:S01]  /*67b0*/  FMNMX.FTZ R5, R5, R10, !PT ;  /* 0x0000000a05057209 */ /* 0x002fe20007810000 */
[----:B------:R-:W1:Y:S02]  /*67c0*/  SHFL.BFLY PT, R132, R0, 0x1, 0x1f ;  /* 0x0c201f0000847f89 */ /* 0x000e6400000e0000 */
[----:B------:R-:W-:Y:S01]  /*67d0*/  IMAD.WIDE.U32 R82, R6, -0x2daee0ad, RZ ;  /* 0xd2511f5306527825 */ /* 0x000fe200078e00ff */
[----:B------:R-:W-:Y:S01]  /*67e0*/  LOP3.LUT R6, R87, UR15, RZ, 0x3c, !PT ;  /* 0x0000000f57067c12 */ /* 0x000fe2000f8e3cff */
[----:B------:R-:W2:Y:S01]  /*67f0*/  SHFL.BFLY PT, R133, R5, 0x1, 0x1f ;  /* 0x0c201f0005857f89 */ /* 0x000ea200000e0000 */
[----:B------:R-:W-:Y:S02]  /*6800*/  UIADD3 UR15, UR21, -0x56f99767, URZ ;  /* 0xa9066899150f7890 */ /* 0x000fe4000fffe03f */
[----:B------:R-:W-:Y:S01]  /*6810*/  LOP3.LUT R8, R83, UR5, R86, 0x96, !PT ;  /* 0x0000000553087c12 */ /* 0x000fe2000f8e9656 */
[----:B---3--:R-:W-:Y:S01]  /*6820*/  IMAD.WIDE.U32 R6, R6, -0x326172a9, RZ ;  /* 0xcd9e8d5706067825 */ /* 0x008fe200078e00ff */
[----:B------:R-:W-:Y:S01]  /*6830*/  UIADD3 UR5, UR20, 0x78dde6e4, URZ ;  /* 0x78dde6e414057890 */ /* 0x000fe2000fffe03f */
[----:B------:R-:W-:Y:S02]  /*6840*/  LDSM.16.MT88.4 R72, [R184+0x12000] ;  /* 0x01200000b848783b */ /* 0x000fe40000004200 */
[----:B------:R-:W-:Y:S01]  /*6850*/  IMAD.WIDE.U32 R52, R8, -0x326172a9, RZ ;  /* 0xcd9e8d5708347825 */ /* 0x000fe200078e00ff */
[----:B------:R-:W-:Y:S01]  /*6860*/  LOP3.LUT R7, R7, UR36, R120, 0x96, !PT ;  /* 0x0000002407077c12 */ /* 0x000fe2000f8e9678 */
[----:B------:R-:W-:Y:S02]  /*6870*/  LDSM.16.MT88.4 R56, [R183+0x12000] ;  /* 0x01200000b738783b */ /* 0x000fe40000004200 */
[----:B------:R-:W-:Y:S01]  /*6880*/  IMAD R83, R122, 0x10000, R122 ;  /* 0x000100007a537824 */ /* 0x000fe200078e027a */
[----:B------:R-:W-:Y:S01]  /*6890*/  LOP3.LUT R8, R53, UR35, R6, 0x96, !PT ;  /* 0x0000002335087c12 */ /* 0x000fe2000f8e9606 */
[----:B------:R-:W-:Y:S01]  /*68a0*/  IMAD.WIDE.U32 R6, R7, -0x2daee0ad, RZ ;  /* 0xd2511f5307067825 */ /* 0x000fe200078e00ff */
[----:B------:R-:W-:Y:S03]  /*68b0*/  LDSM.16.MT88.4 R68, [R186+0x12000] ;  /* 0x01200000ba44783b */ /* 0x000fe60000004200 */
[----:B------:R-:W-:Y:S01]  /*68c0*/  IMAD.WIDE.U32 R8, R8, -0x2daee0ad, RZ ;  /* 0xd2511f5308087825 */ /* 0x000fe200078e00ff */
[----:B------:R-:W-:-:S02]  /*68d0*/  LOP3.LUT R7, R7, UR34, R82, 0x96, !PT ;  /* 0x0000002207077c12 */ /* 0x000fc4000f8e9652 */
[----:B-1----:R-:W-:Y:S02]  /*68e0*/  FMNMX.FTZ R132, R0, R132, !PT ;  /* 0x0000008400847209 */ /* 0x002fe40007810000 */
[----:B------:R-:W-:Y:S01]  /*68f0*/  LOP3.LUT R10, R9, UR32, R6, 0x96, !PT ;  /* 0x00000020090a7c12 */ /* 0x000fe2000f8e9606 */
[----:B------:R-:W-:Y:S01]  /*6900*/  IMAD.WIDE.U32 R6, R7, -0x326172a9, RZ ;  /* 0xcd9e8d5707067825 */ /* 0x000fe200078e00ff */
[C---:B------:R-:W-:Y:S02]  /*6910*/  FSETP.NEU.FTZ.AND P1, PT, R132.reuse, -INF , PT ;  /* 0xff8000008400780b */ /* 0x040fe40003f3d000 */
[----:B--2---:R-:W-:Y:S01]  /*6920*/  FMNMX.FTZ R133, R5, R133, !PT ;  /* 0x0000008505857209 */ /* 0x004fe20007810000 */
[----:B------:R-:W-:Y:S01]  /*6930*/  FMUL.FTZ R0, R132, c[0x0][0x23c] ;  /* 0x00008f0084007a20 */ /* 0x000fe20000410000 */
[----:B------:R-:W-:-:S04]  /*6940*/  LOP3.LUT R7, R7, UR33, R52, 0x96, !PT ;  /* 0x0000002107077c12 */ /* 0x000fc8000f8e9634 */
[----:B------:R-:W-:Y:S02]  /*6950*/  FSEL R0, R0, RZ, P1 ;  /* 0x000000ff00007208 */ /* 0x000fe40000800000 */
[----:B------:R-:W-:-:S03]  /*6960*/  FSETP.NEU.FTZ.AND P1, PT, R133, -INF , PT ;  /* 0xff8000008500780b */ /* 0x000fc60003f3d000 */
[--C-:B------:R-:W-:Y:S02]  /*6970*/  FFMA.FTZ R11, R40, c[0x0][0x23c], -R0.reuse ;  /* 0x00008f00280b7a23 */ /* 0x100fe40000010800 */
[----:B------:R-:W-:Y:S02]  /*6980*/  FFMA.FTZ R9, R41, c[0x0][0x23c], -R0 ;  /* 0x00008f0029097a23 */ /* 0x000fe40000010800 */
[----:B------:R1:W-:Y:S08]  /*6990*/  MUFU.EX2 R125, R11 ;  /* 0x0000000b007d7308 */ /* 0x0003f00000000800 */
[----:B------:R2:W-:Y:S01]  /*69a0*/  MUFU.EX2 R124, R9 ;  /* 0x00000009007c7308 */ /* 0x0005e20000000800 */
[----:B-1----:R-:W-:-:S05]  /*69b0*/  IMAD.WIDE.U32 R10, R10, -0x326172a9, RZ ;  /* 0xcd9e8d570a0a7825 */ /* 0x002fca00078e00ff */
[----:B--2---:R-:W-:Y:S01]  /*69c0*/  LOP3.LUT R9, R11, UR5, R6, 0x96, !PT ;  /* 0x000000050b097c12 */ /* 0x004fe2000f8e9606 */
[----:B------:R-:W-:-:S04]  /*69d0*/  IMAD.WIDE.U32 R6, R7, -0x2daee0ad, RZ ;  /* 0xd2511f5307067825 */ /* 0x000fc800078e00ff */
        /* <DEDUP_REMOVED lines=8> */
[----:B------:R-:W-:Y:S02]  /*6a60*/  LOP3.LUT R16, R81, UR27, R10, 0x96, !PT ;  /* 0x0000001b51107c12 */ /* 0x000fe4000f8e960a */
[----:B------:R2:W-:Y:S01]  /*6a70*/  MUFU.EX2 R131, R11 ;  /* 0x0000000b00837308 */ /* 0x0005e20000000800 */
[----:B------:R-:W-:Y:S01]  /*6a80*/  FMUL.FTZ R8, R133, c[0x0][0x23c] ;  /* 0x00008f0085087a20 */ /* 0x000fe20000410000 */
[----:B------:R-:W-:Y:S01]  /*6a90*/  LOP3.LUT R5, R6, 0xffff, RZ, 0xc0, !PT ;  /* 0x0000ffff06057812 */ /* 0x000fe200078ec0ff */
[----:B------:R-:W-:Y:S01]  /*6aa0*/  IMAD.WIDE.U32 R16, R16, -0x2daee0ad, RZ ;  /* 0xd2511f5310107825 */ /* 0x000fe200078e00ff */
[----:B------:R-:W-:Y:S02]  /*6ab0*/  LOP3.LUT R12, R6, 0xff, RZ, 0xc0, !PT ;  /* 0x000000ff060c7812 */ /* 0x000fe400078ec0ff */
[----:B------:R-:W-:Y:S01]  /*6ac0*/  SHF.R.U32.HI R19, RZ, 0x18, R6 ;  /* 0x00000018ff137819 */ /* 0x000fe20000011606 */
[----:B-1----:R-:W-:Y:S01]  /*6ad0*/  FFMA.FTZ R9, R28, c[0x0][0x23c], -R0 ;  /* 0x00008f001c097a23 */ /* 0x002fe20000010800 */
[----:B------:R-:W-:-:S03]  /*6ae0*/  LOP3.LUT R14, R16, 0xff, RZ, 0xc0, !PT ;  /* 0x000000ff100e7812 */ /* 0x000fc600078ec0ff */
[----:B------:R1:W-:Y:S01]  /*6af0*/  MUFU.EX2 R134, R9 ;  /* 0x0000000900867308 */ /* 0x0003e20000000800 */
[----:B--2---:R-:W-:Y:S02]  /*6b00*/  SHF.R.U32.HI R11, RZ, 0x8, R5 ;  /* 0x00000008ff0b7819 */ /* 0x004fe40000011605 */
[----:B------:R-:W-:Y:S02]  /*6b10*/  FSEL R5, R8, RZ, P1 ;  /* 0x000000ff08057208 */ /* 0x000fe40000800000 */
[----:B------:R-:W-:Y:S02]  /*6b20*/  LOP3.LUT R8, R7, UR22, R80, 0x96, !PT ;  /* 0x0000001607087c12 */ /* 0x000fe4000f8e9650 */
[----:B------:R-:W-:Y:S01]  /*6b30*/  PRMT R25, R12, 0x5410, R11 ;  /* 0x000054100c197816 */ /* 0x000fe2000000000b */
[--C-:B------:R-:W-:Y:S01]  /*6b40*/  FFMA.FTZ R10, R42, c[0x0][0x23c], -R5.reuse ;  /* 0x00008f002a0a7a23 */ /* 0x100fe20000010805 */
[C---:B------:R-:W-:Y:S01]  /*6b50*/  LOP3.LUT R11, R8.reuse, 0xffff, RZ, 0xc0, !PT ;  /* 0x0000ffff080b7812 */ /* 0x040fe200078ec0ff */
[----:B------:R-:W-:Y:S01]  /*6b60*/  FFMA.FTZ R13, R43, c[0x0][0x23c], -R5 ;  /* 0x00008f002b0d7a23 */ /* 0x000fe20000010805 */
[----:B------:R-:W-:Y:S01]  /*6b70*/  LOP3.LUT R20, R8, 0xff, RZ, 0xc0, !PT ;  /* 0x000000ff08147812 */ /* 0x000fe200078ec0ff */
[----:B------:R2:W-:Y:S01]  /*6b80*/  MUFU.EX2 R86, R10 ;  /* 0x0000000a00567308 */ /* 0x0005e20000000800 */
[----:B-1----:R-:W-:Y:S01]  /*6b90*/  FFMA.FTZ R9, R29, c[0x0][0x23c], -R0 ;  /* 0x00008f001d097a23 */ /* 0x002fe20000010800 */
[--C-:B------:R-:W-:Y:S01]  /*6ba0*/  SHF.R.U32.HI R15, RZ, 0x10, R8.reuse ;  /* 0x00000010ff0f7819 */ /* 0x100fe20000011608 */
[----:B------:R-:W-:Y:S01]  /*6bb0*/  LDSM.16.MT88.4 R40, [R186+0x10000] ;  /* 0x01000000ba28783b */ /* 0x000fe20000004200 */
[----:B------:R-:W-:-:S02]  /*6bc0*/  SHF.R.U32.HI R18, RZ, 0x18, R8 ;  /* 0x00000018ff127819 */ /* 0x000fc40000011608 */
[----:B------:R-:W-:Y:S02]  /*6bd0*/  LOP3.LUT R8, R16, 0xffff, RZ, 0xc0, !PT ;  /* 0x0000ffff10087812 */ /* 0x000fe400078ec0ff */
[----:B------:R1:W3:Y:S02]  /*6be0*/  MUFU.EX2 R247, R9 ;  /* 0x0000000900f77308 */ /* 0x0002e40000000800 */
[----:B------:R-:W-:-:S04]  /*6bf0*/  SHF.R.U32.HI R8, RZ, 0x8, R8 ;  /* 0x00000008ff087819 */ /* 0x000fc80000011608 */
[----:B------:R-:W-:Y:S02]  /*6c00*/  PRMT R37, R14, 0x5410, R8 ;  /* 0x000054100e257816 */ /* 0x000fe40000000008 */
[----:B--2---:R-:W-:Y:S01]  /*6c10*/  SHF.R.U32.HI R10, RZ, 0x8, R11 ;  /* 0x00000008ff0a7819 */ /* 0x004fe2000001160b */
[----:B------:R-:W-:Y:S01]  /*6c20*/  MUFU.EX2 R130, R13 ;  /* 0x0000000d00827308 */ /* 0x000fe20000000800 */
[----:B------:R-:W-:Y:S01]  /*6c30*/  LOP3.LUT R8, R17, UR14, R84, 0x96, !PT ;  /* 0x0000000e11087c12 */ /* 0x000fe2000f8e9654 */
[----:B------:R-:W-:Y:S01]  /*6c40*/  FFMA.FTZ R11, R30, c[0x0][0x23c], -R0 ;  /* 0x00008f001e0b7a23 */ /* 0x000fe20000010800 */
[----:B------:R-:W-:Y:S01]  /*6c50*/  SHF.R.U32.HI R14, RZ, 0x18, R16 ;  /* 0x00000018ff0e7819 */ /* 0x000fe20000011610 */
[----:B-1----:R-:W-:-:S04]  /*6c60*/  FFMA.FTZ R9, R44, c[0x0][0x23c], -R5 ;  /* 0x00008f002c097a23 */ /* 0x002fc80000010805 */
[----:B------:R1:W-:Y:S01]  /*6c70*/  MUFU.EX2 R188, R11 ;  /* 0x0000000b00bc7308 */ /* 0x0003e20000000800 */
[----:B---3--:R-:W-:-:S04]  /*6c80*/  F2FP.PACK_AB R2, R247, R134 ;  /* 0x00000086f702723e */ /* 0x008fc800000000ff */
[C---:B------:R-:W-:Y:S02]  /*6c90*/  PRMT R238, R2.reuse, 0x7610, R238 ;  /* 0x0000761002ee7816 */ /* 0x040fe400000000ee */
[----:B------:R-:W-:Y:S01]  /*6ca0*/  PRMT R236, R2, 0x7632, R236 ;  /* 0x0000763202ec7816 */ /* 0x000fe200000000ec */
[----:B------:R2:W-:Y:S01]  /*6cb0*/  MUFU.EX2 R129, R9 ;  /* 0x0000000900817308 */ /* 0x0005e20000000800 */
[----:B-1----:R-:W-:Y:S02]  /*6cc0*/  SHF.R.U32.HI R11, RZ, 0x18, R8 ;  /* 0x00000018ff0b7819 */ /* 0x002fe40000011608 */
[----:B--2---:R-:W-:-:S04]  /*6cd0*/  SHF.R.U32.HI R9, RZ, 0x10, R6 ;  /* 0x00000010ff097819 */ /* 0x004fc80000011606 */
[----:B------:R-:W-:Y:S02]  /*6ce0*/  LOP3.LUT R12, R9, 0xff, RZ, 0xc0, !PT ;  /* 0x000000ff090c7812 */ /* 0x000fe400078ec0ff */
[----:B------:R-:W-:Y:S02]  /*6cf0*/  LOP3.LUT R9, R15, 0xff, RZ, 0xc0, !PT ;  /* 0x000000ff0f097812 */ /* 0x000fe400078ec0ff */
[----:B------:R-:W-:Y:S02]  /*6d00*/  PRMT R24, R12, 0x5410, R19 ;  /* 0x000054100c187816 */ /* 0x000fe40000000013 */
[----:B------:R-:W-:Y:S01]  /*6d10*/  PRMT R19, R20, 0x5410, R10 ;  /* 0x0000541014137816 */ /* 0x000fe2000000000a */
[----:B------:R-:W-:Y:S01]  /*6d20*/  FFMA.FTZ R10, R38, c[0x0][0x23c], -R5 ;  /* 0x00008f00260a7a23 */ /* 0x000fe20000010805 */
[----:B------:R-:W-:Y:S01]  /*6d30*/  PRMT R18, R9, 0x5410, R18 ;  /* 0x0000541009127816 */ /* 0x000fe20000000012 */
[----:B------:R-:W1:Y:S01]  /*6d40*/  LDSM.16.MT88.4 R20, [R183+0x10000] ;  /* 0x01000000b714783b */ /* 0x000e620000004200 */
[----:B------:R-:W-:Y:S01]  /*6d50*/  SHF.R.U32.HI R9, RZ, 0x10, R16 ;  /* 0x00000010ff097819 */ /* 0x000fe20000011610 */
[----:B------:R2:W3:Y:S01]  /*6d60*/  MUFU.EX2 R128, R10 ;  /* 0x0000000a00807308 */ /* 0x0004e20000000800 */
[----:B------:R-:W-:Y:S01]  /*6d70*/  LOP3.LUT R15, R8, 0xff, RZ, 0xc0, !PT ;  /* 0x000000ff080f7812 */ /* 0x000fe200078ec0ff */
[----:B------:R-:W-:Y:S01]  /*6d80*/  HSET2.LE.AND R3, R19, R83, PT ;  /* 0x0000005313037233 */ /* 0x000fe20003803000 */
[----:B------:R-:W-:-:S02]  /*6d90*/  LOP3.LUT R12, R9, 0xff, RZ, 0xc0, !PT ;  /* 0x000000ff090c7812 */ /* 0x000fc400078ec0ff */
[----:B------:R-:W-:Y:S02]  /*6da0*/  LOP3.LUT R9, R8, 0xffff, RZ, 0xc0, !PT ;  /* 0x0000ffff08097812 */ /* 0x000fe400078ec0ff */
[----:B------:R-:W-:Y:S02]  /*6db0*/  PRMT R54, R12, 0x5410, R14 ;  /* 0x000054100c367816 */ /* 0x000fe4000000000e */
[----:B------:R-:W-:Y:S01]  /*6dc0*/  SHF.R.U32.HI R13, RZ, 0x8, R9 ;  /* 0x00000008ff0d7819 */ /* 0x000fe20000011609 */
[----:B------:R-:W-:-:S03]  /*6dd0*/  FFMA.FTZ R9, R45, c[0x0][0x23c], -R5 ;  /* 0x00008f002d097a23 */ /* 0x000fc60000010805 */
[----:B------:R-:W-:Y:S01]  /*6de0*/  PRMT R36, R15, 0x5410, R13 ;  /* 0x000054100f247816 */ /* 0x000fe2000000000d */
[----:B------:R4:W-:Y:S01]  /*6df0*/  MUFU.EX2 R85, R9 ;  /* 0x0000000900557308 */ /* 0x0009e20000000800 */
[----:B--2---:R-:W-:Y:S02]  /*6e00*/  SHF.R.U32.HI R10, RZ, 0x10, R8 ;  /* 0x00000010ff0a7819 */ /* 0x004fe40000011608 */
[----:B---3--:R-:W-:Y:S01]  /*6e10*/  F2FP.PACK_AB R4, R128, R130 ;  /* 0x000000828004723e */ /* 0x008fe200000000ff */
[----:B------:R-:W-:Y:S01]  /*6e20*/  HSET2.LE.AND R2, R36, R83, PT ;  /* 0x0000005324027233 */ /* 0x000fe20003803000 */
[----:B------:R-:W-:Y:S02]  /*6e30*/  LOP3.LUT R8, R10, 0xff, RZ, 0xc0, !PT ;  /* 0x000000ff0a087812 */ /* 0x000fe400078ec0ff */
[----:B------:R-:W-:Y:S02]  /*6e40*/  F2FP.PACK_AB R10, R86, R129 ;  /* 0x00000081560a723e */ /* 0x000fe400000000ff */
[----:B------:R-:W-:-:S02]  /*6e50*/  PRMT R11, R8, 0x5410, R11 ;  /* 0x00005410080b7816 */ /* 0x000fc4000000000b */
[----:B------:R-:W-:Y:S02]  /*6e60*/  F2FP.PACK_AB R8, R124, R125 ;  /* 0x0000007d7c08723e */ /* 0x000fe400000000ff */
[----:B------:R-:W-:Y:S02]  /*6e70*/  PRMT R81, R10, 0x7610, R81 ;  /* 0x000076100a517816 */ /* 0x000fe40000000051 */
[C---:B------:R-:W-:Y:S01]  /*6e80*/  PRMT R245, R8.reuse, 0x7610, R245 ;  /* 0x0000761008f57816 */ /* 0x040fe200000000f5 */
[--C-:B----4-:R-:W-:Y:S01]  /*6e90*/  FFMA.FTZ R9, R39, c[0x0][0x23c], -R5.reuse ;  /* 0x00008f0027097a23 */ /* 0x110fe20000010805 */
[----:B------:R-:W-:Y:S01]  /*6ea0*/  PRMT R242, R8, 0x7632, R242 ;  /* 0x0000763208f27816 */ /* 0x000fe200000000f2 */
[----:B------:R-:W-:Y:S01]  /*6eb0*/  FFMA.FTZ R8, R46, c[0x0][0x23c], -R5 ;  /* 0x00008f002e087a23 */ /* 0x000fe20000010805 */
[----:B------:R-:W-:Y:S01]  /*6ec0*/  PRMT R55, R10, 0x7632, R55 ;  /* 0x000076320a377816 */ /* 0x000fe20000000037 */
[----:B------:R2:W3:Y:S01]  /*6ed0*/  MUFU.EX2 R248, R9 ;  /* 0x0000000900f87308 */ /* 0x0004e20000000800 */
[----:B------:R-:W-:-:S02]  /*6ee0*/  PRMT R243, R4, 0x7610, R243 ;  /* 0x0000761004f37816 */ /* 0x000fc400000000f3 */
[----:B------:R-:W-:Y:S02]  /*6ef0*/  PRMT R241, R4, 0x7632, R241 ;  /* 0x0000763204f17816 */ /* 0x000fe400000000f1 */
[----:B------:R-:W-:-:S03]  /*6f00*/  F2FP.PACK_AB R4, R135, R131 ;  /* 0x000000838704723e */ /* 0x000fc600000000ff */
[----:B------:R4:W-:Y:S01]  /*6f10*/  MUFU.EX2 R187, R8 ;  /* 0x0000000800bb7308 */ /* 0x0009e20000000800 */
[C---:B------:R-:W-:Y:S02]  /*6f20*/  PRMT R246, R4.reuse, 0x7610, R246 ;  /* 0x0000761004f67816 */ /* 0x040fe400000000f6 */
[----:B------:R-:W-:Y:S01]  /*6f30*/  PRMT R244, R4, 0x7632, R244 ;  /* 0x0000763204f47816 */ /* 0x000fe200000000f4 */
[----:B------:R-:W-:Y:S01]  /*6f40*/  HSET2.LE.AND R4, R18, R83, PT ;  /* 0x0000005312047233 */ /* 0x000fe20003803000 */
[----:B--2---:R-:W-:Y:S02]  /*6f50*/  FFMA.FTZ R9, R31, c[0x0][0x23c], -R5 ;  /* 0x00008f001f097a23 */ /* 0x004fe40000010805 */
[----:B------:R-:W2:Y:S02]  /*6f60*/  LDSM.16.MT88.4 R28, [R183+0x10800] ;  /* 0x01080000b71c783b */ /* 0x000ea40000004200 */
[----:B------:R1:W1:Y:S01]  /*6f70*/  MUFU.EX2 R182, R9 ;  /* 0x0000000900b67308 */ /* 0x0002620000000800 */
[----:B----4-:R-:W-:-:S04]  /*6f80*/  PRMT R8, R81, 0x5410, R55 ;  /* 0x0000541051087816 */ /* 0x010fc80000000037 */
[----:B------:R-:W-:Y:S01]  /*6f90*/  LOP3.LUT R12, R3, R8, RZ, 0xc0, !PT ;  /* 0x00000008030c7212 */ /* 0x000fe200078ec0ff */
[----:B------:R-:W-:Y:S01]  /*6fa0*/  HSET2.LE.AND R8, R25, R83, PT ;  /* 0x0000005319087233 */ /* 0x000fe20003803000 */
[----:B------:R-:W-:-:S04]  /*6fb0*/  PRMT R3, R245, 0x5410, R242 ;  /* 0x00005410f5037816 */ /* 0x000fc800000000f2 */
[----:B------:R-:W-:Y:S01]  /*6fc0*/  LOP3.LUT R13, R4, R3, RZ, 0xc0, !PT ;  /* 0x00000003040d7212 */ /* 0x000fe200078ec0ff */
[----:B------:R-:W-:Y:S01]  /*6fd0*/  HSET2.LE.AND R3, R24, R83, PT ;  /* 0x0000005318037233 */ /* 0x000fe20003803000 */
[----:B-1----:R-:W-:Y:S01]  /*6fe0*/  FFMA.FTZ R9, R47, c[0x0][0x23c], -R0 ;  /* 0x00008f002f097a23 */ /* 0x002fe20000010800 */
[----:B------:R-:W-:Y:S01]  /*6ff0*/  PRMT R4, R243, 0x5410, R241 ;  /* 0x00005410f3047816 */ /* 0x000fe200000000f1 */
[----:B------:R-:W1:Y:S02]  /*7000*/  LDSM.16.MT88.4 R44, [R184+0x10800] ;  /* 0x01080000b82c783b */ /* 0x000e640000004200 */
[----:B------:R-:W4:Y:S01]  /*7010*/  MUFU.EX2 R189, R9 ;  /* 0x0000000900bd7308 */ /* 0x000f220000000800 */
[----:B------:R-:W-:Y:S02]  /*7020*/  LOP3.LUT R14, R8, R4, RZ, 0xc0, !PT ;  /* 0x00000004080e7212 */ /* 0x000fe400078ec0ff */
[----:B------:R-:W-:-:S04]  /*7030*/  PRMT R4, R246, 0x5410, R244 ;  /* 0x00005410f6047816 */ /* 0x000fc800000000f4 */
[----:B------:R-:W-:Y:S02]  /*7040*/  LOP3.LUT R15, R3, R4, RZ, 0xc0, !PT ;  /* 0x00000004030f7212 */ /* 0x000fe400078ec0ff */
[----:B---3--:R-:W-:Y:S02]  /*7050*/  F2FP.PACK_AB R3, R248, R85 ;  /* 0x00000055f803723e */ /* 0x008fe400000000ff */
[----:B------:R-:W-:Y:S02]  /*7060*/  F2FP.PACK_AB R4, R182, R187 ;  /* 0x000000bbb604723e */ /* 0x000fe400000000ff */
[C---:B------:R-:W-:Y:S01]  /*7070*/  PRMT R240, R3.reuse, 0x7610, R240 ;  /* 0x0000761003f07816 */ /* 0x040fe200000000f0 */
[----:B------:R-:W-:Y:S01]  /*7080*/  HMMA.16816.F32 R24, R12, R20, RZ ;  /* 0x000000140c18723c */ /* 0x000fe200000018ff */
[----:B------:R-:W-:Y:S02]  /*7090*/  PRMT R239, R3, 0x7632, R239 ;  /* 0x0000763203ef7816 */ /* 0x000fe400000000ef */
[----:B----4-:R-:W-:-:S02]  /*70a0*/  F2FP.PACK_AB R3, R189, R188 ;  /* 0x000000bcbd03723e */ /* 0x010fc400000000ff */
[C---:B------:R-:W-:Y:S02]  /*70b0*/  PRMT R237, R4.reuse, 0x7610, R237 ;  /* 0x0000761004ed7816 */ /* 0x040fe400000000ed */
[----:B------:R-:W-:Y:S01]  /*70c0*/  PRMT R211, R4, 0x7632, R211 ;  /* 0x0000763204d37816 */ /* 0x000fe200000000d3 */
[C---:B------:R-:W-:Y:S01]  /*70d0*/  HMMA.16816.F32 R20, R12.reuse, R22, RZ ;  /* 0x000000160c14723c */ /* 0x040fe200000018ff */
[----:B------:R-:W-:Y:S02]  /*70e0*/  PRMT R4, R240, 0x5410, R239 ;  /* 0x00005410f0047816 */ /* 0x000fe400000000ef */
[C---:B------:R-:W-:Y:S02]  /*70f0*/  PRMT R210, R3.reuse, 0x7610, R210 ;  /* 0x0000761003d27816 */ /* 0x040fe400000000d2 */
[----:B------:R-:W-:Y:S01]  /*7100*/  PRMT R181, R3, 0x7632, R181 ;  /* 0x0000763203b57816 */ /* 0x000fe200000000b5 */
[--C-:B------:R-:W-:Y:S01]  /*7110*/  HSET2.LE.AND R3, R11, R83.reuse, PT ;  /* 0x000000530b037233 */ /* 0x100fe20003803000 */
[----:B------:R-:W-:Y:S01]  /*7120*/  LOP3.LUT R8, R2, R4, RZ, 0xc0, !PT ;  /* 0x0000000402087212 */ /* 0x000fe200078ec0ff */
[----:B------:R-:W-:Y:S01]  /*7130*/  HSET2.LE.AND R2, R37, R83, PT ;  /* 0x0000005325027233 */ /* 0x000fe20003803000 */
[----:B------:R-:W-:Y:S01]  /*7140*/  PRMT R4, R238, 0x5410, R236 ;  /* 0x00005410ee047816 */ /* 0x000fe200000000ec */
[----:B------:R-:W-:Y:S03]  /*7150*/  HMMA.16816.F32 R36, R12, R32, RZ ;  /* 0x000000200c24723c */ /* 0x000fe600000018ff */
[----:B------:R-:W-:-:S02]  /*7160*/  LOP3.LUT R9, R3, R4, RZ, 0xc0, !PT ;  /* 0x0000000403097212 */ /* 0x000fc400078ec0ff */
[----:B------:R-:W-:-:S03]  /*7170*/  PRMT R3, R237, 0x5410, R211 ;  /* 0x00005410ed037816 */ /* 0x000fc600000000d3 */
[----:B------:R-:W-:Y:S01]  /*7180*/  HMMA.16816.F32 R32, R12, R34, RZ ;  /* 0x000000220c20723c */ /* 0x000fe200000018ff */
[----:B------:R-:W-:Y:S01]  /*7190*/  LOP3.LUT R10, R2, R3, RZ, 0xc0, !PT ;  /* 0x00000003020a7212 */ /* 0x000fe200078ec0ff */
[----:B------:R-:W-:Y:S01]  /*71a0*/  HSET2.LE.AND R2, R54, R83, PT ;  /* 0x0000005336027233 */ /* 0x000fe20003803000 */
[----:B------:R-:W-:-:S04]  /*71b0*/  PRMT R3, R210, 0x5410, R181 ;  /* 0x00005410d2037816 */ /* 0x000fc800000000b5 */
[----:B------:R-:W-:-:S07]  /*71c0*/  LOP3.LUT R11, R2, R3, RZ, 0xc0, !PT ;  /* 0x00000003020b7212 */ /* 0x000fce00078ec0ff */
[----:B--2---:R-:W-:Y:S08]  /*71d0*/  HMMA.16816.F32 R64, R8, R30, R20 ;  /* 0x0000001e0840723c */ /* 0x004ff00000001814 */
[----:B------:R-:W-:Y:S08]  /*71e0*/  HMMA.16816.F32 R20, R12, R60, RZ ;  /* 0x0000003c0c14723c */ /* 0x000ff000000018ff */
[----:B------:R-:W-:Y:S08]  /*71f0*/  HMMA.16816.F32 R164, R8, R28, R24 ;  /* 0x0000001c08a4723c */ /* 0x000ff00000001818 */
[----:B------:R-:W-:Y:S01]  /*7200*/  HMMA.16816.F32 R24, R12, R42, RZ ;  /* 0x0000002a0c18723c */ /* 0x000fe200000018ff */
[----:B------:R-:W-:-:S02]  /*7210*/  IMAD.MOV.U32 R214, RZ, RZ, R66 ;  /* 0x000000ffffd67224 */ /* 0x000fc400078e0042 */
[----:B------:R-:W-:Y:S02]  /*7220*/  IMAD.MOV.U32 R213, RZ, RZ, R67 ;  /* 0x000000ffffd57224 */ /* 0x000fe400078e0043 */
[----:B------:R-:W-:Y:S02]  /*7230*/  IMAD.MOV.U32 R212, RZ, RZ, R64 ;  /* 0x000000ffffd47224 */ /* 0x000fe400078e0040 */
[----:B------:R-:W-:Y:S01]  /*7240*/  IMAD.MOV.U32 R123, RZ, RZ, R65 ;  /* 0x000000ffff7b7224 */ /* 0x000fe200078e0041 */
[----:B-1----:R-:W-:Y:S01]  /*7250*/  HMMA.16816.F32 R156, R8, R44, R36 ;  /* 0x0000002c089c723c */ /* 0x002fe20000001824 */
[----:B------:R-:W-:Y:S07]  /*7260*/  LDSM.16.MT88.4 R64, [R186+0x12800] ;  /* 0x01280000ba40783b */ /* 0x000fee0000004200 */
[C---:B------:R-:W-:Y:S01]  /*7270*/  HMMA.16816.F32 R36, R12.reuse, R62, RZ ;  /* 0x0000003e0c24723c */ /* 0x040fe200000018ff */
[----:B------:R-:W-:Y:S07]  /*7280*/  LDSM.16.MT88.4 R60, [R183+0x14000] ;  /* 0x01400000b73c783b */ /* 0x000fee0000004200 */
[----:B------:R-:W-:Y:S01]  /*7290*/  HMMA.16816.F32 R28, R12, R40, RZ ;  /* 0x000000280c1c723c */ /* 0x000fe200000018ff */
[----:B------:R-:W1:Y:S07]  /*72a0*/  LDSM.16.MT88.4 R40, [R184+0x12800] ;  /* 0x01280000b828783b */ /* 0x000e6e0000004200 */
[C---:B------:R-:W-:Y:S01]  /*72b0*/  HMMA.16816.F32 R32, R8.reuse, R46, R32 ;  /* 0x0000002e0820723c */ /* 0x040fe20000001820 */
[----:B------:R-:W2:Y:S07]  /*72c0*/  LDSM.16.MT88.4 R44, [R183+0x12800] ;  /* 0x01280000b72c783b */ /* 0x000eae0000004200 */
[C---:B------:R-:W-:Y:S08]  /*72d0*/  HMMA.16816.F32 R20, R8.reuse, R76, R20 ;  /* 0x0000004c0814723c */ /* 0x040ff00000001814 */
[----:B------:R-:W-:Y:S08]  /*72e0*/  HMMA.16816.F32 R140, R8, R50, R24 ;  /* 0x00000032088c723c */ /* 0x000ff00000001818 */
[----:B------:R-:W-:Y:S01]  /*72f0*/  HMMA.16816.F32 R24, R12, R72, RZ ;  /* 0x000000480c18723c */ /* 0x000fe200000018ff */
[----:B------:R-:W-:-:S02]  /*7300*/  IMAD.MOV.U32 R138, RZ, RZ, R32 ;  /* 0x000000ffff8a7224 */ /* 0x000fc400078e0020 */
[----:B------:R-:W-:Y:S02]  /*7310*/  IMAD.MOV.U32 R137, RZ, RZ, R33 ;  /* 0x000000ffff897224 */ /* 0x000fe400078e0021 */
[----:B------:R-:W-:Y:S02]  /*7320*/  IMAD.MOV.U32 R136, RZ, RZ, R34 ;  /* 0x000000ffff887224 */ /* 0x000fe400078e0022 */
[----:B------:R-:W-:Y:S01]  /*7330*/  IMAD.MOV.U32 R19, RZ, RZ, R35 ;  /* 0x000000ffff137224 */ /* 0x000fe200078e0023 */
[----:B------:R-:W-:Y:S01]  /*7340*/  HMMA.16816.F32 R36, R8, R78, R36 ;  /* 0x0000004e0824723c */ /* 0x000fe20000001824 */
[----:B------:R-:W-:Y:S02]  /*7350*/  IMAD.MOV.U32 R18, RZ, RZ, R21 ;  /* 0x000000ffff127224 */ /* 0x000fe400078e0015 */
[----:B------:R-:W-:Y:S02]  /*7360*/  IMAD.MOV.U32 R4, RZ, RZ, R23 ;  /* 0x000000ffff047224 */ /* 0x000fe400078e0017 */
[----:B------:R-:W-:-:S02]  /*7370*/  IMAD.MOV.U32 R3, RZ, RZ, R20 ;  /* 0x000000ffff037224 */ /* 0x000fc400078e0014 */
[----:B------:R-:W-:Y:S01]  /*7380*/  IMAD.MOV.U32 R54, RZ, RZ, R22 ;  /* 0x000000ffff367224 */ /* 0x000fe200078e0016 */
[----:B------:R-:W-:Y:S01]  /*7390*/  HMMA.16816.F32 R148, R8, R48, R28 ;  /* 0x000000300894723c */ /* 0x000fe2000000181c */
[----:B------:R-:W-:Y:S07]  /*73a0*/  LDSM.16.MT88.4 R48, [R184+0x14000] ;  /* 0x01400000b830783b */ /* 0x000fee0000004200 */
[C---:B------:R-:W-:Y:S08]  /*73b0*/  HMMA.16816.F32 R32, R12.reuse, R56, RZ ;  /* 0x000000380c20723c */ /* 0x040ff000000018ff */
[----:B------:R-:W-:Y:S01]  /*73c0*/  HMMA.16816.F32 R28, R12, R58, RZ ;  /* 0x0000003a0c1c723c */ /* 0x000fe200000018ff */
[----:B------:R-:W3:Y:S01]  /*73d0*/  LDSM.16.MT88.4 R56, [R185+0x12000] ;  /* 0x01200000b938783b */ /* 0x000ee20000004200 */
[----:B------:R-:W-:-:S02]  /*73e0*/  IMAD.MOV.U32 R139, RZ, RZ, R39 ;  /* 0x000000ffff8b7224 */ /* 0x000fc400078e0027 */
[----:B------:R-:W-:Y:S02]  /*73f0*/  IMAD.MOV.U32 R227, RZ, RZ, R36 ;  /* 0x000000ffffe37224 */ /* 0x000fe400078e0024 */
[----:B------:R-:W-:Y:S02]  /*7400*/  IMAD.MOV.U32 R226, RZ, RZ, R37 ;  /* 0x000000ffffe27224 */ /* 0x000fe400078e0025 */
[----:B------:R-:W-:Y:S01]  /*7410*/  HMMA.16816.F32 R20, R12, R74, RZ ;  /* 0x0000004a0c14723c */ /* 0x000fe200000018ff */
[----:B------:R-:W-:-:S07]  /*7420*/  IMAD.MOV.U32 R225, RZ, RZ, R38 ;  /* 0x000000ffffe17224 */ /* 0x000fce00078e0026 */
[----:B-1----:R-:W-:Y:S08]  /*7430*/  HMMA.16816.F32 R24, R8, R40, R24 ;  /* 0x000000280818723c */ /* 0x002ff00000001818 */
[----:B------:R-:W-:Y:S08]  /*7440*/  HMMA.16816.F32 R36, R12, R68, RZ ;  /* 0x000000440c24723c */ /* 0x000ff000000018ff */
[C---:B--2---:R-:W-:Y:S08]  /*7450*/  HMMA.16816.F32 R32, R8.reuse, R44, R32 ;  /* 0x0000002c0820723c */ /* 0x044ff00000001820 */
[----:B------:R-:W-:Y:S01]  /*7460*/  HMMA.16816.F32 R28, R8, R46, R28 ;  /* 0x0000002e081c723c */ /* 0x000fe2000000181c */
[----:B------:R-:W1:Y:S01]  /*7470*/  LDSM.16.MT88.4 R44, [R185+0x12800] ;  /* 0x01280000b92c783b */ /* 0x000e620000004200 */
[----:B------:R-:W-:-:S02]  /*7480*/  IMAD.MOV.U32 R249, RZ, RZ, R24 ;  /* 0x000000fffff97224 */ /* 0x000fc400078e0018 */
[----:B------:R-:W-:Y:S02]  /*7490*/  IMAD.MOV.U32 R200, RZ, RZ, R25 ;  /* 0x000000ffffc87224 */ /* 0x000fe400078e0019 */
[----:B------:R-:W-:Y:S02]  /*74a0*/  IMAD.MOV.U32 R199, RZ, RZ, R26 ;  /* 0x000000ffffc77224 */ /* 0x000fe400078e001a */
[----:B------:R-:W-:Y:S01]  /*74b0*/  HMMA.16816.F32 R20, R8, R42, R20 ;  /* 0x0000002a0814723c */ /* 0x000fe20000001814 */
[----:B------:R-:W-:Y:S01]  /*74c0*/  IMAD.MOV.U32 R198, RZ, RZ, R27 ;  /* 0x000000ffffc67224 */ /* 0x000fe200078e001b */
[----:B------:R-:W2:Y:S06]  /*74d0*/  LDSM.16.MT88.4 R40, [R183+0x14800] ;  /* 0x01480000b728783b */ /* 0x000eac0000004200 */
        /* <DEDUP_REMOVED lines=10> */
[C---:B---3--:R-:W-:Y:S01]  /*7580*/  HMMA.16816.F32 R36, R12.reuse, R58, RZ ;  /* 0x0000003a0c24723c */ /* 0x048fe200000018ff */
[----:B------:R-:W-:Y:S02]  /*7590*/  IMAD.MOV.U32 R220, RZ, RZ, R22 ;  /* 0x000000ffffdc7224 */ /* 0x000fe400078e0016 */
[----:B------:R-:W-:Y:S02]  /*75a0*/  IMAD.MOV.U32 R215, RZ, RZ, R23 ;  /* 0x000000ffffd77224 */ /* 0x000fe400078e0017 */
[----:B------:R-:W-:Y:S02]  /*75b0*/  IMAD.MOV.U32 R68, RZ, RZ, R20 ;  /* 0x000000ffff447224 */ /* 0x000fe400078e0014 */
[----:B------:R-:W-:Y:S01]  /*75c0*/  IMAD.MOV.U32 R69, RZ, RZ, R21 ;  /* 0x000000ffff457224 */ /* 0x000fe200078e0015 */
[----:B------:R-:W-:Y:S01]  /*75d0*/  HMMA.16816.F32 R32, R12, R60, RZ ;  /* 0x0000003c0c20723c */ /* 0x000fe200000018ff */
[----:B------:R-:W-:Y:S01]  /*75e0*/  IMAD.MOV.U32 R65, RZ, RZ, R2 ;  /* 0x000000ffff417224 */ /* 0x000fe200078e0002 */
[----:B------:R-:W-:Y:S01]  /*75f0*/  LOP3.LUT R2, R87, UR4, RZ, 0x3c, !PT ;  /* 0x0000000457027c12 */ /* 0x000fe2000f8e3cff */
[----:B------:R-:W-:-:S02]  /*7600*/  IMAD.MOV.U32 R71, RZ, RZ, R139 ;  /* 0x000000ffff477224 */ /* 0x000fc400078e008b */
[----:B------:R-:W-:-:S03]  /*7610*/  IMAD.MOV.U32 R70, RZ, RZ, R136 ;  /* 0x000000ffff467224 */ /* 0x000fc600078e0088 */
[C---:B------:R-:W-:Y:S01]  /*7620*/  HMMA.16816.F32 R20, R12.reuse, R56, RZ ;  /* 0x000000380c14723c */ /* 0x040fe200000018ff */
[----:B------:R-:W-:Y:S07]  /*7630*/  LDSM.16.MT88.4 R56, [R186+0x14000] ;  /* 0x01400000ba38783b */ /* 0x000fee0000004200 */
[----:B------:R-:W-:Y:S01]  /*7640*/  HMMA.16816.F32 R28, R12, R62, RZ ;  /* 0x0000003e0c1c723c */ /* 0x000fe200000018ff */
[----:B------:R-:W3:Y:S07]  /*7650*/  LDSM.16.MT88.4 R60, [R184+0x14800] ;  /* 0x01480000b83c783b */ /* 0x000eee0000004200 */
[C---:B------:R-:W-:Y:S07]  /*7660*/  HMMA.16816.F32 R76, R8.reuse, R66, R24 ;  /* 0x00000042084c723c */ /* 0x040fee0000001818 */
[----:B------:R-:W-:Y:S01]  /*7670*/  IMAD.MOV.U32 R67, RZ, RZ, R18 ;  /* 0x000000ffff437224 */ /* 0x000fe200078e0012 */
[C---:B-1----:R-:W-:Y:S01]  /*7680*/  HMMA.16816.F32 R24, R8.reuse, R46, R36 ;  /* 0x0000002e0818723c */ /* 0x042fe20000001824 */
[----:B------:R-:W1:Y:S07]  /*7690*/  LDSM.16.MT88.4 R36, [R186+0x14800] ;  /* 0x01480000ba24783b */ /* 0x000e6e0000004200 */
[----:B------:R-:W-:Y:S07]  /*76a0*/  HMMA.16816.F32 R144, R8, R44, R20 ;  /* 0x0000002c0890723c */ /* 0x000fee0000001814 */
[----:B------:R-:W-:Y:S01]  /*76b0*/  IMAD.MOV.U32 R44, RZ, RZ, R137 ;  /* 0x000000ffff2c7224 */ /* 0x000fe200078e0089 */
[----:B------:R-:W-:Y:S07]  /*76c0*/  HMMA.16816.F32 R20, R12, R48, RZ ;  /* 0x000000300c14723c */ /* 0x000fee00000018ff */
[----:B------:R-:W-:Y:S01]  /*76d0*/  IMAD.MOV.U32 R48, RZ, RZ, R19 ;  /* 0x000000ffff307224 */ /* 0x000fe200078e0013 */
[----:B--2---:R-:W-:Y:S01]  /*76e0*/  HMMA.16816.F32 R160, R8, R42, R28 ;  /* 0x0000002a08a0723c */ /* 0x004fe2000000181c */
[----:B------:R-:W-:-:S02]  /*76f0*/  IMAD.MOV.U32 R193, RZ, RZ, R24 ;  /* 0x000000ffffc17224 */ /* 0x000fc400078e0018 */
[----:B------:R-:W-:Y:S02]  /*7700*/  IMAD.MOV.U32 R192, RZ, RZ, R25 ;  /* 0x000000ffffc07224 */ /* 0x000fe400078e0019 */
[----:B------:R-:W-:Y:S02]  /*7710*/  IMAD.MOV.U32 R191, RZ, RZ, R26 ;  /* 0x000000ffffbf7224 */ /* 0x000fe400078e001a */
[----:B------:R-:W-:Y:S01]  /*7720*/  IMAD.MOV.U32 R190, RZ, RZ, R27 ;  /* 0x000000ffffbe7224 */ /* 0x000fe200078e001b */
[----:B------:R-:W-:Y:S01]  /*7730*/  HMMA.16816.F32 R228, R8, R40, R32 ;  /* 0x0000002808e4723c */ /* 0x000fe20000001820 */
[----:B------:R-:W-:Y:S01]  /*7740*/  IMAD.MOV.U32 R43, RZ, RZ, R4 ;  /* 0x000000ffff2b7224 */ /* 0x000fe200078e0004 */
[----:B------:R-:W-:Y:S01]  /*7750*/  LOP3.LUT R42, R16, 0xffff, RZ, 0xc0, !PT ;  /* 0x0000ffff102a7812 */ /* 0x000fe200078ec0ff */
[----:B------:R-:W-:Y:S02]  /*7760*/  IMAD.MOV.U32 R49, RZ, RZ, R138 ;  /* 0x000000ffff317224 */ /* 0x000fe400078e008a */
[----:B------:R-:W-:-:S02]  /*7770*/  IMAD.MOV.U32 R197, RZ, RZ, R144 ;  /* 0x000000ffffc57224 */ /* 0x000fc400078e0090 */
[----:B------:R-:W-:Y:S01]  /*7780*/  LOP3.LUT R41, R6, 0xffff, RZ, 0xc0, !PT ;  /* 0x0000ffff06297812 */ /* 0x000fe200078ec0ff */
[----:B------:R-:W-:Y:S01]  /*7790*/  HMMA.16816.F32 R24, R12, R50, RZ ;  /* 0x000000320c18723c */ /* 0x000fe200000018ff */
[----:B------:R-:W-:Y:S02]  /*77a0*/  IMAD.MOV.U32 R196, RZ, RZ, R145 ;  /* 0x000000ffffc47224 */ /* 0x000fe400078e0091 */
[----:B------:R-:W-:Y:S02]  /*77b0*/  IMAD.MOV.U32 R195, RZ, RZ, R146 ;  /* 0x000000ffffc37224 */ /* 0x000fe400078e0092 */
[----:B------:R-:W-:Y:S02]  /*77c0*/  IMAD.MOV.U32 R194, RZ, RZ, R147 ;  /* 0x000000ffffc27224 */ /* 0x000fe400078e0093 */
[----:B------:R-:W-:Y:S01]  /*77d0*/  IMAD.MOV.U32 R51, RZ, RZ, R3 ;  /* 0x000000ffff337224 */ /* 0x000fe200078e0003 */
[----:B---3--:R-:W-:Y:S01]  /*77e0*/  HMMA.16816.F32 R232, R8, R60, R20 ;  /* 0x0000003c08e8723c */ /* 0x008fe20000001814 */
[----:B------:R-:W-:-:S05]  /*77f0*/  IMAD.WIDE.U32 R2, R2, -0x326172a9, RZ ;  /* 0xcd9e8d5702027825 */ /* 0x000fca00078e00ff */
[----:B------:R-:W-:Y:S01]  /*7800*/  LOP3.LUT R3, R3, UR36, R120, 0x96, !PT ;  /* 0x0000002403037c12 */ /* 0x000fe2000f8e9678 */
[----:B------:R-:W-:Y:S01]  /*7810*/  IMAD.MOV.U32 R60, RZ, RZ, R43 ;  /* 0x000000ffff3c7224 */ /* 0x000fe200078e002b */
[----:B------:R-:W-:Y:S01]  /*7820*/  LOP3.LUT R4, R53, UR35, R2, 0x96, !PT ;  /* 0x0000002335047c12 */ /* 0x000fe2000f8e9602 */
[----:B------:R-:W-:Y:S01]  /*7830*/  HMMA.16816.F32 R32, R12, R58, RZ ;  /* 0x0000003a0c20723c */ /* 0x000fe200000018ff */
[----:B------:R-:W-:Y:S02]  /*7840*/  IMAD.MOV.U32 R61, RZ, RZ, R51 ;  /* 0x000000ffff3d7224 */ /* 0x000fe400078e0033 */
[----:B------:R-:W-:-:S04]  /*7850*/  IMAD.WIDE.U32 R2, R3, -0x2daee0ad, RZ ;  /* 0xd2511f5303027825 */ /* 0x000fc800078e00ff */
[----:B------:R-:W-:Y:S01]  /*7860*/  IMAD.WIDE.U32 R20, R4, -0x2daee0ad, RZ ;  /* 0xd2511f5304147825 */ /* 0x000fe200078e00ff */
[----:B------:R-:W-:Y:S01]  /*7870*/  LOP3.LUT R3, R3, UR34, R82, 0x96, !PT ;  /* 0x0000002203037c12 */ /* 0x000fe2000f8e9652 */
[----:B------:R-:W-:Y:S02]  /*7880*/  HMMA.16816.F32 R28, R12, R56, RZ ;  /* 0x000000380c1c723c */ /* 0x000fe400000018ff */
[----:B------:R-:W-:Y:S01]  /*7890*/  IMAD.MOV.U32 R51, RZ, RZ, R123 ;  /* 0x000000ffff337224 */ /* 0x000fe200078e007b */
[----:B------:R-:W-:Y:S01]  /*78a0*/  LOP3.LUT R4, R21, UR32, R2, 0x96, !PT ;  /* 0x0000002015047c12 */ /* 0x000fe2000f8e9602 */
[----:B------:R-:W-:-:S04]  /*78b0*/  IMAD.WIDE.U32 R2, R3, -0x326172a9, RZ ;  /* 0xcd9e8d5703027825 */ /* 0x000fc800078e00ff */
[----:B------:R-:W-:Y:S01]  /*78c0*/  IMAD.WIDE.U32 R18, R4, -0x326172a9, RZ ;  /* 0xcd9e8d5704127825 */ /* 0x000fe200078e00ff */
[----:B------:R-:W-:Y:S01]  /*78d0*/  LOP3.LUT R4, R3, UR33, R52, 0x96, !PT ;  /* 0x0000002103047c12 */ /* 0x000fe2000f8e9634 */
[C---:B------:R-:W-:Y:S02]  /*78e0*/  HMMA.16816.F32 R152, R8.reuse, R62, R24 ;  /* 0x0000003e0898723c */ /* 0x040fe40000001818 */
[----:B------:R-:W-:Y:S01]  /*78f0*/  IMAD.MOV.U32 R53, RZ, RZ, R48 ;  /* 0x000000ffff357224 */ /* 0x000fe200078e0030 */
[----:B------:R-:W-:Y:S01]  /*7900*/  LOP3.LUT R22, R19, UR5, R2, 0x96, !PT ;  /* 0x0000000513167c12 */ /* 0x000fe2000f8e9602 */
[----:B------:R-:W-:Y:S02]  /*7910*/  IMAD.MOV.U32 R48, RZ, RZ, R214 ;  /* 0x000000ffff307224 */ /* 0x000fe400078e00d6 */
[----:B------:R-:W-:Y:S01]  /*7920*/  IMAD.MOV.U32 R58, RZ, RZ, R224 ;  /* 0x000000ffff3a7224 */ /* 0x000fe200078e00e0 */
[----:B------:R-:W-:Y:S01]  /*7930*/  LOP3.LUT R25, R3, UR33, R52, 0x96, !PT ;  /* 0x0000002103197c12 */ /* 0x000fe2000f8e9634 */
[----:B------:R-:W-:Y:S01]  /*7940*/  IMAD.WIDE.U32 R22, R22, -0x2daee0ad, RZ ;  /* 0xd2511f5316167825 */ /* 0x000fe200078e00ff */
[----:B------:R-:W-:Y:S01]  /*7950*/  LOP3.LUT R24, R19, UR5, R2, 0x96, !PT ;  /* 0x0000000513187c12 */ /* 0x000fe2000f8e9602 */
[----:B-1----:R-:W-:Y:S01]  /*7960*/  HMMA.16816.F32 R136, R8, R38, R32 ;  /* 0x000000260888723c */ /* 0x002fe20000001820 */
[----:B------:R-:W-:Y:S01]  /*7970*/  LOP3.LUT R19, R7, UR22, R80, 0x96, !PT ;  /* 0x0000001607137c12 */ /* 0x000fe2000f8e9650 */
[----:B------:R-:W-:-:S04]  /*7980*/  IMAD.WIDE.U32 R2, R4, -0x2daee0ad, RZ ;  /* 0xd2511f5304027825 */ /* 0x000fc800078e00ff */
[----:B------:R-:W-:Y:S01]  /*7990*/  IMAD R4, R25, -0x2daee0ad, RZ ;  /* 0xd2511f5319047824 */ /* 0x000fe200078e02ff */
[----:B------:R-:W-:Y:S01]  /*79a0*/  LOP3.LUT R21, R3, UR31, R20, 0x96, !PT ;  /* 0x0000001f03157c12 */ /* 0x000fe2000f8e9614 */
[----:B------:R-:W-:Y:S01]  /*79b0*/  IMAD.WIDE.U32 R34, R24, -0x2daee0ad, RZ ;  /* 0xd2511f5318227825 */ /* 0x000fe200078e00ff */
[----:B------:R-:W-:Y:S01]  /*79c0*/  LOP3.LUT R2, R23, UR15, R2, 0x96, !PT ;  /* 0x0000000f17027c12 */ /* 0x000fe2000f8e9602 */
[----:B------:R-:W-:Y:S01]  /*79d0*/  HMMA.16816.F32 R144, R8, R36, R28 ;  /* 0x000000240890723c */ /* 0x000fe2000000181c */
[----:B------:R-:W-:Y:S01]  /*79e0*/  LOP3.LUT R25, R6, 0xff, RZ, 0xc0, !PT ;  /* 0x000000ff06197812 */ /* 0x000fe200078ec0ff */
[----:B------:R-:W-:Y:S01]  /*79f0*/  IMAD.MOV.U32 R63, RZ, RZ, R44 ;  /* 0x000000ffff3f7224 */ /* 0x000fe200078e002c */
[--C-:B------:R-:W-:Y:S01]  /*7a00*/  SHF.R.U32.HI R39, RZ, 0x10, R6.reuse ;  /* 0x00000010ff277819 */ /* 0x100fe20000011606 */
[----:B------:R-:W-:Y:S01]  /*7a10*/  IMAD.WIDE.U32 R2, R2, -0x326172a9, RZ ;  /* 0xcd9e8d5702027825 */ /* 0x000fe200078e00ff */
[----:B------:R-:W-:Y:S02]  /*7a20*/  SHF.R.U32.HI R24, RZ, 0x18, R6 ;  /* 0x00000018ff187819 */ /* 0x000fe40000011606 */
[----:B------:R-:W-:Y:S01]  /*7a30*/  LOP3.LUT R20, R35, UR15, R4, 0x96, !PT ;  /* 0x0000000f23147c12 */ /* 0x000fe2000f8e9604 */
[----:B------:R-:W-:Y:S01]  /*7a40*/  IMAD.WIDE.U32 R6, R21, -0x326172a9, RZ ;  /* 0xcd9e8d5715067825 */ /* 0x000fe200078e00ff */
[----:B------:R-:W-:-:S02]  /*7a50*/  LOP3.LUT R23, R2, 0xff, RZ, 0xc0, !PT ;  /* 0x000000ff02177812 */ /* 0x000fc400078ec0ff */
[----:B------:R-:W-:Y:S01]  /*7a60*/  LOP3.LUT R27, R2, 0xffff, RZ, 0xc0, !PT ;  /* 0x0000ffff021b7812 */ /* 0x000fe200078ec0ff */
[----:B------:R-:W-:Y:S01]  /*7a70*/  IMAD.MOV.U32 R62, RZ, RZ, R49 ;  /* 0x000000ffff3e7224 */ /* 0x000fe200078e0031 */
[--C-:B------:R-:W-:Y:S01]  /*7a80*/  SHF.R.U32.HI R26, RZ, 0x10, R2.reuse ;  /* 0x00000010ff1a7819 */ /* 0x100fe20000011602 */
[----:B------:R-:W-:Y:S01]  /*7a90*/  IMAD.MOV.U32 R49, RZ, RZ, R213 ;  /* 0x000000ffff317224 */ /* 0x000fe200078e00d5 */
[----:B------:R-:W-:Y:S01]  /*7aa0*/  SHF.R.U32.HI R21, RZ, 0x18, R2 ;  /* 0x00000018ff157819 */ /* 0x000fe20000011602 */
[----:B------:R-:W-:Y:S01]  /*7ab0*/  IMAD.MOV.U32 R80, RZ, RZ, R70 ;  /* 0x000000ffff507224 */ /* 0x000fe200078e0046 */
[----:B------:R-:W-:Y:S01]  /*7ac0*/  LOP3.LUT R4, R3, UR22, R6, 0x96, !PT ;  /* 0x0000001603047c12 */ /* 0x000fe2000f8e9606 */
[----:B------:R-:W-:Y:S01]  /*7ad0*/  IMAD.WIDE.U32 R2, R20, -0x326172a9, RZ ;  /* 0xcd9e8d5714027825 */ /* 0x000fe200078e00ff */
[C-C-:B------:R-:W-:Y:S02]  /*7ae0*/  LOP3.LUT R28, R7.reuse, UR27, R18.reuse, 0x96, !PT ;  /* 0x0000001b071c7c12 */ /* 0x140fe4000f8e9612 */
[----:B------:R-:W-:Y:S01]  /*7af0*/  LOP3.LUT R40, R7, UR27, R18, 0x96, !PT ;  /* 0x0000001b07287c12 */ /* 0x000fe2000f8e9612 */
[----:B------:R-:W-:Y:S01]  /*7b00*/  IMAD.MOV.U32 R70, RZ, RZ, R220 ;  /* 0x000000ffff467224 */ /* 0x000fe200078e00dc */
[----:B------:R-:W-:-:S02]  /*7b10*/  LOP3.LUT R33, R2, 0xffff, RZ, 0xc0, !PT ;  /* 0x0000ffff02217812 */ /* 0x000fc400078ec0ff */
[----:B------:R-:W-:Y:S02]  /*7b20*/  LOP3.LUT R36, R2, 0xff, RZ, 0xc0, !PT ;  /* 0x000000ff02247812 */ /* 0x000fe400078ec0ff */
[--C-:B------:R-:W-:Y:S02]  /*7b30*/  SHF.R.U32.HI R38, RZ, 0x10, R2.reuse ;  /* 0x00000010ff267819 */ /* 0x100fe40000011602 */
[----:B------:R-:W-:Y:S01]  /*7b40*/  SHF.R.U32.HI R37, RZ, 0x18, R2 ;  /* 0x00000018ff257819 */ /* 0x000fe20000011602 */
[----:B------:R-:W-:Y:S01]  /*7b50*/  FFMA.FTZ R2, R89, c[0x0][0x23c], -R5 ;  /* 0x00008f0059027a23 */ /* 0x000fe20000010805 */
[----:B------:R-:W-:Y:S02]  /*7b60*/  LOP3.LUT R7, R3, UR22, R6, 0x96, !PT ;  /* 0x0000001603077c12 */ /* 0x000fe4000f8e9606 */
[----:B------:R-:W-:Y:S01]  /*7b70*/  LOP3.LUT R3, R4, 0xff, RZ, 0xc0, !PT ;  /* 0x000000ff04037812 */ /* 0x000fe200078ec0ff */
[----:B------:R1:W-:Y:S01]  /*7b80*/  MUFU.EX2 R56, R2 ;  /* 0x0000000200387308 */ /* 0x0003e20000000800 */
[----:B------:R-:W-:Y:S01]  /*7b90*/  LOP3.LUT R6, R17, UR14, R84, 0x96, !PT ;  /* 0x0000000e11067c12 */ /* 0x000fe2000f8e9654 */
[----:B------:R-:W-:Y:S01]  /*7ba0*/  FFMA.FTZ R17, R93, c[0x0][0x23c], -R0 ;  /* 0x00008f005d117a23 */ /* 0x000fe20000010800 */
[----:B------:R-:W-:-:S02]  /*7bb0*/  ISETP.GE.U32.AND P1, PT, R122, R3, PT ;  /* 0x000000037a00720c */ /* 0x000fc40003f26070 */
[----:B------:R-:W-:Y:S02]  /*7bc0*/  LOP3.LUT R32, R16, 0xff, RZ, 0xc0, !PT ;  /* 0x000000ff10207812 */ /* 0x000fe400078ec0ff */
[--C-:B------:R-:W-:Y:S01]  /*7bd0*/  SHF.R.U32.HI R35, RZ, 0x10, R16.reuse ;  /* 0x00000010ff237819 */ /* 0x100fe20000011610 */
[----:B------:R-:W-:Y:S01]  /*7be0*/  MUFU.EX2 R87, R17 ;  /* 0x0000001100577308 */ /* 0x000fe20000000800 */
[----:B------:R-:W-:Y:S02]  /*7bf0*/  SHF.R.U32.HI R18, RZ, 0x18, R16 ;  /* 0x00000018ff127819 */ /* 0x000fe40000011610 */
[C---:B------:R-:W-:Y:S02]  /*7c00*/  ISETP.GE.U32.AND P2, PT, R122.reuse, R23, PT ;  /* 0x000000177a00720c */ /* 0x040fe40003f46070 */
[C---:B------:R-:W-:Y:S02]  /*7c10*/  ISETP.GE.U32.AND P4, PT, R122.reuse, R21, PT ;  /* 0x000000157a00720c */ /* 0x040fe40003f86070 */
[----:B------:R-:W-:Y:S01]  /*7c20*/  ISETP.GE.U32.AND P6, PT, R122, R25, PT ;  /* 0x000000197a00720c */ /* 0x000fe20003fc6070 */
[----:B-1----:R-:W-:Y:S01]  /*7c30*/  FFMA.FTZ R2, R88, c[0x0][0x23c], -R5 ;  /* 0x00008f0058027a23 */ /* 0x002fe20000010805 */
[----:B------:R-:W-:-:S03]  /*7c40*/  ISETP.GE.U32.AND P3, PT, R122, R24, PT ;  /* 0x000000187a00720c */ /* 0x000fc60003f66070 */
[----:B------:R1:W2:Y:S08]  /*7c50*/  MUFU.EX2 R66, R2 ;  /* 0x0000000200427308 */ /* 0x0002b00000000800 */
[----:B------:R-:W-:Y:S02]  /*7c60*/  @!P6 HADD2 R108, -R243.H0_H0, -RZ.H0_H0 ;  /* 0xa00000fff36ce230 */ /* 0x000fe40000000900 */
[----:B------:R-:W-:-:S03]  /*7c70*/  @!P3 HADD2 R111, -R244.H0_H0, -RZ.H0_H0 ;  /* 0xa00000fff46fb230 */ /* 0x000fc60000000900 */
[----:B------:R-:W-:Y:S02]  /*7c80*/  @!P6 PRMT R243, R108, 0x5410, RZ ;  /* 0x000054106cf3e816 */ /* 0x000fe400000000ff */
[----:B------:R-:W-:Y:S02]  /*7c90*/  @!P3 PRMT R244, R111, 0x5410, RZ ;  /* 0x000054106ff4b816 */ /* 0x000fe400000000ff */
[----:B-1----:R-:W-:Y:S02]  /*7ca0*/  LOP3.LUT R2, R4, 0xffff, RZ, 0xc0, !PT ;  /* 0x0000ffff04027812 */ /* 0x002fe400078ec0ff */
[----:B--2---:R-:W-:Y:S02]  /*7cb0*/  F2FP.PACK_AB R3, R66, R56 ;  /* 0x000000384203723e */ /* 0x004fe400000000ff */
[----:B------:R-:W-:Y:S02]  /*7cc0*/  SHF.R.U32.HI R2, RZ, 0x8, R2 ;  /* 0x00000008ff027819 */ /* 0x000fe40000011602 */
[----:B------:R-:W-:-:S02]  /*7cd0*/  PRMT R180, R3, 0x7610, R180 ;  /* 0x0000761003b47816 */ /* 0x000fc400000000b4 */
[----:B------:R-:W-:Y:S02]  /*7ce0*/  LOP3.LUT R2, R2, 0xffff, RZ, 0xc0, !PT ;  /* 0x0000ffff02027812 */ /* 0x000fe400078ec0ff */
[----:B------:R-:W-:Y:S01]  /*7cf0*/  PRMT R179, R3, 0x7632, R179 ;  /* 0x0000763203b37816 */ /* 0x000fe200000000b3 */
[----:B------:R-:W-:Y:S01]  /*7d00*/  @!P1 HADD2 R88, -R180.H0_H0, -RZ.H0_H0 ;  /* 0xa00000ffb4589230 */ /* 0x000fe20000000900 */
[----:B------:R-:W-:Y:S01]  /*7d10*/  ISETP.GE.U32.AND P5, PT, R122, R2, PT ;  /* 0x000000027a00720c */ /* 0x000fe20003fa6070 */
[----:B------:R-:W-:Y:S01]  /*7d20*/  FFMA.FTZ R2, R90, c[0x0][0x23c], -R0 ;  /* 0x00008f005a027a23 */ /* 0x000fe20000010800 */
[----:B------:R-:W-:Y:S01]  /*7d30*/  PRMT R45, R180, 0x5410, R179 ;  /* 0x00005410b42d7816 */ /* 0x000fe200000000b3 */
[----:B------:R-:W-:Y:S01]  /*7d40*/  FFMA.FTZ R3, R95, c[0x0][0x23c], -R5 ;  /* 0x00008f005f037a23 */ /* 0x000fe20000010805 */
[----:B------:R-:W-:Y:S01]  /*7d50*/  @!P1 PRMT R180, R88, 0x5410, RZ ;  /* 0x0000541058b49816 */ /* 0x000fe200000000ff */
[----:B------:R1:W-:Y:S01]  /*7d60*/  MUFU.EX2 R59, R2 ;  /* 0x00000002003b7308 */ /* 0x0003e20000000800 */
[----:B------:R-:W-:-:S07]  /*7d70*/  IMAD.MOV.U32 R88, RZ, RZ, R226 ;  /* 0x000000ffff587224 */ /* 0x000fce00078e00e2 */
[----:B------:R-:W-:Y:S01]  /*7d80*/  @!P5 HADD2 R89, -R179.H0_H0, -RZ.H0_H0 ;  /* 0xa00000ffb359d230 */ /* 0x000fe20000000900 */
[----:B------:R2:W-:Y:S04]  /*7d90*/  MUFU.EX2 R84, R3 ;  /* 0x0000000300547308 */ /* 0x0005e80000000800 */
[----:B------:R-:W-:Y:S01]  /*7da0*/  @!P5 PRMT R179, R89, 0x5410, RZ ;  /* 0x0000541059b3d816 */ /* 0x000fe200000000ff */
[----:B------:R-:W-:Y:S02]  /*7db0*/  IMAD.MOV.U32 R89, RZ, RZ, R227 ;  /* 0x000000ffff597224 */ /* 0x000fe400078e00e3 */
[----:B-1----:R-:W-:-:S04]  /*7dc0*/  FFMA.FTZ R2, R91, c[0x0][0x23c], -R0 ;  /* 0x00008f005b027a23 */ /* 0x002fc80000010800 */
[----:B------:R1:W-:Y:S01]  /*7dd0*/  MUFU.EX2 R57, R2 ;  /* 0x0000000200397308 */ /* 0x0003e20000000800 */
[----:B--2---:R-:W-:-:S07]  /*7de0*/  FFMA.FTZ R3, R92, c[0x0][0x23c], -R5 ;  /* 0x00008f005c037a23 */ /* 0x004fce0000010805 */
[----:B------:R-:W2:Y:S01]  /*7df0*/  MUFU.EX2 R82, R3 ;  /* 0x0000000300527308 */ /* 0x000ea20000000800 */
[----:B-1----:R-:W-:-:S04]  /*7e00*/  SHF.R.U32.HI R2, RZ, 0x18, R4 ;  /* 0x00000018ff027819 */ /* 0x002fc80000011604 */
[----:B------:R-:W-:Y:S02]  /*7e10*/  ISETP.GE.U32.AND P1, PT, R122, R2, PT ;  /* 0x000000027a00720c */ /* 0x000fe40003f26070 */
[----:B------:R-:W-:Y:S02]  /*7e20*/  SHF.R.U32.HI R2, RZ, 0x10, R4 ;  /* 0x00000010ff027819 */ /* 0x000fe40000011604 */
[----:B--2---:R-:W-:Y:S02]  /*7e30*/  F2FP.PACK_AB R16, R82, R84 ;  /* 0x000000545210723e */ /* 0x004fe400000000ff */
[----:B------:R-:W-:Y:S02]  /*7e40*/  LOP3.LUT R2, R2, 0xff, RZ, 0xc0, !PT ;  /* 0x000000ff02027812 */ /* 0x000fe400078ec0ff */
[----:B------:R-:W-:Y:S02]  /*7e50*/  PRMT R176, R16, 0x7610, R176 ;  /* 0x0000761010b07816 */ /* 0x000fe400000000b0 */
[----:B------:R-:W-:-:S02]  /*7e60*/  ISETP.GE.U32.AND P5, PT, R122, R2, PT ;  /* 0x000000027a00720c */ /* 0x000fc40003fa6070 */
[----:B------:R-:W-:Y:S01]  /*7e70*/  F2FP.PACK_AB R2, R57, R59 ;  /* 0x0000003b3902723e */ /* 0x000fe200000000ff */
[----:B------:R-:W-:Y:S01]  /*7e80*/  @!P2 HADD2 R93, -R176.H0_H0, -RZ.H0_H0 ;  /* 0xa00000ffb05da230 */ /* 0x000fe20000000900 */
[----:B------:R-:W-:Y:S01]  /*7e90*/  PRMT R175, R16, 0x7632, R175 ;  /* 0x0000763210af7816 */ /* 0x000fe200000000af */
[----:B------:R-:W-:Y:S01]  /*7ea0*/  FFMA.FTZ R16, R94, c[0x0][0x23c], -R0 ;  /* 0x00008f005e107a23 */ /* 0x000fe20000010800 */
[C---:B------:R-:W-:Y:S02]  /*7eb0*/  PRMT R178, R2.reuse, 0x7632, R178 ;  /* 0x0000763202b27816 */ /* 0x040fe400000000b2 */
[----:B------:R-:W-:Y:S01]  /*7ec0*/  PRMT R177, R2, 0x7610, R177 ;  /* 0x0000761002b17816 */ /* 0x000fe200000000b1 */
[----:B------:R-:W1:Y:S01]  /*7ed0*/  MUFU.EX2 R64, R16 ;  /* 0x0000001000407308 */ /* 0x000e620000000800 */
[----:B------:R-:W-:Y:S01]  /*7ee0*/  LOP3.LUT R2, R26, 0xff, RZ, 0xc0, !PT ;  /* 0x000000ff1a027812 */ /* 0x000fe200078ec0ff */
[----:B------:R-:W-:Y:S01]  /*7ef0*/  @!P1 HADD2 R90, -R178.H0_H0, -RZ.H0_H0 ;  /* 0xa00000ffb25a9230 */ /* 0x000fe20000000900 */
[----:B------:R-:W-:Y:S01]  /*7f00*/  PRMT R52, R177, 0x5410, R178 ;  /* 0x00005410b1347816 */ /* 0x000fe200000000b2 */
[----:B------:R-:W-:Y:S01]  /*7f10*/  @!P5 HADD2 R91, -R177.H0_H0, -RZ.H0_H0 ;  /* 0xa00000ffb15bd230 */ /* 0x000fe20000000900 */
[----:B------:R-:W-:-:S02]  /*7f20*/  PRMT R47, R176, 0x5410, R175 ;  /* 0x00005410b02f7816 */ /* 0x000fc400000000af */
[----:B------:R-:W-:Y:S01]  /*7f30*/  @!P1 PRMT R178, R90, 0x5410, RZ ;  /* 0x000054105ab29816 */ /* 0x000fe200000000ff */
[----:B------:R-:W-:Y:S01]  /*7f40*/  IMAD.MOV.U32 R90, RZ, RZ, R71 ;  /* 0x000000ffff5a7224 */ /* 0x000fe200078e0047 */
[----:B------:R-:W-:Y:S01]  /*7f50*/  ISETP.GE.U32.AND P1, PT, R122, R2, PT ;  /* 0x000000027a00720c */ /* 0x000fe20003f26070 */
[----:B------:R-:W-:Y:S01]  /*7f60*/  IMAD.MOV.U32 R71, RZ, RZ, R215 ;  /* 0x000000ffff477224 */ /* 0x000fe200078e00d7 */
[----:B------:R-:W-:Y:S02]  /*7f70*/  SHF.R.U32.HI R2, RZ, 0x8, R27 ;  /* 0x00000008ff027819 */ /* 0x000fe4000001161b */
[----:B------:R-:W-:Y:S01]  /*7f80*/  @!P5 PRMT R177, R91, 0x5410, RZ ;  /* 0x000054105bb1d816 */ /* 0x000fe200000000ff */
[----:B------:R-:W-:Y:S01]  /*7f90*/  LDSM.16.MT88.4 R24, [R185+0x14800] ;  /* 0x01480000b918783b */ /* 0x000fe20000004200 */
[----:B------:R-:W-:Y:S01]  /*7fa0*/  LOP3.LUT R2, R2, 0xffff, RZ, 0xc0, !PT ;  /* 0x0000ffff02027812 */ /* 0x000fe200078ec0ff */
[----:B------:R-:W-:Y:S01]  /*7fb0*/  IMAD.MOV.U32 R91, RZ, RZ, R225 ;  /* 0x000000ffff5b7224 */ /* 0x000fe200078e00e1 */
[----:B------:R-:W-:-:S02]  /*7fc0*/  @!P2 PRMT R176, R93, 0x5410, RZ ;  /* 0x000054105db0a816 */ /* 0x000fc400000000ff */
[----:B------:R-:W-:Y:S01]  /*7fd0*/  ISETP.GE.U32.AND P5, PT, R122, R2, PT ;  /* 0x000000027a00720c */ /* 0x000fe20003fa6070 */
[----:B------:R-:W-:Y:S01]  /*7fe0*/  IMAD.WIDE.U32 R2, R28, -0x2daee0ad, RZ ;  /* 0xd2511f531c027825 */ /* 0x000fe200078e00ff */
[----:B-1----:R-:W-:Y:S01]  /*7ff0*/  F2FP.PACK_AB R17, R64, R87 ;  /* 0x000000574011723e */ /* 0x002fe200000000ff */
[----:B------:R-:W1:Y:S03]  /*8000*/  LDSM.16.MT88.4 R28, [R185+0x14000] ;  /* 0x01400000b91c783b */ /* 0x000e660000004200 */
[----:B------:R-:W-:Y:S02]  /*8010*/  LOP3.LUT R4, R3, UR14, R22, 0x96, !PT ;  /* 0x0000000e03047c12 */ /* 0x000fe4000f8e9616 */
[----:B------:R-:W-:Y:S02]  /*8020*/  PRMT R174, R17, 0x7632, R174 ;  /* 0x0000763211ae7816 */ /* 0x000fe400000000ae */
[----:B------:R-:W-:-:S02]  /*8030*/  SHF.R.U32.HI R16, RZ, 0x10, R4 ;  /* 0x00000010ff107819 */ /* 0x000fc40000011604 */
[----:B------:R-:W-:Y:S01]  /*8040*/  PRMT R173, R17, 0x7610, R173 ;  /* 0x0000761011ad7816 */ /* 0x000fe200000000ad */
[----:B------:R-:W-:Y:S01]  /*8050*/  @!P5 HADD2 R92, -R175.H0_H0, -RZ.H0_H0 ;  /* 0xa00000ffaf5cd230 */ /* 0x000fe20000000900 */
[----:B------:R-:W-:Y:S01]  /*8060*/  LOP3.LUT R16, R16, 0xff, RZ, 0xc0, !PT ;  /* 0x000000ff10107812 */ /* 0x000fe200078ec0ff */
[----:B------:R-:W-:Y:S01]  /*8070*/  @!P4 HADD2 R94, -R174.H0_H0, -RZ.H0_H0 ;  /* 0xa00000ffae5ec230 */ /* 0x000fe20000000900 */
[----:B------:R-:W-:Y:S01]  /*8080*/  PRMT R46, R173, 0x5410, R174 ;  /* 0x00005410ad2e7816 */ /* 0x000fe200000000ae */
[----:B------:R-:W-:Y:S01]  /*8090*/  @!P1 HADD2 R95, -R173.H0_H0, -RZ.H0_H0 ;  /* 0xa00000ffad5f9230 */ /* 0x000fe20000000900 */
[----:B------:R-:W-:Y:S02]  /*80a0*/  ISETP.GE.U32.AND P2, PT, R122, R16, PT ;  /* 0x000000107a00720c */ /* 0x000fe40003f46070 */
[----:B------:R-:W-:Y:S02]  /*80b0*/  LOP3.LUT R16, R4, 0xff, RZ, 0xc0, !PT ;  /* 0x000000ff04107812 */ /* 0x000fe400078ec0ff */
[----:B------:R-:W-:-:S02]  /*80c0*/  @!P5 PRMT R175, R92, 0x5410, RZ ;  /* 0x000054105cafd816 */ /* 0x000fc400000000ff */
[----:B------:R-:W-:Y:S01]  /*80d0*/  ISETP.GE.U32.AND P5, PT, R122, R16, PT ;  /* 0x000000107a00720c */ /* 0x000fe20003fa6070 */
[----:B------:R-:W-:Y:S01]  /*80e0*/  FFMA.FTZ R16, R97, c[0x0][0x23c], -R5 ;  /* 0x00008f0061107a23 */ /* 0x000fe20000010805 */
[----:B------:R-:W-:Y:S02]  /*80f0*/  @!P4 PRMT R174, R94, 0x5410, RZ ;  /* 0x000054105eaec816 */ /* 0x000fe400000000ff */
[----:B------:R-:W-:Y:S01]  /*8100*/  @!P1 PRMT R173, R95, 0x5410, RZ ;  /* 0x000054105fad9816 */ /* 0x000fe200000000ff */
[----:B------:R2:W-:Y:S01]  /*8110*/  MUFU.EX2 R92, R16 ;  /* 0x00000010005c7308 */ /* 0x0005e20000000800 */
[----:B------:R-:W-:Y:S01]  /*8120*/  SHF.R.U32.HI R17, RZ, 0x18, R2 ;  /* 0x00000018ff117819 */ /* 0x000fe20000011602 */
[----:B-1----:R-:W-:Y:S01]  /*8130*/  HMMA.16816.F32 R20, R12, R28, RZ ;  /* 0x0000001c0c14723c */ /* 0x002fe200000018ff */
[----:B--2---:R-:W-:Y:S02]  /*8140*/  SHF.R.U32.HI R16, RZ, 0x18, R4 ;  /* 0x00000018ff107819 */ /* 0x004fe40000011604 */
[----:B------:R-:W-:-:S02]  /*8150*/  LOP3.LUT R4, R4, 0xffff, RZ, 0xc0, !PT ;  /* 0x0000ffff04047812 */ /* 0x000fc400078ec0ff */
[----:B------:R-:W-:Y:S01]  /*8160*/  ISETP.GE.U32.AND P4, PT, R122, R16, PT ;  /* 0x000000107a00720c */ /* 0x000fe20003f86070 */
[----:B------:R-:W-:Y:S01]  /*8170*/  FFMA.FTZ R16, R96, c[0x0][0x23c], -R5 ;  /* 0x00008f0060107a23 */ /* 0x000fe20000010805 */
[----:B------:R-:W-:-:S03]  /*8180*/  SHF.R.U32.HI R4, RZ, 0x8, R4 ;  /* 0x00000008ff047819 */ /* 0x000fc60000011604 */
[----:B------:R1:W2:Y:S01]  /*8190*/  MUFU.EX2 R50, R16 ;  /* 0x0000001000327308 */ /* 0x0002a20000000800 */
[----:B------:R-:W-:-:S04]  /*81a0*/  LOP3.LUT R4, R4, 0xffff, RZ, 0xc0, !PT ;  /* 0x0000ffff04047812 */ /* 0x000fc800078ec0ff */
[----:B------:R-:W-:Y:S01]  /*81b0*/  ISETP.GE.U32.AND P1, PT, R122, R4, PT ;  /* 0x000000047a00720c */ /* 0x000fe20003f26070 */
[----:B-1----:R-:W-:Y:S02]  /*81c0*/  FFMA.FTZ R16, R99, c[0x0][0x23c], -R0 ;  /* 0x00008f0063107a23 */ /* 0x002fe40000010800 */
[----:B--2---:R-:W-:Y:S02]  /*81d0*/  IMAD.MOV.U32 R95, RZ, RZ, R50 ;  /* 0x000000ffff5f7224 */ /* 0x004fe400078e0032 */
[----:B------:R1:W-:Y:S01]  /*81e0*/  MUFU.EX2 R93, R16 ;  /* 0x00000010005d7308 */ /* 0x0003e20000000800 */
[----:B------:R-:W-:Y:S02]  /*81f0*/  IMAD.MOV.U32 R50, RZ, RZ, R212 ;  /* 0x000000ffff327224 */ /* 0x000fe400078e00d4 */
[----:B------:R-:W-:-:S04]  /*8200*/  F2FP.PACK_AB R4, R95, R92 ;  /* 0x0000005c5f04723e */ /* 0x000fc800000000ff */
[C---:B------:R-:W-:Y:S02]  /*8210*/  PRMT R172, R4.reuse, 0x7610, R172 ;  /* 0x0000761004ac7816 */ /* 0x040fe400000000ac */
[----:B------:R-:W-:Y:S02]  /*8220*/  PRMT R171, R4, 0x7632, R171 ;  /* 0x0000763204ab7816 */ /* 0x000fe400000000ab */
[----:B------:R-:W-:Y:S01]  /*8230*/  LOP3.LUT R4, R6, 0xff, RZ, 0xc0, !PT ;  /* 0x000000ff06047812 */ /* 0x000fe200078ec0ff */
[----:B------:R-:W-:Y:S01]  /*8240*/  @!P5 HADD2 R96, -R172.H0_H0, -RZ.H0_H0 ;  /* 0xa00000ffac60d230 */ /* 0x000fe20000000900 */
[----:B------:R-:W-:Y:S01]  /*8250*/  PRMT R44, R172, 0x5410, R171 ;  /* 0x00005410ac2c7816 */ /* 0x000fe200000000ab */
[----:B------:R-:W-:Y:S01]  /*8260*/  @!P1 HADD2 R97, -R171.H0_H0, -RZ.H0_H0 ;  /* 0xa00000ffab619230 */ /* 0x000fe20000000900 */
[----:B-1----:R-:W-:Y:S02]  /*8270*/  FFMA.FTZ R16, R98, c[0x0][0x23c], -R0 ;  /* 0x00008f0062107a23 */ /* 0x002fe40000010800 */
[----:B------:R-:W-:Y:S01]  /*8280*/  @!P5 PRMT R172, R96, 0x5410, RZ ;  /* 0x0000541060acd816 */ /* 0x000fe200000000ff */
[----:B------:R-:W-:Y:S01]  /*8290*/  IMAD.MOV.U32 R96, RZ, RZ, R223 ;  /* 0x000000ffff607224 */ /* 0x000fe200078e00df */
[----:B------:R-:W-:Y:S01]  /*82a0*/  ISETP.GE.U32.AND P5, PT, R122, R4, PT ;  /* 0x000000047a00720c */ /* 0x000fe20003fa6070 */
[----:B------:R-:W1:Y:S01]  /*82b0*/  MUFU.EX2 R94, R16 ;  /* 0x00000010005e7308 */ /* 0x000e620000000800 */
[----:B------:R-:W-:-:S02]  /*82c0*/  SHF.R.U32.HI R4, RZ, 0x18, R6 ;  /* 0x00000018ff047819 */ /* 0x000fc40000011606 */
[----:B------:R-:W-:Y:S01]  /*82d0*/  @!P1 PRMT R171, R97, 0x5410, RZ ;  /* 0x0000541061ab9816 */ /* 0x000fe200000000ff */
[----:B------:R-:W-:Y:S01]  /*82e0*/  IMAD.MOV.U32 R97, RZ, RZ, R221 ;  /* 0x000000ffff617224 */ /* 0x000fe200078e00dd */
[----:B------:R-:W-:Y:S02]  /*82f0*/  ISETP.GE.U32.AND P1, PT, R122, R4, PT ;  /* 0x000000047a00720c */ /* 0x000fe40003f26070 */
[----:B------:R-:W-:Y:S02]  /*8300*/  SHF.R.U32.HI R4, RZ, 0x10, R6 ;  /* 0x00000010ff047819 */ /* 0x000fe40000011606 */
[----:B------:R-:W-:Y:S02]  /*8310*/  LOP3.LUT R6, R6, 0xffff, RZ, 0xc0, !PT ;  /* 0x0000ffff06067812 */ /* 0x000fe400078ec0ff */
[----:B------:R-:W-:Y:S01]  /*8320*/  LOP3.LUT R4, R4, 0xff, RZ, 0xc0, !PT ;  /* 0x000000ff04047812 */ /* 0x000fe200078ec0ff */
[----:B------:R-:W-:Y:S01]  /*8330*/  @!P5 HADD2 R100, -R240.H0_H0, -RZ.H0_H0 ;  /* 0xa00000fff064d230 */ /* 0x000fe20000000900 */
[----:B-1----:R-:W-:-:S04]  /*8340*/  F2FP.PACK_AB R16, R94, R93 ;  /* 0x0000005d5e10723e */ /* 0x002fc800000000ff */
[----:B------:R-:W-:Y:S01]  /*8350*/  @!P5 PRMT R240, R100, 0x5410, RZ ;  /* 0x0000541064f0d816 */ /* 0x000fe200000000ff */
[----:B------:R-:W-:Y:S01]  /*8360*/  @!P1 HADD2 R101, -R236.H0_H0, -RZ.H0_H0 ;  /* 0xa00000ffec659230 */ /* 0x000fe20000000900 */
[C---:B------:R-:W-:Y:S01]  /*8370*/  PRMT R169, R16.reuse, 0x7610, R169 ;  /* 0x0000761010a97816 */ /* 0x040fe200000000a9 */
[----:B------:R-:W-:Y:S01]  /*8380*/  IMAD.MOV.U32 R100, RZ, RZ, R91 ;  /* 0x000000ffff647224 */ /* 0x000fe200078e005b */
[----:B------:R-:W-:Y:S01]  /*8390*/  PRMT R170, R16, 0x7632, R170 ;  /* 0x0000763210aa7816 */ /* 0x000fe200000000aa */
[----:B------:R-:W-:Y:S01]  /*83a0*/  IMAD.MOV.U32 R91, RZ, RZ, R62 ;  /* 0x000000ffff5b7224 */ /* 0x000fe200078e003e */
[----:B------:R-:W-:Y:S01]  /*83b0*/  @!P1 PRMT R236, R101, 0x5410, RZ ;  /* 0x0000541065ec9816 */ /* 0x000fe200000000ff */
[----:B------:R-:W-:Y:S01]  /*83c0*/  @!P2 HADD2 R99, -R169.H0_H0, -RZ.H0_H0 ;  /* 0xa00000ffa963a230 */ /* 0x000fe20000000900 */
[----:B------:R-:W-:Y:S01]  /*83d0*/  PRMT R43, R169, 0x5410, R170 ;  /* 0x00005410a92b7816 */ /* 0x000fe200000000aa */
[----:B------:R-:W-:Y:S01]  /*83e0*/  @!P4 HADD2 R98, -R170.H0_H0, -RZ.H0_H0 ;  /* 0xa00000ffaa62c230 */ /* 0x000fe20000000900 */
[----:B------:R-:W-:Y:S01]  /*83f0*/  LOP3.LUT R16, R7, 0xff, RZ, 0xc0, !PT ;  /* 0x000000ff07107812 */ /* 0x000fe200078ec0ff */
[----:B------:R-:W-:Y:S01]  /*8400*/  IMAD.MOV.U32 R101, RZ, RZ, R127 ;  /* 0x000000ffff657224 */ /* 0x000fe200078e007f */
[----:B------:R-:W-:Y:S01]  /*8410*/  @!P2 PRMT R169, R99, 0x5410, RZ ;  /* 0x0000541063a9a816 */ /* 0x000fe200000000ff */
[----:B------:R-:W-:Y:S01]  /*8420*/  IMAD.MOV.U32 R62, RZ, RZ, R60 ;  /* 0x000000ffff3e7224 */ /* 0x000fe200078e003c */
[----:B------:R-:W1:Y:S01]  /*8430*/  LDC.U8 R99, c[0x0][0x2d8] ;  /* 0x0000b600ff637b82 */ /* 0x000e620000000000 */
[----:B------:R-:W-:Y:S01]  /*8440*/  @!P4 PRMT R170, R98, 0x5410, RZ ;  /* 0x0000541062aac816 */ /* 0x000fe200000000ff */
[----:B------:R-:W-:Y:S01]  /*8450*/  IMAD.MOV.U32 R98, RZ, RZ, R222 ;  /* 0x000000ffff627224 */ /* 0x000fe200078e00de */
[----:B------:R-:W-:Y:S01]  /*8460*/  ISETP.GE.U32.AND P4, PT, R122, R4, PT ;  /* 0x000000047a00720c */ /* 0x000fe20003f86070 */
[----:B------:R-:W-:Y:S01]  /*8470*/  IMAD.MOV.U32 R60, RZ, RZ, R251 ;  /* 0x000000ffff3c7224 */ /* 0x000fe200078e00fb */
[----:B------:R-:W-:Y:S01]  /*8480*/  SHF.R.U32.HI R4, RZ, 0x8, R6 ;  /* 0x00000008ff047819 */ /* 0x000fe20000011606 */
[----:B------:R-:W-:Y:S01]  /*8490*/  HMMA.16816.F32 R120, R8, R24, R20 ;  /* 0x000000180878723c */ /* 0x000fe20000001814 */
[----:B------:R-:W-:-:S02]  /*84a0*/  LOP3.LUT R6, R2, 0xff, RZ, 0xc0, !PT ;  /* 0x000000ff02067812 */ /* 0x000fc400078ec0ff */
[----:B------:R-:W-:-:S05]  /*84b0*/  LOP3.LUT R4, R4, 0xffff, RZ, 0xc0, !PT ;  /* 0x0000ffff04047812 */ /* 0x000fca00078ec0ff */
[----:B------:R-:W-:Y:S02]  /*84c0*/  HMMA.16816.F32 R20, R12, R30, RZ ;  /* 0x0000001e0c14723c */ /* 0x000fe400000018ff */
[----:B------:R-:W-:-:S05]  /*84d0*/  @!P4 HADD2 R102, -R238.H0_H0, -RZ.H0_H0 ;  /* 0xa00000ffee66c230 */ /* 0x000fca0000000900 */
[----:B------:R-:W-:Y:S01]  /*84e0*/  @!P4 PRMT R238, R102, 0x5410, RZ ;  /* 0x0000541066eec816 */ /* 0x000fe200000000ff */
[----:B------:R-:W-:Y:S01]  /*84f0*/  IMAD.MOV.U32 R102, RZ, RZ, R89 ;  /* 0x000000ffff667224 */ /* 0x000fe200078e0059 */
[----:B-1----:R-:W-:Y:S01]  /*8500*/  ISETP.GE.U32.AND P2, PT, R99, R4, PT ;  /* 0x000000046300720c */ /* 0x002fe20003f46070 */
[----:B------:R-:W-:Y:S01]  /*8510*/  IMAD.MOV.U32 R89, RZ, RZ, R80 ;  /* 0x000000ffff597224 */ /* 0x000fe200078e0050 */
[----:B------:R-:W-:Y:S01]  /*8520*/  SHF.R.U32.HI R4, RZ, 0x10, R19 ;  /* 0x00000010ff047819 */ /* 0x000fe20000011613 */
[----:B------:R-:W-:Y:S02]  /*8530*/  IMAD.MOV.U32 R80, RZ, RZ, R61 ;  /* 0x000000ffff507224 */ /* 0x000fe400078e003d */
[----:B------:R-:W-:Y:S01]  /*8540*/  IMAD.MOV.U32 R61, RZ, RZ, R250 ;  /* 0x000000ffff3d7224 */ /* 0x000fe200078e00fa */
[----:B------:R-:W-:-:S04]  /*8550*/  LOP3.LUT R4, R4, 0xff, RZ, 0xc0, !PT ;  /* 0x000000ff04047812 */ /* 0x000fc800078ec0ff */
[----:B------:R-:W-:Y:S02]  /*8560*/  ISETP.GE.U32.AND P5, PT, R99, R4, PT ;  /* 0x000000046300720c */ /* 0x000fe40003fa6070 */
[----:B------:R-:W-:Y:S01]  /*8570*/  LOP3.LUT R4, R19, 0xffff, RZ, 0xc0, !PT ;  /* 0x0000ffff13047812 */ /* 0x000fe200078ec0ff */
[----:B------:R-:W-:Y:S02]  /*8580*/  @!P2 HADD2 R103, -R239.H0_H0, -RZ.H0_H0 ;  /* 0xa00000ffef67a230 */ /* 0x000fe40000000900 */
[----:B------:R-:W-:Y:S01]  /*8590*/  HMMA.16816.F32 R212, R8, R26, R20 ;  /* 0x0000001a08d4723c */ /* 0x000fe20000001814 */
[----:B------:R-:W1:Y:S01]  /*85a0*/  LDSM.16.MT88.4 R24, [R183+0x16000] ;  /* 0x01600000b718783b */ /* 0x000e620000004200 */
[----:B------:R-:W-:Y:S02]  /*85b0*/  SHF.R.U32.HI R4, RZ, 0x8, R4 ;  /* 0x00000008ff047819 */ /* 0x000fe40000011604 */
[----:B------:R-:W-:Y:S01]  /*85c0*/  @!P2 PRMT R239, R103, 0x5410, RZ ;  /* 0x0000541067efa816 */ /* 0x000fe200000000ff */
[----:B------:R-:W2:Y:S01]  /*85d0*/  LDSM.16.MT88.4 R20, [R183+0x16800] ;  /* 0x01680000b714783b */ /* 0x000ea20000004200 */
[----:B------:R-:W-:Y:S01]  /*85e0*/  LOP3.LUT R4, R4, 0xffff, RZ, 0xc0, !PT ;  /* 0x0000ffff04047812 */ /* 0x000fe200078ec0ff */
[----:B------:R-:W-:Y:S01]  /*85f0*/  IMAD.MOV.U32 R103, RZ, RZ, R88 ;  /* 0x000000ffff677224 */ /* 0x000fe200078e0058 */
[----:B------:R-:W-:-:S02]  /*8600*/  @!P5 HADD2 R104, -R245.H0_H0, -RZ.H0_H0 ;  /* 0xa00000fff568d230 */ /* 0x000fc40000000900 */
[----:B------:R-:W-:Y:S01]  /*8610*/  ISETP.GE.U32.AND P2, PT, R99, R4, PT ;  /* 0x000000046300720c */ /* 0x000fe20003f46070 */
[----:B------:R-:W-:Y:S01]  /*8620*/  IMAD.MOV.U32 R88, RZ, RZ, R53 ;  /* 0x000000ffff587224 */ /* 0x000fe200078e0035 */
[----:B------:R-:W-:Y:S01]  /*8630*/  LOP3.LUT R4, R19, 0xff, RZ, 0xc0, !PT ;  /* 0x000000ff13047812 */ /* 0x000fe200078ec0ff */
[----:B------:R-:W-:Y:S01]  /*8640*/  IMAD.MOV.U32 R53, RZ, RZ, R67 ;  /* 0x000000ffff357224 */ /* 0x000fe200078e0043 */
[----:B------:R-:W-:Y:S01]  /*8650*/  @!P5 PRMT R245, R104, 0x5410, RZ ;  /* 0x0000541068f5d816 */ /* 0x000fe200000000ff */
[----:B------:R-:W-:Y:S01]  /*8660*/  IMAD.MOV.U32 R67, RZ, RZ, R252 ;  /* 0x000000ffff437224 */ /* 0x000fe200078e00fc */
[C---:B------:R-:W-:Y:S01]  /*8670*/  ISETP.GE.U32.AND P1, PT, R99.reuse, R4, PT ;  /* 0x000000046300720c */ /* 0x040fe20003f26070 */
[----:B------:R-:W-:Y:S01]  /*8680*/  IMAD.MOV.U32 R104, RZ, RZ, R58 ;  /* 0x000000ffff687224 */ /* 0x000fe200078e003a */
[----:B------:R-:W-:Y:S02]  /*8690*/  SHF.R.U32.HI R4, RZ, 0x18, R19 ;  /* 0x00000018ff047819 */ /* 0x000fe40000011613 */
[----:B------:R-:W-:-:S02]  /*86a0*/  ISETP.GE.U32.AND P5, PT, R99, R18, PT ;  /* 0x000000126300720c */ /* 0x000fc40003fa6070 */
[----:B------:R-:W-:Y:S01]  /*86b0*/  ISETP.GE.U32.AND P4, PT, R99, R4, PT ;  /* 0x000000046300720c */ /* 0x000fe20003f86070 */
[----:B------:R-:W-:Y:S01]  /*86c0*/  @!P2 HADD2 R105, -R55.H0_H0, -RZ.H0_H0 ;  /* 0xa00000ff3769a230 */ /* 0x000fe20000000900 */
[----:B------:R-:W-:-:S04]  /*86d0*/  LOP3.LUT R4, R39, 0xff, RZ, 0xc0, !PT ;  /* 0x000000ff27047812 */ /* 0x000fc800078ec0ff */
[----:B------:R-:W-:Y:S01]  /*86e0*/  @!P2 PRMT R55, R105, 0x5410, RZ ;  /* 0x000054106937a816 */ /* 0x000fe200000000ff */
[----:B------:R-:W-:Y:S01]  /*86f0*/  @!P1 HADD2 R106, -R81.H0_H0, -RZ.H0_H0 ;  /* 0xa00000ff516a9230 */ /* 0x000fe20000000900 */
[C---:B------:R-:W-:Y:S01]  /*8700*/  ISETP.GE.U32.AND P2, PT, R99.reuse, R32, PT ;  /* 0x000000206300720c */ /* 0x040fe20003f46070 */
[----:B------:R-:W-:Y:S01]  /*8710*/  IMAD.MOV.U32 R105, RZ, RZ, R98 ;  /* 0x000000ffff697224 */ /* 0x000fe200078e0062 */
[----:B------:R-:W-:Y:S01]  /*8720*/  SHF.R.U32.HI R32, RZ, 0x10, R2 ;  /* 0x00000010ff207819 */ /* 0x000fe20000011602 */
[----:B------:R-:W-:Y:S01]  /*8730*/  IMAD.MOV.U32 R98, RZ, RZ, R59 ;  /* 0x000000ffff627224 */ /* 0x000fe200078e003b */
[----:B------:R-:W-:Y:S01]  /*8740*/  @!P1 PRMT R81, R106, 0x5410, RZ ;  /* 0x000054106a519816 */ /* 0x000fe200000000ff */
[----:B------:R-:W-:Y:S01]  /*8750*/  @!P4 HADD2 R107, -R242.H0_H0, -RZ.H0_H0 ;  /* 0xa00000fff26bc230 */ /* 0x000fe20000000900 */
[----:B------:R-:W-:Y:S01]  /*8760*/  ISETP.GE.U32.AND P1, PT, R99, R4, PT ;  /* 0x000000046300720c */ /* 0x000fe20003f26070 */
[----:B------:R-:W-:Y:S01]  /*8770*/  IMAD.MOV.U32 R106, RZ, RZ, R126 ;  /* 0x000000ffff6a7224 */ /* 0x000fe200078e007e */
[----:B------:R-:W-:-:S02]  /*8780*/  SHF.R.U32.HI R4, RZ, 0x8, R33 ;  /* 0x00000008ff047819 */ /* 0x000fc40000011621 */
[----:B------:R-:W-:Y:S02]  /*8790*/  LOP3.LUT R33, R2, 0xffff, RZ, 0xc0, !PT ;  /* 0x0000ffff02217812 */ /* 0x000fe400078ec0ff */
[----:B------:R-:W-:Y:S01]  /*87a0*/  SHF.R.U32.HI R2, RZ, 0x8, R41 ;  /* 0x00000008ff027819 */ /* 0x000fe20000011629 */
[----:B------:R-:W-:Y:S01]  /*87b0*/  @!P2 HADD2 R116, -R237.H0_H0, -RZ.H0_H0 ;  /* 0xa00000ffed74a230 */ /* 0x000fe20000000900 */
[----:B------:R-:W-:Y:S02]  /*87c0*/  LOP3.LUT R3, R38, 0xff, RZ, 0xc0, !PT ;  /* 0x000000ff26037812 */ /* 0x000fe400078ec0ff */
[----:B------:R-:W-:Y:S02]  /*87d0*/  LOP3.LUT R2, R2, 0xffff, RZ, 0xc0, !PT ;  /* 0x0000ffff02027812 */ /* 0x000fe400078ec0ff */
[----:B------:R-:W-:Y:S01]  /*87e0*/  @!P4 PRMT R242, R107, 0x5410, RZ ;  /* 0x000054106bf2c816 */ /* 0x000fe200000000ff */
[----:B------:R-:W-:Y:S01]  /*87f0*/  @!P1 HADD2 R110, -R246.H0_H0, -RZ.H0_H0 ;  /* 0xa00000fff66e9230 */ /* 0x000fe20000000900 */
[----:B------:R-:W-:-:S02]  /*8800*/  ISETP.GE.U32.AND P4, PT, R99, R2, PT ;  /* 0x000000026300720c */ /* 0x000fc40003f86070 */
[----:B------:R-:W-:Y:S01]  /*8810*/  PRMT R38, R3, 0x5410, R37 ;  /* 0x0000541003267816 */ /* 0x000fe20000000025 */
[----:B------:R-:W-:Y:S01]  /*8820*/  IMAD.WIDE.U32 R2, R40, -0x2daee0ad, RZ ;  /* 0xd2511f5328027825 */ /* 0x000fe200078e00ff */
[----:B------:R-:W-:Y:S02]  /*8830*/  PRMT R39, R36, 0x5410, R4 ;  /* 0x0000541024277816 */ /* 0x000fe40000000004 */
[----:B------:R-:W-:Y:S02]  /*8840*/  @!P1 PRMT R246, R110, 0x5410, RZ ;  /* 0x000054106ef69816 */ /* 0x000fe400000000ff */
[C---:B------:R-:W-:Y:S02]  /*8850*/  LOP3.LUT R28, R2.reuse, 0xffff, RZ, 0xc0, !PT ;  /* 0x0000ffff021c7812 */ /* 0x040fe400078ec0ff */
[----:B------:R-:W-:Y:S02]  /*8860*/  LOP3.LUT R29, R2, 0xff, RZ, 0xc0, !PT ;  /* 0x000000ff021d7812 */ /* 0x000fe400078ec0ff */
[--C-:B------:R-:W-:Y:S01]  /*8870*/  SHF.R.U32.HI R31, RZ, 0x10, R2.reuse ;  /* 0x00000010ff1f7819 */ /* 0x100fe20000011602 */
[----:B------:R-:W-:Y:S01]  /*8880*/  @!P4 HADD2 R109, -R241.H0_H0, -RZ.H0_H0 ;  /* 0xa00000fff16dc230 */ /* 0x000fe20000000900 */
[----:B------:R-:W-:-:S02]  /*8890*/  SHF.R.U32.HI R30, RZ, 0x18, R2 ;  /* 0x00000018ff1e7819 */ /* 0x000fc40000011602 */
[----:B------:R-:W-:Y:S02]  /*88a0*/  LOP3.LUT R2, R35, 0xff, RZ, 0xc0, !PT ;  /* 0x000000ff23027812 */ /* 0x000fe400078ec0ff */
[----:B------:R-:W-:Y:S02]  /*88b0*/  LOP3.LUT R4, R3, UR14, R34, 0x96, !PT ;  /* 0x0000000e03047c12 */ /* 0x000fe4000f8e9622 */
[----:B------:R-:W-:Y:S02]  /*88c0*/  ISETP.GE.U32.AND P6, PT, R99, R2, PT ;  /* 0x000000026300720c */ /* 0x000fe40003fc6070 */
[----:B------:R-:W-:Y:S02]  /*88d0*/  LOP3.LUT R2, R7, 0xffff, RZ, 0xc0, !PT ;  /* 0x0000ffff07027812 */ /* 0x000fe400078ec0ff */
[----:B------:R-:W-:Y:S02]  /*88e0*/  ISETP.GE.U32.AND P1, PT, R99, R17, PT ;  /* 0x000000116300720c */ /* 0x000fe40003f26070 */
[----:B------:R-:W-:-:S02]  /*88f0*/  SHF.R.U32.HI R3, RZ, 0x8, R2 ;  /* 0x00000008ff037819 */ /* 0x000fc40000011602 */
[----:B------:R-:W-:Y:S02]  /*8900*/  @!P4 PRMT R241, R109, 0x5410, RZ ;  /* 0x000054106df1c816 */ /* 0x000fe400000000ff */
[----:B------:R-:W-:Y:S02]  /*8910*/  PRMT R36, R16, 0x5410, R3 ;  /* 0x0000541010247816 */ /* 0x000fe40000000003 */
[----:B-1----:R-:W-:Y:S01]  /*8920*/  HMMA.16816.F32 R16, R12, R24, RZ ;  /* 0x000000180c10723c */ /* 0x002fe200000018ff */
[----:B------:R-:W-:Y:S02]  /*8930*/  ISETP.GE.U32.AND P4, PT, R99, R6, PT ;  /* 0x000000066300720c */ /* 0x000fe40003f86070 */
[--C-:B------:R-:W-:Y:S02]  /*8940*/  SHF.R.U32.HI R6, RZ, 0x10, R7.reuse ;  /* 0x00000010ff067819 */ /* 0x100fe40000011607 */
[----:B------:R-:W-:Y:S02]  /*8950*/  SHF.R.U32.HI R7, RZ, 0x18, R7 ;  /* 0x00000018ff077819 */ /* 0x000fe40000011607 */
[----:B------:R-:W-:-:S02]  /*8960*/  LOP3.LUT R2, R6, 0xff, RZ, 0xc0, !PT ;  /* 0x000000ff06027812 */ /* 0x000fc400078ec0ff */
[----:B------:R-:W-:Y:S02]  /*8970*/  LOP3.LUT R3, R32, 0xff, RZ, 0xc0, !PT ;  /* 0x000000ff20037812 */ /* 0x000fe400078ec0ff */
[----:B------:R-:W-:Y:S01]  /*8980*/  PRMT R37, R2, 0x5410, R7 ;  /* 0x0000541002257816 */ /* 0x000fe20000000007 */
[----:B------:R-:W-:Y:S01]  /*8990*/  FADD.FTZ R7, R129, R86 ;  /* 0x0000005681077221 */ /* 0x000fe20000010000 */
[----:B------:R-:W-:Y:S02]  /*89a0*/  SHF.R.U32.HI R2, RZ, 0x8, R42 ;  /* 0x00000008ff027819 */ /* 0x000fe4000001162a */
[----:B------:R-:W-:Y:S01]  /*89b0*/  @!P2 PRMT R237, R116, 0x5410, RZ ;  /* 0x0000541074eda816 */ /* 0x000fe200000000ff */
[----:B------:R-:W-:Y:S01]  /*89c0*/  IMAD.MOV.U32 R116, RZ, RZ, R50 ;  /* 0x000000ffff747224 */ /* 0x000fe200078e0032 */
[----:B------:R-:W-:Y:S02]  /*89d0*/  LOP3.LUT R2, R2, 0xffff, RZ, 0xc0, !PT ;  /* 0x0000ffff02027812 */ /* 0x000fe400078ec0ff */
[----:B------:R-:W-:Y:S01]  /*89e0*/  ISETP.GE.U32.AND P2, PT, R99, R3, PT ;  /* 0x000000036300720c */ /* 0x000fe20003f46070 */
[--C-:B------:R-:W-:Y:S01]  /*89f0*/  FFMA.FTZ R3, R113, c[0x0][0x23c], -R5.reuse ;  /* 0x00008f0071037a23 */ /* 0x100fe20000010805 */
[----:B------:R-:W-:Y:S01]  /*8a00*/  ISETP.GE.U32.AND P3, PT, R99, R2, PT ;  /* 0x000000026300720c */ /* 0x000fe20003f66070 */
[----:B------:R-:W-:Y:S01]  /*8a10*/  FFMA.FTZ R5, R112, c[0x0][0x23c], -R5 ;  /* 0x00008f0070057a23 */ /* 0x000fe20000010805 */
[----:B------:R-:W-:Y:S01]  /*8a20*/  SHF.R.U32.HI R2, RZ, 0x8, R28 ;  /* 0x00000008ff027819 */ /* 0x000fe2000001161c */
[----:B--2---:R-:W-:Y:S01]  /*8a30*/  HMMA.16816.F32 R224, R8, R20, R16 ;  /* 0x0000001408e0723c */ /* 0x004fe20000001810 */
[----:B------:R-:W-:Y:S01]  /*8a40*/  MUFU.EX2 R252, R3 ;  /* 0x0000000300fc7308 */ /* 0x000fe20000000800 */
[----:B------:R-:W-:Y:S01]  /*8a50*/  @!P6 HADD2 R112, -R210.H0_H0, -RZ.H0_H0 ;  /* 0xa00000ffd270e230 */ /* 0x000fe20000000900 */
[----:B------:R-:W-:Y:S01]  /*8a60*/  PRMT R35, R29, 0x5410, R2 ;  /* 0x000054101d237816 */ /* 0x000fe20000000002 */
[----:B------:R-:W-:Y:S01]  /*8a70*/  @!P5 HADD2 R113, -R181.H0_H0, -RZ.H0_H0 ;  /* 0xa00000ffb571d230 */ /* 0x000fe20000000900 */
[----:B------:R-:W-:-:S02]  /*8a80*/  LOP3.LUT R2, R31, 0xff, RZ, 0xc0, !PT ;  /* 0x000000ff1f027812 */ /* 0x000fc400078ec0ff */
[----:B------:R-:W-:Y:S01]  /*8a90*/  @!P6 PRMT R210, R112, 0x5410, RZ ;  /* 0x0000541070d2e816 */ /* 0x000fe200000000ff */
[----:B------:R-:W-:Y:S01]  /*8aa0*/  HMMA.16816.F32 R16, R12, R26, RZ ;  /* 0x0000001a0c10723c */ /* 0x000fe200000018ff */
[----:B------:R-:W-:Y:S01]  /*8ab0*/  LDSM.16.MT88.4 R24, [R184+0x16800] ;  /* 0x01680000b818783b */ /* 0x000fe20000004200 */
[----:B------:R-:W-:Y:S01]  /*8ac0*/  PRMT R34, R2, 0x5410, R30 ;  /* 0x0000541002227816 */ /* 0x000fe2000000001e */
[----:B------:R-:W-:Y:S01]  /*8ad0*/  @!P3 HADD2 R117, -R211.H0_H0, -RZ.H0_H0 ;  /* 0xa00000ffd375b230 */ /* 0x000fe20000000900 */
[----:B------:R-:W-:Y:S01]  /*8ae0*/  SHF.R.U32.HI R2, RZ, 0x8, R33 ;  /* 0x00000008ff027819 */ /* 0x000fe20000011621 */
[----:B------:R1:W-:Y:S01]  /*8af0*/  MUFU.EX2 R251, R5 ;  /* 0x0000000500fb7308 */ /* 0x0003e20000000800 */
[----:B------:R-:W-:Y:S01]  /*8b00*/  LDSM.16.MT88.4 R28, [R186+0x16800] ;  /* 0x01680000ba1c783b */ /* 0x000fe20000004200 */
[----:B------:R-:W-:Y:S01]  /*8b10*/  @!P5 PRMT R181, R113, 0x5410, RZ ;  /* 0x0000541071b5d816 */ /* 0x000fe200000000ff */
[----:B------:R-:W-:Y:S01]  /*8b20*/  IMAD.MOV.U32 R112, RZ, RZ, R102 ;  /* 0x000000ffff707224 */ /* 0x000fe200078e0066 */
[----:B------:R-:W-:Y:S01]  /*8b30*/  LOP3.LUT R2, R2, 0xffff, RZ, 0xc0, !PT ;  /* 0x0000ffff02027812 */ /* 0x000fe200078ec0ff */
[----:B------:R-:W-:Y:S01]  /*8b40*/  IMAD.MOV.U32 R113, RZ, RZ, R103 ;  /* 0x000000ffff717224 */ /* 0x000fe200078e0067 */
[----:B------:R-:W-:Y:S01]  /*8b50*/  @!P3 PRMT R211, R117, 0x5410, RZ ;  /* 0x0000541075d3b816 */ /* 0x000fe200000000ff */
[----:B------:R-:W-:Y:S01]  /*8b60*/  IMAD.MOV.U32 R117, RZ, RZ, R51 ;  /* 0x000000ffff757224 */ /* 0x000fe200078e0033 */
[----:B------:R-:W-:Y:S01]  /*8b70*/  ISETP.GE.U32.AND P3, PT, R99, R2, PT ;  /* 0x000000026300720c */ /* 0x000fe20003f66070 */
[----:B------:R-:W-:-:S02]  /*8b80*/  FADD.FTZ R2, R125, R124 ;  /* 0x0000007c7d027221 */ /* 0x000fc40000010000 */
[----:B------:R-:W-:Y:S02]  /*8b90*/  IMAD.MOV.U32 R99, RZ, RZ, R90 ;  /* 0x000000ffff637224 */ /* 0x000fe400078e005a */
[----:B------:R-:W-:Y:S02]  /*8ba0*/  IMAD.MOV.U32 R90, RZ, RZ, R63 ;  /* 0x000000ffff5a7224 */ /* 0x000fe400078e003f */
[----:B------:R-:W-:Y:S02]  /*8bb0*/  IMAD.MOV.U32 R63, RZ, RZ, R65 ;  /* 0x000000ffff3f7224 */ /* 0x000fe400078e0041 */
[--C-:B-1----:R-:W-:Y:S02]  /*8bc0*/  FFMA.FTZ R5, R114, c[0x0][0x23c], -R0.reuse ;  /* 0x00008f0072057a23 */ /* 0x102fe40000010800 */
[----:B------:R-:W-:Y:S01]  /*8bd0*/  HMMA.16816.F32 R220, R8, R22, R16 ;  /* 0x0000001608dc723c */ /* 0x000fe20000001810 */
[----:B------:R-:W1:Y:S01]  /*8be0*/  LDSM.16.MT88.4 R20, [R184+0x16000] ;  /* 0x01600000b814783b */ /* 0x000e620000004200 */
[----:B------:R-:W-:Y:S01]  /*8bf0*/  FFMA.FTZ R0, R115, c[0x0][0x23c], -R0 ;  /* 0x00008f0073007a23 */ /* 0x000fe20000010800 */
[----:B------:R-:W-:Y:S01]  /*8c00*/  MUFU.EX2 R250, R5 ;  /* 0x0000000500fa7308 */ /* 0x000fe20000000800 */
[----:B------:R-:W-:-:S02]  /*8c10*/  IMAD.MOV.U32 R65, RZ, RZ, R249 ;  /* 0x000000ffff417224 */ /* 0x000fc400078e00f9 */
[----:B------:R-:W-:Y:S01]  /*8c20*/  FADD.FTZ R6, R131, R2 ;  /* 0x0000000283067221 */ /* 0x000fe20000010000 */
[C---:B------:R-:W-:Y:S01]  /*8c30*/  LOP3.LUT R2, R4.reuse, 0xffff, RZ, 0xc0, !PT ;  /* 0x0000ffff04027812 */ /* 0x040fe200078ec0ff */
[----:B------:R-:W-:Y:S02]  /*8c40*/  IMAD.MOV.U32 R102, RZ, RZ, R64 ;  /* 0x000000ffff667224 */ /* 0x000fe400078e0040 */
[----:B------:R-:W-:Y:S01]  /*8c50*/  IMAD.MOV.U32 R64, RZ, RZ, R65 ;  /* 0x000000ffff407224 */ /* 0x000fe200078e0041 */
[----:B------:R-:W2:Y:S01]  /*8c60*/  MUFU.EX2 R249, R0 ;  /* 0x0000000000f97308 */ /* 0x000ea20000000800 */
[----:B------:R-:W-:Y:S01]  /*8c70*/  SHF.R.U32.HI R3, RZ, 0x8, R2 ;  /* 0x00000008ff037819 */ /* 0x000fe20000011602 */
[----:B------:R-:W-:Y:S01]  /*8c80*/  IMAD.MOV.U32 R65, RZ, RZ, R200 ;  /* 0x000000ffff417224 */ /* 0x000fe200078e00c8 */
[----:B------:R-:W-:Y:S01]  /*8c90*/  LOP3.LUT R2, R4, 0xff, RZ, 0xc0, !PT ;  /* 0x000000ff04027812 */ /* 0x000fe200078ec0ff */
[----:B------:R-:W-:Y:S01]  /*8ca0*/  IMAD.MOV.U32 R107, RZ, RZ, R194 ;  /* 0x000000ffff6b7224 */ /* 0x000fe200078e00c2 */
[----:B------:R3:W5:Y:S01]  /*8cb0*/  LDL.LU R200, [R1+0x11c] ;  /* 0x00011c0001c87983 */ /* 0x0007620000300800 */
[----:B--2---:R-:W-:-:S04]  /*8cc0*/  F2FP.PACK_AB R0, R249, R250 ;  /* 0x000000faf900723e */ /* 0x004fc800000000ff */
[----:B------:R-:W-:-:S05]  /*8cd0*/  PRMT R33, R0, 0x7632, R33 ;  /* 0x0000763200217816 */ /* 0x000fca0000000021 */
[----:B------:R-:W-:Y:S01]  /*8ce0*/  @!P1 HADD2 R115, -R33.H0_H0, -RZ.H0_H0 ;  /* 0xa00000ff21739230 */ /* 0x000fe20000000900 */
[----:B-1----:R-:W-:Y:S11]  /*8cf0*/  HMMA.16816.F32 R16, R12, R20, RZ ;  /* 0x000000140c10723c */ /* 0x002ff600000018ff */
[----:B------:R-:W-:Y:S11]  /*8d00*/  @!UPT UIADD3 URZ, URZ, URZ, URZ ;  /* 0x0000003f3f3ff290 */ /* 0x000ff6000fffe03f */
[----:B------:R-:W-:Y:S02]  /*8d10*/  @!UPT UIADD3 URZ, URZ, URZ, URZ ;  /* 0x0000003f3f3ff290 */ /* 0x000fe4000fffe03f */
[----:B------:R-:W-:Y:S08]  /*8d20*/  HMMA.16816.F32 R124, R8, R24, R16 ;  /* 0x00000018087c723c */ /* 0x000ff00000001810 */
[----:B------:R-:W-:Y:S01]  /*8d30*/  HMMA.16816.F32 R16, R12, R22, RZ ;  /* 0x000000160c10723c */ /* 0x000fe200000018ff */
[----:B------:R-:W1:Y:S11]  /*8d40*/  LDSM.16.MT88.4 R20, [R186+0x16000] ;  /* 0x01600000ba14783b */ /* 0x000e760000004200 */
[----:B------:R-:W-:Y:S11]  /*8d50*/  @!UPT UIADD3 URZ, URZ, URZ, URZ ;  /* 0x0000003f3f3ff290 */ /* 0x000ff6000fffe03f */
[----:B------:R-:W-:Y:S01]  /*8d60*/  @!UPT UIADD3 URZ, URZ, URZ, URZ ;  /* 0x0000003f3f3ff290 */ /* 0x000fe2000fffe03f */
[----:B------:R-:W-:Y:S07]  /*8d70*/  HMMA.16816.F32 R108, R8, R26, R16 ;  /* 0x0000001a086c723c */ /* 0x000fee0000001810 */
[----:B------:R-:W-:Y:S02]  /*8d80*/  PRMT R26, R2, 0x5410, R3 ;  /* 0x00005410021a7816 */ /* 0x000fe40000000003 */
[--C-:B------:R-:W-:Y:S02]  /*8d90*/  SHF.R.U32.HI R2, RZ, 0x10, R4.reuse ;  /* 0x00000010ff027819 */ /* 0x100fe40000011604 */
[----:B------:R-:W-:Y:S01]  /*8da0*/  SHF.R.U32.HI R3, RZ, 0x18, R4 ;  /* 0x00000018ff037819 */ /* 0x000fe20000011604 */
[----:B------:R-:W-:Y:S01]  /*8db0*/  FADD.FTZ R4, R130, R7 ;  /* 0x0000000782047221 */ /* 0x000fe20000010000 */
[----:B------:R-:W-:Y:S01]  /*8dc0*/  LOP3.LUT R2, R2, 0xff, RZ, 0xc0, !PT ;  /* 0x000000ff02027812 */ /* 0x000fe200078ec0ff */
[----:B-1----:R-:W-:Y:S03]  /*8dd0*/  HMMA.16816.F32 R16, R12, R20, RZ ;  /* 0x000000140c10723c */ /* 0x002fe600000018ff */
[----:B------:R-:W-:Y:S01]  /*8de0*/  PRMT R7, R2, 0x5410, R3 ;  /* 0x0000541002077816 */ /* 0x000fe20000000003 */
[----:B------:R-:W-:-:S02]  /*8df0*/  FADD.FTZ R2, R135, R6 ;  /* 0x0000000687027221 */ /* 0x000fc40000010000 */
[----:B------:R-:W-:Y:S02]  /*8e00*/  FADD.FTZ R3, R128, R4 ;  /* 0x0000000480037221 */ /* 0x000fe40000010000 */
[----:B------:R-:W-:Y:S01]  /*8e10*/  FADD.FTZ R4, R134, R2 ;  /* 0x0000000286047221 */ /* 0x000fe20000010000 */
[----:B------:R-:W-:Y:S01]  /*8e20*/  PRMT R134, R0, 0x7610, R134 ;  /* 0x0000761000867816 */ /* 0x000fe20000000086 */
[--C-:B------:R-:W-:Y:S01]  /*8e30*/  HSET2.LE.AND R0, R36, R83.reuse, PT ;  /* 0x0000005324007233 */ /* 0x100fe20003803000 */
[----:B------:R-:W-:Y:S01]  /*8e40*/  F2FP.PACK_AB R2, R251, R252 ;  /* 0x000000fcfb02723e */ /* 0x000fe200000000ff */
[----:B------:R-:W-:Y:S01]  /*8e50*/  FADD.FTZ R247, R247, R4 ;  /* 0x00000004f7f77221 */ /* 0x000fe20000010000 */
[----:B------:R-:W-:Y:S01]  /*8e60*/  PRMT R32, R134, 0x5410, R33 ;  /* 0x0000541086207816 */ /* 0x000fe20000000021 */
[----:B------:R-:W-:Y:S01]  /*8e70*/  @!P2 HADD2 R118, -R134.H0_H0, -RZ.H0_H0 ;  /* 0xa00000ff8676a230 */ /* 0x000fe20000000900 */
[----:B------:R-:W-:Y:S01]  /*8e80*/  @!P1 PRMT R33, R115, 0x5410, RZ ;  /* 0x0000541073219816 */ /* 0x000fe200000000ff */
[----:B------:R-:W-:Y:S01]  /*8e90*/  IMAD.MOV.U32 R36, RZ, RZ, R91 ;  /* 0x000000ffff247224 */ /* 0x000fe200078e005b */
[----:B------:R-:W-:Y:S01]  /*8ea0*/  LEA R24, P1, R101, c[0x0][0x1f8], 0x1 ;  /* 0x00007e0065187a11 */ /* 0x000fe200078208ff */
[----:B------:R-:W-:Y:S01]  /*8eb0*/  FADD.FTZ R3, R85, R3 ;  /* 0x0000000355037221 */ /* 0x000fe20000010000 */
[C---:B------:R-:W-:Y:S01]  /*8ec0*/  PRMT R135, R2.reuse, 0x7632, R135 ;  /* 0x0000763202877816 */ /* 0x040fe20000000087 */
[----:B------:R-:W-:Y:S01]  /*8ed0*/  IMAD.MOV.U32 R115, RZ, RZ, R99 ;  /* 0x000000ffff737224 */ /* 0x000fe200078e0063 */
[----:B------:R-:W-:Y:S01]  /*8ee0*/  LEA.HI.X R25, R101, c[0x0][0x1fc], R106, 0x1, P1 ;  /* 0x00007f0065197a11 */ /* 0x000fe200008f0c6a */
[----:B------:R-:W-:Y:S01]  /*8ef0*/  IMAD.MOV.U32 R106, RZ, RZ, R97 ;  /* 0x000000ffff6a7224 */ /* 0x000fe200078e0061 */
[----:B------:R-:W-:Y:S01]  /*8f00*/  PRMT R168, R2, 0x7610, R168 ;  /* 0x0000761002a87816 */ /* 0x000fe200000000a8 */
[----:B------:R-:W-:Y:S01]  /*8f10*/  IMAD.MOV.U32 R101, RZ, RZ, R96 ;  /* 0x000000ffff657224 */ /* 0x000fe200078e0060 */
[----:B------:R-:W-:Y:S01]  /*8f20*/  @!P3 HADD2 R119, -R135.H0_H0, -RZ.H0_H0 ;  /* 0xa00000ff8777b230 */ /* 0x000fe20000000900 */
[----:B------:R-:W-:Y:S01]  /*8f30*/  IMAD.MOV.U32 R97, RZ, RZ, R56 ;  /* 0x000000ffff617224 */ /* 0x000fe200078e0038 */
[----:B------:R-:W-:Y:S01]  /*8f40*/  PRMT R27, R168, 0x5410, R135 ;  /* 0x00005410a81b7816 */ /* 0x000fe20000000087 */
[----:B------:R-:W-:Y:S01]  /*8f50*/  IMAD.MOV.U32 R96, RZ, RZ, R57 ;  /* 0x000000ffff607224 */ /* 0x000fe200078e0039 */
[----:B------:R-:W-:Y:S01]  /*8f60*/  @!P2 PRMT R134, R118, 0x5410, RZ ;  /* 0x000054107686a816 */ /* 0x000fe200000000ff */
[----:B------:R-:W-:Y:S01]  /*8f70*/  HMMA.16816.F32 R56, R8, R28, R16 ;  /* 0x0000001c0838723c */ /* 0x000fe20000001810 */
[----:B------:R-:W-:Y:S01]  /*8f80*/  @!P3 PRMT R135, R119, 0x5410, RZ ;  /* 0x000054107787b816 */ /* 0x000fe200000000ff */
[----:B------:R-:W-:Y:S01]  /*8f90*/  IMAD.MOV.U32 R118, RZ, RZ, R48 ;  /* 0x000000ffff767224 */ /* 0x000fe200078e0030 */
[----:B------:R-:W-:Y:S01]  /*8fa0*/  LOP3.LUT R4, R0, R45, RZ, 0xc0, !PT ;  /* 0x0000002d00047212 */ /* 0x000fe200078ec0ff */
[----:B------:R-:W-:Y:S01]  /*8fb0*/  IMAD.MOV.U32 R119, RZ, RZ, R49 ;  /* 0x000000ffff777224 */ /* 0x000fe200078e0031 */
[--C-:B------:R-:W-:Y:S01]  /*8fc0*/  HSET2.LE.AND R0, R37, R83.reuse, PT ;  /* 0x0000005325007233 */ /* 0x100fe20003803000 */
[----:B------:R-:W-:Y:S01]  /*8fd0*/  IMAD.MOV.U32 R37, RZ, RZ, R90 ;  /* 0x000000ffff257224 */ /* 0x000fe200078e005a */
[--C-:B------:R-:W-:Y:S01]  /*8fe0*/  HSET2.LE.AND R2, R38, R83.reuse, PT ;  /* 0x0000005326027233 */ /* 0x100fe20003803000 */
[----:B------:R-:W-:Y:S01]  /*8ff0*/  HMMA.16816.F32 R16, R12, R22, RZ ;  /* 0x000000160c10723c */ /* 0x000fe200000018ff */
[----:B------:R-:W1:Y:S01]  /*9000*/  LDSM.16.MT88.4 R20, [R185+0x16000] ;  /* 0x01600000b914783b */ /* 0x000e620000004200 */
[----:B------:R-:W-:Y:S01]  /*9010*/  LOP3.LUT R5, R0, R52, RZ, 0xc0, !PT ;  /* 0x0000003400057212 */ /* 0x000fe200078ec0ff */
[--C-:B------:R-:W-:Y:S01]  /*9020*/  HSET2.LE.AND R0, R39, R83.reuse, PT ;  /* 0x0000005327007233 */ /* 0x100fe20003803000 */
[----:B------:R-:W-:Y:S01]  /*9030*/  IMAD.MOV.U32 R38, RZ, RZ, R89 ;  /* 0x000000ffff267224 */ /* 0x000fe200078e0059 */
[----:B------:R-:W-:Y:S01]  /*9040*/  @!P4 HADD2 R114, -R168.H0_H0, -RZ.H0_H0 ;  /* 0xa00000ffa872c230 */ /* 0x000fe20000000900 */
[----:B------:R-:W-:Y:S01]  /*9050*/  IMAD.MOV.U32 R39, RZ, RZ, R88 ;  /* 0x000000ffff277224 */ /* 0x000fe200078e0058 */
[----:B------:R2:W-:Y:S01]  /*9060*/  STG.E.U16 [R24.64+0x2], R55 ;  /* 0x0000023718007986 */ /* 0x0005e2000c101512 */
[----:B------:R-:W-:Y:S01]  /*9070*/  LOP3.LUT R6, R0, R47, RZ, 0xc0, !PT ;  /* 0x0000002f00067212 */ /* 0x000fe200078ec0ff */
[----:B------:R-:W-:Y:S01]  /*9080*/  FADD.FTZ R248, R248, R3 ;  /* 0x00000003f8f87221 */ /* 0x000fe20000010000 */
[----:B------:R-:W-:Y:S01]  /*9090*/  @!P4 PRMT R168, R114, 0x5410, RZ ;  /* 0x0000541072a8c816 */ /* 0x000fe200000000ff */
[----:B------:R-:W-:Y:S01]  /*90a0*/  IMAD.MOV.U32 R114, RZ, RZ, R100 ;  /* 0x000000ffff727224 */ /* 0x000fe200078e0064 */
[----:B------:R-:W-:Y:S01]  /*90b0*/  HSET2.LE.AND R3, R26, R83, PT ;  /* 0x000000531a037233 */ /* 0x000fe20003803000 */
[----:B------:R-:W-:Y:S01]  /*90c0*/  IMAD.MOV.U32 R52, RZ, RZ, R80 ;  /* 0x000000ffff347224 */ /* 0x000fe200078e0050 */
[----:B------:R-:W-:Y:S03]  /*90d0*/  STG.E.U16 [R24.64], R81 ;  /* 0x0000005118007986 */ /* 0x000fe6000c101512 */
[----:B------:R-:W-:-:S07]  /*90e0*/  LOP3.LUT R128, R3, R44, RZ, 0xc0, !PT ;  /* 0x0000002c03807212 */ /* 0x000fce00078ec0ff */
[----:B------:R-:W-:Y:S07]  /*90f0*/  HMMA.16816.F32 R48, R8, R30, R16 ;  /* 0x0000001e0830723c */ /* 0x000fee0000001810 */
[--C-:B------:R-:W-:Y:S01]  /*9100*/  HSET2.LE.AND R16, R7, R83.reuse, PT ;  /* 0x0000005307107233 */ /* 0x100fe20003803000 */
[----:B------:R-:W-:Y:S01]  /*9110*/  LOP3.LUT R7, R2, R46, RZ, 0xc0, !PT ;  /* 0x0000002e02077212 */ /* 0x000fe200078ec0ff */
[--C-:B------:R-:W-:Y:S01]  /*9120*/  HSET2.LE.AND R17, R35, R83.reuse, PT ;  /* 0x0000005323117233 */ /* 0x100fe20003803000 */
[----:B--2---:R-:W-:Y:S01]  /*9130*/  IMAD.MOV.U32 R55, RZ, RZ, R62 ;  /* 0x000000ffff377224 */ /* 0x004fe200078e003e */
[----:B------:R-:W-:Y:S01]  /*9140*/  HSET2.LE.AND R18, R34, R83, PT ;  /* 0x0000005322127233 */ /* 0x000fe20003803000 */
[----:B------:R-:W-:Y:S01]  /*9150*/  LOP3.LUT R129, R16, R43, RZ, 0xc0, !PT ;  /* 0x0000002b10817212 */ /* 0x000fe200078ec0ff */
[----:B------:R-:W-:Y:S01]  /*9160*/  IMAD.MOV.U32 R62, RZ, RZ, R63 ;  /* 0x000000ffff3e7224 */ /* 0x000fe200078e003f */
[----:B------:R-:W-:Y:S01]  /*9170*/  LOP3.LUT R130, R17, R27, RZ, 0xc0, !PT ;  /* 0x0000001b11827212 */ /* 0x000fe200078ec0ff */
[----:B------:R-:W-:Y:S01]  /*9180*/  IMAD.MOV.U32 R63, RZ, RZ, R67 ;  /* 0x000000ffff3f7224 */ /* 0x000fe200078e0043 */
[----:B------:R-:W-:Y:S01]  /*9190*/  LOP3.LUT R131, R18, R32, RZ, 0xc0, !PT ;  /* 0x0000002012837212 */ /* 0x000fe200078ec0ff */
[C---:B-1----:R-:W-:Y:S08]  /*91a0*/  HMMA.16816.F32 R28, R12.reuse, R20, RZ ;  /* 0x000000140c1c723c */ /* 0x042ff000000018ff */
[----:B------:R-:W-:Y:S01]  /*91b0*/  HMMA.16816.F32 R20, R12, R22, RZ ;  /* 0x000000160c14723c */ /* 0x000fe200000018ff */
[----:B------:R-:W1:Y:S11]  /*91c0*/  LDSM.16.MT88.4 R12, [R185+0x16800] ;  /* 0x01680000b90c783b */ /* 0x000e760000004200 */
[----:B------:R-:W-:Y:S04]  /*91d0*/  @!UPT UIADD3 URZ, URZ, URZ, URZ ;  /* 0x0000003f3f3ff290 */ /* 0x000fe8000fffe03f */
[C---:B-1----:R-:W-:Y:S08]  /*91e0*/  HMMA.16816.F32 R28, R8.reuse, R12, R28 ;  /* 0x0000000c081c723c */ /* 0x042ff0000000181c */
[----:B------:R-:W-:Y:S01]  /*91f0*/  HMMA.16816.F32 R20, R8, R14, R20 ;  /* 0x0000000e0814723c */ /* 0x000fe20000001814 */
[----:B------:R-:W1:Y:S04]  /*9200*/  LDSM.16.MT88.4 R8, [R183+0x11000] ;  /* 0x01100000b708783b */ /* 0x000e680000004200 */
[----:B------:R-:W2:Y:S03]  /*9210*/  LDSM.16.MT88.4 R12, [R184+0x11000] ;  /* 0x01100000b80c783b */ /* 0x000ea60000004200 */
[C---:B-1----:R-:W-:Y:S08]  /*9220*/  HMMA.16816.F32 R164, R4.reuse, R8, R164 ;  /* 0x0000000804a4723c */ /* 0x042ff000000018a4 */
[C---:B------:R-:W-:Y:S01]  /*9230*/  HMMA.16816.F32 R16, R4.reuse, R10, R116 ;  /* 0x0000000a0410723c */ /* 0x040fe20000001874 */
[----:B------:R-:W1:Y:S06]  /*9240*/  LDSM.16.MT88.4 R8, [R186+0x11000] ;  /* 0x01100000ba08783b */ /* 0x000e6c0000004200 */
[----:B------:R-:W-:Y:S01]  /*9250*/  IMAD.MOV.U32 R116, RZ, RZ, R104 ;  /* 0x000000ffff747224 */ /* 0x000fe200078e0068 */
[----:B--2---:R-:W-:Y:S01]  /*9260*/  HMMA.16816.F32 R156, R4, R12, R156 ;  /* 0x0000000c049c723c */ /* 0x004fe2000000189c */
[----:B------:R-:W-:-:S02]  /*9270*/  IMAD.MOV.U32 R117, RZ, RZ, R105 ;  /* 0x000000ffff757224 */ /* 0x000fc400078e0069 */
[----:B------:R-:W-:Y:S02]  /*9280*/  IMAD.MOV.U32 R118, RZ, RZ, R106 ;  /* 0x000000ffff767224 */ /* 0x000fe400078e006a */
[----:B------:R-:W-:Y:S02]  /*9290*/  IMAD.MOV.U32 R119, RZ, RZ, R101 ;  /* 0x000000ffff777224 */ /* 0x000fe400078e0065 */
[----:B------:R-:W-:Y:S01]  /*92a0*/  IMAD.MOV.U32 R101, RZ, RZ, R66 ;  /* 0x000000ffff657224 */ /* 0x000fe200078e0042 */
        /* <DEDUP_REMOVED lines=9> */
[----:B------:R-:W-:Y:S01]  /*9340*/  HMMA.16816.F32 R60, R4, R10, R60 ;  /* 0x0000000a043c723c */ /* 0x000fe2000000183c */
[----:B------:R-:W1:Y:S01]  /*9350*/  LDSM.16.MT88.4 R8, [R186+0x13000] ;  /* 0x01300000ba08783b */ /* 0x000e620000004200 */
[----:B------:R-:W-:-:S02]  /*9360*/  IMAD.MOV.U32 R66, RZ, RZ, R199 ;  /* 0x000000ffff427224 */ /* 0x000fc400078e00c7 */
[----:B------:R-:W-:Y:S01]  /*9370*/  IMAD.MOV.U32 R67, RZ, RZ, R198 ;  /* 0x000000ffff437224 */ /* 0x000fe200078e00c6 */
[----:B------:R3:W5:Y:S03]  /*9380*/  LDL.LU R199, [R1+0x118] ;  /* 0x0001180001c77983 */ /* 0x0007660000300800 */
[C---:B--2---:R-:W-:Y:S01]  /*9390*/  HMMA.16816.F32 R68, R4.reuse, R14, R68 ;  /* 0x0000000e0444723c */ /* 0x044fe20000001844 */
[----:B------:R-:W-:Y:S01]  /*93a0*/  IMAD.MOV.U32 R104, RZ, RZ, R197 ;  /* 0x000000ffff687224 */ /* 0x000fe200078e00c5 */
[----:B------:R3:W5:Y:S01]  /*93b0*/  LDL.LU R198, [R1+0x114] ;  /* 0x0001140001c67983 */ /* 0x0007620000300800 */
[----:B------:R-:W-:Y:S02]  /*93c0*/  IMAD.MOV.U32 R105, RZ, RZ, R196 ;  /* 0x000000ffff697224 */ /* 0x000fe400078e00c4 */
[----:B------:R-:W-:Y:S01]  /*93d0*/  IMAD.MOV.U32 R106, RZ, RZ, R195 ;  /* 0x000000ffff6a7224 */ /* 0x000fe200078e00c3 */
[----:B------:R3:W5:Y:S02]  /*93e0*/  LDL.LU R197, [R1+0x110] ;  /* 0x0001100001c57983 */ /* 0x0007640000300800 */
[----:B------:R-:W-:Y:S02]  /*93f0*/  HMMA.16816.F32 R64, R4, R12, R64 ;  /* 0x0000000c0440723c */ /* 0x000fe40000001840 */
[----:B------:R-:W2:Y:S01]  /*9400*/  LDSM.16.MT88.4 R12, [R185+0x13000] ;  /* 0x01300000b90c783b */ /* 0x000ea20000004200 */
[----:B------:R-:W-:-:S02]  /*9410*/  IMAD.MOV.U32 R88, RZ, RZ, R193 ;  /* 0x000000ffff587224 */ /* 0x000fc400078e00c1 */
[----:B------:R-:W-:Y:S01]  /*9420*/  IMAD.MOV.U32 R89, RZ, RZ, R192 ;  /* 0x000000ffff597224 */ /* 0x000fe200078e00c0 */
[----:B------:R3:W5:Y:S01]  /*9430*/  LDL.LU R196, [R1+0x10c] ;  /* 0x00010c0001c47983 */ /* 0x0007620000300800 */
[----:B------:R-:W-:Y:S02]  /*9440*/  IMAD.MOV.U32 R90, RZ, RZ, R191 ;  /* 0x000000ffff5a7224 */ /* 0x000fe400078e00bf */
[----:B------:R-:W-:Y:S01]  /*9450*/  IMAD.MOV.U32 R91, RZ, RZ, R190 ;  /* 0x000000ffff5b7224 */ /* 0x000fe200078e00be */
[----:B------:R3:W5:Y:S01]  /*9460*/  LDL.LU R195, [R1+0x108] ;  /* 0x0001080001c37983 */ /* 0x0007620000300800 */
[----:B------:R-:W-:Y:S02]  /*9470*/  IMAD.MOV.U32 R99, RZ, RZ, R182 ;  /* 0x000000ffff637224 */ /* 0x000fe400078e00b6 */
[----:B------:R-:W-:Y:S01]  /*9480*/  IMAD.MOV.U32 R112, RZ, RZ, R84 ;  /* 0x000000ffff707224 */ /* 0x000fe200078e0054 */
[----:B------:R3:W5:Y:S01]  /*9490*/  LDL.LU R194, [R1+0x104] ;  /* 0x0001040001c27983 */ /* 0x0007620000300800 */
[C---:B-1----:R-:W-:Y:S08]  /*94a0*/  HMMA.16816.F32 R72, R4.reuse, R8, R72 ;  /* 0x000000080448723c */ /* 0x042ff00000001848 */
[----:B------:R-:W-:Y:S01]  /*94b0*/  HMMA.16816.F32 R76, R4, R10, R76 ;  /* 0x0000000a044c723c */ /* 0x000fe2000000184c */
[----:B------:R-:W1:Y:S01]  /*94c0*/  LDSM.16.MT88.4 R8, [R183+0x15000] ;  /* 0x01500000b708783b */ /* 0x000e620000004200 */
[----:B------:R-:W-:-:S02]  /*94d0*/  IMAD.MOV.U32 R117, RZ, RZ, R87 ;  /* 0x000000ffff757224 */ /* 0x000fc400078e0057 */
[----:B------:R-:W-:Y:S01]  /*94e0*/  IMAD.MOV.U32 R83, RZ, RZ, R99 ;  /* 0x000000ffff537224 */ /* 0x000fe200078e0063 */
[----:B------:R3:W5:Y:S01]  /*94f0*/  LDL.LU R193, [R1+0x100] ;  /* 0x0001000001c17983 */ /* 0x0007620000300800 */
[----:B------:R-:W-:Y:S02]  /*9500*/  IMAD.MOV.U32 R0, RZ, RZ, R98 ;  /* 0x000000ffff007224 */ /* 0x000fe400078e0062 */
[----:B------:R-:W-:Y:S01]  /*9510*/  IMAD.MOV.U32 R2, RZ, RZ, R97 ;  /* 0x000000ffff027224 */ /* 0x000fe200078e0061 */
[C---:B--2---:R-:W-:Y:S01]  /*9520*/  HMMA.16816.F32 R84, R4.reuse, R12, R104 ;  /* 0x0000000c0454723c */ /* 0x044fe20000001868 */
[----:B------:R-:W-:Y:S01]  /*9530*/  IMAD.MOV.U32 R3, RZ, RZ, R96 ;  /* 0x000000ffff037224 */ /* 0x000fe200078e0060 */
[----:B------:R3:W5:Y:S01]  /*9540*/  LDL.LU R192, [R1+0xfc] ;  /* 0x0000fc0001c07983 */ /* 0x0007620000300800 */
[----:B------:R-:W-:Y:S02]  /*9550*/  IMAD.MOV.U32 R35, RZ, RZ, R95 ;  /* 0x000000ffff237224 */ /* 0x000fe400078e005f */
[----:B------:R-:W-:Y:S01]  /*9560*/  IMAD.MOV.U32 R34, RZ, RZ, R94 ;  /* 0x000000ffff227224 */ /* 0x000fe200078e005e */
[----:B------:R3:W5:Y:S01]  /*9570*/  LDL.LU R191, [R1+0xf8] ;  /* 0x0000f80001bf7983 */ /* 0x0007620000300800 */
[----:B------:R-:W-:Y:S01]  /*9580*/  IMAD.MOV.U32 R26, RZ, RZ, R92 ;  /* 0x000000ffff1a7224 */ /* 0x000fe200078e005c */
[----:B------:R-:W-:Y:S01]  /*9590*/  HMMA.16816.F32 R88, R4, R14, R88 ;  /* 0x0000000e0458723c */ /* 0x000fe20000001858 */
[----:B------:R-:W-:Y:S01]  /*95a0*/  IMAD.MOV.U32 R27, RZ, RZ, R93 ;  /* 0x000000ffff1b7224 */ /* 0x000fe200078e005d */
[----:B------:R-:W2:Y:S01]  /*95b0*/  LDSM.16.MT88.4 R12, [R184+0x15000] ;  /* 0x01500000b80c783b */ /* 0x000ea20000004200 */
[----:B------:R-:W-:-:S02]  /*95c0*/  IMAD.MOV.U32 R103, RZ, RZ, R82 ;  /* 0x000000ffff677224 */ /* 0x000fc400078e0052 */
[----:B------:R-:W-:Y:S01]  /*95d0*/  IMAD.MOV.U32 R100, RZ, RZ, R187 ;  /* 0x000000ffff647224 */ /* 0x000fe200078e00bb */
[----:B------:R3:W5:Y:S02]  /*95e0*/  LDL.LU R190, [R1+0xf4] ;  /* 0x0000f40001be7983 */ /* 0x0007640000300800 */
[C---:B-1----:R-:W-:Y:S08]  /*95f0*/  HMMA.16816.F32 R92, R4.reuse, R8, R228 ;  /* 0x00000008045c723c */ /* 0x042ff000000018e4 */
[----:B------:R-:W-:Y:S01]  /*9600*/  HMMA.16816.F32 R96, R4, R10, R160 ;  /* 0x0000000a0460723c */ /* 0x000fe200000018a0 */
[----:B------:R-:W1:Y:S01]  /*9610*/  LDSM.16.MT88.4 R8, [R186+0x15000] ;  /* 0x01500000ba08783b */ /* 0x000e620000004200 */
[----:B------:R-:W-:-:S02]  /*9620*/  IMAD.MOV.U32 R116, RZ, RZ, R101 ;  /* 0x000000ffff747224 */ /* 0x000fc400078e0065 */
[----:B------:R-:W-:Y:S01]  /*9630*/  IMAD.MOV.U32 R113, RZ, RZ, R102 ;  /* 0x000000ffff717224 */ /* 0x000fe200078e0066 */
[----:B------:R-:W-:Y:S01]  /*9640*/  LDSM.16.MT88.4 R160, [R183+0x11800] ;  /* 0x01180000b7a0783b */ /* 0x000fe20000004200 */
[----:B------:R-:W-:Y:S02]  /*9650*/  IMAD.MOV.U32 R32, RZ, RZ, R103 ;  /* 0x000000ffff207224 */ /* 0x000fe400078e0067 */
[----:B------:R-:W-:Y:S01]  /*9660*/  IMAD.MOV.U32 R81, RZ, RZ, R100 ;  /* 0x000000ffff517224 */ /* 0x000fe200078e0064 */
[C---:B--2---:R-:W-:Y:S07]  /*9670*/  HMMA.16816.F32 R104, R4.reuse, R14, R152 ;  /* 0x0000000e0468723c */ /* 0x044fee0000001898 */
[----:B------:R-:W-:Y:S01]  /*9680*/  IMAD.MOV.U32 R152, RZ, RZ, R113 ;  /* 0x000000ffff987224 */ /* 0x000fe200078e0071 */
[----:B------:R-:W-:Y:S01]  /*9690*/  HMMA.16816.F32 R100, R4, R12, R232 ;  /* 0x0000000c0464723c */ /* 0x000fe200000018e8 */
[----:B------:R-:W-:Y:S01]  /*96a0*/  IMAD.MOV.U32 R153, RZ, RZ, R112 ;  /* 0x000000ffff997224 */ /* 0x000fe200078e0070 */
[----:B------:R-:W2:Y:S01]  /*96b0*/  LDSM.16.MT88.4 R12, [R185+0x15000] ;  /* 0x01500000b90c783b */ /* 0x000ea20000004200 */
[----:B------:R-:W-:-:S02]  /*96c0*/  IMAD.MOV.U32 R154, RZ, RZ, R117 ;  /* 0x000000ffff9a7224 */ /* 0x000fc400078e0075 */
[----:B------:R-:W-:-:S03]  /*96d0*/  IMAD.MOV.U32 R155, RZ, RZ, R116 ;  /* 0x000000ffff9b7224 */ /* 0x000fc600078e0074 */
[C---:B-1----:R-:W-:Y:S01]  /*96e0*/  HMMA.16816.F32 R112, R4.reuse, R8, R144 ;  /* 0x000000080470723c */ /* 0x042fe20000001890 */
[----:B------:R-:W-:Y:S07]  /*96f0*/  LDSM.16.MT88.4 R144, [R186+0x11800] ;  /* 0x01180000ba90783b */ /* 0x000fee0000004200 */
[C---:B------:R-:W-:Y:S01]  /*9700*/  HMMA.16816.F32 R116, R4.reuse, R10, R136 ;  /* 0x0000000a0474723c */ /* 0x040fe20000001888 */
[----:B------:R-:W1:Y:S04]  /*9710*/  LDSM.16.MT88.4 R8, [R183+0x17000] ;  /* 0x01700000b708783b */ /* 0x000e680000004200 */
[----:B------:R-:W-:Y:S03]  /*9720*/  LDSM.16.MT88.4 R136, [R185+0x11800] ;  /* 0x01180000b988783b */ /* 0x000fe60000004200 */
[C---:B--2---:R-:W-:Y:S08]  /*9730*/  HMMA.16816.F32 R120, R4.reuse, R12, R120 ;  /* 0x0000000c0478723c */ /* 0x044ff00000001878 */
[C---:B------:R-:W-:Y:S01]  /*9740*/  HMMA.16816.F32 R212, R4.reuse, R14, R212 ;  /* 0x0000000e04d4723c */ /* 0x040fe200000018d4 */
[----:B------:R-:W2:Y:S07]  /*9750*/  LDSM.16.MT88.4 R12, [R184+0x17000] ;  /* 0x01700000b80c783b */ /* 0x000eae0000004200 */
[C---:B-1----:R-:W-:Y:S08]  /*9760*/  HMMA.16816.F32 R224, R4.reuse, R8, R224 ;  /* 0x0000000804e0723c */ /* 0x042ff000000018e0 */
[C---:B------:R-:W-:Y:S01]  /*9770*/  HMMA.16816.F32 R220, R4.reuse, R10, R220 ;  /* 0x0000000a04dc723c */ /* 0x040fe200000018dc */
[----:B------:R-:W1:Y:S07]  /*9780*/  LDSM.16.MT88.4 R8, [R186+0x17000] ;  /* 0x01700000ba08783b */ /* 0x000e6e0000004200 */
[C---:B--2---:R-:W-:Y:S08]  /*9790*/  HMMA.16816.F32 R232, R4.reuse, R12, R124 ;  /* 0x0000000c04e8723c */ /* 0x044ff0000000187c */
[C---:B------:R-:W-:Y:S08]  /*97a0*/  HMMA.16816.F32 R228, R4.reuse, R14, R108 ;  /* 0x0000000e04e4723c */ /* 0x040ff0000000186c */
[C---:B-1----:R-:W-:Y:S01]  /*97b0*/  HMMA.16816.F32 R124, R4.reuse, R8, R56 ;  /* 0x00000008047c723c */ /* 0x042fe20000001838 */
[----:B------:R-:W-:Y:S07]  /*97c0*/  LDSM.16.MT88.4 R56, [R186+0x13800] ;  /* 0x01380000ba38783b */ /* 0x000fee0000004200 */
[----:B------:R-:W-:Y:S01]  /*97d0*/  HMMA.16816.F32 R12, R4, R10, R48 ;  /* 0x0000000a040c723c */ /* 0x000fe20000001830 */
[----:B------:R-:W1:Y:S04]  /*97e0*/  LDSM.16.MT88.4 R8, [R185+0x17000] ;  /* 0x01700000b908783b */ /* 0x000e680000004200 */
[----:B------:R-:W-:Y:S03]  /*97f0*/  LDSM.16.MT88.4 R48, [R184+0x13800] ;  /* 0x01380000b830783b */ /* 0x000fe60000004200 */
[C---:B------:R-:W-:Y:S08]  /*9800*/  HMMA.16816.F32 R148, R128.reuse, R144, R148 ;  /* 0x000000908094723c */ /* 0x040ff00000001894 */
[----:B------:R-:W-:Y:S01]  /*9810*/  HMMA.16816.F32 R144, R128, R146, R40 ;  /* 0x000000928090723c */ /* 0x000fe20000001828 */
[----:B------:R-:W-:Y:S07]  /*9820*/  LDSM.16.MT88.4 R40, [R183+0x13800] ;  /* 0x01380000b728783b */ /* 0x000fee0000004200 */
[C---:B-1----:R-:W-:Y:S07]  /*9830*/  HMMA.16816.F32 R28, R4.reuse, R8, R28 ;  /* 0x00000008041c723c */ /* 0x042fee000000181c */
[----:B------:R-:W-:Y:S01]  /*9840*/  IMAD.MOV.U32 R9, RZ, RZ, R152 ;  /* 0x000000ffff097224 */ /* 0x000fe200078e0098 */
[----:B------:R-:W-:Y:S01]  /*9850*/  HMMA.16816.F32 R20, R4, R10, R20 ;  /* 0x0000000a0414723c */ /* 0x000fe20000001814 */
[----:B------:R-:W-:Y:S01]  /*9860*/  IMAD.MOV.U32 R8, RZ, RZ, R153 ;  /* 0x000000ffff087224 */ /* 0x000fe200078e0099 */
[----:B------:R-:W-:Y:S05]  /*9870*/  LDSM.16.MT88.4 R4, [R185+0x17800] ;  /* 0x01780000b904783b */ /* 0x000fea0000004200 */
[----:B------:R-:W-:-:S02]  /*9880*/  IMAD.MOV.U32 R11, RZ, RZ, R154 ;  /* 0x000000ffff0b7224 */ /* 0x000fc400078e009a */
[----:B------:R-:W-:Y:S02]  /*9890*/  IMAD.MOV.U32 R10, RZ, RZ, R155 ;  /* 0x000000ffff0a7224 */ /* 0x000fe400078e009b */
[----:B------:R-:W1:Y:S02]  /*98a0*/  LDSM.16.MT88.4 R152, [R184+0x11800] ;  /* 0x01180000b898783b */ /* 0x000e640000004200 */
[C---:B-1----:R-:W-:Y:S08]  /*98b0*/  HMMA.16816.F32 R156, R128.reuse, R152, R156 ;  /* 0x00000098809c723c */ /* 0x042ff0000000189c */
[C---:B------:R-:W-:Y:S08]  /*98c0*/  HMMA.16816.F32 R152, R128.reuse, R154, R36 ;  /* 0x0000009a8098723c */ /* 0x040ff00000001824 */
[C---:B------:R-:W-:Y:S08]  /*98d0*/  HMMA.16816.F32 R36, R128.reuse, R40, R52 ;  /* 0x000000288024723c */ /* 0x040ff00000001834 */
[C---:B------:R-:W-:Y:S01]  /*98e0*/  HMMA.16816.F32 R52, R128.reuse, R56, R72 ;  /* 0x000000388034723c */ /* 0x040fe20000001848 */
[----:B------:R-:W1:Y:S07]  /*98f0*/  LDSM.16.MT88.4 R72, [R183+0x15800] ;  /* 0x01580000b748783b */ /* 0x000e6e0000004200 */
[C---:B------:R-:W-:Y:S08]  /*9900*/  HMMA.16816.F32 R140, R128.reuse, R136, R140 ;  /* 0x00000088808c723c */ /* 0x040ff0000000188c */
[C---:B------:R-:W-:Y:S08]  /*9910*/  HMMA.16816.F32 R136, R128.reuse, R138, R44 ;  /* 0x0000008a8088723c */ /* 0x040ff0000000182c */
[C---:B------:R-:W-:Y:S01]  /*9920*/  HMMA.16816.F32 R44, R128.reuse, R48, R64 ;  /* 0x00000030802c723c */ /* 0x040fe20000001840 */
[----:B------:R-:W2:Y:S07]  /*9930*/  LDSM.16.MT88.4 R64, [R185+0x13800] ;  /* 0x01380000b940783b */ /* 0x000eae0000004200 */
[C---:B------:R-:W-:Y:S08]  /*9940*/  HMMA.16816.F32 R48, R128.reuse, R50, R68 ;  /* 0x000000328030723c */ /* 0x040ff00000001844 */
[C---:B-1----:R-:W-:Y:S08]  /*9950*/  HMMA.16816.F32 R68, R128.reuse, R72, R92 ;  /* 0x000000488044723c */ /* 0x042ff0000000185c */
[C---:B------:R-:W-:Y:S01]  /*9960*/  HMMA.16816.F32 R72, R128.reuse, R74, R96 ;  /* 0x0000004a8048723c */ /* 0x040fe20000001860 */
[----:B------:R-:W1:Y:S07]  /*9970*/  LDSM.16.MT88.4 R96, [R185+0x15800] ;  /* 0x01580000b960783b */ /* 0x000e6e0000004200 */
[C---:B------:R-:W-:Y:S08]  /*9980*/  HMMA.16816.F32 R40, R128.reuse, R42, R60 ;  /* 0x0000002a8028723c */ /* 0x040ff0000000183c */
[C---:B--2---:R-:W-:Y:S08]  /*9990*/  HMMA.16816.F32 R60, R128.reuse, R64, R84 ;  /* 0x00000040803c723c */ /* 0x044ff00000001854 */
[----:B------:R-:W-:Y:S01]  /*99a0*/  HMMA.16816.F32 R64, R128, R66, R88 ;  /* 0x000000428040723c */ /* 0x000fe20000001858 */
[----:B------:R-:W2:Y:S01]  /*99b0*/  LDSM.16.MT88.4 R88, [R186+0x15800] ;  /* 0x01580000ba58783b */ /* 0x000ea20000004200 */
[----:B------:R-:W-:-:S02]  /*99c0*/  IMAD.MOV.U32 R82, RZ, RZ, R189 ;  /* 0x000000ffff527224 */ /* 0x000fc400078e00bd */
[----:B------:R-:W-:Y:S01]  /*99d0*/  IMAD.MOV.U32 R80, RZ, RZ, R188 ;  /* 0x000000ffff507224 */ /* 0x000fe200078e00bc */
[----:B------:R3:W5:Y:S03]  /*99e0*/  LDL.LU R189, [R1+0xf0] ;  /* 0x0000f00001bd7983 */ /* 0x0007660000300800 */
[C---:B------:R-:W-:Y:S01]  /*99f0*/  HMMA.16816.F32 R164, R128.reuse, R160, R164 ;  /* 0x000000a080a4723c */ /* 0x040fe200000018a4 */
[----:B------:R3:W5:Y:S04]  /*9a00*/  LDL.LU R188, [R1+0xec] ;  /* 0x0000ec0001bc7983 */ /* 0x0007680000300800 */
[----:B------:R3:W5:Y:S03]  /*9a10*/  LDL.LU R187, [R1+0xe8] ;  /* 0x0000e80001bb7983 */ /* 0x0007660000300800 */
[C---:B-1----:R-:W-:Y:S01]  /*9a20*/  HMMA.16816.F32 R92, R128.reuse, R96, R120 ;  /* 0x00000060805c723c */ /* 0x042fe20000001878 */
[----:B------:R-:W1:Y:S04]  /*9a30*/  LDSM.16.MT88.4 R120, [R186+0x17800] ;  /* 0x01780000ba78783b */ /* 0x000e680000004200 */
[----:B------:R3:W5:Y:S03]  /*9a40*/  LDL.LU R182, [R1+0xe4] ;  /* 0x0000e40001b67983 */ /* 0x0007660000300800 */
[----:B------:R-:W-:Y:S07]  /*9a50*/  HMMA.16816.F32 R160, R128, R162, R16 ;  /* 0x000000a280a0723c */ /* 0x000fee0000001810 */
[----:B------:R-:W-:-:S02]  /*9a60*/  IMAD.MOV.U32 R19, RZ, RZ, R3 ;  /* 0x000000ffff137224 */ /* 0x000fc400078e0003 */
[----:B------:R-:W-:Y:S02]  /*9a70*/  IMAD.MOV.U32 R18, RZ, RZ, R2 ;  /* 0x000000ffff127224 */ /* 0x000fe400078e0002 */
[----:B------:R-:W-:Y:S02]  /*9a80*/  IMAD.MOV.U32 R17, RZ, RZ, R0 ;  /* 0x000000ffff117224 */ /* 0x000fe400078e0000 */
[----:B------:R-:W-:Y:S02]  /*9a90*/  IMAD.MOV.U32 R16, RZ, RZ, R83 ;  /* 0x000000ffff107224 */ /* 0x000fe400078e0053 */
[----:B------:R-:W-:Y:S02]  /*9aa0*/  IMAD.MOV.U32 R3, RZ, RZ, R81 ;  /* 0x000000ffff037224 */ /* 0x000fe400078e0051 */
[----:B------:R-:W-:Y:S02]  /*9ab0*/  IMAD.MOV.U32 R0, RZ, RZ, R80 ;  /* 0x000000ffff007224 */ /* 0x000fe400078e0050 */
[----:B------:R-:W-:-:S02]  /*9ac0*/  IMAD.MOV.U32 R2, RZ, RZ, R82 ;  /* 0x000000ffff027224 */ /* 0x000fc400078e0052 */
[----:B------:R-:W4:Y:S01]  /*9ad0*/  LDSM.16.MT88.4 R80, [R184+0x15800] ;  /* 0x01580000b850783b */ /* 0x000f220000004200 */
[----:B------:R-:W-:Y:S01]  /*9ae0*/  HMMA.16816.F32 R96, R128, R98, R212 ;  /* 0x000000628060723c */ /* 0x000fe200000018d4 */
[----:B------:R-:W-:-:S06]  /*9af0*/  FADD.FTZ R0, R0, R247 ;  /* 0x000000f700007221 */ /* 0x000fcc0000010000 */
[----:B------:R-:W-:Y:S01]  /*9b00*/  IMAD.MOV.U32 R215, RZ, RZ, R2 ;  /* 0x000000ffffd77224 */ /* 0x000fe200078e0002 */
[----:B--2---:R-:W-:Y:S01]  /*9b10*/  HMMA.16816.F32 R84, R128, R88, R112 ;  /* 0x000000588054723c */ /* 0x004fe20000001870 */
[----:B------:R-:W-:Y:S01]  /*9b20*/  IMAD.MOV.U32 R2, RZ, RZ, c[0x0][0x228] ;  /* 0x00008a00ff027624 */ /* 0x000fe200078e00ff */
[----:B------:R-:W-:Y:S03]  /*9b30*/  LDSM.16.MT88.4 R112, [R184+0x17800] ;  /* 0x01780000b870783b */ /* 0x000fe60000004200 */
[----:B------:R-:W-:-:S03]  /*9b40*/  IMAD.SHL.U32 R2, R2, 0x8, RZ ;  /* 0x0000000802027824 */ /* 0x000fc600078e00ff */
[----:B------:R-:W-:Y:S01]  /*9b50*/  HMMA.16816.F32 R88, R128, R90, R116 ;  /* 0x0000005a8058723c */ /* 0x000fe20000001874 */
[----:B------:R-:W-:-:S07]  /*9b60*/  FADD.FTZ R0, R215, R0 ;  /* 0x00000000d7007221 */ /* 0x000fce0000010000 */
[C---:B-1----:R-:W-:Y:S08]  /*9b70*/  HMMA.16816.F32 R116, R128.reuse, R120, R124 ;  /* 0x000000788074723c */ /* 0x042ff0000000187c */
[----:B------:R-:W-:Y:S07]  /*9b80*/  HMMA.16816.F32 R124, R128, R4, R28 ;  /* 0x00000004807c723c */ /* 0x000fee000000181c */
[----:B------:R-:W-:-:S02]  /*9b90*/  FADD.FTZ R4, R3, R248 ;  /* 0x000000f803047221 */ /* 0x000fc40000010000 */
[----:B------:R-:W-:-:S04]  /*9ba0*/  IMAD.WIDE R2, R2, 0x2, R24 ;  /* 0x0000000202027825 */ /* 0x000fc800078e0218 */
[----:B------:R-:W-:Y:S02]  /*9bb0*/  FADD.FTZ R4, R16, R4 ;  /* 0x0000000410047221 */ /* 0x000fe40000010000 */
[----:B------:R-:W-:Y:S01]  /*9bc0*/  FADD.FTZ R0, R17, R0 ;  /* 0x0000000011007221 */ /* 0x000fe20000010000 */
[----:B------:R-:W-:Y:S01]  /*9bd0*/  STG.E.U16 [R2.64], R245 ;  /* 0x000000f502007986 */ /* 0x000fe2000c101512 */
[----:B------:R-:W-:-:S03]  /*9be0*/  FADD.FTZ R4, R18, R4 ;  /* 0x0000000412047221 */ /* 0x000fc60000010000 */
[----:B------:R-:W-:Y:S01]  /*9bf0*/  STG.E.U16 [R2.64+0x2], R242 ;  /* 0x000002f202007986 */ /* 0x000fe2000c101512 */
[----:B------:R-:W-:-:S03]  /*9c00*/  FADD.FTZ R0, R19, R0 ;  /* 0x0000000013007221 */ /* 0x000fc60000010000 */
[----:B------:R-:W-:Y:S01]  /*9c10*/  STG.E.U16 [R24.64+0x10], R243 ;  /* 0x000010f318007986 */ /* 0x000fe2000c101512 */
[----:B------:R-:W-:-:S03]  /*9c20*/  FADD.FTZ R4, R10, R4 ;  /* 0x000000040a047221 */ /* 0x000fc60000010000 */
[----:B------:R-:W-:Y:S01]  /*9c30*/  STG.E.U16 [R24.64+0x12], R241 ;  /* 0x000012f118007986 */ /* 0x000fe2000c101512 */
[C---:B------:R-:W-:Y:S03]  /*9c40*/  HMMA.16816.F32 R56, R128.reuse, R58, R76 ;  /* 0x0000003a8038723c */ /* 0x040fe6000000184c */
[----:B------:R-:W-:Y:S04]  /*9c50*/  STG.E.U16 [R2.64+0x10], R246 ;  /* 0x000010f602007986 */ /* 0x000fe8000c101512 */
[----:B------:R-:W-:Y:S01]  /*9c60*/  STG.E.U16 [R2.64+0x12], R244 ;  /* 0x000012f402007986 */ /* 0x000fe2000c101512 */
[----:B----4-:R-:W-:Y:S03]  /*9c70*/  HMMA.16816.F32 R76, R128, R80, R100 ;  /* 0x00000050804c723c */ /* 0x010fe60000001864 */
[----:B------:R-:W-:Y:S01]  /*9c80*/  STG.E.U16 [R24.64+0x20], R240 ;  /* 0x000020f018007986 */ /* 0x000fe2000c101512 */
[----:B------:R-:W-:-:S03]  /*9c90*/  FADD.FTZ R0, R11, R0 ;  /* 0x000000000b007221 */ /* 0x000fc60000010000 */
[----:B------:R-:W-:Y:S01]  /*9ca0*/  STG.E.U16 [R24.64+0x22], R239 ;  /* 0x000022ef18007986 */ /* 0x000fe2000c101512 */
[----:B------:R-:W-:Y:S03]  /*9cb0*/  HMMA.16816.F32 R80, R128, R82, R104 ;  /* 0x000000528050723c */ /* 0x000fe60000001868 */
[----:B------:R-:W-:Y:S01]  /*9cc0*/  STG.E.U16 [R2.64+0x20], R238 ;  /* 0x000020ee02007986 */ /* 0x000fe2000c101512 */
[----:B------:R-:W-:-:S03]  /*9cd0*/  FADD.FTZ R4, R8, R4 ;  /* 0x0000000408047221 */ /* 0x000fc60000010000 */
[----:B------:R-:W-:Y:S04]  /*9ce0*/  STG.E.U16 [R2.64+0x22], R236 ;  /* 0x000022ec02007986 */ /* 0x000fe8000c101512 */
[----:B------:R-:W-:Y:S04]  /*9cf0*/  STG.E.U16 [R24.64+0x30], R237 ;  /* 0x000030ed18007986 */ /* 0x000fe8000c101512 */
[----:B------:R-:W-:Y:S04]  /*9d00*/  STG.E.U16 [R24.64+0x32], R211 ;  /* 0x000032d318007986 */ /* 0x000fe8000c101512 */
[----:B------:R-:W-:Y:S04]  /*9d10*/  STG.E.U16 [R2.64+0x30], R210 ;  /* 0x000030d202007986 */ /* 0x000fe8000c101512 */
[----:B------:R-:W-:Y:S01]  /*9d20*/  STG.E.U16 [R2.64+0x32], R181 ;  /* 0x000032b502007986 */ /* 0x000fe2000c101512 */
[----:B------:R-:W-:-:S03]  /*9d30*/  FADD.FTZ R0, R9, R0 ;  /* 0x0000000009007221 */ /* 0x000fc60000010000 */
[----:B------:R-:W1:Y:S04]  /*9d40*/  LDSM.16.MT88.4 R104, [R183+0x17800] ;  /* 0x01780000b768783b */ /* 0x000e680000004200 */
[----:B------:R-:W-:Y:S04]  /*9d50*/  STG.E.U16 [R24.64+0x40], R180 ;  /* 0x000040b418007986 */ /* 0x000fe8000c101512 */
[----:B------:R-:W-:Y:S01]  /*9d60*/  STG.E.U16 [R24.64+0x42], R179 ;  /* 0x000042b318007986 */ /* 0x000fe2000c101512 */
[----:B------:R-:W-:-:S03]  /*9d70*/  FADD.FTZ R4, R32, R4 ;  /* 0x0000000420047221 */ /* 0x000fc60000010000 */
[----:B------:R-:W-:Y:S04]  /*9d80*/  STG.E.U16 [R2.64+0x40], R177 ;  /* 0x000040b102007986 */ /* 0x000fe8000c101512 */
[----:B------:R-:W-:Y:S04]  /*9d90*/  STG.E.U16 [R2.64+0x42], R178 ;  /* 0x000042b202007986 */ /* 0x000fe8000c101512 */
[----:B------:R-:W-:Y:S04]  /*9da0*/  STG.E.U16 [R24.64+0x50], R176 ;  /* 0x000050b018007986 */ /* 0x000fe8000c101512 */
[----:B------:R-:W-:Y:S04]  /*9db0*/  STG.E.U16 [R24.64+0x52], R175 ;  /* 0x000052af18007986 */ /* 0x000fe8000c101512 */
        /* <DEDUP_REMOVED lines=8> */
[----:B------:R-:W-:Y:S04]  /*9e40*/  STG.E.U16 [R24.64+0x72], R135 ;  /* 0x0000728718007986 */ /* 0x000fe8000c101512 */
[----:B------:R-:W-:Y:S04]  /*9e50*/  STG.E.U16 [R2.64+0x70], R134 ;  /* 0x0000708602007986 */ /* 0x000fe8000c101512 */
[----:B------:R2:W-:Y:S01]  /*9e60*/  STG.E.U16 [R2.64+0x72], R33 ;  /* 0x0000722102007986 */ /* 0x0005e2000c101512 */
[----:B------:R-:W-:-:S04]  /*9e70*/  FADD.FTZ R0, R34, R0 ;  /* 0x0000000022007221 */ /* 0x000fc80000010000 */
[----:B------:R-:W-:-:S04]  /*9e80*/  FADD.FTZ R0, R250, R0 ;  /* 0x00000000fa007221 */ /* 0x000fc80000010000 */
[----:B------:R-:W-:Y:S02]  /*9e90*/  FADD.FTZ R248, R249, R0 ;  /* 0x00000000f9f87221 */ /* 0x000fe40000010000 */
[----:B--2---:R-:W-:-:S04]  /*9ea0*/  FADD.FTZ R2, R26, R4 ;  /* 0x000000041a027221 */ /* 0x004fc80000010000 */
[----:B------:R-:W-:-:S04]  /*9eb0*/  FADD.FTZ R2, R35, R2 ;  /* 0x0000000223027221 */ /* 0x000fc80000010000 */
[----:B------:R-:W-:-:S04]  /*9ec0*/  FADD.FTZ R2, R252, R2 ;  /* 0x00000002fc027221 */ /* 0x000fc80000010000 */
[----:B------:R-:W-:Y:S01]  /*9ed0*/  FADD.FTZ R251, R251, R2 ;  /* 0x00000002fbfb7221 */ /* 0x000fe20000010000 */
[----:B------:R3:W-:Y:S04]  /*9ee0*/  STL [R1+0x80], R248 ;  /* 0x000080f801007387 */ /* 0x0007e80000100800 */
[----:B------:R3:W-:Y:S01]  /*9ef0*/  STL [R1+0x84], R251 ;  /* 0x000084fb01007387 */ /* 0x0007e20000100800 */
[----:B-1----:R-:W-:Y:S01]  /*9f00*/  HMMA.16816.F32 R100, R128, R104, R224 ;  /* 0x000000688064723c */ /* 0x002fe200000018e0 */
[----:B------:R-:W-:-:S07]  /*9f10*/  IADD3 R212, P1, R24, -0x80, RZ ;  /* 0xffffff8018d47810 */ /* 0x000fce0007f3e0ff */
[----:B------:R-:W-:Y:S01]  /*9f20*/  HMMA.16816.F32 R108, R128, R112, R232 ;  /* 0x00000070806c723c */ /* 0x000fe200000018e8 */
[----:B------:R-:W-:-:S07]  /*9f30*/  IADD3.X R213, R25, -0x1, RZ, P1, !PT ;  /* 0xffffffff19d57810 */ /* 0x000fce0000ffe4ff */
[C---:B------:R-:W-:Y:S08]  /*9f40*/  HMMA.16816.F32 R104, R128.reuse, R106, R220 ;  /* 0x0000006a8068723c */ /* 0x040ff000000018dc */
[C---:B------:R-:W-:Y:S08]  /*9f50*/  HMMA.16816.F32 R112, R128.reuse, R114, R228 ;  /* 0x000000728070723c */ /* 0x040ff000000018e4 */
[C---:B------:R-:W-:Y:S08]  /*9f60*/  HMMA.16816.F32 R120, R128.reuse, R122, R12 ;  /* 0x0000007a8078723c */ /* 0x040ff0000000180c */
[----:B------:R-:W-:Y:S01]  /*9f70*/  HMMA.16816.F32 R128, R128, R6, R20 ;  /* 0x000000068080723c */ /* 0x000fe20000001814 */
[----:B------:R-:W-:Y:S07]  /*9f80*/  @!P0 BRA `(.L_x_1111) ;  /* 0x00007e7000008947 */ /* 0x000fee0003800000 */
[----:B---3--:R-:W2:Y:S04]  /*9f90*/  LDL.64 R10, [R1+0x98] ;  /* 0x00009800010a7983 */ /* 0x008ea80000100a00 */
[----:B------:R-:W3:Y:S04]  /*9fa0*/  LDL.64 R8, [R1+0xc8] ;  /* 0x0000c80001087983 */ /* 0x000ee80000100a00 */
[----:B------:R-:W4:Y:S04]  /*9fb0*/  LDL.64 R26, [R1+0xd8] ;  /* 0x0000d800011a7983 */ /* 0x000f280000100a00 */
[----:B------:R-:W4:Y:S04]  /*9fc0*/  LDL R32, [R1+0xac] ;  /* 0x0000ac0001207983 */ /* 0x000f280000100800 */
[----:B------:R-:W4:Y:S04]  /*9fd0*/  LDL R34, [R1+0xa8] ;  /* 0x0000a80001227983 */ /* 0x000f280000100800 */
[----:B------:R-:W4:Y:S01]  /*9fe0*/  LDL R35, [R1+0xb0] ;  /* 0x0000b00001237983 */ /* 0x000f220000100800 */
[----:B------:R-:W-:Y:S01]  /*9ff0*/  UIADD3 UR24, UR8, -0x2, URZ ;  /* 0xfffffffe08187890 */ /* 0x000fe2000fffe03f */
[----:B------:R-:W-:-:S04]  /*a000*/  DEPBAR.LE SB0, 0x0 ;  /* 0x000080000000791a */ /* 0x000fc80000000000 */
[----:B------:R-:W-:Y:S01]  /*a010*/  USHF.R.S32.HI UR5, URZ, 0x1f, UR24 ;  /* 0x0000001f3f057899 */ /* 0x000fe20008011418 */
[----:B------:R-:W-:Y:S01]  /*a020*/  IMAD.U32 R0, RZ, RZ, UR24 ;  /* 0x00000018ff007e24 */ /* 0x000fe2000f8e00ff */
[----:B------:R-:W-:-:S04]  /*a030*/  UIMAD UR4, UR12, UR24, URZ ;  /* 0x000000180c0472a4 */ /* 0x000fc8000f8e023f */
[----:B------:R-:W-:Y:S01]  /*a040*/  UIMAD UR4, UR5, UR17, UR4 ;  /* 0x00000011050472a4 */ /* 0x000fe2000f8e0204 */
[----:B------:R-:W-:Y:S01]  /*a050*/  BAR.SYNC.DEFER_BLOCKING 0x0 ;  /* 0x0000000000007b1d */ /* 0x000fe20000010000 */
[----:B--2---:R-:W-:Y:S01]  /*a060*/  ISETP.GE.AND P6, PT, R10, c[0x0][0x220], PT ;  /* 0x000088000a007a0c */ /* 0x004fe20003fc6270 */
[----:B---3--:R-:W-:Y:S02]  /*a070*/  IMAD.MOV.U32 R3, RZ, RZ, R9 ;  /* 0x000000ffff037224 */ /* 0x008fe400078e0009 */
[----:B----4-:R-:W-:Y:S01]  /*a080*/  IMAD.MOV.U32 R2, RZ, RZ, R26 ;  /* 0x000000ffff027224 */ /* 0x010fe200078e001a */
[----:B------:R-:W-:Y:S02]  /*a090*/  ISETP.GE.AND P5, PT, R32, c[0x0][0x220], PT ;  /* 0x0000880020007a0c */ /* 0x000fe40003fa6270 */
[----:B------:R-:W-:Y:S01]  /*a0a0*/  ISETP.GE.AND P4, PT, R34, c[0x0][0x220], PT ;  /* 0x0000880022007a0c */ /* 0x000fe20003f86270 */
[----:B------:R-:W-:Y:S01]  /*a0b0*/  IMAD.WIDE.U32 R2, R0, UR17, R2 ;  /* 0x0000001100027c25 */ /* 0x000fe2000f8e0002 */
[----:B------:R-:W-:-:S04]  /*a0c0*/  ISETP.GE.AND P3, PT, R35, c[0x0][0x220], PT ;  /* 0x0000880023007a0c */ /* 0x000fc80003f66270 */
[----:B------:R-:W-:Y:S02]  /*a0d0*/  IADD3 R0, R3, UR4, RZ ;  /* 0x0000000403007c10 */ /* 0x000fe4000fffe0ff */
[----:B------:R-:W-:-:S03]  /*a0e0*/  @!P6 LEA R134, P2, R2, c[0x0][0x170], 0x1 ;  /* 0x00005c000286ea11 */ /* 0x000fc600078408ff */
[C---:B------:R-:W-:Y:S02]  /*a0f0*/  @!P5 LEA R32, P1, R2.reuse, c[0x0][0x170], 0x1 ;  /* 0x00005c000220da11 */ /* 0x040fe400078208ff */
[C-C-:B------:R-:W-:Y:S02]  /*a100*/  @!P6 LEA.HI.X R135, R2.reuse, c[0x0][0x174], R0.reuse, 0x1, P2 ;  /* 0x00005d000287ea11 */ /* 0x140fe400010f0c00 */
[C---:B------:R-:W-:Y:S02]  /*a110*/  @!P4 LEA R30, P0, R2.reuse, c[0x0][0x170], 0x1 ;  /* 0x00005c00021eca11 */ /* 0x040fe400078008ff */
[C---:B------:R-:W-:Y:S02]  /*a120*/  IADD3 R3, P2, R2.reuse, UR23, RZ ;  /* 0x0000001702037c10 */ /* 0x040fe4000ff5e0ff */
[C-C-:B------:R-:W-:Y:S02]  /*a130*/  @!P5 LEA.HI.X R33, R2.reuse, c[0x0][0x174], R0.reuse, 0x1, P1 ;  /* 0x00005d000221da11 */ /* 0x140fe400008f0c00 */
[----:B------:R-:W-:-:S02]  /*a140*/  @!P4 LEA.HI.X R31, R2, c[0x0][0x174], R0, 0x1, P0 ;  /* 0x00005d00021fca11 */ /* 0x000fc400000f0c00 */
[----:B------:R-:W-:Y:S02]  /*a150*/  @!P3 LEA R28, P1, R2, c[0x0][0x170], 0x1 ;  /* 0x00005c00021cba11 */ /* 0x000fe400078208ff */
[----:B------:R-:W-:Y:S02]  /*a160*/  IADD3.X R4, R0, UR10, RZ, P2, !PT ;  /* 0x0000000a00047c10 */ /* 0x000fe400097fe4ff */
[C---:B------:R-:W-:Y:S02]  /*a170*/  @!P6 LEA R34, P0, R3.reuse, c[0x0][0x170], 0x1 ;  /* 0x00005c000322ea11 */ /* 0x040fe400078008ff */
[C---:B------:R-:W-:Y:S01]  /*a180*/  @!P5 LEA R26, P2, R3.reuse, c[0x0][0x170], 0x1 ;  /* 0x00005c00031ada11 */ /* 0x040fe200078408ff */
[----:B------:R-:W-:Y:S01]  /*a190*/  @P6 STS.128 [R209+0x10000], RZ ;  /* 0x010000ffd1006388 */ /* 0x000fe20000000c00 */
[----:B------:R-:W-:Y:S02]  /*a1a0*/  @!P3 LEA.HI.X R29, R2, c[0x0][0x174], R0, 0x1, P1 ;  /* 0x00005d00021dba11 */ /* 0x000fe400008f0c00 */
        /* <DEDUP_REMOVED lines=23> */
[----:B------:R-:W-:-:S03]  /*a320*/  @!P5 LEA R16, P2, R0, c[0x0][0x170], 0x1 ;  /* 0x00005c000010da11 */ /* 0x000fc600078408ff */
[----:B------:R-:W-:Y:S01]  /*a330*/  @P3 STS.128 [R209+0x16000], RZ ;  /* 0x016000ffd1003388 */ /* 0x000fe20000000c00 */
[----:B------:R-:W-:-:S03]  /*a340*/  @!P6 LEA.HI.X R19, R0, c[0x0][0x174], R3, 0x1, P0 ;  /* 0x00005d000013ea11 */ /* 0x000fc600000f0c03 */
[----:B------:R-:W-:Y:S01]  /*a350*/  @!PT LDS RZ, [RZ] ;  /* 0x00000000fffff984 */ /* 0x000fe20000000800 */
[----:B------:R-:W-:Y:S01]  /*a360*/  @!PT LDS RZ, [RZ] ;  /* 0x00000000fffff984 */ /* 0x000fe20000000800 */
[----:B------:R-:W-:Y:S01]  /*a370*/  @!PT LDS RZ, [RZ] ;  /* 0x00000000fffff984 */ /* 0x000fe20000000800 */
[----:B------:R3:W-:Y:S01]  /*a380*/  @!P3 LDGSTS.E.BYPASS.LTC128B.128 [R209+0x16000], [R28.64+0x180] ;  /* 0x160001801cd1bfae */ /* 0x0007e2000b901d52 */
[----:B------:R-:W-:-:S03]  /*a390*/  @!P4 LEA R14, P1, R0, c[0x0][0x170], 0x1 ;  /* 0x00005c00000eca11 */ /* 0x000fc600078208ff */
[----:B------:R-:W-:Y:S01]  /*a3a0*/  @P6 STS.128 [R209+0x10800], RZ ;  /* 0x010800ffd1006388 */ /* 0x000fe20000000c00 */
[----:B------:R-:W-:-:S03]  /*a3b0*/  @!P3 LEA R12, P0, R0, c[0x0][0x170], 0x1 ;  /* 0x00005c00000cba11 */ /* 0x000fc600078008ff */
[----:B------:R-:W-:Y:S01]  /*a3c0*/  @!PT LDS RZ, [RZ] ;  /* 0x00000000fffff984 */ /* 0x000fe20000000800 */
[----:B------:R-:W-:Y:S01]  /*a3d0*/  @!PT LDS RZ, [RZ] ;  /* 0x00000000fffff984 */ /* 0x000fe20000000800 */
[----:B------:R-:W-:Y:S01]  /*a3e0*/  @!PT LDS RZ, [RZ] ;  /* 0x00000000fffff984 */ /* 0x000fe20000000800 */
[----:B------:R2:W-:Y:S01]  /*a3f0*/  @!P6 LDGSTS.E.BYPASS.LTC128B.128 [R209+0x10800], [R34.64] ;  /* 0x1080000022d1efae */ /* 0x0005e2000b901d52 */
[----:B------:R-:W-:-:S03]  /*a400*/  @!P5 LEA.HI.X R17, R0, c[0x0][0x174], R3, 0x1, P2 ;  /* 0x00005d000011da11 */ /* 0x000fc600010f0c03 */
[----:B------:R-:W-:Y:S01]  /*a410*/  @P5 STS.128 [R209+0x12800], RZ ;  /* 0x012800ffd1005388 */ /* 0x000fe20000000c00 */
[----:B------:R-:W-:-:S03]  /*a420*/  IADD3 R2, P2, R0, UR23, RZ ;  /* 0x0000001700027c10 */ /* 0x000fc6000ff5e0ff */
        /* <DEDUP_REMOVED lines=10> */
[----:B------:R1:W-:Y:S01]  /*a4d0*/  @!P4 LDGSTS.E.BYPASS.LTC128B.128 [R209+0x14800], [R22.64+0x100] ;  /* 0x1480010016d1cfae */ /* 0x0003e2000b901d52 */
[----:B------:R-:W-:-:S03]  /*a4e0*/  IADD3.X R3, R3, UR10, RZ, P2, !PT ;  /* 0x0000000a03037c10 */ /* 0x000fc600097fe4ff */
[----:B------:R-:W-:Y:S01]  /*a4f0*/  @P3 STS.128 [R209+0x16800], RZ ;  /* 0x016800ffd1003388 */ /* 0x000fe20000000c00 */
[----:B------:R-:W-:-:S03]  /*a500*/  @!P6 LEA R10, P0, R2, c[0x0][0x170], 0x1 ;  /* 0x00005c00020aea11 */ /* 0x000fc600078008ff */
        /* <DEDUP_REMOVED lines=13> */
[----:B------:R-:W-:-:S03]  /*a5e0*/  @!P3 LEA R4, P0, R2, c[0x0][0x170], 0x1 ;  /* 0x00005c000204ba11 */ /* 0x000fc600078008ff */
        /* <DEDUP_REMOVED lines=37> */
[----:B-1---5:R-:W-:Y:S04]  /*a840*/  LDSM.16.M88.4 R16, [R182+0x8000] ;  /* 0x00800000b610783b */ /* 0x022fe80000000200 */
[----:B------:R-:W-:Y:S04]  /*a850*/  LDSM.16.M88.4 R172, [R193] ;  /* 0x00000000c1ac783b */ /* 0x000fe80000000200 */
[----:B--2---:R-:W-:Y:S04]  /*a860*/  LDSM.16.M88.4 R8, [R190] ;  /* 0x00000000be08783b */ /* 0x004fe80000000200 */
[----:B------:R-:W-:Y:S04]  /*a870*/  LDSM.16.M88.4 R32, [R182+0x8800] ;  /* 0x00880000b620783b */ /* 0x000fe80000000200 */
[----:B---3--:R-:W-:Y:S04]  /*a880*/  LDSM.16.M88.4 R28, [R182+0x9000] ;  /* 0x00900000b61c783b */ /* 0x008fe80000000200 */
[----:B------:R-:W-:Y:S04]  /*a890*/  LDSM.16.M88.4 R20, [R182+0x9800] ;  /* 0x00980000b614783b */ /* 0x000fe80000000200 */
[----:B----4-:R-:W1:Y:S04]  /*a8a0*/  LDSM.16.M88.4 R4, [R189] ;  /* 0x00000000bd04783b */ /* 0x010e680000000200 */
[----:B------:R-:W2:Y:S04]  /*a8b0*/  LDSM.16.M88.4 R228, [R208] ;  /* 0x00000000d0e4783b */ /* 0x000ea80000000200 */
[----:B------:R-:W3:Y:S01]  /*a8c0*/  S2R R211, SR_TID.X ;  /* 0x0000000000d37919 */ /* 0x000ee20000002100 */
[----:B------:R-:W-:-:S03]  /*a8d0*/  IMAD.U32 R0, RZ, RZ, UR24 ;  /* 0x00000018ff007e24 */ /* 0x000fc6000f8e00ff */
[----:B------:R-:W0:Y:S01]  /*a8e0*/  LDGDEPBAR ;  /* 0x00000000000079af */ /* 0x000e220000000000 */
[C---:B-1----:R-:W-:Y:S08]  /*a8f0*/  HMMA.16816.F32 R12, R4.reuse, R16, RZ ;  /* 0x00000010040c723c */ /* 0x042ff000000018ff */
[C---:B------:R-:W-:Y:S08]  /*a900*/  HMMA.16816.F32 R16, R4.reuse, R18, RZ ;  /* 0x000000120410723c */ /* 0x040ff000000018ff */
[----:B------:R-:W-:Y:S08]  /*a910*/  HMMA.16816.F32 R224, R4, R32, RZ ;  /* 0x0000002004e0723c */ /* 0x000ff000000018ff */
[C---:B------:R-:W-:Y:S08]  /*a920*/  HMMA.16816.F32 R12, R8.reuse, R172, R12 ;  /* 0x000000ac080c723c */ /* 0x040ff0000000180c */
[----:B------:R-:W-:Y:S01]  /*a930*/  HMMA.16816.F32 R172, R8, R174, R16 ;  /* 0x000000ae08ac723c */ /* 0x000fe20000001810 */
[----:B------:R-:W1:Y:S07]  /*a940*/  LDSM.16.M88.4 R16, [R206] ;  /* 0x00000000ce10783b */ /* 0x000e6e0000000200 */
[C---:B------:R-:W-:Y:S08]  /*a950*/  HMMA.16816.F32 R220, R4.reuse, R34, RZ ;  /* 0x0000002204dc723c */ /* 0x040ff000000018ff */
[C---:B------:R-:W-:Y:S08]  /*a960*/  HMMA.16816.F32 R212, R4.reuse, R28, RZ ;  /* 0x0000001c04d4723c */ /* 0x040ff000000018ff */
[C---:B------:R-:W-:Y:S01]  /*a970*/  HMMA.16816.F32 R176, R4.reuse, R30, RZ ;  /* 0x0000001e04b0723c */ /* 0x040fe200000018ff */
[----:B------:R-:W-:Y:S07]  /*a980*/  LDSM.16.M88.4 R28, [R188+0x8000] ;  /* 0x00800000bc1c783b */ /* 0x000fee0000000200 */
[C---:B------:R-:W-:Y:S08]  /*a990*/  HMMA.16816.F32 R168, R4.reuse, R20, RZ ;  /* 0x0000001404a8723c */ /* 0x040ff000000018ff */
[----:B------:R-:W-:Y:S01]  /*a9a0*/  HMMA.16816.F32 R32, R4, R22, RZ ;  /* 0x000000160420723c */ /* 0x000fe200000018ff */
[----:B------:R-:W4:Y:S04]  /*a9b0*/  LDSM.16.M88.4 R4, [R192] ;  /* 0x00000000c004783b */ /* 0x000f280000000200 */
[----:B------:R-:W3:Y:S03]  /*a9c0*/  LDSM.16.M88.4 R20, [R207] ;  /* 0x00000000cf14783b */ /* 0x000ee60000000200 */
[C---:B--2---:R-:W-:Y:S08]  /*a9d0*/  HMMA.16816.F32 R240, R8.reuse, R230, R220 ;  /* 0x000000e608f0723c */ /* 0x044ff000000018dc */
[C---:B------:R-:W-:Y:S01]  /*a9e0*/  HMMA.16816.F32 R236, R8.reuse, R228, R224 ;  /* 0x000000e408ec723c */ /* 0x040fe200000018e0 */
[----:B------:R-:W2:Y:S07]  /*a9f0*/  LDSM.16.M88.4 R224, [R188+0x8800] ;  /* 0x00880000bce0783b */ /* 0x000eae0000000200 */
[C---:B-1----:R-:W-:Y:S08]  /*aa00*/  HMMA.16816.F32 R220, R8.reuse, R16, R168 ;  /* 0x0000001008dc723c */ /* 0x042ff000000018a8 */
[----:B------:R-:W-:Y:S01]  /*aa10*/  HMMA.16816.F32 R168, R8, R18, R32 ;  /* 0x0000001208a8723c */ /* 0x000fe20000001820 */
[----:B------:R-:W1:Y:S07]  /*aa20*/  LDSM.16.M88.4 R32, [R188+0x9000] ;  /* 0x00900000bc20783b */ /* 0x000e6e0000000200 */
[C---:B----4-:R-:W-:Y:S08]  /*aa30*/  HMMA.16816.F32 R16, R4.reuse, R28, R12 ;  /* 0x0000001c0410723c */ /* 0x050ff0000000180c */
[----:B------:R-:W-:Y:S01]  /*aa40*/  HMMA.16816.F32 R12, R4, R30, R172 ;  /* 0x0000001e040c723c */ /* 0x000fe200000018ac */
[----:B------:R-:W4:Y:S04]  /*aa50*/  LDSM.16.M88.4 R28, [R188+0x9800] ;  /* 0x00980000bc1c783b */ /* 0x000f280000000200 */
[----:B------:R-:W-:Y:S03]  /*aa60*/  LDSM.16.M88.4 R172, [R187+0x1000] ;  /* 0x00100000bbac783b */ /* 0x000fe60000000200 */
[C---:B---3--:R-:W-:Y:S01]  /*aa70*/  HMMA.16816.F32 R232, R8.reuse, R20, R212 ;  /* 0x0000001408e8723c */ /* 0x048fe200000018d4 */
[----:B------:R-:W-:Y:S07]  /*aa80*/  LDSM.16.M88.4 R212, [R187+0x800] ;  /* 0x00080000bbd4783b */ /* 0x000fee0000000200 */
[----:B------:R-:W-:Y:S01]  /*aa90*/  HMMA.16816.F32 R228, R8, R22, R176 ;  /* 0x0000001608e4723c */ /* 0x000fe200000018b0 */
[----:B------:R-:W-:Y:S04]  /*aaa0*/  LDSM.16.M88.4 R8, [R191] ;  /* 0x00000000bf08783b */ /* 0x000fe80000000200 */
[----:B------:R-:W3:Y:S03]  /*aab0*/  LDSM.16.M88.4 R20, [R187] ;  /* 0x00000000bb14783b */ /* 0x000ee60000000200 */
[C---:B--2---:R-:W-:Y:S08]  /*aac0*/  HMMA.16816.F32 R176, R4.reuse, R224, R236 ;  /* 0x000000e004b0723c */ /* 0x044ff000000018ec */
        /* <DEDUP_REMOVED lines=8> */
[----:B------:R-:W-:Y:S03]  /*ab50*/  LDSM.16.M88.4 R4, [R189+0x2000] ;  /* 0x00200000bd04783b */ /* 0x000fe60000000200 */
[C---:B---3--:R-:W-:Y:S08]  /*ab60*/  HMMA.16816.F32 R168, R8.reuse, R20, R16 ;  /* 0x0000001408a8723c */ /* 0x048ff00000001810 */
[C---:B------:R-:W-:Y:S01]  /*ab70*/  HMMA.16816.F32 R16, R8.reuse, R22, R12 ;  /* 0x000000160810723c */ /* 0x040fe2000000180c */
[----:B------:R-:W2:Y:S07]  /*ab80*/  LDSM.16.M88.4 R20, [R182+0xa000] ;  /* 0x00a00000b614783b */ /* 0x000eae0000000200 */
[C---:B------:R-:W-:Y:S08]  /*ab90*/  HMMA.16816.F32 R12, R8.reuse, R212, R176 ;  /* 0x000000d4080c723c */ /* 0x040ff000000018b0 */
[C---:B------:R-:W-:Y:S08]  /*aba0*/  HMMA.16816.F32 R176, R8.reuse, R214, R224 ;  /* 0x000000d608b0723c */ /* 0x040ff000000018e0 */
[C---:B------:R-:W-:Y:S08]  /*abb0*/  HMMA.16816.F32 R212, R8.reuse, R172, R236 ;  /* 0x000000ac08d4723c */ /* 0x040ff000000018ec */
[C---:B------:R-:W-:Y:S08]  /*abc0*/  HMMA.16816.F32 R236, R8.reuse, R174, R232 ;  /* 0x000000ae08ec723c */ /* 0x040ff000000018e8 */
[----:B-1----:R-:W-:Y:S01]  /*abd0*/  HMMA.16816.F32 R232, R8, R28, R228 ;  /* 0x0000001c08e8723c */ /* 0x002fe200000018e4 */
[----:B------:R-:W1:Y:S07]  /*abe0*/  LDSM.16.M88.4 R228, [R182+0xb800] ;  /* 0x00b80000b6e4783b */ /* 0x000e6e0000000200 */
[C---:B--2---:R-:W-:Y:S08]  /*abf0*/  HMMA.16816.F32 R172, R4.reuse, R20, R168 ;  /* 0x0000001404ac723c */ /* 0x044ff000000018a8 */
[----:B------:R-:W-:Y:S08]  /*ac00*/  HMMA.16816.F32 R168, R4, R22, R16 ;  /* 0x0000001604a8723c */ /* 0x000ff00000001810 */
[----:B------:R-:W-:Y:S01]  /*ac10*/  HMMA.16816.F32 R224, R8, R30, R220 ;  /* 0x0000001e08e0723c */ /* 0x000fe200000018dc */
[----:B------:R-:W-:Y:S04]  /*ac20*/  LDSM.16.M88.4 R8, [R190+0x2000] ;  /* 0x00200000be08783b */ /* 0x000fe80000000200 */
[----:B------:R-:W-:Y:S03]  /*ac30*/  LDSM.16.M88.4 R28, [R204] ;  /* 0x00000000cc1c783b */ /* 0x000fe60000000200 */
[C---:B------:R-:W-:Y:S08]  /*ac40*/  HMMA.16816.F32 R20, R4.reuse, R32, R12 ;  /* 0x000000200414723c */ /* 0x040ff0000000180c */
[C---:B------:R-:W-:Y:S01]  /*ac50*/  HMMA.16816.F32 R16, R4.reuse, R34, R176 ;  /* 0x000000220410723c */ /* 0x040fe200000018b0 */
[----:B------:R-:W2:Y:S04]  /*ac60*/  LDSM.16.M88.4 R32, [R205] ;  /* 0x00000000cd20783b */ /* 0x000ea80000000200 */
[----:B------:R-:W3:Y:S03]  /*ac70*/  LDSM.16.M88.4 R176, [R203] ;  /* 0x00000000cbb0783b */ /* 0x000ee60000000200 */
[C---:B------:R-:W-:Y:S08]  /*ac80*/  HMMA.16816.F32 R220, R4.reuse, R242, R236 ;  /* 0x000000f204dc723c */ /* 0x040ff000000018ec */
[C---:B------:R-:W-:Y:S08]  /*ac90*/  HMMA.16816.F32 R12, R4.reuse, R240, R212 ;  /* 0x000000f0040c723c */ /* 0x040ff000000018d4 */
[C---:B-1----:R-:W-:Y:S01]  /*aca0*/  HMMA.16816.F32 R236, R4.reuse, R230, R224 ;  /* 0x000000e604ec723c */ /* 0x042fe200000018e0 */
[----:B------:R-:W1:Y:S07]  /*acb0*/  LDSM.16.M88.4 R224, [R202] ;  /* 0x00000000cae0783b */ /* 0x000e6e0000000200 */
[----:B------:R-:W-:Y:S01]  /*acc0*/  HMMA.16816.F32 R240, R4, R228, R232 ;  /* 0x000000e404f0723c */ /* 0x000fe200000018e8 */
[----:B------:R-:W-:Y:S07]  /*acd0*/  LDSM.16.M88.4 R4, [R192+0x2000] ;  /* 0x00200000c004783b */ /* 0x000fee0000000200 */
[C---:B--2---:R-:W-:Y:S01]  /*ace0*/  HMMA.16816.F32 R228, R8.reuse, R34, R168 ;  /* 0x0000002208e4723c */ /* 0x044fe200000018a8 */
[----:B------:R-:W2:Y:S07]  /*acf0*/  LDSM.16.M88.4 R168, [R188+0xa000] ;  /* 0x00a00000bca8783b */ /* 0x000eae0000000200 */
[C---:B------:R-:W-:Y:S01]  /*ad00*/  HMMA.16816.F32 R232, R8.reuse, R32, R172 ;  /* 0x0000002008e8723c */ /* 0x040fe200000018ac */
[----:B------:R-:W4:Y:S07]  /*ad10*/  LDSM.16.M88.4 R32, [R188+0xa800] ;  /* 0x00a80000bc20783b */ /* 0x000f2e0000000200 */
[C---:B------:R-:W-:Y:S08]  /*ad20*/  HMMA.16816.F32 R212, R8.reuse, R28, R20 ;  /* 0x0000001c08d4723c */ /* 0x040ff00000001814 */
[C---:B------:R-:W-:Y:S01]  /*ad30*/  HMMA.16816.F32 R172, R8.reuse, R30, R16 ;  /* 0x0000001e08ac723c */ /* 0x040fe20000001810 */
[----:B------:R-:W4:Y:S07]  /*ad40*/  LDSM.16.M88.4 R28, [R188+0xb000] ;  /* 0x00b00000bc1c783b */ /* 0x000f2e0000000200 */
[C---:B---3--:R-:W-:Y:S01]  /*ad50*/  HMMA.16816.F32 R16, R8.reuse, R178, R220 ;  /* 0x000000b20810723c */ /* 0x048fe200000018dc */
[----:B------:R-:W3:Y:S07]  /*ad60*/  LDSM.16.M88.4 R220, [R188+0xb800] ;  /* 0x00b80000bcdc783b */ /* 0x000eee0000000200 */
[C---:B------:R-:W-:Y:S08]  /*ad70*/  HMMA.16816.F32 R20, R8.reuse, R176, R12 ;  /* 0x000000b00814723c */ /* 0x040ff0000000180c */
[C---:B-1----:R-:W-:Y:S01]  /*ad80*/  HMMA.16816.F32 R12, R8.reuse, R224, R240 ;  /* 0x000000e0080c723c */ /* 0x042fe200000018f0 */
[----:B------:R-:W-:Y:S07]  /*ad90*/  LDSM.16.M88.4 R240, [R182+0xc000] ;  /* 0x00c00000b6f0783b */ /* 0x000fee0000000200 */
[----:B------:R-:W-:Y:S01]  /*ada0*/  HMMA.16816.F32 R224, R8, R226, R236 ;  /* 0x000000e208e0723c */ /* 0x000fe200000018ec */
[----:B------:R-:W-:Y:S07]  /*adb0*/  LDSM.16.M88.4 R8, [R191+0x2000] ;  /* 0x00200000bf08783b */ /* 0x000fee0000000200 */
[C---:B--2---:R-:W-:Y:S08]  /*adc0*/  HMMA.16816.F32 R236, R4.reuse, R168, R232 ;  /* 0x000000a804ec723c */ /* 0x044ff000000018e8 */
[C---:B------:R-:W-:Y:S01]  /*add0*/  HMMA.16816.F32 R232, R4.reuse, R170, R228 ;  /* 0x000000aa04e8723c */ /* 0x040fe200000018e4 */
[----:B------:R-:W1:Y:S07]  /*ade0*/  LDSM.16.M88.4 R168, [R187+0x2000] ;  /* 0x00200000bba8783b */ /* 0x000e6e0000000200 */
[C---:B----4-:R-:W-:Y:S08]  /*adf0*/  HMMA.16816.F32 R228, R4.reuse, R32, R212 ;  /* 0x0000002004e4723c */ /* 0x050ff000000018d4 */
[C---:B------:R-:W-:Y:S01]  /*ae00*/  HMMA.16816.F32 R212, R4.reuse, R34, R172 ;  /* 0x0000002204d4723c */ /* 0x040fe200000018ac */
[----:B------:R-:W2:Y:S07]  /*ae10*/  LDSM.16.M88.4 R32, [R187+0x2800] ;  /* 0x00280000bb20783b */ /* 0x000eae0000000200 */
[C---:B------:R-:W-:Y:S01]  /*ae20*/  HMMA.16816.F32 R172, R4.reuse, R30, R16 ;  /* 0x0000001e04ac723c */ /* 0x040fe20000001810 */
[----:B------:R-:W4:Y:S07]  /*ae30*/  LDSM.16.M88.4 R16, [R187+0x3800] ;  /* 0x00380000bb10783b */ /* 0x000f2e0000000200 */
        /* <DEDUP_REMOVED lines=8> */
[C---:B--2---:R-:W-:Y:S08]  /*aec0*/  HMMA.16816.F32 R232, R8.reuse, R32, R228 ;  /* 0x0000002008e8723c */ /* 0x044ff000000018e4 */
[C---:B------:R-:W-:Y:S08]  /*aed0*/  HMMA.16816.F32 R228, R8.reuse, R34, R212 ;  /* 0x0000002208e4723c */ /* 0x040ff000000018d4 */
[C---:B----4-:R-:W-:Y:S01]  /*aee0*/  HMMA.16816.F32 R32, R8.reuse, R16, R28 ;  /* 0x000000100820723c */ /* 0x050fe2000000181c */
[----:B------:R-:W2:Y:S07]  /*aef0*/  LDSM.16.M88.4 R28, [R182+0xd000] ;  /* 0x00d00000b61c783b */ /* 0x000eae0000000200 */
[C---:B------:R-:W-:Y:S08]  /*af00*/  HMMA.16816.F32 R224, R8.reuse, R20, R176 ;  /* 0x0000001408e0723c */ /* 0x040ff000000018b0 */
[C---:B------:R-:W-:Y:S01]  /*af10*/  HMMA.16816.F32 R212, R8.reuse, R22, R172 ;  /* 0x0000001608d4723c */ /* 0x040fe200000018ac */
[----:B------:R-:W4:Y:S04]  /*af20*/  LDSM.16.M88.4 R20, [R182+0xd800] ;  /* 0x00d80000b614783b */ /* 0x000f280000000200 */
[----:B------:R-:W-:Y:S03]  /*af30*/  LDSM.16.M88.4 R172, [R201] ;  /* 0x00000000c9ac783b */ /* 0x000fe60000000200 */
[----:B------:R-:W-:Y:S01]  /*af40*/  HMMA.16816.F32 R16, R8, R18, R12 ;  /* 0x000000120810723c */ /* 0x000fe2000000180c */
[----:B------:R-:W4:Y:S07]  /*af50*/  LDSM.16.M88.4 R8, [R190+0x4000] ;  /* 0x00400000be08783b */ /* 0x000f2e0000000200 */
[C---:B---3--:R-:W-:Y:S08]  /*af60*/  HMMA.16816.F32 R12, R4.reuse, R240, R220 ;  /* 0x000000f0040c723c */ /* 0x048ff000000018dc */
[C---:B------:R-:W-:Y:S01]  /*af70*/  HMMA.16816.F32 R176, R4.reuse, R242, R236 ;  /* 0x000000f204b0723c */ /* 0x040fe200000018ec */
[----:B------:R-:W-:Y:S04]  /*af80*/  LDSM.16.M88.4 R236, [R188+0xc800] ;  /* 0x00c80000bcec783b */ /* 0x000fe80000000200 */
[----:B------:R-:W-:Y:S03]  /*af90*/  LDSM.16.M88.4 R240, [R182+0xf000] ;  /* 0x00f00000b6f0783b */ /* 0x000fe60000000200 */
[C---:B-1----:R-:W-:Y:S08]  /*afa0*/  HMMA.16816.F32 R232, R4.reuse, R168, R232 ;  /* 0x000000a804e8723c */ /* 0x042ff000000018e8 */
[C---:B------:R-:W-:Y:S01]  /*afb0*/  HMMA.16816.F32 R228, R4.reuse, R170, R228 ;  /* 0x000000aa04e4723c */ /* 0x040fe200000018e4 */
[----:B------:R-:W1:Y:S07]  /*afc0*/  LDSM.16.M88.4 R168, [R200] ;  /* 0x00000000c8a8783b */ /* 0x000e6e0000000200 */
[C---:B--2---:R-:W-:Y:S08]  /*afd0*/  HMMA.16816.F32 R220, R4.reuse, R30, R212 ;  /* 0x0000001e04dc723c */ /* 0x044ff000000018d4 */
[C---:B----4-:R-:W-:Y:S08]  /*afe0*/  HMMA.16816.F32 R212, R4.reuse, R20, R32 ;  /* 0x0000001404d4723c */ /* 0x050ff00000001820 */
[C---:B------:R-:W-:Y:S01]  /*aff0*/  HMMA.16816.F32 R32, R4.reuse, R22, R16 ;  /* 0x000000160420723c */ /* 0x040fe20000001810 */
[----:B------:R-:W2:Y:S04]  /*b000*/  LDSM.16.M88.4 R20, [R199] ;  /* 0x00000000c714783b */ /* 0x000ea80000000200 */
[----:B------:R-:W3:Y:S03]  /*b010*/  LDSM.16.M88.4 R16, [R198] ;  /* 0x00000000c610783b */ /* 0x000ee60000000200 */
[----:B------:R-:W-:Y:S01]  /*b020*/  HMMA.16816.F32 R224, R4, R28, R224 ;  /* 0x0000001c04e0723c */ /* 0x000fe200000018e0 */
[----:B------:R-:W-:Y:S04]  /*b030*/  LDSM.16.M88.4 R4, [R192+0x4000] ;  /* 0x00400000c004783b */ /* 0x000fe80000000200 */
[----:B------:R-:W4:Y:S03]  /*b040*/  LDSM.16.M88.4 R28, [R188+0xc000] ;  /* 0x00c00000bc1c783b */ /* 0x000f260000000200 */
[C---:B------:R-:W-:Y:S08]  /*b050*/  HMMA.16816.F32 R12, R8.reuse, R172, R12 ;  /* 0x000000ac080c723c */ /* 0x040ff0000000180c */
[C---:B------:R-:W-:Y:S08]  /*b060*/  HMMA.16816.F32 R172, R8.reuse, R174, R176 ;  /* 0x000000ae08ac723c */ /* 0x040ff000000018b0 */
[C---:B-1----:R-:W-:Y:S08]  /*b070*/  HMMA.16816.F32 R176, R8.reuse, R168, R232 ;  /* 0x000000a808b0723c */ /* 0x042ff000000018e8 */
[C---:B------:R-:W-:Y:S08]  /*b080*/  HMMA.16816.F32 R232, R8.reuse, R170, R228 ;  /* 0x000000aa08e8723c */ /* 0x040ff000000018e4 */
[C---:B--2---:R-:W-:Y:S08]  /*b090*/  HMMA.16816.F32 R228, R8.reuse, R20, R224 ;  /* 0x0000001408e4723c */ /* 0x044ff000000018e0 */
[C---:B------:R-:W-:Y:S01]  /*b0a0*/  HMMA.16816.F32 R224, R8.reuse, R22, R220 ;  /* 0x0000001608e0723c */ /* 0x040fe200000018dc */
[----:B------:R-:W-:Y:S07]  /*b0b0*/  LDSM.16.M88.4 R20, [R187+0x4000] ;  /* 0x00400000bb14783b */ /* 0x000fee0000000200 */
[C---:B---3--:R-:W-:Y:S08]  /*b0c0*/  HMMA.16816.F32 R220, R8.reuse, R16, R212 ;  /* 0x0000001008dc723c */ /* 0x048ff000000018d4 */
[----:B------:R-:W-:Y:S01]  /*b0d0*/  HMMA.16816.F32 R212, R8, R18, R32 ;  /* 0x0000001208d4723c */ /* 0x000fe20000001820 */
[----:B------:R-:W1:Y:S07]  /*b0e0*/  LDSM.16.M88.4 R32, [R188+0xd000] ;  /* 0x00d00000bc20783b */ /* 0x000e6e0000000200 */
[C---:B----4-:R-:W-:Y:S01]  /*b0f0*/  HMMA.16816.F32 R16, R4.reuse, R28, R12 ;  /* 0x0000001c0410723c */ /* 0x050fe2000000180c */
[----:B------:R-:W-:Y:S07]  /*b100*/  LDSM.16.M88.4 R12, [R191+0x4000] ;  /* 0x00400000bf0c783b */ /* 0x000fee0000000200 */
[C---:B------:R-:W-:Y:S01]  /*b110*/  HMMA.16816.F32 R8, R4.reuse, R30, R172 ;  /* 0x0000001e0408723c */ /* 0x040fe200000018ac */
[----:B------:R-:W2:Y:S04]  /*b120*/  LDSM.16.M88.4 R28, [R188+0xd800] ;  /* 0x00d80000bc1c783b */ /* 0x000ea80000000200 */
[----:B------:R-:W3:Y:S03]  /*b130*/  LDSM.16.M88.4 R172, [R187+0x4800] ;  /* 0x00480000bbac783b */ /* 0x000ee60000000200 */
[C---:B------:R-:W-:Y:S08]  /*b140*/  HMMA.16816.F32 R168, R4.reuse, R236, R176 ;  /* 0x000000ec04a8723c */ /* 0x040ff000000018b0 */
[C---:B------:R-:W-:Y:S08]  /*b150*/  HMMA.16816.F32 R176, R4.reuse, R238, R232 ;  /* 0x000000ee04b0723c */ /* 0x040ff000000018e8 */
[C---:B-1----:R-:W-:Y:S08]  /*b160*/  HMMA.16816.F32 R236, R4.reuse, R32, R228 ;  /* 0x0000002004ec723c */ /* 0x042ff000000018e4 */
[C---:B------:R-:W-:Y:S01]  /*b170*/  HMMA.16816.F32 R232, R4.reuse, R34, R224 ;  /* 0x0000002204e8723c */ /* 0x040fe200000018e0 */
[----:B------:R-:W1:Y:S04]  /*b180*/  LDSM.16.M88.4 R224, [R187+0x5000] ;  /* 0x00500000bbe0783b */ /* 0x000e680000000200 */
[----:B------:R-:W-:Y:S03]  /*b190*/  LDSM.16.M88.4 R32, [R182+0xe000] ;  /* 0x00e00000b620783b */ /* 0x000fe60000000200 */
[C---:B--2---:R-:W-:Y:S08]  /*b1a0*/  HMMA.16816.F32 R228, R4.reuse, R28, R220 ;  /* 0x0000001c04e4723c */ /* 0x044ff000000018dc */
[----:B------:R-:W-:Y:S01]  /*b1b0*/  HMMA.16816.F32 R220, R4, R30, R212 ;  /* 0x0000001e04dc723c */ /* 0x000fe200000018d4 */
[----:B------:R-:W-:Y:S07]  /*b1c0*/  LDSM.16.M88.4 R28, [R182+0xe800] ;  /* 0x00e80000b61c783b */ /* 0x000fee0000000200 */
[C---:B------:R-:W-:Y:S08]  /*b1d0*/  HMMA.16816.F32 R212, R12.reuse, R20, R16 ;  /* 0x000000140cd4723c */ /* 0x040ff00000001810 */
[C---:B---3--:R-:W-:Y:S01]  /*b1e0*/  HMMA.16816.F32 R16, R12.reuse, R172, R168 ;  /* 0x000000ac0c10723c */ /* 0x048fe200000018a8 */
[----:B------:R-:W2:Y:S07]  /*b1f0*/  LDSM.16.M88.4 R168, [R187+0x5800] ;  /* 0x00580000bba8783b */ /* 0x000eae0000000200 */
[C---:B------:R-:W-:Y:S01]  /*b200*/  HMMA.16816.F32 R20, R12.reuse, R22, R8 ;  /* 0x000000160c14723c */ /* 0x040fe20000001808 */
[----:B------:R-:W3:Y:S07]  /*b210*/  LDSM.16.M88.4 R8, [R189+0x6000] ;  /* 0x00600000bd08783b */ /* 0x000eee0000000200 */
[C---:B------:R-:W-:Y:S08]  /*b220*/  HMMA.16816.F32 R4, R12.reuse, R174, R176 ;  /* 0x000000ae0c04723c */ /* 0x040ff000000018b0 */
[C---:B-1----:R-:W-:Y:S08]  /*b230*/  HMMA.16816.F32 R172, R12.reuse, R224, R236 ;  /* 0x000000e00cac723c */ /* 0x042ff000000018ec */
[C---:B------:R-:W-:Y:S08]  /*b240*/  HMMA.16816.F32 R232, R12.reuse, R226, R232 ;  /* 0x000000e20ce8723c */ /* 0x040ff000000018e8 */
[C---:B--2---:R-:W-:Y:S08]  /*b250*/  HMMA.16816.F32 R236, R12.reuse, R168, R228 ;  /* 0x000000a80cec723c */ /* 0x044ff000000018e4 */
[----:B------:R-:W-:Y:S08]  /*b260*/  HMMA.16816.F32 R228, R12, R170, R220 ;  /* 0x000000aa0ce4723c */ /* 0x000ff000000018dc */
[C---:B---3--:R-:W-:Y:S08]  /*b270*/  HMMA.16816.F32 R168, R8.reuse, R28, R16 ;  /* 0x0000001c08a8723c */ /* 0x048ff00000001810 */
[C---:B------:R-:W-:Y:S01]  /*b280*/  HMMA.16816.F32 R16, R8.reuse, R30, R4 ;  /* 0x0000001e0810723c */ /* 0x040fe20000001804 */
[----:B------:R-:W-:Y:S04]  /*b290*/  LDSM.16.M88.4 R4, [R190+0x6000] ;  /* 0x00600000be04783b */ /* 0x000fe80000000200 */
[----:B------:R-:W1:Y:S03]  /*b2a0*/  LDSM.16.M88.4 R28, [R197] ;  /* 0x00000000c51c783b */ /* 0x000e660000000200 */
[C---:B------:R-:W-:Y:S08]  /*b2b0*/  HMMA.16816.F32 R220, R8.reuse, R32, R212 ;  /* 0x0000002008dc723c */ /* 0x040ff000000018d4 */
[C---:B------:R-:W-:Y:S01]  /*b2c0*/  HMMA.16816.F32 R176, R8.reuse, R34, R20 ;  /* 0x0000002208b0723c */ /* 0x040fe20000001814 */
[----:B------:R-:W2:Y:S04]  /*b2d0*/  LDSM.16.M88.4 R32, [R182+0xf800] ;  /* 0x00f80000b620783b */ /* 0x000ea80000000200 */
[----:B------:R-:W3:Y:S03]  /*b2e0*/  LDSM.16.M88.4 R20, [R196] ;  /* 0x00000000c414783b */ /* 0x000ee60000000200 */
[C---:B------:R-:W-:Y:S01]  /*b2f0*/  HMMA.16816.F32 R12, R8.reuse, R240, R172 ;  /* 0x000000f0080c723c */ /* 0x040fe200000018ac */
[----:B------:R-:W4:Y:S07]  /*b300*/  LDSM.16.M88.4 R172, [R195] ;  /* 0x00000000c3ac783b */ /* 0x000f2e0000000200 */
[----:B------:R-:W-:Y:S01]  /*b310*/  HMMA.16816.F32 R212, R8, R242, R232 ;  /* 0x000000f208d4723c */ /* 0x000fe200000018e8 */
[----:B------:R-:W3:Y:S07]  /*b320*/  LDSM.16.M88.4 R240, [R194] ;  /* 0x00000000c2f0783b */ /* 0x000eee0000000200 */
[----:B-1----:R-:W-:Y:S08]  /*b330*/  HMMA.16816.F32 R224, R4, R30, R176 ;  /* 0x0000001e04e0723c */ /* 0x002ff000000018b0 */
[C---:B--2---:R-:W-:Y:S08]  /*b340*/  HMMA.16816.F32 R236, R8.reuse, R32, R236 ;  /* 0x0000002008ec723c */ /* 0x044ff000000018ec */
[----:B------:R-:W-:Y:S01]  /*b350*/  HMMA.16816.F32 R228, R8, R34, R228 ;  /* 0x0000002208e4723c */ /* 0x000fe200000018e4 */
[----:B------:R-:W-:Y:S04]  /*b360*/  LDSM.16.M88.4 R8, [R192+0x6000] ;  /* 0x00600000c008783b */ /* 0x000fe80000000200 */
[----:B------:R-:W-:Y:S03]  /*b370*/  LDSM.16.M88.4 R32, [R188+0xe800] ;  /* 0x00e80000bc20783b */ /* 0x000fe60000000200 */
[C---:B---3--:R-:W-:Y:S01]  /*b380*/  HMMA.16816.F32 R176, R4.reuse, R22, R16 ;  /* 0x0000001604b0723c */ /* 0x048fe20000001810 */
[----:B------:R-:W1:Y:S07]  /*b390*/  LDSM.16.M88.4 R16, [R188+0xe000] ;  /* 0x00e00000bc10783b */ /* 0x000e6e0000000200 */
[C---:B------:R-:W-:Y:S08]  /*b3a0*/  HMMA.16816.F32 R232, R4.reuse, R28, R220 ;  /* 0x0000001c04e8723c */ /* 0x040ff000000018dc */
[C---:B------:R-:W-:Y:S01]  /*b3b0*/  HMMA.16816.F32 R220, R4.reuse, R20, R168 ;  /* 0x0000001404dc723c */ /* 0x040fe200000018a8 */
[----:B------:R-:W2:Y:S04]  /*b3c0*/  LDSM.16.M88.4 R168, [R188+0xf000] ;  /* 0x00f00000bca8783b */ /* 0x000ea80000000200 */
[----:B------:R-:W-:Y:S03]  /*b3d0*/  LDSM.16.M88.4 R20, [R187+0x6000] ;  /* 0x00600000bb14783b */ /* 0x000fe60000000200 */
[C---:B----4-:R-:W-:Y:S08]  /*b3e0*/  HMMA.16816.F32 R28, R4.reuse, R172, R12 ;  /* 0x000000ac041c723c */ /* 0x050ff0000000180c */
[C---:B------:R-:W-:Y:S01]  /*b3f0*/  HMMA.16816.F32 R172, R4.reuse, R174, R212 ;  /* 0x000000ae04ac723c */ /* 0x040fe200000018d4 */
[----:B------:R-:W-:Y:S01]  /*b400*/  IMAD.SHL.U32 R211, R211, 0x2, RZ ;  /* 0x00000002d3d37824 */ /* 0x000fe200078e00ff */
[----:B------:R-:W-:Y:S06]  /*b410*/  LDSM.16.M88.4 R212, [R188+0xf800] ;  /* 0x00f80000bcd4783b */ /* 0x000fec0000000200 */
[C---:B------:R-:W-:Y:S08]  /*b420*/  HMMA.16816.F32 R236, R4.reuse, R240, R236 ;  /* 0x000000f004ec723c */ /* 0x040ff000000018ec */
[----:B------:R-:W-:Y:S01]  /*b430*/  HMMA.16816.F32 R244, R4, R242, R228 ;  /* 0x000000f204f4723c */ /* 0x000fe200000018e4 */
[----:B------:R-:W3:Y:S07]  /*b440*/  LDSM.16.M88.4 R4, [R191+0x6000] ;  /* 0x00600000bf04783b */ /* 0x000eee0000000200 */
[C---:B-1----:R-:W-:Y:S08]  /*b450*/  HMMA.16816.F32 R12, R8.reuse, R16, R232 ;  /* 0x00000010080c723c */ /* 0x042ff000000018e8 */
[C---:B------:R-:W-:Y:S08]  /*b460*/  HMMA.16816.F32 R16, R8.reuse, R18, R224 ;  /* 0x000000120810723c */ /* 0x040ff000000018e0 */
[C---:B------:R-:W-:Y:S08]  /*b470*/  HMMA.16816.F32 R220, R8.reuse, R32, R220 ;  /* 0x0000002008dc723c */ /* 0x040ff000000018dc */
[C---:B------:R-:W-:Y:S01]  /*b480*/  HMMA.16816.F32 R224, R8.reuse, R34, R176 ;  /* 0x0000002208e0723c */ /* 0x040fe200000018b0 */
[----:B------:R-:W1:Y:S07]  /*b490*/  LDSM.16.M88.4 R32, [R187+0x6800] ;  /* 0x00680000bb20783b */ /* 0x000e6e0000000200 */
[----:B--2---:R-:W-:Y:S01]  /*b4a0*/  HMMA.16816.F32 R240, R8, R168, R28 ;  /* 0x000000a808f0723c */ /* 0x004fe2000000181c */
[----:B------:R-:W-:-:S07]  /*b4b0*/  LOP3.LUT R211, R211, 0x6, RZ, 0xc0, !PT ;  /* 0x00000006d3d37812 */ /* 0x000fce00078ec0ff */
[----:B---3--:R-:W-:Y:S01]  /*b4c0*/  HMMA.16816.F32 R28, R4, R20, R12 ;  /* 0x00000014041c723c */ /* 0x008fe2000000180c */
[----:B------:R-:W-:-:S07]  /*b4d0*/  IMAD R0, R0, 0x40, R211 ;  /* 0x0000004000007824 */ /* 0x000fce00078e02d3 */
[----:B------:R-:W-:Y:S01]  /*b4e0*/  HMMA.16816.F32 R12, R4, R22, R16 ;  /* 0x00000016040c723c */ /* 0x000fe20000001810 */
[----:B------:R-:W2:Y:S01]  /*b4f0*/  LDSM.16.M88.4 R20, [R187+0x7000] ;  /* 0x00700000bb14783b */ /* 0x000ea20000000200 */
[C---:B------:R-:W-:Y:S02]  /*b500*/  ISETP.GE.AND P2, PT, R0.reuse, R219, PT ;  /* 0x000000db0000720c */ /* 0x040fe40003f46270 */
[C---:B------:R-:W-:Y:S02]  /*b510*/  IADD3 R2, R0.reuse, 0x1, RZ ;  /* 0x0000000100027810 */ /* 0x040fe40007ffe0ff */
[----:B------:R-:W-:Y:S02]  /*b520*/  ISETP.LT.OR P2, PT, R0, R217, P2 ;  /* 0x000000d90000720c */ /* 0x000fe40001741670 */
[C---:B------:R-:W-:Y:S02]  /*b530*/  ISETP.GE.AND P1, PT, R2.reuse, R219, PT ;  /* 0x000000db0200720c */ /* 0x040fe40003f26270 */
[----:B------:R-:W-:-:S06]  /*b540*/  ISETP.GE.AND P0, PT, R2, R218, PT ;  /* 0x000000da0200720c */ /* 0x000fcc0003f06270 */
[----:B------:R-:W-:Y:S02]  /*b550*/  FSEL R177, R28, -INF , !P2 ;  /* 0xff8000001cb17808 */ /* 0x000fe40005000000 */
[----:B------:R-:W-:Y:S01]  /*b560*/  ISETP.GE.AND P2, PT, R0, R218, PT ;  /* 0x000000da0000720c */ /* 0x000fe20003f46270 */
[----:B-1----:R-:W-:Y:S01]  /*b570*/  HMMA.16816.F32 R16, R4, R32, R220 ;  /* 0x000000200410723c */ /* 0x002fe200000018dc */
[C---:B------:R-:W-:Y:S01]  /*b580*/  ISETP.LT.OR P1, PT, R2.reuse, R217, P1 ;  /* 0x000000d90200720c */ /* 0x040fe20000f21670 */
[----:B------:R-:W1:Y:S01]  /*b590*/  LDSM.16.M88.4 R220, [R187+0x7800] ;  /* 0x00780000bbdc783b */ /* 0x000e620000000200 */
[-C--:B------:R-:W-:Y:S01]  /*b5a0*/  ISETP.LT.OR P0, PT, R2, R216.reuse, P0 ;  /* 0x000000d80200720c */ /* 0x080fe20000701670 */
[----:B------:R-:W-:Y:S01]  /*b5b0*/  UISETP.GT.AND UP0, UPT, UR24, UR9, UPT ;  /* 0x000000091800728c */ /* 0x000fe2000bf04270 */
[----:B------:R-:W-:Y:S01]  /*b5c0*/  ISETP.LT.OR P2, PT, R0, R216, P2 ;  /* 0x000000d80000720c */ /* 0x000fe20001741670 */
[----:B------:R-:W-:-:S04]  /*b5d0*/  DEPBAR.LE SB0, 0x0 ;  /* 0x000080000000791a */ /* 0x000fc80000000000 */
[C---:B------:R-:W-:Y:S02]  /*b5e0*/  IADD3 R2, R0.reuse, 0x8, RZ ;  /* 0x0000000800027810 */ /* 0x040fe40007ffe0ff */
[----:B------:R-:W-:Y:S01]  /*b5f0*/  IADD3 R3, R0, 0x9, RZ ;  /* 0x0000000900037810 */ /* 0x000fe20007ffe0ff */
[----:B------:R-:W-:Y:S01]  /*b600*/  HMMA.16816.F32 R232, R8, R170, R172 ;  /* 0x000000aa08e8723c */ /* 0x000fe200000018ac */
[----:B------:R-:W-:Y:S02]  /*b610*/  FSEL R179, R29, -INF , !P1 ;  /* 0xff8000001db37808 */ /* 0x000fe40004800000 */
[----:B------:R-:W-:Y:S01]  /*b620*/  FSEL R178, R31, -INF , !P0 ;  /* 0xff8000001fb27808 */ /* 0x000fe20004000000 */
[----:B------:R-:W-:Y:S01]  /*b630*/  BAR.SYNC.DEFER_BLOCKING 0x0 ;  /* 0x0000000000007b1d */ /* 0x000fe20000010000 */
[----:B------:R-:W-:Y:S02]  /*b640*/  ISETP.GE.AND P1, PT, R2, R218, PT ;  /* 0x000000da0200720c */ /* 0x000fe40003f26270 */
[----:B------:R-:W-:-:S02]  /*b650*/  FSEL R174, R30, -INF , !P2 ;  /* 0xff8000001eae7808 */ /* 0x000fc40005000000 */
[CC--:B------:R-:W-:Y:S02]  /*b660*/  ISETP.GE.AND P2, PT, R2.reuse, R219.reuse, PT ;  /* 0x000000db0200720c */ /* 0x0c0fe40003f46270 */
[C---:B------:R-:W-:Y:S01]  /*b670*/  ISETP.GE.AND P0, PT, R3.reuse, R219, PT ;  /* 0x000000db0300720c */ /* 0x040fe20003f06270 */
[----:B------:R-:W-:Y:S01]  /*b680*/  HMMA.16816.F32 R168, R4, R34, R224 ;  /* 0x0000002204a8723c */ /* 0x000fe200000018e0 */
[CC--:B------:R-:W-:Y:S02]  /*b690*/  ISETP.LT.OR P2, PT, R2.reuse, R217.reuse, P2 ;  /* 0x000000d90200720c */ /* 0x0c0fe40001741670 */
[----:B------:R-:W-:Y:S02]  /*b6a0*/  ISETP.LT.OR P1, PT, R2, R216, P1 ;  /* 0x000000d80200720c */ /* 0x000fe40000f21670 */
[----:B------:R-:W-:Y:S02]  /*b6b0*/  ISETP.LT.OR P0, PT, R3, R217, P0 ;  /* 0x000000d90300720c */ /* 0x000fe40000701670 */
[----:B------:R-:W-:-:S02]  /*b6c0*/  IADD3 R2, R0, 0x10, RZ ;  /* 0x0000001000027810 */ /* 0x000fc40007ffe0ff */
[----:B------:R-:W-:Y:S02]  /*b6d0*/  FSEL R176, R12, -INF , !P2 ;  /* 0xff8000000cb07808 */ /* 0x000fe40005000000 */
        /* <DEDUP_REMOVED lines=66> */
[----:B------:R-:W-:Y:S02]  /*bb00*/  ISETP.GE.AND P2, PT, R8, R219, PT ;  /* 0x000000db0800720c */ /* 0x000fe40003f46270 */
[----:B------:R-:W-:Y:S02]  /*bb10*/  FSEL R19, R19, -INF , !P1 ;  /* 0xff80000013137808 */ /* 0x000fe40004800000 */
[----:B------:R-:W-:Y:S02]  /*bb20*/  FSEL R20, R12, -INF , !P0 ;  /* 0xff8000000c147808 */ /* 0x000fe40004000000 */
[----:B------:R-:W-:-:S02]  /*bb30*/  ISETP.GE.AND P1, PT, R3, R218, PT ;  /* 0x000000da0300720c */ /* 0x000fc40003f26270 */
[----:B------:R-:W-:Y:S02]  /*bb40*/  ISETP.GE.AND P0, PT, R2, R218, PT ;  /* 0x000000da0200720c */ /* 0x000fe40003f06270 */
[----:B------:R-:W-:Y:S02]  /*bb50*/  ISETP.LT.OR P2, PT, R8, R217, P2 ;  /* 0x000000d90800720c */ /* 0x000fe40001741670 */
[-C--:B------:R-:W-:Y:S02]  /*bb60*/  ISETP.LT.OR P1, PT, R3, R216.reuse, P1 ;  /* 0x000000d80300720c */ /* 0x080fe40000f21670 */
[----:B------:R-:W-:Y:S02]  /*bb70*/  ISETP.LT.OR P0, PT, R2, R216, P0 ;  /* 0x000000d80200720c */ /* 0x000fe40000701670 */
[----:B------:R-:W-:Y:S02]  /*bb80*/  IADD3 R3, R0, 0x38, RZ ;  /* 0x0000003800037810 */ /* 0x000fe40007ffe0ff */
[----:B------:R-:W-:-:S02]  /*bb90*/  FSEL R21, R17, -INF , !P2 ;  /* 0xff80000011157808 */ /* 0x000fc40005000000 */
[C---:B------:R-:W-:Y:S02]  /*bba0*/  ISETP.GE.AND P2, PT, R2.reuse, R219, PT ;  /* 0x000000db0200720c */ /* 0x040fe40003f46270 */
[----:B------:R-:W-:Y:S02]  /*bbb0*/  FSEL R16, R15, -INF , !P0 ;  /* 0xff8000000f107808 */ /* 0x000fe40004000000 */
[C---:B------:R-:W-:Y:S02]  /*bbc0*/  ISETP.GE.AND P0, PT, R3.reuse, R218, PT ;  /* 0x000000da0300720c */ /* 0x040fe40003f06270 */
[----:B------:R-:W-:Y:S02]  /*bbd0*/  ISETP.LT.OR P2, PT, R2, R217, P2 ;  /* 0x000000d90200720c */ /* 0x000fe40001741670 */
[----:B------:R-:W-:Y:S02]  /*bbe0*/  ISETP.LT.OR P0, PT, R3, R216, P0 ;  /* 0x000000d80300720c */ /* 0x000fe40000701670 */
[----:B------:R-:W-:-:S02]  /*bbf0*/  FSEL R17, R14, -INF , !P1 ;  /* 0xff8000000e117808 */ /* 0x000fc40004800000 */
[----:B------:R-:W-:Y:S02]  /*bc00*/  ISETP.GE.AND P1, PT, R3, R219, PT ;  /* 0x000000db0300720c */ /* 0x000fe40003f26270 */
[----:B------:R-:W-:Y:S02]  /*bc10*/  FSEL R18, R13, -INF , !P2 ;  /* 0xff8000000d127808 */ /* 0x000fe40005000000 */
[----:B------:R-:W-:Y:S02]  /*bc20*/  FSEL R13, R6, -INF , !P0 ;  /* 0xff800000060d7808 */ /* 0x000fe40004000000 */
[----:B------:R-:W-:Y:S02]  /*bc30*/  PLOP3.LUT P0, PT, PT, PT, UP0, 0x80, 0x0 ;  /* 0x000000000000781c */ /* 0x000fe40003f0f008 */
[----:B------:R-:W-:Y:S02]  /*bc40*/  ISETP.LT.OR P1, PT, R3, R217, P1 ;  /* 0x000000d90300720c */ /* 0x000fe40000f21670 */
[----:B------:R-:W-:-:S02]  /*bc50*/  IADD3 R0, R0, 0x39, RZ ;  /* 0x0000003900007810 */ /* 0x000fc40007ffe0ff */
        /* <DEDUP_REMOVED lines=8> */
[----:B------:R-:W2:Y:S01]  /*bce0*/  LDL.64 R180, [R1+0xa0] ;  /* 0x0000a00001b47983 */ /* 0x000ea20000100a00 */
[----:B------:R-:W-:-:S03]  /*bcf0*/  ULDC.64 UR4, c[0x0][0x198] ;  /* 0x0000660000047ab9 */ /* 0x000fc60000000a00 */
[----:B------:R-:W3:Y:S01]  /*bd00*/  LDL.64 R210, [R1+0xb8] ;  /* 0x0000b80001d27983 */ /* 0x000ee20000100a00 */
[----:B------:R-:W-:Y:S01]  /*bd10*/  UMOV UR32, 0x6 ;  /* 0x0000000600207882 */ /* 0x000fe20000000000 */
[----:B------:R-:W-:Y:S01]  /*bd20*/  BSSY B0, `(.L_x_1113) ;  /* 0x0000083000007945 */ /* 0x000fe20003800000 */
[----:B------:R-:W-:Y:S01]  /*bd30*/  UIADD3 UR33, UR8, -0x3, URZ ;  /* 0xfffffffd08217890 */ /* 0x000fe2000fffe03f */
[----:B------:R1:W-:Y:S01]  /*bd40*/  @P6 STS.128 [R209+0x8000], RZ ;  /* 0x008000ffd1006388 */ /* 0x0003e20000000c00 */
[----:B------:R-:W-:Y:S02]  /*bd50*/  USHF.L.U32 UR8, UR4, 0x6, URZ ;  /* 0x0000000604087899 */ /* 0x000fe4000800063f */
[----:B------:R-:W-:Y:S02]  /*bd60*/  USHF.L.U64.HI UR5, UR4, UR32, UR5 ;  /* 0x0000002004057299 */ /* 0x000fe40008010205 */
[----:B------:R-:W-:Y:S02]  /*bd70*/  USHF.R.S32.HI UR4, URZ, 0x1f, UR33 ;  /* 0x0000001f3f047899 */ /* 0x000fe40008011421 */
[----:B------:R-:W-:Y:S01]  /*bd80*/  UIMAD UR5, UR5, UR33, URZ ;  /* 0x00000021050572a4 */ /* 0x000fe2000f8e023f */
[----:B------:R-:W-:-:S03]  /*bd90*/  IMAD.U32 R0, RZ, RZ, UR8 ;  /* 0x00000008ff007e24 */ /* 0x000fc6000f8e00ff */
[----:B------:R-:W-:Y:S01]  /*bda0*/  UIMAD UR4, UR4, UR8, UR5 ;  /* 0x00000008040472a4 */ /* 0x000fe2000f8e0205 */
[----:B--2---:R-:W-:Y:S02]  /*bdb0*/  IMAD.MOV.U32 R3, RZ, RZ, R181 ;  /* 0x000000ffff037224 */ /* 0x004fe400078e00b5 */
[----:B---3--:R-:W-:-:S04]  /*bdc0*/  IMAD.MOV.U32 R2, RZ, RZ, R210 ;  /* 0x000000ffff027224 */ /* 0x008fc800078e00d2 */
[----:B------:R-:W-:-:S05]  /*bdd0*/  IMAD.WIDE.U32 R2, R0, UR33, R2 ;  /* 0x0000002100027c25 */ /* 0x000fca000f8e0002 */
[----:B------:R-:W-:Y:S02]  /*bde0*/  IADD3 R0, R3, UR4, RZ ;  /* 0x0000000403007c10 */ /* 0x000fe4000fffe0ff */
[C---:B------:R-:W-:Y:S02]  /*bdf0*/  @!P6 LEA R6, P0, R2.reuse, c[0x0][0x168], 0x1 ;  /* 0x00005a000206ea11 */ /* 0x040fe400078008ff */
        /* <DEDUP_REMOVED lines=17> */
[----:B------:R-:W-:Y:S02]  /*bf10*/  IADD3.X R2, R0, UR7, RZ, P2, !PT ;  /* 0x0000000700027c10 */ /* 0x000fe400097fe4ff */
[C---:B------:R-:W-:Y:S01]  /*bf20*/  IADD3 R0, P2, R3.reuse, UR6, RZ ;  /* 0x0000000603007c10 */ /* 0x040fe2000ff5e0ff */
        /* <DEDUP_REMOVED lines=21> */
[----:B------:R1:W-:Y:S01]  /*c080*/  @P5 STS.128 [R209+0xa800], RZ ;  /* 0x00a800ffd1005388 */ /* 0x0003e20000000c00 */
[----:B-----5:R-:W-:-:S03]  /*c090*/  @!P4 LEA R10, P1, R3, c[0x0][0x168], 0x1 ;  /* 0x00005a00030aca11 */ /* 0x020fc600078208ff */
[----:B------:R-:W-:Y:S01]  /*c0a0*/  @!PT LDS RZ, [RZ] ;  /* 0x00000000fffff984 */ /* 0x000fe20000000800 */
[----:B------:R-:W-:Y:S01]  /*c0b0*/  @!PT LDS RZ, [RZ] ;  /* 0x00000000fffff984 */ /* 0x000fe20000000800 */
[----:B------:R-:W-:Y:S01]  /*c0c0*/  @!PT LDS RZ, [RZ] ;  /* 0x00000000fffff984 */ /* 0x000fe20000000800 */
[----:B------:R3:W-:Y:S01]  /*c0d0*/  @!P5 LDGSTS.E.BYPASS.LTC128B.128 [R209+0xa800], [R6.64+0x80] ;  /* 0x0a80008006d1dfae */ /* 0x0007e2000b901d52 */
[----:B------:R-:W-:-:S03]  /*c0e0*/  @!P4 LEA.HI.X R11, R3, c[0x0][0x16c], R2, 0x1, P1 ;  /* 0x00005b00030bca11 */ /* 0x000fc600008f0c02 */
[----:B------:R1:W-:Y:S01]  /*c0f0*/  @P4 STS.128 [R209+0xc800], RZ ;  /* 0x00c800ffd1004388 */ /* 0x0003e20000000c00 */
[----:B------:R-:W-:Y:S02]  /*c100*/  IADD3.X R3, R2, UR7, RZ, P2, !PT ;  /* 0x0000000702037c10 */ /* 0x000fe400097fe4ff */
[C---:B------:R-:W-:Y:S01]  /*c110*/  IADD3 R2, P2, R0.reuse, UR6, RZ ;  /* 0x0000000600027c10 */ /* 0x040fe2000ff5e0ff */
        /* <DEDUP_REMOVED lines=27> */
[----:B------:R-:W-:Y:S02]  /*c2d0*/  @!P4 LEA.HI.X R9, R0, c[0x0][0x16c], R3, 0x1, P1 ;  /* 0x00005b000009ca11 */ /* 0x000fe400008f0c03 */
[----:B------:R-:W-:-:S03]  /*c2e0*/  IADD3.X R3, R3, UR7, RZ, P2, !PT ;  /* 0x0000000703037c10 */ /* 0x000fc600097fe4ff */
        /* <DEDUP_REMOVED lines=10> */
[----:B------:R1:W-:Y:S01]  /*c390*/  @!P3 LDGSTS.E.BYPASS.LTC128B.128 [R209+0xf000], [R10.64+0x180] ;  /* 0x0f0001800ad1bfae */ /* 0x0003e2000b901d52 */
[----:B---3--:R-:W-:-:S03]  /*c3a0*/  @!P5 LEA R6, P1, R2, c[0x0][0x168], 0x1 ;  /* 0x00005a000206da11 */ /* 0x008fc600078208ff */
[----:B------:R1:W-:Y:S01]  /*c3b0*/  @P6 STS.128 [R209+0x9800], RZ ;  /* 0x009800ffd1006388 */ /* 0x0003e20000000c00 */
[C---:B------:R-:W-:Y:S02]  /*c3c0*/  @!P5 LEA.HI.X R7, R2.reuse, c[0x0][0x16c], R3, 0x1, P1 ;  /* 0x00005b000207da11 */ /* 0x040fe400008f0c03 */
[----:B----4-:R-:W-:-:S04]  /*c3d0*/  @!P6 LEA R8, P2, R2, c[0x0][0x168], 0x1 ;  /* 0x00005a000208ea11 */ /* 0x010fc800078408ff */
[----:B------:R-:W-:-:S05]  /*c3e0*/  @!P6 LEA.HI.X R9, R2, c[0x0][0x16c], R3, 0x1, P2 ;  /* 0x00005b000209ea11 */ /* 0x000fca00010f0c03 */
        /* <DEDUP_REMOVED lines=22> */
.L_x_1114:
[----:B------:R-:W-:Y:S05]  /*c550*/  BSYNC B0 ;  /* 0x0000000000007941 */ /* 0x000fea0003800000 */
.L_x_1113:
[----:B------:R-:W0:Y:S02]  /*c560*/  LDGDEPBAR ;  /* 0x00000000000079af */ /* 0x000e240000000000 */
.L_x_1112:
[----:B-1----:R-:W2:Y:S04]  /*c570*/  LDL R9, [R1+0xc0] ;  /* 0x0000c00001097983 */ /* 0x002ea80000100800 */
[----:B------:R-:W3:Y:S04]  /*c580*/  LDL R7, [R1+0xd0] ;  /* 0x0000d00001077983 */ /* 0x000ee80000100800 */
[----:B------:R-:W4:Y:S01]  /*c590*/  LDL R5, [R1+0xe0] ;  /* 0x0000e00001057983 */ /* 0x000f220000100800 */
[----:B------:R-:W-:Y:S01]  /*c5a0*/  FMNMX.FTZ R2, R133, R177, !PT ;  /* 0x000000b185027209 */ /* 0x000fe20007810000 */
[----:B------:R-:W-:Y:S01]  /*c5b0*/  USHF.L.U32 UR8, UR24, 0x1, URZ ;  /* 0x0000000118087899 */ /* 0x000fe2000800063f */
[----:B------:R-:W-:Y:S01]  /*c5c0*/  FMNMX.FTZ R0, R132, R174, !PT ;  /* 0x000000ae84007209 */ /* 0x000fe20007810000 */
[----:B------:R-:W-:Y:S01]  /*c5d0*/  STL [R1+0x150], R219 ;  /* 0x000150db01007387 */ /* 0x000fe20000100800 */
[----:B------:R-:W-:Y:S01]  /*c5e0*/  FMNMX.FTZ R2, R179, R2, !PT ;  /* 0x00000002b3027209 */ /* 0x000fe20007810000 */
[----:B------:R-:W-:Y:S01]  /*c5f0*/  UIADD3 UR5, UR8, 0x1, URZ ;  /* 0x0000000108057890 */ /* 0x000fe2000fffe03f */
        /* <DEDUP_REMOVED lines=9> */
[----:B------:R-:W-:Y:S01]  /*c690*/  STL.64 [R1+0x140], R216 ;  /* 0x000140d801007387 */ /* 0x000fe20000100a00 */
        /* <DEDUP_REMOVED lines=17> */
[----:B------:R-:W1:Y:S01]  /*c7b0*/  LDC.U8 R232, c[0x0][0x2d8] ;  /* 0x0000b600ffe87b82 */ /* 0x000e620000000000 */
        /* <DEDUP_REMOVED lines=22> */
[----:B------:R-:W-:Y:S04]  /*c920*/  STL [R1+0x110], R197 ;  /* 0x000110c501007387 */ /* 0x000fe80000100800 */
[----:B------:R-:W1:Y:S04]  /*c930*/  SHFL.BFLY PT, R2, R0, 0x2, 0x1f ;  /* 0x0c401f0000027f89 */ /* 0x000e6800000e0000 */
[----:B------:R-:W1:Y:S04]  /*c940*/  SHFL.BFLY PT, R4, R3, 0x2, 0x1f ;  /* 0x0c401f0003047f89 */ /* 0x000e6800000e0000 */
[----:B------:R-:W-:Y:S04]  /*c950*/  STL [R1+0x10c], R196 ;  /* 0x00010cc401007387 */ /* 0x000fe80000100800 */
[----:B------:R-:W-:Y:S04]  /*c960*/  STL [R1+0x108], R195 ;  /* 0x000108c301007387 */ /* 0x000fe80000100800 */
[----:B------:R-:W-:Y:S04]  /*c970*/  STL [R1+0x104], R194 ;  /* 0x000104c201007387 */ /* 0x000fe80000100800 */
[----:B------:R-:W-:Y:S01]  /*c980*/  STL [R1+0x100], R193 ;  /* 0x000100c101007387 */ /* 0x000fe20000100800 */
[----:B-1----:R-:W-:-:S03]  /*c990*/  FMNMX.FTZ R2, R0, R2, !PT ;  /* 0x0000000200027209 */ /* 0x002fc60007810000 */
[----:B------:R-:W-:Y:S01]  /*c9a0*/  STL [R1+0xfc], R192 ;  /* 0x0000fcc001007387 */ /* 0x000fe20000100800 */
[----:B------:R-:W-:-:S03]  /*c9b0*/  FMNMX.FTZ R0, R3, R4, !PT ;  /* 0x0000000403007209 */ /* 0x000fc60007810000 */
[----:B------:R-:W-:Y:S04]  /*c9c0*/  STL [R1+0xf8], R191 ;  /* 0x0000f8bf01007387 */ /* 0x000fe80000100800 */
[----:B------:R-:W1:Y:S04]  /*c9d0*/  SHFL.BFLY PT, R3, R0, 0x1, 0x1f ;  /* 0x0c201f0000037f89 */ /* 0x000e6800000e0000 */
[----:B------:R-:W1:Y:S04]  /*c9e0*/  SHFL.BFLY PT, R4, R2, 0x1, 0x1f ;  /* 0x0c201f0002047f89 */ /* 0x000e6800000e0000 */
[----:B------:R-:W-:Y:S04]  /*c9f0*/  STL [R1+0xf4], R190 ;  /* 0x0000f4be01007387 */ /* 0x000fe80000100800 */
[----:B------:R2:W-:Y:S04]  /*ca00*/  STL [R1+0xf0], R189 ;  /* 0x0000f0bd01007387 */ /* 0x0005e80000100800 */
[----:B------:R2:W-:Y:S04]  /*ca10*/  STL [R1+0xec], R188 ;  /* 0x0000ecbc01007387 */ /* 0x0005e80000100800 */
[----:B------:R2:W-:Y:S01]  /*ca20*/  STL [R1+0xe8], R187 ;  /* 0x0000e8bb01007387 */ /* 0x0005e20000100800 */
[----:B-1----:R-:W-:-:S03]  /*ca30*/  FMNMX.FTZ R192, R0, R3, !PT ;  /* 0x0000000300c07209 */ /* 0x002fc60007810000 */
[----:B------:R1:W-:Y:S01]  /*ca40*/  STL [R1+0xe4], R182 ;  /* 0x0000e4b601007387 */ /* 0x0003e20000100800 */
[----:B------:R-:W-:Y:S01]  /*ca50*/  FMNMX.FTZ R204, R2, R4, !PT ;  /* 0x0000000402cc7209 */ /* 0x000fe20007810000 */
[C---:B------:R-:W-:Y:S01]  /*ca60*/  FMUL.FTZ R0, R192.reuse, c[0x0][0x23c] ;  /* 0x00008f00c0007a20 */ /* 0x040fe20000410000 */
[----:B------:R-:W-:Y:S01]  /*ca70*/  FSETP.NEU.FTZ.AND P0, PT, R192, -INF , PT ;  /* 0xff800000c000780b */ /* 0x000fe20003f1d000 */
[----:B------:R-:W-:Y:S01]  /*ca80*/  STL [R1+0x154], R192 ;  /* 0x000154c001007387 */ /* 0x000fe20000100800 */
[C---:B------:R-:W-:Y:S01]  /*ca90*/  FSETP.NEU.FTZ.AND P1, PT, R204.reuse, -INF , PT ;  /* 0xff800000cc00780b */ /* 0x040fe20003f3d000 */
[----:B------:R-:W-:Y:S01]  /*caa0*/  FMUL.FTZ R2, R204, c[0x0][0x23c] ;  /* 0x00008f00cc027a20 */ /* 0x000fe20000410000 */
[----:B------:R-:W-:Y:S02]  /*cab0*/  FSEL R0, R0, RZ, P0 ;  /* 0x000000ff00007208 */ /* 0x000fe40000000000 */
[----:B------:R-:W-:Y:S02]  /*cac0*/  FSEL R4, R204, RZ, P1 ;  /* 0x000000ffcc047208 */ /* 0x000fe40000800000 */
[----:B------:R-:W-:Y:S01]  /*cad0*/  FSEL R2, R2, RZ, P1 ;  /* 0x000000ff02027208 */ /* 0x000fe20000800000 */
[----:B------:R-:W-:-:S02]  /*cae0*/  FFMA.FTZ R180, R23, c[0x0][0x23c], -R0 ;  /* 0x00008f0017b47a23 */ /* 0x000fc40000010800 */
[----:B------:R-:W-:Y:S02]  /*caf0*/  FFMA.FTZ R23, R22, c[0x0][0x23c], -R0 ;  /* 0x00008f0016177a23 */ /* 0x000fe40000010800 */
[--C-:B------:R-:W-:Y:S02]  /*cb00*/  FFMA.FTZ R6, R177, c[0x0][0x23c], -R2.reuse ;  /* 0x00008f00b1067a23 */ /* 0x100fe40000010802 */
[--C-:B------:R-:W-:Y:S02]  /*cb10*/  FFMA.FTZ R171, R135, c[0x0][0x23c], -R2.reuse ;  /* 0x00008f0087ab7a23 */ /* 0x100fe40000010802 */
[----:B------:R-:W-:Y:S01]  /*cb20*/  FFMA.FTZ R230, R29, c[0x0][0x23c], -R2 ;  /* 0x00008f001de67a23 */ /* 0x000fe20000010802 */
[----:B------:R-:W-:Y:S01]  /*cb30*/  MUFU.EX2 R23, R23 ;  /* 0x0000001700177308 */ /* 0x000fe20000000800 */
[--C-:B------:R-:W-:Y:S02]  /*cb40*/  FFMA.FTZ R174, R174, c[0x0][0x23c], -R0.reuse ;  /* 0x00008f00aeae7a23 */ /* 0x100fe40000010800 */
[----:B------:R-:W-:-:S02]  /*cb50*/  FFMA.FTZ R178, R178, c[0x0][0x23c], -R0 ;  /* 0x00008f00b2b27a23 */ /* 0x000fc40000010800 */
[--C-:B------:R-:W-:Y:S02]  /*cb60*/  FFMA.FTZ R175, R175, c[0x0][0x23c], -R0.reuse ;  /* 0x00008f00afaf7a23 */ /* 0x100fe40000010800 */
[--C-:B------:R-:W-:Y:S01]  /*cb70*/  FFMA.FTZ R172, R172, c[0x0][0x23c], -R0.reuse ;  /* 0x00008f00acac7a23 */ /* 0x100fe20000010800 */
[----:B------:R-:W-:Y:S01]  /*cb80*/  MUFU.EX2 R174, R174 ;  /* 0x000000ae00ae7308 */ /* 0x000fe20000000800 */
[--C-:B------:R-:W-:Y:S02]  /*cb90*/  FFMA.FTZ R134, R134, c[0x0][0x23c], -R0.reuse ;  /* 0x00008f0086867a23 */ /* 0x100fe40000010800 */
[--C-:B------:R-:W-:Y:S02]  /*cba0*/  FFMA.FTZ R29, R33, c[0x0][0x23c], -R0.reuse ;  /* 0x00008f00211d7a23 */ /* 0x100fe40000010800 */
[--C-:B------:R-:W-:Y:S02]  /*cbb0*/  FFMA.FTZ R135, R31, c[0x0][0x23c], -R0.reuse ;  /* 0x00008f001f877a23 */ /* 0x100fe40000010800 */
[--C-:B------:R-:W-:Y:S01]  /*cbc0*/  FFMA.FTZ R170, R30, c[0x0][0x23c], -R0.reuse ;  /* 0x00008f001eaa7a23 */ /* 0x100fe20000010800 */
[----:B------:R-:W-:Y:S01]  /*cbd0*/  MUFU.EX2 R175, R175 ;  /* 0x000000af00af7308 */ /* 0x000fe20000000800 */
[----:B------:R-:W-:-:S02]  /*cbe0*/  FFMA.FTZ R177, R28, c[0x0][0x23c], -R0 ;  /* 0x00008f001cb17a23 */ /* 0x000fc40000010800 */
[--C-:B------:R-:W-:Y:S02]  /*cbf0*/  FFMA.FTZ R22, R19, c[0x0][0x23c], -R0.reuse ;  /* 0x00008f0013167a23 */ /* 0x100fe40000010800 */
[--C-:B------:R-:W-:Y:S02]  /*cc00*/  FFMA.FTZ R194, R17, c[0x0][0x23c], -R0.reuse ;  /* 0x00008f0011c27a23 */ /* 0x100fe40000010800 */
[--C-:B------:R-:W-:Y:S01]  /*cc10*/  FFMA.FTZ R191, R16, c[0x0][0x23c], -R0.reuse ;  /* 0x00008f0010bf7a23 */ /* 0x100fe20000010800 */
[----:B------:R-:W-:Y:S01]  /*cc20*/  MUFU.EX2 R172, R172 ;  /* 0x000000ac00ac7308 */ /* 0x000fe20000000800 */
[--C-:B------:R-:W-:Y:S02]  /*cc30*/  FFMA.FTZ R197, R13, c[0x0][0x23c], -R0.reuse ;  /* 0x00008f000dc57a23 */ /* 0x100fe40000010800 */
[----:B------:R-:W-:Y:S02]  /*cc40*/  FFMA.FTZ R205, R12, c[0x0][0x23c], -R0 ;  /* 0x00008f000ccd7a23 */ /* 0x000fe40000010800 */
[----:B------:R-:W-:-:S02]  /*cc50*/  FFMA.FTZ R179, R179, c[0x0][0x23c], -R2 ;  /* 0x00008f00b3b37a23 */ /* 0x000fc40000010802 */
        /* <DEDUP_REMOVED lines=13> */
[--C-:B------:R-:W-:Y:S02]  /*cd30*/  FFMA.FTZ R195, R15, c[0x0][0x23c], -R2.reuse ;  /* 0x00008f000fc37a23 */ /* 0x100fe40000010802 */
[----:B------:R-:W-:-:S03]  /*cd40*/  FFMA.FTZ R203, R14, c[0x0][0x23c], -R2 ;  /* 0x00008f000ecb7a23 */ /* 0x000fc60000010802 */
[----:B------:R-:W-:Y:S08]  /*cd50*/  MUFU.EX2 R18, R178 ;  /* 0x000000b200127308 */ /* 0x000ff00000000800 */
        /* <DEDUP_REMOVED lines=9> */
[----:B------:R-:W-:Y:S01]  /*cdf0*/  MUFU.EX2 R203, R203 ;  /* 0x000000cb00cb7308 */ /* 0x000fe20000000800 */
[----:B--2---:R-:W-:-:S07]  /*ce00*/  IMAD.WIDE.U32 R216, R9, -0x326172a9, RZ ;  /* 0xcd9e8d5709d87825 */ /* 0x004fce00078e00ff */
[----:B------:R-:W-:Y:S01]  /*ce10*/  MUFU.EX2 R197, R197 ;  /* 0x000000c500c57308 */ /* 0x000fe20000000800 */
[----:B---3--:R-:W-:Y:S01]  /*ce20*/  LOP3.LUT R0, R217, R7, RZ, 0x3c, !PT ;  /* 0x00000007d9007212 */ /* 0x008fe200078e3cff */
[----:B----4-:R-:W-:-:S06]  /*ce30*/  IMAD.WIDE.U32 R2, R5, -0x2daee0ad, RZ ;  /* 0xd2511f5305027825 */ /* 0x010fcc00078e00ff */
[----:B------:R2:W-:Y:S01]  /*ce40*/  MUFU.EX2 R9, R6 ;  /* 0x0000000600097308 */ /* 0x0005e20000000800 */
[----:B------:R-:W-:Y:S01]  /*ce50*/  IMAD.WIDE.U32 R168, R0, -0x2daee0ad, RZ ;  /* 0xd2511f5300a87825 */ /* 0x000fe200078e00ff */
[C---:B------:R-:W-:Y:S01]  /*ce60*/  LOP3.LUT R0, R3.reuse, UR8, RZ, 0x3c, !PT ;  /* 0x0000000803007c12 */ /* 0x040fe2000f8e3cff */
[----:B------:R-:W-:Y:S01]  /*ce70*/  UIADD3 UR8, UR21, 0x76cf5d0a, URZ ;  /* 0x76cf5d0a15087890 */ /* 0x000fe2000fffe03f */
[----:B------:R-:W-:Y:S01]  /*ce80*/  LOP3.LUT R212, R3, UR5, RZ, 0x3c, !PT ;  /* 0x0000000503d47c12 */ /* 0x000fe2000f8e3cff */
[----:B------:R-:W-:Y:S01]  /*ce90*/  FADD.FTZ R5, R133, -R4 ;  /* 0x8000000485057221 */ /* 0x000fe20000010000 */
[----:B------:R-:W-:Y:S01]  /*cea0*/  LOP3.LUT R20, R169, UR4, R2, 0x96, !PT ;  /* 0x00000004a9147c12 */ /* 0x000fe2000f8e9602 */
[----:B------:R-:W-:Y:S01]  /*ceb0*/  IMAD.WIDE.U32 R2, R0, -0x326172a9, RZ ;  /* 0xcd9e8d5700027825 */ /* 0x000fe200078e00ff */
[----:B------:R-:W-:Y:S01]  /*cec0*/  UIADD3 UR4, UR21, 0x32370b8f, URZ ;  /* 0x32370b8f15047890 */ /* 0x000fe2000fffe03f */
[----:B------:R-:W-:Y:S01]  /*ced0*/  MUFU.EX2 R205, R205 ;  /* 0x000000cd00cd7308 */ /* 0x000fe20000000800 */
[----:B------:R-:W-:Y:S01]  /*cee0*/  UIADD3 UR5, UR20, -0x255992d5, URZ ;  /* 0xdaa66d2b14057890 */ /* 0x000fe2000fffe03f */
[----:B------:R-:W-:Y:S01]  /*cef0*/  IMAD.WIDE.U32 R20, R20, -0x326172a9, RZ ;  /* 0xcd9e8d5714147825 */ /* 0x000fe200078e00ff */
[----:B------:R-:W-:-:S04]  /*cf00*/  LOP3.LUT R4, R3, UR33, R216, 0x96, !PT ;  /* 0x0000002103047c12 */ /* 0x000fc8000f8e96d8 */
[----:B--2---:R-:W-:Y:S01]  /*cf10*/  LOP3.LUT R6, R21, UR32, R2, 0x96, !PT ;  /* 0x0000002015067c12 */ /* 0x004fe2000f8e9602 */
[----:B------:R-:W-:Y:S02]  /*cf20*/  FMUL.FTZ R2, R5, c[0x0][0x23c] ;  /* 0x00008f0005027a20 */ /* 0x000fe40000410000 */
[----:B------:R-:W-:-:S04]  /*cf30*/  IMAD.WIDE.U32 R4, R4, -0x2daee0ad, RZ ;  /* 0xd2511f5304047825 */ /* 0x000fc800078e00ff */
[----:B------:R-:W-:Y:S01]  /*cf40*/  IMAD.WIDE.U32 R6, R6, -0x2daee0ad, RZ ;  /* 0xd2511f5306067825 */ /* 0x000fe200078e00ff */
[----:B------:R-:W-:Y:S01]  /*cf50*/  LOP3.LUT R12, R5, UR8, R168, 0x96, !PT ;  /* 0x00000008050c7c12 */ /* 0x000fe2000f8e96a8 */
[----:B------:R-:W2:Y:S03]  /*cf60*/  MUFU.EX2 R2, R2 ;  /* 0x0000000200027308 */ /* 0x000ea60000000800 */
[----:B------:R-:W-:Y:S01]  /*cf70*/  LOP3.LUT R10, R7, UR4, R4, 0x96, !PT ;  /* 0x00000004070a7c12 */ /* 0x000fe2000f8e9604 */
[----:B------:R-:W-:-:S04]  /*cf80*/  IMAD.WIDE.U32 R12, R12, -0x326172a9, RZ ;  /* 0xcd9e8d570c0c7825 */ /* 0x000fc800078e00ff */
[----:B------:R-:W-:Y:S01]  /*cf90*/  IMAD.WIDE.U32 R10, R10, -0x326172a9, RZ ;  /* 0xcd9e8d570a0a7825 */ /* 0x000fe200078e00ff */
[C-C-:B------:R-:W-:Y:S02]  /*cfa0*/  LOP3.LUT R4, R13.reuse, UR5, R20.reuse, 0x96, !PT ;  /* 0x000000050d047c12 */ /* 0x140fe4000f8e9614 */
[----:B------:R-:W-:Y:S02]  /*cfb0*/  LOP3.LUT R13, R13, UR5, R20, 0x96, !PT ;  /* 0x000000050d0d7c12 */ /* 0x000fe4000f8e9614 */
[C-C-:B------:R-:W-:Y:S01]  /*cfc0*/  LOP3.LUT R7, R11.reuse, UR34, R12.reuse, 0x96, !PT ;  /* 0x000000220b077c12 */ /* 0x140fe2000f8e960c */
[----:B------:R-:W-:Y:S01]  /*cfd0*/  IMAD.WIDE.U32 R4, R4, -0x2daee0ad, RZ ;  /* 0xd2511f5304047825 */ /* 0x000fe200078e00ff */
[----:B------:R-:W-:-:S03]  /*cfe0*/  LOP3.LUT R11, R11, UR34, R12, 0x96, !PT ;  /* 0x000000220b0b7c12 */ /* 0x000fc6000f8e960c */
[----:B--2---:R-:W-:Y:S01]  /*cff0*/  FFMA.FTZ R0, R251, R2, R9 ;  /* 0x00000002fb007223 */ /* 0x004fe20000010009 */
[----:B------:R-:W-:Y:S01]  /*d000*/  LOP3.LUT R14, R5, UR31, R6, 0x96, !PT ;  /* 0x0000001f050e7c12 */ /* 0x000fe2000f8e9606 */
[----:B------:R-:W-:-:S04]  /*d010*/  IMAD.WIDE.U32 R6, R7, -0x2daee0ad, RZ ;  /* 0xd2511f5307067825 */ /* 0x000fc800078e00ff */
[----:B------:R-:W-:Y:S01]  /*d020*/  FADD.FTZ R16, R17, R0 ;  /* 0x0000000011107221 */ /* 0x000fe20000010000 */
[----:B------:R-:W-:Y:S01]  /*d030*/  LOP3.LUT R4, R7, UR15, R4, 0x96, !PT ;  /* 0x0000000f07047c12 */ /* 0x000fe2000f8e9604 */
[----:B------:R-:W-:Y:S01]  /*d040*/  IMAD.WIDE.U32 R14, R14, -0x326172a9, RZ ;  /* 0xcd9e8d570e0e7825 */ /* 0x000fe200078e00ff */
[----:B------:R-:W-:Y:S02]  /*d050*/  FSEL R0, R192, RZ, P0 ;  /* 0x000000ffc0007208 */ /* 0x000fe40000000000 */
[----:B------:R-:W-:Y:S01]  /*d060*/  F2FP.PACK_AB R17, R17, R9 ;  /* 0x000000091111723e */ /* 0x000fe200000000ff */
[----:B------:R-:W-:-:S04]  /*d070*/  IMAD.WIDE.U32 R4, R4, -0x326172a9, RZ ;  /* 0xcd9e8d5704047825 */ /* 0x000fc800078e00ff */
[----:B------:R-:W-:Y:S01]  /*d080*/  FADD.FTZ R7, R132, -R0 ;  /* 0x8000000084077221 */ /* 0x000fe20000010000 */
[----:B------:R-:W-:Y:S01]  /*d090*/  LOP3.LUT R0, R5, UR22, R14, 0x96, !PT ;  /* 0x0000001605007c12 */ /* 0x000fe2000f8e960e */
[-C--:B------:R-:W-:Y:S01]  /*d0a0*/  FMUL.FTZ R233, R65, R2.reuse ;  /* 0x0000000241e97220 */ /* 0x080fe20000410000 */
[----:B------:R-:W-:Y:S01]  /*d0b0*/  LOP3.LUT R5, R4, 0xffff, RZ, 0xc0, !PT ;  /* 0x0000ffff04057812 */ /* 0x000fe200078ec0ff */
[----:B------:R-:W-:Y:S01]  /*d0c0*/  FMUL.FTZ R7, R7, c[0x0][0x23c] ;  /* 0x00008f0007077a20 */ /* 0x000fe20000410000 */
[----:B------:R-:W-:Y:S01]  /*d0d0*/  LOP3.LUT R3, R0, 0xff, RZ, 0xc0, !PT ;  /* 0x000000ff00037812 */ /* 0x000fe200078ec0ff */
[-C--:B------:R-:W-:Y:S02]  /*d0e0*/  FMUL.FTZ R164, R164, R2.reuse ;  /* 0x00000002a4a47220 */ /* 0x080fe40000410000 */
[-C--:B------:R-:W-:Y:S01]  /*d0f0*/  FMUL.FTZ R165, R165, R2.reuse ;  /* 0x00000002a5a57220 */ /* 0x080fe20000410000 */
[----:B------:R-:W-:Y:S01]  /*d100*/  ISETP.GE.U32.AND P2, PT, R232, R3, PT ;  /* 0x00000003e800720c */ /* 0x000fe20003f46070 */
[-C--:B------:R-:W-:Y:S01]  /*d110*/  FMUL.FTZ R160, R160, R2.reuse ;  /* 0x00000002a0a07220 */ /* 0x080fe20000410000 */
[----:B------:R-:W-:Y:S01]  /*d120*/  LOP3.LUT R3, R0, 0xffff, RZ, 0xc0, !PT ;  /* 0x0000ffff00037812 */ /* 0x000fe200078ec0ff */
[----:B------:R-:W-:-:S02]  /*d130*/  FMUL.FTZ R161, R161, R2 ;  /* 0x00000002a1a17220 */ /* 0x000fc40000410000 */
[-C--:B------:R-:W-:Y:S01]  /*d140*/  FMUL.FTZ R156, R156, R2.reuse ;  /* 0x000000029c9c7220 */ /* 0x080fe20000410000 */
[----:B------:R-:W-:Y:S01]  /*d150*/  SHF.R.U32.HI R3, RZ, 0x8, R3 ;  /* 0x00000008ff037819 */ /* 0x000fe20000011603 */
[-C--:B------:R-:W-:Y:S02]  /*d160*/  FMUL.FTZ R157, R157, R2.reuse ;  /* 0x000000029d9d7220 */ /* 0x080fe40000410000 */
[-C--:B------:R-:W-:Y:S01]  /*d170*/  FMUL.FTZ R152, R152, R2.reuse ;  /* 0x0000000298987220 */ /* 0x080fe20000410000 */
[----:B------:R-:W-:Y:S01]  /*d180*/  LOP3.LUT R3, R3, 0xffff, RZ, 0xc0, !PT ;  /* 0x0000ffff03037812 */ /* 0x000fe200078ec0ff */
[-C--:B------:R-:W-:Y:S02]  /*d190*/  FMUL.FTZ R153, R153, R2.reuse ;  /* 0x0000000299997220 */ /* 0x080fe40000410000 */
[----:B------:R-:W-:Y:S01]  /*d1a0*/  @!P2 HADD2 R8, -R17.H0_H0, -RZ.H0_H0 ;  /* 0xa00000ff1108a230 */ /* 0x000fe20000000900 */
[----:B------:R-:W-:Y:S01]  /*d1b0*/  ISETP.GE.U32.AND P5, PT, R232, R3, PT ;  /* 0x00000003e800720c */ /* 0x000fe20003fa6070 */
[-C--:B------:R-:W-:Y:S01]  /*d1c0*/  FMUL.FTZ R148, R148, R2.reuse ;  /* 0x0000000294947220 */ /* 0x080fe20000410000 */
[--C-:B------:R-:W-:Y:S01]  /*d1d0*/  SHF.R.U32.HI R3, RZ, 0x18, R0.reuse ;  /* 0x00000018ff037819 */ /* 0x100fe20000011600 */
[-C--:B------:R-:W-:Y:S01]  /*d1e0*/  FMUL.FTZ R149, R149, R2.reuse ;  /* 0x0000000295957220 */ /* 0x080fe20000410000 */
[----:B------:R-:W-:Y:S01]  /*d1f0*/  SHF.R.U32.HI R0, RZ, 0x10, R0 ;  /* 0x00000010ff007819 */ /* 0x000fe20000011600 */
[-C--:B------:R-:W-:Y:S01]  /*d200*/  FMUL.FTZ R144, R144, R2.reuse ;  /* 0x0000000290907220 */ /* 0x080fe20000410000 */
[----:B------:R-:W-:Y:S01]  /*d210*/  ISETP.GE.U32.AND P4, PT, R232, R3, PT ;  /* 0x00000003e800720c */ /* 0x000fe20003f86070 */
[-C--:B------:R-:W-:Y:S01]  /*d220*/  FMUL.FTZ R145, R145, R2.reuse ;  /* 0x0000000291917220 */ /* 0x080fe20000410000 */
[----:B------:R-:W-:Y:S01]  /*d230*/  LOP3.LUT R0, R0, 0xff, RZ, 0xc0, !PT ;  /* 0x000000ff00007812 */ /* 0x000fe200078ec0ff */
[-C--:B------:R-:W-:Y:S01]  /*d240*/  FMUL.FTZ R140, R140, R2.reuse ;  /* 0x000000028c8c7220 */ /* 0x080fe20000410000 */
[----:B------:R-:W-:Y:S01]  /*d250*/  LOP3.LUT R3, R4, 0xff, RZ, 0xc0, !PT ;  /* 0x000000ff04037812 */ /* 0x000fe200078ec0ff */
[----:B------:R-:W-:Y:S01]  /*d260*/  FMUL.FTZ R141, R141, R2 ;  /* 0x000000028d8d7220 */ /* 0x000fe20000410000 */
[----:B------:R-:W-:Y:S01]  /*d270*/  ISETP.GE.U32.AND P6, PT, R232, R0, PT ;  /* 0x00000000e800720c */ /* 0x000fe20003fc6070 */
[-C--:B------:R-:W-:Y:S01]  /*d280*/  FMUL.FTZ R136, R136, R2.reuse ;  /* 0x0000000288887220 */ /* 0x080fe20000410000 */
[----:B------:R-:W2:Y:S01]  /*d290*/  MUFU.EX2 R0, R7 ;  /* 0x0000000700007308 */ /* 0x000ea20000000800 */
[----:B------:R-:W-:Y:S01]  /*d2a0*/  ISETP.GE.U32.AND P3, PT, R232, R3, PT ;  /* 0x00000003e800720c */ /* 0x000fe20003f66070 */
[-C--:B------:R-:W-:Y:S01]  /*d2b0*/  FMUL.FTZ R137, R137, R2.reuse ;  /* 0x0000000289897220 */ /* 0x080fe20000410000 */
[--C-:B------:R-:W-:Y:S01]  /*d2c0*/  SHF.R.U32.HI R3, RZ, 0x10, R4.reuse ;  /* 0x00000010ff037819 */ /* 0x100fe20000011604 */
[-C--:B------:R-:W-:Y:S01]  /*d2d0*/  FMUL.FTZ R44, R44, R2.reuse ;  /* 0x000000022c2c7220 */ /* 0x080fe20000410000 */
[----:B------:R-:W-:Y:S01]  /*d2e0*/  SHF.R.U32.HI R4, RZ, 0x18, R4 ;  /* 0x00000018ff047819 */ /* 0x000fe20000011604 */
[----:B------:R-:W-:Y:S01]  /*d2f0*/  FMUL.FTZ R45, R45, R2 ;  /* 0x000000022d2d7220 */ /* 0x000fe20000410000 */
[----:B------:R-:W-:Y:S01]  /*d300*/  LOP3.LUT R3, R3, 0xff, RZ, 0xc0, !PT ;  /* 0x000000ff03037812 */ /* 0x000fe200078ec0ff */
[----:B------:R-:W3:Y:S01]  /*d310*/  MUFU.EX2 R7, R173 ;  /* 0x000000ad00077308 */ /* 0x000ee20000000800 */
[----:B------:R-:W-:Y:S01]  /*d320*/  ISETP.GE.U32.AND P0, PT, R232, R4, PT ;  /* 0x00000004e800720c */ /* 0x000fe20003f06070 */
[--C-:B------:R-:W-:Y:S01]  /*d330*/  FADD.FTZ R4, R176, R16.reuse ;  /* 0x00000010b0047221 */ /* 0x100fe20000010000 */
[----:B------:R-:W-:Y:S01]  /*d340*/  ISETP.GE.U32.AND P1, PT, R232, R3, PT ;  /* 0x00000003e800720c */ /* 0x000fe20003f26070 */
[-C--:B------:R-:W-:Y:S01]  /*d350*/  FMUL.FTZ R56, R56, R2.reuse ;  /* 0x0000000238387220 */ /* 0x080fe20000410000 */
[----:B------:R-:W-:Y:S01]  /*d360*/  PRMT R16, R17, 0x7632, R16 ;  /* 0x0000763211107816 */ /* 0x000fe20000000010 */
[----:B------:R-:W-:-:S02]  /*d370*/  FMUL.FTZ R57, R57, R2 ;  /* 0x0000000239397220 */ /* 0x000fc40000410000 */
[----:B--2---:R-:W-:Y:S01]  /*d380*/  FFMA.FTZ R3, R248, R0, R174 ;  /* 0x00000000f8037223 */ /* 0x004fe200000100ae */
[----:B------:R-:W-:Y:S01]  /*d390*/  PRMT R193, R17, 0x5410, R16 ;  /* 0x0000541011c17816 */ /* 0x000fe20000000010 */
[----:B------:R-:W-:Y:S01]  /*d3a0*/  @!P5 HADD2 R215, -R16.H0_H0, -RZ.H0_H0 ;  /* 0xa00000ff10d7d230 */ /* 0x000fe20000000900 */
[----:B------:R-:W-:Y:S01]  /*d3b0*/  @!P2 PRMT R17, R8, 0x5410, RZ ;  /* 0x000054100811a816 */ /* 0x000fe200000000ff */
[----:B------:R-:W-:Y:S01]  /*d3c0*/  FADD.FTZ R169, R18, R3 ;  /* 0x0000000312a97221 */ /* 0x000fe20000010000 */
[----:B------:R-:W-:Y:S01]  /*d3d0*/  SHF.R.U32.HI R3, RZ, 0x8, R5 ;  /* 0x00000008ff037819 */ /* 0x000fe20000011605 */
[----:B------:R-:W-:Y:S01]  /*d3e0*/  FMUL.FTZ R60, R60, R2 ;  /* 0x000000023c3c7220 */ /* 0x000fe20000410000 */
[----:B------:R-:W-:Y:S01]  /*d3f0*/  F2FP.PACK_AB R18, R18, R174 ;  /* 0x000000ae1212723e */ /* 0x000fe200000000ff */
[----:B---3--:R-:W-:Y:S01]  /*d400*/  FADD.FTZ R9, R7, R4 ;  /* 0x0000000407097221 */ /* 0x008fe20000010000 */
[----:B------:R-:W-:Y:S01]  /*d410*/  LOP3.LUT R4, R15, UR27, R10, 0x96, !PT ;  /* 0x0000001b0f047c12 */ /* 0x000fe2000f8e960a */
[----:B------:R-:W-:Y:S01]  /*d420*/  FADD.FTZ R8, R175, R169 ;  /* 0x000000a9af087221 */ /* 0x000fe20000010000 */
[----:B------:R-:W-:Y:S01]  /*d430*/  LOP3.LUT R3, R3, 0xffff, RZ, 0xc0, !PT ;  /* 0x0000ffff03037812 */ /* 0x000fe200078ec0ff */
[----:B------:R-:W-:Y:S01]  /*d440*/  @!P6 HADD2 R214, -R18.H0_H0, -RZ.H0_H0 ;  /* 0xa00000ff12d6e230 */ /* 0x000fe20000000900 */
[----:B------:R-:W-:Y:S01]  /*d450*/  F2FP.PACK_AB R7, R7, R176 ;  /* 0x000000b00707723e */ /* 0x000fe200000000ff */
[----:B------:R-:W-:Y:S01]  /*d460*/  IMAD.WIDE.U32 R4, R4, -0x2daee0ad, RZ ;  /* 0xd2511f5304047825 */ /* 0x000fe200078e00ff */
[----:B------:R-:W-:Y:S01]  /*d470*/  ISETP.GE.U32.AND P2, PT, R232, R3, PT ;  /* 0x00000003e800720c */ /* 0x000fe20003f46070 */
[----:B------:R-:W-:Y:S01]  /*d480*/  STG.E.U16 [R24.64+-0x80], R17 ;  /* 0xffff801118007986 */ /* 0x000fe2000c101512 */
[----:B------:R-:W-:Y:S01]  /*d490*/  @!P5 PRMT R16, R215, 0x5410, RZ ;  /* 0x00005410d710d816 */ /* 0x000fe200000000ff */
[----:B------:R-:W-:Y:S01]  /*d4a0*/  FADD.FTZ R8, R172, R8 ;  /* 0x00000008ac087221 */ /* 0x000fe20000010000 */
[----:B------:R-:W-:Y:S01]  /*d4b0*/  LOP3.LUT R3, R5, UR14, R6, 0x96, !PT ;  /* 0x0000000e05037c12 */ /* 0x000fe2000f8e9606 */
[-C--:B------:R-:W-:Y:S01]  /*d4c0*/  FMUL.FTZ R173, R37, R2.reuse ;  /* 0x0000000225ad7220 */ /* 0x080fe20000410000 */
[----:B------:R-:W-:Y:S01]  /*d4d0*/  PRMT R189, R7, 0x7610, R189 ;  /* 0x0000761007bd7816 */ /* 0x000fe200000000bd */
[-C--:B------:R-:W-:Y:S01]  /*d4e0*/  FMUL.FTZ R176, R40, R2.reuse ;  /* 0x0000000228b07220 */ /* 0x080fe20000410000 */
[----:B------:R-:W-:Y:S01]  /*d4f0*/  SHF.R.U32.HI R6, RZ, 0x10, R3 ;  /* 0x00000010ff067819 */ /* 0x000fe20000011603 */
[-C--:B------:R-:W-:Y:S01]  /*d500*/  FMUL.FTZ R61, R61, R2.reuse ;  /* 0x000000023d3d7220 */ /* 0x080fe20000410000 */
[----:B------:R-:W-:Y:S01]  /*d510*/  PRMT R190, R18, 0x7632, R190 ;  /* 0x0000763212be7816 */ /* 0x000fe200000000be */
[----:B------:R-:W-:Y:S01]  /*d520*/  @!P3 HADD2 R221, -R189.H0_H0, -RZ.H0_H0 ;  /* 0xa00000ffbdddb230 */ /* 0x000fe20000000900 */
[----:B------:R-:W-:Y:S01]  /*d530*/  LOP3.LUT R6, R6, 0xff, RZ, 0xc0, !PT ;  /* 0x000000ff06067812 */ /* 0x000fe200078ec0ff */
[----:B------:R-:W-:Y:S01]  /*d540*/  FMUL.FTZ R236, R68, R2 ;  /* 0x0000000244ec7220 */ /* 0x000fe20000410000 */
[----:B------:R-:W-:Y:S01]  /*d550*/  PRMT R188, R7, 0x7632, R188 ;  /* 0x0000763207bc7816 */ /* 0x000fe200000000bc */
[----:B------:R-:W-:Y:S01]  /*d560*/  @!P4 HADD2 R133, -R190.H0_H0, -RZ.H0_H0 ;  /* 0xa00000ffbe85c230 */ /* 0x000fe20000000900 */
[----:B------:R-:W-:Y:S01]  /*d570*/  ISETP.GE.U32.AND P5, PT, R232, R6, PT ;  /* 0x00000006e800720c */ /* 0x000fe20003fa6070 */
[-C--:B------:R-:W-:Y:S01]  /*d580*/  FMUL.FTZ R237, R69, R2.reuse ;  /* 0x0000000245ed7220 */ /* 0x080fe20000410000 */
[----:B------:R-:W-:Y:S01]  /*d590*/  F2FP.PACK_AB R6, R172, R175 ;  /* 0x000000afac06723e */ /* 0x000fe200000000ff */
[----:B------:R-:W-:Y:S01]  /*d5a0*/  @!P2 HADD2 R220, -R188.H0_H0, -RZ.H0_H0 ;  /* 0xa00000ffbcdca230 */ /* 0x000fe20000000900 */
[----:B------:R-:W-:Y:S01]  /*d5b0*/  PRMT R215, R18, 0x5410, R190 ;  /* 0x0000541012d77816 */ /* 0x000fe200000000be */
[-C--:B------:R-:W-:Y:S01]  /*d5c0*/  FMUL.FTZ R172, R36, R2.reuse ;  /* 0x0000000224ac7220 */ /* 0x080fe20000410000 */
[----:B------:R-:W-:Y:S01]  /*d5d0*/  PRMT R187, R6, 0x7610, R187 ;  /* 0x0000761006bb7816 */ /* 0x000fe200000000bb */
[-C--:B------:R-:W-:Y:S01]  /*d5e0*/  FMUL.FTZ R240, R72, R2.reuse ;  /* 0x0000000248f07220 */ /* 0x080fe20000410000 */
[----:B------:R-:W-:Y:S01]  /*d5f0*/  PRMT R209, R6, 0x7632, R209 ;  /* 0x0000763206d17816 */ /* 0x000fe200000000d1 */
[-C--:B------:R-:W-:Y:S01]  /*d600*/  FMUL.FTZ R241, R73, R2.reuse ;  /* 0x0000000249f17220 */ /* 0x080fe20000410000 */
[----:B------:R-:W-:Y:S01]  /*d610*/  LOP3.LUT R6, R4, 0xff, RZ, 0xc0, !PT ;  /* 0x000000ff04067812 */ /* 0x000fe200078ec0ff */
[----:B------:R-:W-:Y:S01]  /*d620*/  @!P1 HADD2 R213, -R187.H0_H0, -RZ.H0_H0 ;  /* 0xa00000ffbbd59230 */ /* 0x000fe20000000900 */
[----:B------:R-:W-:Y:S01]  /*d630*/  @!P6 PRMT R18, R214, 0x5410, RZ ;  /* 0x00005410d612e816 */ /* 0x000fe200000000ff */
[----:B------:R-:W-:Y:S01]  /*d640*/  @!P0 HADD2 R132, -R209.H0_H0, -RZ.H0_H0 ;  /* 0xa00000ffd1848230 */ /* 0x000fe20000000900 */
[----:B------:R-:W-:Y:S01]  /*d650*/  PRMT R214, R189, 0x5410, R188 ;  /* 0x00005410bdd67816 */ /* 0x000fe200000000bc */
[-C--:B------:R-:W-:Y:S01]  /*d660*/  FMUL.FTZ R244, R76, R2.reuse ;  /* 0x000000024cf47220 */ /* 0x080fe20000410000 */
[----:B------:R-:W-:Y:S01]  /*d670*/  @!P3 PRMT R189, R221, 0x5410, RZ ;  /* 0x00005410ddbdb816 */ /* 0x000fe200000000ff */
[----:B------:R-:W-:Y:S01]  /*d680*/  FMUL.FTZ R221, R49, R2 ;  /* 0x0000000231dd7220 */ /* 0x000fe20000410000 */
[----:B------:R-:W-:Y:S01]  /*d690*/  ISETP.GE.U32.AND P3, PT, R232, R6, PT ;  /* 0x00000006e800720c */ /* 0x000fe20003f66070 */
[-C--:B------:R-:W-:Y:S01]  /*d6a0*/  FMUL.FTZ R245, R77, R2.reuse ;  /* 0x000000024df57220 */ /* 0x080fe20000410000 */
[----:B------:R-:W-:Y:S01]  /*d6b0*/  LOP3.LUT R6, R3, 0xff, RZ, 0xc0, !PT ;  /* 0x000000ff03067812 */ /* 0x000fe200078ec0ff */
[-C--:B------:R-:W-:Y:S01]  /*d6c0*/  FMUL.FTZ R80, R80, R2.reuse ;  /* 0x0000000250507220 */ /* 0x080fe20000410000 */
[----:B------:R-:W-:Y:S01]  /*d6d0*/  @!P2 PRMT R188, R220, 0x5410, RZ ;  /* 0x00005410dcbca816 */ /* 0x000fe200000000ff */
[----:B------:R-:W-:Y:S01]  /*d6e0*/  FMUL.FTZ R220, R48, R2 ;  /* 0x0000000230dc7220 */ /* 0x000fe20000410000 */
[----:B------:R-:W-:Y:S01]  /*d6f0*/  ISETP.GE.U32.AND P2, PT, R232, R6, PT ;  /* 0x00000006e800720c */ /* 0x000fe20003f46070 */
[-C--:B------:R-:W-:Y:S01]  /*d700*/  FMUL.FTZ R81, R81, R2.reuse ;  /* 0x0000000251517220 */ /* 0x080fe20000410000 */
[----:B------:R-:W-:Y:S01]  /*d710*/  SHF.R.U32.HI R6, RZ, 0x18, R3 ;  /* 0x00000018ff067819 */ /* 0x000fe20000011603 */
[-C--:B------:R-:W-:Y:S01]  /*d720*/  FMUL.FTZ R248, R84, R2.reuse ;  /* 0x0000000254f87220 */ /* 0x080fe20000410000 */
[----:B------:R-:W-:Y:S01]  /*d730*/  LOP3.LUT R3, R3, 0xffff, RZ, 0xc0, !PT ;  /* 0x0000ffff03037812 */ /* 0x000fe200078ec0ff */
[-C--:B------:R-:W-:Y:S01]  /*d740*/  FMUL.FTZ R249, R85, R2.reuse ;  /* 0x0000000255f97220 */ /* 0x080fe20000410000 */
[----:B------:R-:W-:Y:S01]  /*d750*/  @!P4 PRMT R190, R133, 0x5410, RZ ;  /* 0x0000541085bec816 */ /* 0x000fe200000000ff */
[----:B------:R-:W-:Y:S01]  /*d760*/  FMUL.FTZ R88, R88, R2 ;  /* 0x0000000258587220 */ /* 0x000fe20000410000 */
[----:B------:R-:W-:Y:S01]  /*d770*/  SHF.R.U32.HI R3, RZ, 0x8, R3 ;  /* 0x00000008ff037819 */ /* 0x000fe20000011603 */
[----:B------:R-:W2:Y:S01]  /*d780*/  MUFU.EX2 R133, R180 ;  /* 0x000000b400857308 */ /* 0x000ea20000000800 */
[----:B------:R-:W-:Y:S01]  /*d790*/  ISETP.GE.U32.AND P4, PT, R232, R6, PT ;  /* 0x00000006e800720c */ /* 0x000fe20003f86070 */
[----:B------:R-:W-:Y:S01]  /*d7a0*/  STL [R1+0x158], R190 ;  /* 0x000158be01007387 */ /* 0x000fe20000100800 */
[----:B------:R-:W-:Y:S01]  /*d7b0*/  LOP3.LUT R3, R3, 0xffff, RZ, 0xc0, !PT ;  /* 0x0000ffff03037812 */ /* 0x000fe200078ec0ff */
[-C--:B------:R-:W-:Y:S01]  /*d7c0*/  FMUL.FTZ R89, R89, R2.reuse ;  /* 0x0000000259597220 */ /* 0x080fe20000410000 */
[--C-:B------:R-:W-:Y:S01]  /*d7d0*/  SHF.R.U32.HI R6, RZ, 0x18, R4.reuse ;  /* 0x00000018ff067819 */ /* 0x100fe20000011604 */
[----:B------:R-:W-:Y:S01]  /*d7e0*/  STL [R1+0x15c], R189 ;  /* 0x00015cbd01007387 */ /* 0x000fe20000100800 */
[----:B------:R-:W-:Y:S01]  /*d7f0*/  LOP3.LUT R7, R4, 0xffff, RZ, 0xc0, !PT ;  /* 0x0000ffff04077812 */ /* 0x000fe200078ec0ff */
[-C--:B------:R-:W-:Y:S01]  /*d800*/  FMUL.FTZ R92, R92, R2.reuse ;  /* 0x000000025c5c7220 */ /* 0x080fe20000410000 */
[----:B------:R-:W-:Y:S01]  /*d810*/  SHF.R.U32.HI R4, RZ, 0x10, R4 ;  /* 0x00000010ff047819 */ /* 0x000fe20000011604 */
[----:B------:R-:W-:Y:S01]  /*d820*/  STL [R1+0x160], R188 ;  /* 0x000160bc01007387 */ /* 0x000fe20000100800 */
[----:B------:R-:W-:Y:S01]  /*d830*/  ISETP.GE.U32.AND P6, PT, R232, R3, PT ;  /* 0x00000003e800720c */ /* 0x000fe20003fc6070 */
[-C--:B------:R-:W-:Y:S01]  /*d840*/  FMUL.FTZ R93, R93, R2.reuse ;  /* 0x000000025d5d7220 */ /* 0x080fe20000410000 */
[----:B------:R-:W-:Y:S01]  /*d850*/  F2FP.PACK_AB R3, R181, R171 ;  /* 0x000000abb503723e */ /* 0x000fe200000000ff */
[-C--:B------:R-:W-:Y:S01]  /*d860*/  FMUL.FTZ R96, R96, R2.reuse ;  /* 0x0000000260607220 */ /* 0x080fe20000410000 */
[----:B------:R-:W-:Y:S01]  /*d870*/  LOP3.LUT R4, R4, 0xff, RZ, 0xc0, !PT ;  /* 0x000000ff04047812 */ /* 0x000fe200078ec0ff */
[-C--:B------:R-:W-:Y:S01]  /*d880*/  FMUL.FTZ R97, R97, R2.reuse ;  /* 0x0000000261617220 */ /* 0x080fe20000410000 */
[----:B------:R-:W-:Y:S01]  /*d890*/  PRMT R218, R3, 0x7610, R218 ;  /* 0x0000761003da7816 */ /* 0x000fe200000000da */
[-C--:B------:R-:W-:Y:S01]  /*d8a0*/  FMUL.FTZ R65, R101, R2.reuse ;  /* 0x0000000265417220 */ /* 0x080fe20000410000 */
[----:B------:R-:W-:Y:S01]  /*d8b0*/  PRMT R169, R187, 0x5410, R209 ;  /* 0x00005410bba97816 */ /* 0x000fe200000000d1 */
[-C--:B------:R-:W-:Y:S01]  /*d8c0*/  FMUL.FTZ R104, R104, R2.reuse ;  /* 0x0000000268687220 */ /* 0x080fe20000410000 */
[----:B------:R-:W-:Y:S01]  /*d8d0*/  @!P1 PRMT R187, R213, 0x5410, RZ ;  /* 0x00005410d5bb9816 */ /* 0x000fe200000000ff */
[----:B------:R-:W-:Y:S01]  /*d8e0*/  @!P2 HADD2 R223, -R218.H0_H0, -RZ.H0_H0 ;  /* 0xa00000ffdadfa230 */ /* 0x000fe20000000900 */
[----:B-1----:R-:W-:Y:S01]  /*d8f0*/  PRMT R182, R3, 0x7632, R182 ;  /* 0x0000763203b67816 */ /* 0x002fe200000000b6 */
[----:B------:R-:W-:Y:S01]  /*d900*/  FMUL.FTZ R105, R105, R2 ;  /* 0x0000000269697220 */ /* 0x000fe20000410000 */
[----:B------:R-:W-:Y:S01]  /*d910*/  ISETP.GE.U32.AND P1, PT, R232, R4, PT ;  /* 0x00000004e800720c */ /* 0x000fe20003f26070 */
[----:B------:R-:W-:Y:S01]  /*d920*/  FADD.FTZ R4, R134, R8 ;  /* 0x0000000886047221 */ /* 0x000fe20000010000 */
[----:B------:R-:W-:Y:S01]  /*d930*/  SHF.R.U32.HI R3, RZ, 0x8, R7 ;  /* 0x00000008ff037819 */ /* 0x000fe20000011607 */
[----:B------:R-:W-:Y:S01]  /*d940*/  @!P6 HADD2 R222, -R182.H0_H0, -RZ.H0_H0 ;  /* 0xa00000ffb6dee230 */ /* 0x000fe20000000900 */
[----:B------:R-:W-:Y:S01]  /*d950*/  PRMT R206, R218, 0x5410, R182 ;  /* 0x00005410dace7816 */ /* 0x000fe200000000b6 */
[----:B------:R-:W-:Y:S01]  /*d960*/  FADD.FTZ R4, R29, R4 ;  /* 0x000000041d047221 */ /* 0x000fe20000010000 */
[----:B------:R-:W-:Y:S01]  /*d970*/  LOP3.LUT R3, R3, 0xffff, RZ, 0xc0, !PT ;  /* 0x0000ffff03037812 */ /* 0x000fe200078ec0ff */
[----:B------:R-:W-:Y:S01]  /*d980*/  STL [R1+0x164], R187 ;  /* 0x000164bb01007387 */ /* 0x000fe20000100800 */
[----:B------:R-:W-:Y:S01]  /*d990*/  @!P2 PRMT R218, R223, 0x5410, RZ ;  /* 0x00005410dfdaa816 */ /* 0x000fe200000000ff */
[----:B------:R-:W-:Y:S01]  /*d9a0*/  FMUL.FTZ R112, R112, R2 ;  /* 0x0000000270707220 */ /* 0x000fe20000410000 */
[----:B------:R-:W-:Y:S01]  /*d9b0*/  F2FP.PACK_AB R5, R29, R134 ;  /* 0x000000861d05723e */ /* 0x000fe200000000ff */
[-C--:B------:R-:W-:Y:S01]  /*d9c0*/  FMUL.FTZ R113, R113, R2.reuse ;  /* 0x0000000271717220 */ /* 0x080fe20000410000 */
[----:B------:R-:W-:Y:S01]  /*d9d0*/  ISETP.GE.U32.AND P2, PT, R232, R3, PT ;  /* 0x00000003e800720c */ /* 0x000fe20003f46070 */
[----:B------:R-:W-:Y:S01]  /*d9e0*/  FADD.FTZ R3, R135, R4 ;  /* 0x0000000487037221 */ /* 0x000fe20000010000 */
[C---:B------:R-:W-:Y:S01]  /*d9f0*/  PRMT R208, R5.reuse, 0x7610, R208 ;  /* 0x0000761005d07816 */ /* 0x040fe200000000d0 */
[----:B------:R-:W-:Y:S01]  /*da00*/  FMUL.FTZ R120, R120, R2 ;  /* 0x0000000278787220 */ /* 0x000fe20000410000 */
[----:B------:R-:W-:Y:S01]  /*da10*/  PRMT R198, R5, 0x7632, R198 ;  /* 0x0000763205c67816 */ /* 0x000fe200000000c6 */
[C---:B------:R-:W-:Y:S01]  /*da20*/  FADD.FTZ R5, R170.reuse, R3 ;  /* 0x00000003aa057221 */ /* 0x040fe20000010000 */
[----:B------:R-:W-:Y:S01]  /*da30*/  F2FP.PACK_AB R3, R170, R135 ;  /* 0x00000087aa03723e */ /* 0x000fe200000000ff */
[----:B------:R-:W-:Y:S01]  /*da40*/  @!P5 HADD2 R226, -R208.H0_H0, -RZ.H0_H0 ;  /* 0xa00000ffd0e2d230 */ /* 0x000fe20000000900 */
[----:B------:R-:W-:Y:S01]  /*da50*/  F2FP.PACK_AB R4, R211, R210 ;  /* 0x000000d2d304723e */ /* 0x000fe200000000ff */
[----:B------:R-:W-:Y:S01]  /*da60*/  @!P4 HADD2 R225, -R198.H0_H0, -RZ.H0_H0 ;  /* 0xa00000ffc6e1c230 */ /* 0x000fe20000000900 */
[----:B------:R-:W-:Y:S01]  /*da70*/  PRMT R201, R3, 0x7610, R201 ;  /* 0x0000761003c97816 */ /* 0x000fe200000000c9 */
[-C--:B------:R-:W-:Y:S01]  /*da80*/  FMUL.FTZ R121, R121, R2.reuse ;  /* 0x0000000279797220 */ /* 0x080fe20000410000 */
[----:B------:R-:W-:Y:S01]  /*da90*/  PRMT R207, R3, 0x7632, R207 ;  /* 0x0000763203cf7816 */ /* 0x000fe200000000cf */
[----:B------:R-:W-:Y:S01]  /*daa0*/  FADD.FTZ R3, R177, R5 ;  /* 0x00000005b1037221 */ /* 0x000fe20000010000 */
[----:B------:R-:W-:Y:S01]  /*dab0*/  PRMT R199, R4, 0x7610, R199 ;  /* 0x0000761004c77816 */ /* 0x000fe200000000c7 */
[----:B------:R-:W-:Y:S01]  /*dac0*/  FMUL.FTZ R124, R124, R2 ;  /* 0x000000027c7c7220 */ /* 0x000fe20000410000 */
[----:B------:R-:W-:Y:S01]  /*dad0*/  @!P0 PRMT R209, R132, 0x5410, RZ ;  /* 0x0000541084d18816 */ /* 0x000fe200000000ff */
[----:B--2---:R-:W-:Y:S01]  /*dae0*/  FADD.FTZ R3, R133, R3 ;  /* 0x0000000385037221 */ /* 0x004fe20000010000 */
[----:B------:R-:W-:Y:S01]  /*daf0*/  PRMT R200, R4, 0x7632, R200 ;  /* 0x0000763204c87816 */ /* 0x000fe200000000c8 */
[----:B------:R-:W-:Y:S01]  /*db00*/  @!P3 HADD2 R229, -R199.H0_H0, -RZ.H0_H0 ;  /* 0xa00000ffc7e5b230 */ /* 0x000fe20000000900 */
[----:B------:R-:W-:Y:S01]  /*db10*/  @!P6 PRMT R182, R222, 0x5410, RZ ;  /* 0x00005410deb6e816 */ /* 0x000fe200000000ff */
[----:B------:R1:W-:Y:S01]  /*db20*/  STL [R1+0x168], R209 ;  /* 0x000168d101007387 */ /* 0x0003e20000100800 */
[----:B------:R-:W-:Y:S01]  /*db30*/  PRMT R213, R208, 0x5410, R198 ;  /* 0x00005410d0d57816 */ /* 0x000fe200000000c6 */
[----:B------:R-:W-:Y:S01]  /*db40*/  FADD.FTZ R3, R23, R3 ;  /* 0x0000000317037221 */ /* 0x000fe20000010000 */
[----:B------:R-:W-:Y:S01]  /*db50*/  ISETP.GE.U32.AND P0, PT, R232, R6, PT ;  /* 0x00000006e800720c */ /* 0x000fe20003f06070 */
[----:B------:R-:W-:Y:S01]  /*db60*/  FADD.FTZ R6, R171, R9 ;  /* 0x00000009ab067221 */ /* 0x000fe20000010000 */
[----:B------:R-:W-:Y:S01]  /*db70*/  @!P5 PRMT R208, R226, 0x5410, RZ ;  /* 0x00005410e2d0d816 */ /* 0x000fe200000000ff */
[----:B------:R-:W-:Y:S01]  /*db80*/  STL [R1+0x16c], R206 ;  /* 0x00016cce01007387 */ /* 0x000fe20000100800 */
[----:B------:R-:W-:Y:S01]  /*db90*/  @!P4 PRMT R198, R225, 0x5410, RZ ;  /* 0x00005410e1c6c816 */ /* 0x000fe200000000ff */
[----:B------:R-:W-:Y:S01]  /*dba0*/  @!P2 HADD2 R224, -R200.H0_H0, -RZ.H0_H0 ;  /* 0xa00000ffc8e0a230 */ /* 0x000fe20000000900 */
[----:B------:R-:W-:Y:S01]  /*dbb0*/  PRMT R171, R199, 0x5410, R200 ;  /* 0x00005410c7ab7816 */ /* 0x000fe200000000c8 */
[----:B------:R-:W-:Y:S01]  /*dbc0*/  STL [R1+0x170], R218 ;  /* 0x000170da01007387 */ /* 0x000fe20000100800 */
[----:B------:R-:W-:Y:S01]  /*dbd0*/  @!P3 PRMT R199, R229, 0x5410, RZ ;  /* 0x00005410e5c7b816 */ /* 0x000fe200000000ff */
[C---:B------:R-:W-:Y:S01]  /*dbe0*/  FADD.FTZ R135, R22.reuse, R3 ;  /* 0x0000000316877221 */ /* 0x040fe20000010000 */
[----:B------:R-:W-:Y:S01]  /*dbf0*/  F2FP.PACK_AB R134, R22, R23 ;  /* 0x000000171686723e */ /* 0x000fe200000000ff */
[----:B------:R2:W-:Y:S01]  /*dc00*/  STL [R1+0x174], R182 ;  /* 0x000174b601007387 */ /* 0x0005e20000100800 */
[----:B------:R-:W-:Y:S01]  /*dc10*/  IMAD.WIDE.U32 R22, R212, -0x326172a9, RZ ;  /* 0xcd9e8d57d4167825 */ /* 0x000fe200078e00ff */
[----:B------:R-:W-:Y:S01]  /*dc20*/  @!P2 PRMT R200, R224, 0x5410, RZ ;  /* 0x00005410e0c8a816 */ /* 0x000fe200000000ff */
[----:B------:R-:W3:Y:S01]  /*dc30*/  LDC.U8 R48, c[0x0][0x2d8] ;  /* 0x0000b600ff307b82 */ /* 0x000ee20000000000 */
[----:B------:R4:W-:Y:S01]  /*dc40*/  STL [R1+0x178], R213 ;  /* 0x000178d501007387 */ /* 0x0009e20000100800 */
[----:B------:R-:W-:Y:S01]  /*dc50*/  F2FP.PACK_AB R133, R133, R177 ;  /* 0x000000b18585723e */ /* 0x000fe200000000ff */
[-C--:B------:R-:W-:Y:S01]  /*dc60*/  FMUL.FTZ R224, R52, R2.reuse ;  /* 0x0000000234e07220 */ /* 0x080fe20000410000 */
[----:B------:R-:W-:Y:S01]  /*dc70*/  @!P0 HADD2 R227, -R207.H0_H0, -RZ.H0_H0 ;  /* 0xa00000ffcfe38230 */ /* 0x000fe20000000900 */
[----:B------:R-:W-:Y:S01]  /*dc80*/  STL [R1+0x17c], R208 ;  /* 0x00017cd001007387 */ /* 0x000fe20000100800 */
[-C--:B------:R-:W-:Y:S01]  /*dc90*/  FMUL.FTZ R177, R41, R2.reuse ;  /* 0x0000000229b17220 */ /* 0x080fe20000410000 */
[----:B------:R-:W-:Y:S01]  /*dca0*/  PRMT R170, R201, 0x5410, R207 ;  /* 0x00005410c9aa7816 */ /* 0x000fe200000000cf */
[-C--:B------:R-:W-:Y:S01]  /*dcb0*/  FMUL.FTZ R225, R53, R2.reuse ;  /* 0x0000000235e17220 */ /* 0x080fe20000410000 */
[----:B------:R-:W-:Y:S01]  /*dcc0*/  STL [R1+0x180], R198 ;  /* 0x000180c601007387 */ /* 0x000fe20000100800 */
[-C--:B------:R-:W-:Y:S01]  /*dcd0*/  FMUL.FTZ R232, R64, R2.reuse ;  /* 0x0000000240e87220 */ /* 0x080fe20000410000 */
[----:B------:R-:W-:Y:S01]  /*dce0*/  @!P0 PRMT R207, R227, 0x5410, RZ ;  /* 0x00005410e3cf8816 */ /* 0x000fe200000000ff */
[-C--:B------:R-:W-:Y:S01]  /*dcf0*/  FMUL.FTZ R52, R100, R2.reuse ;  /* 0x0000000264347220 */ /* 0x080fe20000410000 */
[----:B------:R3:W-:Y:S01]  /*dd00*/  STL [R1+0x184], R171 ;  /* 0x000184ab01007387 */ /* 0x0007e20000100800 */
[-C--:B------:R-:W-:Y:S01]  /*dd10*/  FMUL.FTZ R125, R125, R2.reuse ;  /* 0x000000027d7d7220 */ /* 0x080fe20000410000 */
[----:B------:R4:W-:Y:S01]  /*dd20*/  MUFU.EX2 R29, R230 ;  /* 0x000000e6001d7308 */ /* 0x0009e20000000800 */
[-C--:B-1----:R-:W-:Y:S01]  /*dd30*/  FMUL.FTZ R209, R128, R2.reuse ;  /* 0x0000000280d17220 */ /* 0x082fe20000410000 */
[----:B------:R1:W-:Y:S01]  /*dd40*/  STL [R1+0x188], R199 ;  /* 0x000188c701007387 */ /* 0x0003e20000100800 */
[----:B------:R-:W-:Y:S01]  /*dd50*/  FMUL.FTZ R187, R129, R2 ;  /* 0x0000000281bb7220 */ /* 0x000fe20000410000 */
[----:B------:R-:W-:Y:S01]  /*dd60*/  @!P1 HADD2 R228, -R201.H0_H0, -RZ.H0_H0 ;  /* 0xa00000ffc9e49230 */ /* 0x000fe20000000900 */
[----:B------:R-:W-:Y:S01]  /*dd70*/  FADD.FTZ R6, R181, R6 ;  /* 0x00000006b5067221 */ /* 0x000fe20000010000 */
[----:B------:R-:W-:Y:S01]  /*dd80*/  MOV R69, R234 ;  /* 0x000000ea00457202 */ /* 0x000fe20000000f00 */
[-C--:B--2---:R-:W-:Y:S01]  /*dd90*/  FMUL.FTZ R182, R117, R2.reuse ;  /* 0x0000000275b67220 */ /* 0x084fe20000410000 */
[C---:B------:R-:W-:Y:S01]  /*dda0*/  PRMT R196, R133.reuse, 0x7632, R196 ;  /* 0x0000763285c47816 */ /* 0x040fe200000000c4 */
[----:B------:R-:W-:Y:S01]  /*ddb0*/  FADD.FTZ R4, R210, R6 ;  /* 0x00000006d2047221 */ /* 0x000fe20000010000 */
[----:B------:R-:W-:Y:S01]  /*ddc0*/  @!P1 PRMT R201, R228, 0x5410, RZ ;  /* 0x00005410e4c99816 */ /* 0x000fe200000000ff */
[----:B----4-:R-:W-:Y:S01]  /*ddd0*/  FMUL.FTZ R213, R116, R2 ;  /* 0x0000000274d57220 */ /* 0x010fe20000410000 */
[----:B------:R-:W-:Y:S01]  /*dde0*/  PRMT R219, R133, 0x7610, R219 ;  /* 0x0000761085db7816 */ /* 0x000fe200000000db */
[----:B------:R-:W-:Y:S01]  /*ddf0*/  FADD.FTZ R132, R211, R4 ;  /* 0x00000004d3847221 */ /* 0x000fe20000010000 */
[----:B------:R-:W-:Y:S01]  /*de00*/  LOP3.LUT R4, R21, UR32, R22, 0x96, !PT ;  /* 0x0000002015047c12 */ /* 0x000fe2000f8e9616 */
[----:B------:R-:W-:Y:S01]  /*de10*/  IMAD.MOV.U32 R73, RZ, RZ, R238 ;  /* 0x000000ffff497224 */ /* 0x000fe200078e00ee */
[----:B------:R-:W-:Y:S01]  /*de20*/  PRMT R230, R134, 0x7610, R230 ;  /* 0x0000761086e67816 */ /* 0x000fe200000000e6 */
[----:B------:R-:W-:Y:S01]  /*de30*/  IMAD.MOV.U32 R68, RZ, RZ, R235 ;  /* 0x000000ffff447224 */ /* 0x000fe200078e00eb */
[----:B------:R-:W2:Y:S01]  /*de40*/  LDC.U8 R17, c[0x0][0x2d8] ;  /* 0x0000b600ff117b82 */ /* 0x000ea20000000000 */
[----:B------:R-:W-:Y:S01]  /*de50*/  IMAD.WIDE.U32 R4, R4, -0x2daee0ad, RZ ;  /* 0xd2511f5304047825 */ /* 0x000fe200078e00ff */
[----:B------:R-:W-:Y:S01]  /*de60*/  LOP3.LUT R15, R15, UR27, R10, 0x96, !PT ;  /* 0x0000001b0f0f7c12 */ /* 0x000fe2000f8e960a */
[----:B------:R4:W-:Y:S01]  /*de70*/  STG.E.U16 [R24.64+-0x7e], R16 ;  /* 0xffff821018007986 */ /* 0x0009e2000c101512 */
[----:B------:R-:W-:Y:S01]  /*de80*/  MOV R128, R52 ;  /* 0x0000003400807202 */ /* 0x000fe20000000f00 */
[----:B---3--:R-:W-:Y:S01]  /*de90*/  FMUL.FTZ R171, R109, R2 ;  /* 0x000000026dab7220 */ /* 0x008fe20000410000 */
[----:B------:R-:W-:Y:S01]  /*dea0*/  MOV R129, R65 ;  /* 0x0000004100817202 */ /* 0x000fe20000000f00 */
[----:B------:R-:W-:-:S02]  /*deb0*/  FMUL.FTZ R166, R166, R0 ;  /* 0x00000000a6a67220 */ /* 0x000fc40000410000 */
[----:B-1----:R-:W-:Y:S01]  /*dec0*/  FMUL.FTZ R199, R108, R2 ;  /* 0x000000026cc77220 */ /* 0x002fe20000410000 */
[----:B------:R-:W-:Y:S01]  /*ded0*/  LOP3.LUT R2, R23, UR33, R216, 0x96, !PT ;  /* 0x0000002117027c12 */ /* 0x000fe2000f8e96d8 */
[-C--:B------:R-:W-:Y:S02]  /*dee0*/  FMUL.FTZ R167, R167, R0.reuse ;  /* 0x00000000a7a77220 */ /* 0x080fe40000410000 */
[----:B------:R-:W-:Y:S02]  /*def0*/  FMUL.FTZ R162, R162, R0 ;  /* 0x00000000a2a27220 */ /* 0x000fe40000410000 */
[----:B------:R-:W-:-:S04]  /*df00*/  IMAD.WIDE.U32 R2, R2, -0x2daee0ad, RZ ;  /* 0xd2511f5302027825 */ /* 0x000fc800078e00ff */
[-C--:B------:R-:W-:Y:S01]  /*df10*/  FMUL.FTZ R163, R163, R0.reuse ;  /* 0x00000000a3a37220 */ /* 0x080fe20000410000 */
[----:B------:R-:W-:Y:S01]  /*df20*/  LOP3.LUT R3, R3, UR8, R168, 0x96, !PT ;  /* 0x0000000803037c12 */ /* 0x000fe2000f8e96a8 */
[-C--:B------:R-:W-:Y:S01]  /*df30*/  FMUL.FTZ R158, R158, R0.reuse ;  /* 0x000000009e9e7220 */ /* 0x080fe20000410000 */
[----:B------:R-:W-:Y:S01]  /*df40*/  LOP3.LUT R6, R5, UR4, R2, 0x96, !PT ;  /* 0x0000000405067c12 */ /* 0x000fe2000f8e9602 */
[----:B------:R-:W-:Y:S02]  /*df50*/  FMUL.FTZ R159, R159, R0 ;  /* 0x000000009f9f7220 */ /* 0x000fe40000410000 */
[----:B------:R-:W-:-:S04]  /*df60*/  IMAD.WIDE.U32 R8, R3, -0x326172a9, RZ ;  /* 0xcd9e8d5703087825 */ /* 0x000fc800078e00ff */
[----:B------:R-:W-:Y:S01]  /*df70*/  IMAD.WIDE.U32 R6, R6, -0x326172a9, RZ ;  /* 0xcd9e8d5706067825 */ /* 0x000fe200078e00ff */
[----:B------:R-:W-:-:S03]  /*df80*/  LOP3.LUT R3, R9, UR5, R20, 0x96, !PT ;  /* 0x0000000509037c12 */ /* 0x000fc6000f8e9614 */
        /* <DEDUP_REMOVED lines=10> */
[-C--:B------:R-:W-:Y:S01]  /*e030*/  FMUL.FTZ R146, R146, R0.reuse ;  /* 0x0000000092927220 */ /* 0x080fe20000410000 */
[----:B------:R-:W-:Y:S01]  /*e040*/  LOP3.LUT R2, R9, UR15, R2, 0x96, !PT ;  /* 0x0000000f09027c12 */ /* 0x000fe2000f8e9602 */
[-C--:B------:R-:W-:Y:S02]  /*e050*/  FMUL.FTZ R147, R147, R0.reuse ;  /* 0x0000000093937220 */ /* 0x080fe40000410000 */
[----:B------:R-:W-:Y:S02]  /*e060*/  FMUL.FTZ R142, R142, R0 ;  /* 0x000000008e8e7220 */ /* 0x000fe40000410000 */
[----:B------:R-:W-:-:S04]  /*e070*/  IMAD.WIDE.U32 R2, R2, -0x326172a9, RZ ;  /* 0xcd9e8d5702027825 */ /* 0x000fc800078e00ff */
[-C--:B------:R-:W-:Y:S01]  /*e080*/  FMUL.FTZ R143, R143, R0.reuse ;  /* 0x000000008f8f7220 */ /* 0x080fe20000410000 */
[----:B------:R-:W-:Y:S01]  /*e090*/  LOP3.LUT R4, R3, UR22, R4, 0x96, !PT ;  /* 0x0000001603047c12 */ /* 0x000fe2000f8e9604 */
[-C--:B------:R-:W-:Y:S01]  /*e0a0*/  FMUL.FTZ R138, R138, R0.reuse ;  /* 0x000000008a8a7220 */ /* 0x080fe20000410000 */
[----:B------:R-:W-:Y:S01]  /*e0b0*/  LOP3.LUT R6, R2, 0xffff, RZ, 0xc0, !PT ;  /* 0x0000ffff02067812 */ /* 0x000fe200078ec0ff */
[-C--:B------:R-:W-:Y:S01]  /*e0c0*/  FMUL.FTZ R139, R139, R0.reuse ;  /* 0x000000008b8b7220 */ /* 0x080fe20000410000 */
        /* <DEDUP_REMOVED lines=13> */
[-C--:B------:R-:W-:Y:S01]  /*e1a0*/  FMUL.FTZ R226, R54, R0.reuse ;  /* 0x0000000036e27220 */ /* 0x080fe20000410000 */
[----:B------:R-:W-:Y:S01]  /*e1b0*/  ISETP.GE.U32.AND P3, PT, R48, R5, PT ;  /* 0x000000053000720c */ /* 0x000fe20003f66070 */
[-C--:B------:R-:W-:Y:S01]  /*e1c0*/  FMUL.FTZ R227, R55, R0.reuse ;  /* 0x0000000037e37220 */ /* 0x080fe20000410000 */
[--C-:B------:R-:W-:Y:S01]  /*e1d0*/  SHF.R.U32.HI R5, RZ, 0x10, R4.reuse ;  /* 0x00000010ff057819 */ /* 0x100fe20000011604 */
[-C--:B------:R-:W-:Y:S01]  /*e1e0*/  FMUL.FTZ R58, R58, R0.reuse ;  /* 0x000000003a3a7220 */ /* 0x080fe20000410000 */
[----:B------:R-:W-:Y:S01]  /*e1f0*/  SHF.R.U32.HI R4, RZ, 0x18, R4 ;  /* 0x00000018ff047819 */ /* 0x000fe20000011604 */
[-C--:B------:R-:W-:Y:S01]  /*e200*/  FMUL.FTZ R59, R59, R0.reuse ;  /* 0x000000003b3b7220 */ /* 0x080fe20000410000 */
[----:B------:R-:W-:Y:S01]  /*e210*/  LOP3.LUT R5, R5, 0xff, RZ, 0xc0, !PT ;  /* 0x000000ff05057812 */ /* 0x000fe200078ec0ff */
[----:B------:R-:W-:Y:S01]  /*e220*/  FMUL.FTZ R62, R62, R0 ;  /* 0x000000003e3e7220 */ /* 0x000fe20000410000 */
[----:B------:R-:W-:Y:S01]  /*e230*/  ISETP.GE.U32.AND P0, PT, R48, R4, PT ;  /* 0x000000043000720c */ /* 0x000fe20003f06070 */
[-C--:B------:R-:W-:Y:S01]  /*e240*/  FMUL.FTZ R63, R63, R0.reuse ;  /* 0x000000003f3f7220 */ /* 0x080fe20000410000 */
[----:B------:R-:W-:Y:S01]  /*e250*/  LOP3.LUT R4, R2, 0xff, RZ, 0xc0, !PT ;  /* 0x000000ff02047812 */ /* 0x000fe200078ec0ff */
[-C--:B------:R-:W-:Y:S01]  /*e260*/  FMUL.FTZ R234, R66, R0.reuse ;  /* 0x0000000042ea7220 */ /* 0x080fe20000410000 */
[C---:B------:R-:W-:Y:S01]  /*e270*/  ISETP.GE.U32.AND P5, PT, R48.reuse, R5, PT ;  /* 0x000000053000720c */ /* 0x040fe20003fa6070 */
[----:B------:R-:W-:Y:S01]  /*e280*/  FMUL.FTZ R235, R67, R0 ;  /* 0x0000000043eb7220 */ /* 0x000fe20000410000 */
[----:B------:R-:W-:Y:S01]  /*e290*/  ISETP.GE.U32.AND P2, PT, R48, R4, PT ;  /* 0x000000043000720c */ /* 0x000fe20003f46070 */
[----:B------:R1:W3:Y:S01]  /*e2a0*/  MUFU.EX2 R5, R231 ;  /* 0x000000e700057308 */ /* 0x0002e20000000800 */
[--C-:B------:R-:W-:Y:S01]  /*e2b0*/  SHF.R.U32.HI R4, RZ, 0x10, R2.reuse ;  /* 0x00000010ff047819 */ /* 0x100fe20000011602 */
[-C--:B------:R-:W-:Y:S01]  /*e2c0*/  FMUL.FTZ R238, R70, R0.reuse ;  /* 0x0000000046ee7220 */ /* 0x080fe20000410000 */
[----:B------:R-:W-:Y:S01]  /*e2d0*/  SHF.R.U32.HI R2, RZ, 0x18, R2 ;  /* 0x00000018ff027819 */ /* 0x000fe20000011602 */
[-C--:B------:R-:W-:Y:S01]  /*e2e0*/  FMUL.FTZ R239, R71, R0.reuse ;  /* 0x0000000047ef7220 */ /* 0x080fe20000410000 */
[----:B------:R-:W-:Y:S01]  /*e2f0*/  LOP3.LUT R3, R4, 0xff, RZ, 0xc0, !PT ;  /* 0x000000ff04037812 */ /* 0x000fe200078ec0ff */
[----:B------:R-:W-:Y:S01]  /*e300*/  FMUL.FTZ R242, R74, R0 ;  /* 0x000000004af27220 */ /* 0x000fe20000410000 */
[C---:B------:R-:W-:Y:S01]  /*e310*/  ISETP.GE.U32.AND P1, PT, R48.reuse, R2, PT ;  /* 0x000000023000720c */ /* 0x040fe20003f26070 */
[----:B------:R-:W-:Y:S01]  /*e320*/  FMUL.FTZ R243, R75, R0 ;  /* 0x000000004bf37220 */ /* 0x000fe20000410000 */
[----:B------:R-:W-:Y:S01]  /*e330*/  ISETP.GE.U32.AND P6, PT, R48, R3, PT ;  /* 0x000000033000720c */ /* 0x000fe20003fc6070 */
[----:B------:R-:W-:Y:S01]  /*e340*/  IMAD.WIDE.U32 R2, R7, -0x2daee0ad, RZ ;  /* 0xd2511f5307027825 */ /* 0x000fe200078e00ff */
[----:B------:R-:W-:-:S02]  /*e350*/  @!P0 HADD2 R26, -R196.H0_H0, -RZ.H0_H0 ;  /* 0xa00000ffc41a8230 */ /* 0x000fc40000000900 */
[----:B------:R-:W-:Y:S01]  /*e360*/  @!P5 HADD2 R27, -R219.H0_H0, -RZ.H0_H0 ;  /* 0xa00000ffdb1bd230 */ /* 0x000fe20000000900 */
[-C--:B------:R-:W-:Y:S01]  /*e370*/  FMUL.FTZ R246, R78, R0.reuse ;  /* 0x000000004ef67220 */ /* 0x080fe20000410000 */
[----:B------:R-:W-:Y:S01]  /*e380*/  LOP3.LUT R4, R3, UR14, R8, 0x96, !PT ;  /* 0x0000000e03047c12 */ /* 0x000fe2000f8e9608 */
[-C--:B------:R-:W-:Y:S01]  /*e390*/  FMUL.FTZ R247, R79, R0.reuse ;  /* 0x000000004ff77220 */ /* 0x080fe20000410000 */
[----:B------:R-:W-:Y:S01]  /*e3a0*/  LOP3.LUT R9, R2, 0xffff, RZ, 0xc0, !PT ;  /* 0x0000ffff02097812 */ /* 0x000fe200078ec0ff */
[-C--:B------:R-:W-:Y:S01]  /*e3b0*/  FMUL.FTZ R82, R82, R0.reuse ;  /* 0x0000000052527220 */ /* 0x080fe20000410000 */
[----:B------:R-:W-:Y:S01]  /*e3c0*/  LOP3.LUT R7, R2, 0xff, RZ, 0xc0, !PT ;  /* 0x000000ff02077812 */ /* 0x000fe200078ec0ff */
[-C--:B------:R-:W-:Y:S01]  /*e3d0*/  FMUL.FTZ R83, R83, R0.reuse ;  /* 0x0000000053537220 */ /* 0x080fe20000410000 */
[--C-:B------:R-:W-:Y:S01]  /*e3e0*/  SHF.R.U32.HI R8, RZ, 0x10, R2.reuse ;  /* 0x00000010ff087819 */ /* 0x100fe20000011602 */
[-C--:B------:R-:W-:Y:S01]  /*e3f0*/  FMUL.FTZ R250, R86, R0.reuse ;  /* 0x0000000056fa7220 */ /* 0x080fe20000410000 */
[----:B------:R-:W-:Y:S01]  /*e400*/  SHF.R.U32.HI R3, RZ, 0x18, R2 ;  /* 0x00000018ff037819 */ /* 0x000fe20000011602 */
[-C--:B------:R-:W-:Y:S01]  /*e410*/  FMUL.FTZ R251, R87, R0.reuse ;  /* 0x0000000057fb7220 */ /* 0x080fe20000410000 */
[----:B-1----:R-:W-:Y:S01]  /*e420*/  PRMT R231, R134, 0x7632, R231 ;  /* 0x0000763286e77816 */ /* 0x002fe200000000e7 */
[-C--:B------:R-:W-:Y:S01]  /*e430*/  FMUL.FTZ R90, R90, R0.reuse ;  /* 0x000000005a5a7220 */ /* 0x080fe20000410000 */
[----:B------:R-:W-:Y:S01]  /*e440*/  @!P6 HADD2 R33, -R230.H0_H0, -RZ.H0_H0 ;  /* 0xa00000ffe621e230 */ /* 0x000fe20000000900 */
[----:B------:R-:W-:-:S02]  /*e450*/  FMUL.FTZ R91, R91, R0 ;  /* 0x000000005b5b7220 */ /* 0x000fc40000410000 */
[-C--:B------:R-:W-:Y:S01]  /*e460*/  FMUL.FTZ R94, R94, R0.reuse ;  /* 0x000000005e5e7220 */ /* 0x080fe20000410000 */
[----:B------:R-:W-:Y:S01]  /*e470*/  @!P1 HADD2 R32, -R231.H0_H0, -RZ.H0_H0 ;  /* 0xa00000ffe7209230 */ /* 0x000fe20000000900 */
        /* <DEDUP_REMOVED lines=8> */
[----:B------:R-:W-:Y:S01]  /*e500*/  MOV R134, R106 ;  /* 0x0000006a00867202 */ /* 0x000fe20000000f00 */
[-C--:B------:R-:W-:Y:S02]  /*e510*/  FMUL.FTZ R208, R111, R0.reuse ;  /* 0x000000006fd07220 */ /* 0x080fe40000410000 */
        /* <DEDUP_REMOVED lines=9> */
[----:B------:R-:W-:Y:S01]  /*e5b0*/  FMUL.FTZ R189, R131, R0 ;  /* 0x0000000083bd7220 */ /* 0x000fe20000410000 */
[----:B---3--:R-:W-:Y:S01]  /*e5c0*/  F2FP.PACK_AB R0, R5, R29 ;  /* 0x0000001d0500723e */ /* 0x008fe200000000ff */
[----:B------:R-:W-:Y:S01]  /*e5d0*/  FADD.FTZ R2, R29, R132 ;  /* 0x000000841d027221 */ /* 0x000fe20000010000 */
[----:B------:R-:W-:Y:S01]  /*e5e0*/  MOV R29, R93 ;  /* 0x0000005d001d7202 */ /* 0x000fe20000000f00 */
[----:B------:R-:W-:Y:S01]  /*e5f0*/  IMAD.MOV.U32 R72, RZ, RZ, R68 ;  /* 0x000000ffff487224 */ /* 0x000fe200078e0044 */
[C---:B------:R-:W-:Y:S01]  /*e600*/  PRMT R190, R0.reuse, 0x7610, R190 ;  /* 0x0000761000be7816 */ /* 0x040fe200000000be */
[----:B------:R-:W-:Y:S01]  /*e610*/  FADD.FTZ R2, R5, R2 ;  /* 0x0000000205027221 */ /* 0x000fe20000010000 */
[----:B------:R-:W-:Y:S01]  /*e620*/  PRMT R192, R0, 0x7632, R192 ;  /* 0x0000763200c07816 */ /* 0x000fe200000000c0 */
[----:B------:R-:W1:Y:S01]  /*e630*/  MUFU.EX2 R5, R252 ;  /* 0x000000fc00057308 */ /* 0x000e620000000800 */
[----:B------:R-:W-:Y:S01]  /*e640*/  SHF.R.U32.HI R0, RZ, 0x8, R6 ;  /* 0x00000008ff007819 */ /* 0x000fe20000011606 */
[----:B------:R-:W-:Y:S01]  /*e650*/  @!P4 HADD2 R19, -R190.H0_H0, -RZ.H0_H0 ;  /* 0xa00000ffbe13c230 */ /* 0x000fe20000000900 */
[----:B------:R-:W-:Y:S01]  /*e660*/  PRMT R49, R190, 0x5410, R192 ;  /* 0x00005410be317816 */ /* 0x000fe200000000c0 */
[----:B------:R-:W-:Y:S01]  /*e670*/  IMAD.MOV.U32 R68, RZ, RZ, R194 ;  /* 0x000000ffff447224 */ /* 0x000fe200078e00c2 */
[----:B------:R-:W-:Y:S01]  /*e680*/  LOP3.LUT R0, R0, 0xffff, RZ, 0xc0, !PT ;  /* 0x0000ffff00007812 */ /* 0x000fe200078ec0ff */
[----:B------:R-:W-:Y:S01]  /*e690*/  @!P3 HADD2 R28, -R192.H0_H0, -RZ.H0_H0 ;  /* 0xa00000ffc01cb230 */ /* 0x000fe20000000900 */
[----:B------:R-:W-:Y:S01]  /*e6a0*/  @!P4 PRMT R190, R19, 0x5410, RZ ;  /* 0x0000541013bec816 */ /* 0x000fe200000000ff */
[----:B------:R3:W1:Y:S01]  /*e6b0*/  MUFU.EX2 R6, R69 ;  /* 0x0000004500067308 */ /* 0x0006620000000800 */
[----:B------:R-:W-:Y:S01]  /*e6c0*/  ISETP.GE.U32.AND P4, PT, R48, R0, PT ;  /* 0x000000003000720c */ /* 0x000fe20003f86070 */
[----:B------:R-:W-:Y:S01]  /*e6d0*/  IMAD.MOV.U32 R131, RZ, RZ, R53 ;  /* 0x000000ffff837224 */ /* 0x000fe200078e0035 */
[----:B------:R-:W-:Y:S01]  /*e6e0*/  SHF.R.U32.HI R0, RZ, 0x10, R4 ;  /* 0x00000010ff007819 */ /* 0x000fe20000011604 */
[----:B------:R-:W-:Y:S01]  /*e6f0*/  IMAD.MOV.U32 R130, RZ, RZ, R64 ;  /* 0x000000ffff827224 */ /* 0x000fe200078e0040 */
[----:B------:R-:W-:Y:S01]  /*e700*/  PRMT R19, R230, 0x5410, R231 ;  /* 0x00005410e6137816 */ /* 0x000fe200000000e7 */
[----:B------:R-:W-:Y:S01]  /*e710*/  IMAD.MOV.U32 R133, RZ, RZ, R105 ;  /* 0x000000ffff857224 */ /* 0x000fe200078e0069 */
[----:B------:R-:W-:Y:S01]  /*e720*/  LOP3.LUT R0, R0, 0xff, RZ, 0xc0, !PT ;  /* 0x000000ff00007812 */ /* 0x000fe200078ec0ff */
[----:B------:R-:W-:Y:S01]  /*e730*/  IMAD.MOV.U32 R132, RZ, RZ, R104 ;  /* 0x000000ffff847224 */ /* 0x000fe200078e0068 */
[----:B------:R-:W-:-:S02]  /*e740*/  @!P1 PRMT R231, R32, 0x5410, RZ ;  /* 0x0000541020e79816 */ /* 0x000fc400000000ff */
[----:B------:R-:W-:Y:S02]  /*e750*/  @!P3 PRMT R192, R28, 0x5410, RZ ;  /* 0x000054101cc0b816 */ /* 0x000fe400000000ff */
[----:B------:R-:W-:Y:S02]  /*e760*/  ISETP.GE.U32.AND P3, PT, R48, R7, PT ;  /* 0x000000073000720c */ /* 0x000fe40003f66070 */
[----:B------:R-:W-:Y:S02]  /*e770*/  @!P6 PRMT R230, R33, 0x5410, RZ ;  /* 0x0000541021e6e816 */ /* 0x000fe400000000ff */
[----:B---3--:R-:W-:Y:S02]  /*e780*/  MOV R69, R195 ;  /* 0x000000c300457202 */ /* 0x008fe40000000f00 */
[----:B------:R-:W-:Y:S02]  /*e790*/  PRMT R195, R219, 0x5410, R196 ;  /* 0x00005410dbc37816 */ /* 0x000fe400000000c4 */
[----:B------:R-:W-:Y:S01]  /*e7a0*/  @!P0 PRMT R196, R26, 0x5410, RZ ;  /* 0x000054101ac48816 */ /* 0x000fe200000000ff */
[----:B------:R-:W-:Y:S01]  /*e7b0*/  MUFU.EX2 R7, R69 ;  /* 0x0000004500077308 */ /* 0x000fe20000000800 */
[----:B------:R-:W-:Y:S01]  /*e7c0*/  ISETP.GE.U32.AND P0, PT, R48, R3, PT ;  /* 0x000000033000720c */ /* 0x000fe20003f06070 */
[----:B-1----:R-:W-:Y:S01]  /*e7d0*/  FADD.FTZ R3, R5, R2 ;  /* 0x0000000205037221 */ /* 0x002fe20000010000 */
[----:B------:R-:W-:-:S02]  /*e7e0*/  F2FP.PACK_AB R2, R6, R5 ;  /* 0x000000050602723e */ /* 0x000fc400000000ff */
[----:B------:R-:W-:Y:S01]  /*e7f0*/  @!P5 PRMT R219, R27, 0x5410, RZ ;  /* 0x000054101bdbd816 */ /* 0x000fe200000000ff */
[----:B------:R-:W-:Y:S01]  /*e800*/  FADD.FTZ R3, R6, R3 ;  /* 0x0000000306037221 */ /* 0x000fe20000010000 */
[C---:B------:R-:W-:Y:S01]  /*e810*/  PRMT R212, R2.reuse, 0x7610, R212 ;  /* 0x0000761002d47816 */ /* 0x040fe200000000d4 */
[----:B------:R-:W-:Y:S01]  /*e820*/  MUFU.EX2 R6, R72 ;  /* 0x0000004800067308 */ /* 0x000fe20000000800 */
[----:B------:R-:W-:Y:S02]  /*e830*/  PRMT R252, R2, 0x7632, R252 ;  /* 0x0000763202fc7816 */ /* 0x000fe400000000fc */
[----:B------:R-:W-:Y:S01]  /*e840*/  ISETP.GE.U32.AND P5, PT, R48, R0, PT ;  /* 0x000000003000720c */ /* 0x000fe20003fa6070 */
[----:B------:R-:W-:Y:S01]  /*e850*/  @!P2 HADD2 R31, -R212.H0_H0, -RZ.H0_H0 ;  /* 0xa00000ffd41fa230 */ /* 0x000fe20000000900 */
[----:B------:R-:W-:Y:S01]  /*e860*/  LOP3.LUT R0, R4, 0xff, RZ, 0xc0, !PT ;  /* 0x000000ff04007812 */ /* 0x000fe200078ec0ff */
[----:B------:R-:W-:Y:S01]  /*e870*/  @!P4 HADD2 R30, -R252.H0_H0, -RZ.H0_H0 ;  /* 0xa00000fffc1ec230 */ /* 0x000fe20000000900 */
[----:B------:R-:W-:Y:S01]  /*e880*/  PRMT R194, R212, 0x5410, R252 ;  /* 0x00005410d4c27816 */ /* 0x000fe200000000fc */
[----:B------:R-:W1:Y:S01]  /*e890*/  MUFU.EX2 R2, R73 ;  /* 0x0000004900027308 */ /* 0x000e620000000800 */
[----:B------:R-:W-:Y:S01]  /*e8a0*/  @!P2 PRMT R212, R31, 0x5410, RZ ;  /* 0x000054101fd4a816 */ /* 0x000fe200000000ff */
[----:B------:R-:W-:Y:S01]  /*e8b0*/  IMAD.MOV.U32 R31, RZ, RZ, R95 ;  /* 0x000000ffff1f7224 */ /* 0x000fe200078e005f */
[----:B------:R-:W-:-:S02]  /*e8c0*/  ISETP.GE.U32.AND P2, PT, R48, R0, PT ;  /* 0x000000003000720c */ /* 0x000fc40003f46070 */
[----:B------:R-:W-:Y:S02]  /*e8d0*/  SHF.R.U32.HI R0, RZ, 0x18, R4 ;  /* 0x00000018ff007819 */ /* 0x000fe40000011604 */
[----:B------:R-:W-:Y:S01]  /*e8e0*/  @!P4 PRMT R252, R30, 0x5410, RZ ;  /* 0x000054101efcc816 */ /* 0x000fe200000000ff */
[----:B------:R3:W-:Y:S01]  /*e8f0*/  MUFU.EX2 R5, R191 ;  /* 0x000000bf00057308 */ /* 0x0007e20000000800 */
[----:B------:R-:W-:Y:S01]  /*e900*/  ISETP.GE.U32.AND P4, PT, R48, R0, PT ;  /* 0x000000003000720c */ /* 0x000fe20003f86070 */
[----:B------:R-:W-:Y:S01]  /*e910*/  IMAD.MOV.U32 R30, RZ, RZ, R94 ;  /* 0x000000ffff1e7224 */ /* 0x000fe200078e005e */
[----:B------:R-:W-:Y:S02]  /*e920*/  LOP3.LUT R0, R8, 0xff, RZ, 0xc0, !PT ;  /* 0x000000ff08007812 */ /* 0x000fe400078ec0ff */
[----:B--2---:R-:W-:Y:S02]  /*e930*/  PRMT R8, R17, 0x7054, R17 ;  /* 0x0000705411087816 */ /* 0x004fe40000000011 */
[----:B------:R-:W-:Y:S01]  /*e940*/  ISETP.GE.U32.AND P1, PT, R48, R0, PT ;  /* 0x000000003000720c */ /* 0x000fe20003f26070 */
[----:B-1----:R-:W-:Y:S01]  /*e950*/  FADD.FTZ R3, R2, R3 ;  /* 0x0000000302037221 */ /* 0x002fe20000010000 */
[----:B------:R-:W-:-:S02]  /*e960*/  LOP3.LUT R0, R4, 0xffff, RZ, 0xc0, !PT ;  /* 0x0000ffff04007812 */ /* 0x000fc400078ec0ff */
[----:B------:R-:W1:Y:S01]  /*e970*/  MUFU.EX2 R4, R68 ;  /* 0x0000004400047308 */ /* 0x000e620000000800 */
[C---:B------:R-:W-:Y:S01]  /*e980*/  F2FP.PACK_AB R2, R6.reuse, R2 ;  /* 0x000000020602723e */ /* 0x040fe200000000ff */
[----:B------:R-:W-:Y:S01]  /*e990*/  FADD.FTZ R3, R6, R3 ;  /* 0x0000000306037221 */ /* 0x000fe20000010000 */
[----:B------:R-:W-:Y:S02]  /*e9a0*/  SHF.R.U32.HI R0, RZ, 0x8, R0 ;  /* 0x00000008ff007819 */ /* 0x000fe40000011600 */
[----:B------:R-:W-:Y:S02]  /*e9b0*/  PRMT R229, R2, 0x7610, R229 ;  /* 0x0000761002e57816 */ /* 0x000fe400000000e5 */
[----:B------:R-:W-:Y:S02]  /*e9c0*/  LOP3.LUT R0, R0, 0xffff, RZ, 0xc0, !PT ;  /* 0x0000ffff00007812 */ /* 0x000fe400078ec0ff */
[----:B------:R-:W-:Y:S01]  /*e9d0*/  PRMT R228, R2, 0x7632, R228 ;  /* 0x0000763202e47816 */ /* 0x000fe200000000e4 */
[----:B------:R-:W-:Y:S01]  /*e9e0*/  @!P2 HADD2 R34, -R229.H0_H0, -RZ.H0_H0 ;  /* 0xa00000ffe522a230 */ /* 0x000fe20000000900 */
[----:B------:R-:W-:-:S02]  /*e9f0*/  ISETP.GE.U32.AND P6, PT, R48, R0, PT ;  /* 0x000000003000720c */ /* 0x000fc40003fc6070 */
[----:B------:R-:W-:Y:S02]  /*ea00*/  SHF.R.U32.HI R0, RZ, 0x8, R9 ;  /* 0x00000008ff007819 */ /* 0x000fe40000011609 */
[----:B---3--:R-:W-:Y:S01]  /*ea10*/  PRMT R191, R229, 0x5410, R228 ;  /* 0x00005410e5bf7816 */ /* 0x008fe200000000e4 */
[----:B-1----:R-:W-:Y:S01]  /*ea20*/  FADD.FTZ R2, R4, R135 ;  /* 0x0000008704027221 */ /* 0x002fe20000010000 */
[----:B------:R-:W-:Y:S01]  /*ea30*/  LOP3.LUT R0, R0, 0xffff, RZ, 0xc0, !PT ;  /* 0x0000ffff00007812 */ /* 0x000fe200078ec0ff */
[----:B------:R-:W-:Y:S01]  /*ea40*/  IMAD.MOV.U32 R68, RZ, RZ, R193 ;  /* 0x000000ffff447224 */ /* 0x000fe200078e00c1 */
[----:B------:R-:W-:Y:S01]  /*ea50*/  @!P2 PRMT R229, R34, 0x5410, RZ ;  /* 0x0000541022e5a816 */ /* 0x000fe200000000ff */
[----:B------:R-:W-:Y:S01]  /*ea60*/  FADD.FTZ R193, R5, R2 ;  /* 0x0000000205c17221 */ /* 0x000fe20000010000 */
[----:B------:R-:W-:Y:S01]  /*ea70*/  ISETP.GE.U32.AND P2, PT, R48, R0, PT ;  /* 0x000000003000720c */ /* 0x000fe20003f46070 */
[----:B------:R-:W-:Y:S01]  /*ea80*/  IMAD R2, R13, -0x2daee0ad, RZ ;  /* 0xd2511f530d027824 */ /* 0x000fe200078e02ff */
[----:B------:R-:W-:Y:S01]  /*ea90*/  F2FP.PACK_AB R0, R5, R4 ;  /* 0x000000040500723e */ /* 0x000fe200000000ff */
[----:B------:R-:W-:Y:S01]  /*eaa0*/  IMAD.WIDE.U32 R12, R11, -0x2daee0ad, RZ ;  /* 0xd2511f530b0c7825 */ /* 0x000fe200078e00ff */
[----:B------:R-:W-:Y:S01]  /*eab0*/  MOV R32, c[0x0][0x228] ;  /* 0x00008a0000207a02 */ /* 0x000fe20000000f00 */
[----:B------:R-:W-:Y:S01]  /*eac0*/  @!P6 HADD2 R40, -R228.H0_H0, -RZ.H0_H0 ;  /* 0xa00000ffe428e230 */ /* 0x000fe20000000900 */
[C---:B------:R-:W-:Y:S01]  /*ead0*/  PRMT R211, R0.reuse, 0x7610, R211 ;  /* 0x0000761000d37816 */ /* 0x040fe200000000d3 */
[----:B------:R-:W-:Y:S01]  /*eae0*/  IMAD.MOV.U32 R48, RZ, RZ, R204 ;  /* 0x000000ffff307224 */ /* 0x000fe200078e00cc */
[----:B------:R-:W-:Y:S01]  /*eaf0*/  LOP3.LUT R2, R13, UR15, R2, 0x96, !PT ;  /* 0x0000000f0d027c12 */ /* 0x000fe2000f8e9602 */
[----:B------:R-:W-:Y:S01]  /*eb00*/  FADD.FTZ R204, R7, R3 ;  /* 0x0000000307cc7221 */ /* 0x000fe20000010000 */
[----:B------:R-:W-:Y:S01]  /*eb10*/  PRMT R210, R0, 0x7632, R210 ;  /* 0x0000763200d27816 */ /* 0x000fe200000000d2 */
[----:B------:R-:W-:Y:S01]  /*eb20*/  IMAD.SHL.U32 R32, R32, 0x8, RZ ;  /* 0x0000000820207824 */ /* 0x000fe200078e00ff */
[----:B------:R-:W-:Y:S01]  /*eb30*/  F2FP.PACK_AB R0, R203, R7 ;  /* 0x00000007cb00723e */ /* 0x000fe200000000ff */
[----:B------:R-:W-:Y:S01]  /*eb40*/  IMAD.WIDE.U32 R2, R2, -0x326172a9, RZ ;  /* 0xcd9e8d5702027825 */ /* 0x000fe200078e00ff */
[----:B------:R-:W-:Y:S01]  /*eb50*/  MOV R28, R92 ;  /* 0x0000005c001c7202 */ /* 0x000fe20000000f00 */
[----:B------:R-:W-:Y:S01]  /*eb60*/  @!P5 HADD2 R38, -R211.H0_H0, -RZ.H0_H0 ;  /* 0xa00000ffd326d230 */ /* 0x000fe20000000900 */
[----:B------:R-:W-:Y:S01]  /*eb70*/  PRMT R181, R0, 0x7610, R181 ;  /* 0x0000761000b57816 */ /* 0x000fe200000000b5 */
[----:B------:R-:W-:Y:S01]  /*eb80*/  IMAD.WIDE R32, R32, 0x2, R24 ;  /* 0x0000000220207825 */ /* 0x000fe200078e0218 */
[----:B------:R-:W-:Y:S01]  /*eb90*/  PRMT R180, R0, 0x7632, R180 ;  /* 0x0000763200b47816 */ /* 0x000fe200000000b4 */
[----:B------:R-:W-:Y:S01]  /*eba0*/  @!P4 HADD2 R36, -R210.H0_H0, -RZ.H0_H0 ;  /* 0xa00000ffd224c230 */ /* 0x000fe20000000900 */
[----:B------:R-:W-:Y:S01]  /*ebb0*/  LOP3.LUT R0, R3, UR22, R14, 0x96, !PT ;  /* 0x0000001603007c12 */ /* 0x000fe2000f8e960e */
[----:B----4-:R-:W-:Y:S01]  /*ebc0*/  IMAD.MOV.U32 R16, RZ, RZ, R48 ;  /* 0x000000ffff107224 */ /* 0x010fe200078e0030 */
[----:B------:R-:W-:Y:S01]  /*ebd0*/  LOP3.LUT R7, R2, 0xff, RZ, 0xc0, !PT ;  /* 0x000000ff02077812 */ /* 0x000fe200078ec0ff */
[----:B------:R1:W-:Y:S01]  /*ebe0*/  STG.E.U16 [R32.64+-0x80], R18 ;  /* 0xffff801220007986 */ /* 0x0003e2000c101512 */
[C---:B------:R-:W-:Y:S01]  /*ebf0*/  LOP3.LUT R4, R0.reuse, 0xffff, RZ, 0xc0, !PT ;  /* 0x0000ffff00047812 */ /* 0x040fe200078ec0ff */
[----:B------:R-:W-:Y:S01]  /*ec00*/  IMAD.MOV.U32 R14, RZ, RZ, R115 ;  /* 0x000000ffff0e7224 */ /* 0x000fe200078e0073 */
[----:B------:R-:W-:Y:S01]  /*ec10*/  SHF.R.U32.HI R6, RZ, 0x10, R0 ;  /* 0x00000010ff067819 */ /* 0x000fe20000011600 */
[----:B------:R-:W-:Y:S01]  /*ec20*/  @!P3 HADD2 R41, -R181.H0_H0, -RZ.H0_H0 ;  /* 0xa00000ffb529b230 */ /* 0x000fe20000000900 */
[----:B------:R-:W-:Y:S01]  /*ec30*/  SHF.R.U32.HI R5, RZ, 0x8, R4 ;  /* 0x00000008ff057819 */ /* 0x000fe20000011604 */
[----:B------:R-:W-:Y:S01]  /*ec40*/  @!P2 HADD2 R39, -R180.H0_H0, -RZ.H0_H0 ;  /* 0xa00000ffb427a230 */ /* 0x000fe20000000900 */
[----:B------:R-:W-:Y:S01]  /*ec50*/  LOP3.LUT R4, R0, 0xff, RZ, 0xc0, !PT ;  /* 0x000000ff00047812 */ /* 0x000fe200078ec0ff */
[----:B------:R-:W-:Y:S01]  /*ec60*/  IMAD.MOV.U32 R135, RZ, RZ, R107 ;  /* 0x000000ffff877224 */ /* 0x000fe200078e006b */
[----:B------:R-:W-:-:S02]  /*ec70*/  F2FP.PACK_AB R34, R205, R197 ;  /* 0x000000c5cd22723e */ /* 0x000fc400000000ff */
[----:B------:R-:W-:Y:S02]  /*ec80*/  PRMT R4, R4, 0x5410, R5 ;  /* 0x0000541004047816 */ /* 0x000fe40000000005 */
[----:B------:R-:W-:Y:S01]  /*ec90*/  SHF.R.U32.HI R5, RZ, 0x18, R0 ;  /* 0x00000018ff057819 */ /* 0x000fe20000011600 */
[----:B------:R-:W-:Y:S01]  /*eca0*/  @!P0 HADD2 R35, -R34.H1_H1, -RZ.H0_H0 ;  /* 0xa00000ff22238230 */ /* 0x000fe20000000d00 */
[----:B------:R-:W-:Y:S01]  /*ecb0*/  LOP3.LUT R0, R6, 0xff, RZ, 0xc0, !PT ;  /* 0x000000ff06007812 */ /* 0x000fe200078ec0ff */
[----:B------:R-:W-:Y:S01]  /*ecc0*/  HSET2.LE.AND R4, R4, R8, PT ;  /* 0x0000000804047233 */ /* 0x000fe20003803000 */
[----:B------:R-:W-:Y:S01]  /*ecd0*/  SHF.R.U32.HI R6, RZ, 0x10, R2 ;  /* 0x00000010ff067819 */ /* 0x000fe20000011602 */
[----:B------:R-:W-:Y:S01]  /*ece0*/  @!P1 HADD2 R37, -R34.H0_H0, -RZ.H0_H0 ;  /* 0xa00000ff22259230 */ /* 0x000fe20000000900 */
[----:B------:R-:W-:Y:S02]  /*ecf0*/  PRMT R0, R0, 0x5410, R5 ;  /* 0x0000541000007816 */ /* 0x000fe40000000005 */
[----:B------:R-:W-:-:S02]  /*ed00*/  LOP3.LUT R4, R4, R68, RZ, 0xc0, !PT ;  /* 0x0000004404047212 */ /* 0x000fc400078ec0ff */
[----:B------:R-:W-:Y:S01]  /*ed10*/  @P0 PRMT R27, R34, 0x7632, R27 ;  /* 0x00007632221b0816 */ /* 0x000fe2000000001b */
[----:B------:R-:W-:Y:S01]  /*ed20*/  HSET2.LE.AND R0, R0, R8, PT ;  /* 0x0000000800007233 */ /* 0x000fe20003803000 */
[----:B------:R-:W-:Y:S01]  /*ed30*/  @!P0 PRMT R27, R35, 0x5410, RZ ;  /* 0x00005410231b8816 */ /* 0x000fe200000000ff */
[----:B-1----:R-:W-:Y:S01]  /*ed40*/  IMAD.MOV.U32 R18, RZ, RZ, R49 ;  /* 0x000000ffff127224 */ /* 0x002fe200078e0031 */
[----:B------:R-:W-:Y:S02]  /*ed50*/  PRMT R35, R181, 0x5410, R180 ;  /* 0x00005410b5237816 */ /* 0x000fe400000000b4 */
[----:B------:R-:W-:Y:S02]  /*ed60*/  LOP3.LUT R5, R0, R215, RZ, 0xc0, !PT ;  /* 0x000000d700057212 */ /* 0x000fe400078ec0ff */
[----:B------:R-:W-:Y:S02]  /*ed70*/  LOP3.LUT R0, R2, 0xffff, RZ, 0xc0, !PT ;  /* 0x0000ffff02007812 */ /* 0x000fe400078ec0ff */
[----:B------:R-:W-:-:S02]  /*ed80*/  SHF.R.U32.HI R3, RZ, 0x18, R2 ;  /* 0x00000018ff037819 */ /* 0x000fc40000011602 */
[----:B------:R-:W-:Y:S02]  /*ed90*/  SHF.R.U32.HI R0, RZ, 0x8, R0 ;  /* 0x00000008ff007819 */ /* 0x000fe40000011600 */
[----:B------:R-:W-:Y:S02]  /*eda0*/  LOP3.LUT R2, R6, 0xff, RZ, 0xc0, !PT ;  /* 0x000000ff06027812 */ /* 0x000fe400078ec0ff */
[----:B------:R-:W-:Y:S02]  /*edb0*/  PRMT R0, R7, 0x5410, R0 ;  /* 0x0000541007007816 */ /* 0x000fe40000000000 */
[----:B------:R-:W-:Y:S01]  /*edc0*/  PRMT R2, R2, 0x5410, R3 ;  /* 0x0000541002027816 */ /* 0x000fe20000000003 */
[----:B------:R-:W-:Y:S01]  /*edd0*/  IMAD.MOV.U32 R3, RZ, RZ, R113 ;  /* 0x000000ffff037224 */ /* 0x000fe200078e0071 */
[----:B------:R-:W-:Y:S01]  /*ede0*/  MOV R215, R114 ;  /* 0x0000007200d77202 */ /* 0x000fe20000000f00 */
[--C-:B------:R-:W-:Y:S01]  /*edf0*/  HSET2.LE.AND R0, R0, R8.reuse, PT ;  /* 0x0000000800007233 */ /* 0x100fe20003803000 */
[----:B------:R-:W-:Y:S01]  /*ee00*/  @!P6 PRMT R228, R40, 0x5410, RZ ;  /* 0x0000541028e4e816 */ /* 0x000fe200000000ff */
[----:B------:R-:W-:Y:S01]  /*ee10*/  HSET2.LE.AND R2, R2, R8, PT ;  /* 0x0000000802027233 */ /* 0x000fe20003803000 */
[----:B------:R-:W-:Y:S01]  /*ee20*/  @!P3 PRMT R181, R41, 0x5410, RZ ;  /* 0x0000541029b5b816 */ /* 0x000fe200000000ff */
[----:B------:R-:W1:Y:S01]  /*ee30*/  LDSM.16.MT88.4 R8, [R183+0x10000] ;  /* 0x01000000b708783b */ /* 0x000e620000004200 */
[----:B------:R-:W-:Y:S01]  /*ee40*/  LOP3.LUT R6, R0, R214, RZ, 0xc0, !PT ;  /* 0x000000d600067212 */ /* 0x000fe200078ec0ff */
[----:B------:R-:W-:Y:S01]  /*ee50*/  IMAD.MOV.U32 R214, RZ, RZ, R112 ;  /* 0x000000ffffd67224 */ /* 0x000fe200078e0070 */
[----:B------:R-:W-:Y:S01]  /*ee60*/  LOP3.LUT R7, R2, R169, RZ, 0xc0, !PT ;  /* 0x000000a902077212 */ /* 0x000fe200078ec0ff */
[----:B------:R-:W-:Y:S01]  /*ee70*/  IMAD.MOV.U32 R2, RZ, RZ, R122 ;  /* 0x000000ffff027224 */ /* 0x000fe200078e007a */
[----:B------:R-:W-:-:S02]  /*ee80*/  MOV R0, R123 ;  /* 0x0000007b00007202 */ /* 0x000fc40000000f00 */
[----:B------:R-:W-:Y:S02]  /*ee90*/  PRMT R26, R211, 0x5410, R210 ;  /* 0x00005410d31a7816 */ /* 0x000fe400000000d2 */
[----:B------:R-:W-:Y:S02]  /*eea0*/  @P1 PRMT R202, R34, 0x7610, R202 ;  /* 0x0000761022ca1816 */ /* 0x000fe400000000ca */
[----:B------:R-:W-:Y:S02]  /*eeb0*/  @!P5 PRMT R211, R38, 0x5410, RZ ;  /* 0x0000541026d3d816 */ /* 0x000fe400000000ff */
[----:B------:R-:W-:Y:S02]  /*eec0*/  @!P4 PRMT R210, R36, 0x5410, RZ ;  /* 0x0000541024d2c816 */ /* 0x000fe400000000ff */
[----:B------:R-:W-:Y:S02]  /*eed0*/  @!P1 PRMT R202, R37, 0x5410, RZ ;  /* 0x0000541025ca9816 */ /* 0x000fe400000000ff */
[----:B------:R-:W-:Y:S01]  /*eee0*/  @!P2 PRMT R180, R39, 0x5410, RZ ;  /* 0x0000541027b4a816 */ /* 0x000fe200000000ff */
[C---:B-1----:R-:W-:Y:S07]  /*eef0*/  HMMA.16816.F32 R100, R4.reuse, R8, R164 ;  /* 0x000000080464723c */ /* 0x042fee00000018a4 */
[----:B------:R-:W-:Y:S01]  /*ef00*/  IMAD.MOV.U32 R167, RZ, RZ, R121 ;  /* 0x000000ffffa77224 */ /* 0x000fe200078e0079 */
[----:B------:R-:W-:Y:S01]  /*ef10*/  HMMA.16816.F32 R76, R4, R10, R160 ;  /* 0x0000000a044c723c */ /* 0x000fe200000018a0 */
[----:B------:R-:W1:Y:S01]  /*ef20*/  LDSM.16.MT88.4 R8, [R184+0x10000] ;  /* 0x01000000b808783b */ /* 0x000e620000004200 */
[----:B------:R-:W-:Y:S01]  /*ef30*/  MOV R166, R120 ;  /* 0x0000007800a67202 */ /* 0x000fe20000000f00 */
[----:B------:R-:W-:Y:S01]  /*ef40*/  IMAD.MOV.U32 R164, RZ, RZ, R126 ;  /* 0x000000ffffa47224 */ /* 0x000fe200078e007e */
[----:B------:R-:W-:Y:S01]  /*ef50*/  MOV R126, R98 ;  /* 0x00000062007e7202 */ /* 0x000fe20000000f00 */
[----:B------:R-:W-:-:S02]  /*ef60*/  IMAD.MOV.U32 R165, RZ, RZ, R127 ;  /* 0x000000ffffa57224 */ /* 0x000fc400078e007f */
[----:B------:R-:W-:Y:S01]  /*ef70*/  MOV R163, R125 ;  /* 0x0000007d00a37202 */ /* 0x000fe20000000f00 */
[----:B------:R-:W-:Y:S02]  /*ef80*/  IMAD.MOV.U32 R162, RZ, RZ, R124 ;  /* 0x000000ffffa27224 */ /* 0x000fe400078e007c */
[----:B------:R-:W-:Y:S01]  /*ef90*/  IMAD.MOV.U32 R125, RZ, RZ, R97 ;  /* 0x000000ffff7d7224 */ /* 0x000fe200078e0061 */
[----:B------:R-:W-:Y:S01]  /*efa0*/  MOV R161, R165 ;  /* 0x000000a500a17202 */ /* 0x000fe20000000f00 */
[----:B------:R-:W-:Y:S02]  /*efb0*/  IMAD.MOV.U32 R127, RZ, RZ, R99 ;  /* 0x000000ffff7f7224 */ /* 0x000fe400078e0063 */
[----:B------:R-:W-:Y:S02]  /*efc0*/  IMAD.MOV.U32 R124, RZ, RZ, R96 ;  /* 0x000000ffff7c7224 */ /* 0x000fe400078e0060 */
[----:B------:R-:W-:Y:S01]  /*efd0*/  IMAD.MOV.U32 R160, RZ, RZ, R164 ;  /* 0x000000ffffa07224 */ /* 0x000fe200078e00a4 */
[----:B------:R-:W-:Y:S01]  /*efe0*/  MOV R164, R2 ;  /* 0x0000000200a47202 */ /* 0x000fe20000000f00 */
[----:B------:R-:W-:Y:S01]  /*eff0*/  IMAD.MOV.U32 R2, RZ, RZ, R215 ;  /* 0x000000ffff027224 */ /* 0x000fe200078e00d7 */
[----:B-1----:R-:W-:Y:S01]  /*f000*/  HMMA.16816.F32 R52, R4, R8, R156 ;  /* 0x000000080434723c */ /* 0x002fe2000000189c */
[----:B------:R-:W-:-:S07]  /*f010*/  IMAD.MOV.U32 R165, RZ, RZ, R0 ;  /* 0x000000ffffa57224 */ /* 0x000fce00078e0000 */
[C---:B------:R-:W-:Y:S01]  /*f020*/  HMMA.16816.F32 R120, R4.reuse, R10, R152 ;  /* 0x0000000a0478723c */ /* 0x040fe20000001898 */
[----:B------:R-:W1:Y:S01]  /*f030*/  LDSM.16.MT88.4 R8, [R186+0x10000] ;  /* 0x01000000ba08783b */ /* 0x000e620000004200 */
[----:B------:R-:W-:Y:S01]  /*f040*/  IMAD.MOV.U32 R156, RZ, RZ, R88 ;  /* 0x000000ffff9c7224 */ /* 0x000fe200078e0058 */
[----:B------:R-:W-:Y:S01]  /*f050*/  MOV R157, R89 ;  /* 0x00000059009d7202 */ /* 0x000fe20000000f00 */
[----:B------:R-:W-:Y:S02]  /*f060*/  IMAD.MOV.U32 R158, RZ, RZ, R90 ;  /* 0x000000ffff9e7224 */ /* 0x000fe400078e005a */
[----:B------:R-:W-:Y:S02]  /*f070*/  IMAD.MOV.U32 R159, RZ, RZ, R91 ;  /* 0x000000ffff9f7224 */ /* 0x000fe400078e005b */
[----:B------:R-:W-:Y:S02]  /*f080*/  IMAD.MOV.U32 R215, RZ, RZ, R198 ;  /* 0x000000ffffd77224 */ /* 0x000fe400078e00c6 */
[----:B------:R-:W-:Y:S01]  /*f090*/  IMAD.MOV.U32 R0, RZ, RZ, R14 ;  /* 0x000000ffff007224 */ /* 0x000fe200078e000e */
        /* <DEDUP_REMOVED lines=22> */
[----:B------:R-:W-:Y:S01]  /*f200*/  HMMA.16816.F32 R104, R4, R10, R80 ;  /* 0x0000000a0468723c */ /* 0x000fe20000001850 */
[----:B------:R-:W1:Y:S01]  /*f210*/  LDSM.16.MT88.4 R8, [R186+0x14000] ;  /* 0x01400000ba08783b */ /* 0x000e620000004200 */
[----:B------:R-:W-:-:S06]  /*f220*/  MOV R14, R208 ;  /* 0x000000d0000e7202 */ /* 0x000fcc0000000f00 */
[C---:B-1----:R-:W-:Y:S07]  /*f230*/  HMMA.16816.F32 R56, R4.reuse, R10, R156 ;  /* 0x0000000a0438723c */ /* 0x042fee000000189c */
[----:B------:R-:W-:Y:S01]  /*f240*/  MOV R158, R162 ;  /* 0x000000a2009e7202 */ /* 0x000fe20000000f00 */
[----:B------:R-:W-:Y:S01]  /*f250*/  IMAD.MOV.U32 R159, RZ, RZ, R163 ;  /* 0x000000ffff9f7224 */ /* 0x000fe200078e00a3 */
[----:B------:R-:W-:Y:S01]  /*f260*/  HMMA.16816.F32 R80, R4, R8, R248 ;  /* 0x000000080450723c */ /* 0x000fe200000018f8 */
[----:B------:R-:W-:Y:S01]  /*f270*/  IMAD.MOV.U32 R162, RZ, RZ, R166 ;  /* 0x000000ffffa27224 */ /* 0x000fe200078e00a6 */
[----:B------:R-:W1:Y:S01]  /*f280*/  LDSM.16.MT88.4 R8, [R185+0x14000] ;  /* 0x01400000b908783b */ /* 0x000e620000004200 */
[----:B------:R-:W-:Y:S01]  /*f290*/  IMAD.MOV.U32 R163, RZ, RZ, R167 ;  /* 0x000000ffffa37224 */ /* 0x000fe200078e00a7 */
[----:B------:R-:W-:Y:S01]  /*f2a0*/  MOV R167, R3 ;  /* 0x0000000300a77202 */ /* 0x000fe20000000f00 */
[----:B------:R-:W-:Y:S01]  /*f2b0*/  IMAD.MOV.U32 R166, RZ, RZ, R214 ;  /* 0x000000ffffa67224 */ /* 0x000fe200078e00d6 */
[----:B------:R-:W-:Y:S01]  /*f2c0*/  MOV R214, R199 ;  /* 0x000000c700d67202 */ /* 0x000fe20000000f00 */
[----:B------:R-:W-:Y:S01]  /*f2d0*/  IMAD.MOV.U32 R3, RZ, RZ, R171 ;  /* 0x000000ffff037224 */ /* 0x000fe200078e00ab */
[----:B------:R-:W2:Y:S04]  /*f2e0*/  LDL.LU R199, [R1+0x188] ;  /* 0x0001880001c77983 */ /* 0x000ea80000300800 */
[----:B------:R-:W4:Y:S04]  /*f2f0*/  LDL.LU R171, [R1+0x184] ;  /* 0x0001840001ab7983 */ /* 0x000f280000300800 */
[----:B------:R-:W4:Y:S01]  /*f300*/  LDL.LU R198, [R1+0x180] ;  /* 0x0001800001c67983 */ /* 0x000f220000300800 */
[----:B------:R-:W-:Y:S01]  /*f310*/  IMAD.MOV.U32 R156, RZ, RZ, R158 ;  /* 0x000000ffff9c7224 */ /* 0x000fe200078e009e */
[----:B------:R-:W-:Y:S01]  /*f320*/  MOV R158, R160 ;  /* 0x000000a0009e7202 */ /* 0x000fe20000000f00 */
[----:B------:R-:W-:Y:S01]  /*f330*/  IMAD.MOV.U32 R154, RZ, RZ, R162 ;  /* 0x000000ffff9a7224 */ /* 0x000fe200078e00a2 */
[----:B------:R-:W-:Y:S01]  /*f340*/  MOV R155, R163 ;  /* 0x000000a3009b7202 */ /* 0x000fe20000000f00 */
[----:B------:R-:W-:Y:S01]  /*f350*/  IMAD.MOV.U32 R157, RZ, RZ, R159 ;  /* 0x000000ffff9d7224 */ /* 0x000fe200078e009f */
[----:B------:R-:W-:Y:S01]  /*f360*/  MOV R162, R166 ;  /* 0x000000a600a27202 */ /* 0x000fe20000000f00 */
[----:B------:R-:W-:Y:S01]  /*f370*/  IMAD.MOV.U32 R159, RZ, RZ, R161 ;  /* 0x000000ffff9f7224 */ /* 0x000fe200078e00a1 */
[----:B------:R-:W2:Y:S01]  /*f380*/  LDL.LU R208, [R1+0x17c] ;  /* 0x00017c0001d07983 */ /* 0x000ea20000300800 */
        /* <DEDUP_REMOVED lines=10> */
[----:B------:R-:W4:Y:S01]  /*f430*/  LDL.LU R213, [R1+0x178] ;  /* 0x0001780001d57983 */ /* 0x000f220000300800 */
[----:B------:R-:W-:Y:S02]  /*f440*/  IMAD.MOV.U32 R0, RZ, RZ, R14 ;  /* 0x000000ffff007224 */ /* 0x000fe400078e000e */
[----:B------:R-:W-:Y:S01]  /*f450*/  IMAD.MOV.U32 R215, RZ, RZ, R218 ;  /* 0x000000ffffd77224 */ /* 0x000fe200078e00da */
[----:B------:R-:W4:Y:S01]  /*f460*/  LDL.LU R182, [R1+0x174] ;  /* 0x0001740001b67983 */ /* 0x000f220000300800 */
[----:B------:R-:W-:Y:S01]  /*f470*/  IMAD.MOV.U32 R14, RZ, RZ, R206 ;  /* 0x000000ffff0e7224 */ /* 0x000fe200078e00ce */
[C---:B-1----:R-:W-:Y:S02]  /*f480*/  HMMA.16816.F32 R28, R4.reuse, R8, R28 ;  /* 0x00000008041c723c */ /* 0x042fe4000000181c */
[----:B------:R-:W4:Y:S04]  /*f490*/  LDL.LU R218, [R1+0x170] ;  /* 0x0001700001da7983 */ /* 0x000f280000300800 */
[----:B------:R-:W4:Y:S02]  /*f4a0*/  LDL.LU R206, [R1+0x16c] ;  /* 0x00016c0001ce7983 */ /* 0x000f240000300800 */
[----:B------:R-:W-:Y:S02]  /*f4b0*/  HMMA.16816.F32 R124, R4, R10, R124 ;  /* 0x0000000a047c723c */ /* 0x000fe4000000187c */
[----:B------:R-:W1:Y:S01]  /*f4c0*/  LDSM.16.MT88.4 R8, [R183+0x16000] ;  /* 0x01600000b708783b */ /* 0x000e620000004200 */
        /* <DEDUP_REMOVED lines=9> */
[C---:B-1----:R-:W-:Y:S08]  /*f560*/  HMMA.16816.F32 R128, R4.reuse, R8, R128 ;  /* 0x000000080480723c */ /* 0x042ff00000001880 */
[----:B------:R-:W-:Y:S01]  /*f570*/  HMMA.16816.F32 R132, R4, R10, R132 ;  /* 0x0000000a0484723c */ /* 0x000fe20000001884 */
[----:B------:R-:W1:Y:S01]  /*f580*/  LDSM.16.MT88.4 R8, [R184+0x16000] ;  /* 0x01600000b808783b */ /* 0x000e620000004200 */
[----:B------:R-:W-:-:S02]  /*f590*/  IMAD.MOV.U32 R162, RZ, RZ, R0 ;  /* 0x000000ffffa27224 */ /* 0x000fc400078e0000 */
[----:B------:R-:W-:Y:S02]  /*f5a0*/  IMAD.MOV.U32 R150, RZ, RZ, R165 ;  /* 0x000000ffff967224 */ /* 0x000fe400078e00a5 */
[----:B------:R-:W-:Y:S01]  /*f5b0*/  IMAD.MOV.U32 R161, RZ, RZ, R2 ;  /* 0x000000ffffa17224 */ /* 0x000fe200078e0002 */
[----:B------:R-:W-:Y:S01]  /*f5c0*/  MOV R141, R148 ;  /* 0x00000094008d7202 */ /* 0x000fe20000000f00 */
[----:B------:R-:W-:Y:S01]  /*f5d0*/  IMAD.MOV.U32 R140, RZ, RZ, R147 ;  /* 0x000000ffff8c7224 */ /* 0x000fe200078e0093 */
[----:B------:R-:W-:Y:S01]  /*f5e0*/  MOV R136, R151 ;  /* 0x0000009700887202 */ /* 0x000fe20000000f00 */
[----:B------:R-:W-:Y:S01]  /*f5f0*/  IMAD.MOV.U32 R142, RZ, RZ, R149 ;  /* 0x000000ffff8e7224 */ /* 0x000fe200078e0095 */
[----:B------:R-:W-:Y:S01]  /*f600*/  MOV R139, R162 ;  /* 0x000000a2008b7202 */ /* 0x000fe20000000f00 */
[----:B------:R-:W-:Y:S02]  /*f610*/  IMAD.MOV.U32 R143, RZ, RZ, R150 ;  /* 0x000000ffff8f7224 */ /* 0x000fe400078e0096 */
[----:B------:R-:W-:-:S02]  /*f620*/  IMAD.MOV.U32 R137, RZ, RZ, R160 ;  /* 0x000000ffff897224 */ /* 0x000fc400078e00a0 */
[----:B------:R-:W-:-:S07]  /*f630*/  IMAD.MOV.U32 R138, RZ, RZ, R161 ;  /* 0x000000ffff8a7224 */ /* 0x000fce00078e00a1 */
[C---:B-1----:R-:W-:Y:S08]  /*f640*/  HMMA.16816.F32 R136, R4.reuse, R8, R136 ;  /* 0x000000080488723c */ /* 0x042ff00000001888 */
[----:B------:R-:W-:Y:S01]  /*f650*/  HMMA.16816.F32 R140, R4, R10, R140 ;  /* 0x0000000a048c723c */ /* 0x000fe2000000188c */
[----:B------:R-:W1:Y:S01]  /*f660*/  LDSM.16.MT88.4 R8, [R186+0x16000] ;  /* 0x01600000ba08783b */ /* 0x000e620000004200 */
[----:B------:R-:W-:Y:S01]  /*f670*/  MOV R163, R214 ;  /* 0x000000d600a37202 */ /* 0x000fe20000000f00 */
[----:B------:R-:W-:Y:S01]  /*f680*/  IMAD.MOV.U32 R165, RZ, RZ, R215 ;  /* 0x000000ffffa57224 */ /* 0x000fe200078e00d7 */
[----:B------:R-:W-:Y:S01]  /*f690*/  MOV R166, R14 ;  /* 0x0000000e00a67202 */ /* 0x000fe20000000f00 */
[----:B------:R-:W-:-:S02]  /*f6a0*/  IMAD.MOV.U32 R164, RZ, RZ, R3 ;  /* 0x000000ffffa47224 */ /* 0x000fc400078e0003 */
[----:B------:R-:W-:Y:S01]  /*f6b0*/  IMAD.MOV.U32 R144, RZ, RZ, R163 ;  /* 0x000000ffff907224 */ /* 0x000fe200078e00a3 */
[----:B------:R-:W-:Y:S01]  /*f6c0*/  MOV R146, R165 ;  /* 0x000000a500927202 */ /* 0x000fe20000000f00 */
[----:B------:R-:W-:Y:S02]  /*f6d0*/  IMAD.MOV.U32 R145, RZ, RZ, R164 ;  /* 0x000000ffff917224 */ /* 0x000fe400078e00a4 */
[----:B------:R-:W-:Y:S02]  /*f6e0*/  IMAD.MOV.U32 R147, RZ, RZ, R166 ;  /* 0x000000ffff937224 */ /* 0x000fe400078e00a6 */
[----:B------:R-:W-:Y:S01]  /*f6f0*/  IMAD.MOV.U32 R2, RZ, RZ, R187 ;  /* 0x000000ffff027224 */ /* 0x000fe200078e00bb */
[----:B------:R-:W-:Y:S01]  /*f700*/  MOV R3, R192 ;  /* 0x000000c000037202 */ /* 0x000fe20000000f00 */
[----:B------:R-:W-:Y:S01]  /*f710*/  IMAD.MOV.U32 R167, RZ, RZ, R209 ;  /* 0x000000ffffa77224 */ /* 0x000fe200078e00d1 */
[C---:B-1----:R-:W-:Y:S08]  /*f720*/  HMMA.16816.F32 R152, R4.reuse, R10, R152 ;  /* 0x0000000a0498723c */ /* 0x042ff00000001898 */
[----:B------:R-:W-:Y:S01]  /*f730*/  HMMA.16816.F32 R144, R4, R8, R144 ;  /* 0x000000080490723c */ /* 0x000fe20000001890 */
        /* <DEDUP_REMOVED lines=9> */
[----:B------:R-:W3:Y:S01]  /*f7d0*/  LDL.LU R209, [R1+0x168] ;  /* 0x0001680001d17983 */ /* 0x000ee20000300800 */
[----:B------:R-:W-:-:S02]  /*f7e0*/  IMAD.MOV.U32 R178, RZ, RZ, R172 ;  /* 0x000000ffffb27224 */ /* 0x000fc400078e00ac */
[----:B------:R-:W-:Y:S01]  /*f7f0*/  IMAD.MOV.U32 R172, RZ, RZ, R2 ;  /* 0x000000ffffac7224 */ /* 0x000fe200078e0002 */
[----:B------:R-:W-:Y:S01]  /*f800*/  PRMT R221, R17, 0x7054, R17 ;  /* 0x0000705411dd7816 */ /* 0x000fe20000000011 */
        /* <DEDUP_REMOVED lines=10> */
[C---:B-1----:R-:W-:Y:S08]  /*f8b0*/  HMMA.16816.F32 R156, R4.reuse, R8, R156 ;  /* 0x00000008049c723c */ /* 0x042ff0000000189c */
[----:B------:R-:W-:Y:S01]  /*f8c0*/  HMMA.16816.F32 R148, R4, R10, R148 ;  /* 0x0000000a0494723c */ /* 0x000fe20000001894 */
[----:B------:R-:W1:Y:S01]  /*f8d0*/  LDSM.16.MT88.4 R8, [R183+0x10800] ;  /* 0x01080000b708783b */ /* 0x000e620000004200 */
[----:B------:R-:W-:Y:S01]  /*f8e0*/  MOV R18, R197 ;  /* 0x000000c500127202 */ /* 0x000fe20000000f00 */
[----:B------:R-:W-:-:S02]  /*f8f0*/  IMAD.MOV.U32 R175, RZ, RZ, R205 ;  /* 0x000000ffffaf7224 */ /* 0x000fc400078e00cd */
[----:B------:R-:W-:Y:S01]  /*f900*/  IMAD.MOV.U32 R166, RZ, RZ, R215 ;  /* 0x000000ffffa67224 */ /* 0x000fe200078e00d7 */
[----:B------:R-:W3:Y:S01]  /*f910*/  LDL.LU R188, [R1+0x160] ;  /* 0x0001600001bc7983 */ /* 0x000ee20000300800 */
[----:B------:R-:W-:Y:S02]  /*f920*/  IMAD.MOV.U32 R176, RZ, RZ, R18 ;  /* 0x000000ffffb07224 */ /* 0x000fe400078e0012 */
[----:B--2---:R-:W-:Y:S02]  /*f930*/  IMAD.MOV.U32 R160, RZ, RZ, R208 ;  /* 0x000000ffffa07224 */ /* 0x004fe400078e00d0 */
[----:B----4-:R-:W-:Y:S01]  /*f940*/  IMAD.MOV.U32 R3, RZ, RZ, R198 ;  /* 0x000000ffff037224 */ /* 0x010fe200078e00c6 */
[----:B------:R-:W2:Y:S01]  /*f950*/  LDL.LU R189, [R1+0x15c] ;  /* 0x00015c0001bd7983 */ /* 0x000ea20000300800 */
[----:B------:R-:W-:Y:S02]  /*f960*/  IMAD.MOV.U32 R0, RZ, RZ, R199 ;  /* 0x000000ffff007224 */ /* 0x000fe400078e00c7 */
[----:B------:R-:W-:-:S02]  /*f970*/  IMAD.MOV.U32 R223, RZ, RZ, R3 ;  /* 0x000000ffffdf7224 */ /* 0x000fc400078e0003 */
[----:B------:R-:W-:Y:S01]  /*f980*/  IMAD.WIDE.U32 R2, R15, -0x2daee0ad, RZ ;  /* 0xd2511f530f027825 */ /* 0x000fe200078e00ff */
[----:B------:R-:W-:-:S04]  /*f990*/  MOV R222, R0 ;  /* 0x0000000000de7202 */ /* 0x000fc80000000f00 */
[----:B------:R-:W-:Y:S02]  /*f9a0*/  LOP3.LUT R0, R3, UR14, R12, 0x96, !PT ;  /* 0x0000000e03007c12 */ /* 0x000fe4000f8e960c */
[C---:B------:R-:W-:Y:S02]  /*f9b0*/  LOP3.LUT R3, R2.reuse, 0xffff, RZ, 0xc0, !PT ;  /* 0x0000ffff02037812 */ /* 0x040fe400078ec0ff */
[--C-:B------:R-:W-:Y:S02]  /*f9c0*/  SHF.R.U32.HI R6, RZ, 0x10, R2.reuse ;  /* 0x00000010ff067819 */ /* 0x100fe40000011602 */
[----:B------:R-:W-:Y:S02]  /*f9d0*/  SHF.R.U32.HI R4, RZ, 0x8, R3 ;  /* 0x00000008ff047819 */ /* 0x000fe40000011603 */
[----:B------:R-:W-:Y:S02]  /*f9e0*/  LOP3.LUT R3, R2, 0xff, RZ, 0xc0, !PT ;  /* 0x000000ff02037812 */ /* 0x000fe400078ec0ff */
[----:B------:R-:W-:-:S02]  /*f9f0*/  SHF.R.U32.HI R7, RZ, 0x18, R2 ;  /* 0x00000018ff077819 */ /* 0x000fc40000011602 */
[C---:B------:R-:W-:Y:S02]  /*fa00*/  LOP3.LUT R2, R0.reuse, 0xffff, RZ, 0xc0, !PT ;  /* 0x0000ffff00027812 */ /* 0x040fe400078ec0ff */
[----:B------:R-:W-:Y:S02]  /*fa10*/  PRMT R12, R3, 0x5410, R4 ;  /* 0x00005410030c7816 */ /* 0x000fe40000000004 */
[----:B------:R-:W-:Y:S02]  /*fa20*/  SHF.R.U32.HI R3, RZ, 0x8, R2 ;  /* 0x00000008ff037819 */ /* 0x000fe40000011602 */
[----:B------:R-:W-:-:S04]  /*fa30*/  LOP3.LUT R2, R0, 0xff, RZ, 0xc0, !PT ;  /* 0x000000ff00027812 */ /* 0x000fc800078ec0ff */
[----:B------:R-:W-:Y:S02]  /*fa40*/  PRMT R3, R2, 0x5410, R3 ;  /* 0x0000541002037816 */ /* 0x000fe40000000003 */
[--C-:B------:R-:W-:Y:S02]  /*fa50*/  SHF.R.U32.HI R2, RZ, 0x10, R0.reuse ;  /* 0x00000010ff027819 */ /* 0x100fe40000011600 */
[----:B------:R-:W-:Y:S02]  /*fa60*/  SHF.R.U32.HI R5, RZ, 0x18, R0 ;  /* 0x00000018ff057819 */ /* 0x000fe40000011600 */
[----:B------:R-:W-:Y:S02]  /*fa70*/  LOP3.LUT R2, R2, 0xff, RZ, 0xc0, !PT ;  /* 0x000000ff02027812 */ /* 0x000fe400078ec0ff */
[----:B------:R-:W-:Y:S01]  /*fa80*/  LOP3.LUT R4, R6, 0xff, RZ, 0xc0, !PT ;  /* 0x000000ff06047812 */ /* 0x000fe200078ec0ff */
[----:B------:R-:W-:Y:S01]  /*fa90*/  HSET2.LE.AND R0, R3, R221, PT ;  /* 0x000000dd03007233 */ /* 0x000fe20003803000 */
[----:B------:R-:W-:-:S02]  /*faa0*/  MOV R19, R206 ;  /* 0x000000ce00137202 */ /* 0x000fc40000000f00 */
[----:B------:R-:W-:Y:S02]  /*fab0*/  PRMT R2, R2, 0x5410, R5 ;  /* 0x0000541002027816 */ /* 0x000fe40000000005 */
[----:B------:R-:W-:Y:S02]  /*fac0*/  PRMT R3, R4, 0x5410, R7 ;  /* 0x0000541004037816 */ /* 0x000fe40000000007 */
[----:B------:R-:W-:Y:S01]  /*fad0*/  LOP3.LUT R4, R0, R19, RZ, 0xc0, !PT ;  /* 0x0000001300047212 */ /* 0x000fe200078ec0ff */
[--C-:B------:R-:W-:Y:S01]  /*fae0*/  HSET2.LE.AND R0, R2, R221.reuse, PT ;  /* 0x000000dd02007233 */ /* 0x100fe20003803000 */
[----:B------:R-:W-:Y:S01]  /*faf0*/  IMAD.MOV.U32 R226, RZ, RZ, R222 ;  /* 0x000000ffffe27224 */ /* 0x000fe200078e00de */
[--C-:B------:R-:W-:Y:S01]  /*fb00*/  HSET2.LE.AND R2, R12, R221.reuse, PT ;  /* 0x000000dd0c027233 */ /* 0x100fe20003803000 */
[----:B------:R-:W-:Y:S01]  /*fb10*/  IMAD.MOV.U32 R227, RZ, RZ, R223 ;  /* 0x000000ffffe37224 */ /* 0x000fe200078e00df */
[----:B------:R-:W-:Y:S01]  /*fb20*/  HSET2.LE.AND R3, R3, R221, PT ;  /* 0x000000dd03037233 */ /* 0x000fe20003803000 */
[----:B------:R-:W-:Y:S01]  /*fb30*/  LOP3.LUT R5, R0, R213, RZ, 0xc0, !PT ;  /* 0x000000d500057212 */ /* 0x000fe200078ec0ff */
[----:B------:R-:W-:Y:S01]  /*fb40*/  LDSM.16.MT88.4 R16, [R184+0x10800] ;  /* 0x01080000b810783b */ /* 0x000fe20000004200 */
[----:B------:R-:W-:-:S02]  /*fb50*/  LOP3.LUT R6, R2, R171, RZ, 0xc0, !PT ;  /* 0x000000ab02067212 */ /* 0x000fc400078ec0ff */
[----:B------:R-:W-:Y:S01]  /*fb60*/  LOP3.LUT R7, R3, R170, RZ, 0xc0, !PT ;  /* 0x000000aa03077212 */ /* 0x000fe200078ec0ff */
        /* <DEDUP_REMOVED lines=8> */
[----:B------:R-:W-:Y:S02]  /*fbf0*/  IMAD.MOV.U32 R179, RZ, RZ, R161 ;  /* 0x000000ffffb37224 */ /* 0x000fe400078e00a1 */
[----:B------:R-:W-:Y:S01]  /*fc00*/  IMAD.MOV.U32 R174, RZ, RZ, R162 ;  /* 0x000000ffffae7224 */ /* 0x000fe200078e00a2 */
[----:B------:R-:W-:Y:S01]  /*fc10*/  MOV R162, R164 ;  /* 0x000000a400a27202 */ /* 0x000fe20000000f00 */
[----:B------:R-:W-:Y:S01]  /*fc20*/  IMAD.MOV.U32 R161, RZ, RZ, R165 ;  /* 0x000000ffffa17224 */ /* 0x000fe200078e00a5 */
[----:B-1----:R-:W-:Y:S01]  /*fc30*/  HMMA.16816.F32 R232, R4, R10, R76 ;  /* 0x0000000a04e8723c */ /* 0x002fe2000000184c */
[----:B------:R-:W-:-:S07]  /*fc40*/  IMAD.MOV.U32 R160, RZ, RZ, R166 ;  /* 0x000000ffffa07224 */ /* 0x000fce00078e00a6 */
[----:B------:R-:W-:Y:S01]  /*fc50*/  HMMA.16816.F32 R164, R4, R8, R100 ;  /* 0x0000000804a4723c */ /* 0x000fe20000001864 */
[----:B------:R-:W1:Y:S01]  /*fc60*/  LDSM.16.MT88.4 R8, [R186+0x10800] ;  /* 0x01080000ba08783b */ /* 0x000e620000004200 */
[----:B------:R-:W-:Y:S01]  /*fc70*/  IMAD.MOV.U32 R243, RZ, RZ, R226 ;  /* 0x000000fffff37224 */ /* 0x000fe200078e00e2 */
[----:B------:R-:W-:-:S05]  /*fc80*/  MOV R242, R227 ;  /* 0x000000e300f27202 */ /* 0x000fca0000000f00 */
[C---:B-1----:R-:W-:Y:S08]  /*fc90*/  HMMA.16816.F32 R224, R4.reuse, R8, R96 ;  /* 0x0000000804e0723c */ /* 0x042ff00000001860 */
[----:B------:R-:W-:Y:S01]  /*fca0*/  HMMA.16816.F32 R100, R4, R10, R72 ;  /* 0x0000000a0464723c */ /* 0x000fe20000001848 */
[----:B------:R-:W1:Y:S01]  /*fcb0*/  LDSM.16.MT88.4 R8, [R183+0x12800] ;  /* 0x01280000b708783b */ /* 0x000e620000004200 */
[----:B------:R-:W-:Y:S01]  /*fcc0*/  IMAD.MOV.U32 R78, RZ, RZ, R234 ;  /* 0x000000ffff4e7224 */ /* 0x000fe200078e00ea */
[----:B------:R-:W-:Y:S01]  /*fcd0*/  MOV R3, R232 ;  /* 0x000000e800037202 */ /* 0x000fe20000000f00 */
[----:B------:R-:W-:-:S02]  /*fce0*/  IMAD.MOV.U32 R77, RZ, RZ, R235 ;  /* 0x000000ffff4d7224 */ /* 0x000fc400078e00eb */
[----:B------:R-:W-:Y:S02]  /*fcf0*/  IMAD.MOV.U32 R76, RZ, RZ, R233 ;  /* 0x000000ffff4c7224 */ /* 0x000fe400078e00e9 */
[C---:B------:R-:W-:Y:S08]  /*fd00*/  HMMA.16816.F32 R248, R4.reuse, R16, R52 ;  /* 0x0000001004f8723c */ /* 0x040ff00000001834 */
[C---:B------:R-:W-:Y:S01]  /*fd10*/  HMMA.16816.F32 R236, R4.reuse, R18, R120 ;  /* 0x0000001204ec723c */ /* 0x040fe20000001878 */
[----:B------:R-:W4:Y:S07]  /*fd20*/  LDSM.16.MT88.4 R16, [R184+0x12800] ;  /* 0x01280000b810783b */ /* 0x000f2e0000004200 */
[C---:B-1----:R-:W-:Y:S08]  /*fd30*/  HMMA.16816.F32 R92, R4.reuse, R8, R92 ;  /* 0x00000008045c723c */ /* 0x042ff0000000185c */
[----:B------:R-:W-:Y:S01]  /*fd40*/  HMMA.16816.F32 R232, R4, R10, R68 ;  /* 0x0000000a04e8723c */ /* 0x000fe20000001844 */
[----:B------:R-:W1:Y:S01]  /*fd50*/  LDSM.16.MT88.4 R8, [R186+0x12800] ;  /* 0x01280000ba08783b */ /* 0x000e620000004200 */
[----:B------:R-:W-:Y:S01]  /*fd60*/  IMAD.MOV.U32 R14, RZ, RZ, R190 ;  /* 0x000000ffff0e7224 */ /* 0x000fe200078e00be */
[----:B------:R-:W-:Y:S01]  /*fd70*/  MOV R213, R222 ;  /* 0x000000de00d57202 */ /* 0x000fe20000000f00 */
[----:B------:R-:W-:Y:S01]  /*fd80*/  IMAD.MOV.U32 R170, RZ, RZ, R174 ;  /* 0x000000ffffaa7224 */ /* 0x000fe200078e00ae */
[----:B------:R-:W2:Y:S01]  /*fd90*/  LDL.LU R190, [R1+0x158] ;  /* 0x0001580001be7983 */ /* 0x000ea20000300800 */
[----:B------:R-:W-:-:S02]  /*fda0*/  IMAD.MOV.U32 R241, RZ, RZ, R220 ;  /* 0x000000fffff17224 */ /* 0x000fc400078e00dc */
[----:B------:R-:W-:Y:S02]  /*fdb0*/  IMAD.MOV.U32 R240, RZ, RZ, R221 ;  /* 0x000000fffff07224 */ /* 0x000fe400078e00dd */
[----:B------:R-:W-:Y:S02]  /*fdc0*/  IMAD.MOV.U32 R79, RZ, RZ, R223 ;  /* 0x000000ffff4f7224 */ /* 0x000fe400078e00df */
[----:B------:R-:W-:Y:S02]  /*fdd0*/  IMAD.MOV.U32 R163, RZ, RZ, R218 ;  /* 0x000000ffffa37224 */ /* 0x000fe400078e00da */
[----:B------:R-:W-:Y:S01]  /*fde0*/  IMAD.MOV.U32 R173, RZ, RZ, R201 ;  /* 0x000000ffffad7224 */ /* 0x000fe200078e00c9 */
[----:B------:R-:W-:Y:S01]  /*fdf0*/  MOV R171, R177 ;  /* 0x000000b100ab7202 */ /* 0x000fe20000000f00 */
[----:B------:R-:W-:Y:S01]  /*fe00*/  IMAD.MOV.U32 R174, RZ, RZ, R14 ;  /* 0x000000ffffae7224 */ /* 0x000fe200078e000e */
[----:B----4-:R-:W-:Y:S01]  /*fe10*/  HMMA.16816.F32 R244, R4, R16, R44 ;  /* 0x0000001004f4723c */ /* 0x010fe2000000182c */
[----:B------:R-:W4:Y:S01]  /*fe20*/  LDSM.16.MT88.4 R12, [R185+0x10800] ;  /* 0x01080000b90c783b */ /* 0x000f220000004200 */
[----:B------:R-:W-:Y:S01]  /*fe30*/  IMAD.MOV.U32 R55, RZ, RZ, R176 ;  /* 0x000000ffff377224 */ /* 0x000fe200078e00b0 */
[----:B------:R-:W-:Y:S01]  /*fe40*/  MOV R74, R77 ;  /* 0x0000004d004a7202 */ /* 0x000fe20000000f00 */
[----:B------:R-:W-:-:S02]  /*fe50*/  IMAD.MOV.U32 R0, RZ, RZ, R178 ;  /* 0x000000ffff007224 */ /* 0x000fc400078e00b2 */
        /* <DEDUP_REMOVED lines=8> */
[----:B------:R-:W-:Y:S01]  /*fee0*/  LDSM.16.MT88.4 R16, [R184+0x14800] ;  /* 0x01480000b810783b */ /* 0x000fe20000004200 */
[----:B------:R-:W-:-:S03]  /*fef0*/  MOV R214, R216 ;  /* 0x000000d800d67202 */ /* 0x000fc60000000f00 */
[----:B------:R-:W2:Y:S02]  /*ff00*/  LDL.LU R192, [R1+0x154] ;  /* 0x0001540001c07983 */ /* 0x000ea40000300800 */
[C---:B-1----:R-:W-:Y:S08]  /*ff10*/  HMMA.16816.F32 R220, R4.reuse, R8, R88 ;  /* 0x0000000804dc723c */ /* 0x042ff00000001858 */
[C---:B------:R-:W-:Y:S01]  /*ff20*/  HMMA.16816.F32 R112, R4.reuse, R10, R64 ;  /* 0x0000000a0470723c */ /* 0x040fe20000001840 */
[----:B------:R-:W1:Y:S07]  /*ff30*/  LDSM.16.MT88.4 R8, [R183+0x14800] ;  /* 0x01480000b708783b */ /* 0x000e6e0000004200 */
[C---:B----4-:R-:W-:Y:S08]  /*ff40*/  HMMA.16816.F32 R96, R4.reuse, R12, R48 ;  /* 0x0000000c0460723c */ /* 0x050ff00000001830 */
[----:B------:R-:W-:Y:S01]  /*ff50*/  HMMA.16816.F32 R116, R4, R14, R116 ;  /* 0x0000000e0474723c */ /* 0x000fe20000001874 */
[----:B------:R-:W4:Y:S01]  /*ff60*/  LDSM.16.MT88.4 R12, [R185+0x12800] ;  /* 0x01280000b90c783b */ /* 0x000f220000004200 */
[----:B------:R-:W-:Y:S01]  /*ff70*/  IMAD.MOV.U32 R72, RZ, RZ, R173 ;  /* 0x000000ffff487224 */ /* 0x000fe200078e00ad */
[----:B------:R-:W-:-:S02]  /*ff80*/  MOV R3, R175 ;  /* 0x000000af00037202 */ /* 0x000fc40000000f00 */
[----:B------:R-:W-:Y:S01]  /*ff90*/  MOV R77, R162 ;  /* 0x000000a2004d7202 */ /* 0x000fe20000000f00 */
[----:B---3--:R-:W-:Y:S02]  /*ffa0*/  IMAD.MOV.U32 R212, RZ, RZ, R209 ;  /* 0x000000ffffd47224 */ /* 0x008fe400078e00d1 */
[----:B------:R-:W-:Y:S01]  /*ffb0*/  IMAD.MOV.U32 R215, RZ, RZ, R217 ;  /* 0x000000ffffd77224 */ /* 0x000fe200078e00d9 */
[----:B------:R-:W-:Y:S01]  /*ffc0*/  MOV R46, R241 ;  /* 0x000000f1002e7202 */ /* 0x000fe20000000f00 */
[----:B------:R-:W-:Y:S01]  /*ffd0*/  IMAD.MOV.U32 R44, RZ, RZ, R213 ;  /* 0x000000ffff2c7224 */ /* 0x000fe200078e00d5 */
[----:B------:R3:W5:Y:S01]  /*ffe0*/  LDL.LU R219, [R1+0x150] ;  /* 0x0001500001db7983 */ /* 0x0007620000300800 */
[----:B-1----:R-:W-:Y:S01]  /*fff0*/  HMMA.16816.F32 R48, R4, R8, R84 ;  /* 0x000000080430723c */ /* 0x002fe20000001854 */
[----:B------:R-:W-:Y:S01]  /*10000*/  MOV R67, R170 ;  /* 0x000000aa00437202 */ /* 0x000fe20000000f00 */
[----:B------:R-:W-:Y:S02]  /*10010*/  IMAD.MOV.U32 R89, RZ, RZ, R160 ;  /* 0x000000ffff597224 */ /* 0x000fe400078e00a0 */
[----:B------:R-:W-:-:S02]  /*10020*/  IMAD.MOV.U32 R88, RZ, RZ, R161 ;  /* 0x000000ffff587224 */ /* 0x000fc400078e00a1 */
[----:B------:R-:W-:Y:S02]  /*10030*/  IMAD.MOV.U32 R91, RZ, RZ, R163 ;  /* 0x000000ffff5b7224 */ /* 0x000fe400078e00a3 */
[----:B------:R-:W-:Y:S01]  /*10040*/  IMAD.MOV.U32 R45, RZ, RZ, R240 ;  /* 0x000000ffff2d7224 */ /* 0x000fe200078e00f0 */
[C---:B------:R-:W-:Y:S08]  /*10050*/  HMMA.16816.F32 R8, R4.reuse, R10, R60 ;  /* 0x0000000a0408723c */ /* 0x040ff0000000183c */
[C---:B----4-:R-:W-:Y:S08]  /*10060*/  HMMA.16816.F32 R176, R4.reuse, R12, R40 ;  /* 0x0000000c04b0723c */ /* 0x050ff00000001828 */
[----:B------:R-:W-:Y:S01]  /*10070*/  HMMA.16816.F32 R120, R4, R14, R108 ;  /* 0x0000000e0478723c */ /* 0x000fe2000000186c */
[----:B------:R-:W-:Y:S01]  /*10080*/  MOV R87, R48 ;  /* 0x0000003000577202 */ /* 0x000fe20000000f00 */
[----:B------:R-:W-:Y:S01]  /*10090*/  IMAD.MOV.U32 R86, RZ, RZ, R49 ;  /* 0x000000ffff567224 */ /* 0x000fe200078e0031 */
[----:B------:R-:W-:Y:S01]  /*100a0*/  MOV R84, R51 ;  /* 0x0000003300547202 */ /* 0x000fe20000000f00 */
[----:B------:R-:W-:Y:S01]  /*100b0*/  IMAD.MOV.U32 R85, RZ, RZ, R50 ;  /* 0x000000ffff557224 */ /* 0x000fe200078e0032 */
[----:B------:R-:W-:Y:S03]  /*100c0*/  LDSM.16.MT88.4 R12, [R185+0x14800] ;  /* 0x01480000b90c783b */ /* 0x000fe60000004200 */
[----:B------:R-:W-:Y:S01]  /*100d0*/  IMAD.MOV.U32 R51, RZ, RZ, R8 ;  /* 0x000000ffff337224 */ /* 0x000fe200078e0008 */
[----:B------:R-:W-:Y:S01]  /*100e0*/  MOV R49, R10 ;  /* 0x0000000a00317202 */ /* 0x000fe20000000f00 */
[----:B------:R-:W-:-:S02]  /*100f0*/  IMAD.MOV.U32 R50, RZ, RZ, R9 ;  /* 0x000000ffff327224 */ /* 0x000fc400078e0009 */
[----:B------:R-:W-:Y:S02]  /*10100*/  IMAD.MOV.U32 R47, RZ, RZ, R242 ;  /* 0x000000ffff2f7224 */ /* 0x000fe400078e00f2 */
[----:B------:R-:W-:Y:S01]  /*10110*/  IMAD.MOV.U32 R73, RZ, RZ, R78 ;  /* 0x000000ffff497224 */ /* 0x000fe200078e004e */
[----:B------:R-:W-:Y:S01]  /*10120*/  MOV R64, R55 ;  /* 0x0000003700407202 */ /* 0x000fe20000000f00 */
[----:B------:R-:W-:Y:S01]  /*10130*/  IMAD.MOV.U32 R48, RZ, RZ, R11 ;  /* 0x000000ffff307224 */ /* 0x000fe200078e000b */
[----:B------:R3:W5:Y:S04]  /*10140*/  LDL.LU R218, [R1+0x14c] ;  /* 0x00014c0001da7983 */ /* 0x0007680000300800 */
[----:B------:R-:W1:Y:S01]  /*10150*/  LDSM.16.MT88.4 R8, [R186+0x14800] ;  /* 0x01480000ba08783b */ /* 0x000e620000004200 */
[----:B------:R-:W-:Y:S01]  /*10160*/  IMAD.MOV.U32 R170, RZ, RZ, R174 ;  /* 0x000000ffffaa7224 */ /* 0x000fe200078e00ae */
[----:B------:R-:W-:Y:S01]  /*10170*/  MOV R78, R214 ;  /* 0x000000d6004e7202 */ /* 0x000fe20000000f00 */
[----:B------:R-:W-:-:S02]  /*10180*/  IMAD.MOV.U32 R65, RZ, RZ, R79 ;  /* 0x000000ffff417224 */ /* 0x000fc400078e004f */
[----:B------:R-:W-:Y:S02]  /*10190*/  IMAD.MOV.U32 R43, RZ, RZ, R54 ;  /* 0x000000ffff2b7224 */ /* 0x000fe400078e0036 */
[----:B------:R-:W-:Y:S02]  /*101a0*/  IMAD.MOV.U32 R66, RZ, RZ, R52 ;  /* 0x000000ffff427224 */ /* 0x000fe400078e0034 */
[----:B------:R-:W-:Y:S02]  /*101b0*/  IMAD.MOV.U32 R90, RZ, RZ, R212 ;  /* 0x000000ffff5a7224 */ /* 0x000fe400078e00d4 */
[----:B------:R-:W-:Y:S01]  /*101c0*/  IMAD.MOV.U32 R70, RZ, RZ, R243 ;  /* 0x000000ffff467224 */ /* 0x000fe200078e00f3 */
[----:B------:R-:W-:Y:S01]  /*101d0*/  MOV R111, R64 ;  /* 0x00000040006f7202 */ /* 0x000fe20000000f00 */
[----:B------:R-:W-:Y:S01]  /*101e0*/  IMAD.MOV.U32 R109, RZ, RZ, R72 ;  /* 0x000000ffff6d7224 */ /* 0x000fe200078e0048 */
[----:B------:R-:W-:Y:S01]  /*101f0*/  MOV R108, R71 ;  /* 0x00000047006c7202 */ /* 0x000fe20000000f00 */
[----:B------:R-:W-:Y:S01]  /*10200*/  IMAD.MOV.U32 R27, RZ, RZ, R207 ;  /* 0x000000ffff1b7224 */ /* 0x000fe200078e00cf */
[----:B------:R3:W5:Y:S01]  /*10210*/  LDL.LU R209, [R1+0x148] ;  /* 0x0001480001d17983 */ /* 0x0007620000300800 */
[C---:B-1----:R-:W-:Y:S08]  /*10220*/  HMMA.16816.F32 R172, R4.reuse, R8, R80 ;  /* 0x0000000804ac723c */ /* 0x042ff00000001850 */
[----:B------:R-:W-:Y:S01]  /*10230*/  HMMA.16816.F32 R160, R4, R10, R56 ;  /* 0x0000000a04a0723c */ /* 0x000fe20000001838 */
[----:B------:R-:W1:Y:S01]  /*10240*/  LDSM.16.MT88.4 R8, [R183+0x16800] ;  /* 0x01680000b708783b */ /* 0x000e620000004200 */
[----:B------:R-:W-:-:S02]  /*10250*/  IMAD.MOV.U32 R79, RZ, RZ, R215 ;  /* 0x000000ffff4f7224 */ /* 0x000fc400078e00d7 */
[----:B------:R-:W-:Y:S01]  /*10260*/  IMAD.MOV.U32 R110, RZ, RZ, R65 ;  /* 0x000000ffff6e7224 */ /* 0x000fe200078e0041 */
[----:B------:R3:W5:Y:S03]  /*10270*/  LDL.LU.64 R216, [R1+0x140] ;  /* 0x0001400001d87983 */ /* 0x0007660000300a00 */
[C---:B------:R-:W-:Y:S01]  /*10280*/  HMMA.16816.F32 R212, R4.reuse, R18, R104 ;  /* 0x0000001204d4723c */ /* 0x040fe20000001868 */
[----:B------:R3:W5:Y:S04]  /*10290*/  LDL.LU R208, [R1+0x13c] ;  /* 0x00013c0001d07983 */ /* 0x0007680000300800 */
[----:B------:R3:W5:Y:S02]  /*102a0*/  LDL.LU R207, [R1+0x138] ;  /* 0x0001380001cf7983 */ /* 0x0007640000300800 */
[----:B------:R-:W-:Y:S01]  /*102b0*/  IMAD.MOV.U32 R104, RZ, RZ, R45 ;  /* 0x000000ffff687224 */ /* 0x000fe200078e002d */
[C---:B------:R-:W-:Y:S01]  /*102c0*/  HMMA.16816.F32 R52, R4.reuse, R12, R28 ;  /* 0x0000000c0434723c */ /* 0x040fe2000000181c */
[----:B------:R-:W-:Y:S01]  /*102d0*/  MOV R105, R46 ;  /* 0x0000002e00697202 */ /* 0x000fe20000000f00 */
[----:B------:R-:W-:Y:S01]  /*102e0*/  IMAD.MOV.U32 R106, RZ, RZ, R47 ;  /* 0x000000ffff6a7224 */ /* 0x000fe200078e002f */
[----:B------:R3:W5:Y:S04]  /*102f0*/  LDL.LU R206, [R1+0x134] ;  /* 0x0001340001ce7983 */ /* 0x0007680000300800 */
[----:B------:R-:W-:Y:S01]  /*10300*/  IMAD.MOV.U32 R30, RZ, RZ, R44 ;  /* 0x000000ffff1e7224 */ /* 0x000fe200078e002c */
[C---:B------:R-:W-:Y:S01]  /*10310*/  HMMA.16816.F32 R240, R4.reuse, R16, R36 ;  /* 0x0000001004f0723c */ /* 0x040fe20000001824 */
[----:B------:R-:W4:Y:S07]  /*10320*/  LDSM.16.MT88.4 R16, [R184+0x16800] ;  /* 0x01680000b810783b */ /* 0x000f2e0000004200 */
[C---:B-1----:R-:W-:Y:S01]  /*10330*/  HMMA.16816.F32 R80, R4.reuse, R8, R128 ;  /* 0x000000080450723c */ /* 0x042fe20000001880 */
[----:B------:R-:W-:Y:S01]  /*10340*/  IMAD.MOV.U32 R37, RZ, RZ, R76 ;  /* 0x000000ffff257224 */ /* 0x000fe200078e004c */
[----:B------:R-:W-:Y:S01]  /*10350*/  MOV R29, R67 ;  /* 0x00000043001d7202 */ /* 0x000fe20000000f00 */
[----:B------:R-:W-:Y:S01]  /*10360*/  IMAD.MOV.U32 R31, RZ, RZ, R43 ;  /* 0x000000ffff1f7224 */ /* 0x000fe200078e002b */
[----:B------:R3:W5:Y:S03]  /*10370*/  LDL.LU R205, [R1+0x130] ;  /* 0x0001300001cd7983 */ /* 0x0007660000300800 */
[----:B------:R-:W-:Y:S01]  /*10380*/  IMAD.MOV.U32 R130, RZ, RZ, R78 ;  /* 0x000000ffff827224 */ /* 0x000fe200078e004e */
[----:B------:R-:W-:Y:S01]  /*10390*/  HMMA.16816.F32 R44, R4, R14, R124 ;  /* 0x0000000e042c723c */ /* 0x000fe2000000187c */
[----:B------:R-:W-:Y:S01]  /*103a0*/  IMAD.MOV.U32 R131, RZ, RZ, R79 ;  /* 0x000000ffff837224 */ /* 0x000fe200078e004f */
[----:B------:R-:W1:Y:S01]  /*103b0*/  LDSM.16.MT88.4 R12, [R186+0x16800] ;  /* 0x01680000ba0c783b */ /* 0x000e620000004200 */
[----:B------:R-:W-:Y:S01]  /*103c0*/  IMAD.MOV.U32 R28, RZ, RZ, R66 ;  /* 0x000000ffff1c7224 */ /* 0x000fe200078e0042 */
[----:B------:R-:W-:Y:S01]  /*103d0*/  MOV R39, R74 ;  /* 0x0000004a00277202 */ /* 0x000fe20000000f00 */
[----:B------:R-:W-:Y:S01]  /*103e0*/  IMAD.MOV.U32 R107, RZ, RZ, R70 ;  /* 0x000000ffff6b7224 */ /* 0x000fe200078e0046 */
[----:B------:R3:W5:Y:S01]  /*103f0*/  LDL.LU R204, [R1+0x12c] ;  /* 0x00012c0001cc7983 */ /* 0x0007620000300800 */
[----:B------:R-:W-:-:S02]  /*10400*/  MOV R124, R77 ;  /* 0x0000004d007c7202 */ /* 0x000fc40000000f00 */
[C---:B------:R-:W-:Y:S01]  /*10410*/  HMMA.16816.F32 R76, R4.reuse, R10, R132 ;  /* 0x0000000a044c723c */ /* 0x040fe20000001884 */
[----:B------:R-:W3:Y:S01]  /*10420*/  LDSM.16.MT88.4 R8, [R185+0x16800] ;  /* 0x01680000b908783b */ /* 0x000ee20000004200 */
[----:B------:R-:W-:Y:S01]  /*10430*/  IMAD.MOV.U32 R126, RZ, RZ, R68 ;  /* 0x000000ffff7e7224 */ /* 0x000fe200078e0044 */
[----:B------:R-:W-:Y:S02]  /*10440*/  MOV R127, R2 ;  /* 0x00000002007f7202 */ /* 0x000fe40000000f00 */
[----:B------:R-:W-:Y:S01]  /*10450*/  LOP3.LUT R2, R23, UR33, R130, 0x96, !PT ;  /* 0x0000002117027c12 */ /* 0x000fe2000f8e9682 */
[----:B------:R-:W-:Y:S02]  /*10460*/  IMAD.MOV.U32 R38, RZ, RZ, R73 ;  /* 0x000000ffff267224 */ /* 0x000fe400078e0049 */
[----:B------:R-:W-:Y:S02]  /*10470*/  IMAD.MOV.U32 R36, RZ, RZ, R75 ;  /* 0x000000ffff247224 */ /* 0x000fe400078e004b */
[----:B------:R-:W-:Y:S01]  /*10480*/  IMAD.MOV.U32 R125, RZ, RZ, R69 ;  /* 0x000000ffff7d7224 */ /* 0x000fe200078e0045 */
[----:B------:R-:W-:Y:S01]  /*10490*/  MOV R128, R28 ;  /* 0x0000001c00807202 */ /* 0x000fe20000000f00 */
[----:B------:R-:W-:Y:S01]  /*104a0*/  IMAD.MOV.U32 R132, RZ, RZ, R88 ;  /* 0x000000ffff847224 */ /* 0x000fe200078e0058 */
[----:B------:R2:W5:Y:S01]  /*104b0*/  LDL.LU R203, [R1+0x128] ;  /* 0x0001280001cb7983 */ /* 0x0005620000300800 */
[----:B------:R-:W-:Y:S01]  /*104c0*/  IMAD.MOV.U32 R88, RZ, RZ, R0 ;  /* 0x000000ffff587224 */ /* 0x000fe200078e0000 */
[----:B------:R-:W-:Y:S01]  /*104d0*/  LOP3.LUT R0, R21, UR32, R22, 0x96, !PT ;  /* 0x0000002015007c12 */ /* 0x000fe2000f8e9616 */
[----:B------:R-:W-:Y:S01]  /*104e0*/  IMAD.MOV.U32 R130, RZ, RZ, R126 ;  /* 0x000000ffff827224 */ /* 0x000fe200078e007e */
[----:B----4-:R-:W-:Y:S01]  /*104f0*/  HMMA.16816.F32 R72, R4, R16, R136 ;  /* 0x000000100448723c */ /* 0x010fe20000001888 */
[----:B------:R-:W-:Y:S01]  /*10500*/  MOV R126, R3 ;  /* 0x00000003007e7202 */ /* 0x000fe20000000f00 */
[----:B------:R-:W-:-:S06]  /*10510*/  IMAD.WIDE.U32 R2, R2, -0x2daee0ad, RZ ;  /* 0xd2511f5302027825 */ /* 0x000fcc00078e00ff */
[----:B------:R-:W-:Y:S01]  /*10520*/  HMMA.16816.F32 R68, R4, R18, R140 ;  /* 0x000000120444723c */ /* 0x000fe2000000188c */
[----:B------:R-:W-:-:S07]  /*10530*/  LOP3.LUT R3, R3, UR8, R168, 0x96, !PT ;  /* 0x0000000803037c12 */ /* 0x000fce000f8e96a8 */
[C---:B-1----:R-:W-:Y:S08]  /*10540*/  HMMA.16816.F32 R64, R4.reuse, R12, R144 ;  /* 0x0000000c0440723c */ /* 0x042ff00000001890 */
[C---:B------:R-:W-:Y:S08]  /*10550*/  HMMA.16816.F32 R60, R4.reuse, R14, R152 ;  /* 0x0000000e043c723c */ /* 0x040ff00000001898 */
[C---:B---3--:R-:W-:Y:S08]  /*10560*/  HMMA.16816.F32 R56, R4.reuse, R8, R156 ;  /* 0x000000080438723c */ /* 0x048ff0000000189c */
[----:B------:R-:W-:Y:S01]  /*10570*/  HMMA.16816.F32 R40, R4, R10, R148 ;  /* 0x0000000a0428723c */ /* 0x000fe20000001894 */
[----:B------:R-:W-:Y:S01]  /*10580*/  IMAD.MOV.U32 R134, RZ, RZ, R30 ;  /* 0x000000ffff867224 */ /* 0x000fe200078e001e */
[----:B------:R-:W-:Y:S01]  /*10590*/  MOV R133, R31 ;  /* 0x0000001f00857202 */ /* 0x000fe20000000f00 */
[----:B------:R-:W-:Y:S01]  /*105a0*/  IMAD.MOV.U32 R135, RZ, RZ, R29 ;  /* 0x000000ffff877224 */ /* 0x000fe200078e001d */
[----:B------:R-:W1:Y:S01]  /*105b0*/  LDC.U8 R139, c[0x0][0x2d8] ;  /* 0x0000b600ff8b7b82 */ /* 0x000e620000000000 */
[----:B------:R-:W-:Y:S01]  /*105c0*/  MOV R129, R125 ;  /* 0x0000007d00817202 */ /* 0x000fe20000000f00 */
[----:B------:R-:W-:Y:S01]  /*105d0*/  IMAD.MOV.U32 R131, RZ, RZ, R127 ;  /* 0x000000ffff837224 */ /* 0x000fe200078e007f */
[----:B------:R-:W3:Y:S01]  /*105e0*/  LDSM.16.MT88.4 R16, [R184+0x11000] ;  /* 0x01100000b810783b */ /* 0x000ee20000004200 */
[----:B------:R-:W-:-:S03]  /*105f0*/  IMAD.WIDE.U32 R4, R0, -0x2daee0ad, RZ ;  /* 0xd2511f5300047825 */ /* 0x000fc600078e00ff */
[----:B------:R-:W-:Y:S02]  /*10600*/  LDSM.16.MT88.4 R12, [R186+0x11000] ;  /* 0x01100000ba0c783b */ /* 0x000fe40000004200 */
[----:B------:R-:W-:Y:S01]  /*10610*/  LOP3.LUT R0, R5, UR4, R2, 0x96, !PT ;  /* 0x0000000405007c12 */ /* 0x000fe2000f8e9602 */
[----:B------:R-:W-:Y:S01]  /*10620*/  IMAD.WIDE.U32 R2, R3, -0x326172a9, RZ ;  /* 0xcd9e8d5703027825 */ /* 0x000fe200078e00ff */
[----:B------:R4:W5:Y:S03]  /*10630*/  LDL.LU R202, [R1+0x124] ;  /* 0x0001240001ca7983 */ /* 0x0009660000300800 */
[----:B------:R-:W-:Y:S01]  /*10640*/  IMAD.WIDE.U32 R30, R0, -0x326172a9, RZ ;  /* 0xcd9e8d57001e7825 */ /* 0x000fe200078e00ff */
[----:B------:R-:W-:Y:S01]  /*10650*/  LOP3.LUT R3, R3, UR5, R20, 0x96, !PT ;  /* 0x0000000503037c12 */ /* 0x000fe2000f8e9614 */
[----:B------:R4:W5:Y:S03]  /*10660*/  LDL.LU R201, [R1+0x120] ;  /* 0x0001200001c97983 */ /* 0x0009660000300800 */
[----:B------:R-:W-:Y:S01]  /*10670*/  LOP3.LUT R0, R31, UR34, R2, 0x96, !PT ;  /* 0x000000221f007c12 */ /* 0x000fe2000f8e9602 */
[----:B------:R-:W-:Y:S01]  /*10680*/  IMAD.WIDE.U32 R2, R3, -0x2daee0ad, RZ ;  /* 0xd2511f5303027825 */ /* 0x000fe200078e00ff */
[----:B------:R-:W2:Y:S03]  /*10690*/  LDSM.16.MT88.4 R20, [R183+0x11000] ;  /* 0x01100000b714783b */ /* 0x000ea60000004200 */
[----:B------:R-:W-:Y:S01]  /*106a0*/  IMAD.WIDE.U32 R28, R0, -0x2daee0ad, RZ ;  /* 0xd2511f53001c7825 */ /* 0x000fe200078e00ff */
[----:B------:R-:W-:Y:S01]  /*106b0*/  LOP3.LUT R0, R3, UR31, R4, 0x96, !PT ;  /* 0x0000001f03007c12 */ /* 0x000fe2000f8e9604 */
[----:B------:R4:W5:Y:S03]  /*106c0*/  LDL.LU R200, [R1+0x11c] ;  /* 0x00011c0001c87983 */ /* 0x0009660000300800 */
[----:B------:R-:W-:Y:S01]  /*106d0*/  LOP3.LUT R2, R29, UR15, R2, 0x96, !PT ;  /* 0x0000000f1d027c12 */ /* 0x000fe2000f8e9602 */
[----:B------:R-:W-:Y:S01]  /*106e0*/  IMAD.MOV.U32 R125, RZ, RZ, R89 ;  /* 0x000000ffff7d7224 */ /* 0x000fe200078e0059 */
[----:B------:R-:W-:Y:S01]  /*106f0*/  MOV R89, R27 ;  /* 0x0000001b00597202 */ /* 0x000fe20000000f00 */
[----:B------:R-:W-:Y:S01]  /*10700*/  IMAD.MOV.U32 R127, RZ, RZ, R170 ;  /* 0x000000ffff7f7224 */ /* 0x000fe200078e00aa */
[----:B-1----:R-:W-:Y:S01]  /*10710*/  PRMT R139, R139, 0x7054, R139 ;  /* 0x000070548b8b7816 */ /* 0x002fe2000000008b */
[----:B------:R-:W-:-:S04]  /*10720*/  IMAD.WIDE.U32 R2, R2, -0x326172a9, RZ ;  /* 0xcd9e8d5702027825 */ /* 0x000fc800078e00ff */
[----:B------:R-:W-:Y:S01]  /*10730*/  IMAD.MOV.U32 R138, RZ, RZ, R132 ;  /* 0x000000ffff8a7224 */ /* 0x000fe200078e0084 */
[----:B------:R-:W-:Y:S01]  /*10740*/  MOV R145, R126 ;  /* 0x0000007e00917202 */ /* 0x000fe20000000f00 */
[----:B------:R-:W-:Y:S01]  /*10750*/  IMAD.MOV.U32 R170, RZ, RZ, R26 ;  /* 0x000000ffffaa7224 */ /* 0x000fe200078e001a */
[----:B------:R-:W-:Y:S01]  /*10760*/  LOP3.LUT R4, R2, 0xffff, RZ, 0xc0, !PT ;  /* 0x0000ffff02047812 */ /* 0x000fe200078ec0ff */
[----:B------:R-:W-:Y:S01]  /*10770*/  IMAD.WIDE.U32 R26, R0, -0x326172a9, RZ ;  /* 0xcd9e8d57001a7825 */ /* 0x000fe200078e00ff */
[----:B------:R4:W5:Y:S02]  /*10780*/  LDL.LU R199, [R1+0x118] ;  /* 0x0001180001c77983 */ /* 0x0009640000300800 */
[----:B------:R-:W-:Y:S02]  /*10790*/  SHF.R.U32.HI R5, RZ, 0x8, R4 ;  /* 0x00000008ff057819 */ /* 0x000fe40000011604 */
[----:B------:R-:W-:Y:S02]  /*107a0*/  LOP3.LUT R0, R3, UR22, R26, 0x96, !PT ;  /* 0x0000001603007c12 */ /* 0x000fe4000f8e961a */
[----:B------:R-:W-:-:S02]  /*107b0*/  SHF.R.U32.HI R7, RZ, 0x18, R2 ;  /* 0x00000018ff077819 */ /* 0x000fc40000011602 */
[----:B------:R-:W-:Y:S01]  /*107c0*/  MOV R132, R133 ;  /* 0x0000008500847202 */ /* 0x000fe20000000f00 */
[----:B------:R-:W-:Y:S01]  /*107d0*/  IMAD.MOV.U32 R144, RZ, RZ, R125 ;  /* 0x000000ffff907224 */ /* 0x000fe200078e007d */
[----:B------:R-:W-:Y:S01]  /*107e0*/  LOP3.LUT R4, R2, 0xff, RZ, 0xc0, !PT ;  /* 0x000000ff02047812 */ /* 0x000fe200078ec0ff */
[----:B------:R-:W-:Y:S01]  /*107f0*/  IMAD.MOV.U32 R126, RZ, RZ, R85 ;  /* 0x000000ffff7e7224 */ /* 0x000fe200078e0055 */
[----:B------:R-:W-:Y:S01]  /*10800*/  SHF.R.U32.HI R3, RZ, 0x10, R2 ;  /* 0x00000010ff037819 */ /* 0x000fe20000011602 */
[----:B------:R-:W-:Y:S01]  /*10810*/  IMAD.MOV.U32 R147, RZ, RZ, R90 ;  /* 0x000000ffff937224 */ /* 0x000fe200078e005a */
[----:B------:R-:W-:Y:S01]  /*10820*/  PRMT R8, R4, 0x5410, R5 ;  /* 0x0000541004087816 */ /* 0x000fe20000000005 */
[----:B------:R-:W-:Y:S01]  /*10830*/  IMAD.MOV.U32 R136, RZ, RZ, R91 ;  /* 0x000000ffff887224 */ /* 0x000fe200078e005b */
[----:B------:R-:W-:Y:S01]  /*10840*/  LOP3.LUT R3, R3, 0xff, RZ, 0xc0, !PT ;  /* 0x000000ff03037812 */ /* 0x000fe200078ec0ff */
[----:B------:R-:W-:Y:S01]  /*10850*/  IMAD.MOV.U32 R168, RZ, RZ, R182 ;  /* 0x000000ffffa87224 */ /* 0x000fe200078e00b6 */
[C---:B------:R-:W-:Y:S01]  /*10860*/  LOP3.LUT R2, R0.reuse, 0xffff, RZ, 0xc0, !PT ;  /* 0x0000ffff00027812 */ /* 0x040fe200078ec0ff */
[----:B------:R4:W5:Y:S01]  /*10870*/  LDL.LU R198, [R1+0x114] ;  /* 0x0001140001c67983 */ /* 0x0009620000300800 */
[----:B------:R-:W-:-:S02]  /*10880*/  LOP3.LUT R6, R0, 0xff, RZ, 0xc0, !PT ;  /* 0x000000ff00067812 */ /* 0x000fc400078ec0ff */
[--C-:B------:R-:W-:Y:S02]  /*10890*/  SHF.R.U32.HI R4, RZ, 0x10, R0.reuse ;  /* 0x00000010ff047819 */ /* 0x100fe40000011600 */
[----:B------:R-:W-:Y:S01]  /*108a0*/  SHF.R.U32.HI R5, RZ, 0x18, R0 ;  /* 0x00000018ff057819 */ /* 0x000fe20000011600 */
[----:B------:R-:W-:Y:S01]  /*108b0*/  IMAD.MOV.U32 R133, RZ, RZ, R134 ;  /* 0x000000ffff857224 */ /* 0x000fe200078e0086 */
[----:B------:R-:W-:Y:S01]  /*108c0*/  PRMT R7, R3, 0x5410, R7 ;  /* 0x0000541003077816 */ /* 0x000fe20000000007 */
[----:B------:R-:W-:Y:S01]  /*108d0*/  HSET2.LE.AND R3, R8, R139, PT ;  /* 0x0000008b08037233 */ /* 0x000fe20003803000 */
[----:B------:R-:W-:Y:S01]  /*108e0*/  SHF.R.U32.HI R0, RZ, 0x8, R2 ;  /* 0x00000008ff007819 */ /* 0x000fe20000011602 */
[----:B------:R-:W1:Y:S01]  /*108f0*/  LDSM.16.MT88.4 R8, [R185+0x11000] ;  /* 0x01100000b908783b */ /* 0x000e620000004200 */
[----:B------:R-:W-:Y:S02]  /*10900*/  LOP3.LUT R2, R4, 0xff, RZ, 0xc0, !PT ;  /* 0x000000ff04027812 */ /* 0x000fe400078ec0ff */
[----:B------:R-:W-:Y:S01]  /*10910*/  PRMT R0, R6, 0x5410, R0 ;  /* 0x0000541006007816 */ /* 0x000fe20000000000 */
[----:B------:R-:W-:Y:S01]  /*10920*/  IMAD.MOV.U32 R125, RZ, RZ, R86 ;  /* 0x000000ffff7d7224 */ /* 0x000fe200078e0056 */
[----:B------:R-:W-:-:S02]  /*10930*/  PRMT R2, R2, 0x5410, R5 ;  /* 0x0000541002027816 */ /* 0x000fc40000000005 */
[----:B------:R-:W-:Y:S01]  /*10940*/  MOV R146, R89 ;  /* 0x0000005900927202 */ /* 0x000fe20000000f00 */
[--C-:B------:R-:W-:Y:S01]  /*10950*/  HSET2.LE.AND R0, R0, R139.reuse, PT ;  /* 0x0000008b00007233 */ /* 0x100fe20003803000 */
[----:B------:R-:W-:Y:S01]  /*10960*/  IMAD.MOV.U32 R169, RZ, RZ, R136 ;  /* 0x000000ffffa97224 */ /* 0x000fe200078e0088 */
[--C-:B------:R-:W-:Y:S01]  /*10970*/  HSET2.LE.AND R2, R2, R139.reuse, PT ;  /* 0x0000008b02027233 */ /* 0x100fe20003803000 */
[----:B------:R4:W5:Y:S02]  /*10980*/  LDL.LU R197, [R1+0x110] ;  /* 0x0001100001c57983 */ /* 0x0009640000300800 */
[----:B------:R-:W-:Y:S01]  /*10990*/  LOP3.LUT R4, R0, R138, RZ, 0xc0, !PT ;  /* 0x0000008a00047212 */ /* 0x000fe200078ec0ff */
[----:B------:R-:W-:Y:S01]  /*109a0*/  HSET2.LE.AND R0, R7, R139, PT ;  /* 0x0000008b07007233 */ /* 0x000fe20003803000 */
[----:B------:R-:W-:Y:S01]  /*109b0*/  IMAD.MOV.U32 R134, RZ, RZ, R135 ;  /* 0x000000ffff867224 */ /* 0x000fe200078e0087 */
[----:B------:R-:W-:Y:S02]  /*109c0*/  MOV R135, R128 ;  /* 0x0000008000877202 */ /* 0x000fe40000000f00 */
[----:B------:R-:W-:-:S02]  /*109d0*/  LOP3.LUT R5, R2, R195, RZ, 0xc0, !PT ;  /* 0x000000c302057212 */ /* 0x000fc400078ec0ff */
[----:B------:R-:W-:Y:S02]  /*109e0*/  LOP3.LUT R6, R3, R194, RZ, 0xc0, !PT ;  /* 0x000000c203067212 */ /* 0x000fe400078ec0ff */
[----:B------:R-:W-:Y:S01]  /*109f0*/  LOP3.LUT R7, R0, R132, RZ, 0xc0, !PT ;  /* 0x0000008400077212 */ /* 0x000fe200078ec0ff */
        /* <DEDUP_REMOVED lines=8> */
[----:B---3--:R-:W-:Y:S01]  /*10a80*/  HMMA.16816.F32 R156, R4, R16, R248 ;  /* 0x00000010049c723c */ /* 0x008fe200000018f8 */
[----:B------:R-:W-:-:S02]  /*10a90*/  IMAD.MOV.U32 R124, RZ, RZ, R196 ;  /* 0x000000ffff7c7224 */ /* 0x000fc400078e00c4 */
[----:B------:R-:W-:Y:S01]  /*10aa0*/  IMAD.MOV.U32 R132, RZ, RZ, R51 ;  /* 0x000000ffff847224 */ /* 0x000fe200078e0033 */
[----:B------:R-:W-:Y:S01]  /*10ab0*/  MOV R153, R128 ;  /* 0x0000008000997202 */ /* 0x000fe20000000f00 */
[----:B------:R-:W-:Y:S02]  /*10ac0*/  IMAD.MOV.U32 R133, RZ, RZ, R50 ;  /* 0x000000ffff857224 */ /* 0x000fe400078e0032 */
[----:B------:R-:W-:Y:S02]  /*10ad0*/  IMAD.MOV.U32 R139, RZ, RZ, R88 ;  /* 0x000000ffff8b7224 */ /* 0x000fe400078e0058 */
[----:B------:R-:W-:Y:S01]  /*10ae0*/  IMAD.MOV.U32 R135, RZ, RZ, R48 ;  /* 0x000000ffff877224 */ /* 0x000fe200078e0030 */
[----:B--2---:R-:W-:Y:S01]  /*10af0*/  HMMA.16816.F32 R164, R4, R20, R164 ;  /* 0x0000001404a4723c */ /* 0x004fe200000018a4 */
[----:B------:R-:W-:-:S07]  /*10b00*/  IMAD.MOV.U32 R155, RZ, RZ, R130 ;  /* 0x000000ffff9b7224 */ /* 0x000fce00078e0082 */
[----:B------:R-:W-:Y:S01]  /*10b10*/  HMMA.16816.F32 R36, R4, R22, R36 ;  /* 0x000000160424723c */ /* 0x000fe20000001824 */
[----:B------:R-:W-:Y:S01]  /*10b20*/  IMAD.MOV.U32 R128, RZ, RZ, R124 ;  /* 0x000000ffff807224 */ /* 0x000fe200078e007c */
[----:B------:R-:W2:Y:S01]  /*10b30*/  LDSM.16.MT88.4 R20, [R183+0x13000] ;  /* 0x01300000b714783b */ /* 0x000ea20000004200 */
[----:B------:R-:W-:Y:S01]  /*10b40*/  IMAD.MOV.U32 R130, RZ, RZ, R127 ;  /* 0x000000ffff827224 */ /* 0x000fe200078e007f */
[----:B------:R-:W-:-:S04]  /*10b50*/  MOV R124, R87 ;  /* 0x00000057007c7202 */ /* 0x000fc80000000f00 */
[----:B------:R-:W-:Y:S01]  /*10b60*/  HMMA.16816.F32 R148, R4, R12, R224 ;  /* 0x0000000c0494723c */ /* 0x000fe200000018e0 */
[----:B------:R-:W-:-:S07]  /*10b70*/  MOV R127, R84 ;  /* 0x00000054007f7202 */ /* 0x000fce0000000f00 */
[C---:B-1----:R-:W-:Y:S01]  /*10b80*/  HMMA.16816.F32 R140, R4.reuse, R8, R96 ;  /* 0x00000008048c723c */ /* 0x042fe20000001860 */
[----:B------:R-:W-:Y:S01]  /*10b90*/  IMAD.MOV.U32 R154, RZ, RZ, R129 ;  /* 0x000000ffff9a7224 */ /* 0x000fe200078e0081 */
[----:B------:R-:W-:Y:S01]  /*10ba0*/  MOV R136, R105 ;  /* 0x0000006900887202 */ /* 0x000fe20000000f00 */
[----:B------:R-:W-:Y:S01]  /*10bb0*/  IMAD.MOV.U32 R248, RZ, RZ, R107 ;  /* 0x000000fffff87224 */ /* 0x000fe200078e006b */
[----:B------:R-:W-:Y:S01]  /*10bc0*/  MOV R249, R108 ;  /* 0x0000006c00f97202 */ /* 0x000fe20000000f00 */
[----:B------:R-:W-:Y:S02]  /*10bd0*/  IMAD.MOV.U32 R250, RZ, RZ, R109 ;  /* 0x000000fffffa7224 */ /* 0x000fe400078e006d */
[----:B------:R-:W-:Y:S01]  /*10be0*/  IMAD.MOV.U32 R2, RZ, RZ, R187 ;  /* 0x000000ffff027224 */ /* 0x000fe200078e00bb */
[C---:B------:R-:W-:Y:S01]  /*10bf0*/  HMMA.16816.F32 R48, R4.reuse, R18, R236 ;  /* 0x000000120430723c */ /* 0x040fe200000018ec */
[----:B------:R-:W1:Y:S01]  /*10c00*/  LDSM.16.MT88.4 R16, [R184+0x13000] ;  /* 0x01300000b810783b */ /* 0x000e620000004200 */
[----:B------:R-:W-:Y:S01]  /*10c10*/  IMAD.MOV.U32 R251, RZ, RZ, R190 ;  /* 0x000000fffffb7224 */ /* 0x000fe200078e00be */
[----:B------:R-:W-:Y:S01]  /*10c20*/  MOV R3, R188 ;  /* 0x000000bc00037202 */ /* 0x000fe20000000f00 */
[----:B------:R-:W-:Y:S01]  /*10c30*/  IMAD.MOV.U32 R0, RZ, RZ, R189 ;  /* 0x000000ffff007224 */ /* 0x000fe200078e00bd */
[----:B------:R4:W5:Y:S03]  /*10c40*/  LDL.LU R196, [R1+0x10c] ;  /* 0x00010c0001c47983 */ /* 0x0009660000300800 */
[C---:B------:R-:W-:Y:S01]  /*10c50*/  HMMA.16816.F32 R84, R4.reuse, R14, R100 ;  /* 0x0000000e0454723c */ /* 0x040fe20000001864 */
[----:B------:R-:W3:Y:S07]  /*10c60*/  LDSM.16.MT88.4 R12, [R186+0x13000] ;  /* 0x01300000ba0c783b */ /* 0x000eee0000004200 */
[----:B------:R-:W-:Y:S01]  /*10c70*/  HMMA.16816.F32 R88, R4, R10, R116 ;  /* 0x0000000a0458723c */ /* 0x000fe20000001874 */
[----:B------:R-:W3:Y:S01]  /*10c80*/  LDSM.16.MT88.4 R8, [R185+0x13000] ;  /* 0x01300000b908783b */ /* 0x000ee20000004200 */
[----:B------:R-:W-:-:S02]  /*10c90*/  IMAD.MOV.U32 R238, RZ, RZ, R104 ;  /* 0x000000ffffee7224 */ /* 0x000fc400078e0068 */
[----:B------:R-:W-:-:S04]  /*10ca0*/  IMAD.MOV.U32 R239, RZ, RZ, R106 ;  /* 0x000000ffffef7224 */ /* 0x000fc800078e006a */
[C---:B--2---:R-:W-:Y:S01]  /*10cb0*/  HMMA.16816.F32 R92, R4.reuse, R20, R92 ;  /* 0x00000014045c723c */ /* 0x044fe2000000185c */
[----:B------:R-:W-:Y:S01]  /*10cc0*/  MOV R129, R131 ;  /* 0x0000008300817202 */ /* 0x000fe20000000f00 */
[----:B------:R4:W5:Y:S06]  /*10cd0*/  LDL.LU R195, [R1+0x108] ;  /* 0x0001080001c37983 */ /* 0x00096c0000300800 */
[C---:B------:R-:W-:Y:S01]  /*10ce0*/  HMMA.16816.F32 R96, R4.reuse, R22, R152 ;  /* 0x000000160460723c */ /* 0x040fe20000001898 */
[----:B------:R-:W-:Y:S07]  /*10cf0*/  LDSM.16.MT88.4 R20, [R183+0x15000] ;  /* 0x01500000b714783b */ /* 0x000fee0000004200 */
[----:B-1----:R-:W-:Y:S01]  /*10d00*/  HMMA.16816.F32 R100, R4, R16, R244 ;  /* 0x000000100464723c */ /* 0x002fe200000018f4 */
[----:B------:R-:W-:Y:S01]  /*10d10*/  IMAD.MOV.U32 R153, RZ, RZ, R146 ;  /* 0x000000ffff997224 */ /* 0x000fe200078e0092 */
[----:B------:R-:W-:Y:S01]  /*10d20*/  MOV R152, R147 ;  /* 0x0000009300987202 */ /* 0x000fe20000000f00 */
[----:B------:R-:W-:Y:S01]  /*10d30*/  IMAD.MOV.U32 R147, RZ, RZ, R110 ;  /* 0x000000ffff937224 */ /* 0x000fe200078e006e */
[----:B------:R-:W-:-:S04]  /*10d40*/  MOV R146, R111 ;  /* 0x0000006f00927202 */ /* 0x000fc80000000f00 */
[C---:B------:R-:W-:Y:S01]  /*10d50*/  HMMA.16816.F32 R104, R4.reuse, R18, R232 ;  /* 0x000000120468723c */ /* 0x040fe200000018e8 */
[----:B------:R-:W1:Y:S07]  /*10d60*/  LDSM.16.MT88.4 R16, [R184+0x15000] ;  /* 0x01500000b810783b */ /* 0x000e6e0000004200 */
[C---:B---3--:R-:W-:Y:S08]  /*10d70*/  HMMA.16816.F32 R112, R4.reuse, R14, R112 ;  /* 0x0000000e0470723c */ /* 0x048ff00000001870 */
[C---:B------:R-:W-:Y:S08]  /*10d80*/  HMMA.16816.F32 R116, R4.reuse, R8, R176 ;  /* 0x000000080474723c */ /* 0x040ff000000018b0 */
[----:B------:R-:W-:Y:S01]  /*10d90*/  HMMA.16816.F32 R120, R4, R10, R120 ;  /* 0x0000000a0478723c */ /* 0x000fe20000001878 */
[----:B------:R-:W-:Y:S01]  /*10da0*/  LDSM.16.MT88.4 R8, [R185+0x15000] ;  /* 0x01500000b908783b */ /* 0x000fe20000004200 */
[----:B------:R-:W-:Y:S01]  /*10db0*/  MOV R227, R238 ;  /* 0x000000ee00e37202 */ /* 0x000fe20000000f00 */
[----:B------:R-:W-:-:S02]  /*10dc0*/  IMAD.MOV.U32 R131, RZ, RZ, R193 ;  /* 0x000000ffff837224 */ /* 0x000fc400078e00c1 */
[----:B------:R4:W5:Y:S03]  /*10dd0*/  LDL.LU R194, [R1+0x104] ;  /* 0x0001040001c27983 */ /* 0x0009660000300800 */
[C---:B------:R-:W-:Y:S01]  /*10de0*/  HMMA.16816.F32 R108, R4.reuse, R12, R220 ;  /* 0x0000000c046c723c */ /* 0x040fe200000018dc */
[----:B------:R-:W2:Y:S01]  /*10df0*/  LDSM.16.MT88.4 R12, [R186+0x15000] ;  /* 0x01500000ba0c783b */ /* 0x000ea20000004200 */
[----:B------:R-:W-:Y:S02]  /*10e00*/  IMAD.MOV.U32 R179, RZ, RZ, R251 ;  /* 0x000000ffffb37224 */ /* 0x000fe400078e00fb */
[----:B------:R-:W-:Y:S01]  /*10e10*/  IMAD.MOV.U32 R154, RZ, RZ, R145 ;  /* 0x000000ffff9a7224 */ /* 0x000fe200078e0091 */
[----:B------:R-:W-:Y:S01]  /*10e20*/  MOV R155, R144 ;  /* 0x00000090009b7202 */ /* 0x000fe20000000f00 */
[----:B------:R4:W5:Y:S01]  /*10e30*/  LDL.LU R193, [R1+0x100] ;  /* 0x0001000001c17983 */ /* 0x0009620000300800 */
[----:B------:R-:W-:Y:S01]  /*10e40*/  IMAD.MOV.U32 R221, RZ, RZ, R248 ;  /* 0x000000ffffdd7224 */ /* 0x000fe200078e00f8 */
[----:B------:R-:W-:Y:S01]  /*10e50*/  MOV R222, R249 ;  /* 0x000000f900de7202 */ /* 0x000fe20000000f00 */
[----:B------:R-:W-:Y:S01]  /*10e60*/  IMAD.MOV.U32 R223, RZ, RZ, R250 ;  /* 0x000000ffffdf7224 */ /* 0x000fe200078e00fa */
[----:B-1----:R-:W-:Y:S01]  /*10e70*/  HMMA.16816.F32 R244, R4, R18, R212 ;  /* 0x0000001204f4723c */ /* 0x002fe200000018d4 */
[----:B------:R-:W-:-:S07]  /*10e80*/  IMAD.MOV.U32 R220, RZ, RZ, R239 ;  /* 0x000000ffffdc7224 */ /* 0x000fce00078e00ef */
[C---:B------:R-:W-:Y:S01]  /*10e90*/  HMMA.16816.F32 R248, R4.reuse, R16, R240 ;  /* 0x0000001004f8723c */ /* 0x040fe200000018f0 */
[----:B------:R-:W1:Y:S07]  /*10ea0*/  LDSM.16.MT88.4 R16, [R183+0x17000] ;  /* 0x01700000b710783b */ /* 0x000e6e0000004200 */
[C---:B------:R-:W-:Y:S08]  /*10eb0*/  HMMA.16816.F32 R124, R4.reuse, R20, R124 ;  /* 0x00000014047c723c */ /* 0x040ff0000000187c */
[C---:B--2---:R-:W-:Y:S08]  /*10ec0*/  HMMA.16816.F32 R240, R4.reuse, R12, R172 ;  /* 0x0000000c04f0723c */ /* 0x044ff000000018ac */
[C---:B------:R-:W-:Y:S01]  /*10ed0*/  HMMA.16816.F32 R236, R4.reuse, R14, R160 ;  /* 0x0000000e04ec723c */ /* 0x040fe200000018a0 */
[----:B------:R-:W2:Y:S07]  /*10ee0*/  LDSM.16.MT88.4 R12, [R184+0x17000] ;  /* 0x01700000b80c783b */ /* 0x000eae0000004200 */
[C---:B------:R-:W-:Y:S08]  /*10ef0*/  HMMA.16816.F32 R232, R4.reuse, R8, R52 ;  /* 0x0000000804e8723c */ /* 0x040ff00000001834 */
[----:B------:R-:W-:Y:S01]  /*10f00*/  HMMA.16816.F32 R132, R4, R22, R132 ;  /* 0x000000160484723c */ /* 0x000fe20000001884 */
[----:B------:R-:W-:Y:S01]  /*10f10*/  MOV R52, R227 ;  /* 0x000000e300347202 */ /* 0x000fe20000000f00 */
[----:B------:R-:W3:Y:S01]  /*10f20*/  LDSM.16.MT88.4 R20, [R185+0x17000] ;  /* 0x01700000b914783b */ /* 0x000ee20000004200 */
[----:B------:R-:W-:-:S02]  /*10f30*/  IMAD.MOV.U32 R145, RZ, RZ, R171 ;  /* 0x000000ffff917224 */ /* 0x000fc400078e00ab */
[----:B------:R-:W-:Y:S01]  /*10f40*/  IMAD.MOV.U32 R144, RZ, RZ, R192 ;  /* 0x000000ffff907224 */ /* 0x000fe200078e00c0 */
[----:B------:R-:W-:Y:S02]  /*10f50*/  LDSM.16.MT88.4 R160, [R183+0x11800] ;  /* 0x01180000b7a0783b */ /* 0x000fe40000004200 */
[----:B------:R-:W-:Y:S02]  /*10f60*/  HMMA.16816.F32 R224, R4, R10, R44 ;  /* 0x0000000a04e0723c */ /* 0x000fe4000000182c */
[----:B------:R-:W3:Y:S01]  /*10f70*/  LDSM.16.MT88.4 R8, [R186+0x17000] ;  /* 0x01700000ba08783b */ /* 0x000ee20000004200 */
[----:B------:R-:W-:Y:S01]  /*10f80*/  MOV R171, R191 ;  /* 0x000000bf00ab7202 */ /* 0x000fe20000000f00 */
[----:B------:R-:W-:Y:S01]  /*10f90*/  IMAD.MOV.U32 R54, RZ, RZ, R169 ;  /* 0x000000ffff367224 */ /* 0x000fe200078e00a9 */
[----:B------:R-:W-:-:S03]  /*10fa0*/  MOV R53, R168 ;  /* 0x000000a800357202 */ /* 0x000fc60000000f00 */
[----:B-1----:R-:W-:Y:S01]  /*10fb0*/  HMMA.16816.F32 R212, R4, R18, R76 ;  /* 0x0000001204d4723c */ /* 0x002fe2000000184c */
[----:B------:R-:W-:Y:S01]  /*10fc0*/  IMAD.MOV.U32 R47, RZ, RZ, R220 ;  /* 0x000000ffff2f7224 */ /* 0x000fe200078e00dc */
[----:B------:R-:W-:Y:S01]  /*10fd0*/  MOV R45, R222 ;  /* 0x000000de002d7202 */ /* 0x000fe20000000f00 */
[----:B------:R-:W-:Y:S01]  /*10fe0*/  IMAD.MOV.U32 R46, RZ, RZ, R221 ;  /* 0x000000ffff2e7224 */ /* 0x000fe200078e00dd */
[----:B------:R4:W5:Y:S01]  /*10ff0*/  LDL.LU R192, [R1+0xfc] ;  /* 0x0000fc0001c07983 */ /* 0x0009620000300800 */
[----:B------:R-:W-:-:S03]  /*11000*/  IMAD.MOV.U32 R44, RZ, RZ, R223 ;  /* 0x000000ffff2c7224 */ /* 0x000fc600078e00df */
[----:B------:R-:W-:Y:S01]  /*11010*/  HMMA.16816.F32 R220, R4, R16, R80 ;  /* 0x0000001004dc723c */ /* 0x000fe20000001850 */
[----:B------:R-:W-:-:S07]  /*11020*/  MOV R76, R128 ;  /* 0x00000080004c7202 */ /* 0x000fce0000000f00 */
[C---:B--2---:R-:W-:Y:S01]  /*11030*/  HMMA.16816.F32 R172, R4.reuse, R14, R68 ;  /* 0x0000000e04ac723c */ /* 0x044fe20000001844 */
[----:B------:R-:W-:Y:S01]  /*11040*/  IMAD.MOV.U32 R80, RZ, RZ, R2 ;  /* 0x000000ffff507224 */ /* 0x000fe200078e0002 */
[----:B------:R-:W-:Y:S01]  /*11050*/  LOP3.LUT R2, R27, UR27, R30, 0x96, !PT ;  /* 0x0000001b1b027c12 */ /* 0x000fe2000f8e961e */
[----:B------:R-:W-:Y:S01]  /*11060*/  IMAD.MOV.U32 R83, RZ, RZ, R179 ;  /* 0x000000ffff537224 */ /* 0x000fe200078e00b3 */
[----:B------:R-:W-:Y:S01]  /*11070*/  MOV R79, R153 ;  /* 0x00000099004f7202 */ /* 0x000fe20000000f00 */
[----:B------:R-:W-:Y:S01]  /*11080*/  IMAD.MOV.U32 R81, RZ, RZ, R3 ;  /* 0x000000ffff517224 */ /* 0x000fe200078e0003 */
[----:B------:R4:W5:Y:S02]  /*11090*/  LDL.LU R191, [R1+0xf8] ;  /* 0x0000f80001bf7983 */ /* 0x0009640000300800 */
[C---:B------:R-:W-:Y:S01]  /*110a0*/  HMMA.16816.F32 R176, R4.reuse, R12, R72 ;  /* 0x0000000c04b0723c */ /* 0x040fe20000001848 */
[----:B------:R-:W1:Y:S01]  /*110b0*/  LDC.U8 R74, c[0x0][0x2d8] ;  /* 0x0000b600ff4a7b82 */ /* 0x000e620000000000 */
[----:B------:R-:W-:Y:S01]  /*110c0*/  IMAD.WIDE.U32 R2, R2, -0x2daee0ad, RZ ;  /* 0xd2511f5302027825 */ /* 0x000fe200078e00ff */
[----:B------:R-:W-:Y:S01]  /*110d0*/  MOV R82, R0 ;  /* 0x0000000000527202 */ /* 0x000fe20000000f00 */
[----:B------:R4:W5:Y:S03]  /*110e0*/  LDL.LU R190, [R1+0xf4] ;  /* 0x0000f40001be7983 */ /* 0x0009660000300800 */
[----:B------:R-:W-:Y:S01]  /*110f0*/  LOP3.LUT R0, R3, UR14, R28, 0x96, !PT ;  /* 0x0000000e03007c12 */ /* 0x000fe2000f8e961c */
[----:B------:R-:W-:Y:S01]  /*11100*/  IMAD.MOV.U32 R75, RZ, RZ, R129 ;  /* 0x000000ffff4b7224 */ /* 0x000fe200078e0081 */
[----:B------:R-:W-:Y:S01]  /*11110*/  LOP3.LUT R3, R2, 0xffff, RZ, 0xc0, !PT ;  /* 0x0000ffff02037812 */ /* 0x000fe200078ec0ff */
[----:B------:R-:W-:Y:S01]  /*11120*/  IMAD.MOV.U32 R129, RZ, RZ, R170 ;  /* 0x000000ffff817224 */ /* 0x000fe200078e00aa */
[----:B------:R-:W-:Y:S01]  /*11130*/  MOV R128, R171 ;  /* 0x000000ab00807202 */ /* 0x000fe20000000f00 */
[----:B---3--:R-:W-:Y:S01]  /*11140*/  HMMA.16816.F32 R12, R4, R20, R56 ;  /* 0x00000014040c723c */ /* 0x008fe20000001838 */
[----:B------:R-:W-:Y:S01]  /*11150*/  IMAD.MOV.U32 R55, RZ, RZ, R152 ;  /* 0x000000ffff377224 */ /* 0x000fe200078e0098 */
[----:B------:R-:W-:Y:S01]  /*11160*/  LDSM.16.MT88.4 R56, [R186+0x13800] ;  /* 0x01380000ba38783b */ /* 0x000fe20000004200 */
[----:B------:R-:W-:-:S02]  /*11170*/  IMAD.MOV.U32 R78, RZ, RZ, R154 ;  /* 0x000000ffff4e7224 */ /* 0x000fc400078e009a */
[----:B------:R-:W-:Y:S01]  /*11180*/  IMAD.MOV.U32 R77, RZ, RZ, R155 ;  /* 0x000000ffff4d7224 */ /* 0x000fe200078e009b */
[----:B------:R4:W5:Y:S02]  /*11190*/  LDL.LU R189, [R1+0xf0] ;  /* 0x0000f00001bd7983 */ /* 0x0009640000300800 */
[C---:B------:R-:W-:Y:S02]  /*111a0*/  HMMA.16816.F32 R168, R4.reuse, R8, R64 ;  /* 0x0000000804a8723c */ /* 0x040fe40000001840 */
[----:B------:R-:W2:Y:S06]  /*111b0*/  LDSM.16.MT88.4 R152, [R184+0x11800] ;  /* 0x01180000b898783b */ /* 0x000eac0000004200 */
[----:B------:R-:W-:Y:S01]  /*111c0*/  HMMA.16816.F32 R16, R4, R10, R60 ;  /* 0x0000000a0410723c */ /* 0x000fe2000000183c */
[----:B------:R-:W-:Y:S01]  /*111d0*/  SHF.R.U32.HI R8, RZ, 0x18, R2 ;  /* 0x00000018ff087819 */ /* 0x000fe20000011602 */
[----:B------:R-:W-:Y:S01]  /*111e0*/  LDSM.16.MT88.4 R64, [R185+0x13800] ;  /* 0x01380000b940783b */ /* 0x000fe20000004200 */
[----:B-1----:R-:W-:-:S03]  /*111f0*/  PRMT R74, R74, 0x7054, R74 ;  /* 0x000070544a4a7816 */ /* 0x002fc6000000004a */
[----:B------:R4:W5:Y:S02]  /*11200*/  LDL.LU R188, [R1+0xec] ;  /* 0x0000ec0001bc7983 */ /* 0x0009640000300800 */
[----:B------:R-:W-:Y:S02]  /*11210*/  HMMA.16816.F32 R20, R4, R22, R40 ;  /* 0x000000160414723c */ /* 0x000fe40000001828 */
[----:B------:R-:W-:Y:S04]  /*11220*/  LDSM.16.MT88.4 R40, [R183+0x13800] ;  /* 0x01380000b728783b */ /* 0x000fe80000004200 */
[----:B------:R4:W5:Y:S01]  /*11230*/  LDL.LU R187, [R1+0xe8] ;  /* 0x0000e80001bb7983 */ /* 0x0009620000300800 */
[----:B------:R-:W-:Y:S02]  /*11240*/  SHF.R.U32.HI R4, RZ, 0x8, R3 ;  /* 0x00000008ff047819 */ /* 0x000fe40000011603 */
[----:B------:R-:W-:Y:S01]  /*11250*/  LOP3.LUT R3, R2, 0xff, RZ, 0xc0, !PT ;  /* 0x000000ff02037812 */ /* 0x000fe200078ec0ff */
[----:B------:R4:W5:Y:S01]  /*11260*/  LDL.LU R182, [R1+0xe4] ;  /* 0x0000e40001b67983 */ /* 0x0009620000300800 */
[----:B------:R-:W-:-:S02]  /*11270*/  SHF.R.U32.HI R5, RZ, 0x10, R2 ;  /* 0x00000010ff057819 */ /* 0x000fc40000011602 */
[----:B------:R-:W-:Y:S02]  /*11280*/  PRMT R9, R3, 0x5410, R4 ;  /* 0x0000541003097816 */ /* 0x000fe40000000004 */
[C---:B------:R-:W-:Y:S02]  /*11290*/  LOP3.LUT R2, R0.reuse, 0xffff, RZ, 0xc0, !PT ;  /* 0x0000ffff00027812 */ /* 0x040fe400078ec0ff */
[--C-:B------:R-:W-:Y:S02]  /*112a0*/  SHF.R.U32.HI R3, RZ, 0x10, R0.reuse ;  /* 0x00000010ff037819 */ /* 0x100fe40000011600 */
[----:B------:R-:W-:Y:S02]  /*112b0*/  LOP3.LUT R7, R0, 0xff, RZ, 0xc0, !PT ;  /* 0x000000ff00077812 */ /* 0x000fe400078ec0ff */
[----:B------:R-:W-:Y:S02]  /*112c0*/  SHF.R.U32.HI R6, RZ, 0x18, R0 ;  /* 0x00000018ff067819 */ /* 0x000fe40000011600 */
[----:B------:R-:W-:-:S02]  /*112d0*/  SHF.R.U32.HI R4, RZ, 0x8, R2 ;  /* 0x00000008ff047819 */ /* 0x000fc40000011602 */
[----:B------:R-:W-:Y:S02]  /*112e0*/  LOP3.LUT R0, R5, 0xff, RZ, 0xc0, !PT ;  /* 0x000000ff05007812 */ /* 0x000fe400078ec0ff */
[----:B------:R-:W-:Y:S02]  /*112f0*/  LOP3.LUT R2, R3, 0xff, RZ, 0xc0, !PT ;  /* 0x000000ff03027812 */ /* 0x000fe400078ec0ff */
[----:B------:R-:W-:Y:S02]  /*11300*/  PRMT R4, R7, 0x5410, R4 ;  /* 0x0000541007047816 */ /* 0x000fe40000000004 */
[----:B------:R-:W-:Y:S02]  /*11310*/  PRMT R0, R0, 0x5410, R8 ;  /* 0x0000541000007816 */ /* 0x000fe40000000008 */
[----:B------:R-:W-:Y:S01]  /*11320*/  PRMT R3, R2, 0x5410, R6 ;  /* 0x0000541002037816 */ /* 0x000fe20000000006 */
[--C-:B------:R-:W-:Y:S02]  /*11330*/  HSET2.LE.AND R2, R4, R74.reuse, PT ;  /* 0x0000004a04027233 */ /* 0x100fe40003803000 */
[----:B------:R-:W-:-:S02]  /*11340*/  HSET2.LE.AND R0, R0, R74, PT ;  /* 0x0000004a00007233 */ /* 0x000fc40003803000 */
[--C-:B------:R-:W-:Y:S02]  /*11350*/  HSET2.LE.AND R3, R3, R74.reuse, PT ;  /* 0x0000004a03037233 */ /* 0x100fe40003803000 */
[----:B------:R-:W-:Y:S01]  /*11360*/  HSET2.LE.AND R4, R9, R74, PT ;  /* 0x0000004a09047233 */ /* 0x000fe20003803000 */
[----:B------:R-:W-:Y:S02]  /*11370*/  IMAD.MOV.U32 R74, RZ, RZ, R75 ;  /* 0x000000ffff4a7224 */ /* 0x000fe400078e004b */
[----:B------:R-:W-:Y:S01]  /*11380*/  IMAD.MOV.U32 R75, RZ, RZ, R76 ;  /* 0x000000ffff4b7224 */ /* 0x000fe200078e004c */
[----:B------:R-:W-:Y:S01]  /*11390*/  MOV R76, R77 ;  /* 0x0000004d004c7202 */ /* 0x000fe20000000f00 */
[----:B------:R-:W-:Y:S02]  /*113a0*/  IMAD.MOV.U32 R77, RZ, RZ, R78 ;  /* 0x000000ffff4d7224 */ /* 0x000fe400078e004e */
[----:B------:R-:W-:Y:S01]  /*113b0*/  IMAD.MOV.U32 R78, RZ, RZ, R79 ;  /* 0x000000ffff4e7224 */ /* 0x000fe200078e004f */
[----:B------:R-:W-:Y:S01]  /*113c0*/  MOV R79, R80 ;  /* 0x00000050004f7202 */ /* 0x000fe20000000f00 */
[----:B------:R-:W-:-:S02]  /*113d0*/  IMAD.MOV.U32 R80, RZ, RZ, R81 ;  /* 0x000000ffff507224 */ /* 0x000fc400078e0051 */
[----:B------:R-:W-:Y:S01]  /*113e0*/  IMAD.MOV.U32 R81, RZ, RZ, R82 ;  /* 0x000000ffff517224 */ /* 0x000fe200078e0052 */
[----:B------:R-:W-:Y:S01]  /*113f0*/  MOV R82, R83 ;  /* 0x0000005300527202 */ /* 0x000fe20000000f00 */
        /* <DEDUP_REMOVED lines=11> */
[----:B------:R-:W-:Y:S01]  /*114b0*/  MOV R136, R137 ;  /* 0x0000008900887202 */ /* 0x000fe20000000f00 */
[----:B------:R-:W-:Y:S01]  /*114c0*/  IMAD.MOV.U32 R137, RZ, RZ, R138 ;  /* 0x000000ffff897224 */ /* 0x000fe200078e008a */
[----:B------:R-:W-:Y:S02]  /*114d0*/  LOP3.LUT R129, R3, R129, RZ, 0xc0, !PT ;  /* 0x0000008103817212 */ /* 0x000fe400078ec0ff */
[----:B------:R-:W-:Y:S02]  /*114e0*/  MOV R138, R131 ;  /* 0x00000083008a7202 */ /* 0x000fe40000000f00 */
[----:B------:R-:W-:Y:S02]  /*114f0*/  MOV R3, R130 ;  /* 0x0000008200037202 */ /* 0x000fe40000000f00 */
[----:B------:R-:W-:Y:S02]  /*11500*/  LOP3.LUT R131, R0, R5, RZ, 0xc0, !PT ;  /* 0x0000000500837212 */ /* 0x000fe400078ec0ff */
        /* <DEDUP_REMOVED lines=15> */
[----:B------:R-:W1:Y:S01]  /*11600*/  LDSM.16.MT88.4 R144, [R186+0x11800] ;  /* 0x01180000ba90783b */ /* 0x000e620000004200 */
        /* <DEDUP_REMOVED lines=10> */
[----:B------:R-:W2:Y:S02]  /*116b0*/  LDSM.16.MT88.4 R136, [R185+0x11800] ;  /* 0x01180000b988783b */ /* 0x000ea40000004200 */
[----:B------:R-:W-:Y:S02]  /*116c0*/  HMMA.16816.F32 R152, R128, R154, R48 ;  /* 0x0000009a8098723c */ /* 0x000fe40000001830 */
[----:B------:R-:W3:Y:S01]  /*116d0*/  LDSM.16.MT88.4 R48, [R184+0x13800] ;  /* 0x01380000b830783b */ /* 0x000ee20000004200 */
[----:B------:R-:W-:-:S03]  /*116e0*/  IMAD.MOV.U32 R34, RZ, RZ, R75 ;  /* 0x000000ffff227224 */ /* 0x000fc600078e004b */
[----:B------:R-:W2:Y:S01]  /*116f0*/  LDSM.16.MT88.4 R72, [R183+0x15800] ;  /* 0x01580000b748783b */ /* 0x000ea20000004200 */
[----:B------:R-:W-:Y:S01]  /*11700*/  IMAD.MOV.U32 R10, RZ, RZ, R80 ;  /* 0x000000ffff0a7224 */ /* 0x000fe200078e0050 */
[----:B------:R-:W-:Y:S01]  /*11710*/  MOV R31, R81 ;  /* 0x00000051001f7202 */ /* 0x000fe20000000f00 */
[----:B------:R-:W-:Y:S01]  /*11720*/  IMAD.MOV.U32 R27, RZ, RZ, R82 ;  /* 0x000000ffff1b7224 */ /* 0x000fe200078e0052 */
[----:B------:R-:W-:Y:S01]  /*11730*/  MOV R30, R83 ;  /* 0x00000053001e7202 */ /* 0x000fe20000000f00 */
[----:B------:R-:W-:Y:S04]  /*11740*/  LDSM.16.MT88.4 R4, [R185+0x17800] ;  /* 0x01780000b904783b */ /* 0x000fe80000004200 */
[----:B------:R-:W2:Y:S01]  /*11750*/  LDSM.16.MT88.4 R80, [R184+0x15800] ;  /* 0x01580000b850783b */ /* 0x000ea20000004200 */
        /* <DEDUP_REMOVED lines=9> */
[----:B------:R-:W-:-:S06]  /*117f0*/  MOV R79, R47 ;  /* 0x0000002f004f7202 */ /* 0x000fcc0000000f00 */
[C---:B-1----:R-:W-:Y:S08]  /*11800*/  HMMA.16816.F32 R148, R128.reuse, R144, R148 ;  /* 0x000000908094723c */ /* 0x042ff00000001894 */
[C---:B------:R-:W-:Y:S07]  /*11810*/  HMMA.16816.F32 R144, R128.reuse, R146, R84 ;  /* 0x000000928090723c */ /* 0x040fee0000001854 */
[----:B------:R-:W-:Y:S01]  /*11820*/  MOV R87, R63 ;  /* 0x0000003f00577202 */ /* 0x000fe20000000f00 */
[C---:B------:R-:W-:Y:S07]  /*11830*/  HMMA.16816.F32 R36, R128.reuse, R40, R92 ;  /* 0x000000288024723c */ /* 0x040fee000000185c */
[----:B------:R-:W-:Y:S01]  /*11840*/  IMAD.MOV.U32 R95, RZ, RZ, R52 ;  /* 0x000000ffff5f7224 */ /* 0x000fe200078e0034 */
[----:B------:R-:W-:Y:S01]  /*11850*/  MOV R94, R53 ;  /* 0x00000035005e7202 */ /* 0x000fe20000000f00 */
[----:B------:R-:W-:Y:S01]  /*11860*/  IMAD.MOV.U32 R93, RZ, RZ, R54 ;  /* 0x000000ffff5d7224 */ /* 0x000fe200078e0036 */
[----:B------:R-:W-:Y:S01]  /*11870*/  MOV R92, R55 ;  /* 0x00000037005c7202 */ /* 0x000fe20000000f00 */
[C---:B--2---:R-:W-:Y:S08]  /*11880*/  HMMA.16816.F32 R140, R128.reuse, R136, R140 ;  /* 0x00000088808c723c */ /* 0x044ff0000000188c */
[C---:B---3--:R-:W-:Y:S08]  /*11890*/  HMMA.16816.F32 R44, R128.reuse, R48, R100 ;  /* 0x00000030802c723c */ /* 0x048ff00000001864 */
[C---:B------:R-:W-:Y:S08]  /*118a0*/  HMMA.16816.F32 R52, R128.reuse, R56, R108 ;  /* 0x000000388034723c */ /* 0x040ff0000000186c */
[C---:B------:R-:W-:Y:S08]  /*118b0*/  HMMA.16816.F32 R60, R128.reuse, R64, R116 ;  /* 0x00000040803c723c */ /* 0x040ff00000001874 */
[C---:B------:R-:W-:Y:S01]  /*118c0*/  HMMA.16816.F32 R136, R128.reuse, R138, R88 ;  /* 0x0000008a8088723c */ /* 0x040fe20000001858 */
[----:B------:R-:W1:Y:S07]  /*118d0*/  LDSM.16.MT88.4 R88, [R186+0x15800] ;  /* 0x01580000ba58783b */ /* 0x000e6e0000004200 */
[C---:B------:R-:W-:Y:S01]  /*118e0*/  HMMA.16816.F32 R40, R128.reuse, R42, R96 ;  /* 0x0000002a8028723c */ /* 0x040fe20000001860 */
[----:B------:R-:W2:Y:S07]  /*118f0*/  LDSM.16.MT88.4 R96, [R185+0x15800] ;  /* 0x01580000b960783b */ /* 0x000eae0000004200 */
[C---:B------:R-:W-:Y:S01]  /*11900*/  HMMA.16816.F32 R48, R128.reuse, R50, R104 ;  /* 0x000000328030723c */ /* 0x040fe20000001868 */
[----:B------:R-:W3:Y:S07]  /*11910*/  LDSM.16.MT88.4 R104, [R183+0x17800] ;  /* 0x01780000b768783b */ /* 0x000eee0000004200 */
[C---:B------:R-:W-:Y:S01]  /*11920*/  HMMA.16816.F32 R56, R128.reuse, R58, R112 ;  /* 0x0000003a8038723c */ /* 0x040fe20000001870 */
[----:B------:R-:W1:Y:S07]  /*11930*/  LDSM.16.MT88.4 R112, [R184+0x17800] ;  /* 0x01780000b870783b */ /* 0x000e6e0000004200 */
[----:B------:R-:W-:Y:S01]  /*11940*/  HMMA.16816.F32 R64, R128, R66, R120 ;  /* 0x000000428040723c */ /* 0x000fe20000001878 */
[----:B------:R-:W1:Y:S01]  /*11950*/  LDSM.16.MT88.4 R120, [R186+0x17800] ;  /* 0x01780000ba78783b */ /* 0x000e620000004200 */
[----:B------:R-:W-:Y:S01]  /*11960*/  MOV R8, R71 ;  /* 0x0000004700087202 */ /* 0x000fe20000000f00 */
[----:B------:R-:W-:Y:S01]  /*11970*/  IMAD.MOV.U32 R86, RZ, RZ, R68 ;  /* 0x000000ffff567224 */ /* 0x000fe200078e0044 */
[----:B------:R-:W-:Y:S01]  /*11980*/  MOV R85, R69 ;  /* 0x0000004500557202 */ /* 0x000fe20000000f00 */
[----:B------:R-:W-:-:S03]  /*11990*/  IMAD.MOV.U32 R84, RZ, RZ, R70 ;  /* 0x000000ffff547224 */ /* 0x000fc600078e0046 */
[C---:B------:R-:W-:Y:S08]  /*119a0*/  HMMA.16816.F32 R68, R128.reuse, R72, R124 ;  /* 0x000000488044723c */ /* 0x040ff0000000187c */
        /* <DEDUP_REMOVED lines=9> */
[C---:B------:R-:W-:Y:S08]  /*11a40*/  HMMA.16816.F32 R76, R128.reuse, R80, R248 ;  /* 0x00000050804c723c */ /* 0x040ff000000018f8 */
[----:B------:R-:W-:Y:S01]  /*11a50*/  HMMA.16816.F32 R80, R128, R82, R244 ;  /* 0x000000528050723c */ /* 0x000fe200000018f4 */
[----:B------:R-:W-:Y:S01]  /*11a60*/  IMAD.MOV.U32 R248, RZ, RZ, R92 ;  /* 0x000000fffff87224 */ /* 0x000fe200078e005c */
[----:B------:R-:W-:Y:S01]  /*11a70*/  MOV R249, R93 ;  /* 0x0000005d00f97202 */ /* 0x000fe20000000f00 */
[----:B------:R-:W-:-:S04]  /*11a80*/  IMAD.MOV.U32 R250, RZ, RZ, R94 ;  /* 0x000000fffffa7224 */ /* 0x000fc800078e005e */
[----:B------:R-:W-:Y:S01]  /*11a90*/  IMAD.MOV.U32 R244, RZ, RZ, R84 ;  /* 0x000000fffff47224 */ /* 0x000fe200078e0054 */
[----:B------:R-:W-:Y:S01]  /*11aa0*/  MOV R245, R85 ;  /* 0x0000005500f57202 */ /* 0x000fe20000000f00 */
[----:B------:R-:W-:Y:S01]  /*11ab0*/  IMAD.MOV.U32 R246, RZ, RZ, R86 ;  /* 0x000000fffff67224 */ /* 0x000fe200078e0056 */
[----:B------:R-:W-:Y:S02]  /*11ac0*/  MOV R247, R87 ;  /* 0x0000005700f77202 */ /* 0x000fe40000000f00 */
[----:B------:R-:W-:Y:S01]  /*11ad0*/  MOV R251, R95 ;  /* 0x0000005f00fb7202 */ /* 0x000fe20000000f00 */
[----:B------:R-:W-:Y:S04]  /*11ae0*/  STG.E.U16 [R32.64+-0x7e], R244 ;  /* 0xffff82f420007986 */ /* 0x000fe8000c101512 */
        /* <DEDUP_REMOVED lines=13> */
[----:B------:R1:W-:Y:S04]  /*11bc0*/  STG.E.U16 [R24.64+-0x3e], R2 ;  /* 0xffffc20218007986 */ /* 0x0003e8000c101512 */
[----:B------:R2:W-:Y:S04]  /*11bd0*/  STG.E.U16 [R32.64+-0x40], R0 ;  /* 0xffffc00020007986 */ /* 0x0005e8000c101512 */
[----:B------:R4:W-:Y:S04]  /*11be0*/  STG.E.U16 [R32.64+-0x3e], R34 ;  /* 0xffffc22220007986 */ /* 0x0009e8000c101512 */
[----:B------:R4:W-:Y:S04]  /*11bf0*/  STG.E.U16 [R24.64+-0x30], R9 ;  /* 0xffffd00918007986 */ /* 0x0009e8000c101512 */
[----:B------:R4:W-:Y:S04]  /*11c00*/  STG.E.U16 [R24.64+-0x2e], R252 ;  /* 0xffffd2fc18007986 */ /* 0x0009e8000c101512 */
[----:B------:R4:W-:Y:S04]  /*11c10*/  STG.E.U16 [R32.64+-0x30], R230 ;  /* 0xffffd0e620007986 */ /* 0x0009e8000c101512 */
[----:B------:R4:W-:Y:S01]  /*11c20*/  STG.E.U16 [R32.64+-0x2e], R231 ;  /* 0xffffd2e720007986 */ /* 0x0009e2000c101512 */
[----:B-1----:R-:W-:-:S02]  /*11c30*/  FADD.FTZ R2, R30, R27 ;  /* 0x0000001b1e027221 */ /* 0x002fc40000010000 */
[----:B--2---:R-:W-:Y:S01]  /*11c40*/  FADD.FTZ R0, R26, R29 ;  /* 0x0000001d1a007221 */ /* 0x004fe20000010000 */
[----:B------:R4:W-:Y:S03]  /*11c50*/  STG.E.U16 [R24.64+-0x20], R229 ;  /* 0xffffe0e518007986 */ /* 0x0009e6000c101512 */
[----:B------:R-:W-:Y:S01]  /*11c60*/  FADD.FTZ R0, R31, R0 ;  /* 0x000000001f007221 */ /* 0x000fe20000010000 */
[----:B------:R4:W-:Y:S01]  /*11c70*/  STG.E.U16 [R24.64+-0x1e], R228 ;  /* 0xffffe2e418007986 */ /* 0x0009e2000c101512 */
[C---:B------:R-:W-:Y:S03]  /*11c80*/  HMMA.16816.F32 R84, R128.reuse, R88, R240 ;  /* 0x000000588054723c */ /* 0x040fe600000018f0 */
[----:B------:R4:W-:Y:S04]  /*11c90*/  STG.E.U16 [R32.64+-0x20], R211 ;  /* 0xffffe0d320007986 */ /* 0x0009e8000c101512 */
[----:B------:R4:W-:Y:S01]  /*11ca0*/  STG.E.U16 [R32.64+-0x1e], R210 ;  /* 0xffffe2d220007986 */ /* 0x0009e2000c101512 */
[C---:B------:R-:W-:Y:S03]  /*11cb0*/  HMMA.16816.F32 R92, R128.reuse, R96, R232 ;  /* 0x00000060805c723c */ /* 0x040fe600000018e8 */
[----:B------:R4:W-:Y:S04]  /*11cc0*/  STG.E.U16 [R24.64+-0x10], R181 ;  /* 0xfffff0b518007986 */ /* 0x0009e8000c101512 */
[----:B------:R4:W-:Y:S01]  /*11cd0*/  STG.E.U16 [R24.64+-0xe], R180 ;  /* 0xfffff2b418007986 */ /* 0x0009e2000c101512 */
[C---:B---3--:R-:W-:Y:S03]  /*11ce0*/  HMMA.16816.F32 R100, R128.reuse, R104, R220 ;  /* 0x000000688064723c */ /* 0x048fe600000018dc */
[----:B------:R4:W-:Y:S04]  /*11cf0*/  STL [R1+0x84], R2 ;  /* 0x0000840201007387 */ /* 0x0009e80000100800 */
[----:B------:R4:W-:Y:S01]  /*11d00*/  STG.E.U16 [R32.64+-0x10], R8 ;  /* 0xfffff00820007986 */ /* 0x0009e2000c101512 */
[C---:B------:R-:W-:Y:S03]  /*11d10*/  HMMA.16816.F32 R108, R128.reuse, R112, R176 ;  /* 0x00000070806c723c */ /* 0x040fe600000018b0 */
[----:B------:R4:W-:Y:S04]  /*11d20*/  STG.E.U16 [R32.64+-0xe], R28 ;  /* 0xfffff21c20007986 */ /* 0x0009e8000c101512 */
        /* <DEDUP_REMOVED lines=9> */
[----:B------:R-:W-:Y:S01]  /*11dc0*/  IADD3 R212, P0, R24, -0x100, RZ ;  /* 0xffffff0018d47810 */ /* 0x000fe20007f1e0ff */
[----:B------:R-:W-:Y:S01]  /*11dd0*/  IMAD.MOV.U32 R132, RZ, RZ, R10 ;  /* 0x000000ffff847224 */ /* 0x000fe200078e000a */
[----:B------:R-:W-:-:S02]  /*11de0*/  MOV R133, R11 ;  /* 0x0000000b00857202 */ /* 0x000fc40000000f00 */
[----:B------:R-:W-:-:S03]  /*11df0*/  IADD3.X R213, R25, -0x1, RZ, P0, !PT ;  /* 0xffffffff19d57810 */ /* 0x000fc600007fe4ff */
.L_x_1111:
[----:B---34-:R-:W-:-:S06]  /*11e00*/  UISETP.GT.AND UP0, UPT, UR24, UR9, UPT ;  /* 0x000000091800728c */ /* 0x018fcc000bf04270 */
[----:B------:R-:W-:-:S13]  /*11e10*/  PLOP3.LUT P0, PT, PT, PT, UP0, 0x80, 0x0 ;  /* 0x000000000000781c */ /* 0x000fda0003f0f008 */
[----:B------:R-:W-:Y:S05]  /*11e20*/  @!P0 BRA `(.L_x_1115) ;  /* 0x0000683000008947 */ /* 0x000fea0003800000 */
[----:B------:R-:W2:Y:S01]  /*11e30*/  LDL.64 R16, [R1+0x98] ;  /* 0x0000980001107983 */ /* 0x000ea20000100a00 */
[----:B------:R-:W-:Y:S01]  /*11e40*/  USHF.R.S32.HI UR8, URZ, 0x1f, UR25 ;  /* 0x0000001f3f087899 */ /* 0x000fe20008011419 */
[----:B------:R-:W-:Y:S01]  /*11e50*/  IMAD.U32 R4, RZ, RZ, UR25 ;  /* 0x00000019ff047e24 */ /* 0x000fe2000f8e00ff */
[----:B------:R-:W-:Y:S01]  /*11e60*/  ULDC.64 UR4, c[0x0][0x1b0] ;  /* 0x00006c0000047ab9 */ /* 0x000fe20000000a00 */
[----:B------:R-:W3:Y:S01]  /*11e70*/  LDL.LU R13, [R1+0xd0] ;  /* 0x0000d000010d7983 */ /* 0x000ee20000300800 */
[----:B------:R-:W-:Y:S01]  /*11e80*/  UIMAD UR4, UR8, UR4, URZ ;  /* 0x00000004080472a4 */ /* 0x000fe2000f8e023f */
[----:B------:R-:W-:Y:S02]  /*11e90*/  IMAD.U32 R0, RZ, RZ, UR25 ;  /* 0x00000019ff007e24 */ /* 0x000fe4000f8e00ff */
[----:B------:R-:W4:Y:S01]  /*11ea0*/  LDL.LU R12, [R1+0xe0] ;  /* 0x0000e000010c7983 */ /* 0x000f220000300800 */
[----:B------:R-:W-:-:S03]  /*11eb0*/  UIMAD UR15, UR25, UR5, UR4 ;  /* 0x00000005190f72a4 */ /* 0x000fc6000f8e0204 */
[----:B------:R-:W3:Y:S01]  /*11ec0*/  LDL.LU.64 R10, [R1+0xc8] ;  /* 0x0000c800010a7983 */ /* 0x000ee20000300a00 */
[----:B------:R-:W-:Y:S02]  /*11ed0*/  ULDC.64 UR4, c[0x0][0x1b8] ;  /* 0x00006e0000047ab9 */ /* 0x000fe40000000a00 */
[----:B------:R-:W-:Y:S01]  /*11ee0*/  UIMAD UR4, UR8, UR4, URZ ;  /* 0x00000004080472a4 */ /* 0x000fe2000f8e023f */
[----:B------:R-:W3:Y:S03]  /*11ef0*/  LDL.LU.64 R8, [R1+0xd8] ;  /* 0x0000d80001087983 */ /* 0x000ee60000300a00 */
[----:B------:R-:W-:Y:S01]  /*11f00*/  UIMAD UR4, UR25, UR5, UR4 ;  /* 0x00000005190472a4 */ /* 0x000fe2000f8e0204 */
[----:B------:R-:W3:Y:S01]  /*11f10*/  LDL.LU R18, [R1+0xc0] ;  /* 0x0000c00001127983 */ /* 0x000ee20000300800 */
[----:B------:R-:W-:-:S03]  /*11f20*/  UIADD3 UR25, UR24, -0x2, URZ ;  /* 0xfffffffe18197890 */ /* 0x000fc6000fffe03f */
[----:B------:R-:W3:Y:S04]  /*11f30*/  LDL R7, [R1+0xa8] ;  /* 0x0000a80001077983 */ /* 0x000ee80000100800 */
[----:B------:R-:W4:Y:S04]  /*11f40*/  LDL R15, [R1+0xac] ;  /* 0x0000ac00010f7983 */ /* 0x000f280000100800 */
[----:B------:R-:W4:Y:S04]  /*11f50*/  LDL R14, [R1+0xb0] ;  /* 0x0000b000010e7983 */ /* 0x000f280000100800 */
[----:B------:R-:W1:Y:S02]  /*11f60*/  S2R R6, SR_TID.X ;  /* 0x0000000000067919 */ /* 0x000e640000002100 */
[----:B-1----:R-:W-:-:S04]  /*11f70*/  SHF.R.S32.HI R238, RZ, 0x1f, R6 ;  /* 0x0000001fffee7819 */ /* 0x002fc80000011406 */
[----:B------:R-:W-:Y:S01]  /*11f80*/  LEA.HI R238, R238, R6, RZ, 0x3 ;  /* 0x00000006eeee7211 */ /* 0x000fe200078f18ff */
[----:B------:R-:W-:-:S03]  /*11f90*/  IMAD.U32 R6, RZ, RZ, UR4 ;  /* 0x00000004ff067e24 */ /* 0x000fc6000f8e00ff */
[----:B------:R-:W-:-:S04]  /*11fa0*/  SHF.R.S32.HI R238, RZ, 0x3, R238 ;  /* 0x00000003ffee7819 */ /* 0x000fc800000114ee */
[----:B------:R-:W-:Y:S02]  /*11fb0*/  SHF.R.S32.HI R239, RZ, 0x1f, R238 ;  /* 0x0000001fffef7819 */ /* 0x000fe400000114ee */
[----:B------:R-:W-:-:S05]  /*11fc0*/  IADD3 R244, P2, R238, 0x10, RZ ;  /* 0x00000010eef47810 */ /* 0x000fca0007f5e0ff */
[----:B------:R-:W-:Y:S01]  /*11fd0*/  IMAD.X R245, RZ, RZ, R239, P2 ;  /* 0x000000fffff57224 */ /* 0x000fe200010e06ef */
[--C-:B--2---:R-:W-:Y:S01]  /*11fe0*/  SHF.R.S32.HI R3, RZ, 0x1f, R16.reuse ;  /* 0x0000001fff037819 */ /* 0x104fe20000011410 */
[----:B------:R-:W-:-:S04]  /*11ff0*/  IMAD.MOV.U32 R2, RZ, RZ, R16 ;  /* 0x000000ffff027224 */ /* 0x000fc800078e0010 */
[----:B------:R-:W-:-:S04]  /*12000*/  IMAD.WIDE.U32 R4, R4, c[0x0][0x1b0], R2 ;  /* 0x00006c0004047a25 */ /* 0x000fc800078e0002 */
[----:B------:R-:W-:Y:S01]  /*12010*/  IMAD.WIDE.U32 R2, R0, c[0x0][0x1b8], R2 ;  /* 0x00006e0000027a25 */ /* 0x000fe200078e0002 */
[----:B------:R-:W-:Y:S01]  /*12020*/  IADD3 R247, P1, R4, UR28, RZ ;  /* 0x0000001c04f77c10 */ /* 0x000fe2000ff3e0ff */
[----:B------:R-:W-:Y:S02]  /*12030*/  UMOV UR28, URZ ;  /* 0x0000003f001c7c82 */ /* 0x000fe40008000000 */
[----:B------:R-:W-:Y:S01]  /*12040*/  IMAD.U32 R0, RZ, RZ, UR15 ;  /* 0x0000000fff007e24 */ /* 0x000fe2000f8e00ff */
[----:B------:R-:W-:Y:S01]  /*12050*/  IADD3 R237, P0, R2, UR30, RZ ;  /* 0x0000001e02ed7c10 */ /* 0x000fe2000ff1e0ff */
[----:B------:R-:W-:-:S03]  /*12060*/  UIADD3 UR15, UR24, -0x1, URZ ;  /* 0xffffffff180f7890 */ /* 0x000fc6000fffe03f */
[----:B------:R-:W-:Y:S01]  /*12070*/  IADD3.X R4, R0, UR26, R5, P1, !PT ;  /* 0x0000001a00047c10 */ /* 0x000fe20008ffe405 */
[----:B------:R-:W-:Y:S01]  /*12080*/  ULDC UR26, c[0x0][0x228] ;  /* 0x00008a00001a7ab9 */ /* 0x000fe20000000800 */
[C---:B------:R-:W-:Y:S01]  /*12090*/  LEA R248, P1, R247.reuse, c[0x0][0x168], 0x1 ;  /* 0x00005a00f7f87a11 */ /* 0x040fe200078208ff */
[----:B------:R-:W-:Y:S01]  /*120a0*/  USHF.L.U32 UR26, UR26, 0x3, URZ ;  /* 0x000000031a1a7899 */ /* 0x000fe2000800063f */
[----:B------:R-:W-:Y:S01]  /*120b0*/  IADD3.X R2, R6, UR29, R3, P0, !PT ;  /* 0x0000001d06027c10 */ /* 0x000fe200087fe403 */
[----:B------:R-:W-:Y:S01]  /*120c0*/  IMAD.MOV.U32 R3, RZ, RZ, R132 ;  /* 0x000000ffff037224 */ /* 0x000fe200078e0084 */
[----:B------:R-:W-:Y:S01]  /*120d0*/  LEA.HI.X R247, R247, c[0x0][0x16c], R4, 0x1, P1 ;  /* 0x00005b00f7f77a11 */ /* 0x000fe200008f0c04 */
[----:B---3--:R-:W-:Y:S01]  /*120e0*/  IMAD.WIDE.U32 R4, R18, -0x326172a9, RZ ;  /* 0xcd9e8d5712047825 */ /* 0x008fe200078e00ff */
[----:B------:R-:W-:Y:S01]  /*120f0*/  ISETP.GE.AND P3, PT, R7, c[0x0][0x220], PT ;  /* 0x0000880007007a0c */ /* 0x000fe20003f66270 */
[----:B------:R-:W-:Y:S01]  /*12100*/  USHF.R.S32.HI UR4, URZ, 0x1f, UR26 ;  /* 0x0000001f3f047899 */ /* 0x000fe2000801141a */
[----:B------:R-:W-:Y:S01]  /*12110*/  LEA R246, P0, R237, c[0x0][0x170], 0x1 ;  /* 0x00005c00edf67a11 */ /* 0x000fe200078008ff */
[----:B------:R-:W-:Y:S01]  /*12120*/  USHF.L.U32 UR27, UR26, 0x1, URZ ;  /* 0x000000011a1b7899 */ /* 0x000fe2000800063f */
[----:B------:R4:W-:Y:S01]  /*12130*/  STL.64 [R1+0x88], R4 ;  /* 0x0000880401007387 */ /* 0x0009e20000100a00 */
[----:B------:R-:W-:Y:S01]  /*12140*/  LOP3.LUT R250, R5, R13, RZ, 0x3c, !PT ;  /* 0x0000000d05fa7212 */ /* 0x000fe200078e3cff */
[----:B------:R-:W1:Y:S01]  /*12150*/  LDC.U8 R7, c[0x0][0x2d8] ;  /* 0x0000b600ff077b82 */ /* 0x000e620000000000 */
[----:B------:R-:W-:Y:S01]  /*12160*/  LEA.HI.X R237, R237, c[0x0][0x174], R2, 0x1, P0 ;  /* 0x00005d00eded7a11 */ /* 0x000fe200000f0c02 */
[----:B------:R-:W-:Y:S01]  /*12170*/  IMAD.MOV.U32 R2, RZ, RZ, R133 ;  /* 0x000000ffff027224 */ /* 0x000fe200078e0085 */
[C---:B------:R-:W-:Y:S01]  /*12180*/  IADD3 R242, P1, R238.reuse, 0x20, RZ ;  /* 0x00000020eef27810 */ /* 0x040fe20007f3e0ff */
[----:B------:R-:W-:Y:S01]  /*12190*/  USHF.L.U64.HI UR26, UR26, 0x1, UR4 ;  /* 0x000000011a1a7899 */ /* 0x000fe20008010204 */
[----:B------:R-:W-:Y:S01]  /*121a0*/  IADD3 R240, P0, R238, 0x30, RZ ;  /* 0x00000030eef07810 */ /* 0x000fe20007f1e0ff */
[----:B----4-:R-:W-:Y:S01]  /*121b0*/  IMAD.WIDE.U32 R4, R12, -0x2daee0ad, RZ ;  /* 0xd2511f530c047825 */ /* 0x010fe200078e00ff */
[----:B------:R-:W-:-:S02]  /*121c0*/  ISETP.GE.AND P5, PT, R16, c[0x0][0x220], PT ;  /* 0x0000880010007a0c */ /* 0x000fc40003fa6270 */
[----:B------:R-:W-:Y:S01]  /*121d0*/  ISETP.GE.AND P4, PT, R15, c[0x0][0x220], PT ;  /* 0x000088000f007a0c */ /* 0x000fe20003f86270 */
[--C-:B------:R-:W-:Y:S01]  /*121e0*/  IMAD.X R243, RZ, RZ, R239.reuse, P1 ;  /* 0x000000fffff37224 */ /* 0x100fe200008e06ef */
[----:B------:R2:W-:Y:S01]  /*121f0*/  STL.64 [R1], R4 ;  /* 0x0000000401007387 */ /* 0x0005e20000100a00 */
[----:B------:R-:W-:Y:S01]  /*12200*/  IMAD.X R241, RZ, RZ, R239, P0 ;  /* 0x000000fffff17224 */ /* 0x000fe200000e06ef */
[----:B------:R-:W-:Y:S01]  /*12210*/  ISETP.GE.AND P2, PT, R14, c[0x0][0x220], PT ;  /* 0x000088000e007a0c */ /* 0x000fe20003f46270 */
[----:B--2---:R-:W-:Y:S02]  /*12220*/  IMAD.MOV.U32 R4, RZ, RZ, R8 ;  /* 0x000000ffff047224 */ /* 0x004fe400078e0008 */
[----:B------:R-:W-:-:S05]  /*12230*/  IMAD.MOV.U32 R5, RZ, RZ, R11 ;  /* 0x000000ffff057224 */ /* 0x000fca00078e000b */
[----:B------:R2:W-:Y:S01]  /*12240*/  STL.64 [R1+0x90], R4 ;  /* 0x0000900401007387 */ /* 0x0005e20000100a00 */
[----:B-1----:R-:W-:Y:S01]  /*12250*/  PRMT R0, R7, 0x7054, R7 ;  /* 0x0000705407007816 */ /* 0x002fe20000000007 */
[----:B------:R-:W-:Y:S01]  /*12260*/  IMAD.WIDE.U32 R250, R250, -0x2daee0ad, RZ ;  /* 0xd2511f53fafa7825 */ /* 0x000fe200078e00ff */
[----:B------:R-:W-:Y:S05]  /*12270*/  BRA `(.L_x_1116) ;  /* 0x000006e000007947 */ /* 0x000fea0003800000 */
.L_x_1118:
        /* <DEDUP_REMOVED lines=11> */
[----:B------:R-:W-:Y:S02]  /*12330*/  UIADD3 UR24, UR31, UR24, URZ ;  /* 0x000000181f187290 */ /* 0x000fe4000fffe03f */
[----:B--2---:R-:W-:Y:S04]  /*12340*/  LEA R0, P0, R0, R174, 0x6 ;  /* 0x000000ae00007211 */ /* 0x004fe800078030ff */
[----:B------:R-:W-:Y:S05]  /*12350*/  IMAD.U32 R174, RZ, RZ, UR24 ;  /* 0x00000018ffae7e24 */ /* 0x000fea000f8e00ff */
[----:B---3--:R-:W-:Y:S02]  /*12360*/  LEA.HI.X R174, R172, R177, R174, 0x6, P0 ;  /* 0x000000b1acae7211 */ /* 0x008fe400000f34ae */
[C---:B------:R-:W-:Y:S04]  /*12370*/  @!P5 LEA R172, P0, R0.reuse, c[0x0][0x168], 0x1 ;  /* 0x00005a0000acda11 */ /* 0x040fe800078008ff */
[C---:B------:R-:W-:Y:S02]  /*12380*/  @!P5 LEA.HI.X R173, R0.reuse, c[0x0][0x16c], R174, 0x1, P0 ;  /* 0x00005b0000adda11 */ /* 0x040fe400000f0cae */
[----:B------:R-:W-:Y:S03]  /*12390*/  IADD3 R0, P1, R0, UR6, RZ ;  /* 0x0000000600007c10 */ /* 0x000fe6000ff3e0ff */
        /* <DEDUP_REMOVED lines=19> */
[----:B--2---:R-:W-:Y:S03]  /*124d0*/  IADD3.X R173, R174, UR7, RZ, P1, !PT ;  /* 0x00000007aead7c10 */ /* 0x004fe60008ffe4ff */
[----:B------:R1:W-:Y:S01]  /*124e0*/  @P5 STS.128 [R209+0x8800], RZ ;  /* 0x008800ffd1005388 */ /* 0x0003e20000000c00 */
[C---:B---3--:R-:W-:Y:S04]  /*124f0*/  @!P5 LEA R170, P0, R0.reuse, c[0x0][0x168], 0x1 ;  /* 0x00005a0000aada11 */ /* 0x048fe800078008ff */
[C---:B------:R-:W-:Y:S02]  /*12500*/  @!P5 LEA.HI.X R171, R0.reuse, c[0x0][0x16c], R173, 0x1, P0 ;  /* 0x00005b0000abda11 */ /* 0x040fe400000f0cad */
[----:B------:R-:W-:Y:S03]  /*12510*/  IADD3 R0, P0, R0, UR6, RZ ;  /* 0x0000000600007c10 */ /* 0x000fe6000ff1e0ff */
[----:B------:R-:W-:Y:S01]  /*12520*/  @!PT LDS RZ, [RZ] ;  /* 0x00000000fffff984 */ /* 0x000fe20000000800 */
[----:B------:R-:W-:Y:S01]  /*12530*/  @!PT LDS RZ, [RZ] ;  /* 0x00000000fffff984 */ /* 0x000fe20000000800 */
[----:B------:R-:W-:Y:S01]  /*12540*/  @!PT LDS RZ, [RZ] ;  /* 0x00000000fffff984 */ /* 0x000fe20000000800 */
[----:B------:R2:W-:Y:S01]  /*12550*/  @!P5 LDGSTS.E.BYPASS.LTC128B.128 [R209+0x8800], [R170.64] ;  /* 0x08800000aad1dfae */ /* 0x0005e2000b901d52 */
[C---:B------:R-:W-:Y:S03]  /*12560*/  IADD3 R172, P1, R0.reuse, UR6, RZ ;  /* 0x0000000600ac7c10 */ /* 0x040fe6000ff3e0ff */
        /* <DEDUP_REMOVED lines=15> */
[----:B--2---:R-:W-:Y:S03]  /*12660*/  @!P5 LEA R170, P6, R0, c[0x0][0x168], 0x1 ;  /* 0x00005a0000aada11 */ /* 0x004fe600078c08ff */
[----:B------:R1:W-:Y:S01]  /*12670*/  @P5 STS.128 [R209+0x9000], RZ ;  /* 0x009000ffd1005388 */ /* 0x0003e20000000c00 */
[----:B---3--:R-:W-:Y:S02]  /*12680*/  IADD3.X R169, R173, UR7, RZ, P0, !PT ;  /* 0x00000007ada97c10 */ /* 0x008fe400087fe4ff */
[----:B------:R-:W-:Y:S02]  /*12690*/  @!P5 LEA R168, P0, R172, c[0x0][0x168], 0x1 ;  /* 0x00005a00aca8da11 */ /* 0x000fe400078008ff */
[----:B------:R-:W-:Y:S02]  /*126a0*/  @!P5 LEA.HI.X R171, R0, c[0x0][0x16c], R169, 0x1, P6 ;  /* 0x00005b0000abda11 */ /* 0x000fe400030f0ca9 */
[----:B------:R-:W-:Y:S03]  /*126b0*/  IADD3.X R169, R169, UR7, RZ, P1, !PT ;  /* 0x00000007a9a97c10 */ /* 0x000fe60008ffe4ff */
[----:B------:R-:W-:Y:S01]  /*126c0*/  @!PT LDS RZ, [RZ] ;  /* 0x00000000fffff984 */ /* 0x000fe20000000800 */
[----:B------:R-:W-:Y:S01]  /*126d0*/  @!PT LDS RZ, [RZ] ;  /* 0x00000000fffff984 */ /* 0x000fe20000000800 */
[----:B------:R-:W-:Y:S01]  /*126e0*/  @!PT LDS RZ, [RZ] ;  /* 0x00000000fffff984 */ /* 0x000fe20000000800 */
[----:B------:R1:W-:Y:S01]  /*126f0*/  @!P5 LDGSTS.E.BYPASS.LTC128B.128 [R209+0x9000], [R170.64] ;  /* 0x09000000aad1dfae */ /* 0x0003e2000b901d52 */
        /* <DEDUP_REMOVED lines=38> */
.L_x_1116:
[----:B--2---:R-:W2:Y:S01]  /*12960*/  LDL.64 R4, [R1+0x90] ;  /* 0x0000900001047983 */ /* 0x004ea20000100a00 */
[----:B------:R-:W-:Y:S01]  /*12970*/  UIADD3 UR8, UR24, -0x1, URZ ;  /* 0xffffffff18087890 */ /* 0x000fe2000fffe03f */
[----:B------:R-:W-:Y:S04]  /*12980*/  DEPBAR.LE SB0, 0x0 ;  /* 0x000080000000791a */ /* 0x000fe80000000000 */
[----:B------:R-:W-:Y:S01]  /*12990*/  UIADD3 UR29, UR15, -UR28, URZ ;  /* 0x8000001c0f1d7290 */ /* 0x000fe2000fffe03f */
[----:B------:R-:W-:Y:S01]  /*129a0*/  BAR.SYNC.DEFER_BLOCKING 0x0 ;  /* 0x0000000000007b1d */ /* 0x000fe20000010000 */
[----:B------:R-:W-:Y:S01]  /*129b0*/  USHF.R.S32.HI UR5, URZ, 0x1f, UR8 ;  /* 0x0000001f3f057899 */ /* 0x000fe20008011408 */
[----:B------:R-:W-:Y:S01]  /*129c0*/  IMAD.U32 R6, RZ, RZ, UR8 ;  /* 0x00000008ff067e24 */ /* 0x000fe2000f8e00ff */
[----:B------:R-:W-:Y:S02]  /*129d0*/  UIMAD UR4, UR12, UR8, URZ ;  /* 0x000000080c0472a4 */ /* 0x000fe4000f8e023f */
[----:B------:R-:W-:Y:S01]  /*129e0*/  IMAD.U32 R22, RZ, RZ, UR29 ;  /* 0x0000001dff167e24 */ /* 0x000fe2000f8e00ff */
[----:B------:R-:W-:Y:S02]  /*129f0*/  UISETP.GT.AND UP0, UPT, UR8, UR9, UPT ;  /* 0x000000090800728c */ /* 0x000fe4000bf04270 */
[----:B------:R-:W-:Y:S01]  /*12a00*/  UIMAD UR4, UR5, UR17, UR4 ;  /* 0x00000011050472a4 */ /* 0x000fe2000f8e0204 */
[----:B-----5:R-:W-:Y:S01]  /*12a10*/  @P5 STS.128 [R209+0x10000], RZ ;  /* 0x010000ffd1005388 */ /* 0x020fe20000000c00 */
[----:B--2---:R-:W-:Y:S01]  /*12a20*/  IMAD.WIDE.U32 R6, R6, UR17, R4 ;  /* 0x0000001106067c25 */ /* 0x004fe2000f8e0004 */
[----:B------:R-:W-:Y:S04]  /*12a30*/  LEA R4, P0, R22, R238, 0x6 ;  /* 0x000000ee16047211 */ /* 0x000fe800078030ff */
[----:B------:R-:W-:Y:S01]  /*12a40*/  IADD3 R9, R7, UR4, RZ ;  /* 0x0000000407097c10 */ /* 0x000fe2000fffe0ff */
[----:B------:R-:W-:Y:S01]  /*12a50*/  IMAD.WIDE.U32 R20, R4, c[0x0][0x1a0], RZ ;  /* 0x0000680004147a25 */ /* 0x000fe200078e00ff */
[----:B------:R-:W-:Y:S01]  /*12a60*/  IADD3 R7, P1, R6, UR23, RZ ;  /* 0x0000001706077c10 */ /* 0x000fe2000ff3e0ff */
[----:B------:R-:W-:Y:S01]  /*12a70*/  UIADD3 UR4, UR25, -UR28, URZ ;  /* 0x8000001c19047290 */ /* 0x000fe2000fffe03f */
[----:B------:R-:W-:Y:S02]  /*12a80*/  LEA.HI.X.SX32 R5, R22, R239, 0x6, P0 ;  /* 0x000000ef16057211 */ /* 0x000fe400000f36ff */
[----:B------:R-:W-:Y:S02]  /*12a90*/  IADD3.X R8, R9, UR10, RZ, P1, !PT ;  /* 0x0000000a09087c10 */ /* 0x000fe40008ffe4ff */
[C---:B------:R-:W-:Y:S01]  /*12aa0*/  @!P5 LEA R16, P1, R7.reuse, c[0x0][0x170], 0x1 ;  /* 0x00005c000710da11 */ /* 0x040fe200078208ff */
[----:B------:R-:W-:Y:S01]  /*12ab0*/  IMAD.U32 R172, RZ, RZ, UR4 ;  /* 0x00000004ffac7e24 */ /* 0x000fe2000f8e00ff */
[C---:B------:R-:W-:Y:S02]  /*12ac0*/  IADD3 R0, P0, R7.reuse, UR23, RZ ;  /* 0x0000001707007c10 */ /* 0x040fe4000ff1e0ff */
[----:B------:R-:W-:Y:S01]  /*12ad0*/  @!P5 LEA.HI.X R17, R7, c[0x0][0x174], R8, 0x1, P1 ;  /* 0x00005d000711da11 */ /* 0x000fe200008f0c08 */
[----:B------:R-:W-:Y:S01]  /*12ae0*/  IMAD R7, R5, c[0x0][0x1a0], RZ ;  /* 0x0000680005077a24 */ /* 0x000fe200078e02ff */
[----:B------:R-:W-:Y:S02]  /*12af0*/  @!P5 LEA R18, P6, R6, c[0x0][0x170], 0x1 ;  /* 0x00005c000612da11 */ /* 0x000fe400078c08ff */
[----:B------:R-:W-:Y:S01]  /*12b00*/  @!P5 IADD3 R5, P1, R0, UR23, RZ ;  /* 0x000000170005dc10 */ /* 0x000fe2000ff3e0ff */
[----:B------:R-:W-:Y:S01]  /*12b10*/  IMAD R7, R4, c[0x0][0x1a4], R7 ;  /* 0x0000690004077a24 */ /* 0x000fe200078e0207 */
[----:B------:R-:W-:Y:S02]  /*12b20*/  @!P5 LEA.HI.X R19, R6, c[0x0][0x174], R9, 0x1, P6 ;  /* 0x00005d000613da11 */ /* 0x000fe400030f0c09 */
[----:B------:R-:W-:Y:S01]  /*12b30*/  IADD3.X R6, R8, UR10, RZ, P0, !PT ;  /* 0x0000000a08067c10 */ /* 0x000fe200087fe4ff */
[----:B------:R-:W-:Y:S01]  /*12b40*/  IMAD.IADD R7, R21, 0x1, R7 ;  /* 0x0000000115077824 */ /* 0x000fe200078e0207 */
[----:B------:R-:W-:Y:S01]  /*12b50*/  @!P5 LEA R14, P0, R0, c[0x0][0x170], 0x1 ;  /* 0x00005c00000eda11 */ /* 0x000fe200078008ff */
[----:B------:R-:W-:Y:S01]  /*12b60*/  @!PT LDS RZ, [RZ] ;  /* 0x00000000fffff984 */ /* 0x000fe20000000800 */
[----:B------:R-:W-:Y:S01]  /*12b70*/  @!PT LDS RZ, [RZ] ;  /* 0x00000000fffff984 */ /* 0x000fe20000000800 */
[----:B------:R-:W-:Y:S01]  /*12b80*/  @!PT LDS RZ, [RZ] ;  /* 0x00000000fffff984 */ /* 0x000fe20000000800 */
[----:B------:R1:W-:Y:S01]  /*12b90*/  @!P5 LDGSTS.E.BYPASS.LTC128B.128 [R209+0x10000], [R18.64] ;  /* 0x1000000012d1dfae */ /* 0x0003e2000b901d52 */
[----:B------:R-:W-:Y:S02]  /*12ba0*/  LEA R8, P6, R22, R244, 0x6 ;  /* 0x000000f416087211 */ /* 0x000fe400078c30ff */
[----:B------:R-:W-:Y:S01]  /*12bb0*/  @!P5 LEA.HI.X R15, R0, c[0x0][0x174], R6, 0x1, P0 ;  /* 0x00005d00000fda11 */ /* 0x000fe200000f0c06 */
[----:B------:R-:W-:Y:S01]  /*12bc0*/  @P4 STS.128 [R209+0x12000], RZ ;  /* 0x012000ffd1004388 */ /* 0x000fe20000000c00 */
[----:B------:R-:W-:Y:S02]  /*12bd0*/  LEA R10, P0, R20, R246, 0x1 ;  /* 0x000000f6140a7211 */ /* 0x000fe400078008ff */
[----:B------:R-:W-:Y:S02]  /*12be0*/  @!P5 IADD3.X R4, R6, UR10, RZ, P1, !PT ;  /* 0x0000000a0604dc10 */ /* 0x000fe40008ffe4ff */
[----:B------:R-:W-:Y:S02]  /*12bf0*/  LEA.HI.X R11, R20, R237, R7, 0x1, P0 ;  /* 0x000000ed140b7211 */ /* 0x000fe400000f0c07 */
[C---:B------:R-:W-:Y:S02]  /*12c00*/  @!P5 LEA R12, P1, R5.reuse, c[0x0][0x170], 0x1 ;  /* 0x00005c00050cda11 */ /* 0x040fe400078208ff */
[C---:B------:R-:W-:Y:S01]  /*12c10*/  LEA.HI.X.SX32 R9, R22.reuse, R245, 0x6, P6 ;  /* 0x000000f516097211 */ /* 0x040fe200030f36ff */
[----:B------:R-:W-:Y:S01]  /*12c20*/  @!PT LDS RZ, [RZ] ;  /* 0x00000000fffff984 */ /* 0x000fe20000000800 */
[----:B------:R-:W-:Y:S01]  /*12c30*/  @!PT LDS RZ, [RZ] ;  /* 0x00000000fffff984 */ /* 0x000fe20000000800 */
[----:B------:R-:W-:Y:S01]  /*12c40*/  @!PT LDS RZ, [RZ] ;  /* 0x00000000fffff984 */ /* 0x000fe20000000800 */
[----:B------:R2:W-:Y:S01]  /*12c50*/  @!P4 LDGSTS.E.BYPASS.LTC128B.128 [R209+0x12000], [R10.64+0x80] ;  /* 0x120000800ad1cfae */ /* 0x0005e2000b901d52 */
[----:B------:R-:W-:Y:S02]  /*12c60*/  @!P5 LEA.HI.X R13, R5, c[0x0][0x174], R4, 0x1, P1 ;  /* 0x00005d00050dda11 */ /* 0x000fe400008f0c04 */
[C---:B------:R-:W-:Y:S01]  /*12c70*/  LEA R6, P1, R22.reuse, R242, 0x6 ;  /* 0x000000f216067211 */ /* 0x040fe200078230ff */
[----:B------:R-:W-:Y:S01]  /*12c80*/  @P3 STS.128 [R209+0x14000], RZ ;  /* 0x014000ffd1003388 */ /* 0x000fe20000000c00 */
[----:B------:R-:W-:Y:S01]  /*12c90*/  IMAD R0, R9, c[0x0][0x1a0], RZ ;  /* 0x0000680009007a24 */ /* 0x000fe200078e02ff */
[C---:B------:R-:W-:Y:S02]  /*12ca0*/  LEA R4, P0, R22.reuse, R240, 0x6 ;  /* 0x000000f016047211 */ /* 0x040fe400078030ff */
[----:B------:R-:W-:Y:S01]  /*12cb0*/  @!PT LDS RZ, [RZ] ;  /* 0x00000000fffff984 */ /* 0x000fe20000000800 */
[----:B------:R-:W-:Y:S01]  /*12cc0*/  @!PT LDS RZ, [RZ] ;  /* 0x00000000fffff984 */ /* 0x000fe20000000800 */
[----:B------:R-:W-:Y:S01]  /*12cd0*/  @!PT LDS RZ, [RZ] ;  /* 0x00000000fffff984 */ /* 0x000fe20000000800 */
[----:B------:R2:W-:Y:S01]  /*12ce0*/  @!P3 LDGSTS.E.BYPASS.LTC128B.128 [R209+0x14000], [R10.64+0x100] ;  /* 0x140001000ad1bfae */ /* 0x0005e2000b901d52 */
[----:B------:R-:W-:Y:S01]  /*12cf0*/  LEA.HI.X.SX32 R7, R22, R243, 0x6, P1 ;  /* 0x000000f316077211 */ /* 0x000fe200008f36ff */
[----:B------:R-:W-:Y:S01]  /*12d00*/  IMAD R0, R8, c[0x0][0x1a4], R0 ;  /* 0x0000690008007a24 */ /* 0x000fe200078e0200 */
[----:B------:R-:W-:Y:S01]  /*12d10*/  LEA.HI.X.SX32 R5, R22, R241, 0x6, P0 ;  /* 0x000000f116057211 */ /* 0x000fe200000f36ff */
[----:B------:R-:W-:Y:S01]  /*12d20*/  @P2 STS.128 [R209+0x16000], RZ ;  /* 0x016000ffd1002388 */ /* 0x000fe20000000c00 */
[----:B------:R-:W-:Y:S03]  /*12d30*/  IMAD.WIDE.U32 R22, R8, c[0x0][0x1a0], RZ ;  /* 0x0000680008167a25 */ /* 0x000fe600078e00ff */
[----:B------:R-:W-:Y:S01]  /*12d40*/  @!PT LDS RZ, [RZ] ;  /* 0x00000000fffff984 */ /* 0x000fe20000000800 */
[----:B------:R-:W-:Y:S01]  /*12d50*/  @!PT LDS RZ, [RZ] ;  /* 0x00000000fffff984 */ /* 0x000fe20000000800 */
[----:B------:R-:W-:Y:S01]  /*12d60*/  @!PT LDS RZ, [RZ] ;  /* 0x00000000fffff984 */ /* 0x000fe20000000800 */
[----:B------:R2:W-:Y:S01]  /*12d70*/  @!P2 LDGSTS.E.BYPASS.LTC128B.128 [R209+0x16000], [R10.64+0x180] ;  /* 0x160001800ad1afae */ /* 0x0005e2000b901d52 */
[----:B------:R-:W-:Y:S02]  /*12d80*/  IMAD R7, R7, c[0x0][0x1a0], RZ ;  /* 0x0000680007077a24 */ /* 0x000fe400078e02ff */
[----:B------:R-:W-:Y:S01]  /*12d90*/  IMAD.IADD R23, R23, 0x1, R0 ;  /* 0x0000000117177824 */ /* 0x000fe200078e0200 */
[----:B------:R-:W-:Y:S01]  /*12da0*/  @P5 STS.128 [R209+0x10800], RZ ;  /* 0x010800ffd1005388 */ /* 0x000fe20000000c00 */
[C---:B------:R-:W-:Y:S02]  /*12db0*/  IMAD R7, R6.reuse, c[0x0][0x1a4], R7 ;  /* 0x0000690006077a24 */ /* 0x040fe400078e0207 */
[----:B------:R-:W-:Y:S01]  /*12dc0*/  IMAD.WIDE.U32 R20, R6, c[0x0][0x1a0], RZ ;  /* 0x0000680006147a25 */ /* 0x000fe200078e00ff */
[CC--:B------:R-:W-:Y:S01]  /*12dd0*/  LEA R6, P6, R22.reuse, R246.reuse, 0x1 ;  /* 0x000000f616067211 */ /* 0x0c0fe200078c08ff */
[----:B------:R-:W-:Y:S01]  /*12de0*/  @!PT LDS RZ, [RZ] ;  /* 0x00000000fffff984 */ /* 0x000fe20000000800 */
[----:B------:R-:W-:Y:S01]  /*12df0*/  @!PT LDS RZ, [RZ] ;  /* 0x00000000fffff984 */ /* 0x000fe20000000800 */
[----:B------:R-:W-:Y:S01]  /*12e00*/  @!PT LDS RZ, [RZ] ;  /* 0x00000000fffff984 */ /* 0x000fe20000000800 */
[----:B------:R1:W-:Y:S02]  /*12e10*/  @!P5 LDGSTS.E.BYPASS.LTC128B.128 [R209+0x10800], [R16.64] ;  /* 0x1080000010d1dfae */ /* 0x0003e4000b901d52 */
[----:B------:R-:W-:Y:S01]  /*12e20*/  IMAD.IADD R21, R21, 0x1, R7 ;  /* 0x0000000115157824 */ /* 0x000fe200078e0207 */
[-C--:B------:R-:W-:Y:S01]  /*12e30*/  LEA.HI.X R7, R22, R237.reuse, R23, 0x1, P6 ;  /* 0x000000ed16077211 */ /* 0x080fe200030f0c17 */
[----:B------:R-:W-:Y:S01]  /*12e40*/  @P4 STS.128 [R209+0x12800], RZ ;  /* 0x012800ffd1004388 */ /* 0x000fe20000000c00 */
[----:B------:R-:W-:Y:S02]  /*12e50*/  IMAD R5, R5, c[0x0][0x1a0], RZ ;  /* 0x0000680005057a24 */ /* 0x000fe400078e02ff */
[C---:B------:R-:W-:Y:S01]  /*12e60*/  IMAD.WIDE.U32 R8, R4.reuse, c[0x0][0x1a0], RZ ;  /* 0x0000680004087a25 */ /* 0x040fe200078e00ff */
[----:B------:R-:W-:Y:S01]  /*12e70*/  @!PT LDS RZ, [RZ] ;  /* 0x00000000fffff984 */ /* 0x000fe20000000800 */
[----:B------:R-:W-:Y:S01]  /*12e80*/  @!PT LDS RZ, [RZ] ;  /* 0x00000000fffff984 */ /* 0x000fe20000000800 */
[----:B------:R-:W-:Y:S01]  /*12e90*/  @!PT LDS RZ, [RZ] ;  /* 0x00000000fffff984 */ /* 0x000fe20000000800 */
[----:B------:R3:W-:Y:S03]  /*12ea0*/  @!P4 LDGSTS.E.BYPASS.LTC128B.128 [R209+0x12800], [R6.64+0x80] ;  /* 0x1280008006d1cfae */ /* 0x0007e6000b901d52 */
[----:B------:R-:W-:Y:S01]  /*12eb0*/  IMAD R5, R4, c[0x0][0x1a4], R5 ;  /* 0x0000690004057a24 */ /* 0x000fe200078e0205 */
[----:B------:R-:W-:Y:S01]  /*12ec0*/  @P3 STS.128 [R209+0x14800], RZ ;  /* 0x014800ffd1003388 */ /* 0x000fe20000000c00 */
[CC--:B------:R-:W-:Y:S02]  /*12ed0*/  LEA R4, P1, R20.reuse, R246.reuse, 0x1 ;  /* 0x000000f614047211 */ /* 0x0c0fe400078208ff */
[----:B------:R-:W-:Y:S01]  /*12ee0*/  IMAD.IADD R0, R9, 0x1, R5 ;  /* 0x0000000109007824 */ /* 0x000fe200078e0205 */
[----:B------:R-:W-:Y:S01]  /*12ef0*/  @!PT LDS RZ, [RZ] ;  /* 0x00000000fffff984 */ /* 0x000fe20000000800 */
[----:B------:R-:W-:Y:S01]  /*12f00*/  @!PT LDS RZ, [RZ] ;  /* 0x00000000fffff984 */ /* 0x000fe20000000800 */
[----:B------:R-:W-:Y:S01]  /*12f10*/  @!PT LDS RZ, [RZ] ;  /* 0x00000000fffff984 */ /* 0x000fe20000000800 */
[----:B------:R3:W-:Y:S01]  /*12f20*/  @!P3 LDGSTS.E.BYPASS.LTC128B.128 [R209+0x14800], [R6.64+0x100] ;  /* 0x1480010006d1bfae */ /* 0x0007e2000b901d52 */
[-C--:B------:R-:W-:Y:S02]  /*12f30*/  LEA.HI.X R5, R20, R237.reuse, R21, 0x1, P1 ;  /* 0x000000ed14057211 */ /* 0x080fe400008f0c15 */
[C---:B------:R-:W-:Y:S01]  /*12f40*/  LEA R28, P0, R8.reuse, R246, 0x1 ;  /* 0x000000f6081c7211 */ /* 0x040fe200078008ff */
[----:B------:R-:W-:Y:S03]  /*12f50*/  @P2 STS.128 [R209+0x16800], RZ ;  /* 0x016800ffd1002388 */ /* 0x000fe60000000c00 */
[----:B------:R-:W-:Y:S01]  /*12f60*/  LEA.HI.X R29, R8, R237, R0, 0x1, P0 ;  /* 0x000000ed081d7211 */ /* 0x000fe200000f0c00 */
        /* <DEDUP_REMOVED lines=45> */
[----:B--2---:R-:W3:Y:S04]  /*13240*/  LDSM.16.M88.4 R8, [R182+0x8000] ;  /* 0x00800000b608783b */ /* 0x004ee80000000200 */
[----:B-1----:R-:W4:Y:S04]  /*13250*/  LDSM.16.M88.4 R16, [R182+0x8800] ;  /* 0x00880000b610783b */ /* 0x002f280000000200 */
[----:B------:R-:W1:Y:S04]  /*13260*/  LDSM.16.M88.4 R24, [R182+0x9000] ;  /* 0x00900000b618783b */ /* 0x000e680000000200 */
[----:B------:R-:W0:Y:S04]  /*13270*/  LDGDEPBAR ;  /* 0x00000000000079af */ /* 0x000e280000000000 */
[----:B------:R-:W2:Y:S04]  /*13280*/  LDSM.16.M88.4 R132, [R182+0x9800] ;  /* 0x00980000b684783b */ /* 0x000ea80000000200 */
[----:B------:R-:W-:Y:S01]  /*13290*/  LDSM.16.M88.4 R168, [R190] ;  /* 0x00000000bea8783b */ /* 0x000fe20000000200 */
[C---:B---3--:R-:W-:Y:S08]  /*132a0*/  HMMA.16816.F32 R4, R32.reuse, R8, RZ ;  /* 0x000000082004723c */ /* 0x048ff000000018ff */
[C---:B------:R-:W-:Y:S08]  /*132b0*/  HMMA.16816.F32 R8, R32.reuse, R10, RZ ;  /* 0x0000000a2008723c */ /* 0x040ff000000018ff */
[C---:B----4-:R-:W-:Y:S08]  /*132c0*/  HMMA.16816.F32 R12, R32.reuse, R16, RZ ;  /* 0x00000010200c723c */ /* 0x050ff000000018ff */
[C---:B------:R-:W-:Y:S08]  /*132d0*/  HMMA.16816.F32 R16, R32.reuse, R18, RZ ;  /* 0x000000122010723c */ /* 0x040ff000000018ff */
[C---:B-1----:R-:W-:Y:S08]  /*132e0*/  HMMA.16816.F32 R20, R32.reuse, R24, RZ ;  /* 0x000000182014723c */ /* 0x042ff000000018ff */
[C---:B------:R-:W-:Y:S08]  /*132f0*/  HMMA.16816.F32 R24, R32.reuse, R26, RZ ;  /* 0x0000001a2018723c */ /* 0x040ff000000018ff */
[C---:B--2---:R-:W-:Y:S08]  /*13300*/  HMMA.16816.F32 R28, R32.reuse, R132, RZ ;  /* 0x00000084201c723c */ /* 0x044ff000000018ff */
[----:B------:R-:W-:Y:S01]  /*13310*/  HMMA.16816.F32 R32, R32, R134, RZ ;  /* 0x000000862020723c */ /* 0x000fe200000018ff */
        /* <DEDUP_REMOVED lines=194> */
[C---:B-1----:R-:W-:Y:S08]  /*13f40*/  HMMA.16816.F32 R28, R132.reuse, R168, R28 ;  /* 0x000000a8841c723c */ /* 0x042ff0000000181c */
[----:B------:R-:W-:Y:S07]  /*13f50*/  HMMA.16816.F32 R32, R132, R170, R32 ;  /* 0x000000aa8420723c */ /* 0x000fee0000001820 */
[----:B------:R-:W-:Y:S05]  /*13f60*/  LEA R134, P0, R172, R238, 0x6 ;  /* 0x000000eeac867211 */ /* 0x000fea00078030ff */
[----:B------:R-:W-:Y:S01]  /*13f70*/  IMAD.WIDE.U32 R168, R134, c[0x0][0x198], RZ ;  /* 0x0000660086a87a25 */ /* 0x000fe200078e00ff */
[C---:B------:R-:W-:Y:S02]  /*13f80*/  LEA.HI.X.SX32 R135, R172.reuse, R239, 0x6, P0 ;  /* 0x000000efac877211 */ /* 0x040fe400000f36ff */
[C---:B------:R-:W-:Y:S03]  /*13f90*/  LEA R132, P0, R172.reuse, R244, 0x6 ;  /* 0x000000f4ac847211 */ /* 0x040fe600078030ff */
[----:B------:R-:W-:Y:S01]  /*13fa0*/  IMAD R0, R135, c[0x0][0x198], RZ ;  /* 0x0000660087007a24 */ /* 0x000fe200078e02ff */
[----:B------:R-:W-:Y:S02]  /*13fb0*/  LEA.HI.X.SX32 R133, R172, R245, 0x6, P0 ;  /* 0x000000f5ac857211 */ /* 0x000fe400000f36ff */
[-C--:B------:R-:W-:Y:S01]  /*13fc0*/  LEA R170, P0, R168, R248.reuse, 0x1 ;  /* 0x000000f8a8aa7211 */ /* 0x080fe200078008ff */
[----:B------:R-:W-:Y:S02]  /*13fd0*/  IMAD R134, R134, c[0x0][0x19c], R0 ;  /* 0x0000670086867a24 */ /* 0x000fe400078e0200 */
[----:B------:R-:W-:Y:S02]  /*13fe0*/  IMAD R0, R133, c[0x0][0x198], RZ ;  /* 0x0000660085007a24 */ /* 0x000fe400078e02ff */
[----:B------:R-:W-:Y:S02]  /*13ff0*/  IMAD.IADD R134, R169, 0x1, R134 ;  /* 0x00000001a9867824 */ /* 0x000fe400078e0286 */
[C---:B------:R-:W-:Y:S02]  /*14000*/  IMAD R0, R132.reuse, c[0x0][0x19c], R0 ;  /* 0x0000670084007a24 */ /* 0x040fe400078e0200 */
[----:B------:R-:W-:Y:S01]  /*14010*/  IMAD.WIDE.U32 R132, R132, c[0x0][0x198], RZ ;  /* 0x0000660084847a25 */ /* 0x000fe200078e00ff */
[-C--:B------:R-:W-:Y:S03]  /*14020*/  LEA.HI.X R171, R168, R247.reuse, R134, 0x1, P0 ;  /* 0x000000f7a8ab7211 */ /* 0x080fe600000f0c86 */
[----:B------:R-:W-:Y:S01]  /*14030*/  IMAD.IADD R0, R133, 0x1, R0 ;  /* 0x0000000185007824 */ /* 0x000fe200078e0200 */
[C---:B------:R-:W-:Y:S04]  /*14040*/  LEA R168, P0, R132.reuse, R248, 0x1 ;  /* 0x000000f884a87211 */ /* 0x040fe800078008ff */
[----:B------:R-:W-:Y:S02]  /*14050*/  LEA.HI.X R169, R132, R247, R0, 0x1, P0 ;  /* 0x000000f784a97211 */ /* 0x000fe400000f0c00 */
[C---:B------:R-:W-:Y:S04]  /*14060*/  LEA R132, P0, R172.reuse, R242, 0x6 ;  /* 0x000000f2ac847211 */ /* 0x040fe800078030ff */
[----:B------:R-:W-:Y:S05]  /*14070*/  LEA.HI.X.SX32 R133, R172, R243, 0x6, P0 ;  /* 0x000000f3ac857211 */ /* 0x000fea00000f36ff */
[----:B------:R-:W-:Y:S04]  /*14080*/  IMAD R0, R133, c[0x0][0x198], RZ ;  /* 0x0000660085007a24 */ /* 0x000fe800078e02ff */
[C---:B------:R-:W-:Y:S02]  /*14090*/  IMAD R0, R132.reuse, c[0x0][0x19c], R0 ;  /* 0x0000670084007a24 */ /* 0x040fe400078e0200 */
[----:B------:R-:W-:Y:S04]  /*140a0*/  IMAD.WIDE.U32 R132, R132, c[0x0][0x198], RZ ;  /* 0x0000660084847a25 */ /* 0x000fe800078e00ff */
[----:B------:R-:W-:Y:S01]  /*140b0*/  IMAD.IADD R0, R133, 0x1, R0 ;  /* 0x0000000185007824 */ /* 0x000fe200078e0200 */
[C---:B------:R-:W-:Y:S04]  /*140c0*/  LEA R134, P0, R132.reuse, R248, 0x1 ;  /* 0x000000f884867211 */ /* 0x040fe800078008ff */
[----:B------:R-:W-:Y:S02]  /*140d0*/  LEA.HI.X R135, R132, R247, R0, 0x1, P0 ;  /* 0x000000f784877211 */ /* 0x000fe400000f0c00 */
[C---:B------:R-:W-:Y:S04]  /*140e0*/  LEA R132, P0, R172.reuse, R240, 0x6 ;  /* 0x000000f0ac847211 */ /* 0x040fe800078030ff */
[----:B------:R-:W-:Y:S01]  /*140f0*/  LEA.HI.X.SX32 R133, R172, R241, 0x6, P0 ;  /* 0x000000f1ac857211 */ /* 0x000fe200000f36ff */
[C---:B------:R-:W-:Y:S04]  /*14100*/  IMAD.WIDE.U32 R172, R132.reuse, c[0x0][0x198], RZ ;  /* 0x0000660084ac7a25 */ /* 0x040fe800078e00ff */
[----:B------:R-:W-:Y:S04]  /*14110*/  IMAD R0, R133, c[0x0][0x198], RZ ;  /* 0x0000660085007a24 */ /* 0x000fe800078e02ff */
[----:B------:R-:W-:Y:S01]  /*14120*/  IMAD R0, R132, c[0x0][0x19c], R0 ;  /* 0x0000670084007a24 */ /* 0x000fe200078e0200 */
[C---:B------:R-:W-:Y:S03]  /*14130*/  LEA R132, P0, R172.reuse, R248, 0x1 ;  /* 0x000000f8ac847211 */ /* 0x040fe600078008ff */
[----:B------:R-:W-:Y:S05]  /*14140*/  IMAD.IADD R0, R173, 0x1, R0 ;  /* 0x00000001ad007824 */ /* 0x000fea00078e0200 */
[----:B------:R-:W-:Y:S02]  /*14150*/  LEA.HI.X R133, R172, R247, R0, 0x1, P0 ;  /* 0x000000f7ac857211 */ /* 0x000fe400000f0c00 */
[----:B------:R-:W-:Y:S11]  /*14160*/  PLOP3.LUT P0, PT, PT, PT, UP0, 0x80, 0x0 ;  /* 0x000000000000781c */ /* 0x000ff60003f0f008 */
[----:B------:R-:W-:Y:S02]  /*14170*/  @!UPT UIADD3 URZ, URZ, URZ, URZ ;  /* 0x0000003f3f3ff290 */ /* 0x000fe4000fffe03f */
[----:B------:R-:W-:-:S05]  /*14180*/  @P0 BRA `(.L_x_1118) ;  /* 0xffffe0f000000947 */ /* 0x000fca000383ffff */
.L_x_1117:
[----:B-1----:R-:W1:Y:S01]  /*14190*/  S2R R132, SR_TID.X ;  /* 0x0000000000847919 */ /* 0x002e620000002100 */
[----:B------:R-:W-:Y:S01]  /*141a0*/  IMAD.U32 R0, RZ, RZ, UR8 ;  /* 0x00000008ff007e24 */ /* 0x000fe2000f8e00ff */
[----:B------:R-:W-:Y:S01]  /*141b0*/  USHF.L.U32 UR35, UR8, 0x1, URZ ;  /* 0x0000000108237899 */ /* 0x000fe2000800063f */
[----:B------:R-:W-:Y:S01]  /*141c0*/  P2R R236, PR, RZ, 0x4 ;  /* 0x00000004ffec7803 */ /* 0x000fe20000000000 */
[----:B------:R-:W-:Y:S02]  /*141d0*/  UIADD3 UR4, UR21, -0x4498517b, URZ ;  /* 0xbb67ae8515047890 */ /* 0x000fe4000fffe03f */
[----:B------:R-:W-:Y:S02]  /*141e0*/  ULOP3.LUT UR5, UR35, UR21, URZ, 0x3c, !UPT ;  /* 0x0000001523057292 */ /* 0x000fe4000f8e3c3f */
[----:B------:R-:W2:Y:S01]  /*141f0*/  LDL.LU R175, [R1+0x84] ;  /* 0x0000840001af7983 */ /* 0x000ea20000300800 */
[----:B------:R-:W-:Y:S02]  /*14200*/  UIADD3 UR29, UR20, -0x61c88647, URZ ;  /* 0x9e3779b9141d7890 */ /* 0x000fe4000fffe03f */
[----:B------:R-:W-:Y:S01]  /*14210*/  UIADD3 UR33, UR20, 0x3c6ef372, URZ ;  /* 0x3c6ef37214217890 */ /* 0x000fe2000fffe03f */
[----:B------:R-:W3:Y:S01]  /*14220*/  LDL.64 R214, [R1] ;  /* 0x0000000001d67983 */ /* 0x000ee20000100a00 */
[----:B------:R-:W-:Y:S02]  /*14230*/  UIADD3 UR30, UR21, 0x76cf5d0a, URZ ;  /* 0x76cf5d0a151e7890 */ /* 0x000fe4000fffe03f */
[----:B------:R-:W-:Y:S02]  /*14240*/  UIADD3 UR34, UR21, 0x32370b8f, URZ ;  /* 0x32370b8f15227890 */ /* 0x000fe4000fffe03f */
[----:B------:R-:W-:Y:S02]  /*14250*/  UIADD3 UR32, UR20, -0x255992d5, URZ ;  /* 0xdaa66d2b14207890 */ /* 0x000fe4000fffe03f */
[----:B------:R-:W-:Y:S02]  /*14260*/  UIADD3 UR31, UR20, 0x78dde6e4, URZ ;  /* 0x78dde6e4141f7890 */ /* 0x000fe4000fffe03f */
[----:B------:R-:W-:Y:S02]  /*14270*/  UIADD3 UR24, UR21, -0x126145ec, URZ ;  /* 0xed9eba1415187890 */ /* 0x000fe4000fffe03f */
[----:B------:R-:W-:Y:S02]  /*14280*/  UIADD3 UR35, UR35, 0x1, URZ ;  /* 0x0000000123237890 */ /* 0x000fe4000fffe03f */
[----:B------:R-:W-:Y:S02]  /*14290*/  UISETP.GT.AND UP0, UPT, UR8, UR9, UPT ;  /* 0x000000090800728c */ /* 0x000fe4000bf04270 */
[----:B------:R-:W-:Y:S02]  /*142a0*/  ULOP3.LUT UR35, UR35, UR21, URZ, 0x3c, !UPT ;  /* 0x0000001523237292 */ /* 0x000fe4000f8e3c3f */
[----:B------:R-:W-:Y:S01]  /*142b0*/  UIADD3 UR28, UR28, 0x1, URZ ;  /* 0x000000011c1c7890 */ /* 0x000fe2000fffe03f */
[----:B-1----:R-:W-:Y:S05]  /*142c0*/  IMAD.SHL.U32 R132, R132, 0x2, RZ ;  /* 0x0000000284847824 */ /* 0x002fea00078e00ff */
[----:B------:R-:W-:Y:S05]  /*142d0*/  LOP3.LUT R132, R132, 0x6, RZ, 0xc0, !PT ;  /* 0x0000000684847812 */ /* 0x000fea00078ec0ff */
[----:B------:R-:W-:Y:S05]  /*142e0*/  IMAD R0, R0, 0x40, R132 ;  /* 0x0000004000007824 */ /* 0x000fea00078e0284 */
[C---:B------:R-:W-:Y:S02]  /*142f0*/  ISETP.GE.AND P1, PT, R0.reuse, R217, PT ;  /* 0x000000d90000720c */ /* 0x040fe40003f26270 */
[C---:B------:R-:W-:Y:S02]  /*14300*/  ISETP.GE.AND P0, PT, R0.reuse, R216, PT ;  /* 0x000000d80000720c */ /* 0x040fe40003f06270 */
[C---:B------:R-:W-:Y:S02]  /*14310*/  IADD3 R132, R0.reuse, 0x1, RZ ;  /* 0x0000000100847810 */ /* 0x040fe40007ffe0ff */
[C---:B------:R-:W-:Y:S02]  /*14320*/  ISETP.GE.OR P1, PT, R0.reuse, R219, !P1 ;  /* 0x000000db0000720c */ /* 0x040fe40004f26670 */
[C---:B------:R-:W-:Y:S02]  /*14330*/  IADD3 R133, R0.reuse, 0x8, RZ ;  /* 0x0000000800857810 */ /* 0x040fe40007ffe0ff */
[----:B------:R-:W-:Y:S02]  /*14340*/  ISETP.GE.OR P0, PT, R0, R218, !P0 ;  /* 0x000000da0000720c */ /* 0x000fe40004706670 */
[-C--:B------:R-:W-:Y:S02]  /*14350*/  ISETP.GE.AND P6, PT, R132, R217.reuse, PT ;  /* 0x000000d98400720c */ /* 0x080fe40003fc6270 */
[----:B------:R-:W-:Y:S02]  /*14360*/  FSEL R135, R4, -INF , !P1 ;  /* 0xff80000004877808 */ /* 0x000fe40004800000 */
[----:B------:R-:W-:Y:S02]  /*14370*/  ISETP.GE.AND P1, PT, R132, R216, PT ;  /* 0x000000d88400720c */ /* 0x000fe40003f26270 */
[----:B------:R-:W-:Y:S02]  /*14380*/  FSEL R134, R6, -INF , !P0 ;  /* 0xff80000006867808 */ /* 0x000fe40004000000 */
[C---:B------:R-:W-:Y:S02]  /*14390*/  ISETP.GE.AND P0, PT, R133.reuse, R217, PT ;  /* 0x000000d98500720c */ /* 0x040fe40003f06270 */
[C---:B------:R-:W-:Y:S02]  /*143a0*/  ISETP.GE.OR P1, PT, R132.reuse, R218, !P1 ;  /* 0x000000da8400720c */ /* 0x040fe40004f26670 */
[-C--:B------:R-:W-:Y:S02]  /*143b0*/  ISETP.GE.OR P6, PT, R132, R219.reuse, !P6 ;  /* 0x000000db8400720c */ /* 0x080fe400077c6670 */
[----:B------:R-:W-:Y:S02]  /*143c0*/  IADD3 R4, R0, 0x9, RZ ;  /* 0x0000000900047810 */ /* 0x000fe40007ffe0ff */
[----:B------:R-:W-:Y:S02]  /*143d0*/  ISETP.GE.OR P0, PT, R133, R219, !P0 ;  /* 0x000000db8500720c */ /* 0x000fe40004706670 */
[----:B------:R-:W-:Y:S02]  /*143e0*/  FSEL R7, R7, -INF , !P1 ;  /* 0xff80000007077808 */ /* 0x000fe40004800000 */
[----:B------:R-:W-:Y:S02]  /*143f0*/  FSEL R8, R8, -INF , !P0 ;  /* 0xff80000008087808 */ /* 0x000fe40004000000 */
[----:B------:R-:W-:Y:S02]  /*14400*/  FSEL R168, R5, -INF , !P6 ;  /* 0xff80000005a87808 */ /* 0x000fe40007000000 */
[CC--:B------:R-:W-:Y:S02]  /*14410*/  ISETP.GE.AND P1, PT, R133.reuse, R216.reuse, PT ;  /* 0x000000d88500720c */ /* 0x0c0fe40003f26270 */
[C---:B------:R-:W-:Y:S02]  /*14420*/  ISETP.GE.AND P6, PT, R4.reuse, R217, PT ;  /* 0x000000d90400720c */ /* 0x040fe40003fc6270 */
[----:B------:R-:W-:Y:S02]  /*14430*/  ISETP.GE.AND P0, PT, R4, R216, PT ;  /* 0x000000d80400720c */ /* 0x000fe40003f06270 */
[----:B------:R-:W-:Y:S02]  /*14440*/  IADD3 R5, R0, 0x10, RZ ;  /* 0x0000001000057810 */ /* 0x000fe40007ffe0ff */
[C---:B------:R-:W-:Y:S02]  /*14450*/  ISETP.GE.OR P6, PT, R4.reuse, R219, !P6 ;  /* 0x000000db0400720c */ /* 0x040fe400077c6670 */
[-C--:B------:R-:W-:Y:S02]  /*14460*/  ISETP.GE.OR P1, PT, R133, R218.reuse, !P1 ;  /* 0x000000da8500720c */ /* 0x080fe40004f26670 */
[----:B------:R-:W-:Y:S02]  /*14470*/  ISETP.GE.OR P0, PT, R4, R218, !P0 ;  /* 0x000000da0400720c */ /* 0x000fe40004706670 */
[----:B------:R-:W-:Y:S02]  /*14480*/  IADD3 R4, R0, 0x11, RZ ;  /* 0x0000001100047810 */ /* 0x000fe40007ffe0ff */
[----:B------:R-:W-:Y:S02]  /*14490*/  FSEL R9, R9, -INF , !P6 ;  /* 0xff80000009097808 */ /* 0x000fe40007000000 */
[----:B------:R-:W-:Y:S02]  /*144a0*/  FSEL R11, R11, -INF , !P0 ;  /* 0xff8000000b0b7808 */ /* 0x000fe40004000000 */
[CC--:B------:R-:W-:Y:S02]  /*144b0*/  ISETP.GE.AND P6, PT, R5.reuse, R217.reuse, PT ;  /* 0x000000d90500720c */ /* 0x0c0fe40003fc6270 */
[----:B------:R-:W-:Y:S02]  /*144c0*/  FSEL R10, R10, -INF , !P1 ;  /* 0xff8000000a0a7808 */ /* 0x000fe40004800000 */
[C---:B------:R-:W-:Y:S02]  /*144d0*/  ISETP.GE.AND P0, PT, R5.reuse, R216, PT ;  /* 0x000000d80500720c */ /* 0x040fe40003f06270 */
[C---:B------:R-:W-:Y:S02]  /*144e0*/  ISETP.GE.AND P1, PT, R4.reuse, R217, PT ;  /* 0x000000d90400720c */ /* 0x040fe40003f26270 */
[CC--:B------:R-:W-:Y:S02]  /*144f0*/  ISETP.GE.OR P6, PT, R5.reuse, R219.reuse, !P6 ;  /* 0x000000db0500720c */ /* 0x0c0fe400077c6670 */
[----:B------:R-:W-:Y:S02]  /*14500*/  ISETP.GE.OR P0, PT, R5, R218, !P0 ;  /* 0x000000da0500720c */ /* 0x000fe40004706670 */
[----:B------:R-:W-:Y:S02]  /*14510*/  ISETP.GE.OR P1, PT, R4, R219, !P1 ;  /* 0x000000db0400720c */ /* 0x000fe40004f26670 */
[----:B------:R-:W-:Y:S02]  /*14520*/  IADD3 R5, R0, 0x18, RZ ;  /* 0x0000001800057810 */ /* 0x000fe40007ffe0ff */
[----:B------:R-:W-:Y:S02]  /*14530*/  FSEL R12, R12, -INF , !P6 ;  /* 0xff8000000c0c7808 */ /* 0x000fe40007000000 */
[----:B------:R-:W-:Y:S02]  /*14540*/  FSEL R13, R13, -INF , !P1 ;  /* 0xff8000000d0d7808 */ /* 0x000fe40004800000 */
[C---:B------:R-:W-:Y:S02]  /*14550*/  ISETP.GE.AND P6, PT, R4.reuse, R216, PT ;  /* 0x000000d80400720c */ /* 0x040fe40003fc6270 */
[C---:B------:R-:W-:Y:S02]  /*14560*/  ISETP.GE.AND P1, PT, R5.reuse, R217, PT ;  /* 0x000000d90500720c */ /* 0x040fe40003f26270 */
[----:B------:R-:W-:Y:S02]  /*14570*/  ISETP.GE.OR P6, PT, R4, R218, !P6 ;  /* 0x000000da0400720c */ /* 0x000fe400077c6670 */
[----:B------:R-:W-:Y:S02]  /*14580*/  IADD3 R4, R0, 0x19, RZ ;  /* 0x0000001900047810 */ /* 0x000fe40007ffe0ff */
[----:B------:R-:W-:Y:S02]  /*14590*/  ISETP.GE.OR P1, PT, R5, R219, !P1 ;  /* 0x000000db0500720c */ /* 0x000fe40004f26670 */
[----:B------:R-:W-:Y:S02]  /*145a0*/  FSEL R14, R14, -INF , !P0 ;  /* 0xff8000000e0e7808 */ /* 0x000fe40004000000 */
[----:B------:R-:W-:Y:S02]  /*145b0*/  FSEL R15, R15, -INF , !P6 ;  /* 0xff8000000f0f7808 */ /* 0x000fe40007000000 */
[----:B------:R-:W-:Y:S02]  /*145c0*/  FSEL R16, R16, -INF , !P1 ;  /* 0xff80000010107808 */ /* 0x000fe40004800000 */
[CC--:B------:R-:W-:Y:S02]  /*145d0*/  ISETP.GE.AND P1, PT, R4.reuse, R216.reuse, PT ;  /* 0x000000d80400720c */ /* 0x0c0fe40003f26270 */
[C---:B------:R-:W-:Y:S02]  /*145e0*/  ISETP.GE.AND P0, PT, R4.reuse, R217, PT ;  /* 0x000000d90400720c */ /* 0x040fe40003f06270 */
[C---:B------:R-:W-:Y:S02]  /*145f0*/  ISETP.GE.AND P6, PT, R5.reuse, R216, PT ;  /* 0x000000d80500720c */ /* 0x040fe40003fc6270 */
[-C--:B------:R-:W-:Y:S02]  /*14600*/  ISETP.GE.OR P1, PT, R4, R218.reuse, !P1 ;  /* 0x000000da0400720c */ /* 0x080fe40004f26670 */
[----:B------:R-:W-:Y:S02]  /*14610*/  IADD3 R6, R0, 0x20, RZ ;  /* 0x0000002000067810 */ /* 0x000fe40007ffe0ff */
[----:B------:R-:W-:Y:S02]  /*14620*/  ISETP.GE.OR P0, PT, R4, R219, !P0 ;  /* 0x000000db0400720c */ /* 0x000fe40004706670 */
[----:B------:R-:W-:Y:S02]  /*14630*/  ISETP.GE.OR P6, PT, R5, R218, !P6 ;  /* 0x000000da0500720c */ /* 0x000fe400077c6670 */
[----:B------:R-:W-:Y:S02]  /*14640*/  IADD3 R5, R0, 0x21, RZ ;  /* 0x0000002100057810 */ /* 0x000fe40007ffe0ff */
[----:B------:R-:W-:Y:S02]  /*14650*/  FSEL R19, R19, -INF , !P1 ;  /* 0xff80000013137808 */ /* 0x000fe40004800000 */
[----:B------:R-:W-:Y:S02]  /*14660*/  FSEL R17, R17, -INF , !P0 ;  /* 0xff80000011117808 */ /* 0x000fe40004000000 */
[CC--:B------:R-:W-:Y:S02]  /*14670*/  ISETP.GE.AND P1, PT, R5.reuse, R217.reuse, PT ;  /* 0x000000d90500720c */ /* 0x0c0fe40003f26270 */
[C---:B------:R-:W-:Y:S02]  /*14680*/  ISETP.GE.AND P0, PT, R6.reuse, R217, PT ;  /* 0x000000d90600720c */ /* 0x040fe40003f06270 */
        /* <DEDUP_REMOVED lines=12> */
[C---:B------:R-:W-:Y:S02]  /*14750*/  ISETP.GE.AND P0, PT, R5.reuse, R217, PT ;  /* 0x000000d90500720c */ /* 0x040fe40003f06270 */
[C---:B------:R-:W-:Y:S02]  /*14760*/  ISETP.GE.AND P1, PT, R5.reuse, R216, PT ;  /* 0x000000d80500720c */ /* 0x040fe40003f26270 */
[C---:B------:R-:W-:Y:S02]  /*14770*/  ISETP.GE.OR P0, PT, R5.reuse, R219, !P0 ;  /* 0x000000db0500720c */ /* 0x040fe40004706670 */
[----:B------:R-:W-:Y:S02]  /*14780*/  ISETP.GE.OR P1, PT, R5, R218, !P1 ;  /* 0x000000da0500720c */ /* 0x000fe40004f26670 */
[----:B------:R-:W-:Y:S02]  /*14790*/  FMNMX.FTZ R5, R134, R3, !PT ;  /* 0x0000000386057209 */ /* 0x000fe40007810000 */
[----:B------:R-:W-:Y:S02]  /*147a0*/  FSEL R18, R18, -INF , !P6 ;  /* 0xff80000012127808 */ /* 0x000fe40007000000 */
[----:B------:R-:W-:Y:S02]  /*147b0*/  FMNMX.FTZ R5, R7, R5, !PT ;  /* 0x0000000507057209 */ /* 0x000fe40007810000 */
[----:B------:R-:W-:Y:S02]  /*147c0*/  ISETP.GE.AND P6, PT, R6, R216, PT ;  /* 0x000000d80600720c */ /* 0x000fe40003fc6270 */
[----:B------:R-:W-:Y:S02]  /*147d0*/  FMNMX.FTZ R5, R10, R5, !PT ;  /* 0x000000050a057209 */ /* 0x000fe40007810000 */
[----:B------:R-:W-:Y:S02]  /*147e0*/  ISETP.GE.OR P6, PT, R6, R218, !P6 ;  /* 0x000000da0600720c */ /* 0x000fe400077c6670 */
[----:B------:R-:W-:Y:S02]  /*147f0*/  FMNMX.FTZ R5, R11, R5, !PT ;  /* 0x000000050b057209 */ /* 0x000fe40007810000 */
[----:B------:R-:W-:Y:S02]  /*14800*/  FSEL R22, R22, -INF , !P6 ;  /* 0xff80000016167808 */ /* 0x000fe40007000000 */
[----:B------:R-:W-:Y:S02]  /*14810*/  ISETP.GE.AND P6, PT, R4, R216, PT ;  /* 0x000000d80400720c */ /* 0x000fe40003fc6270 */
[----:B------:R-:W-:Y:S02]  /*14820*/  FMNMX.FTZ R5, R14, R5, !PT ;  /* 0x000000050e057209 */ /* 0x000fe40007810000 */
[----:B------:R-:W-:Y:S02]  /*14830*/  ISETP.GE.OR P6, PT, R4, R218, !P6 ;  /* 0x000000da0400720c */ /* 0x000fe400077c6670 */
[----:B------:R-:W-:Y:S02]  /*14840*/  IADD3 R4, R0, 0x30, RZ ;  /* 0x0000003000047810 */ /* 0x000fe40007ffe0ff */
[----:B------:R-:W-:Y:S02]  /*14850*/  FSEL R25, R25, -INF , !P0 ;  /* 0xff80000019197808 */ /* 0x000fe40004000000 */
[----:B------:R-:W-:Y:S02]  /*14860*/  FSEL R26, R26, -INF , !P6 ;  /* 0xff8000001a1a7808 */ /* 0x000fe40007000000 */
[----:B------:R-:W-:Y:S02]  /*14870*/  FMNMX.FTZ R5, R15, R5, !PT ;  /* 0x000000050f057209 */ /* 0x000fe40007810000 */
[C---:B------:R-:W-:Y:S02]  /*14880*/  ISETP.GE.AND P0, PT, R4.reuse, R217, PT ;  /* 0x000000d90400720c */ /* 0x040fe40003f06270 */
[----:B------:R-:W-:Y:S02]  /*14890*/  ISETP.GE.AND P6, PT, R4, R216, PT ;  /* 0x000000d80400720c */ /* 0x000fe40003fc6270 */
[----:B------:R-:W-:Y:S02]  /*148a0*/  FMNMX.FTZ R5, R18, R5, !PT ;  /* 0x0000000512057209 */ /* 0x000fe40007810000 */
[C---:B------:R-:W-:Y:S02]  /*148b0*/  ISETP.GE.OR P0, PT, R4.reuse, R219, !P0 ;  /* 0x000000db0400720c */ /* 0x040fe40004706670 */
        /* <DEDUP_REMOVED lines=10> */
[----:B------:R-:W-:Y:S02]  /*14960*/  IADD3 R4, R0, 0x38, RZ ;  /* 0x0000003800047810 */ /* 0x000fe40007ffe0ff */
[----:B------:R-:W-:Y:S02]  /*14970*/  FSEL R29, R29, -INF , !P1 ;  /* 0xff8000001d1d7808 */ /* 0x000fe40004800000 */
[----:B------:R-:W-:Y:S02]  /*14980*/  FSEL R31, R31, -INF , !P0 ;  /* 0xff8000001f1f7808 */ /* 0x000fe40004000000 */
[----:B------:R-:W-:Y:S02]  /*14990*/  FMNMX.FTZ R5, R23, R5, !PT ;  /* 0x0000000517057209 */ /* 0x000fe40007810000 */
[C---:B------:R-:W-:Y:S02]  /*149a0*/  ISETP.GE.AND P0, PT, R4.reuse, R217, PT ;  /* 0x000000d90400720c */ /* 0x040fe40003f06270 */
[C---:B------:R-:W-:Y:S02]  /*149b0*/  ISETP.GE.AND P1, PT, R4.reuse, R216, PT ;  /* 0x000000d80400720c */ /* 0x040fe40003f26270 */
[C---:B------:R-:W-:Y:S02]  /*149c0*/  ISETP.GE.OR P0, PT, R4.reuse, R219, !P0 ;  /* 0x000000db0400720c */ /* 0x040fe40004706670 */
[----:B------:R-:W-:Y:S02]  /*149d0*/  ISETP.GE.OR P1, PT, R4, R218, !P1 ;  /* 0x000000da0400720c */ /* 0x000fe40004f26670 */
[----:B------:R-:W-:Y:S02]  /*149e0*/  FMNMX.FTZ R4, R26, R5, !PT ;  /* 0x000000051a047209 */ /* 0x000fe40007810000 */
[----:B------:R-:W-:Y:S02]  /*149f0*/  FSEL R30, R30, -INF , !P6 ;  /* 0xff8000001e1e7808 */ /* 0x000fe40007000000 */
[----:B------:R-:W-:Y:S02]  /*14a00*/  IADD3 R0, R0, 0x39, RZ ;  /* 0x0000003900007810 */ /* 0x000fe40007ffe0ff */
[----:B------:R-:W-:Y:S02]  /*14a10*/  FMNMX.FTZ R4, R27, R4, !PT ;  /* 0x000000041b047209 */ /* 0x000fe40007810000 */
[----:B------:R-:W-:Y:S02]  /*14a20*/  ISETP.GE.AND P6, PT, R0, R217, PT ;  /* 0x000000d90000720c */ /* 0x000fe40003fc6270 */
[----:B------:R-:W-:Y:S02]  /*14a30*/  FSEL R32, R32, -INF , !P0 ;  /* 0xff80000020207808 */ /* 0x000fe40004000000 */
[----:B------:R-:W-:Y:S02]  /*14a40*/  FMNMX.FTZ R4, R30, R4, !PT ;  /* 0x000000041e047209 */ /* 0x000fe40007810000 */
[C---:B------:R-:W-:Y:S02]  /*14a50*/  ISETP.GE.AND P0, PT, R0.reuse, R216, PT ;  /* 0x000000d80000720c */ /* 0x040fe40003f06270 */
[C---:B------:R-:W-:Y:S02]  /*14a60*/  ISETP.GE.OR P6, PT, R0.reuse, R219, !P6 ;  /* 0x000000db0000720c */ /* 0x040fe400077c6670 */
[----:B------:R-:W-:Y:S02]  /*14a70*/  ISETP.GE.OR P0, PT, R0, R218, !P0 ;  /* 0x000000da0000720c */ /* 0x000fe40004706670 */
[----:B------:R-:W-:Y:S02]  /*14a80*/  FSEL R34, R34, -INF , !P1 ;  /* 0xff80000022227808 */ /* 0x000fe40004800000 */
[----:B------:R-:W-:Y:S02]  /*14a90*/  FMNMX.FTZ R0, R31, R4, !PT ;  /* 0x000000041f007209 */ /* 0x000fe40007810000 */
[----:B------:R-:W-:Y:S02]  /*14aa0*/  FSEL R35, R35, -INF , !P0 ;  /* 0xff80000023237808 */ /* 0x000fe40004000000 */
[----:B------:R-:W-:Y:S02]  /*14ab0*/  FMNMX.FTZ R0, R34, R0, !PT ;  /* 0x0000000022007209 */ /* 0x000fe40007810000 */
[----:B------:R-:W-:Y:S02]  /*14ac0*/  FMNMX.FTZ R6, R135, R2, !PT ;  /* 0x0000000287067209 */ /* 0x000fe40007810000 */
[----:B------:R-:W-:Y:S02]  /*14ad0*/  FMNMX.FTZ R0, R35, R0, !PT ;  /* 0x0000000023007209 */ /* 0x000fe40007810000 */
[----:B------:R-:W-:Y:S02]  /*14ae0*/  FMNMX.FTZ R6, R168, R6, !PT ;  /* 0x00000006a8067209 */ /* 0x000fe40007810000 */
[----:B------:R-:W-:Y:S01]  /*14af0*/  FSEL R33, R33, -INF , !P6 ;  /* 0xff80000021217808 */ /* 0x000fe20007000000 */
        /* <DEDUP_REMOVED lines=8> */
[----:B------:R-:W-:Y:S02]  /*14b80*/  FMNMX.FTZ R133, R20, R6, !PT ;  /* 0x0000000614857209 */ /* 0x000fe40007810000 */
[----:B---3--:R-:W-:Y:S01]  /*14b90*/  LOP3.LUT R6, R215, UR5, RZ, 0x3c, !PT ;  /* 0x00000005d7067c12 */ /* 0x008fe2000f8e3cff */
[----:B------:R-:W1:Y:S01]  /*14ba0*/  SHFL.BFLY PT, R132, R0, 0x1, 0x1f ;  /* 0x0c201f0000847f89 */ /* 0x000e6200000e0000 */
[----:B------:R-:W-:Y:S01]  /*14bb0*/  FMNMX.FTZ R133, R21, R133, !PT ;  /* 0x0000008515857209 */ /* 0x000fe20007810000 */
[----:B------:R-:W-:Y:S03]  /*14bc0*/  UIADD3 UR5, UR20, 0x1715609d, URZ ;  /* 0x1715609d14057890 */ /* 0x000fe6000fffe03f */
[----:B------:R-:W-:Y:S04]  /*14bd0*/  FMNMX.FTZ R133, R24, R133, !PT ;  /* 0x0000008518857209 */ /* 0x000fe80007810000 */
[----:B------:R-:W-:Y:S04]  /*14be0*/  FMNMX.FTZ R133, R25, R133, !PT ;  /* 0x0000008519857209 */ /* 0x000fe80007810000 */
[----:B------:R-:W-:Y:S04]  /*14bf0*/  FMNMX.FTZ R133, R28, R133, !PT ;  /* 0x000000851c857209 */ /* 0x000fe80007810000 */
[----:B------:R-:W-:Y:S04]  /*14c00*/  FMNMX.FTZ R133, R29, R133, !PT ;  /* 0x000000851d857209 */ /* 0x000fe80007810000 */
[----:B------:R-:W-:Y:S02]  /*14c10*/  FMNMX.FTZ R133, R32, R133, !PT ;  /* 0x0000008520857209 */ /* 0x000fe40007810000 */
[----:B-1----:R-:W-:Y:S02]  /*14c20*/  FMNMX.FTZ R132, R0, R132, !PT ;  /* 0x0000008400847209 */ /* 0x002fe40007810000 */
[----:B------:R-:W-:Y:S02]  /*14c30*/  FMNMX.FTZ R133, R33, R133, !PT ;  /* 0x0000008521857209 */ /* 0x000fe40007810000 */
[C---:B------:R-:W-:Y:S01]  /*14c40*/  FSETP.NEU.FTZ.AND P0, PT, R132.reuse, -INF , PT ;  /* 0xff8000008400780b */ /* 0x040fe20003f1d000 */
[----:B------:R-:W-:Y:S02]  /*14c50*/  FMUL.FTZ R4, R132, c[0x0][0x23c] ;  /* 0x00008f0084047a20 */ /* 0x000fe40000410000 */
[----:B------:R-:W1:Y:S03]  /*14c60*/  SHFL.BFLY PT, R5, R133, 0x2, 0x1f ;  /* 0x0c401f0085057f89 */ /* 0x000e6600000e0000 */
[----:B------:R-:W-:Y:S05]  /*14c70*/  FSEL R4, R4, RZ, P0 ;  /* 0x000000ff04047208 */ /* 0x000fea0000000000 */
[--C-:B------:R-:W-:Y:S02]  /*14c80*/  FFMA.FTZ R7, R7, c[0x0][0x23c], -R4.reuse ;  /* 0x00008f0007077a23 */ /* 0x100fe40000010804 */
[--C-:B------:R-:W-:Y:S02]  /*14c90*/  FFMA.FTZ R134, R134, c[0x0][0x23c], -R4.reuse ;  /* 0x00008f0086867a23 */ /* 0x100fe40000010804 */
[----:B------:R3:W-:Y:S01]  /*14ca0*/  MUFU.EX2 R172, R7 ;  /* 0x0000000700ac7308 */ /* 0x0007e20000000800 */
[--C-:B------:R-:W-:Y:S02]  /*14cb0*/  FFMA.FTZ R10, R10, c[0x0][0x23c], -R4.reuse ;  /* 0x00008f000a0a7a23 */ /* 0x100fe40000010804 */
[--C-:B------:R-:W-:Y:S02]  /*14cc0*/  FFMA.FTZ R177, R14, c[0x0][0x23c], -R4.reuse ;  /* 0x00008f000eb17a23 */ /* 0x100fe40000010804 */
[--C-:B------:R-:W-:Y:S02]  /*14cd0*/  FFMA.FTZ R178, R15, c[0x0][0x23c], -R4.reuse ;  /* 0x00008f000fb27a23 */ /* 0x100fe40000010804 */
[--C-:B------:R-:W-:Y:S02]  /*14ce0*/  FFMA.FTZ R220, R22, c[0x0][0x23c], -R4.reuse ;  /* 0x00008f0016dc7a23 */ /* 0x100fe40000010804 */
[--C-:B------:R-:W-:Y:S01]  /*14cf0*/  FFMA.FTZ R221, R23, c[0x0][0x23c], -R4.reuse ;  /* 0x00008f0017dd7a23 */ /* 0x100fe20000010804 */
[----:B------:R-:W-:Y:S01]  /*14d00*/  MUFU.EX2 R173, R134 ;  /* 0x0000008600ad7308 */ /* 0x000fe20000000800 */
[--C-:B------:R-:W-:Y:S01]  /*14d10*/  FFMA.FTZ R181, R18, c[0x0][0x23c], -R4.reuse ;  /* 0x00008f0012b57a23 */ /* 0x100fe20000010804 */
[----:B-1----:R-:W-:Y:S01]  /*14d20*/  FMNMX.FTZ R133, R133, R5, !PT ;  /* 0x0000000585857209 */ /* 0x002fe20007810000 */
[--C-:B------:R-:W-:Y:S02]  /*14d30*/  FFMA.FTZ R210, R19, c[0x0][0x23c], -R4.reuse ;  /* 0x00008f0013d27a23 */ /* 0x100fe40000010804 */
[--C-:B------:R-:W-:Y:S02]  /*14d40*/  FFMA.FTZ R226, R26, c[0x0][0x23c], -R4.reuse ;  /* 0x00008f001ae27a23 */ /* 0x100fe40000010804 */
[----:B------:R-:W1:Y:S01]  /*14d50*/  SHFL.BFLY PT, R5, R133, 0x1, 0x1f ;  /* 0x0c201f0085057f89 */ /* 0x000e6200000e0000 */
[--C-:B------:R-:W-:Y:S02]  /*14d60*/  FFMA.FTZ R227, R27, c[0x0][0x23c], -R4.reuse ;  /* 0x00008f001be37a23 */ /* 0x100fe40000010804 */
[--C-:B------:R-:W-:Y:S02]  /*14d70*/  FFMA.FTZ R228, R30, c[0x0][0x23c], -R4.reuse ;  /* 0x00008f001ee47a23 */ /* 0x100fe40000010804 */
[--C-:B------:R-:W-:Y:S02]  /*14d80*/  FFMA.FTZ R229, R31, c[0x0][0x23c], -R4.reuse ;  /* 0x00008f001fe57a23 */ /* 0x100fe40000010804 */
[--C-:B------:R-:W-:Y:S01]  /*14d90*/  FFMA.FTZ R235, R34, c[0x0][0x23c], -R4.reuse ;  /* 0x00008f0022eb7a23 */ /* 0x100fe20000010804 */
[----:B---3--:R-:W3:Y:S01]  /*14da0*/  LDL.LU R7, [R1+0x80] ;  /* 0x0000800001077983 */ /* 0x008ee20000300800 */
[----:B------:R-:W-:Y:S01]  /*14db0*/  FFMA.FTZ R234, R35, c[0x0][0x23c], -R4 ;  /* 0x00008f0023ea7a23 */ /* 0x000fe20000010804 */
[----:B-1----:R-:W-:Y:S04]  /*14dc0*/  FMNMX.FTZ R133, R133, R5, !PT ;  /* 0x0000000585857209 */ /* 0x002fe80007810000 */
[C---:B------:R-:W-:Y:S01]  /*14dd0*/  FSETP.NEU.FTZ.AND P1, PT, R133.reuse, -INF , PT ;  /* 0xff8000008500780b */ /* 0x040fe20003f3d000 */
[C---:B------:R-:W-:Y:S03]  /*14de0*/  FMUL.FTZ R5, R133.reuse, c[0x0][0x23c] ;  /* 0x00008f0085057a20 */ /* 0x040fe60000410000 */
[----:B------:R-:W-:Y:S02]  /*14df0*/  FSEL R0, R133, RZ, P1 ;  /* 0x000000ff85007208 */ /* 0x000fe40000800000 */
[----:B------:R-:W-:Y:S03]  /*14e00*/  FSEL R5, R5, RZ, P1 ;  /* 0x000000ff05057208 */ /* 0x000fe60000800000 */
[----:B------:R-:W-:Y:S01]  /*14e10*/  FADD.FTZ R2, -R0, R2 ;  /* 0x0000000200027221 */ /* 0x000fe20000010100 */
[----:B------:R-:W-:Y:S01]  /*14e20*/  FSEL R0, R132, RZ, P0 ;  /* 0x000000ff84007208 */ /* 0x000fe20000000000 */
[--C-:B------:R-:W-:Y:S02]  /*14e30*/  FFMA.FTZ R224, R24, c[0x0][0x23c], -R5.reuse ;  /* 0x00008f0018e07a23 */ /* 0x100fe40000010805 */
[----:B------:R-:W-:Y:S02]  /*14e40*/  FFMA.FTZ R225, R25, c[0x0][0x23c], -R5 ;  /* 0x00008f0019e17a23 */ /* 0x000fe40000010805 */
[----:B------:R-:W-:Y:S02]  /*14e50*/  FADD.FTZ R3, -R0, R3 ;  /* 0x0000000300037221 */ /* 0x000fe40000010100 */
[----:B------:R-:W-:Y:S02]  /*14e60*/  FMUL.FTZ R0, R2, c[0x0][0x23c] ;  /* 0x00008f0002007a20 */ /* 0x000fe40000410000 */
[----:B------:R-:W-:Y:S01]  /*14e70*/  FMUL.FTZ R2, R3, c[0x0][0x23c] ;  /* 0x00008f0003027a20 */ /* 0x000fe20000410000 */
[----:B------:R-:W-:Y:S01]  /*14e80*/  LOP3.LUT R3, R251, UR4, R214, 0x96, !PT ;  /* 0x00000004fb037c12 */ /* 0x000fe2000f8e96d6 */
[--C-:B------:R-:W-:Y:S01]  /*14e90*/  FFMA.FTZ R230, R28, c[0x0][0x23c], -R5.reuse ;  /* 0x00008f001ce67a23 */ /* 0x100fe20000010805 */
[----:B------:R-:W-:Y:S01]  /*14ea0*/  UIADD3 UR4, UR21, -0x56f99767, URZ ;  /* 0xa906689915047890 */ /* 0x000fe2000fffe03f */
[----:B------:R-:W1:Y:S01]  /*14eb0*/  MUFU.EX2 R0, R0 ;  /* 0x0000000000007308 */ /* 0x000e620000000800 */
[--C-:B------:R-:W-:Y:S02]  /*14ec0*/  FFMA.FTZ R176, R12, c[0x0][0x23c], -R5.reuse ;  /* 0x00008f000cb07a23 */ /* 0x100fe40000010805 */
[--C-:B------:R-:W-:Y:S02]  /*14ed0*/  FFMA.FTZ R223, R21, c[0x0][0x23c], -R5.reuse ;  /* 0x00008f0015df7a23 */ /* 0x100fe40000010805 */
        /* <DEDUP_REMOVED lines=11> */
[--C-:B------:R-:W-:Y:S02]  /*14f90*/  FFMA.FTZ R231, R29, c[0x0][0x23c], -R5.reuse ;  /* 0x00008f001de77a23 */ /* 0x100fe40000010805 */
[C---:B-1----:R-:W-:Y:S02]  /*14fa0*/  FMUL.FTZ R24, R0.reuse, R144 ;  /* 0x0000009000187220 */ /* 0x042fe40000410000 */
[C---:B------:R-:W-:Y:S02]  /*14fb0*/  FMUL.FTZ R25, R0.reuse, R145 ;  /* 0x0000009100197220 */ /* 0x040fe40000410000 */
[----:B------:R-:W-:Y:S01]  /*14fc0*/  FMUL.FTZ R28, R0, R140 ;  /* 0x0000008c001c7220 */ /* 0x000fe20000410000 */
[----:B------:R-:W1:Y:S01]  /*14fd0*/  MUFU.EX2 R170, R168 ;  /* 0x000000a800aa7308 */ /* 0x000e620000000800 */
[----:B------:R-:W-:Y:S04]  /*14fe0*/  IMAD.WIDE.U32 R144, R6, -0x326172a9, RZ ;  /* 0xcd9e8d5706907825 */ /* 0x000fe800078e00ff */
[----:B----4-:R-:W-:Y:S02]  /*14ff0*/  FMUL.FTZ R6, R2, R166 ;  /* 0x000000a602067220 */ /* 0x010fe40000410000 */
[C---:B------:R-:W-:Y:S02]  /*15000*/  FMUL.FTZ R12, R0.reuse, R156 ;  /* 0x0000009c000c7220 */ /* 0x040fe40000410000 */
[----:B------:R4:W5:Y:S01]  /*15010*/  LDL.S16 R156, [R1+0x78] ;  /* 0x00007800019c7983 */ /* 0x0009620000100600 */
[----:B------:R-:W-:Y:S01]  /*15020*/  FMUL.FTZ R21, R0, R149 ;  /* 0x0000009500157220 */ /* 0x000fe20000410000 */
[----:B------:R2:W-:Y:S01]  /*15030*/  MUFU.EX2 R168, R10 ;  /* 0x0000000a00a87308 */ /* 0x0005e20000000800 */
[C---:B------:R-:W-:Y:S01]  /*15040*/  FMUL.FTZ R19, R2.reuse, R155 ;  /* 0x0000009b02137220 */ /* 0x040fe20000410000 */
[----:B------:R4:W4:Y:S01]  /*15050*/  LDL.S16 R149, [R1+0x74] ;  /* 0x0000740001957983 */ /* 0x0009220000100600 */
[C---:B------:R-:W-:Y:S02]  /*15060*/  FMUL.FTZ R14, R2.reuse, R158 ;  /* 0x0000009e020e7220 */ /* 0x040fe40000410000 */
[C---:B------:R-:W-:Y:S02]  /*15070*/  FMUL.FTZ R15, R2.reuse, R159 ;  /* 0x0000009f020f7220 */ /* 0x040fe40000410000 */
[C---:B------:R-:W-:Y:S02]  /*15080*/  FMUL.FTZ R18, R2.reuse, R154 ;  /* 0x0000009a02127220 */ /* 0x040fe40000410000 */
[C---:B------:R-:W-:Y:S01]  /*15090*/  FMUL.FTZ R22, R2.reuse, R150 ;  /* 0x0000009602167220 */ /* 0x040fe20000410000 */
[----:B------:R2:W2:Y:S01]  /*150a0*/  MUFU.EX2 R174, R8 ;  /* 0x0000000800ae7308 */ /* 0x0004a20000000800 */
[C---:B------:R-:W-:Y:S02]  /*150b0*/  FMUL.FTZ R23, R2.reuse, R151 ;  /* 0x0000009702177220 */ /* 0x040fe40000410000 */
[----:B------:R-:W-:Y:S01]  /*150c0*/  FMUL.FTZ R26, R2, R146 ;  /* 0x00000092021a7220 */ /* 0x000fe20000410000 */
[----:B-1----:R-:W-:Y:S01]  /*150d0*/  F2FP.PACK_AB R134, R170, R171 ;  /* 0x000000abaa86723e */ /* 0x002fe200000000ff */
[C---:B------:R-:W-:Y:S02]  /*150e0*/  FMUL.FTZ R27, R2.reuse, R147 ;  /* 0x00000093021b7220 */ /* 0x040fe40000410000 */
[C---:B------:R-:W-:Y:S02]  /*150f0*/  FMUL.FTZ R30, R2.reuse, R142 ;  /* 0x0000008e021e7220 */ /* 0x040fe40000410000 */
[C---:B------:R-:W-:Y:S01]  /*15100*/  FMUL.FTZ R31, R2.reuse, R143 ;  /* 0x0000008f021f7220 */ /* 0x040fe20000410000 */
[----:B------:R1:W1:Y:S01]  /*15110*/  MUFU.EX2 R169, R9 ;  /* 0x0000000900a97308 */ /* 0x0002620000000800 */
[C---:B------:R-:W-:Y:S02]  /*15120*/  FMUL.FTZ R34, R2.reuse, R138 ;  /* 0x0000008a02227220 */ /* 0x040fe40000410000 */
[C---:B------:R-:W-:Y:S02]  /*15130*/  FMUL.FTZ R35, R2.reuse, R139 ;  /* 0x0000008b02237220 */ /* 0x040fe40000410000 */
[C---:B--2---:R-:W-:Y:S02]  /*15140*/  FMUL.FTZ R10, R2.reuse, R162 ;  /* 0x000000a2020a7220 */ /* 0x044fe40000410000 */
        /* <DEDUP_REMOVED lines=48> */
[----:B------:R-:W-:Y:S02]  /*15450*/  FFMA.FTZ R135, R11, c[0x0][0x23c], -R4 ;  /* 0x00008f000b877a23 */ /* 0x000fe40000010804 */
[----:B------:R-:W-:Y:S02]  /*15460*/  FMUL.FTZ R11, R2, R163 ;  /* 0x000000a3020b7220 */ /* 0x000fe40000410000 */
[C---:B------:R-:W-:Y:S02]  /*15470*/  FMUL.FTZ R4, R0.reuse, R164 ;  /* 0x000000a400047220 */ /* 0x040fe40000410000 */
[----:B------:R-:W2:Y:S01]  /*15480*/  MUFU.EX2 R135, R135 ;  /* 0x0000008700877308 */ /* 0x000ea20000000800 */
[----:B------:R-:W-:Y:S02]  /*15490*/  FFMA.FTZ R233, R33, c[0x0][0x23c], -R5 ;  /* 0x00008f0021e97a23 */ /* 0x000fe40000010805 */
[----:B------:R-:W-:Y:S02]  /*154a0*/  FMUL.FTZ R5, R0, R165 ;  /* 0x000000a500057220 */ /* 0x000fe40000410000 */
[----:B------:R-:W-:Y:S01]  /*154b0*/  IMAD.WIDE.U32 R164, R3, -0x326172a9, RZ ;  /* 0xcd9e8d5703a47825 */ /* 0x000fe200078e00ff */
[----:B------:R-:W-:Y:S03]  /*154c0*/  F2FP.PACK_AB R3, R172, R173 ;  /* 0x000000adac03723e */ /* 0x000fe600000000ff */
[C---:B------:R-:W-:Y:S01]  /*154d0*/  FMUL.FTZ R32, R0.reuse, R136 ;  /* 0x0000008800207220 */ /* 0x040fe20000410000 */
[----:B------:R-:W-:Y:S01]  /*154e0*/  LOP3.LUT R138, R165, UR33, R144, 0x96, !PT ;  /* 0x00000021a58a7c12 */ /* 0x000fe2000f8e9690 */
[C---:B------:R-:W-:Y:S01]  /*154f0*/  FFMA.FTZ R175, R0.reuse, R175, R171 ;  /* 0x000000af00af7223 */ /* 0x040fe200000100ab */
[----:B------:R-:W-:Y:S01]  /*15500*/  MUFU.EX2 R144, R179 ;  /* 0x000000b300907308 */ /* 0x000fe20000000800 */
[----:B------:R-:W-:Y:S02]  /*15510*/  FMUL.FTZ R33, R0, R137 ;  /* 0x0000008900217220 */ /* 0x000fe40000410000 */
[----:B------:R-:W-:Y:S04]  /*15520*/  IMAD.WIDE.U32 R138, R138, -0x2daee0ad, RZ ;  /* 0xd2511f538a8a7825 */ /* 0x000fe800078e00ff */
[C---:B------:R-:W-:Y:S02]  /*15530*/  FMUL.FTZ R8, R0.reuse, R160 ;  /* 0x000000a000087220 */ /* 0x040fe40000410000 */
[C---:B-1----:R-:W-:Y:S02]  /*15540*/  FMUL.FTZ R9, R0.reuse, R161 ;  /* 0x000000a100097220 */ /* 0x042fe40000410000 */
        /* <DEDUP_REMOVED lines=32> */
[C---:B---3--:R-:W-:Y:S02]  /*15750*/  FFMA.FTZ R140, R2.reuse, R7, R173 ;  /* 0x00000007028c7223 */ /* 0x048fe400000100ad */
[----:B------:R-:W-:Y:S02]  /*15760*/  FMUL.FTZ R7, R2, R167 ;  /* 0x000000a702077220 */ /* 0x000fe40000410000 */
[----:B------:R-:W3:Y:S01]  /*15770*/  LDL.64 R166, [R1+0x88] ;  /* 0x0000880001a67983 */ /* 0x000ee20000100a00 */
[----:B------:R1:W1:Y:S01]  /*15780*/  MUFU.EX2 R2, R176 ;  /* 0x000000b000027308 */ /* 0x0002620000000800 */
        /* <DEDUP_REMOVED lines=12> */
[----:B-1----:R1:W4:Y:S01]  /*15850*/  LDL.S16 R176, [R1+0x7c] ;  /* 0x00007c0001b07983 */ /* 0x0023220000100600 */
        /* <DEDUP_REMOVED lines=9> */
[----:B------:R-:W-:Y:S02]  /*158f0*/  FADD.FTZ R0, R170, R175 ;  /* 0x000000afaa007221 */ /* 0x000fe40000010000 */
[----:B------:R-:W-:Y:S01]  /*15900*/  FADD.FTZ R140, R172, R140 ;  /* 0x0000008cac8c7221 */ /* 0x000fe20000010000 */
[----:B------:R-:W1:Y:S01]  /*15910*/  LDC.U8 R175, c[0x0][0x2d8] ;  /* 0x0000b600ffaf7b82 */ /* 0x000e620000000000 */
[----:B------:R-:W-:Y:S01]  /*15920*/  IMAD.MOV.U32 R157, RZ, RZ, R215 ;  /* 0x000000ffff9d7224 */ /* 0x000fe200078e00d7 */
[----:B---3--:R-:W-:Y:S02]  /*15930*/  LOP3.LUT R136, R145, UR29, R166, 0x96, !PT ;  /* 0x0000001d91887c12 */ /* 0x008fe4000f8e96a6 */
[----:B------:R-:W3:Y:S03]  /*15940*/  MUFU.EX2 R145, R177 ;  /* 0x000000b100917308 */ /* 0x000ee60000000800 */
[----:B------:R-:W-:Y:S05]  /*15950*/  IMAD.WIDE.U32 R136, R136, -0x2daee0ad, RZ ;  /* 0xd2511f5388887825 */ /* 0x000fea00078e00ff */
[----:B------:R-:W-:Y:S02]  /*15960*/  LOP3.LUT R137, R137, UR30, R250, 0x96, !PT ;  /* 0x0000001e89897c12 */ /* 0x000fe4000f8e96fa */
[----:B------:R-:W-:Y:S01]  /*15970*/  LOP3.LUT R141, R139, UR34, R136, 0x96, !PT ;  /* 0x000000228b8d7c12 */ /* 0x000fe2000f8e9688 */
[----:B------:R-:W-:Y:S01]  /*15980*/  FADD.FTZ R139, R174, R0 ;  /* 0x00000000ae8b7221 */ /* 0x000fe20000010000 */
[----:B------:R-:W-:Y:S01]  /*15990*/  F2FP.PACK_AB R0, R169, R174 ;  /* 0x000000aea900723e */ /* 0x000fe200000000ff */
[----:B------:R-:W-:Y:S04]  /*159a0*/  IMAD.WIDE.U32 R136, R137, -0x326172a9, RZ ;  /* 0xcd9e8d5789887825 */ /* 0x000fe800078e00ff */
[----:B------:R-:W-:Y:S01]  /*159b0*/  FADD.FTZ R146, R169, R139 ;  /* 0x0000008ba9927221 */ /* 0x000fe20000010000 */
[----:B------:R-:W-:Y:S01]  /*159c0*/  LOP3.LUT R142, R137, UR32, R164, 0x96, !PT ;  /* 0x00000020898e7c12 */ /* 0x000fe2000f8e96a4 */
[----:B------:R-:W-:Y:S01]  /*159d0*/  FADD.FTZ R139, R168, R140 ;  /* 0x0000008ca88b7221 */ /* 0x000fe20000010000 */
[----:B--2---:R-:W-:Y:S01]  /*159e0*/  F2FP.PACK_AB R168, R135, R168 ;  /* 0x000000a887a8723e */ /* 0x004fe200000000ff */
[----:B------:R-:W-:Y:S04]  /*159f0*/  IMAD.WIDE.U32 R140, R141, -0x326172a9, RZ ;  /* 0xcd9e8d578d8c7825 */ /* 0x000fe800078e00ff */
[----:B------:R-:W-:Y:S01]  /*15a00*/  FADD.FTZ R137, R135, R139 ;  /* 0x0000008b87897221 */ /* 0x000fe20000010000 */
[----:B------:R-:W-:Y:S01]  /*15a10*/  LOP3.LUT R150, R141, UR31, R136, 0x96, !PT ;  /* 0x0000001f8d967c12 */ /* 0x000fe2000f8e9688 */
[----:B------:R-:W2:Y:S01]  /*15a20*/  MUFU.EX2 R135, R178 ;  /* 0x000000b200877308 */ /* 0x000ea20000000800 */
[----:B------:R-:W-:Y:S04]  /*15a30*/  IMAD.WIDE.U32 R142, R142, -0x2daee0ad, RZ ;  /* 0xd2511f538e8e7825 */ /* 0x000fe800078e00ff */
[----:B------:R-:W-:Y:S01]  /*15a40*/  IMAD.WIDE.U32 R150, R150, -0x2daee0ad, RZ ;  /* 0xd2511f5396967825 */ /* 0x000fe200078e00ff */
[----:B------:R-:W-:Y:S03]  /*15a50*/  LOP3.LUT R138, R143, UR24, R138, 0x96, !PT ;  /* 0x000000188f8a7c12 */ /* 0x000fe6000f8e968a */
[----:B------:R-:W-:Y:S01]  /*15a60*/  FADD.FTZ R136, R2, R146 ;  /* 0x0000009202887221 */ /* 0x000fe20000010000 */
[----:B------:R-:W-:Y:S01]  /*15a70*/  LOP3.LUT R142, R151, UR4, R142, 0x96, !PT ;  /* 0x00000004978e7c12 */ /* 0x000fe2000f8e968e */
[----:B------:R-:W-:Y:S01]  /*15a80*/  IMAD.WIDE.U32 R138, R138, -0x326172a9, RZ ;  /* 0xcd9e8d578a8a7825 */ /* 0x000fe200078e00ff */
[----:B------:R-:W-:Y:S01]  /*15a90*/  F2FP.PACK_AB R2, R144, R2 ;  /* 0x000000029002723e */ /* 0x000fe200000000ff */
[----:B------:R-:W4:Y:S02]  /*15aa0*/  MUFU.EX2 R141, R180 ;  /* 0x000000b4008d7308 */ /* 0x000f240000000800 */
[----:B------:R-:W-:Y:S01]  /*15ab0*/  IMAD.WIDE.U32 R142, R142, -0x326172a9, RZ ;  /* 0xcd9e8d578e8e7825 */ /* 0x000fe200078e00ff */
[----:B------:R-:W-:Y:S03]  /*15ac0*/  LOP3.LUT R148, R139, UR5, R140, 0x96, !PT ;  /* 0x000000058b947c12 */ /* 0x000fe6000f8e968c */
[----:B------:R-:W-:Y:S01]  /*15ad0*/  FADD.FTZ R144, R144, R136 ;  /* 0x0000008890907221 */ /* 0x000fe20000010000 */
[----:B------:R-:W-:Y:S01]  /*15ae0*/  LOP3.LUT R136, R143, UR22, R138, 0x96, !PT ;  /* 0x000000168f887c12 */ /* 0x000fe2000f8e968a */
[----:B---3--:R-:W-:Y:S02]  /*15af0*/  FADD.FTZ R139, R145, R137 ;  /* 0x00000089918b7221 */ /* 0x008fe40000010000 */
[----:B------:R-:W3:Y:S01]  /*15b00*/  MUFU.EX2 R137, R211 ;  /* 0x000000d300897308 */ /* 0x000ee20000000800 */
[C---:B--2---:R-:W-:Y:S01]  /*15b10*/  F2FP.PACK_AB R152, R135.reuse, R145 ;  /* 0x000000918798723e */ /* 0x044fe200000000ff */
[----:B------:R-:W-:Y:S01]  /*15b20*/  FADD.FTZ R145, R135, R139 ;  /* 0x0000008b87917221 */ /* 0x000fe20000010000 */
[----:B------:R-:W-:Y:S04]  /*15b30*/  LOP3.LUT R135, R136, 0xff, RZ, 0xc0, !PT ;  /* 0x000000ff88877812 */ /* 0x000fe800078ec0ff */
[----:B-1----:R-:W-:Y:S02]  /*15b40*/  ISETP.GE.U32.AND P0, PT, R175, R135, PT ;  /* 0x00000087af00720c */ /* 0x002fe40003f06070 */
[----:B------:R-:W-:Y:S01]  /*15b50*/  PRMT R135, R134, 0x7632, R135 ;  /* 0x0000763286877816 */ /* 0x000fe20000000087 */
[----:B------:R-:W-:Y:S01]  /*15b60*/  MUFU.EX2 R180, R228 ;  /* 0x000000e400b47308 */ /* 0x000fe20000000800 */
[----:B----4-:R-:W-:Y:S09]  /*15b70*/  FADD.FTZ R139, R141, R144 ;  /* 0x000000908d8b7221 */ /* 0x010ff20000010000 */
[----:B-----5:R-:W-:Y:S01]  /*15b80*/  @!P0 HADD2 R156, -R134.H0_H0, -RZ.H0_H0 ;  /* 0xa00000ff869c8230 */ /* 0x020fe20000000900 */
[C---:B---3--:R-:W-:Y:S01]  /*15b90*/  F2FP.PACK_AB R154, R137.reuse, R141 ;  /* 0x0000008d899a723e */ /* 0x048fe200000000ff */
[----:B------:R-:W-:Y:S03]  /*15ba0*/  FADD.FTZ R147, R137, R139 ;  /* 0x0000008b89937221 */ /* 0x000fe60000010000 */
[----:B------:R-:W-:Y:S01]  /*15bb0*/  PRMT R140, R156, 0x7610, R140 ;  /* 0x000076109c8c7816 */ /* 0x000fe2000000008c */
[----:B------:R1:W-:Y:S01]  /*15bc0*/  @!P0 STL.S16 [R1+0x78], R156 ;  /* 0x0000789c01008387 */ /* 0x0003e20000100600 */
[----:B------:R-:W-:Y:S01]  /*15bd0*/  PRMT R137, R134, 0x5410, R135 ;  /* 0x0000541086897816 */ /* 0x000fe20000000087 */
[----:B------:R-:W-:Y:S01]  /*15be0*/  MUFU.EX2 R139, R210 ;  /* 0x000000d2008b7308 */ /* 0x000fe20000000800 */
[----:B------:R-:W-:Y:S01]  /*15bf0*/  @!P0 PRMT R134, R140, 0x5410, RZ ;  /* 0x000054108c868816 */ /* 0x000fe200000000ff */
[----:B------:R2:W3:Y:S04]  /*15c00*/  LDL.S16 R160, [R1+0x70] ;  /* 0x0000700001a07983 */ /* 0x0004e80000100600 */
[----:B------:R4:W-:Y:S04]  /*15c10*/  STG.E.U16 [R212.64], R134 ;  /* 0x00000086d4007986 */ /* 0x0009e8000c101512 */
[----:B------:R2:W5:Y:S01]  /*15c20*/  LDL.S16 R155, [R1+0x6c] ;  /* 0x00006c00019b7983 */ /* 0x0005620000100600 */
[----:B------:R-:W2:Y:S01]  /*15c30*/  MUFU.EX2 R140, R181 ;  /* 0x000000b5008c7308 */ /* 0x000ea20000000800 */
[----:B-1----:R-:W-:Y:S01]  /*15c40*/  IMAD.MOV.U32 R156, RZ, RZ, R214 ;  /* 0x000000ffff9c7224 */ /* 0x002fe200078e00d6 */
[----:B----4-:R-:W-:Y:S02]  /*15c50*/  LOP3.LUT R134, R136, 0xffff, RZ, 0xc0, !PT ;  /* 0x0000ffff88867812 */ /* 0x010fe400078ec0ff */
[----:B--2---:R-:W-:Y:S02]  /*15c60*/  F2FP.PACK_AB R153, R139, R140 ;  /* 0x0000008c8b99723e */ /* 0x004fe400000000ff */
[----:B------:R-:W-:Y:S04]  /*15c70*/  SHF.R.U32.HI R134, RZ, 0x8, R134 ;  /* 0x00000008ff867819 */ /* 0x000fe80000011686 */
[----:B------:R-:W-:Y:S04]  /*15c80*/  LOP3.LUT R134, R134, 0xffff, RZ, 0xc0, !PT ;  /* 0x0000ffff86867812 */ /* 0x000fe800078ec0ff */
[C---:B------:R-:W-:Y:S02]  /*15c90*/  ISETP.GE.U32.AND P0, PT, R175.reuse, R134, PT ;  /* 0x00000086af00720c */ /* 0x040fe40003f06070 */
[--C-:B------:R-:W-:Y:S02]  /*15ca0*/  SHF.R.U32.HI R134, RZ, 0x10, R136.reuse ;  /* 0x00000010ff867819 */ /* 0x100fe40000011688 */
[----:B------:R-:W-:Y:S02]  /*15cb0*/  SHF.R.U32.HI R136, RZ, 0x18, R136 ;  /* 0x00000018ff887819 */ /* 0x000fe40000011688 */
[----:B------:R-:W-:Y:S02]  /*15cc0*/  LOP3.LUT R134, R134, 0xff, RZ, 0xc0, !PT ;  /* 0x000000ff86867812 */ /* 0x000fe400078ec0ff */
[C---:B------:R-:W-:Y:S02]  /*15cd0*/  ISETP.GE.U32.AND P1, PT, R175.reuse, R136, PT ;  /* 0x00000088af00720c */ /* 0x040fe40003f26070 */
[----:B------:R-:W-:Y:S02]  /*15ce0*/  ISETP.GE.U32.AND P6, PT, R175, R134, PT ;  /* 0x00000086af00720c */ /* 0x000fe40003fc6070 */
[----:B------:R-:W-:Y:S01]  /*15cf0*/  PRMT R134, R3, 0x7632, R134 ;  /* 0x0000763203867816 */ /* 0x000fe20000000086 */
[----:B------:R-:W-:Y:S05]  /*15d00*/  @!P0 HADD2 R149, -R135.H0_H0, -RZ.H0_H0 ;  /* 0xa00000ff87958230 */ /* 0x000fea0000000900 */
[----:B------:R1:W-:Y:S01]  /*15d10*/  @!P0 STL.S16 [R1+0x74], R149 ;  /* 0x0000749501008387 */ /* 0x0003e20000100600 */
[----:B------:R-:W-:Y:S04]  /*15d20*/  PRMT R141, R149, 0x7610, R141 ;  /* 0x00007610958d7816 */ /* 0x000fe8000000008d */
[----:B------:R-:W-:Y:S01]  /*15d30*/  @!P0 PRMT R135, R141, 0x5410, RZ ;  /* 0x000054108d878816 */ /* 0x000fe200000000ff */
[----:B------:R-:W-:Y:S01]  /*15d40*/  @!P6 HADD2 R176, -R3.H0_H0, -RZ.H0_H0 ;  /* 0xa00000ff03b0e230 */ /* 0x000fe20000000900 */
[----:B------:R2:W4:Y:S01]  /*15d50*/  LDL.S16 R141, [R1+0x60] ;  /* 0x00006000018d7983 */ /* 0x0005220000100600 */
[----:B------:R-:W-:Y:S03]  /*15d60*/  IADD3 R214, P0, R212, UR27, RZ ;  /* 0x0000001bd4d67c10 */ /* 0x000fe6000ff1e0ff */
[----:B------:R2:W-:Y:S01]  /*15d70*/  STG.E.U16 [R212.64+0x2], R135 ;  /* 0x00000287d4007986 */ /* 0x0005e2000c101512 */
[----:B------:R-:W-:Y:S02]  /*15d80*/  PRMT R136, R176, 0x7610, R136 ;  /* 0x00007610b0887816 */ /* 0x000fe40000000088 */
[----:B------:R-:W-:Y:S01]  /*15d90*/  IADD3.X R215, R213, UR26, RZ, P0, !PT ;  /* 0x0000001ad5d77c10 */ /* 0x000fe200087fe4ff */
[----:B-1----:R1:W4:Y:S04]  /*15da0*/  LDL.S16 R149, [R1+0x64] ;  /* 0x0000640001957983 */ /* 0x0023280000100600 */
[----:B------:R-:W-:Y:S04]  /*15db0*/  @!P6 STL.S16 [R1+0x7c], R176 ;  /* 0x00007cb00100e387 */ /* 0x000fe80000100600 */
[----:B------:R-:W-:Y:S01]  /*15dc0*/  LDSM.16.MT88.4 R176, [R183+0x13800] ;  /* 0x01380000b7b0783b */ /* 0x000fe20000004200 */
[----:B--2---:R-:W-:Y:S01]  /*15dd0*/  FADD.FTZ R135, R140, R145 ;  /* 0x000000918c877221 */ /* 0x004fe20000010000 */
[----:B------:R-:W-:Y:S02]  /*15de0*/  PRMT R140, R3, 0x5410, R134 ;  /* 0x00005410038c7816 */ /* 0x000fe40000000086 */
[----:B------:R-:W-:Y:S01]  /*15df0*/  @!P6 PRMT R3, R136, 0x5410, RZ ;  /* 0x000054108803e816 */ /* 0x000fe200000000ff */
[--C-:B------:R-:W-:Y:S03]  /*15e00*/  FADD.FTZ R146, R139, R135.reuse ;  /* 0x000000878b927221 */ /* 0x100fe60000010000 */
[----:B------:R1:W2:Y:S01]  /*15e10*/  LDL.S16 R136, [R1+0x3c] ;  /* 0x00003c0001887983 */ /* 0x0002a20000100600 */
[----:B------:R-:W-:Y:S03]  /*15e20*/  PRMT R135, R0, 0x7632, R135 ;  /* 0x0000763200877816 */ /* 0x000fe60000000087 */
[----:B------:R1:W-:Y:S02]  /*15e30*/  STG.E.U16 [R214.64], R3 ;  /* 0x00000003d6007986 */ /* 0x0003e4000c101512 */
[----:B-1----:R-:W-:Y:S04]  /*15e40*/  LOP3.LUT R3, R142, 0xff, RZ, 0xc0, !PT ;  /* 0x000000ff8e037812 */ /* 0x002fe800078ec0ff */
[----:B------:R-:W-:Y:S02]  /*15e50*/  ISETP.GE.U32.AND P0, PT, R175, R3, PT ;  /* 0x00000003af00720c */ /* 0x000fe40003f06070 */
[----:B------:R-:W-:Y:S01]  /*15e60*/  PRMT R3, R168, 0x7610, R3 ;  /* 0x00007610a8037816 */ /* 0x000fe20000000003 */
[----:B---3--:R-:W-:Y:S05]  /*15e70*/  @!P1 HADD2 R160, -R134.H0_H0, -RZ.H0_H0 ;  /* 0xa00000ff86a09230 */ /* 0x008fea0000000900 */
[----:B------:R-:W-:Y:S01]  /*15e80*/  PRMT R139, R160, 0x7610, R139 ;  /* 0x00007610a08b7816 */ /* 0x000fe2000000008b */
[----:B------:R1:W-:Y:S04]  /*15e90*/  @!P1 STL.S16 [R1+0x70], R160 ;  /* 0x000070a001009387 */ /* 0x0003e80000100600 */
[----:B-----5:R-:W-:Y:S01]  /*15ea0*/  @!P0 HADD2 R155, -R0.H0_H0, -RZ.H0_H0 ;  /* 0xa00000ff009b8230 */ /* 0x020fe20000000900 */
[----:B------:R-:W-:Y:S02]  /*15eb0*/  @!P1 PRMT R134, R139, 0x5410, RZ ;  /* 0x000054108b869816 */ /* 0x000fe400000000ff */
[----:B------:R-:W-:Y:S02]  /*15ec0*/  PRMT R139, R0, 0x5410, R135 ;  /* 0x00005410008b7816 */ /* 0x000fe40000000087 */
[----:B------:R-:W-:Y:S01]  /*15ed0*/  PRMT R145, R155, 0x7610, R145 ;  /* 0x000076109b917816 */ /* 0x000fe20000000091 */
[----:B------:R-:W-:Y:S03]  /*15ee0*/  STG.E.U16 [R214.64+0x2], R134 ;  /* 0x00000286d6007986 */ /* 0x000fe6000c101512 */
[----:B------:R-:W-:Y:S01]  /*15ef0*/  @!P0 PRMT R0, R145, 0x5410, RZ ;  /* 0x0000541091008816 */ /* 0x000fe200000000ff */
[----:B------:R-:W-:Y:S04]  /*15f00*/  @!P0 STL.S16 [R1+0x6c], R155 ;  /* 0x00006c9b01008387 */ /* 0x000fe80000100600 */
[----:B------:R3:W-:Y:S04]  /*15f10*/  STG.E.U16 [R212.64+0x10], R0 ;  /* 0x00001000d4007986 */ /* 0x0007e8000c101512 */
[----:B-1----:R1:W5:Y:S01]  /*15f20*/  LDL.S16 R160, [R1+0x5c] ;  /* 0x00005c0001a07983 */ /* 0x0023620000100600 */
[----:B---3--:R-:W-:Y:S04]  /*15f30*/  LOP3.LUT R0, R142, 0xffff, RZ, 0xc0, !PT ;  /* 0x0000ffff8e007812 */ /* 0x008fe800078ec0ff */
[----:B------:R-:W-:Y:S04]  /*15f40*/  SHF.R.U32.HI R0, RZ, 0x8, R0 ;  /* 0x00000008ff007819 */ /* 0x000fe80000011600 */
[----:B------:R-:W-:Y:S04]  /*15f50*/  LOP3.LUT R0, R0, 0xffff, RZ, 0xc0, !PT ;  /* 0x0000ffff00007812 */ /* 0x000fe800078ec0ff */
[C---:B------:R-:W-:Y:S02]  /*15f60*/  ISETP.GE.U32.AND P1, PT, R175.reuse, R0, PT ;  /* 0x00000000af00720c */ /* 0x040fe40003f26070 */
[----:B------:R-:W-:Y:S04]  /*15f70*/  SHF.R.U32.HI R0, RZ, 0x10, R142 ;  /* 0x00000010ff007819 */ /* 0x000fe8000001168e */
[----:B------:R-:W-:Y:S04]  /*15f80*/  LOP3.LUT R0, R0, 0xff, RZ, 0xc0, !PT ;  /* 0x000000ff00007812 */ /* 0x000fe800078ec0ff */
[----:B------:R-:W-:Y:S02]  /*15f90*/  ISETP.GE.U32.AND P0, PT, R175, R0, PT ;  /* 0x00000000af00720c */ /* 0x000fe40003f06070 */
[----:B------:R-:W-:Y:S11]  /*15fa0*/  PRMT R0, R168, 0x7632, R0 ;  /* 0x00007632a8007816 */ /* 0x000ff60000000000 */
[----:B----4-:R-:W-:Y:S02]  /*15fb0*/  @!P0 HADD2 R141, -R3.H0_H0, -RZ.H0_H0 ;  /* 0xa00000ff038d8230 */ /* 0x010fe40000000900 */
[----:B------:R-:W-:Y:S03]  /*15fc0*/  @!P1 HADD2 R149, -R135.H0_H0, -RZ.H0_H0 ;  /* 0xa00000ff87959230 */ /* 0x000fe60000000900 */
[----:B------:R-:W-:Y:S02]  /*15fd0*/  PRMT R134, R141, 0x7610, R134 ;  /* 0x000076108d867816 */ /* 0x000fe40000000086 */
[----:B------:R3:W-:Y:S01]  /*15fe0*/  @!P1 STL.S16 [R1+0x64], R149 ;  /* 0x0000649501009387 */ /* 0x0007e20000100600 */
[----:B------:R-:W-:Y:S03]  /*15ff0*/  PRMT R144, R149, 0x7610, R144 ;  /* 0x0000761095907816 */ /* 0x000fe60000000090 */
[----:B------:R4:W-:Y:S01]  /*16000*/  @!P0 STL.S16 [R1+0x60], R141 ;  /* 0x0000608d01008387 */ /* 0x0009e20000100600 */
[----:B------:R-:W-:Y:S02]  /*16010*/  @!P1 PRMT R135, R144, 0x5410, RZ ;  /* 0x0000541090879816 */ /* 0x000fe400000000ff */
[----:B------:R-:W-:Y:S02]  /*16020*/  PRMT R144, R3, 0x5410, R0 ;  /* 0x0000541003907816 */ /* 0x000fe40000000000 */
[----:B------:R-:W-:Y:S01]  /*16030*/  @!P0 PRMT R3, R134, 0x5410, RZ ;  /* 0x0000541086038816 */ /* 0x000fe200000000ff */
[----:B------:R1:W-:Y:S01]  /*16040*/  STG.E.U16 [R212.64+0x12], R135 ;  /* 0x00001287d4007986 */ /* 0x0003e2000c101512 */
[----:B------:R-:W-:Y:S03]  /*16050*/  MUFU.EX2 R134, R223 ;  /* 0x000000df00867308 */ /* 0x000fe60000000800 */
[----:B------:R2:W-:Y:S01]  /*16060*/  STG.E.U16 [R214.64+0x10], R3 ;  /* 0x00001003d6007986 */ /* 0x0005e2000c101512 */
[----:B---3--:R-:W-:Y:S06]  /*16070*/  IMAD.WIDE.U32 R148, R148, -0x2daee0ad, RZ ;  /* 0xd2511f5394947825 */ /* 0x008fec00078e00ff */
[----:B----4-:R3:W4:Y:S10]  /*16080*/  MUFU.EX2 R141, R222 ;  /* 0x000000de008d7308 */ /* 0x0107340000000800 */
[----:B-1----:R-:W-:Y:S01]  /*16090*/  MUFU.EX2 R135, R221 ;  /* 0x000000dd00877308 */ /* 0x002fe20000000800 */
[----:B--2---:R-:W-:Y:S01]  /*160a0*/  SHF.R.U32.HI R3, RZ, 0x18, R142 ;  /* 0x00000018ff037819 */ /* 0x004fe2000001168e */
[----:B---3--:R-:W1:Y:S01]  /*160b0*/  LDC.U8 R222, c[0x0][0x2d8] ;  /* 0x0000b600ffde7b82 */ /* 0x008e620000000000 */
[----:B----4-:R-:W-:Y:S04]  /*160c0*/  FADD.FTZ R145, R141, R147 ;  /* 0x000000938d917221 */ /* 0x010fe80000010000 */
[----:B------:R-:W-:Y:S01]  /*160d0*/  FADD.FTZ R145, R134, R145 ;  /* 0x0000009186917221 */ /* 0x000fe20000010000 */
[----:B-1----:R-:W-:Y:S11]  /*160e0*/  ISETP.GE.U32.AND P0, PT, R222, R3, PT ;  /* 0x00000003de00720c */ /* 0x002ff60003f06070 */
[----:B------:R-:W-:Y:S02]  /*160f0*/  @!UPT UIADD3 URZ, URZ, URZ, URZ ;  /* 0x0000003f3f3ff290 */ /* 0x000fe4000fffe03f */
[----:B------:R-:W-:Y:S05]  /*16100*/  @!P0 HADD2 R136, -R0.H0_H0, -RZ.H0_H0 ;  /* 0xa00000ff00888230 */ /* 0x000fea0000000900 */
[----:B------:R1:W-:Y:S01]  /*16110*/  @!P0 STL.S16 [R1+0x3c], R136 ;  /* 0x00003c8801008387 */ /* 0x0003e20000100600 */
[----:B------:R-:W-:Y:S03]  /*16120*/  PRMT R3, R136, 0x7610, R3 ;  /* 0x0000761088037816 */ /* 0x000fe60000000003 */
[----:B------:R2:W3:Y:S01]  /*16130*/  LDL.S16 R155, [R1+0x58] ;  /* 0x00005800019b7983 */ /* 0x0004e20000100600 */
[----:B------:R-:W-:Y:S02]  /*16140*/  @!P0 PRMT R0, R3, 0x5410, RZ ;  /* 0x0000541003008816 */ /* 0x000fe400000000ff */
[C-C-:B------:R-:W-:Y:S01]  /*16150*/  LOP3.LUT R3, R149.reuse, UR14, R150.reuse, 0x96, !PT ;  /* 0x0000000e95037c12 */ /* 0x140fe2000f8e9696 */
[----:B------:R2:W4:Y:S01]  /*16160*/  LDL.S16 R174, [R1+0x54] ;  /* 0x0000540001ae7983 */ /* 0x0005220000100600 */
[----:B------:R-:W-:Y:S03]  /*16170*/  LOP3.LUT R150, R149, UR14, R150, 0x96, !PT ;  /* 0x0000000e95967c12 */ /* 0x000fe6000f8e9696 */
[----:B------:R2:W-:Y:S01]  /*16180*/  STG.E.U16 [R214.64+0x12], R0 ;  /* 0x00001200d6007986 */ /* 0x0005e2000c101512 */
[----:B-1----:R-:W1:Y:S01]  /*16190*/  MUFU.EX2 R136, R220 ;  /* 0x000000dc00887308 */ /* 0x002e620000000800 */
[----:B--2---:R-:W-:Y:S02]  /*161a0*/  F2FP.PACK_AB R0, R134, R141 ;  /* 0x0000008d8600723e */ /* 0x004fe400000000ff */
[----:B------:R-:W-:Y:S04]  /*161b0*/  LOP3.LUT R134, R3, 0xff, RZ, 0xc0, !PT ;  /* 0x000000ff03867812 */ /* 0x000fe800078ec0ff */
[----:B------:R-:W-:Y:S02]  /*161c0*/  ISETP.GE.U32.AND P0, PT, R222, R134, PT ;  /* 0x00000086de00720c */ /* 0x000fe40003f06070 */
[----:B------:R-:W-:Y:S01]  /*161d0*/  PRMT R134, R2, 0x7632, R134 ;  /* 0x0000763202867816 */ /* 0x000fe20000000086 */
[----:B-1----:R-:W-:Y:S01]  /*161e0*/  FADD.FTZ R141, R136, R146 ;  /* 0x00000092888d7221 */ /* 0x002fe20000010000 */
[C---:B------:R-:W-:Y:S02]  /*161f0*/  F2FP.PACK_AB R162, R135.reuse, R136 ;  /* 0x0000008887a2723e */ /* 0x040fe400000000ff */
[----:B------:R-:W-:Y:S01]  /*16200*/  PRMT R147, R2, 0x5410, R134 ;  /* 0x0000541002937816 */ /* 0x000fe20000000086 */
[----:B------:R-:W-:Y:S01]  /*16210*/  FADD.FTZ R151, R135, R141 ;  /* 0x0000008d87977221 */ /* 0x000fe20000010000 */
[----:B------:R-:W-:Y:S10]  /*16220*/  MUFU.EX2 R136, R224 ;  /* 0x000000e000887308 */ /* 0x000ff40000000800 */
[----:B------:R-:W1:Y:S02]  /*16230*/  MUFU.EX2 R135, R225 ;  /* 0x000000e100877308 */ /* 0x000e640000000800 */
[----:B-1----:R-:W-:Y:S01]  /*16240*/  F2FP.PACK_AB R161, R135, R136 ;  /* 0x0000008887a1723e */ /* 0x002fe200000000ff */
[----:B-----5:R-:W-:Y:S05]  /*16250*/  @!P0 HADD2 R160, -R2.H0_H0, -RZ.H0_H0 ;  /* 0xa00000ff02a08230 */ /* 0x020fea0000000900 */
[----:B------:R-:W-:Y:S01]  /*16260*/  PRMT R158, R160, 0x7610, R158 ;  /* 0x00007610a09e7816 */ /* 0x000fe2000000009e */
[----:B------:R1:W-:Y:S03]  /*16270*/  @!P0 STL.S16 [R1+0x5c], R160 ;  /* 0x00005ca001008387 */ /* 0x0003e60000100600 */
[----:B------:R-:W-:Y:S01]  /*16280*/  @!P0 PRMT R2, R158, 0x5410, RZ ;  /* 0x000054109e028816 */ /* 0x000fe200000000ff */
[----:B------:R2:W5:Y:S04]  /*16290*/  LDL.S16 R172, [R1+0x50] ;  /* 0x0000500001ac7983 */ /* 0x0005680000100600 */
[----:B------:R2:W-:Y:S04]  /*162a0*/  STG.E.U16 [R212.64+0x20], R2 ;  /* 0x00002002d4007986 */ /* 0x0005e8000c101512 */
[----:B-1----:R1:W5:Y:S01]  /*162b0*/  LDL.S16 R160, [R1+0x4c] ;  /* 0x00004c0001a07983 */ /* 0x0023620000100600 */
[----:B--2---:R-:W-:Y:S04]  /*162c0*/  LOP3.LUT R2, R3, 0xffff, RZ, 0xc0, !PT ;  /* 0x0000ffff03027812 */ /* 0x004fe800078ec0ff */
[----:B------:R-:W-:Y:S04]  /*162d0*/  SHF.R.U32.HI R2, RZ, 0x8, R2 ;  /* 0x00000008ff027819 */ /* 0x000fe80000011602 */
[----:B------:R-:W-:Y:S04]  /*162e0*/  LOP3.LUT R2, R2, 0xffff, RZ, 0xc0, !PT ;  /* 0x0000ffff02027812 */ /* 0x000fe800078ec0ff */
[----:B------:R-:W-:Y:S02]  /*162f0*/  ISETP.GE.U32.AND P0, PT, R222, R2, PT ;  /* 0x00000002de00720c */ /* 0x000fe40003f06070 */
[--C-:B------:R-:W-:Y:S02]  /*16300*/  SHF.R.U32.HI R2, RZ, 0x10, R3.reuse ;  /* 0x00000010ff027819 */ /* 0x100fe40000011603 */
[----:B------:R-:W-:Y:S02]  /*16310*/  SHF.R.U32.HI R3, RZ, 0x18, R3 ;  /* 0x00000018ff037819 */ /* 0x000fe40000011603 */
[----:B------:R-:W-:Y:S02]  /*16320*/  LOP3.LUT R2, R2, 0xff, RZ, 0xc0, !PT ;  /* 0x000000ff02027812 */ /* 0x000fe400078ec0ff */
[C---:B------:R-:W-:Y:S02]  /*16330*/  ISETP.GE.U32.AND P1, PT, R222.reuse, R3, PT ;  /* 0x00000003de00720c */ /* 0x040fe40003f26070 */
[----:B------:R-:W-:Y:S02]  /*16340*/  ISETP.GE.U32.AND P6, PT, R222, R2, PT ;  /* 0x00000002de00720c */ /* 0x000fe40003fc6070 */
[----:B------:R-:W-:Y:S02]  /*16350*/  PRMT R3, R152, 0x7610, R3 ;  /* 0x0000761098037816 */ /* 0x000fe40000000003 */
[----:B------:R-:W-:Y:S01]  /*16360*/  LOP3.LUT R2, R148, 0xff, RZ, 0xc0, !PT ;  /* 0x000000ff94027812 */ /* 0x000fe200078ec0ff */
[----:B---3--:R-:W-:Y:S08]  /*16370*/  @!P0 HADD2 R155, -R134.H0_H0, -RZ.H0_H0 ;  /* 0xa00000ff869b8230 */ /* 0x008ff00000000900 */
[----:B----4-:R-:W-:Y:S01]  /*16380*/  @!P6 HADD2 R174, -R3.H0_H0, -RZ.H0_H0 ;  /* 0xa00000ff03aee230 */ /* 0x010fe20000000900 */
[----:B------:R2:W-:Y:S01]  /*16390*/  @!P0 STL.S16 [R1+0x58], R155 ;  /* 0x0000589b01008387 */ /* 0x0005e20000100600 */
[----:B------:R-:W-:Y:S03]  /*163a0*/  PRMT R141, R155, 0x7610, R141 ;  /* 0x000076109b8d7816 */ /* 0x000fe6000000008d */
[----:B------:R1:W3:Y:S01]  /*163b0*/  LDL.S16 R169, [R1+0x38] ;  /* 0x0000380001a97983 */ /* 0x0002e20000100600 */
[----:B------:R-:W-:Y:S02]  /*163c0*/  @!P0 PRMT R134, R141, 0x5410, RZ ;  /* 0x000054108d868816 */ /* 0x000fe400000000ff */
[----:B------:R-:W-:Y:S01]  /*163d0*/  ISETP.GE.U32.AND P0, PT, R222, R2, PT ;  /* 0x00000002de00720c */ /* 0x000fe20003f06070 */
[----:B------:R1:W4:Y:S01]  /*163e0*/  LDL.S16 R158, [R1+0x34] ;  /* 0x00003400019e7983 */ /* 0x0003220000100600 */
[----:B------:R-:W-:Y:S02]  /*163f0*/  PRMT R159, R174, 0x7610, R159 ;  /* 0x00007610ae9f7816 */ /* 0x000fe4000000009f */
[----:B------:R-:W-:Y:S01]  /*16400*/  PRMT R2, R152, 0x7632, R2 ;  /* 0x0000763298027816 */ /* 0x000fe20000000002 */
[----:B------:R1:W-:Y:S01]  /*16410*/  STG.E.U16 [R212.64+0x22], R134 ;  /* 0x00002286d4007986 */ /* 0x0003e2000c101512 */
[----:B------:R-:W-:Y:S02]  /*16420*/  LOP3.LUT R141, R148, 0xffff, RZ, 0xc0, !PT ;  /* 0x0000ffff948d7812 */ /* 0x000fe400078ec0ff */
[----:B------:R-:W-:Y:S02]  /*16430*/  PRMT R146, R3, 0x5410, R2 ;  /* 0x0000541003927816 */ /* 0x000fe40000000002 */
[----:B------:R-:W-:Y:S02]  /*16440*/  @!P6 PRMT R3, R159, 0x5410, RZ ;  /* 0x000054109f03e816 */ /* 0x000fe400000000ff */
[----:B------:R-:W-:Y:S03]  /*16450*/  SHF.R.U32.HI R141, RZ, 0x8, R141 ;  /* 0x00000008ff8d7819 */ /* 0x000fe6000001168d */
[----:B------:R1:W-:Y:S04]  /*16460*/  STG.E.U16 [R214.64+0x20], R3 ;  /* 0x00002003d6007986 */ /* 0x0003e8000c101512 */
[----:B--2---:R2:W2:Y:S04]  /*16470*/  LDL.S16 R155, [R1+0x30] ;  /* 0x00003000019b7983 */ /* 0x0044a80000100600 */
[----:B------:R-:W-:Y:S01]  /*16480*/  @!P6 STL.S16 [R1+0x54], R174 ;  /* 0x000054ae0100e387 */ /* 0x000fe20000100600 */
[----:B-1----:R-:W-:Y:S01]  /*16490*/  LOP3.LUT R134, R141, 0xffff, RZ, 0xc0, !PT ;  /* 0x0000ffff8d867812 */ /* 0x002fe200078ec0ff */
[----:B------:R-:W-:Y:S03]  /*164a0*/  FADD.FTZ R141, R136, R145 ;  /* 0x00000091888d7221 */ /* 0x000fe60000010000 */
[----:B------:R-:W-:Y:S01]  /*164b0*/  ISETP.GE.U32.AND P6, PT, R222, R134, PT ;  /* 0x00000086de00720c */ /* 0x000fe20003fc6070 */
[----:B------:R-:W-:Y:S01]  /*164c0*/  FADD.FTZ R159, R135, R141 ;  /* 0x0000008d879f7221 */ /* 0x000fe20000010000 */
[----:B------:R-:W-:Y:S02]  /*164d0*/  PRMT R135, R154, 0x7610, R135 ;  /* 0x000076109a877816 */ /* 0x000fe40000000087 */
[--C-:B------:R-:W-:Y:S02]  /*164e0*/  SHF.R.U32.HI R134, RZ, 0x10, R148.reuse ;  /* 0x00000010ff867819 */ /* 0x100fe40000011694 */
[----:B------:R-:W-:Y:S02]  /*164f0*/  SHF.R.U32.HI R3, RZ, 0x18, R148 ;  /* 0x00000018ff037819 */ /* 0x000fe40000011694 */
[----:B------:R-:W-:Y:S02]  /*16500*/  LOP3.LUT R136, R134, 0xff, RZ, 0xc0, !PT ;  /* 0x000000ff86887812 */ /* 0x000fe400078ec0ff */
[----:B------:R-:W-:Y:S01]  /*16510*/  PRMT R134, R154, 0x7632, R134 ;  /* 0x000076329a867816 */ /* 0x000fe20000000086 */
[----:B-----5:R-:W-:Y:S05]  /*16520*/  @!P1 HADD2 R172, -R2.H0_H0, -RZ.H0_H0 ;  /* 0xa00000ff02ac9230 */ /* 0x020fea0000000900 */
[----:B------:R-:W-:Y:S01]  /*16530*/  PRMT R152, R172, 0x7610, R152 ;  /* 0x00007610ac987816 */ /* 0x000fe20000000098 */
[----:B------:R-:W-:Y:S03]  /*16540*/  @!P1 STL.S16 [R1+0x50], R172 ;  /* 0x000050ac01009387 */ /* 0x000fe60000100600 */
[----:B------:R-:W-:Y:S02]  /*16550*/  @!P1 PRMT R2, R152, 0x5410, RZ ;  /* 0x0000541098029816 */ /* 0x000fe400000000ff */
[----:B------:R-:W-:Y:S02]  /*16560*/  ISETP.GE.U32.AND P1, PT, R222, R136, PT ;  /* 0x00000088de00720c */ /* 0x000fe40003f26070 */
[----:B------:R-:W-:Y:S01]  /*16570*/  PRMT R152, R135, 0x5410, R134 ;  /* 0x0000541087987816 */ /* 0x000fe20000000086 */
[----:B------:R1:W-:Y:S01]  /*16580*/  STG.E.U16 [R214.64+0x22], R2 ;  /* 0x00002202d6007986 */ /* 0x0003e2000c101512 */
[----:B------:R-:W-:Y:S01]  /*16590*/  MUFU.EX2 R136, R227 ;  /* 0x000000e300887308 */ /* 0x000fe20000000800 */
[----:B------:R-:W-:Y:S05]  /*165a0*/  @!P0 HADD2 R160, -R135.H0_H0, -RZ.H0_H0 ;  /* 0xa00000ff87a08230 */ /* 0x000fea0000000900 */
[----:B------:R-:W-:Y:S01]  /*165b0*/  PRMT R141, R160, 0x7610, R141 ;  /* 0x00007610a08d7816 */ /* 0x000fe2000000008d */
[----:B------:R5:W-:Y:S03]  /*165c0*/  @!P0 STL.S16 [R1+0x4c], R160 ;  /* 0x00004ca001008387 */ /* 0x000be60000100600 */
[----:B------:R-:W-:Y:S02]  /*165d0*/  @!P0 PRMT R135, R141, 0x5410, RZ ;  /* 0x000054108d878816 */ /* 0x000fe400000000ff */
[----:B------:R-:W-:Y:S02]  /*165e0*/  ISETP.GE.U32.AND P0, PT, R222, R3, PT ;  /* 0x00000003de00720c */ /* 0x000fe40003f06070 */
[----:B------:R-:W-:Y:S01]  /*165f0*/  PRMT R3, R153, 0x7610, R3 ;  /* 0x0000761099037816 */ /* 0x000fe20000000003 */
[----:B------:R-:W-:Y:S01]  /*16600*/  STG.E.U16 [R212.64+0x30], R135 ;  /* 0x00003087d4007986 */ /* 0x000fe2000c101512 */
[----:B------:R-:W-:Y:S02]  /*16610*/  LOP3.LUT R141, R157, UR35, RZ, 0x3c, !PT ;  /* 0x000000239d8d7c12 */ /* 0x000fe4000f8e3cff */
[----:B-1----:R-:W-:Y:S03]  /*16620*/  PRMT R2, R153, 0x7632, R2 ;  /* 0x0000763299027816 */ /* 0x002fe60000000002 */
[----:B------:R-:W-:Y:S02]  /*16630*/  IMAD.WIDE.U32 R156, R141, -0x326172a9, RZ ;  /* 0xcd9e8d578d9c7825 */ /* 0x000fe400078e00ff */
[----:B------:R-:W-:Y:S03]  /*16640*/  MUFU.EX2 R141, R231 ;  /* 0x000000e7008d7308 */ /* 0x000fe60000000800 */
[----:B------:R-:W-:Y:S07]  /*16650*/  LOP3.LUT R156, R165, UR33, R156, 0x96, !PT ;  /* 0x00000021a59c7c12 */ /* 0x000fee000f8e969c */
[----:B-----5:R-:W1:Y:S01]  /*16660*/  MUFU.EX2 R160, R226 ;  /* 0x000000e200a07308 */ /* 0x020e620000000800 */
[----:B---3--:R-:W-:Y:S02]  /*16670*/  @!P6 HADD2 R169, -R134.H0_H0, -RZ.H0_H0 ;  /* 0xa00000ff86a9e230 */ /* 0x008fe40000000900 */
[----:B----4-:R-:W-:Y:S03]  /*16680*/  @!P1 HADD2 R158, -R3.H0_H0, -RZ.H0_H0 ;  /* 0xa00000ff039e9230 */ /* 0x010fe60000000900 */
[----:B------:R3:W-:Y:S01]  /*16690*/  @!P6 STL.S16 [R1+0x38], R169 ;  /* 0x000038a90100e387 */ /* 0x0007e20000100600 */
[----:B------:R-:W-:Y:S03]  /*166a0*/  PRMT R153, R169, 0x7610, R153 ;  /* 0x00007610a9997816 */ /* 0x000fe60000000099 */
[----:B------:R-:W-:Y:S01]  /*166b0*/  @!P1 STL.S16 [R1+0x34], R158 ;  /* 0x0000349e01009387 */ /* 0x000fe20000100600 */
[----:B------:R-:W-:Y:S02]  /*166c0*/  @!P6 PRMT R134, R153, 0x5410, RZ ;  /* 0x000054109986e816 */ /* 0x000fe400000000ff */
[----:B------:R-:W-:Y:S02]  /*166d0*/  PRMT R154, R158, 0x7610, R154 ;  /* 0x000076109e9a7816 */ /* 0x000fe4000000009a */
[----:B------:R-:W-:Y:S01]  /*166e0*/  PRMT R153, R3, 0x5410, R2 ;  /* 0x0000541003997816 */ /* 0x000fe20000000002 */
[----:B------:R1:W-:Y:S01]  /*166f0*/  STG.E.U16 [R212.64+0x32], R134 ;  /* 0x00003286d4007986 */ /* 0x0003e2000c101512 */
[----:B------:R-:W-:Y:S05]  /*16700*/  @!P1 PRMT R3, R154, 0x5410, RZ ;  /* 0x000054109a039816 */ /* 0x000fea00000000ff */
[----:B------:R4:W-:Y:S01]  /*16710*/  STG.E.U16 [R214.64+0x30], R3 ;  /* 0x00003003d6007986 */ /* 0x0009e2000c101512 */
[----:B--2---:R-:W-:Y:S05]  /*16720*/  @!P0 HADD2 R155, -R2.H0_H0, -RZ.H0_H0 ;  /* 0xa00000ff029b8230 */ /* 0x004fea0000000900 */
[----:B------:R-:W-:Y:S01]  /*16730*/  @!P0 STL.S16 [R1+0x30], R155 ;  /* 0x0000309b01008387 */ /* 0x000fe20000100600 */
[----:B------:R-:W-:Y:S03]  /*16740*/  PRMT R145, R155, 0x7610, R145 ;  /* 0x000076109b917816 */ /* 0x000fe60000000091 */
[----:B------:R2:W5:Y:S01]  /*16750*/  LDL.S16 R172, [R1+0x68] ;  /* 0x0000680001ac7983 */ /* 0x0005620000100600 */
[----:B------:R-:W-:Y:S02]  /*16760*/  @!P0 PRMT R2, R145, 0x5410, RZ ;  /* 0x0000541091028816 */ /* 0x000fe400000000ff */
[----:B------:R-:W2:Y:S01]  /*16770*/  MUFU.EX2 R145, R230 ;  /* 0x000000e600917308 */ /* 0x000ea20000000800 */
[----:B---3--:R3:W3:Y:S04]  /*16780*/  LDL.S16 R169, [R1+0x48] ;  /* 0x0000480001a97983 */ /* 0x0086e80000100600 */
[----:B------:R2:W-:Y:S01]  /*16790*/  STG.E.U16 [R214.64+0x32], R2 ;  /* 0x00003202d6007986 */ /* 0x0005e2000c101512 */
[----:B-1----:R-:W-:Y:S01]  /*167a0*/  FADD.FTZ R134, R160, R151 ;  /* 0x00000097a0867221 */ /* 0x002fe20000010000 */
[C---:B------:R-:W-:Y:S02]  /*167b0*/  F2FP.PACK_AB R160, R136.reuse, R160 ;  /* 0x000000a088a0723e */ /* 0x040fe400000000ff */
[----:B------:R1:W3:Y:S01]  /*167c0*/  LDL.S16 R174, [R1+0x44] ;  /* 0x0000440001ae7983 */ /* 0x0002e20000100600 */
[----:B------:R-:W-:Y:S01]  /*167d0*/  FADD.FTZ R151, R136, R134 ;  /* 0x0000008688977221 */ /* 0x000fe20000010000 */
[----:B----4-:R-:W-:Y:S01]  /*167e0*/  LOP3.LUT R3, R157, UR29, R166, 0x96, !PT ;  /* 0x0000001d9d037c12 */ /* 0x010fe2000f8e96a6 */
[----:B------:R-:W-:Y:S01]  /*167f0*/  IMAD.WIDE.U32 R156, R156, -0x2daee0ad, RZ ;  /* 0xd2511f539c9c7825 */ /* 0x000fe200078e00ff */
[----:B------:R-:W-:Y:S01]  /*16800*/  MUFU.EX2 R136, R232 ;  /* 0x000000e800887308 */ /* 0x000fe20000000800 */
[----:B--2---:R-:W-:Y:S04]  /*16810*/  F2FP.PACK_AB R163, R141, R145 ;  /* 0x000000918da3723e */ /* 0x004fe800000000ff */
[----:B------:R-:W-:Y:S01]  /*16820*/  PRMT R181, R163, 0x7632, R181 ;  /* 0x00007632a3b57816 */ /* 0x000fe200000000b5 */
[----:B------:R-:W-:Y:S05]  /*16830*/  IMAD.WIDE.U32 R2, R3, -0x2daee0ad, RZ ;  /* 0xd2511f5303027825 */ /* 0x000fea00078e00ff */
[----:B------:R-:W-:Y:S02]  /*16840*/  LOP3.LUT R154, R3, UR30, R250, 0x96, !PT ;  /* 0x0000001e039a7c12 */ /* 0x000fe4000f8e96fa */
[----:B------:R-:W-:Y:S03]  /*16850*/  LOP3.LUT R2, R157, UR34, R2, 0x96, !PT ;  /* 0x000000229d027c12 */ /* 0x000fe6000f8e9602 */
[----:B------:R-:W-:Y:S04]  /*16860*/  IMAD.WIDE.U32 R154, R154, -0x326172a9, RZ ;  /* 0xcd9e8d579a9a7825 */ /* 0x000fe800078e00ff */
[----:B------:R-:W-:Y:S01]  /*16870*/  IMAD.WIDE.U32 R2, R2, -0x326172a9, RZ ;  /* 0xcd9e8d5702027825 */ /* 0x000fe200078e00ff */
[----:B------:R-:W-:Y:S04]  /*16880*/  LOP3.LUT R134, R155, UR32, R164, 0x96, !PT ;  /* 0x000000209b867c12 */ /* 0x000fe8000f8e96a4 */
[----:B------:R-:W-:Y:S01]  /*16890*/  LOP3.LUT R154, R3, UR31, R154, 0x96, !PT ;  /* 0x0000001f039a7c12 */ /* 0x000fe2000f8e969a */
[----:B------:R-:W-:Y:S04]  /*168a0*/  IMAD.WIDE.U32 R134, R134, -0x2daee0ad, RZ ;  /* 0xd2511f5386867825 */ /* 0x000fe800078e00ff */
[----:B------:R-:W-:Y:S01]  /*168b0*/  IMAD.WIDE.U32 R166, R154, -0x2daee0ad, RZ ;  /* 0xd2511f539aa67825 */ /* 0x000fe200078e00ff */
[----:B------:R-:W-:Y:S01]  /*168c0*/  LOP3.LUT R156, R135, UR24, R156, 0x96, !PT ;  /* 0x00000018879c7c12 */ /* 0x000fe2000f8e969c */
[----:B------:R-:W-:Y:S01]  /*168d0*/  UMOV UR24, UR8 ;  /* 0x0000000800187c82 */ /* 0x000fe20008000000 */
[----:B------:R-:W2:Y:S02]  /*168e0*/  MUFU.EX2 R135, R229 ;  /* 0x000000e500877308 */ /* 0x000ea40000000800 */
[----:B------:R-:W-:Y:S01]  /*168f0*/  LOP3.LUT R158, R167, UR4, R134, 0x96, !PT ;  /* 0x00000004a79e7c12 */ /* 0x000fe2000f8e9686 */
[----:B------:R-:W-:Y:S05]  /*16900*/  IMAD.WIDE.U32 R164, R156, -0x326172a9, RZ ;  /* 0xcd9e8d579ca47825 */ /* 0x000fea00078e00ff */
[----:B------:R-:W-:Y:S01]  /*16910*/  LOP3.LUT R210, R165, UR5, R2, 0x96, !PT ;  /* 0x00000005a5d27c12 */ /* 0x000fe2000f8e9602 */
[----:B------:R-:W-:Y:S01]  /*16920*/  FADD.FTZ R2, R145, R159 ;  /* 0x0000009f91027221 */ /* 0x000fe20000010000 */
[----:B------:R-:W4:Y:S01]  /*16930*/  MUFU.EX2 R134, R233 ;  /* 0x000000e900867308 */ /* 0x000f220000000800 */
[----:B------:R-:W-:Y:S04]  /*16940*/  IMAD.WIDE.U32 R158, R158, -0x326172a9, RZ ;  /* 0xcd9e8d579e9e7825 */ /* 0x000fe800078e00ff */
[----:B------:R-:W-:Y:S01]  /*16950*/  FADD.FTZ R141, R141, R2 ;  /* 0x000000028d8d7221 */ /* 0x000fe20000010000 */
[----:B------:R-:W-:Y:S01]  /*16960*/  LOP3.LUT R3, R159, UR22, R164, 0x96, !PT ;  /* 0x000000169f037c12 */ /* 0x000fe2000f8e96a4 */
[----:B------:R-:W-:Y:S02]  /*16970*/  FADD.FTZ R2, R180, R151 ;  /* 0x00000097b4027221 */ /* 0x000fe40000010000 */
[----:B------:R-:W-:Y:S04]  /*16980*/  IMAD.WIDE.U32 R210, R210, -0x2daee0ad, RZ ;  /* 0xd2511f53d2d27825 */ /* 0x000fe800078e00ff */
[----:B--2---:R-:W-:Y:S01]  /*16990*/  FADD.FTZ R145, R135, R2 ;  /* 0x0000000287917221 */ /* 0x004fe20000010000 */
[----:B------:R-:W-:Y:S02]  /*169a0*/  LOP3.LUT R2, R3, 0xff, RZ, 0xc0, !PT ;  /* 0x000000ff03027812 */ /* 0x000fe400078ec0ff */
[----:B------:R-:W-:Y:S01]  /*169b0*/  F2FP.PACK_AB R180, R135, R180 ;  /* 0x000000b487b4723e */ /* 0x000fe200000000ff */
[----:B------:R-:W-:Y:S01]  /*169c0*/  FADD.FTZ R135, R136, R141 ;  /* 0x0000008d88877221 */ /* 0x000fe20000010000 */
[----:B------:R-:W-:Y:S02]  /*169d0*/  ISETP.GE.U32.AND P0, PT, R222, R2, PT ;  /* 0x00000002de00720c */ /* 0x000fe40003f06070 */
[----:B------:R-:W-:Y:S02]  /*169e0*/  PRMT R2, R0, 0x7632, R2 ;  /* 0x0000763200027816 */ /* 0x000fe40000000002 */
[C---:B----4-:R-:W-:Y:S01]  /*169f0*/  F2FP.PACK_AB R165, R134.reuse, R136 ;  /* 0x0000008886a5723e */ /* 0x050fe200000000ff */
[--C-:B------:R-:W-:Y:S01]  /*16a00*/  FADD.FTZ R134, R134, R135.reuse ;  /* 0x0000008786867221 */ /* 0x100fe20000010000 */
[----:B------:R-:W-:Y:S02]  /*16a10*/  PRMT R157, R0, 0x5410, R2 ;  /* 0x00005410009d7816 */ /* 0x000fe40000000002 */
[----:B------:R-:W-:Y:S05]  /*16a20*/  PRMT R135, R161, 0x7610, R135 ;  /* 0x00007610a1877816 */ /* 0x000fea0000000087 */
[----:B-----5:R-:W-:Y:S05]  /*16a30*/  @!P0 HADD2 R172, -R0.H0_H0, -RZ.H0_H0 ;  /* 0xa00000ff00ac8230 */ /* 0x020fea0000000900 */
[----:B------:R2:W-:Y:S01]  /*16a40*/  @!P0 STL.S16 [R1+0x68], R172 ;  /* 0x000068ac01008387 */ /* 0x0005e20000100600 */
[----:B------:R-:W-:Y:S03]  /*16a50*/  PRMT R155, R172, 0x7610, R155 ;  /* 0x00007610ac9b7816 */ /* 0x000fe6000000009b */
[----:B------:R4:W-:Y:S01]  /*16a60*/  STL [R1+0x84], R134 ;  /* 0x0000848601007387 */ /* 0x0009e20000100800 */
[----:B------:R-:W-:Y:S03]  /*16a70*/  @!P0 PRMT R0, R155, 0x5410, RZ ;  /* 0x000054109b008816 */ /* 0x000fe600000000ff */
[----:B------:R1:W5:Y:S04]  /*16a80*/  LDL.S16 R136, [R1+0x40] ;  /* 0x0000400001887983 */ /* 0x0003680000100600 */
[----:B------:R1:W-:Y:S04]  /*16a90*/  STG.E.U16 [R212.64+0x40], R0 ;  /* 0x00004000d4007986 */ /* 0x0003e8000c101512 */
[----:B--2---:R2:W2:Y:S01]  /*16aa0*/  LDL.S16 R172, [R1+0x2c] ;  /* 0x00002c0001ac7983 */ /* 0x0044a20000100600 */
[----:B----4-:R-:W-:Y:S04]  /*16ab0*/  LOP3.LUT R134, R158, 0xff, RZ, 0xc0, !PT ;  /* 0x000000ff9e867812 */ /* 0x010fe800078ec0ff */
[----:B------:R-:W-:Y:S02]  /*16ac0*/  ISETP.GE.U32.AND P2, PT, R222, R134, PT ;  /* 0x00000086de00720c */ /* 0x000fe40003f46070 */
[----:B-1----:R-:W-:Y:S04]  /*16ad0*/  LOP3.LUT R0, R3, 0xffff, RZ, 0xc0, !PT ;  /* 0x0000ffff03007812 */ /* 0x002fe800078ec0ff */
        /* <DEDUP_REMOVED lines=8> */
[----:B------:R-:W-:Y:S01]  /*16b60*/  PRMT R0, R162, 0x7610, R0 ;  /* 0x00007610a2007816 */ /* 0x000fe20000000000 */
[----:B---3--:R-:W-:Y:S01]  /*16b70*/  @!P6 HADD2 R169, -R2.H0_H0, -RZ.H0_H0 ;  /* 0xa00000ff02a9e230 */ /* 0x008fe20000000900 */
[----:B------:R-:W-:Y:S04]  /*16b80*/  LOP3.LUT R3, R158, 0xffff, RZ, 0xc0, !PT ;  /* 0x0000ffff9e037812 */ /* 0x000fe800078ec0ff */
[----:B------:R1:W-:Y:S01]  /*16b90*/  @!P6 STL.S16 [R1+0x48], R169 ;  /* 0x000048a90100e387 */ /* 0x0003e20000100600 */
[----:B------:R-:W-:Y:S02]  /*16ba0*/  PRMT R154, R169, 0x7610, R154 ;  /* 0x00007610a99a7816 */ /* 0x000fe4000000009a */
[--C-:B------:R-:W-:Y:S01]  /*16bb0*/  SHF.R.U32.HI R134, RZ, 0x8, R3.reuse ;  /* 0x00000008ff867819 */ /* 0x100fe20000011603 */
[----:B------:R3:W4:Y:S01]  /*16bc0*/  LDL.S16 R155, [R1+0x24] ;  /* 0x00002400019b7983 */ /* 0x0007220000100600 */
[----:B------:R-:W-:Y:S01]  /*16bd0*/  @!P6 PRMT R2, R154, 0x5410, RZ ;  /* 0x000054109a02e816 */ /* 0x000fe200000000ff */
[----:B------:R-:W-:Y:S01]  /*16be0*/  @!P1 HADD2 R174, -R0.H0_H0, -RZ.H0_H0 ;  /* 0xa00000ff00ae9230 */ /* 0x000fe20000000900 */
[----:B------:R-:W-:Y:S01]  /*16bf0*/  PRMT R3, R162, 0x7632, R3 ;  /* 0x00007632a2037816 */ /* 0x000fe20000000003 */
[----:B------:R3:W3:Y:S01]  /*16c00*/  LDL.S16 R154, [R1+0x20] ;  /* 0x00002000019a7983 */ /* 0x0006e20000100600 */
[----:B------:R-:W-:Y:S02]  /*16c10*/  LOP3.LUT R134, R134, 0xffff, RZ, 0xc0, !PT ;  /* 0x0000ffff86867812 */ /* 0x000fe400078ec0ff */
[----:B------:R-:W-:Y:S01]  /*16c20*/  PRMT R173, R174, 0x7610, R173 ;  /* 0x00007610aead7816 */ /* 0x000fe200000000ad */
[----:B------:R1:W-:Y:S01]  /*16c30*/  STG.E.U16 [R212.64+0x42], R2 ;  /* 0x00004202d4007986 */ /* 0x0003e2000c101512 */
[----:B------:R-:W-:Y:S02]  /*16c40*/  ISETP.GE.U32.AND P6, PT, R222, R134, PT ;  /* 0x00000086de00720c */ /* 0x000fe40003fc6070 */
[--C-:B------:R-:W-:Y:S02]  /*16c50*/  SHF.R.U32.HI R134, RZ, 0x10, R158.reuse ;  /* 0x00000010ff867819 */ /* 0x100fe4000001169e */
[----:B------:R-:W-:Y:S02]  /*16c60*/  PRMT R156, R0, 0x5410, R3 ;  /* 0x00005410009c7816 */ /* 0x000fe40000000003 */
[----:B------:R-:W-:Y:S02]  /*16c70*/  LOP3.LUT R134, R134, 0xff, RZ, 0xc0, !PT ;  /* 0x000000ff86867812 */ /* 0x000fe400078ec0ff */
[----:B------:R-:W-:Y:S02]  /*16c80*/  @!P1 PRMT R0, R173, 0x5410, RZ ;  /* 0x00005410ad009816 */ /* 0x000fe400000000ff */
[----:B------:R-:W-:Y:S01]  /*16c90*/  SHF.R.U32.HI R162, RZ, 0x18, R158 ;  /* 0x00000018ffa27819 */ /* 0x000fe2000001169e */
[----:B-1----:R1:W3:Y:S04]  /*16ca0*/  LDL.S16 R169, [R1+0x28] ;  /* 0x0000280001a97983 */ /* 0x0022e80000100600 */
[----:B------:R-:W-:Y:S01]  /*16cb0*/  @!P1 STL.S16 [R1+0x44], R174 ;  /* 0x000044ae01009387 */ /* 0x000fe20000100600 */
[----:B------:R-:W-:Y:S03]  /*16cc0*/  ISETP.GE.U32.AND P1, PT, R222, R134, PT ;  /* 0x00000086de00720c */ /* 0x000fe60003f26070 */
[----:B------:R-:W-:Y:S01]  /*16cd0*/  STG.E.U16 [R214.64+0x40], R0 ;  /* 0x00004000d6007986 */ /* 0x000fe2000c101512 */
[----:B------:R-:W-:Y:S02]  /*16ce0*/  PRMT R2, R161, 0x7632, R2 ;  /* 0x00007632a1027816 */ /* 0x000fe40000000002 */
[----:B------:R-:W-:Y:S01]  /*16cf0*/  PRMT R161, R160, 0x7632, R161 ;  /* 0x00007632a0a17816 */ /* 0x000fe200000000a1 */
[----:B-----5:R-:W-:Y:S05]  /*16d00*/  @!P0 HADD2 R136, -R3.H0_H0, -RZ.H0_H0 ;  /* 0xa00000ff03888230 */ /* 0x020fea0000000900 */
[----:B------:R5:W-:Y:S01]  /*16d10*/  @!P0 STL.S16 [R1+0x40], R136 ;  /* 0x0000408801008387 */ /* 0x000be20000100600 */
[----:B------:R-:W-:Y:S04]  /*16d20*/  PRMT R134, R136, 0x7610, R134 ;  /* 0x0000761088867816 */ /* 0x000fe80000000086 */
[----:B------:R-:W-:Y:S02]  /*16d30*/  @!P0 PRMT R3, R134, 0x5410, RZ ;  /* 0x0000541086038816 */ /* 0x000fe400000000ff */
[----:B------:R-:W1:Y:S03]  /*16d40*/  MUFU.EX2 R134, R235 ;  /* 0x000000eb00867308 */ /* 0x000e660000000800 */
[----:B------:R-:W-:Y:S01]  /*16d50*/  STG.E.U16 [R214.64+0x42], R3 ;  /* 0x00004203d6007986 */ /* 0x000fe2000c101512 */
[----:B--2---:R-:W-:Y:S05]  /*16d60*/  @!P2 HADD2 R172, -R135.H0_H0, -RZ.H0_H0 ;  /* 0xa00000ff87aca230 */ /* 0x004fea0000000900 */
[----:B------:R2:W-:Y:S01]  /*16d70*/  @!P2 STL.S16 [R1+0x2c], R172 ;  /* 0x00002cac0100a387 */ /* 0x0005e20000100600 */
[----:B------:R-:W-:Y:S01]  /*16d80*/  PRMT R141, R172, 0x7610, R141 ;  /* 0x00007610ac8d7816 */ /* 0x000fe2000000008d */
[----:B-----5:R-:W5:Y:S01]  /*16d90*/  MUFU.EX2 R136, R234 ;  /* 0x000000ea00887308 */ /* 0x020f620000000800 */
[----:B-1----:R-:W-:Y:S01]  /*16da0*/  FADD.FTZ R0, R134, R145 ;  /* 0x0000009186007221 */ /* 0x002fe20000010000 */
[----:B--2---:R-:W-:Y:S02]  /*16db0*/  PRMT R172, R175, 0x7054, R175 ;  /* 0x00007054afac7816 */ /* 0x004fe400000000af */
[C---:B-----5:R-:W-:Y:S01]  /*16dc0*/  F2FP.PACK_AB R134, R136.reuse, R134 ;  /* 0x000000868886723e */ /* 0x060fe200000000ff */
[----:B------:R-:W-:Y:S01]  /*16dd0*/  FADD.FTZ R136, R136, R0 ;  /* 0x0000000088887221 */ /* 0x000fe20000010000 */
[----:B------:R-:W-:Y:S04]  /*16de0*/  SHF.R.U32.HI R0, RZ, 0x18, R158 ;  /* 0x00000018ff007819 */ /* 0x000fe8000001169e */
[----:B------:R1:W-:Y:S01]  /*16df0*/  STL [R1+0x80], R136 ;  /* 0x0000808801007387 */ /* 0x0003e20000100800 */
[----:B------:R-:W-:Y:S02]  /*16e00*/  ISETP.GE.U32.AND P0, PT, R222, R0, PT ;  /* 0x00000000de00720c */ /* 0x000fe40003f06070 */
[----:B------:R-:W-:Y:S02]  /*16e10*/  PRMT R0, R135, 0x5410, R2 ;  /* 0x0000541087007816 */ /* 0x000fe40000000002 */
[----:B------:R-:W-:Y:S01]  /*16e20*/  @!P2 PRMT R135, R141, 0x5410, RZ ;  /* 0x000054108d87a816 */ /* 0x000fe200000000ff */
[----:B----4-:R-:W-:Y:S01]  /*16e30*/  @!P1 HADD2 R155, -R160.H0_H0, -RZ.H0_H0 ;  /* 0xa00000ffa09b9230 */ /* 0x010fe20000000900 */
[----:B------:R-:W-:Y:S03]  /*16e40*/  ISETP.NE.AND P2, PT, R236, RZ, PT ;  /* 0x000000ffec00720c */ /* 0x000fe60003f45270 */
[----:B------:R2:W-:Y:S01]  /*16e50*/  STG.E.U16 [R212.64+0x50], R135 ;  /* 0x00005087d4007986 */ /* 0x0005e2000c101512 */
[----:B------:R-:W-:Y:S03]  /*16e60*/  PRMT R170, R155, 0x7610, R170 ;  /* 0x000076109baa7816 */ /* 0x000fe600000000aa */
[----:B---3--:R-:W-:Y:S05]  /*16e70*/  @!P0 HADD2 R154, -R161.H0_H0, -RZ.H0_H0 ;  /* 0xa00000ffa19a8230 */ /* 0x008fea0000000900 */
[----:B------:R-:W-:Y:S02]  /*16e80*/  PRMT R168, R154, 0x7610, R168 ;  /* 0x000076109aa87816 */ /* 0x000fe400000000a8 */
[----:B-1----:R-:W-:Y:S01]  /*16e90*/  LOP3.LUT R136, R143, UR22, R138, 0x96, !PT ;  /* 0x000000168f887c12 */ /* 0x002fe2000f8e968a */
[----:B------:R-:W-:Y:S03]  /*16ea0*/  @!P6 HADD2 R169, -R2.H0_H0, -RZ.H0_H0 ;  /* 0xa00000ff02a9e230 */ /* 0x000fe60000000900 */
[C---:B------:R-:W-:Y:S02]  /*16eb0*/  LOP3.LUT R141, R136.reuse, 0xffff, RZ, 0xc0, !PT ;  /* 0x0000ffff888d7812 */ /* 0x040fe400078ec0ff */
[----:B------:R-:W-:Y:S01]  /*16ec0*/  LOP3.LUT R138, R136, 0xff, RZ, 0xc0, !PT ;  /* 0x000000ff888a7812 */ /* 0x000fe200078ec0ff */
[----:B------:R1:W-:Y:S01]  /*16ed0*/  @!P6 STL.S16 [R1+0x28], R169 ;  /* 0x000028a90100e387 */ /* 0x0003e20000100600 */
[----:B------:R-:W-:Y:S02]  /*16ee0*/  SHF.R.U32.HI R141, RZ, 0x8, R141 ;  /* 0x00000008ff8d7819 */ /* 0x000fe4000001168d */
[----:B------:R-:W-:Y:S01]  /*16ef0*/  PRMT R171, R169, 0x7610, R171 ;  /* 0x00007610a9ab7816 */ /* 0x000fe200000000ab */
[----:B------:R-:W-:Y:S01]  /*16f00*/  @!P1 STL.S16 [R1+0x24], R155 ;  /* 0x0000249b01009387 */ /* 0x000fe20000100600 */
[----:B------:R-:W-:Y:S02]  /*16f10*/  PRMT R145, R138, 0x5410, R141 ;  /* 0x000054108a917816 */ /* 0x000fe4000000008d */
[--C-:B------:R-:W-:Y:S01]  /*16f20*/  SHF.R.U32.HI R141, RZ, 0x10, R136.reuse ;  /* 0x00000010ff8d7819 */ /* 0x100fe20000011688 */
[----:B------:R-:W-:Y:S01]  /*16f30*/  @!P0 STL.S16 [R1+0x20], R154 ;  /* 0x0000209a01008387 */ /* 0x000fe20000100600 */
[----:B------:R-:W-:Y:S02]  /*16f40*/  SHF.R.U32.HI R138, RZ, 0x18, R136 ;  /* 0x00000018ff8a7819 */ /* 0x000fe40000011688 */
[----:B------:R-:W-:Y:S02]  /*16f50*/  LOP3.LUT R136, R141, 0xff, RZ, 0xc0, !PT ;  /* 0x000000ff8d887812 */ /* 0x000fe400078ec0ff */
[----:B------:R-:W-:Y:S02]  /*16f60*/  LOP3.LUT R141, R142, 0xff, RZ, 0xc0, !PT ;  /* 0x000000ff8e8d7812 */ /* 0x000fe400078ec0ff */
[----:B------:R-:W-:Y:S02]  /*16f70*/  PRMT R151, R136, 0x5410, R138 ;  /* 0x0000541088977816 */ /* 0x000fe4000000008a */
[----:B------:R-:W-:Y:S02]  /*16f80*/  LOP3.LUT R136, R142, 0xffff, RZ, 0xc0, !PT ;  /* 0x0000ffff8e887812 */ /* 0x000fe400078ec0ff */
[----:B------:R-:W-:Y:S02]  /*16f90*/  @!P6 PRMT R2, R171, 0x5410, RZ ;  /* 0x00005410ab02e816 */ /* 0x000fe400000000ff */
[----:B------:R-:W-:Y:S01]  /*16fa0*/  SHF.R.U32.HI R138, RZ, 0x8, R136 ;  /* 0x00000008ff8a7819 */ /* 0x000fe20000011688 */
[--C-:B------:R-:W-:Y:S01]  /*16fb0*/  HSET2.LE.AND R136, R145, R172.reuse, PT ;  /* 0x000000ac91887233 */ /* 0x100fe20003803000 */
[----:B--2---:R-:W-:Y:S01]  /*16fc0*/  SHF.R.U32.HI R135, RZ, 0x10, R210 ;  /* 0x00000010ff877819 */ /* 0x004fe200000116d2 */
[----:B------:R2:W-:Y:S01]  /*16fd0*/  STG.E.U16 [R212.64+0x52], R2 ;  /* 0x00005202d4007986 */ /* 0x0005e2000c101512 */
[----:B------:R-:W-:Y:S02]  /*16fe0*/  PRMT R138, R141, 0x5410, R138 ;  /* 0x000054108d8a7816 */ /* 0x000fe4000000008a */
[--C-:B------:R-:W-:Y:S01]  /*16ff0*/  SHF.R.U32.HI R141, RZ, 0x10, R142.reuse ;  /* 0x00000010ff8d7819 */ /* 0x100fe2000001168e */
[----:B-1----:R1:W3:Y:S01]  /*17000*/  LDL.S16 R169, [R1+0x10] ;  /* 0x0000100001a97983 */ /* 0x0022e20000100600 */
[----:B------:R-:W-:Y:S01]  /*17010*/  LOP3.LUT R136, R136, R137, RZ, 0xc0, !PT ;  /* 0x0000008988887212 */ /* 0x000fe200078ec0ff */
[--C-:B------:R-:W-:Y:S01]  /*17020*/  HSET2.LE.AND R137, R151, R172.reuse, PT ;  /* 0x000000ac97897233 */ /* 0x100fe20003803000 */
[----:B------:R-:W-:Y:S01]  /*17030*/  SHF.R.U32.HI R142, RZ, 0x18, R142 ;  /* 0x00000018ff8e7819 */ /* 0x000fe2000001168e */
[--C-:B------:R-:W-:Y:S01]  /*17040*/  HSET2.LE.AND R138, R138, R172.reuse, PT ;  /* 0x000000ac8a8a7233 */ /* 0x100fe20003803000 */
[----:B------:R-:W-:Y:S02]  /*17050*/  LOP3.LUT R141, R141, 0xff, RZ, 0xc0, !PT ;  /* 0x000000ff8d8d7812 */ /* 0x000fe400078ec0ff */
[----:B------:R-:W-:Y:S02]  /*17060*/  LOP3.LUT R137, R137, R140, RZ, 0xc0, !PT ;  /* 0x0000008c89897212 */ /* 0x000fe400078ec0ff */
[----:B------:R-:W-:Y:S02]  /*17070*/  PRMT R145, R141, 0x5410, R142 ;  /* 0x000054108d917816 */ /* 0x000fe4000000008e */
[----:B------:R-:W4:Y:S01]  /*17080*/  LDSM.16.MT88.4 R140, [R183+0x10000] ;  /* 0x01000000b78c783b */ /* 0x000f220000004200 */
[----:B------:R-:W-:Y:S02]  /*17090*/  LOP3.LUT R138, R138, R139, RZ, 0xc0, !PT ;  /* 0x0000008b8a8a7212 */ /* 0x000fe400078ec0ff */
[--C-:B------:R-:W-:Y:S01]  /*170a0*/  HSET2.LE.AND R139, R145, R172.reuse, PT ;  /* 0x000000ac918b7233 */ /* 0x100fe20003803000 */
[----:B------:R-:W-:Y:S02]  /*170b0*/  LOP3.LUT R145, R150, 0xff, RZ, 0xc0, !PT ;  /* 0x000000ff96917812 */ /* 0x000fe400078ec0ff */
[----:B------:R-:W-:Y:S02]  /*170c0*/  LOP3.LUT R135, R135, 0xff, RZ, 0xc0, !PT ;  /* 0x000000ff87877812 */ /* 0x000fe400078ec0ff */
[----:B------:R-:W-:Y:S02]  /*170d0*/  LOP3.LUT R139, R139, R144, RZ, 0xc0, !PT ;  /* 0x000000908b8b7212 */ /* 0x000fe400078ec0ff */
[C---:B------:R-:W-:Y:S02]  /*170e0*/  LOP3.LUT R144, R148.reuse, 0xffff, RZ, 0xc0, !PT ;  /* 0x0000ffff94907812 */ /* 0x040fe400078ec0ff */
[----:B--2---:R-:W-:Y:S03]  /*170f0*/  LOP3.LUT R2, R211, UR14, R166, 0x96, !PT ;  /* 0x0000000ed3027c12 */ /* 0x004fe6000f8e96a6 */
[C---:B----4-:R-:W-:Y:S08]  /*17100*/  HMMA.16816.F32 R4, R136.reuse, R140, R4 ;  /* 0x0000008c8804723c */ /* 0x050ff00000001804 */
[C---:B------:R-:W-:Y:S01]  /*17110*/  HMMA.16816.F32 R8, R136.reuse, R142, R8 ;  /* 0x0000008e8808723c */ /* 0x040fe20000001808 */
[----:B------:R-:W2:Y:S07]  /*17120*/  LDSM.16.MT88.4 R140, [R184+0x10000] ;  /* 0x01000000b88c783b */ /* 0x000eae0000004200 */
[C---:B--2---:R-:W-:Y:S08]  /*17130*/  HMMA.16816.F32 R12, R136.reuse, R140, R12 ;  /* 0x0000008c880c723c */ /* 0x044ff0000000180c */
        /* <DEDUP_REMOVED lines=35> */
[C---:B--2---:R-:W-:Y:S07]  /*17370*/  HMMA.16816.F32 R108, R136.reuse, R140, R108 ;  /* 0x0000008c886c723c */ /* 0x044fee000000186c */
[----:B------:R-:W-:Y:S01]  /*17380*/  LOP3.LUT R140, R148, 0xff, RZ, 0xc0, !PT ;  /* 0x000000ff948c7812 */ /* 0x000fe200078ec0ff */
[C---:B------:R-:W-:Y:S01]  /*17390*/  HMMA.16816.F32 R112, R136.reuse, R142, R112 ;  /* 0x0000008e8870723c */ /* 0x040fe20000001870 */
[----:B------:R-:W-:Y:S03]  /*173a0*/  SHF.R.U32.HI R141, RZ, 0x8, R144 ;  /* 0x00000008ff8d7819 */ /* 0x000fe60000011690 */
[--C-:B------:R-:W-:Y:S02]  /*173b0*/  SHF.R.U32.HI R144, RZ, 0x10, R148.reuse ;  /* 0x00000010ff907819 */ /* 0x100fe40000011694 */
[----:B------:R-:W-:Y:S02]  /*173c0*/  PRMT R155, R140, 0x5410, R141 ;  /* 0x000054108c9b7816 */ /* 0x000fe4000000008d */
[----:B------:R-:W2:Y:S01]  /*173d0*/  LDSM.16.MT88.4 R140, [R186+0x16000] ;  /* 0x01600000ba8c783b */ /* 0x000ea20000004200 */
[----:B------:R-:W-:Y:S03]  /*173e0*/  SHF.R.U32.HI R148, RZ, 0x18, R148 ;  /* 0x00000018ff947819 */ /* 0x000fe60000011694 */
[----:B------:R-:W-:Y:S04]  /*173f0*/  LOP3.LUT R144, R144, 0xff, RZ, 0xc0, !PT ;  /* 0x000000ff90907812 */ /* 0x000fe800078ec0ff */
[----:B------:R-:W-:Y:S02]  /*17400*/  PRMT R154, R144, 0x5410, R148 ;  /* 0x00005410909a7816 */ /* 0x000fe40000000094 */
[--C-:B------:R-:W-:Y:S01]  /*17410*/  SHF.R.U32.HI R144, RZ, 0x10, R150.reuse ;  /* 0x00000010ff907819 */ /* 0x100fe20000011696 */
[C---:B--2---:R-:W-:Y:S07]  /*17420*/  HMMA.16816.F32 R116, R136.reuse, R140, R116 ;  /* 0x0000008c8874723c */ /* 0x044fee0000001874 */
[----:B------:R-:W-:Y:S01]  /*17430*/  LOP3.LUT R140, R150, 0xffff, RZ, 0xc0, !PT ;  /* 0x0000ffff968c7812 */ /* 0x000fe200078ec0ff */
[C---:B------:R-:W-:Y:S01]  /*17440*/  HMMA.16816.F32 R120, R136.reuse, R142, R120 ;  /* 0x0000008e8878723c */ /* 0x040fe20000001878 */
[----:B------:R-:W-:Y:S03]  /*17450*/  SHF.R.U32.HI R150, RZ, 0x18, R150 ;  /* 0x00000018ff967819 */ /* 0x000fe60000011696 */
[----:B------:R-:W-:Y:S02]  /*17460*/  SHF.R.U32.HI R141, RZ, 0x8, R140 ;  /* 0x00000008ff8d7819 */ /* 0x000fe4000001168c */
[----:B------:R-:W-:Y:S02]  /*17470*/  LOP3.LUT R140, R144, 0xff, RZ, 0xc0, !PT ;  /* 0x000000ff908c7812 */ /* 0x000fe400078ec0ff */
[----:B------:R-:W-:Y:S04]  /*17480*/  PRMT R144, R145, 0x5410, R141 ;  /* 0x0000541091907816 */ /* 0x000fe8000000008d */
[----:B------:R-:W-:Y:S01]  /*17490*/  PRMT R145, R140, 0x5410, R150 ;  /* 0x000054108c917816 */ /* 0x000fe20000000096 */
[--C-:B------:R-:W-:Y:S01]  /*174a0*/  HSET2.LE.AND R144, R144, R172.reuse, PT ;  /* 0x000000ac90907233 */ /* 0x100fe20003803000 */
[----:B------:R-:W2:Y:S03]  /*174b0*/  LDSM.16.MT88.4 R140, [R185+0x16000] ;  /* 0x01600000b98c783b */ /* 0x000ea60000004200 */
[--C-:B------:R-:W-:Y:S01]  /*174c0*/  HSET2.LE.AND R145, R145, R172.reuse, PT ;  /* 0x000000ac91917233 */ /* 0x100fe20003803000 */
[----:B------:R-:W-:Y:S01]  /*174d0*/  LOP3.LUT R144, R144, R147, RZ, 0xc0, !PT ;  /* 0x0000009390907212 */ /* 0x000fe200078ec0ff */
[--C-:B------:R-:W-:Y:S03]  /*174e0*/  HSET2.LE.AND R147, R154, R172.reuse, PT ;  /* 0x000000ac9a937233 */ /* 0x100fe60003803000 */
[----:B------:R-:W4:Y:S01]  /*174f0*/  LDSM.16.MT88.4 R148, [R183+0x10800] ;  /* 0x01080000b794783b */ /* 0x000f220000004200 */
[----:B------:R-:W-:Y:S01]  /*17500*/  LOP3.LUT R145, R145, R146, RZ, 0xc0, !PT ;  /* 0x0000009291917212 */ /* 0x000fe200078ec0ff */
[--C-:B------:R-:W-:Y:S01]  /*17510*/  HSET2.LE.AND R146, R155, R172.reuse, PT ;  /* 0x000000ac9b927233 */ /* 0x100fe20003803000 */
[----:B------:R-:W-:Y:S04]  /*17520*/  LOP3.LUT R147, R147, R153, RZ, 0xc0, !PT ;  /* 0x0000009993937212 */ /* 0x000fe800078ec0ff */
[----:B------:R-:W-:Y:S02]  /*17530*/  LOP3.LUT R146, R146, R152, RZ, 0xc0, !PT ;  /* 0x0000009892927212 */ /* 0x000fe400078ec0ff */
[----:B------:R-:W-:Y:S01]  /*17540*/  LDSM.16.MT88.4 R152, [R183+0x11000] ;  /* 0x01100000b798783b */ /* 0x000fe20000004200 */
[C---:B--2---:R-:W-:Y:S08]  /*17550*/  HMMA.16816.F32 R124, R136.reuse, R140, R124 ;  /* 0x0000008c887c723c */ /* 0x044ff0000000187c */
[----:B------:R-:W-:Y:S01]  /*17560*/  HMMA.16816.F32 R128, R136, R142, R128 ;  /* 0x0000008e8880723c */ /* 0x000fe20000001880 */
[----:B------:R-:W2:Y:S07]  /*17570*/  LDSM.16.MT88.4 R136, [R184+0x10800] ;  /* 0x01080000b888783b */ /* 0x000eae0000004200 */
[C---:B----4-:R-:W-:Y:S01]  /*17580*/  HMMA.16816.F32 R4, R144.reuse, R148, R4 ;  /* 0x000000949004723c */ /* 0x050fe20000001804 */
[----:B------:R-:W4:Y:S07]  /*17590*/  LDSM.16.MT88.4 R140, [R186+0x10800] ;  /* 0x01080000ba8c783b */ /* 0x000f2e0000004200 */
[C---:B------:R-:W-:Y:S01]  /*175a0*/  HMMA.16816.F32 R8, R144.reuse, R150, R8 ;  /* 0x000000969008723c */ /* 0x040fe20000001808 */
[----:B------:R-:W5:Y:S07]  /*175b0*/  LDSM.16.MT88.4 R148, [R185+0x10800] ;  /* 0x01080000b994783b */ /* 0x000f6e0000004200 */
[C---:B--2---:R-:W-:Y:S08]  /*175c0*/  HMMA.16816.F32 R12, R144.reuse, R136, R12 ;  /* 0x00000088900c723c */ /* 0x044ff0000000180c */
        /* <DEDUP_REMOVED lines=37> */
[C---:B------:R-:W-:Y:S04]  /*17820*/  HMMA.16816.F32 R112, R144.reuse, R138, R112 ;  /* 0x0000008a9070723c */ /* 0x040fe80000001870 */
[----:B------:R-:W-:Y:S03]  /*17830*/  LOP3.LUT R137, R136, 0xffff, RZ, 0xc0, !PT ;  /* 0x0000ffff88897812 */ /* 0x000fe600078ec0ff */
[C---:B------:R-:W-:Y:S01]  /*17840*/  LOP3.LUT R138, R158.reuse, 0xffff, RZ, 0xc0, !PT ;  /* 0x0000ffff9e8a7812 */ /* 0x040fe200078ec0ff */
[C---:B----4-:R-:W-:Y:S01]  /*17850*/  HMMA.16816.F32 R116, R144.reuse, R140, R116 ;  /* 0x0000008c9074723c */ /* 0x050fe20000001874 */
[----:B------:R-:W-:Y:S03]  /*17860*/  SHF.R.U32.HI R137, RZ, 0x8, R137 ;  /* 0x00000008ff897819 */ /* 0x000fe60000011689 */
[----:B------:R-:W-:Y:S02]  /*17870*/  SHF.R.U32.HI R138, RZ, 0x8, R138 ;  /* 0x00000008ff8a7819 */ /* 0x000fe4000001168a */
[----:B------:R-:W-:Y:S02]  /*17880*/  SHF.R.U32.HI R139, RZ, 0x10, R136 ;  /* 0x00000010ff8b7819 */ /* 0x000fe40000011688 */
[C---:B------:R-:W-:Y:S01]  /*17890*/  HMMA.16816.F32 R120, R144.reuse, R142, R120 ;  /* 0x0000008e9078723c */ /* 0x040fe20000001878 */
[----:B------:R-:W-:Y:S03]  /*178a0*/  LOP3.LUT R141, R158, 0xff, RZ, 0xc0, !PT ;  /* 0x000000ff9e8d7812 */ /* 0x000fe600078ec0ff */
[----:B------:R-:W-:Y:S02]  /*178b0*/  LOP3.LUT R140, R136, 0xff, RZ, 0xc0, !PT ;  /* 0x000000ff888c7812 */ /* 0x000fe400078ec0ff */
[----:B------:R-:W-:Y:S02]  /*178c0*/  SHF.R.U32.HI R159, RZ, 0x10, R158 ;  /* 0x00000010ff9f7819 */ /* 0x000fe4000001169e */
[C---:B-----5:R-:W-:Y:S01]  /*178d0*/  HMMA.16816.F32 R124, R144.reuse, R148, R124 ;  /* 0x00000094907c723c */ /* 0x060fe2000000187c */
[----:B------:R-:W-:Y:S03]  /*178e0*/  PRMT R158, R141, 0x5410, R138 ;  /* 0x000054108d9e7816 */ /* 0x000fe6000000008a */
[----:B------:R-:W-:Y:S02]  /*178f0*/  SHF.R.U32.HI R138, RZ, 0x18, R136 ;  /* 0x00000018ff8a7819 */ /* 0x000fe40000011688 */
[----:B------:R-:W-:Y:S02]  /*17900*/  PRMT R136, R140, 0x5410, R137 ;  /* 0x000054108c887816 */ /* 0x000fe40000000089 */
[----:B------:R-:W-:Y:S01]  /*17910*/  HMMA.16816.F32 R128, R144, R150, R128 ;  /* 0x000000969080723c */ /* 0x000fe20000001880 */
[----:B------:R-:W-:Y:S01]  /*17920*/  LOP3.LUT R139, R139, 0xff, RZ, 0xc0, !PT ;  /* 0x000000ff8b8b7812 */ /* 0x000fe200078ec0ff */
[----:B------:R-:W2:Y:S02]  /*17930*/  LDSM.16.MT88.4 R140, [R184+0x11000] ;  /* 0x01100000b88c783b */ /* 0x000ea40000004200 */
[--C-:B------:R-:W-:Y:S01]  /*17940*/  HSET2.LE.AND R136, R136, R172.reuse, PT ;  /* 0x000000ac88887233 */ /* 0x100fe20003803000 */
[----:B------:R-:W-:Y:S01]  /*17950*/  PRMT R137, R139, 0x5410, R138 ;  /* 0x000054108b897816 */ /* 0x000fe2000000008a */
[--C-:B------:R-:W-:Y:S01]  /*17960*/  HSET2.LE.AND R138, R158, R172.reuse, PT ;  /* 0x000000ac9e8a7233 */ /* 0x100fe20003803000 */
[----:B------:R-:W-:Y:S02]  /*17970*/  LOP3.LUT R139, R159, 0xff, RZ, 0xc0, !PT ;  /* 0x000000ff9f8b7812 */ /* 0x000fe400078ec0ff */
[----:B------:R-:W-:Y:S01]  /*17980*/  LOP3.LUT R136, R136, R157, RZ, 0xc0, !PT ;  /* 0x0000009d88887212 */ /* 0x000fe200078ec0ff */
[----:B------:R-:W-:Y:S02]  /*17990*/  LDSM.16.MT88.4 R144, [R185+0x11000] ;  /* 0x01100000b990783b */ /* 0x000fe40000004200 */
[----:B------:R-:W-:Y:S01]  /*179a0*/  PRMT R139, R139, 0x5410, R162 ;  /* 0x000054108b8b7816 */ /* 0x000fe200000000a2 */
[--C-:B------:R-:W-:Y:S01]  /*179b0*/  HSET2.LE.AND R137, R137, R172.reuse, PT ;  /* 0x000000ac89897233 */ /* 0x100fe20003803000 */
[----:B------:R-:W-:Y:S02]  /*179c0*/  LOP3.LUT R138, R138, R0, RZ, 0xc0, !PT ;  /* 0x000000008a8a7212 */ /* 0x000fe400078ec0ff */
[----:B------:R-:W-:Y:S01]  /*179d0*/  PRMT R0, R160, 0x5410, R161 ;  /* 0x00005410a0007816 */ /* 0x000fe200000000a1 */
[--C-:B------:R-:W-:Y:S01]  /*179e0*/  HSET2.LE.AND R139, R139, R172.reuse, PT ;  /* 0x000000ac8b8b7233 */ /* 0x100fe20003803000 */
[----:B------:R-:W-:Y:S01]  /*179f0*/  LOP3.LUT R137, R137, R156, RZ, 0xc0, !PT ;  /* 0x0000009c89897212 */ /* 0x000fe200078ec0ff */
[----:B------:R-:W-:Y:S01]  /*17a00*/  LDSM.16.MT88.4 R148, [R183+0x13000] ;  /* 0x01300000b794783b */ /* 0x000fe20000004200 */
[----:B------:R-:W-:Y:S02]  /*17a10*/  @!P1 PRMT R160, R170, 0x5410, RZ ;  /* 0x00005410aaa09816 */ /* 0x000fe400000000ff */
[----:B------:R-:W-:Y:S02]  /*17a20*/  LOP3.LUT R139, R139, R0, RZ, 0xc0, !PT ;  /* 0x000000008b8b7212 */ /* 0x000fe400078ec0ff */
[----:B------:R-:W-:Y:S02]  /*17a30*/  @!P0 PRMT R161, R168, 0x5410, RZ ;  /* 0x00005410a8a18816 */ /* 0x000fe400000000ff */
[----:B------:R-:W-:Y:S01]  /*17a40*/  LOP3.LUT R0, R2, 0xff, RZ, 0xc0, !PT ;  /* 0x000000ff02007812 */ /* 0x000fe200078ec0ff */
[----:B------:R-:W4:Y:S02]  /*17a50*/  LDSM.16.MT88.4 R156, [R186+0x11000] ;  /* 0x01100000ba9c783b */ /* 0x000f240000004200 */
[C---:B------:R-:W-:Y:S01]  /*17a60*/  HMMA.16816.F32 R4, R136.reuse, R152, R4 ;  /* 0x000000988804723c */ /* 0x040fe20000001804 */
[----:B------:R-:W-:Y:S02]  /*17a70*/  ISETP.GE.U32.AND P1, PT, R222, R0, PT ;  /* 0x00000000de00720c */ /* 0x000fe40003f26070 */
[----:B------:R-:W-:Y:S03]  /*17a80*/  PRMT R0, R163, 0x7610, R0 ;  /* 0x00007610a3007816 */ /* 0x000fe60000000000 */
[----:B------:R-:W-:Y:S02]  /*17a90*/  STG.E.U16 [R214.64+0x50], R160 ;  /* 0x000050a0d6007986 */ /* 0x000fe4000c101512 */
[C---:B------:R-:W-:Y:S02]  /*17aa0*/  HMMA.16816.F32 R8, R136.reuse, R154, R8 ;  /* 0x0000009a8808723c */ /* 0x040fe40000001808 */
[----:B------:R-:W5:Y:S04]  /*17ab0*/  LDSM.16.MT88.4 R152, [R184+0x13000] ;  /* 0x01300000b898783b */ /* 0x000f680000004200 */
[----:B---3--:R-:W-:Y:S02]  /*17ac0*/  @!P1 HADD2 R169, -R0.H0_H0, -RZ.H0_H0 ;  /* 0xa00000ff00a99230 */ /* 0x008fe40000000900 */
[C---:B--2---:R-:W-:Y:S02]  /*17ad0*/  HMMA.16816.F32 R12, R136.reuse, R140, R12 ;  /* 0x0000008c880c723c */ /* 0x044fe4000000180c */
[----:B------:R-:W-:Y:S02]  /*17ae0*/  STG.E.U16 [R214.64+0x52], R161 ;  /* 0x000052a1d6007986 */ /* 0x000fe4000c101512 */
[----:B------:R-:W-:Y:S02]  /*17af0*/  PRMT R3, R169, 0x7610, R3 ;  /* 0x00007610a9037816 */ /* 0x000fe40000000003 */
[----:B------:R-:W-:Y:S02]  /*17b00*/  LDSM.16.MT88.4 R160, [R183+0x11800] ;  /* 0x01180000b7a0783b */ /* 0x000fe40000004200 */
[C---:B------:R-:W-:Y:S06]  /*17b10*/  HMMA.16816.F32 R16, R136.reuse, R142, R16 ;  /* 0x0000008e8810723c */ /* 0x040fec0000001810 */
[----:B------:R-:W2:Y:S02]  /*17b20*/  LDSM.16.MT88.4 R140, [R186+0x13000] ;  /* 0x01300000ba8c783b */ /* 0x000ea40000004200 */
[C---:B----4-:R-:W-:Y:S06]  /*17b30*/  HMMA.16816.F32 R20, R136.reuse, R156, R20 ;  /* 0x0000009c8814723c */ /* 0x050fec0000001814 */
[----:B------:R-:W-:Y:S04]  /*17b40*/  @!P1 STL.S16 [R1+0x10], R169 ;  /* 0x000010a901009387 */ /* 0x000fe80000100600 */
[----:B------:R1:W3:Y:S01]  /*17b50*/  LDL.S16 R225, [R1+0x14] ;  /* 0x0000140001e17983 */ /* 0x0002e20000100600 */
[C---:B------:R-:W-:Y:S03]  /*17b60*/  HMMA.16816.F32 R24, R136.reuse, R158, R24 ;  /* 0x0000009e8818723c */ /* 0x040fe60000001818 */
[----:B------:R-:W4:Y:S05]  /*17b70*/  LDSM.16.MT88.4 R156, [R185+0x13000] ;  /* 0x01300000b99c783b */ /* 0x000f2a0000004200 */
[C---:B------:R-:W-:Y:S03]  /*17b80*/  HMMA.16816.F32 R28, R136.reuse, R144, R28 ;  /* 0x00000090881c723c */ /* 0x040fe6000000181c */
[----:B------:R1:W3:Y:S04]  /*17b90*/  LDL.S16 R224, [R1+0x1c] ;  /* 0x00001c0001e07983 */ /* 0x0002e80000100600 */
[----:B------:R1:W3:Y:S01]  /*17ba0*/  LDL.S16 R223, [R1+0x18] ;  /* 0x0000180001df7983 */ /* 0x0002e20000100600 */
[C---:B------:R-:W-:Y:S03]  /*17bb0*/  HMMA.16816.F32 R32, R136.reuse, R146, R32 ;  /* 0x000000928820723c */ /* 0x040fe60000001820 */
[----:B------:R-:W1:Y:S05]  /*17bc0*/  LDSM.16.MT88.4 R144, [R183+0x15000] ;  /* 0x01500000b790783b */ /* 0x000e6a0000004200 */
[C---:B------:R-:W-:Y:S03]  /*17bd0*/  HMMA.16816.F32 R36, R136.reuse, R148, R36 ;  /* 0x000000948824723c */ /* 0x040fe60000001824 */
[----:B------:R1:W3:Y:S04]  /*17be0*/  LDL.S16 R221, [R1+0xc] ;  /* 0x00000c0001dd7983 */ /* 0x0002e80000100600 */
[----:B------:R1:W3:Y:S01]  /*17bf0*/  LDL.S16 R220, [R1+0x8] ;  /* 0x0000080001dc7983 */ /* 0x0002e20000100600 */
[C---:B------:R-:W-:Y:S03]  /*17c00*/  HMMA.16816.F32 R40, R136.reuse, R150, R40 ;  /* 0x000000968828723c */ /* 0x040fe60000001828 */
[----:B------:R-:W1:Y:S05]  /*17c10*/  LDSM.16.MT88.4 R148, [R184+0x15000] ;  /* 0x01500000b894783b */ /* 0x000e6a0000004200 */
        /* <DEDUP_REMOVED lines=15> */
[C---:B-----5:R-:W-:Y:S07]  /*17d10*/  HMMA.16816.F32 R84, R136.reuse, R152, R84 ;  /* 0x000000988854723c */ /* 0x060fee0000001854 */
[----:B------:R-:W-:Y:S01]  /*17d20*/  LOP3.LUT R152, R210, 0xff, RZ, 0xc0, !PT ;  /* 0x000000ffd2987812 */ /* 0x000fe200078ec0ff */
[C---:B------:R-:W-:Y:S08]  /*17d30*/  HMMA.16816.F32 R88, R136.reuse, R154, R88 ;  /* 0x0000009a8858723c */ /* 0x040ff00000001858 */
[C---:B--2---:R-:W-:Y:S08]  /*17d40*/  HMMA.16816.F32 R92, R136.reuse, R140, R92 ;  /* 0x0000008c885c723c */ /* 0x044ff0000000185c */
[C---:B------:R-:W-:Y:S01]  /*17d50*/  HMMA.16816.F32 R96, R136.reuse, R142, R96 ;  /* 0x0000008e8860723c */ /* 0x040fe20000001860 */
[----:B------:R-:W2:Y:S07]  /*17d60*/  LDSM.16.MT88.4 R140, [R186+0x17000] ;  /* 0x01700000ba8c783b */ /* 0x000eae0000004200 */
[C---:B----4-:R-:W-:Y:S07]  /*17d70*/  HMMA.16816.F32 R100, R136.reuse, R156, R100 ;  /* 0x0000009c8864723c */ /* 0x050fee0000001864 */
[----:B------:R-:W-:Y:S01]  /*17d80*/  PRMT R156, R0, 0x5410, R181 ;  /* 0x00005410009c7816 */ /* 0x000fe200000000b5 */
[C---:B------:R-:W-:Y:S01]  /*17d90*/  HMMA.16816.F32 R104, R136.reuse, R158, R104 ;  /* 0x0000009e8868723c */ /* 0x040fe20000001868 */
[----:B------:R-:W-:Y:S03]  /*17da0*/  @!P1 PRMT R0, R3, 0x5410, RZ ;  /* 0x0000541003009816 */ /* 0x000fe600000000ff */
[----:B------:R-:W-:Y:S02]  /*17db0*/  LOP3.LUT R3, R2, 0xffff, RZ, 0xc0, !PT ;  /* 0x0000ffff02037812 */ /* 0x000fe400078ec0ff */
[----:B------:R4:W-:Y:S02]  /*17dc0*/  STG.E.U16 [R212.64+0x60], R0 ;  /* 0x00006000d4007986 */ /* 0x0009e4000c101512 */
[C---:B-1----:R-:W-:Y:S01]  /*17dd0*/  HMMA.16816.F32 R108, R136.reuse, R144, R108 ;  /* 0x00000090886c723c */ /* 0x042fe2000000186c */
[----:B------:R-:W-:Y:S04]  /*17de0*/  SHF.R.U32.HI R3, RZ, 0x8, R3 ;  /* 0x00000008ff037819 */ /* 0x000fe80000011603 */
[----:B------:R-:W-:Y:S02]  /*17df0*/  LOP3.LUT R3, R3, 0xffff, RZ, 0xc0, !PT ;  /* 0x0000ffff03037812 */ /* 0x000fe400078ec0ff */
[----:B------:R-:W-:Y:S01]  /*17e00*/  SHF.R.U32.HI R145, RZ, 0x18, R210 ;  /* 0x00000018ff917819 */ /* 0x000fe200000116d2 */
[C---:B------:R-:W-:Y:S01]  /*17e10*/  HMMA.16816.F32 R112, R136.reuse, R146, R112 ;  /* 0x000000928870723c */ /* 0x040fe20000001870 */
[C---:B------:R-:W-:Y:S03]  /*17e20*/  ISETP.GE.U32.AND P0, PT, R222.reuse, R3, PT ;  /* 0x00000003de00720c */ /* 0x040fe60003f06070 */
[----:B------:R-:W-:Y:S02]  /*17e30*/  PRMT R171, R135, 0x5410, R145 ;  /* 0x0000541087ab7816 */ /* 0x000fe40000000091 */
[--C-:B------:R-:W-:Y:S02]  /*17e40*/  SHF.R.U32.HI R145, RZ, 0x18, R2.reuse ;  /* 0x00000018ff917819 */ /* 0x100fe40000011602 */
[----:B------:R-:W-:Y:S01]  /*17e50*/  SHF.R.U32.HI R146, RZ, 0x10, R2 ;  /* 0x00000010ff927819 */ /* 0x000fe20000011602 */
[C---:B--2---:R-:W-:Y:S01]  /*17e60*/  HMMA.16816.F32 R116, R136.reuse, R140, R116 ;  /* 0x0000008c8874723c */ /* 0x044fe20000001874 */
[----:B------:R-:W-:Y:S02]  /*17e70*/  ISETP.GE.U32.AND P6, PT, R222, R145, PT ;  /* 0x00000091de00720c */ /* 0x000fe40003fc6070 */
[--C-:B------:R-:W-:Y:S05]  /*17e80*/  HSET2.LE.AND R171, R171, R172.reuse, PT ;  /* 0x000000acabab7233 */ /* 0x100fea0003803000 */
[C---:B------:R-:W-:Y:S01]  /*17e90*/  HMMA.16816.F32 R120, R136.reuse, R142, R120 ;  /* 0x0000008e8878723c */ /* 0x040fe20000001878 */
[----:B----4-:R-:W-:Y:S04]  /*17ea0*/  LOP3.LUT R0, R210, 0xffff, RZ, 0xc0, !PT ;  /* 0x0000ffffd2007812 */ /* 0x010fe800078ec0ff */
[----:B------:R-:W-:Y:S02]  /*17eb0*/  SHF.R.U32.HI R144, RZ, 0x8, R0 ;  /* 0x00000008ff907819 */ /* 0x000fe40000011600 */
[----:B------:R-:W-:Y:S01]  /*17ec0*/  LOP3.LUT R0, R211, UR14, R166, 0x96, !PT ;  /* 0x0000000ed3007c12 */ /* 0x000fe2000f8e96a6 */
[C---:B------:R-:W-:Y:S01]  /*17ed0*/  HMMA.16816.F32 R124, R136.reuse, R148, R124 ;  /* 0x00000094887c723c */ /* 0x040fe2000000187c */
[----:B------:R-:W-:Y:S02]  /*17ee0*/  PRMT R170, R152, 0x5410, R144 ;  /* 0x0000541098aa7816 */ /* 0x000fe40000000090 */
[----:B------:R-:W1:Y:S01]  /*17ef0*/  LDSM.16.MT88.4 R152, [R184+0x11800] ;  /* 0x01180000b898783b */ /* 0x000e620000004200 */
[--C-:B------:R-:W-:Y:S02]  /*17f00*/  SHF.R.U32.HI R3, RZ, 0x10, R0.reuse ;  /* 0x00000010ff037819 */ /* 0x100fe40000011600 */
[C---:B------:R-:W-:Y:S01]  /*17f10*/  LOP3.LUT R2, R0.reuse, 0xffff, RZ, 0xc0, !PT ;  /* 0x0000ffff00027812 */ /* 0x040fe200078ec0ff */
[--C-:B------:R-:W-:Y:S01]  /*17f20*/  HSET2.LE.AND R170, R170, R172.reuse, PT ;  /* 0x000000acaaaa7233 */ /* 0x100fe20003803000 */
[----:B------:R-:W-:Y:S01]  /*17f30*/  HMMA.16816.F32 R128, R136, R150, R128 ;  /* 0x000000968880723c */ /* 0x000fe20000001880 */
[----:B------:R-:W-:Y:S03]  /*17f40*/  SHF.R.U32.HI R135, RZ, 0x18, R0 ;  /* 0x00000018ff877819 */ /* 0x000fe60000011600 */
[----:B------:R-:W-:Y:S02]  /*17f50*/  LOP3.LUT R3, R3, 0xff, RZ, 0xc0, !PT ;  /* 0x000000ff03037812 */ /* 0x000fe400078ec0ff */
[----:B------:R-:W-:Y:S02]  /*17f60*/  LOP3.LUT R144, R0, 0xff, RZ, 0xc0, !PT ;  /* 0x000000ff00907812 */ /* 0x000fe400078ec0ff */
[----:B------:R-:W-:Y:S04]  /*17f70*/  SHF.R.U32.HI R2, RZ, 0x8, R2 ;  /* 0x00000008ff027819 */ /* 0x000fe80000011602 */
[--C-:B------:R-:W-:Y:S02]  /*17f80*/  PRMT R169, R3, 0x5410, R135.reuse ;  /* 0x0000541003a97816 */ /* 0x100fe40000000087 */
[----:B------:R-:W-:Y:S02]  /*17f90*/  PRMT R2, R144, 0x5410, R2 ;  /* 0x0000541090027816 */ /* 0x000fe40000000002 */
[----:B------:R-:W-:Y:S01]  /*17fa0*/  LOP3.LUT R0, R146, 0xff, RZ, 0xc0, !PT ;  /* 0x000000ff92007812 */ /* 0x000fe200078ec0ff */
[--C-:B------:R-:W-:Y:S01]  /*17fb0*/  HSET2.LE.AND R169, R169, R172.reuse, PT ;  /* 0x000000aca9a97233 */ /* 0x100fe20003803000 */
[----:B------:R-:W-:Y:S01]  /*17fc0*/  PRMT R135, R180, 0x7632, R135 ;  /* 0x00007632b4877816 */ /* 0x000fe20000000087 */
[----:B------:R-:W-:Y:S01]  /*17fd0*/  HSET2.LE.AND R168, R2, R172, PT ;  /* 0x000000ac02a87233 */ /* 0x000fe20003803000 */
[----:B------:R-:W-:Y:S01]  /*17fe0*/  ISETP.GE.U32.AND P1, PT, R222, R0, PT ;  /* 0x00000000de00720c */ /* 0x000fe20003f26070 */
[----:B------:R-:W2:Y:S01]  /*17ff0*/  LDSM.16.MT88.4 R144, [R186+0x11800] ;  /* 0x01180000ba90783b */ /* 0x000ea20000004200 */
[C---:B------:R-:W-:Y:S02]  /*18000*/  PRMT R0, R165.reuse, 0x7632, R0 ;  /* 0x00007632a5007816 */ /* 0x040fe40000000000 */
[----:B------:R-:W-:Y:S02]  /*18010*/  PRMT R2, R165, 0x7610, R2 ;  /* 0x00007610a5027816 */ /* 0x000fe40000000002 */
[----:B------:R-:W-:Y:S02]  /*18020*/  PRMT R3, R134, 0x7632, R3 ;  /* 0x0000763286037816 */ /* 0x000fe40000000003 */
[----:B------:R-:W-:Y:S01]  /*18030*/  PRMT R140, R180, 0x5410, R135 ;  /* 0x00005410b48c7816 */ /* 0x000fe20000000087 */
[----:B------:R-:W4:Y:S01]  /*18040*/  LDSM.16.MT88.4 R172, [R185+0x11800] ;  /* 0x01180000b9ac783b */ /* 0x000f220000004200 */
[----:B------:R-:W-:Y:S02]  /*18050*/  PRMT R136, R134, 0x5410, R3 ;  /* 0x0000541086887816 */ /* 0x000fe40000000003 */
[----:B------:R-:W-:Y:S02]  /*18060*/  LOP3.LUT R169, R169, R140, RZ, 0xc0, !PT ;  /* 0x0000008ca9a97212 */ /* 0x000fe400078ec0ff */
[----:B------:R-:W-:Y:S02]  /*18070*/  PRMT R140, R2, 0x5410, R0 ;  /* 0x00005410028c7816 */ /* 0x000fe40000000000 */
[----:B------:R-:W-:Y:S02]  /*18080*/  LOP3.LUT R168, R168, R156, RZ, 0xc0, !PT ;  /* 0x0000009ca8a87212 */ /* 0x000fe400078ec0ff */
[----:B------:R-:W-:Y:S02]  /*18090*/  LOP3.LUT R170, R170, R140, RZ, 0xc0, !PT ;  /* 0x0000008caaaa7212 */ /* 0x000fe400078ec0ff */
[----:B------:R-:W-:Y:S07]  /*180a0*/  LOP3.LUT R171, R171, R136, RZ, 0xc0, !PT ;  /* 0x00000088abab7212 */ /* 0x000fee00078ec0ff */
[C---:B------:R-:W-:Y:S01]  /*180b0*/  HMMA.16816.F32 R164, R168.reuse, R160, R4 ;  /* 0x000000a0a8a4723c */ /* 0x040fe20000001804 */
[----:B------:R-:W5:Y:S07]  /*180c0*/  LDSM.16.MT88.4 R4, [R184+0x13800] ;  /* 0x01380000b804783b */ /* 0x000f6e0000004200 */
[C---:B------:R-:W-:Y:S01]  /*180d0*/  HMMA.16816.F32 R160, R168.reuse, R162, R8 ;  /* 0x000000a2a8a0723c */ /* 0x040fe20000001808 */
[----:B------:R-:W3:Y:S07]  /*180e0*/  LDSM.16.MT88.4 R8, [R186+0x13800] ;  /* 0x01380000ba08783b */ /* 0x000eee0000004200 */
[C---:B-1----:R-:W-:Y:S01]  /*180f0*/  HMMA.16816.F32 R156, R168.reuse, R152, R12 ;  /* 0x00000098a89c723c */ /* 0x042fe2000000180c */
[----:B------:R-:W1:Y:S07]  /*18100*/  LDSM.16.MT88.4 R12, [R185+0x13800] ;  /* 0x01380000b90c783b */ /* 0x000e6e0000004200 */
[C---:B------:R-:W-:Y:S01]  /*18110*/  HMMA.16816.F32 R152, R168.reuse, R154, R16 ;  /* 0x0000009aa898723c */ /* 0x040fe20000001810 */
[----:B------:R-:W1:Y:S07]  /*18120*/  LDSM.16.MT88.4 R16, [R183+0x15800] ;  /* 0x01580000b710783b */ /* 0x000e6e0000004200 */
[C---:B--2---:R-:W-:Y:S01]  /*18130*/  HMMA.16816.F32 R148, R168.reuse, R144, R20 ;  /* 0x00000090a894723c */ /* 0x044fe20000001814 */
[----:B------:R-:W2:Y:S07]  /*18140*/  LDSM.16.MT88.4 R20, [R184+0x15800] ;  /* 0x01580000b814783b */ /* 0x000eae0000004200 */
[C---:B------:R-:W-:Y:S01]  /*18150*/  HMMA.16816.F32 R144, R168.reuse, R146, R24 ;  /* 0x00000092a890723c */ /* 0x040fe20000001818 */
[----:B------:R-:W-:Y:S03]  /*18160*/  LDSM.16.MT88.4 R24, [R185+0x15800] ;  /* 0x01580000b918783b */ /* 0x000fe60000004200 */
[----:B---3--:R-:W-:Y:S04]  /*18170*/  @!P0 HADD2 R225, -R181.H0_H0, -RZ.H0_H0 ;  /* 0xa00000ffb5e18230 */ /* 0x008fe80000000900 */
[C---:B----4-:R-:W-:Y:S01]  /*18180*/  HMMA.16816.F32 R140, R168.reuse, R172, R28 ;  /* 0x000000aca88c723c */ /* 0x050fe2000000181c */
[----:B------:R-:W-:Y:S03]  /*18190*/  @!P0 STL.S16 [R1+0x14], R225 ;  /* 0x000014e101008387 */ /* 0x000fe60000100600 */
[----:B------:R-:W-:Y:S04]  /*181a0*/  @!P1 HADD2 R224, -R180.H0_H0, -RZ.H0_H0 ;  /* 0xa00000ffb4e09230 */ /* 0x000fe80000000900 */
[C---:B------:R-:W-:Y:S01]  /*181b0*/  HMMA.16816.F32 R136, R168.reuse, R174, R32 ;  /* 0x000000aea888723c */ /* 0x040fe20000001820 */
[----:B------:R-:W-:Y:S01]  /*181c0*/  @!P6 HADD2 R223, -R135.H0_H0, -RZ.H0_H0 ;  /* 0xa00000ff87dfe230 */ /* 0x000fe20000000900 */
[----:B------:R-:W-:Y:S04]  /*181d0*/  @!P1 STL.S16 [R1+0x1c], R224 ;  /* 0x00001ce001009387 */ /* 0x000fe80000100600 */
[----:B------:R-:W-:Y:S02]  /*181e0*/  @!P6 STL.S16 [R1+0x18], R223 ;  /* 0x000018df0100e387 */ /* 0x000fe40000100600 */
[C---:B------:R-:W-:Y:S08]  /*181f0*/  HMMA.16816.F32 R36, R168.reuse, R176, R36 ;  /* 0x000000b0a824723c */ /* 0x040ff00000001824 */
[C---:B------:R-:W-:Y:S08]  /*18200*/  HMMA.16816.F32 R40, R168.reuse, R178, R40 ;  /* 0x000000b2a828723c */ /* 0x040ff00000001828 */
[C---:B-----5:R-:W-:Y:S08]  /*18210*/  HMMA.16816.F32 R44, R168.reuse, R4, R44 ;  /* 0x00000004a82c723c */ /* 0x060ff0000000182c */
[C---:B------:R-:W-:Y:S01]  /*18220*/  HMMA.16816.F32 R48, R168.reuse, R6, R48 ;  /* 0x00000006a830723c */ /* 0x040fe20000001830 */
[----:B------:R-:W3:Y:S07]  /*18230*/  LDSM.16.MT88.4 R4, [R186+0x15800] ;  /* 0x01580000ba04783b */ /* 0x000eee0000004200 */
[C---:B------:R-:W-:Y:S08]  /*18240*/  HMMA.16816.F32 R52, R168.reuse, R8, R52 ;  /* 0x00000008a834723c */ /* 0x040ff00000001834 */
[C---:B------:R-:W-:Y:S01]  /*18250*/  HMMA.16816.F32 R56, R168.reuse, R10, R56 ;  /* 0x0000000aa838723c */ /* 0x040fe20000001838 */
[----:B------:R-:W4:Y:S07]  /*18260*/  LDSM.16.MT88.4 R8, [R183+0x17800] ;  /* 0x01780000b708783b */ /* 0x000f2e0000004200 */
[C---:B-1----:R-:W-:Y:S08]  /*18270*/  HMMA.16816.F32 R60, R168.reuse, R12, R60 ;  /* 0x0000000ca83c723c */ /* 0x042ff0000000183c */
[C---:B------:R-:W-:Y:S01]  /*18280*/  HMMA.16816.F32 R64, R168.reuse, R14, R64 ;  /* 0x0000000ea840723c */ /* 0x040fe20000001840 */
[----:B------:R-:W-:Y:S07]  /*18290*/  LDSM.16.MT88.4 R12, [R186+0x17800] ;  /* 0x01780000ba0c783b */ /* 0x000fee0000004200 */
[C---:B------:R-:W-:Y:S08]  /*182a0*/  HMMA.16816.F32 R68, R168.reuse, R16, R68 ;  /* 0x00000010a844723c */ /* 0x040ff00000001844 */
[C---:B------:R-:W-:Y:S01]  /*182b0*/  HMMA.16816.F32 R72, R168.reuse, R18, R72 ;  /* 0x00000012a848723c */ /* 0x040fe20000001848 */
[----:B------:R-:W-:Y:S07]  /*182c0*/  LDSM.16.MT88.4 R16, [R185+0x17800] ;  /* 0x01780000b910783b */ /* 0x000fee0000004200 */
[C---:B--2---:R-:W-:Y:S07]  /*182d0*/  HMMA.16816.F32 R76, R168.reuse, R20, R76 ;  /* 0x00000014a84c723c */ /* 0x044fee000000184c */
[----:B------:R-:W-:Y:S01]  /*182e0*/  PRMT R21, R225, 0x7610, R21 ;  /* 0x00007610e1157816 */ /* 0x000fe20000000015 */
[C---:B------:R-:W-:Y:S01]  /*182f0*/  HMMA.16816.F32 R80, R168.reuse, R22, R80 ;  /* 0x00000016a850723c */ /* 0x040fe20000001850 */
[----:B------:R-:W-:Y:S03]  /*18300*/  LOP3.LUT R20, R210, 0xff, RZ, 0xc0, !PT ;  /* 0x000000ffd2147812 */ /* 0x000fe600078ec0ff */
[----:B------:R-:W-:Y:S02]  /*18310*/  @!P0 PRMT R181, R21, 0x5410, RZ ;  /* 0x0000541015b58816 */ /* 0x000fe400000000ff */
[----:B------:R-:W-:Y:S02]  /*18320*/  ISETP.GE.U32.AND P0, PT, R222, R20, PT ;  /* 0x00000014de00720c */ /* 0x000fe40003f06070 */
[C---:B---3--:R-:W-:Y:S01]  /*18330*/  HMMA.16816.F32 R84, R168.reuse, R4, R84 ;  /* 0x00000004a854723c */ /* 0x048fe20000001854 */
[----:B------:R-:W-:Y:S03]  /*18340*/  STG.E.U16 [R212.64+0x62], R181 ;  /* 0x000062b5d4007986 */ /* 0x000fe6000c101512 */
[----:B------:R-:W-:Y:S02]  /*18350*/  PRMT R22, R223, 0x7610, R22 ;  /* 0x00007610df167816 */ /* 0x000fe40000000016 */
[----:B------:R-:W-:Y:S02]  /*18360*/  PRMT R23, R224, 0x7610, R23 ;  /* 0x00007610e0177816 */ /* 0x000fe40000000017 */
[C---:B------:R-:W-:Y:S01]  /*18370*/  HMMA.16816.F32 R88, R168.reuse, R6, R88 ;  /* 0x00000006a858723c */ /* 0x040fe20000001858 */
[----:B------:R-:W1:Y:S03]  /*18380*/  LDSM.16.MT88.4 R4, [R184+0x17800] ;  /* 0x01780000b804783b */ /* 0x000e660000004200 */
[----:B------:R-:W-:Y:S01]  /*18390*/  @!P0 HADD2 R221, -R2.H0_H0, -RZ.H0_H0 ;  /* 0xa00000ff02dd8230 */ /* 0x000fe20000000900 */
[----:B------:R-:W-:Y:S02]  /*183a0*/  @!P6 PRMT R135, R22, 0x5410, RZ ;  /* 0x000054101687e816 */ /* 0x000fe400000000ff */
[----:B------:R-:W-:Y:S01]  /*183b0*/  @!P1 PRMT R180, R23, 0x5410, RZ ;  /* 0x0000541017b49816 */ /* 0x000fe200000000ff */
[C---:B------:R-:W-:Y:S01]  /*183c0*/  HMMA.16816.F32 R92, R168.reuse, R24, R92 ;  /* 0x00000018a85c723c */ /* 0x040fe2000000185c */
[----:B------:R-:W-:Y:S03]  /*183d0*/  @!P0 STL.S16 [R1+0xc], R221 ;  /* 0x00000cdd01008387 */ /* 0x000fe60000100600 */
[----:B------:R-:W-:Y:S01]  /*183e0*/  SHF.R.U32.HI R21, RZ, 0x10, R210 ;  /* 0x00000010ff157819 */ /* 0x000fe200000116d2 */
[----:B------:R-:W-:Y:S01]  /*183f0*/  STG.E.U16 [R214.64+0x60], R180 ;  /* 0x000060b4d6007986 */ /* 0x000fe2000c101512 */
[----:B------:R-:W-:Y:S02]  /*18400*/  LOP3.LUT R20, R210, 0xffff, RZ, 0xc0, !PT ;  /* 0x0000ffffd2147812 */ /* 0x000fe400078ec0ff */
[C---:B------:R-:W-:Y:S01]  /*18410*/  HMMA.16816.F32 R96, R168.reuse, R26, R96 ;  /* 0x0000001aa860723c */ /* 0x040fe20000001860 */
[----:B------:R-:W-:Y:S03]  /*18420*/  STG.E.U16 [R214.64+0x62], R135 ;  /* 0x00006287d6007986 */ /* 0x000fe6000c101512 */
[----:B------:R-:W-:Y:S02]  /*18430*/  SHF.R.U32.HI R20, RZ, 0x8, R20 ;  /* 0x00000008ff147819 */ /* 0x000fe40000011614 */
[----:B------:R-:W-:Y:S02]  /*18440*/  SHF.R.U32.HI R210, RZ, 0x18, R210 ;  /* 0x00000018ffd27819 */ /* 0x000fe400000116d2 */
[C---:B----4-:R-:W-:Y:S07]  /*18450*/  HMMA.16816.F32 R100, R168.reuse, R8, R100 ;  /* 0x00000008a864723c */ /* 0x050fee0000001864 */
[----:B------:R-:W-:Y:S01]  /*18460*/  LOP3.LUT R8, R20, 0xffff, RZ, 0xc0, !PT ;  /* 0x0000ffff14087812 */ /* 0x000fe200078ec0ff */
[C---:B------:R-:W-:Y:S01]  /*18470*/  HMMA.16816.F32 R104, R168.reuse, R10, R104 ;  /* 0x0000000aa868723c */ /* 0x040fe20000001868 */
[----:B------:R-:W-:Y:S02]  /*18480*/  LOP3.LUT R9, R21, 0xff, RZ, 0xc0, !PT ;  /* 0x000000ff15097812 */ /* 0x000fe400078ec0ff */
[C---:B------:R-:W-:Y:S02]  /*18490*/  ISETP.GE.U32.AND P6, PT, R222.reuse, R8, PT ;  /* 0x00000008de00720c */ /* 0x040fe40003fc6070 */
[----:B------:R-:W-:Y:S02]  /*184a0*/  PRMT R21, R221, 0x7610, R21 ;  /* 0x00007610dd157816 */ /* 0x000fe40000000015 */
[C---:B------:R-:W-:Y:S01]  /*184b0*/  ISETP.GE.U32.AND P1, PT, R222.reuse, R9, PT ;  /* 0x00000009de00720c */ /* 0x040fe20003f26070 */
[C---:B-1----:R-:W-:Y:S01]  /*184c0*/  HMMA.16816.F32 R108, R168.reuse, R4, R108 ;  /* 0x00000004a86c723c */ /* 0x042fe2000000186c */
[----:B------:R-:W-:Y:S02]  /*184d0*/  @!P0 PRMT R2, R21, 0x5410, RZ ;  /* 0x0000541015028816 */ /* 0x000fe400000000ff */
[----:B------:R-:W-:Y:S05]  /*184e0*/  ISETP.GE.U32.AND P0, PT, R222, R210, PT ;  /* 0x000000d2de00720c */ /* 0x000fea0003f06070 */
[----:B------:R-:W-:Y:S01]  /*184f0*/  @!P6 HADD2 R220, -R0.H0_H0, -RZ.H0_H0 ;  /* 0xa00000ff00dce230 */ /* 0x000fe20000000900 */
[C---:B------:R-:W-:Y:S01]  /*18500*/  HMMA.16816.F32 R112, R168.reuse, R6, R112 ;  /* 0x00000006a870723c */ /* 0x040fe20000001870 */
[----:B------:R1:W-:Y:S03]  /*18510*/  STG.E.U16 [R212.64+0x70], R2 ;  /* 0x00007002d4007986 */ /* 0x0003e6000c101512 */
[----:B------:R-:W-:Y:S01]  /*18520*/  PRMT R4, R220, 0x7610, R4 ;  /* 0x00007610dc047816 */ /* 0x000fe20000000004 */
[----:B------:R-:W-:Y:S01]  /*18530*/  @!P6 STL.S16 [R1+0x8], R220 ;  /* 0x000008dc0100e387 */ /* 0x000fe20000100600 */
[----:B------:R-:W-:Y:S02]  /*18540*/  @!P1 HADD2 R252, -R134.H0_H0, -RZ.H0_H0 ;  /* 0xa00000ff86fc9230 */ /* 0x000fe40000000900 */
[C---:B------:R-:W-:Y:S01]  /*18550*/  HMMA.16816.F32 R116, R168.reuse, R12, R116 ;  /* 0x0000000ca874723c */ /* 0x040fe20000001874 */
[----:B------:R-:W-:Y:S03]  /*18560*/  @!P6 PRMT R0, R4, 0x5410, RZ ;  /* 0x000054100400e816 */ /* 0x000fe600000000ff */
[----:B------:R-:W-:Y:S01]  /*18570*/  @!P0 HADD2 R249, -R3.H0_H0, -RZ.H0_H0 ;  /* 0xa00000ff03f98230 */ /* 0x000fe20000000900 */
[----:B------:R-:W-:Y:S01]  /*18580*/  @!P1 PRMT R134, R252, 0x5410, RZ ;  /* 0x00005410fc869816 */ /* 0x000fe200000000ff */
[----:B------:R2:W-:Y:S02]  /*18590*/  STG.E.U16 [R212.64+0x72], R0 ;  /* 0x00007200d4007986 */ /* 0x0005e4000c101512 */
[C---:B------:R-:W-:Y:S01]  /*185a0*/  HMMA.16816.F32 R120, R168.reuse, R14, R120 ;  /* 0x0000000ea878723c */ /* 0x040fe20000001878 */
[----:B------:R-:W-:Y:S01]  /*185b0*/  @!P0 PRMT R3, R249, 0x5410, RZ ;  /* 0x00005410f9038816 */ /* 0x000fe200000000ff */
[----:B------:R-:W-:Y:S01]  /*185c0*/  STG.E.U16 [R214.64+0x70], R134 ;  /* 0x00007086d6007986 */ /* 0x000fe2000c101512 */
[----:B------:R-:W-:Y:S03]  /*185d0*/  PLOP3.LUT P0, PT, PT, PT, UP0, 0x80, 0x0 ;  /* 0x000000000000781c */ /* 0x000fe60003f0f008 */
[----:B------:R3:W-:Y:S02]  /*185e0*/  STG.E.U16 [R214.64+0x72], R3 ;  /* 0x00007203d6007986 */ /* 0x0007e4000c101512 */
[C---:B------:R-:W-:Y:S01]  /*185f0*/  HMMA.16816.F32 R124, R168.reuse, R16, R124 ;  /* 0x00000010a87c723c */ /* 0x040fe2000000187c */
[----:B-1----:R-:W-:Y:S07]  /*18600*/  IMAD.MOV.U32 R2, RZ, RZ, R133 ;  /* 0x000000ffff027224 */ /* 0x002fee00078e0085 */
[----:B------:R-:W-:Y:S01]  /*18610*/  HMMA.16816.F32 R128, R168, R18, R128 ;  /* 0x00000012a880723c */ /* 0x000fe20000001880 */
[----:B--2---:R-:W-:Y:S04]  /*18620*/  IADD3 R212, P1, R212, -0x80, RZ ;  /* 0xffffff80d4d47810 */ /* 0x004fe80007f3e0ff */
[----:B------:R-:W-:Y:S01]  /*18630*/  IADD3.X R213, R213, -0x1, RZ, P1, !PT ;  /* 0xffffffffd5d57810 */ /* 0x000fe20000ffe4ff */
[----:B---3--:R-:W-:Y:S01]  /*18640*/  IMAD.MOV.U32 R3, RZ, RZ, R132 ;  /* 0x000000ffff037224 */ /* 0x008fe200078e0084 */
[----:B------:R-:W-:-:S05]  /*18650*/  @P0 BRA `(.L_x_1116) ;  /* 0xffffa30000000947 */ /* 0x000fca000383ffff */
.L_x_1115:
[----:B------:R-:W2:Y:S04]  /*18660*/  LDL.LU R4, [R1+0x84] ;  /* 0x0000840001047983 */ /* 0x000ea80000300800 */
[----:B------:R-:W1:Y:S01]  /*18670*/  S2R R176, SR_TID.X ;  /* 0x0000000000b07919 */ /* 0x000e620000002100 */
[----:B------:R-:W3:Y:S01]  /*18680*/  S2UR UR6, SR_CTAID.Y ;  /* 0x00000000000679c3 */ /* 0x000ee20000002600 */
[----:B------:R-:W-:-:S02]  /*18690*/  UISETP.NE.AND UP3, UPT, UR11, -0x1, UPT ;  /* 0xffffffff0b00788c */ /* 0x000fc4000bf65270 */
[----:B------:R-:W4:Y:S01]  /*186a0*/  LDL.LU R5, [R1+0x80] ;  /* 0x0000800001057983 */ /* 0x000f220000300800 */
[----:B------:R-:W-:Y:S01]  /*186b0*/  ULDC.64 UR4, c[0x0][0x1e8] ;  /* 0x00007a0000047ab9 */ /* 0x000fe20000000a00 */
[----:B------:R-:W-:Y:S01]  /*186c0*/  BSSY B0, `(.L_x_1119) ;  /* 0x0000195000007945 */ /* 0x000fe20003800000 */
[----:B------:R-:W-:Y:S02]  /*186d0*/  ULDC.U8 UR9, c[0x0][0x329] ;  /* 0x0000ca4000097ab9 */ /* 0x000fe40000000000 */
[----:B------:R-:W-:Y:S01]  /*186e0*/  UISETP.NE.AND UP1, UPT, UR9, URZ, UPT ;  /* 0x0000003f0900728c */ /* 0x000fe2000bf25270 */
[----:B------:R-:W3:Y:S01]  /*186f0*/  S2UR UR10, SR_CTAID.Z ;  /* 0x00000000000a79c3 */ /* 0x000ee20000002700 */
[----:B------:R-:W-:Y:S02]  /*18700*/  ULDC UR8, c[0x0][0x214] ;  /* 0x0000850000087ab9 */ /* 0x000fe40000000800 */
[----:B------:R-:W-:Y:S02]  /*18710*/  @UP3 UIMAD.WIDE.U32 UR14, UR11, UR4, URZ ;  /* 0x000000040b0e32a5 */ /* 0x000fe4000f8e003f */
[----:B------:R-:W-:-:S02]  /*18720*/  UMOV UR22, URZ ;  /* 0x0000003f00167c82 */ /* 0x000fc40008000000 */
[----:B------:R-:W-:Y:S02]  /*18730*/  @UP3 UIMAD UR7, UR11, UR5, UR15 ;  /* 0x000000050b0732a4 */ /* 0x000fe4000f8e020f */
[----:B------:R-:W-:Y:S02]  /*18740*/  UMOV UR23, URZ ;  /* 0x0000003f00177c82 */ /* 0x000fe40008000000 */
[----:B------:R-:W-:Y:S02]  /*18750*/  ULDC.64 UR4, c[0x0][0x1e0] ;  /* 0x0000780000047ab9 */ /* 0x000fe40000000a00 */
[----:B------:R-:W-:Y:S01]  /*18760*/  @UP1 ULDC UR15, c[0x0][0x210] ;  /* 0x00008400000f1ab9 */ /* 0x000fe20000000800 */
[----:B-1----:R-:W-:Y:S01]  /*18770*/  SHF.R.S32.HI R177, RZ, 0x1f, R176 ;  /* 0x0000001fffb17819 */ /* 0x002fe200000114b0 */
[----:B---3--:R-:W-:Y:S02]  /*18780*/  @!UP3 USHF.R.S32.HI UR12, URZ, 0x1f, UR6 ;  /* 0x0000001f3f0cb899 */ /* 0x008fe40008011406 */
[----:B------:R-:W-:Y:S01]  /*18790*/  @!UP3 UIMAD.WIDE.U32 UR20, UR6, UR4, URZ ;  /* 0x000000040614b2a5 */ /* 0x000fe2000f8e003f */
[----:B------:R-:W-:Y:S01]  /*187a0*/  LEA.HI R175, R177, R176, RZ, 0x5 ;  /* 0x000000b0b1af7211 */ /* 0x000fe200078f28ff */
[----:B------:R-:W-:-:S02]  /*187b0*/  @!UP3 UIMAD UR12, UR12, UR4, URZ ;  /* 0x000000040c0cb2a4 */ /* 0x000fc4000f8e023f */
[----:B------:R-:W-:Y:S01]  /*187c0*/  @UP1 UIMAD UR15, UR15, UR8, URZ ;  /* 0x000000080f0f12a4 */ /* 0x000fe2000f8e023f */
[----:B------:R-:W-:Y:S01]  /*187d0*/  SHF.R.S32.HI R6, RZ, 0x5, R175 ;  /* 0x00000005ff067819 */ /* 0x000fe200000114af */
        /* <DEDUP_REMOVED lines=18> */
[----:B------:R-:W-:Y:S02]  /*18900*/  UIMAD UR15, UR10, UR15, UR5 ;  /* 0x0000000f0a0f72a4 */ /* 0x000fe4000f8e0205 */
        /* <DEDUP_REMOVED lines=9> */
[----:B----4-:R-:W2:Y:S01]  /*189a0*/  SHFL.BFLY PT, R0, R5, 0x2, 0x1f ;  /* 0x0c401f0005007f89 */ /* 0x010ea200000e0000 */
[----:B-1----:R-:W-:-:S05]  /*189b0*/  FADD.FTZ R2, R2, R4 ;  /* 0x0000000402027221 */ /* 0x002fca0000010000 */
[----:B------:R-:W1:Y:S01]  /*189c0*/  SHFL.BFLY PT, R4, R2, 0x1, 0x1f ;  /* 0x0c201f0002047f89 */ /* 0x000e6200000e0000 */
[----:B--2---:R-:W-:Y:S01]  /*189d0*/  FADD.FTZ R0, R0, R5 ;  /* 0x0000000500007221 */ /* 0x004fe20000010000 */
[----:B------:R-:W-:-:S04]  /*189e0*/  LEA.HI R5, R177, R176, RZ, 0x2 ;  /* 0x000000b0b1057211 */ /* 0x000fc800078f10ff */
[----:B------:R-:W2:Y:S01]  /*189f0*/  SHFL.BFLY PT, R3, R0, 0x1, 0x1f ;  /* 0x0c201f0000037f89 */ /* 0x000ea200000e0000 */
[----:B-1----:R-:W-:Y:S01]  /*18a00*/  FADD.FTZ R135, R2, R4 ;  /* 0x0000000402877221 */ /* 0x002fe20000010000 */
[----:B------:R-:W-:Y:S02]  /*18a10*/  MOV R2, 0x3f800000 ;  /* 0x3f80000000027802 */ /* 0x000fe40000000f00 */
[----:B------:R-:W-:Y:S02]  /*18a20*/  SHF.R.S32.HI R4, RZ, 0x1f, R5 ;  /* 0x0000001fff047819 */ /* 0x000fe40000011405 */
[----:B------:R-:W-:Y:S01]  /*18a30*/  FSETP.NE.FTZ.AND P4, PT, R135, RZ, PT ;  /* 0x000000ff8700720b */ /* 0x000fe20003f95000 */
[----:B--2---:R-:W-:Y:S01]  /*18a40*/  FADD.FTZ R134, R0, R3 ;  /* 0x0000000300867221 */ /* 0x004fe20000010000 */
[----:B------:R-:W-:Y:S02]  /*18a50*/  MOV R3, 0x3f800000 ;  /* 0x3f80000000037802 */ /* 0x000fe40000000f00 */
[----:B------:R-:W-:-:S02]  /*18a60*/  SHF.R.S32.HI R0, RZ, 0x2, R5 ;  /* 0x00000002ff007819 */ /* 0x000fc40000011405 */
[----:B------:R-:W-:Y:S02]  /*18a70*/  FSETP.NE.FTZ.AND P3, PT, R134, RZ, PT ;  /* 0x000000ff8600720b */ /* 0x000fe40003f75000 */
[----:B------:R-:W-:Y:S02]  /*18a80*/  LEA.HI R4, R4, R0, RZ, 0x3 ;  /* 0x0000000004047211 */ /* 0x000fe400078f18ff */
[----:B------:R-:W-:-:S03]  /*18a90*/  LOP3.LUT R5, R5, 0x3ffffffc, RZ, 0xc0, !PT ;  /* 0x3ffffffc05057812 */ /* 0x000fc600078ec0ff */
[----:B------:R-:W1:Y:S01]  /*18aa0*/  @P4 MUFU.RCP R2, R135 ;  /* 0x0000008700024308 */ /* 0x000e620000001000 */
[----:B------:R-:W-:Y:S02]  /*18ab0*/  LOP3.LUT R4, R4, 0xfffffff8, RZ, 0xc0, !PT ;  /* 0xfffffff804047812 */ /* 0x000fe400078ec0ff */
[----:B------:R-:W-:Y:S02]  /*18ac0*/  IADD3 R5, -R5, R176, RZ ;  /* 0x000000b005057210 */ /* 0x000fe40007ffe1ff */
[----:B------:R-:W-:Y:S02]  /*18ad0*/  IADD3 R18, R0, -R4, RZ ;  /* 0x8000000400127210 */ /* 0x000fe40007ffe0ff */
[----:B------:R-:W-:Y:S01]  /*18ae0*/  LEA R174, R6, R5, 0x9 ;  /* 0x0000000506ae7211 */ /* 0x000fe200078e48ff */
[----:B------:R-:W2:Y:S01]  /*18af0*/  @P3 MUFU.RCP R3, R134 ;  /* 0x0000008600033308 */ /* 0x000ea20000001000 */
[----:B------:R-:W-:Y:S01]  /*18b00*/  R2P PR, R18, 0x6 ;  /* 0x0000000612007804 */ /* 0x000fe20000000000 */
[----:B-1----:R-:W-:-:S04]  /*18b10*/  FMUL.FTZ R2, R2, c[0x0][0x2dc] ;  /* 0x0000b70002027a20 */ /* 0x002fc80000410000 */
[C---:B------:R-:W-:Y:S02]  /*18b20*/  FMUL.FTZ R4, R2.reuse, R165 ;  /* 0x000000a502047220 */ /* 0x040fe40000410000 */
[C---:B------:R-:W-:Y:S02]  /*18b30*/  FMUL.FTZ R173, R2.reuse, R164 ;  /* 0x000000a402ad7220 */ /* 0x040fe40000410000 */
[----:B--2---:R-:W-:Y:S02]  /*18b40*/  FMUL.FTZ R0, R3, c[0x0][0x2dc] ;  /* 0x0000b70003007a20 */ /* 0x004fe40000410000 */
[----:B------:R-:W-:Y:S01]  /*18b50*/  FMUL.FTZ R172, R2, R160 ;  /* 0x000000a002ac7220 */ /* 0x000fe20000410000 */
[----:B------:R-:W-:Y:S01]  /*18b60*/  F2FP.PACK_AB R4, R4, R173 ;  /* 0x000000ad0404723e */ /* 0x000fe200000000ff */
        /* <DEDUP_REMOVED lines=37> */
[C---:B------:R-:W-:Y:S01]  /*18dc0*/  FMUL.FTZ R144, R2.reuse, R68 ;  /* 0x0000004402907220 */ /* 0x040fe20000410000 */
[----:B------:R-:W-:Y:S01]  /*18dd0*/  F2FP.PACK_AB R68, R145, R168 ;  /* 0x000000a89144723e */ /* 0x000fe200000000ff */
        /* <DEDUP_REMOVED lines=39> */
[----:B------:R-:W-:Y:S02]  /*19050*/  FMUL.FTZ R129, R2, R129 ;  /* 0x0000008102817220 */ /* 0x000fe40000410000 */
        /* <DEDUP_REMOVED lines=29> */
[C---:B------:R-:W-:Y:S01]  /*19230*/  FMUL.FTZ R46, R0.reuse, R46 ;  /* 0x0000002e002e7220 */ /* 0x040fe20000410000 */
[----:B------:R-:W-:Y:S01]  /*19240*/  F2FP.PACK_AB R61, R61, R38 ;  /* 0x000000263d3d723e */ /* 0x000fe200000000ff */
[----:B------:R-:W-:Y:S01]  /*19250*/  FMUL.FTZ R17, R0, R54 ;  /* 0x0000003600117220 */ /* 0x000fe20000410000 */
[----:B------:R-:W-:Y:S01]  /*19260*/  F2FP.PACK_AB R54, R22, R153 ;  /* 0x000000991636723e */ /* 0x000fe200000000ff */
[----:B------:R-:W-:Y:S01]  /*19270*/  FMUL.FTZ R53, R0, R55 ;  /* 0x0000003700357220 */ /* 0x000fe20000410000 */
[----:B------:R-:W-:Y:S01]  /*19280*/  F2FP.PACK_AB R55, R2, R50 ;  /* 0x000000320237723e */ /* 0x000fe200000000ff */
[----:B------:R-:W-:Y:S01]  /*19290*/  FMUL.FTZ R16, R0, R58 ;  /* 0x0000003a00107220 */ /* 0x000fe20000410000 */
[----:B------:R-:W-:Y:S01]  /*192a0*/  LOP3.LUT R2, R18, 0x1, RZ, 0xc0, !PT ;  /* 0x0000000112027812 */ /* 0x000fe200078ec0ff */
[----:B------:R-:W-:Y:S01]  /*192b0*/  FMUL.FTZ R51, R0, R59 ;  /* 0x0000003b00337220 */ /* 0x000fe20000410000 */
[----:B------:R-:W-:Y:S01]  /*192c0*/  F2FP.PACK_AB R59, R6, R42 ;  /* 0x0000002a063b723e */ /* 0x000fe200000000ff */
[----:B------:R-:W-:Y:S01]  /*192d0*/  FMUL.FTZ R15, R0, R62 ;  /* 0x0000003e000f7220 */ /* 0x000fe20000410000 */
[----:B------:R-:W-:Y:S01]  /*192e0*/  ISETP.NE.U32.AND P0, PT, R2, 0x1, PT ;  /* 0x000000010200780c */ /* 0x000fe20003f05070 */
        /* <DEDUP_REMOVED lines=69> */
[----:B------:R-:W-:-:S02]  /*19740*/  SHF.L.U32 R0, R18, 0x6, RZ ;  /* 0x0000000612007819 */ /* 0x000fc400000006ff */
[----:B------:R-:W-:Y:S02]  /*19750*/  F2FP.PACK_AB R19, R19, R122 ;  /* 0x0000007a1313723e */ /* 0x000fe400000000ff */
[----:B------:R-:W-:Y:S02]  /*19760*/  LOP3.LUT R0, R0, 0x1c0, RZ, 0xc0, !PT ;  /* 0x000001c000007812 */ /* 0x000fe400078ec0ff */
[----:B------:R-:W-:Y:S02]  /*19770*/  F2FP.PACK_AB R18, R125, R124 ;  /* 0x0000007c7d12723e */ /* 0x000fe400000000ff */
[----:B------:R-:W-:Y:S02]  /*19780*/  LEA.HI R0, R0, R0, RZ, 0x1d ;  /* 0x0000000000007211 */ /* 0x000fe400078fe8ff */
[----:B------:R-:W-:Y:S02]  /*19790*/  F2FP.PACK_AB R17, R127, R126 ;  /* 0x0000007e7f11723e */ /* 0x000fe400000000ff */
[----:B------:R-:W-:-:S02]  /*197a0*/  LEA R0, R174, R0, 0x1 ;  /* 0x00000000ae007211 */ /* 0x000fc400078e08ff */
[----:B------:R-:W-:Y:S02]  /*197b0*/  F2FP.PACK_AB R16, R129, R128 ;  /* 0x000000808110723e */ /* 0x000fe400000000ff */
[----:B------:R-:W-:Y:S02]  /*197c0*/  SHF.L.U32 R0, R0, 0x1, RZ ;  /* 0x0000000100007819 */ /* 0x000fe400000006ff */
[----:B------:R-:W-:Y:S02]  /*197d0*/  F2FP.PACK_AB R15, R131, R130 ;  /* 0x00000082830f723e */ /* 0x000fe400000000ff */
[C---:B------:R-:W-:Y:S01]  /*197e0*/  IADD3 R2, R0.reuse, -0x10, RZ ;  /* 0xfffffff000027810 */ /* 0x040fe20007ffe0ff */
[----:B------:R1:W-:Y:S01]  /*197f0*/  STS [R0+0x400], R3 ;  /* 0x0004000300007388 */ /* 0x0003e20000000800 */
[----:B------:R-:W-:-:S03]  /*19800*/  @P0 IADD3 R2, R0, 0x10, RZ ;  /* 0x0000001000020810 */ /* 0x000fc60007ffe0ff */
[----:B------:R2:W-:Y:S04]  /*19810*/  STS [R0], R4 ;  /* 0x0000000400007388 */ /* 0x0005e80000000800 */
[----:B------:R3:W-:Y:S04]  /*19820*/  STS [R2], R5 ;  /* 0x0000000502007388 */ /* 0x0007e80000000800 */
[----:B------:R-:W-:Y:S01]  /*19830*/  STS [R2+0x400], R9 ;  /* 0x0004000902007388 */ /* 0x000fe20000000800 */
[----:B-1----:R-:W-:Y:S02]  /*19840*/  IADD3 R3, R0, R8, RZ ;  /* 0x0000000800037210 */ /* 0x002fe40007ffe0ff */
[----:B------:R-:W-:-:S02]  /*19850*/  IADD3 R8, R8, R2, RZ ;  /* 0x0000000208087210 */ /* 0x000fc40007ffe0ff */
[-C--:B--2---:R-:W-:Y:S01]  /*19860*/  IADD3 R4, R3, R6.reuse, RZ ;  /* 0x0000000603047210 */ /* 0x084fe20007ffe0ff */
[----:B------:R1:W-:Y:S01]  /*19870*/  STS [R3], R7 ;  /* 0x0000000703007388 */ /* 0x0003e20000000800 */
[----:B---3--:R-:W-:-:S03]  /*19880*/  IADD3 R5, R0, R6, RZ ;  /* 0x0000000600057210 */ /* 0x008fc60007ffe0ff */
[----:B------:R-:W-:Y:S04]  /*19890*/  STS [R3+0x400], R12 ;  /* 0x0004000c03007388 */ /* 0x000fe80000000800 */
[----:B------:R-:W-:Y:S04]  /*198a0*/  STS [R8], R11 ;  /* 0x0000000b08007388 */ /* 0x000fe80000000800 */
        /* <DEDUP_REMOVED lines=53> */
[----:B------:R-:W-:-:S03]  /*19c00*/  IADD3 R0, R176, -R0, RZ ;  /* 0x80000000b0007210 */ /* 0x000fc60007ffe0ff */
[----:B------:R-:W-:Y:S01]  /*19c10*/  STS [R5+0x6400], R21 ;  /* 0x0064001505007388 */ /* 0x000fe20000000800 */
[----:B--2---:R-:W1:Y:S01]  /*19c20*/  @P4 MUFU.LG2 R2, R135 ;  /* 0x0000008700024308 */ /* 0x004e620000000c00 */
[----:B------:R-:W-:Y:S02]  /*19c30*/  LOP3.LUT P0, RZ, R0, 0x3, RZ, 0xc0, !PT ;  /* 0x0000000300ff7812 */ /* 0x000fe4000780c0ff */
[----:B------:R-:W-:Y:S04]  /*19c40*/  STS [R7+0x6000], R20 ;  /* 0x0060001407007388 */ /* 0x000fe80000000800 */
[----:B------:R2:W-:Y:S01]  /*19c50*/  STS [R7+0x6400], R19 ;  /* 0x0064001307007388 */ /* 0x0005e20000000800 */
[----:B---3--:R-:W3:Y:S03]  /*19c60*/  @P3 MUFU.LG2 R3, R134 ;  /* 0x0000008600033308 */ /* 0x008ee60000000c00 */
[----:B------:R2:W-:Y:S04]  /*19c70*/  STS [R4+0x6000], R18 ;  /* 0x0060001204007388 */ /* 0x0005e80000000800 */
[----:B------:R2:W-:Y:S01]  /*19c80*/  STS [R4+0x6400], R17 ;  /* 0x0064001104007388 */ /* 0x0005e20000000800 */
[----:B-1----:R-:W-:Y:S01]  /*19c90*/  @P4 FMUL.FTZ R2, R2, 0.69314718246459960938 ;  /* 0x3f31721802024820 */ /* 0x002fe20000410000 */
[----:B----4-:R-:W-:-:S02]  /*19ca0*/  MOV R8, 0x7f800000 ;  /* 0x7f80000000087802 */ /* 0x010fc40000000f00 */
[----:B------:R1:W-:Y:S04]  /*19cb0*/  STS [R6+0x6000], R16 ;  /* 0x0060001006007388 */ /* 0x0003e80000000800 */
[----:B------:R1:W-:Y:S01]  /*19cc0*/  STS [R6+0x6400], R15 ;  /* 0x0064000f06007388 */ /* 0x0003e20000000800 */
[----:B---3--:R-:W-:-:S03]  /*19cd0*/  @P3 FMUL.FTZ R0, R3, 0.69314718246459960938 ;  /* 0x3f31721803003820 */ /* 0x008fc60000410000 */
[----:B------:R-:W-:Y:S01]  /*19ce0*/  BAR.SYNC.DEFER_BLOCKING 0x0 ;  /* 0x0000000000007b1d */ /* 0x000fe20000010000 */
[----:B------:R-:W-:Y:S01]  /*19cf0*/  @P3 FFMA.FTZ R8, R132, c[0x0][0x238], R0 ;  /* 0x00008e0084083a23 */ /* 0x000fe20000010000 */
[----:B--2---:R-:W-:Y:S01]  /*19d00*/  MOV R7, 0x7f800000 ;  /* 0x7f80000000077802 */ /* 0x004fe20000000f00 */
[----:B------:R-:W-:-:S03]  /*19d10*/  @P4 FFMA.FTZ R7, R133, c[0x0][0x238], R2 ;  /* 0x00008e0085074a23 */ /* 0x000fc60000010002 */
[----:B-----5:R1:W2:Y:S04]  /*19d20*/  LDS.128 R28, [R209] ;  /* 0x00000000d11c7984 */ /* 0x0202a80000000c00 */
        /* <DEDUP_REMOVED lines=37> */
[----:B-1----:R-:W-:Y:S02]  /*19f80*/  @!P2 IADD3 R6, P0, R2, UR4, RZ ;  /* 0x000000040206ac10 */ /* 0x002fe4000ff1e0ff */
        /* <DEDUP_REMOVED lines=8> */
.L_x_1120:
[----:B--234-:R-:W-:Y:S05]  /*1a010*/  BSYNC B0 ;  /* 0x0000000000007941 */ /* 0x01cfea0003800000 */
.L_x_1119:
[----:B------:R-:W2:Y:S04]  /*1a020*/  LDL.64 R82, [R1+0x98] ;  /* 0x0000980001527983 */ /* 0x000ea80000100a00 */
[----:B------:R3:W5:Y:S04]  /*1a030*/  LDL R80, [R1+0xac] ;  /* 0x0000ac0001507983 */ /* 0x0007680000100800 */
[----:B-1----:R3:W5:Y:S04]  /*1a040*/  LDL R15, [R1+0xa8] ;  /* 0x0000a800010f7983 */ /* 0x0027680000100800 */
[----:B------:R3:W5:Y:S01]  /*1a050*/  LDL R14, [R1+0xb0] ;  /* 0x0000b000010e7983 */ /* 0x0007620000100800 */
[----:B------:R-:W-:Y:S01]  /*1a060*/  LEA.HI R13, R177, R176, RZ, 0x3 ;  /* 0x000000b0b10d7211 */ /* 0x000fe200078f18ff */
[----:B------:R-:W-:Y:S01]  /*1a070*/  UIMAD UR9, UR9, -0x40, UR16 ;  /* 0xffffffc0090978a4 */ /* 0x000fe2000f8e0210 */
[----:B------:R-:W-:Y:S01]  /*1a080*/  BSSY B0, `(.L_x_1121) ;  /* 0x0000024000007945 */ /* 0x000fe20003800000 */
[----:B------:R-:W1:Y:S01]  /*1a090*/  S2R R0, SR_TID.X ;  /* 0x0000000000007919 */ /* 0x000e620000002100 */
[----:B------:R-:W-:Y:S01]  /*1a0a0*/  SHF.R.S32.HI R3, RZ, 0x3, R13 ;  /* 0x00000003ff037819 */ /* 0x000fe2000001140d */
[----:B------:R-:W-:-:S02]  /*1a0b0*/  USHF.R.S32.HI UR6, URZ, 0x1f, UR10 ;  /* 0x0000001f3f067899 */ /* 0x000fc4000801140a */
[----:B------:R-:W4:Y:S01]  /*1a0c0*/  S2R R10, SR_CTAID.Z ;  /* 0x00000000000a7919 */ /* 0x000f220000002700 */
[----:B------:R-:W-:Y:S02]  /*1a0d0*/  ULDC.64 UR4, c[0x0][0x1f0] ;  /* 0x00007c0000047ab9 */ /* 0x000fe40000000a00 */
[----:B------:R-:W-:-:S04]  /*1a0e0*/  UIMAD UR4, UR6, UR4, URZ ;  /* 0x00000004060472a4 */ /* 0x000fc8000f8e023f */
[----:B------:R-:W-:Y:S01]  /*1a0f0*/  UIMAD UR4, UR10, UR5, UR4 ;  /* 0x000000050a0472a4 */ /* 0x000fe2000f8e0204 */
[----:B-1----:R-:W-:-:S04]  /*1a100*/  SHF.R.S32.HI R2, RZ, 0x1f, R0 ;  /* 0x0000001fff027819 */ /* 0x002fc80000011400 */
        /* <DEDUP_REMOVED lines=27> */
.L_x_1122:
[----:B---3--:R-:W-:Y:S05]  /*1a2c0*/  BSYNC B0 ;  /* 0x0000000000007941 */ /* 0x008fea0003800000 */
.L_x_1121:
        /* <DEDUP_REMOVED lines=22> */
.L_x_1124:
[----:B------:R-:W-:Y:S05]  /*1a430*/  BSYNC B0 ;  /* 0x0000000000007941 */ /* 0x000fea0003800000 */
.L_x_1123:
        /* <DEDUP_REMOVED lines=22> */
.L_x_1126:
[----:B------:R-:W-:Y:S05]  /*1a5a0*/  BSYNC B0 ;  /* 0x0000000000007941 */ /* 0x000fea0003800000 */
.L_x_1125:
        /* <DEDUP_REMOVED lines=23> */
.L_x_1127:
        /* <DEDUP_REMOVED lines=14> */
.L_x_2046:


//--------------------- .text._ZN5flash16flash_fwd_kernelI23Flash_fwd_kernel_traitsILi256ELi64ELi64ELi4ELb0ELb0EN7cutlass6half_tE19Flash_kernel_traitsILi256ELi64ELi64ELi4ES3_EELb0ELb0ELb1ELb0ELb0ELb0ELb1ELb0EEEvNS_16Flash_fwd_paramsE --------------------------
	.section	.text._ZN5flash16flash_fwd_kernelI23Flash_fwd_kernel_traitsILi256ELi64ELi64ELi4ELb0ELb0EN7cutlass6half_tE19Flash_kernel_traitsILi256ELi64ELi64ELi4ES3_EELb0ELb0ELb1ELb0ELb0ELb0ELb1ELb0EEEvNS_16Flash_fwd_paramsE,"ax",@progbits
	.sectioninfo	@"SHI_REGISTERS=255"
	.align	128
        .global         _ZN5flash16flash_fwd_kernelI23Flash_fwd_kernel_traitsILi256ELi64ELi64ELi4ELb0ELb0EN7cutlass6half_tE19Flash_kernel_traitsILi256ELi64ELi64ELi4ES3_EELb0ELb0ELb1ELb0ELb0ELb0ELb1ELb0EEEvNS_16Flash_fwd_paramsE
        .type           _ZN5flash16flash_fwd_kernelI23Flash_fwd_kernel_traitsILi256ELi64ELi64ELi4ELb0ELb0EN7cutlass6half_tE19Flash_kernel_traitsILi256ELi64ELi64ELi4ES3_EELb0ELb0ELb1ELb0ELb0ELb0ELb1ELb0EEEvNS_16Flash_fwd_paramsE,@function
        .size           _ZN5flash16flash_fwd_kernelI23Flash_fwd_kernel_traitsILi256ELi64ELi64ELi4ELb0ELb0EN7cutlass6half_tE19Flash_kernel_traitsILi256ELi64ELi64ELi4ES3_EELb0ELb0ELb1ELb0ELb0ELb0ELb1ELb0EEEvNS_16Flash_fwd_paramsE,(.L_x_2047 - _ZN5flash16flash_fwd_kernelI23Flash_fwd_kernel_traitsILi256ELi64ELi64ELi4ELb0ELb0EN7cutlass6half_tE19Flash_kernel_traitsILi256ELi64ELi64ELi4ES3_EELb0ELb0ELb1ELb0ELb0ELb0ELb1ELb0EEEvNS_16Flash_fwd_paramsE)
        .other          _ZN5flash16flash_fwd_kernelI23Flash_fwd_kernel_traitsILi256ELi64ELi64ELi4ELb0ELb0EN7cutlass6half_tE19Flash_kernel_traitsILi256ELi64ELi64ELi4ES3_EELb0ELb0ELb1ELb0ELb0ELb0ELb1ELb0EEEvNS_16Flash_fwd_paramsE,@"STO_CUDA_ENTRY STV_DEFAULT"
_ZN5flash16flash_fwd_kernelI23Flash_fwd_kernel_traitsILi256ELi64ELi64ELi4ELb0ELb0EN7cutlass6half_tE19Flash_kernel_traitsILi256ELi64ELi64ELi4ES3_EELb0ELb0ELb1ELb0ELb0ELb0ELb1ELb0EEEvNS_16Flash_fwd_paramsE:
.text._ZN5flash16flash_fwd_kernelI23Flash_fwd_kernel_traitsILi256ELi64ELi64ELi4ELb0ELb0EN7cutlass6half_tE19Flash_kernel_traitsILi256ELi64ELi64ELi4ES3_EELb0ELb0ELb1ELb0ELb0ELb0ELb1ELb0EEEvNS_16Flash_fwd_paramsE:
        /* <DEDUP_REMOVED lines=57> */
.L_x_1128:
[----:B------:R-:W-:Y:S02]  /*0390*/  ULDC UR6, c[0x0][0x218] ;  /* 0x0000860000067ab9 */ /* 0x000fe40000000800 */
.L_x_1129:
        /* <DEDUP_REMOVED lines=124> */
.L_x_1132:
[----:B------:R-:W-:Y:S05]  /*0b60*/  BSYNC B0 ;  /* 0x0000000000007941 */ /* 0x000fea0003800000 */
.L_x_1131:
        /* <DEDUP_REMOVED lines=22> */
.L_x_1134:
[----:B------:R-:W-:Y:S05]  /*0cd0*/  BSYNC B0 ;  /* 0x0000000000007941 */ /* 0x000fea0003800000 */
.L_x_1133:
        /* <DEDUP_REMOVED lines=22> */
.L_x_1136:
[----:B------:R-:W-:Y:S05]  /*0e40*/  BSYNC B0 ;  /* 0x0000000000007941 */ /* 0x000fea0003800000 */
.L_x_1135:
        /* <DEDUP_REMOVED lines=21> */
.L_x_1138:
[----:B------:R-:W-:Y:S05]  /*0fa0*/  BSYNC B0 ;  /* 0x0000000000007941 */ /* 0x000fea0003800000 */
.L_x_1137:
        /* <DEDUP_REMOVED lines=35> */
.L_x_1130:
        /* <DEDUP_REMOVED lines=32> */
.L_x_1139:
        /* <DEDUP_REMOVED lines=50> */
.L_x_1140:
        /* <DEDUP_REMOVED lines=121> */
.L_x_1142:
[----:B------:R-:W-:Y:S05]  /*1e90*/  BSYNC B0 ;  /* 0x0000000000007941 */ /* 0x000fea0003800000 */
.L_x_1141:
        /* <DEDUP_REMOVED lines=45> */
.L_x_1144:
[----:B------:R-:W-:Y:S05]  /*2170*/  BSYNC B0 ;  /* 0x0000000000007941 */ /* 0x000fea0003800000 */
.L_x_1143:
        /* <DEDUP_REMOVED lines=45> */
.L_x_1146:
[----:B------:R-:W-:Y:S05]  /*2450*/  BSYNC B0 ;  /* 0x0000000000007941 */ /* 0x000fea0003800000 */
.L_x_1145:
        /* <DEDUP_REMOVED lines=48> */
.L_x_1148:
[----:B------:R-:W-:Y:S05]  /*2760*/  BSYNC B0 ;  /* 0x0000000000007941 */ /* 0x000fea0003800000 */
.L_x_1147:
        /* <DEDUP_REMOVED lines=45> */
.L_x_1150:
[----:B------:R-:W-:Y:S05]  /*2a40*/  BSYNC B0 ;  /* 0x0000000000007941 */ /* 0x000fea0003800000 */
.L_x_1149:
        /* <DEDUP_REMOVED lines=41> */
.L_x_1152:
[----:B------:R-:W-:Y:S05]  /*2ce0*/  BSYNC B0 ;  /* 0x0000000000007941 */ /* 0x000fea0003800000 */
.L_x_1151:
        /* <DEDUP_REMOVED lines=40> */
.L_x_1154:
[----:B------:R-:W-:Y:S05]  /*2f70*/  BSYNC B0 ;  /* 0x0000000000007941 */ /* 0x000fea0003800000 */
.L_x_1153:
        /* <DEDUP_REMOVED lines=47> */
.L_x_1156:
[----:B------:R-:W-:Y:S05]  /*3270*/  BSYNC B0 ;  /* 0x0000000000007941 */ /* 0x000fea0003800000 */
.L_x_1155:
        /* <DEDUP_REMOVED lines=52> */
.L_x_1158:
[----:B------:R-:W-:Y:S05]  /*35c0*/  BSYNC B0 ;  /* 0x0000000000007941 */ /* 0x000fea0003800000 */
.L_x_1157:
        /* <DEDUP_REMOVED lines=45> */
.L_x_1160:
[----:B------:R-:W-:Y:S05]  /*38a0*/  BSYNC B0 ;  /* 0x0000000000007941 */ /* 0x000fea0003800000 */
.L_x_1159:
        /* <DEDUP_REMOVED lines=44> */
.L_x_1162:
[----:B------:R-:W-:Y:S05]  /*3b70*/  BSYNC B0 ;  /* 0x0000000000007941 */ /* 0x000fea0003800000 */
.L_x_1161:
        /* <DEDUP_REMOVED lines=46> */
.L_x_1164:
[----:B------:R-:W-:Y:S05]  /*3e60*/  BSYNC B0 ;  /* 0x0000000000007941 */ /* 0x000fea0003800000 */
.L_x_1163:
[C---:B------:R-:W-:Y:S01]  /*3e70*/  IMAD.SHL.U32 R8, R2.reuse, 0x40, RZ ;  /* 0x0000004002087824 */ /* 0x040fe200078e00ff */
[----:B------:R-:W-:Y:S01]  /*3e80*/  R2P PR, R2, 0x6 ;  /* 0x0000000602007804 */ /* 0x000fe20000000000 */
[----:B------:R-:W-:Y:S01]  /*3e90*/  IMAD.SHL.U32 R14, R14, 0x8, RZ ;  /* 0x000000080e0e7824 */ /* 0x000fe200078e00ff */
[----:B------:R-:W-:Y:S01]  /*3ea0*/  ULDC UR5, c[0x0][0x2e4] ;  /* 0x0000b90000057ab9 */ /* 0x000fe20000000800 */
[C---:B------:R-:W-:Y:S01]  /*3eb0*/  IMAD R226, R89.reuse, 0x400, R0 ;  /* 0x0000040059e27824 */ /* 0x040fe200078e0200 */
[----:B------:R-:W-:Y:S01]  /*3ec0*/  LOP3.LUT R9, R8, 0x1c0, RZ, 0xc0, !PT ;  /* 0x000001c008097812 */ /* 0x000fe200078ec0ff */
[----:B------:R-:W-:Y:S01]  /*3ed0*/  ULDC UR4, c[0x0][0x2e8] ;  /* 0x0000ba0000047ab9 */ /* 0x000fe20000000800 */
[----:B------:R-:W-:Y:S01]  /*3ee0*/  LEA R89, R89, UR14, 0x4 ;  /* 0x0000000e59597c11 */ /* 0x000fe2000f8e20ff */
[----:B------:R-:W-:Y:S01]  /*3ef0*/  IMAD.SHL.U32 R226, R226, 0x2, RZ ;  /* 0x00000002e2e27824 */ /* 0x000fe200078e00ff */
[----:B------:R-:W-:Y:S01]  /*3f00*/  LOP3.LUT R8, R9, 0x8, R14, 0xf8, !PT ;  /* 0x0000000809087812 */ /* 0x000fe200078ef80e */
[----:B------:R-:W-:Y:S01]  /*3f10*/  UIADD3 UR14, UR15, 0x1, -UR16 ;  /* 0x000000010f0e7890 */ /* 0x000fe2000fffe810 */
[----:B------:R-:W-:Y:S01]  /*3f20*/  SHF.R.U32.HI R9, RZ, 0x3, R9 ;  /* 0x00000003ff097819 */ /* 0x000fe20000011609 */
[--C-:B------:R-:W-:Y:S01]  /*3f30*/  IMAD R224, R7, 0x2, R226.reuse ;  /* 0x0000000207e07824 */ /* 0x100fe200078e02e2 */
[----:B------:R-:W-:Y:S01]  /*3f40*/  LDSM.16.M88.4 R80, [R226] ;  /* 0x00000000e250783b */ /* 0x000fe20000000200 */
[C---:B------:R-:W-:Y:S01]  /*3f50*/  IMAD R222, R5.reuse, 0x2, R226 ;  /* 0x0000000205de7824 */ /* 0x040fe200078e02e2 */
[----:B------:R-:W-:Y:S01]  /*3f60*/  LOP3.LUT R8, R8, R9, RZ, 0x3c, !PT ;  /* 0x0000000908087212 */ /* 0x000fe200078e3cff */
[----:B------:R-:W-:Y:S01]  /*3f70*/  IMAD R221, R5, 0x2, R224 ;  /* 0x0000000205dd7824 */ /* 0x000fe200078e02e0 */
[----:B------:R-:W-:Y:S01]  /*3f80*/  LDSM.16.M88.4 R60, [R224] ;  /* 0x00000000e03c783b */ /* 0x000fe20000000200 */
[----:B------:R-:W-:Y:S01]  /*3f90*/  UIADD3 UR5, UR15, -UR5, -UR16 ;  /* 0x800000050f057290 */ /* 0x000fe2000fffe810 */
[----:B------:R-:W-:Y:S01]  /*3fa0*/  IMAD.SHL.U32 R239, R4, 0x2, RZ ;  /* 0x0000000204ef7824 */ /* 0x000fe200078e00ff */
[----:B------:R-:W-:Y:S01]  /*3fb0*/  UIADD3 UR4, UR14, UR4, URZ ;  /* 0x000000040e047290 */ /* 0x000fe2000fffe03f */
[----:B------:R-:W-:Y:S01]  /*3fc0*/  IMAD R225, R225, 0x200, R8 ;  /* 0x00000200e1e17824 */ /* 0x000fe200078e0208 */
[----:B------:R-:W-:Y:S01]  /*3fd0*/  LDSM.16.M88.4 R76, [R222] ;  /* 0x00000000de4c783b */ /* 0x000fe20000000200 */
[----:B------:R-:W-:Y:S01]  /*3fe0*/  IMAD.IADD R6, R6, 0x1, R89 ;  /* 0x0000000106067824 */ /* 0x000fe200078e0259 */
[----:B------:R-:W-:Y:S01]  /*3ff0*/  LOP3.LUT R239, R239, 0x6, RZ, 0xc0, !PT ;  /* 0x00000006efef7812 */ /* 0x000fe200078ec0ff */
[----:B------:R-:W-:Y:S01]  /*4000*/  IMAD.SHL.U32 R225, R225, 0x2, RZ ;  /* 0x00000002e1e17824 */ /* 0x000fe200078e00ff */
[----:B------:R-:W-:Y:S01]  /*4010*/  LDSM.16.M88.4 R68, [R221] ;  /* 0x00000000dd44783b */ /* 0x000fe20000000200 */
[----:B------:R-:W-:Y:S01]  /*4020*/  UISETP.GT.AND UP0, UPT, UR27, UR9, UPT ;  /* 0x000000091b00728c */ /* 0x000fe2000bf04270 */
[----:B------:R-:W-:-:S02]  /*4030*/  IADD3 R238, R6, UR5, RZ ;  /* 0x0000000506ee7c10 */ /* 0x000fc4000fffe0ff */
[----:B------:R-:W5:Y:S01]  /*4040*/  LDSM.16.M88.4 R48, [R225+0x8000] ;  /* 0x00800000e130783b */ /* 0x000f620000000200 */
[C---:B------:R-:W-:Y:S02]  /*4050*/  IADD3 R2, R225.reuse, 0x8000, RZ ;  /* 0x00008000e1027810 */ /* 0x040fe40007ffe0ff */
[----:B------:R-:W-:Y:S01]  /*4060*/  IADD3 R223, R225, 0x8020, RZ ;  /* 0x00008020e1df7810 */ /* 0x000fe20007ffe0ff */
[----:B------:R-:W1:Y:S01]  /*4070*/  LDSM.16.M88.4 R40, [R225+0x8800] ;  /* 0x00880000e128783b */ /* 0x000e620000000200 */
[----:B------:R-:W-:Y:S01]  /*4080*/  @P1 IADD3 R223, R2, -0x20, RZ ;  /* 0xffffffe002df1810 */ /* 0x000fe20007ffe0ff */
[----:B------:R-:W-:Y:S01]  /*4090*/  IMAD.MOV.U32 R2, RZ, RZ, 0x40 ;  /* 0x00000040ff027424 */ /* 0x000fe200078e00ff */
[C---:B------:R-:W-:Y:S01]  /*40a0*/  IADD3 R237, R6.reuse, UR4, RZ ;  /* 0x0000000406ed7c10 */ /* 0x040fe2000fffe0ff */
[----:B------:R-:W2:Y:S01]  /*40b0*/  LDSM.16.M88.4 R32, [R225+0x9000] ;  /* 0x00900000e120783b */ /* 0x000ea20000000200 */
[----:B------:R-:W-:Y:S02]  /*40c0*/  IADD3 R6, R6, 0x8, RZ ;  /* 0x0000000806067810 */ /* 0x000fe40007ffe0ff */
[----:B------:R-:W-:Y:S01]  /*40d0*/  SEL R2, R2, 0xffffffc0, !P2 ;  /* 0xffffffc002027807 */ /* 0x000fe20005000000 */
[----:B-1----:R-:W1:Y:S01]  /*40e0*/  LDSM.16.M88.4 R8, [R225+0x9800] ;  /* 0x00980000e108783b */ /* 0x002e620000000200 */
[----:B------:R-:W-:-:S02]  /*40f0*/  IADD3 R231, R6, UR4, RZ ;  /* 0x0000000406e77c10 */ /* 0x000fc4000fffe0ff */
[----:B------:R-:W-:Y:S01]  /*4100*/  IADD3 R236, R6, UR5, RZ ;  /* 0x0000000506ec7c10 */ /* 0x000fe2000fffe0ff */
[----:B------:R-:W3:Y:S01]  /*4110*/  LDSM.16.M88.4 R56, [R223] ;  /* 0x00000000df38783b */ /* 0x000ee20000000200 */
[----:B------:R-:W-:Y:S01]  /*4120*/  IMAD.IADD R219, R225, 0x1, R2 ;  /* 0x00000001e1db7824 */ /* 0x000fe200078e0202 */
[----:B------:R-:W-:Y:S01]  /*4130*/  IMNMX R237, R237, UR15, PT ;  /* 0x0000000feded7c17 */ /* 0x000fe2000b800200 */
[----:B------:R-:W-:Y:S01]  /*4140*/  IMAD.IADD R212, R2, 0x1, R223 ;  /* 0x0000000102d47824 */ /* 0x000fe200078e02df */
[----:B------:R-:W4:Y:S01]  /*4150*/  LDSM.16.M88.4 R24, [R223+0x800] ;  /* 0x00080000df18783b */ /* 0x000f220000000200 */
[----:B------:R-:W-:Y:S02]  /*4160*/  IMNMX R231, R231, UR15, PT ;  /* 0x0000000fe7e77c17 */ /* 0x000fe4000b800200 */
[----:B------:R-:W-:Y:S01]  /*4170*/  IMNMX R238, RZ, R238, !PT ;  /* 0x000000eeffee7217 */ /* 0x000fe20007800200 */
[----:B--2-4-:R-:W2:Y:S01]  /*4180*/  LDSM.16.M88.4 R20, [R223+0x1000] ;  /* 0x00100000df14783b */ /* 0x014ea20000000200 */
[----:B------:R-:W-:-:S02]  /*4190*/  IMNMX R236, RZ, R236, !PT ;  /* 0x000000ecffec7217 */ /* 0x000fc40007800200 */
[C---:B------:R-:W-:Y:S01]  /*41a0*/  IADD3 R215, R223.reuse, 0x800, RZ ;  /* 0x00000800dfd77810 */ /* 0x040fe20007ffe0ff */
[----:B------:R-:W4:Y:S01]  /*41b0*/  LDSM.16.M88.4 R64, [R223+0x1800] ;  /* 0x00180000df40783b */ /* 0x000f220000000200 */
[C---:B------:R-:W-:Y:S02]  /*41c0*/  IADD3 R214, R223.reuse, 0x1000, RZ ;  /* 0x00001000dfd67810 */ /* 0x040fe40007ffe0ff */
[C---:B------:R-:W-:Y:S01]  /*41d0*/  IADD3 R213, R223.reuse, 0x1800, RZ ;  /* 0x00001800dfd57810 */ /* 0x040fe20007ffe0ff */
[----:B------:R-:W1:Y:S01]  /*41e0*/  LDSM.16.M88.4 R16, [R219+0x8000] ;  /* 0x00800000db10783b */ /* 0x000e620000000200 */
[C---:B------:R-:W-:Y:S02]  /*41f0*/  IADD3 R211, R223.reuse, 0x2000, RZ ;  /* 0x00002000dfd37810 */ /* 0x040fe40007ffe0ff */
[C---:B------:R-:W-:Y:S01]  /*4200*/  IADD3 R210, R223.reuse, 0x2800, RZ ;  /* 0x00002800dfd27810 */ /* 0x040fe20007ffe0ff */
[----:B------:R-:W1:Y:S01]  /*4210*/  LDSM.16.M88.4 R12, [R219+0x8800] ;  /* 0x00880000db0c783b */ /* 0x000e620000000200 */
[----:B------:R-:W-:-:S02]  /*4220*/  IADD3 R209, R223, 0x3000, RZ ;  /* 0x00003000dfd17810 */ /* 0x000fc40007ffe0ff */
[C---:B------:R-:W-:Y:S01]  /*4230*/  IADD3 R208, R223.reuse, 0x3800, RZ ;  /* 0x00003800dfd07810 */ /* 0x040fe20007ffe0ff */
[C---:B-----5:R-:W-:Y:S01]  /*4240*/  HMMA.16816.F32 R52, R80.reuse, R48, RZ ;  /* 0x000000305034723c */ /* 0x060fe200000018ff */
[----:B------:R-:W-:Y:S01]  /*4250*/  LDSM.16.M88.4 R84, [R219+0x9800] ;  /* 0x00980000db54783b */ /* 0x000fe20000000200 */
[C---:B------:R-:W-:Y:S02]  /*4260*/  IADD3 R207, R223.reuse, 0x4000, RZ ;  /* 0x00004000dfcf7810 */ /* 0x040fe40007ffe0ff */
[C---:B------:R-:W-:Y:S01]  /*4270*/  IADD3 R206, R223.reuse, 0x4800, RZ ;  /* 0x00004800dfce7810 */ /* 0x040fe20007ffe0ff */
[----:B------:R-:W-:Y:S01]  /*4280*/  LDSM.16.M88.4 R72, [R212+0x1800] ;  /* 0x00180000d448783b */ /* 0x000fe20000000200 */
[C---:B------:R-:W-:Y:S02]  /*4290*/  IADD3 R205, R223.reuse, 0x5000, RZ ;  /* 0x00005000dfcd7810 */ /* 0x040fe40007ffe0ff */
[----:B------:R-:W-:Y:S01]  /*42a0*/  HMMA.16816.F32 R48, R80, R50, RZ ;  /* 0x000000325030723c */ /* 0x000fe200000018ff */
[----:B------:R-:W0:Y:S01]  /*42b0*/  LDGDEPBAR ;  /* 0x00000000000079af */ /* 0x000e220000000000 */
[----:B------:R-:W-:-:S02]  /*42c0*/  IADD3 R204, R223, 0x5800, RZ ;  /* 0x00005800dfcc7810 */ /* 0x000fc40007ffe0ff */
[C---:B------:R-:W-:Y:S02]  /*42d0*/  IADD3 R203, R223.reuse, 0x6000, RZ ;  /* 0x00006000dfcb7810 */ /* 0x040fe40007ffe0ff */
[C---:B------:R-:W-:Y:S02]  /*42e0*/  IADD3 R202, R223.reuse, 0x6800, RZ ;  /* 0x00006800dfca7810 */ /* 0x040fe40007ffe0ff */
[----:B------:R-:W-:Y:S01]  /*42f0*/  HMMA.16816.F32 R44, R80, R40, RZ ;  /* 0x00000028502c723c */ /* 0x000fe200000018ff */
[C---:B------:R-:W-:Y:S02]  /*4300*/  IADD3 R201, R223.reuse, 0x7000, RZ ;  /* 0x00007000dfc97810 */ /* 0x040fe40007ffe0ff */
[----:B------:R-:W-:-:S05]  /*4310*/  IADD3 R200, R223, 0x7800, RZ ;  /* 0x00007800dfc87810 */ /* 0x000fca0007ffe0ff */
[C---:B------:R-:W-:Y:S08]  /*4320*/  HMMA.16816.F32 R36, R80.reuse, R32, RZ ;  /* 0x000000205024723c */ /* 0x040ff000000018ff */
[C---:B------:R-:W-:Y:S08]  /*4330*/  HMMA.16816.F32 R40, R80.reuse, R42, RZ ;  /* 0x0000002a5028723c */ /* 0x040ff000000018ff */
[C---:B------:R-:W-:Y:S08]  /*4340*/  HMMA.16816.F32 R32, R80.reuse, R34, RZ ;  /* 0x000000225020723c */ /* 0x040ff000000018ff */
[C---:B-1----:R-:W-:Y:S08]  /*4350*/  HMMA.16816.F32 R28, R80.reuse, R8, RZ ;  /* 0x00000008501c723c */ /* 0x042ff000000018ff */
[----:B------:R-:W-:Y:S01]  /*4360*/  HMMA.16816.F32 R80, R80, R10, RZ ;  /* 0x0000000a5050723c */ /* 0x000fe200000018ff */
[----:B------:R-:W1:Y:S07]  /*4370*/  LDSM.16.M88.4 R8, [R219+0x9000] ;  /* 0x00900000db08783b */ /* 0x000e6e0000000200 */
[C---:B---3--:R-:W-:Y:S08]  /*4380*/  HMMA.16816.F32 R52, R60.reuse, R56, R52 ;  /* 0x000000383c34723c */ /* 0x048ff00000001834 */
[C---:B------:R-:W-:Y:S01]  /*4390*/  HMMA.16816.F32 R48, R60.reuse, R58, R48 ;  /* 0x0000003a3c30723c */ /* 0x040fe20000001830 */
[----:B------:R-:W3:Y:S07]  /*43a0*/  LDSM.16.M88.4 R56, [R212] ;  /* 0x00000000d438783b */ /* 0x000eee0000000200 */
        /* <DEDUP_REMOVED lines=15> */
[----:B------:R-:W2:Y:S07]  /*44a0*/  LDSM.16.M88.4 R12, [R225+0xa800] ;  /* 0x00a80000e10c783b */ /* 0x000eae0000000200 */
[C---:B-1----:R-:W-:Y:S08]  /*44b0*/  HMMA.16816.F32 R36, R76.reuse, R8, R36 ;  /* 0x000000084c24723c */ /* 0x042ff00000001824 */
[C---:B------:R-:W-:Y:S01]  /*44c0*/  HMMA.16816.F32 R32, R76.reuse, R10, R32 ;  /* 0x0000000a4c20723c */ /* 0x040fe20000001820 */
[----:B------:R-:W1:Y:S07]  /*44d0*/  LDSM.16.M88.4 R8, [R225+0xb000] ;  /* 0x00b00000e108783b */ /* 0x000e6e0000000200 */
[C---:B------:R-:W-:Y:S08]  /*44e0*/  HMMA.16816.F32 R28, R76.reuse, R84, R28 ;  /* 0x000000544c1c723c */ /* 0x040ff0000000181c */
[----:B------:R-:W-:Y:S01]  /*44f0*/  HMMA.16816.F32 R76, R76, R86, R80 ;  /* 0x000000564c4c723c */ /* 0x000fe20000001850 */
[----:B------:R-:W-:Y:S04]  /*4500*/  LDSM.16.M88.4 R80, [R224+0x2000] ;  /* 0x00200000e050783b */ /* 0x000fe80000000200 */
[----:B------:R-:W-:Y:S03]  /*4510*/  LDSM.16.M88.4 R84, [R223+0x3800] ;  /* 0x00380000df54783b */ /* 0x000fe60000000200 */
[C---:B---3--:R-:W-:Y:S08]  /*4520*/  HMMA.16816.F32 R52, R68.reuse, R56, R52 ;  /* 0x000000384434723c */ /* 0x048ff00000001834 */
[C---:B------:R-:W-:Y:S01]  /*4530*/  HMMA.16816.F32 R48, R68.reuse, R58, R48 ;  /* 0x0000003a4430723c */ /* 0x040fe20000001830 */
[----:B------:R-:W3:Y:S07]  /*4540*/  LDSM.16.M88.4 R56, [R223+0x2000] ;  /* 0x00200000df38783b */ /* 0x000eee0000000200 */
[C---:B-----5:R-:W-:Y:S08]  /*4550*/  HMMA.16816.F32 R44, R68.reuse, R24, R44 ;  /* 0x00000018442c723c */ /* 0x060ff0000000182c */
[C---:B------:R-:W-:Y:S01]  /*4560*/  HMMA.16816.F32 R40, R68.reuse, R26, R40 ;  /* 0x0000001a4428723c */ /* 0x040fe20000001828 */
[----:B------:R-:W5:Y:S07]  /*4570*/  LDSM.16.M88.4 R24, [R223+0x2800] ;  /* 0x00280000df18783b */ /* 0x000f6e0000000200 */
[C---:B--2---:R-:W-:Y:S08]  /*4580*/  HMMA.16816.F32 R36, R68.reuse, R20, R36 ;  /* 0x000000144424723c */ /* 0x044ff00000001824 */
[C---:B------:R-:W-:Y:S01]  /*4590*/  HMMA.16816.F32 R32, R68.reuse, R22, R32 ;  /* 0x000000164420723c */ /* 0x040fe20000001820 */
[----:B------:R-:W2:Y:S07]  /*45a0*/  LDSM.16.M88.4 R20, [R223+0x3000] ;  /* 0x00300000df14783b */ /* 0x000eae0000000200 */
[C---:B------:R-:W-:Y:S08]  /*45b0*/  HMMA.16816.F32 R28, R68.reuse, R72, R28 ;  /* 0x00000048441c723c */ /* 0x040ff0000000181c */
[----:B------:R-:W-:Y:S01]  /*45c0*/  HMMA.16816.F32 R76, R68, R74, R76 ;  /* 0x0000004a444c723c */ /* 0x000fe2000000184c */
[----:B------:R-:W-:Y:S04]  /*45d0*/  LDSM.16.M88.4 R68, [R222+0x2000] ;  /* 0x00200000de44783b */ /* 0x000fe80000000200 */
[----:B------:R-:W-:Y:S03]  /*45e0*/  LDSM.16.M88.4 R72, [R219+0xb800] ;  /* 0x00b80000db48783b */ /* 0x000fe60000000200 */
[C---:B----4-:R-:W-:Y:S08]  /*45f0*/  HMMA.16816.F32 R52, R60.reuse, R16, R52 ;  /* 0x000000103c34723c */ /* 0x050ff00000001834 */
        /* <DEDUP_REMOVED lines=14> */
[----:B------:R-:W-:Y:S07]  /*46e0*/  LDSM.16.M88.4 R56, [R212+0x3000] ;  /* 0x00300000d438783b */ /* 0x000fee0000000200 */
        /* <DEDUP_REMOVED lines=25> */
[----:B------:R-:W2:Y:S07]  /*4880*/  LDSM.16.M88.4 R64, [R223+0x4800] ;  /* 0x00480000df40783b */ /* 0x000eae0000000200 */
[C---:B------:R-:W-:Y:S08]  /*4890*/  HMMA.16816.F32 R44, R20.reuse, R60, R44 ;  /* 0x0000003c142c723c */ /* 0x040ff0000000182c */
        /* <DEDUP_REMOVED lines=18> */
[C---:B------:R-:W-:Y:S08]  /*49c0*/  HMMA.16816.F32 R28, R80.reuse, R84, R28 ;  /* 0x00000054501c723c */ /* 0x040ff0000000181c */
[----:B------:R-:W-:Y:S08]  /*49d0*/  HMMA.16816.F32 R76, R80, R86, R76 ;  /* 0x00000056504c723c */ /* 0x000ff0000000184c */
[C---:B-----5:R-:W-:Y:S08]  /*49e0*/  HMMA.16816.F32 R52, R72.reuse, R68, R52 ;  /* 0x000000444834723c */ /* 0x060ff00000001834 */
        /* <DEDUP_REMOVED lines=8> */
[C---:B------:R-:W-:Y:S01]  /*4a70*/  HMMA.16816.F32 R80, R72.reuse, R56, R28 ;  /* 0x000000384850723c */ /* 0x040fe2000000181c */
[----:B------:R-:W5:Y:S07]  /*4a80*/  LDSM.16.M88.4 R28, [R212+0x5000] ;  /* 0x00500000d41c783b */ /* 0x000f6e0000000200 */
[----:B------:R-:W-:Y:S01]  /*4a90*/  HMMA.16816.F32 R76, R72, R58, R76 ;  /* 0x0000003a484c723c */ /* 0x000fe2000000184c */
[----:B------:R-:W-:Y:S07]  /*4aa0*/  LDSM.16.M88.4 R56, [R219+0xe000] ;  /* 0x00e00000db38783b */ /* 0x000fee0000000200 */
[C---:B------:R-:W-:Y:S08]  /*4ab0*/  HMMA.16816.F32 R52, R24.reuse, R20, R52 ;  /* 0x000000141834723c */ /* 0x040ff00000001834 */
[C---:B------:R-:W-:Y:S01]  /*4ac0*/  HMMA.16816.F32 R48, R24.reuse, R22, R48 ;  /* 0x000000161830723c */ /* 0x040fe20000001830 */
[----:B------:R-:W-:Y:S07]  /*4ad0*/  LDSM.16.M88.4 R20, [R223+0x6000] ;  /* 0x00600000df14783b */ /* 0x000fee0000000200 */
[C---:B---3--:R-:W-:Y:S08]  /*4ae0*/  HMMA.16816.F32 R44, R24.reuse, R16, R44 ;  /* 0x00000010182c723c */ /* 0x048ff0000000182c */
[C---:B------:R-:W-:Y:S01]  /*4af0*/  HMMA.16816.F32 R40, R24.reuse, R18, R40 ;  /* 0x000000121828723c */ /* 0x040fe20000001828 */
[----:B------:R-:W-:Y:S07]  /*4b00*/  LDSM.16.M88.4 R16, [R226+0x6000] ;  /* 0x00600000e210783b */ /* 0x000fee0000000200 */
[C---:B----4-:R-:W-:Y:S08]  /*4b10*/  HMMA.16816.F32 R36, R24.reuse, R12, R36 ;  /* 0x0000000c1824723c */ /* 0x050ff00000001824 */
[C---:B------:R-:W-:Y:S01]  /*4b20*/  HMMA.16816.F32 R32, R24.reuse, R14, R32 ;  /* 0x0000000e1820723c */ /* 0x040fe20000001820 */
[----:B------:R-:W3:Y:S07]  /*4b30*/  LDSM.16.M88.4 R12, [R225+0xe000] ;  /* 0x00e00000e10c783b */ /* 0x000eee0000000200 */
[C---:B-1----:R-:W-:Y:S08]  /*4b40*/  HMMA.16816.F32 R80, R24.reuse, R8, R80 ;  /* 0x000000081850723c */ /* 0x042ff00000001850 */
[----:B------:R-:W-:Y:S01]  /*4b50*/  HMMA.16816.F32 R76, R24, R10, R76 ;  /* 0x0000000a184c723c */ /* 0x000fe2000000184c */
[----:B------:R-:W1:Y:S04]  /*4b60*/  LDSM.16.M88.4 R8, [R212+0x5800] ;  /* 0x00580000d408783b */ /* 0x000e680000000200 */
[----:B------:R-:W4:Y:S03]  /*4b70*/  LDSM.16.M88.4 R24, [R224+0x6000] ;  /* 0x00600000e018783b */ /* 0x000f260000000200 */
[C---:B--2---:R-:W-:Y:S08]  /*4b80*/  HMMA.16816.F32 R52, R68.reuse, R64, R52 ;  /* 0x000000404434723c */ /* 0x044ff00000001834 */
[C---:B------:R-:W-:Y:S01]  /*4b90*/  HMMA.16816.F32 R48, R68.reuse, R66, R48 ;  /* 0x000000424430723c */ /* 0x040fe20000001830 */
[----:B------:R-:W-:Y:S07]  /*4ba0*/  LDSM.16.M88.4 R64, [R212+0x6000] ;  /* 0x00600000d440783b */ /* 0x000fee0000000200 */
[----:B-----5:R-:W-:Y:S08]  /*4bb0*/  HMMA.16816.F32 R36, R68, R28, R36 ;  /* 0x0000001c4424723c */ /* 0x020ff00000001824 */
[C---:B---3--:R-:W-:Y:S08]  /*4bc0*/  HMMA.16816.F32 R52, R16.reuse, R12, R52 ;  /* 0x0000000c1034723c */ /* 0x048ff00000001834 */
[----:B------:R-:W-:Y:S01]  /*4bd0*/  HMMA.16816.F32 R48, R16, R14, R48 ;  /* 0x0000000e1030723c */ /* 0x000fe20000001830 */
[----:B------:R-:W-:Y:S07]  /*4be0*/  LDSM.16.M88.4 R12, [R223+0x6800] ;  /* 0x00680000df0c783b */ /* 0x000fee0000000200 */
[C---:B------:R-:W-:Y:S01]  /*4bf0*/  HMMA.16816.F32 R32, R68.reuse, R30, R32 ;  /* 0x0000001e4420723c */ /* 0x040fe20000001820 */
[----:B------:R-:W2:Y:S07]  /*4c00*/  LDSM.16.M88.4 R28, [R225+0xe800] ;  /* 0x00e80000e11c783b */ /* 0x000eae0000000200 */
[C---:B-1----:R-:W-:Y:S08]  /*4c10*/  HMMA.16816.F32 R80, R68.reuse, R8, R80 ;  /* 0x000000084450723c */ /* 0x042ff00000001850 */
[C---:B------:R-:W-:Y:S01]  /*4c20*/  HMMA.16816.F32 R76, R68.reuse, R10, R76 ;  /* 0x0000000a444c723c */ /* 0x040fe2000000184c */
[----:B------:R-:W1:Y:S07]  /*4c30*/  LDSM.16.M88.4 R8, [R222+0x6000] ;  /* 0x00600000de08783b */ /* 0x000e6e0000000200 */
[C---:B------:R-:W-:Y:S08]  /*4c40*/  HMMA.16816.F32 R44, R68.reuse, R60, R44 ;  /* 0x0000003c442c723c */ /* 0x040ff0000000182c */
[----:B------:R-:W-:Y:S01]  /*4c50*/  HMMA.16816.F32 R40, R68, R62, R40 ;  /* 0x0000003e4428723c */ /* 0x000fe20000001828 */
[----:B------:R-:W3:Y:S07]  /*4c60*/  LDSM.16.M88.4 R60, [R225+0xf000] ;  /* 0x00f00000e13c783b */ /* 0x000eee0000000200 */
[C---:B----4-:R-:W-:Y:S08]  /*4c70*/  HMMA.16816.F32 R52, R24.reuse, R20, R52 ;  /* 0x000000141834723c */ /* 0x050ff00000001834 */
[----:B------:R-:W-:Y:S01]  /*4c80*/  HMMA.16816.F32 R48, R24, R22, R48 ;  /* 0x000000161830723c */ /* 0x000fe20000001830 */
[----:B------:R-:W4:Y:S07]  /*4c90*/  LDSM.16.M88.4 R20, [R225+0xf800] ;  /* 0x00f80000e114783b */ /* 0x000f2e0000000200 */
[C---:B--2---:R-:W-:Y:S01]  /*4ca0*/  HMMA.16816.F32 R68, R16.reuse, R28, R44 ;  /* 0x0000001c1044723c */ /* 0x044fe2000000182c */
[----:B------:R-:W-:Y:S07]  /*4cb0*/  LDSM.16.M88.4 R44, [R221+0x6000] ;  /* 0x00600000dd2c783b */ /* 0x000fee0000000200 */
[----:B------:R-:W-:Y:S01]  /*4cc0*/  HMMA.16816.F32 R40, R16, R30, R40 ;  /* 0x0000001e1028723c */ /* 0x000fe20000001828 */
[----:B------:R-:W2:Y:S07]  /*4cd0*/  LDSM.16.M88.4 R28, [R223+0x7000] ;  /* 0x00700000df1c783b */ /* 0x000eae0000000200 */
[C---:B-1----:R-:W-:Y:S08]  /*4ce0*/  HMMA.16816.F32 R52, R8.reuse, R56, R52 ;  /* 0x000000380834723c */ /* 0x042ff00000001834 */
[----:B------:R-:W-:Y:S01]  /*4cf0*/  HMMA.16816.F32 R48, R8, R58, R48 ;  /* 0x0000003a0830723c */ /* 0x000fe20000001830 */
[----:B------:R-:W1:Y:S07]  /*4d00*/  LDSM.16.M88.4 R56, [R223+0x7800] ;  /* 0x00780000df38783b */ /* 0x000e6e0000000200 */
[C---:B---3--:R-:W-:Y:S01]  /*4d10*/  HMMA.16816.F32 R72, R16.reuse, R60, R36 ;  /* 0x0000003c1048723c */ /* 0x048fe20000001824 */
[----:B------:R-:W3:Y:S07]  /*4d20*/  LDSM.16.M88.4 R36, [R219+0xe800] ;  /* 0x00e80000db24783b */ /* 0x000eee0000000200 */
[C---:B----4-:R-:W-:Y:S08]  /*4d30*/  HMMA.16816.F32 R80, R16.reuse, R20, R80 ;  /* 0x000000141050723c */ /* 0x050ff00000001850 */
[----:B------:R-:W-:Y:S01]  /*4d40*/  HMMA.16816.F32 R76, R16, R22, R76 ;  /* 0x00000016104c723c */ /* 0x000fe2000000184c */
[----:B------:R-:W-:Y:S07]  /*4d50*/  LDSM.16.M88.4 R20, [R212+0x7000] ;  /* 0x00700000d414783b */ /* 0x000fee0000000200 */
[C---:B------:R-:W-:Y:S08]  /*4d60*/  HMMA.16816.F32 R68, R24.reuse, R12, R68 ;  /* 0x0000000c1844723c */ /* 0x040ff00000001844 */
[----:B------:R-:W-:Y:S01]  /*4d70*/  HMMA.16816.F32 R40, R24, R14, R40 ;  /* 0x0000000e1828723c */ /* 0x000fe20000001828 */
[----:B------:R-:W4:Y:S07]  /*4d80*/  LDSM.16.M88.4 R12, [R219+0xf000] ;  /* 0x00f00000db0c783b */ /* 0x000f2e0000000200 */
[----:B------:R-:W-:Y:S01]  /*4d90*/  HMMA.16816.F32 R32, R16, R62, R32 ;  /* 0x0000003e1020723c */ /* 0x000fe20000001820 */
[----:B------:R-:W5:Y:S04]  /*4da0*/  LDSM.16.M88.4 R16, [R219+0xf800] ;  /* 0x00f80000db10783b */ /* 0x000f680000000200 */
[----:B------:R-:W4:Y:S03]  /*4db0*/  LDSM.16.M88.4 R60, [R212+0x6800] ;  /* 0x00680000d43c783b */ /* 0x000f260000000200 */
[C---:B--2---:R-:W-:Y:S08]  /*4dc0*/  HMMA.16816.F32 R72, R24.reuse, R28, R72 ;  /* 0x0000001c1848723c */ /* 0x044ff00000001848 */
[C---:B-1----:R-:W-:Y:S08]  /*4dd0*/  HMMA.16816.F32 R80, R24.reuse, R56, R80 ;  /* 0x000000381850723c */ /* 0x042ff00000001850 */
[----:B------:R-:W-:Y:S08]  /*4de0*/  HMMA.16816.F32 R76, R24, R58, R76 ;  /* 0x0000003a184c723c */ /* 0x000ff0000000184c */
[----:B---3--:R-:W-:Y:S08]  /*4df0*/  HMMA.16816.F32 R68, R8, R36, R68 ;  /* 0x000000240844723c */ /* 0x008ff00000001844 */
[----:B------:R-:W-:Y:S08]  /*4e00*/  HMMA.16816.F32 R52, R44, R64, R52 ;  /* 0x000000402c34723c */ /* 0x000ff00000001834 */
[C---:B------:R-:W-:Y:S08]  /*4e10*/  HMMA.16816.F32 R40, R8.reuse, R38, R40 ;  /* 0x000000260828723c */ /* 0x040ff00000001828 */
[----:B----4-:R-:W-:Y:S08]  /*4e20*/  HMMA.16816.F32 R72, R8, R12, R72 ;  /* 0x0000000c0848723c */ /* 0x010ff00000001848 */
[----:B------:R-:W-:Y:S01]  /*4e30*/  HMMA.16816.F32 R32, R24, R30, R32 ;  /* 0x0000001e1820723c */ /* 0x000fe20000001820 */
[----:B------:R-:W-:-:S02]  /*4e40*/  FMUL.FTZ R2, R52, c[0x0][0x2ec] ;  /* 0x0000bb0034027a20 */ /* 0x000fc40000410000 */
[----:B------:R-:W-:Y:S02]  /*4e50*/  FMUL.FTZ R28, R53, c[0x0][0x2ec] ;  /* 0x0000bb00351c7a20 */ /* 0x000fe40000410000 */
[----:B------:R-:W-:Y:S02]  /*4e60*/  FMUL.FTZ R29, R54, c[0x0][0x2ec] ;  /* 0x0000bb00361d7a20 */ /* 0x000fe40000410000 */
[----:B------:R-:W1:Y:S01]  /*4e70*/  MUFU.TANH R2, R2 ;  /* 0x0000000200027308 */ /* 0x000e620000002400 */
[----:B-----5:R-:W-:Y:S01]  /*4e80*/  HMMA.16816.F32 R80, R8, R16, R80 ;  /* 0x000000100850723c */ /* 0x020fe20000001850 */
[----:B------:R-:W-:-:S06]  /*4e90*/  FMUL.FTZ R24, R55, c[0x0][0x2ec] ;  /* 0x0000bb0037187a20 */ /* 0x000fcc0000410000 */
[----:B------:R-:W2:Y:S01]  /*4ea0*/  MUFU.TANH R28, R28 ;  /* 0x0000001c001c7308 */ /* 0x000ea20000002400 */
[----:B------:R-:W-:Y:S01]  /*4eb0*/  HMMA.16816.F32 R76, R8, R18, R76 ;  /* 0x00000012084c723c */ /* 0x000fe2000000184c */
[----:B------:R-:W3:Y:S01]  /*4ec0*/  LDSM.16.M88.4 R16, [R212+0x7800] ;  /* 0x00780000d410783b */ /* 0x000ee20000000200 */
[----:B------:R-:W-:-:S05]  /*4ed0*/  DEPBAR.LE SB0, 0x0 ;  /* 0x000080000000791a */ /* 0x000fca0000000000 */
[----:B------:R-:W4:Y:S01]  /*4ee0*/  MUFU.TANH R29, R29 ;  /* 0x0000001d001d7308 */ /* 0x000f220000002400 */
[C---:B------:R-:W-:Y:S07]  /*4ef0*/  HMMA.16816.F32 R48, R44.reuse, R66, R48 ;  /* 0x000000422c30723c */ /* 0x040fee0000001830 */
[----:B------:R-:W5:Y:S01]  /*4f00*/  MUFU.TANH R24, R24 ;  /* 0x0000001800187308 */ /* 0x000f620000002400 */
[C---:B------:R-:W-:Y:S08]  /*4f10*/  HMMA.16816.F32 R68, R44.reuse, R60, R68 ;  /* 0x0000003c2c44723c */ /* 0x040ff00000001844 */
[C---:B------:R-:W-:Y:S08]  /*4f20*/  HMMA.16816.F32 R40, R44.reuse, R62, R40 ;  /* 0x0000003e2c28723c */ /* 0x040ff00000001828 */
[----:B------:R-:W-:Y:S01]  /*4f30*/  HMMA.16816.F32 R72, R44, R20, R72 ;  /* 0x000000142c48723c */ /* 0x000fe20000001848 */
[----:B------:R-:W-:-:S02]  /*4f40*/  FMUL.FTZ R25, R48, c[0x0][0x2ec] ;  /* 0x0000bb0030197a20 */ /* 0x000fc40000410000 */
[----:B------:R-:W-:Y:S02]  /*4f50*/  FMUL.FTZ R26, R49, c[0x0][0x2ec] ;  /* 0x0000bb00311a7a20 */ /* 0x000fe40000410000 */
[----:B------:R-:W-:Y:S02]  /*4f60*/  FMUL.FTZ R12, R50, c[0x0][0x2ec] ;  /* 0x0000bb00320c7a20 */ /* 0x000fe40000410000 */
[----:B------:R-:W-:Y:S01]  /*4f70*/  IMAD.U32 R20, RZ, RZ, UR27 ;  /* 0x0000001bff147e24 */ /* 0x000fe2000f8e00ff */
[----:B------:R-:W-:Y:S01]  /*4f80*/  HMMA.16816.F32 R32, R8, R14, R32 ;  /* 0x0000000e0820723c */ /* 0x000fe20000001820 */
[----:B------:R-:W1:Y:S01]  /*4f90*/  MUFU.TANH R25, R25 ;  /* 0x0000001900197308 */ /* 0x000e620000002400 */
[----:B------:R-:W-:Y:S02]  /*4fa0*/  FMUL.FTZ R13, R51, c[0x0][0x2ec] ;  /* 0x0000bb00330d7a20 */ /* 0x000fe40000410000 */
[----:B------:R-:W-:Y:S02]  /*4fb0*/  IMAD R20, R20, 0x40, R239 ;  /* 0x0000004014147824 */ /* 0x000fe400078e02ef */
[----:B------:R-:W-:-:S02]  /*4fc0*/  FMUL.FTZ R27, R69, c[0x0][0x2ec] ;  /* 0x0000bb00451b7a20 */ /* 0x000fc40000410000 */
[----:B------:R-:W-:Y:S01]  /*4fd0*/  FMUL.FTZ R15, R68, c[0x0][0x2ec] ;  /* 0x0000bb00440f7a20 */ /* 0x000fe20000410000 */
[C---:B------:R-:W-:Y:S01]  /*4fe0*/  IADD3 R6, R20.reuse, 0x1, RZ ;  /* 0x0000000114067810 */ /* 0x040fe20007ffe0ff */
[----:B------:R-:W-:Y:S01]  /*4ff0*/  MUFU.TANH R26, R26 ;  /* 0x0000001a001a7308 */ /* 0x000fe20000002400 */
[----:B------:R-:W-:Y:S01]  /*5000*/  IADD3 R4, R20, 0x8, RZ ;  /* 0x0000000814047810 */ /* 0x000fe20007ffe0ff */
[----:B------:R-:W-:Y:S01]  /*5010*/  FMUL.FTZ R37, R70, c[0x0][0x2ec] ;  /* 0x0000bb0046257a20 */ /* 0x000fe20000410000 */
[-C--:B------:R-:W-:Y:S01]  /*5020*/  ISETP.GE.AND P2, PT, R6, R237.reuse, PT ;  /* 0x000000ed0600720c */ /* 0x080fe20003f46270 */
[C---:B---3--:R-:W-:Y:S01]  /*5030*/  HMMA.16816.F32 R80, R44.reuse, R16, R80 ;  /* 0x000000102c50723c */ /* 0x048fe20000001850 */
[----:B------:R-:W-:Y:S01]  /*5040*/  ISETP.GE.AND P5, PT, R4, R237, PT ;  /* 0x000000ed0400720c */ /* 0x000fe20003fa6270 */
[----:B------:R-:W-:Y:S01]  /*5050*/  FMUL.FTZ R36, R71, c[0x0][0x2ec] ;  /* 0x0000bb0047247a20 */ /* 0x000fe20000410000 */
[-C--:B------:R-:W-:Y:S01]  /*5060*/  ISETP.GE.AND P4, PT, R6, R231.reuse, PT ;  /* 0x000000e70600720c */ /* 0x080fe20003f86270 */
[----:B------:R-:W3:Y:S01]  /*5070*/  MUFU.TANH R12, R12 ;  /* 0x0000000c000c7308 */ /* 0x000ee20000002400 */
[----:B------:R-:W-:Y:S01]  /*5080*/  ISETP.GE.AND P0, PT, R4, R231, PT ;  /* 0x000000e70400720c */ /* 0x000fe20003f06270 */
[----:B------:R-:W-:Y:S01]  /*5090*/  FMUL.FTZ R31, R40, c[0x0][0x2ec] ;  /* 0x0000bb00281f7a20 */ /* 0x000fe20000410000 */
[C---:B------:R-:W-:Y:S01]  /*50a0*/  ISETP.GE.AND P1, PT, R20.reuse, R237, PT ;  /* 0x000000ed1400720c */ /* 0x040fe20003f26270 */
[----:B------:R-:W-:Y:S01]  /*50b0*/  FMUL.FTZ R30, R41, c[0x0][0x2ec] ;  /* 0x0000bb00291e7a20 */ /* 0x000fe20000410000 */
[----:B------:R-:W-:Y:S01]  /*50c0*/  ISETP.GE.AND P3, PT, R20, R231, PT ;  /* 0x000000e71400720c */ /* 0x000fe20003f66270 */
[C---:B------:R-:W-:Y:S01]  /*50d0*/  HMMA.16816.F32 R32, R44.reuse, R22, R32 ;  /* 0x000000162c20723c */ /* 0x040fe20000001820 */
[C---:B------:R-:W-:Y:S01]  /*50e0*/  ISETP.LT.OR P2, PT, R6.reuse, R238, P2 ;  /* 0x000000ee0600720c */ /* 0x040fe20001741670 */
[----:B------:R-:W2:Y:S01]  /*50f0*/  MUFU.TANH R13, R13 ;  /* 0x0000000d000d7308 */ /* 0x000ea20000002400 */
[----:B------:R-:W-:Y:S01]  /*5100*/  ISETP.LT.OR P4, PT, R6, R236, P4 ;  /* 0x000000ec0600720c */ /* 0x000fe20002781670 */
[----:B------:R-:W-:Y:S01]  /*5110*/  FMUL.FTZ R42, R42, c[0x0][0x2ec] ;  /* 0x0000bb002a2a7a20 */ /* 0x000fe20000410000 */
[C---:B------:R-:W-:Y:S01]  /*5120*/  ISETP.LT.OR P5, PT, R4.reuse, R238, P5 ;  /* 0x000000ee0400720c */ /* 0x040fe20002fa1670 */
[----:B------:R-:W-:Y:S01]  /*5130*/  FMUL.FTZ R73, R73, c[0x0][0x2ec] ;  /* 0x0000bb0049497a20 */ /* 0x000fe20000410000 */
[----:B------:R-:W-:Y:S01]  /*5140*/  ISETP.LT.OR P0, PT, R4, R236, P0 ;  /* 0x000000ec0400720c */ /* 0x000fe20000701670 */
[----:B------:R-:W-:Y:S01]  /*5150*/  HMMA.16816.F32 R76, R44, R18, R76 ;  /* 0x000000122c4c723c */ /* 0x000fe2000000184c */
[C---:B------:R-:W-:Y:S01]  /*5160*/  ISETP.LT.OR P1, PT, R20.reuse, R238, P1 ;  /* 0x000000ee1400720c */ /* 0x040fe20000f21670 */
[----:B------:R-:W3:Y:S01]  /*5170*/  MUFU.TANH R15, R15 ;  /* 0x0000000f000f7308 */ /* 0x000ee20000002400 */
[C---:B------:R-:W-:Y:S01]  /*5180*/  IADD3 R6, R20.reuse, 0x9, RZ ;  /* 0x0000000914067810 */ /* 0x040fe20007ffe0ff */
[----:B------:R-:W-:Y:S01]  /*5190*/  FMUL.FTZ R38, R43, c[0x0][0x2ec] ;  /* 0x0000bb002b267a20 */ /* 0x000fe20000410000 */
[----:B------:R-:W-:Y:S01]  /*51a0*/  IADD3 R4, R20, 0x10, RZ ;  /* 0x0000001014047810 */ /* 0x000fe20007ffe0ff */
[----:B------:R-:W-:Y:S01]  /*51b0*/  FMUL.FTZ R72, R72, c[0x0][0x2ec] ;  /* 0x0000bb0048487a20 */ /* 0x000fe20000410000 */
[----:B------:R-:W-:Y:S01]  /*51c0*/  ISETP.LT.OR P3, PT, R20, R236, P3 ;  /* 0x000000ec1400720c */ /* 0x000fe20001f61670 */
[----:B------:R-:W-:Y:S01]  /*51d0*/  FMUL.FTZ R74, R74, c[0x0][0x2ec] ;  /* 0x0000bb004a4a7a20 */ /* 0x000fe20000410000 */
[----:B-1----:R-:W-:Y:S01]  /*51e0*/  FSEL R21, R2, -INF , !P1 ;  /* 0xff80000002157808 */ /* 0x002fe20004800000 */
[----:B------:R-:W-:Y:S01]  /*51f0*/  MUFU.TANH R27, R27 ;  /* 0x0000001b001b7308 */ /* 0x000fe20000002400 */
[----:B--2---:R-:W-:Y:S01]  /*5200*/  FSEL R14, R28, -INF , !P2 ;  /* 0xff8000001c0e7808 */ /* 0x004fe20005000000 */
[----:B------:R-:W-:Y:S01]  /*5210*/  FMUL.FTZ R82, R82, c[0x0][0x2ec] ;  /* 0x0000bb0052527a20 */ /* 0x000fe20000410000 */
[-C--:B------:R-:W-:Y:S01]  /*5220*/  ISETP.GE.AND P6, PT, R6, R237.reuse, PT ;  /* 0x000000ed0600720c */ /* 0x080fe20003fc6270 */
[----:B------:R-:W-:Y:S01]  /*5230*/  FMUL.FTZ R75, R75, c[0x0][0x2ec] ;  /* 0x0000bb004b4b7a20 */ /* 0x000fe20000410000 */
[----:B------:R-:W-:Y:S01]  /*5240*/  ISETP.GE.AND P1, PT, R4, R237, PT ;  /* 0x000000ed0400720c */ /* 0x000fe20003f26270 */
[----:B------:R-:W-:Y:S01]  /*5250*/  FMUL.FTZ R32, R32, c[0x0][0x2ec] ;  /* 0x0000bb0020207a20 */ /* 0x000fe20000410000 */
[-C--:B------:R-:W-:Y:S01]  /*5260*/  ISETP.GE.AND P2, PT, R4, R231.reuse, PT ;  /* 0x000000e70400720c */ /* 0x080fe20003f46270 */
[----:B------:R-:W1:Y:S01]  /*5270*/  MUFU.TANH R37, R37 ;  /* 0x0000002500257308 */ /* 0x000e620000002400 */
[----:B----4-:R-:W-:Y:S01]  /*5280*/  FSEL R2, R29, -INF , !P3 ;  /* 0xff8000001d027808 */ /* 0x010fe20005800000 */
[----:B------:R-:W-:Y:S01]  /*5290*/  FMUL.FTZ R33, R33, c[0x0][0x2ec] ;  /* 0x0000bb0021217a20 */ /* 0x000fe20000410000 */
[----:B------:R-:W-:Y:S01]  /*52a0*/  ISETP.GE.AND P3, PT, R6, R231, PT ;  /* 0x000000e70600720c */ /* 0x000fe20003f66270 */
[----:B------:R-:W-:Y:S01]  /*52b0*/  FMUL.FTZ R34, R34, c[0x0][0x2ec] ;  /* 0x0000bb0022227a20 */ /* 0x000fe20000410000 */
[-C--:B------:R-:W-:Y:S01]  /*52c0*/  ISETP.LT.OR P6, PT, R6, R238.reuse, P6 ;  /* 0x000000ee0600720c */ /* 0x080fe200037c1670 */
[----:B------:R-:W-:Y:S01]  /*52d0*/  FMUL.FTZ R35, R35, c[0x0][0x2ec] ;  /* 0x0000bb0023237a20 */ /* 0x000fe20000410000 */
[C---:B------:R-:W-:Y:S01]  /*52e0*/  ISETP.LT.OR P1, PT, R4.reuse, R238, P1 ;  /* 0x000000ee0400720c */ /* 0x040fe20000f21670 */
[----:B------:R-:W2:Y:S01]  /*52f0*/  MUFU.TANH R36, R36 ;  /* 0x0000002400247308 */ /* 0x000ea20000002400 */
[-C--:B------:R-:W-:Y:S01]  /*5300*/  ISETP.LT.OR P2, PT, R4, R236.reuse, P2 ;  /* 0x000000ec0400720c */ /* 0x080fe20001741670 */
[----:B------:R-:W-:Y:S01]  /*5310*/  FMUL.FTZ R80, R80, c[0x0][0x2ec] ;  /* 0x0000bb0050507a20 */ /* 0x000fe20000410000 */
[C---:B------:R-:W-:Y:S01]  /*5320*/  IADD3 R9, R20.reuse, 0x11, RZ ;  /* 0x0000001114097810 */ /* 0x040fe20007ffe0ff */
[----:B------:R-:W-:Y:S01]  /*5330*/  FMUL.FTZ R28, R79, c[0x0][0x2ec] ;  /* 0x0000bb004f1c7a20 */ /* 0x000fe20000410000 */
[----:B------:R-:W-:Y:S01]  /*5340*/  IADD3 R4, R20, 0x18, RZ ;  /* 0x0000001814047810 */ /* 0x000fe20007ffe0ff */
[----:B------:R-:W-:Y:S01]  /*5350*/  FMUL.FTZ R81, R81, c[0x0][0x2ec] ;  /* 0x0000bb0051517a20 */ /* 0x000fe20000410000 */
[----:B------:R-:W-:Y:S01]  /*5360*/  ISETP.LT.OR P3, PT, R6, R236, P3 ;  /* 0x000000ec0600720c */ /* 0x000fe20001f61670 */
[----:B------:R-:W4:Y:S01]  /*5370*/  MUFU.TANH R31, R31 ;  /* 0x0000001f001f7308 */ /* 0x000f220000002400 */
[----:B-----5:R-:W-:Y:S01]  /*5380*/  FSEL R24, R24, -INF , !P4 ;  /* 0xff80000018187808 */ /* 0x020fe20006000000 */
[----:B------:R-:W-:Y:S01]  /*5390*/  FMUL.FTZ R83, R83, c[0x0][0x2ec] ;  /* 0x0000bb0053537a20 */ /* 0x000fe20000410000 */
[----:B------:R-:W-:Y:S01]  /*53a0*/  FSEL R25, R25, -INF , !P5 ;  /* 0xff80000019197808 */ /* 0x000fe20006800000 */
[----:B------:R-:W-:Y:S01]  /*53b0*/  FMUL.FTZ R76, R76, c[0x0][0x2ec] ;  /* 0x0000bb004c4c7a20 */ /* 0x000fe20000410000 */
[----:B---3--:R-:W-:-:S02]  /*53c0*/  FSEL R6, R12, -INF , !P0 ;  /* 0xff8000000c067808 */ /* 0x008fc40004000000 */
[----:B------:R-:W-:Y:S01]  /*53d0*/  FSEL R23, R26, -INF , !P6 ;  /* 0xff8000001a177808 */ /* 0x000fe20007000000 */
[----:B------:R-:W3:Y:S01]  /*53e0*/  MUFU.TANH R30, R30 ;  /* 0x0000001e001e7308 */ /* 0x000ee20000002400 */
[CC--:B------:R-:W-:Y:S02]  /*53f0*/  ISETP.GE.AND P4, PT, R9.reuse, R237.reuse, PT ;  /* 0x000000ed0900720c */ /* 0x0c0fe40003f86270 */
[C---:B------:R-:W-:Y:S02]  /*5400*/  ISETP.GE.AND P5, PT, R4.reuse, R237, PT ;  /* 0x000000ed0400720c */ /* 0x040fe40003fa6270 */
[-C--:B------:R-:W-:Y:S02]  /*5410*/  ISETP.GE.AND P0, PT, R9, R231.reuse, PT ;  /* 0x000000e70900720c */ /* 0x080fe40003f06270 */
[----:B------:R-:W-:Y:S01]  /*5420*/  ISETP.GE.AND P6, PT, R4, R231, PT ;  /* 0x000000e70400720c */ /* 0x000fe20003fc6270 */
[----:B------:R-:W5:Y:S01]  /*5430*/  MUFU.TANH R8, R42 ;  /* 0x0000002a00087308 */ /* 0x000f620000002400 */
[----:B------:R-:W-:-:S02]  /*5440*/  IADD3 R10, R20, 0x19, RZ ;  /* 0x00000019140a7810 */ /* 0x000fc40007ffe0ff */
[C---:B------:R-:W-:Y:S02]  /*5450*/  ISETP.LT.OR P4, PT, R9.reuse, R238, P4 ;  /* 0x000000ee0900720c */ /* 0x040fe40002781670 */
[----:B------:R-:W-:Y:S02]  /*5460*/  ISETP.LT.OR P0, PT, R9, R236, P0 ;  /* 0x000000ec0900720c */ /* 0x000fe40000701670 */
[C---:B------:R-:W-:Y:S01]  /*5470*/  ISETP.LT.OR P5, PT, R4.reuse, R238, P5 ;  /* 0x000000ee0400720c */ /* 0x040fe20002fa1670 */
[----:B------:R-:W2:Y:S01]  /*5480*/  MUFU.TANH R179, R73 ;  /* 0x0000004900b37308 */ /* 0x000ea20000002400 */
[----:B------:R-:W-:Y:S02]  /*5490*/  ISETP.LT.OR P6, PT, R4, R236, P6 ;  /* 0x000000ec0400720c */ /* 0x000fe400037c1670 */
[----:B------:R-:W-:Y:S02]  /*54a0*/  IADD3 R9, R20, 0x20, RZ ;  /* 0x0000002014097810 */ /* 0x000fe40007ffe0ff */
[----:B------:R-:W-:-:S02]  /*54b0*/  FSEL R4, R13, -INF , !P3 ;  /* 0xff8000000d047808 */ /* 0x000fc40005800000 */
[CC--:B------:R-:W-:Y:S01]  /*54c0*/  ISETP.GE.AND P3, PT, R10.reuse, R237.reuse, PT ;  /* 0x000000ed0a00720c */ /* 0x0c0fe20003f66270 */
[----:B------:R-:W2:Y:S01]  /*54d0*/  MUFU.TANH R38, R38 ;  /* 0x0000002600267308 */ /* 0x000ea20000002400 */
[----:B------:R-:W-:Y:S02]  /*54e0*/  FSEL R15, R15, -INF , !P1 ;  /* 0xff8000000f0f7808 */ /* 0x000fe40004800000 */
[----:B-1----:R-:W-:Y:S02]  /*54f0*/  FSEL R12, R37, -INF , !P2 ;  /* 0xff800000250c7808 */ /* 0x002fe40005000000 */
[----:B------:R-:W-:Y:S02]  /*5500*/  FSEL R13, R27, -INF , !P4 ;  /* 0xff8000001b0d7808 */ /* 0x000fe40006000000 */
[----:B------:R-:W-:Y:S01]  /*5510*/  ISETP.GE.AND P1, PT, R9, R237, PT ;  /* 0x000000ed0900720c */ /* 0x000fe20003f26270 */
[----:B------:R-:W1:Y:S01]  /*5520*/  MUFU.TANH R185, R72 ;  /* 0x0000004800b97308 */ /* 0x000e620000002400 */
[----:B------:R-:W-:-:S02]  /*5530*/  ISETP.GE.AND P2, PT, R10, R231, PT ;  /* 0x000000e70a00720c */ /* 0x000fc40003f46270 */
[C---:B------:R-:W-:Y:S02]  /*5540*/  ISETP.GE.AND P4, PT, R9.reuse, R231, PT ;  /* 0x000000e70900720c */ /* 0x040fe40003f86270 */
[----:B------:R-:W-:Y:S02]  /*5550*/  ISETP.LT.OR P3, PT, R10, R238, P3 ;  /* 0x000000ee0a00720c */ /* 0x000fe40001f61670 */
[C---:B------:R-:W-:Y:S01]  /*5560*/  IADD3 R16, R20.reuse, 0x21, RZ ;  /* 0x0000002114107810 */ /* 0x040fe20007ffe0ff */
[----:B------:R-:W1:Y:S01]  /*5570*/  MUFU.TANH R180, R74 ;  /* 0x0000004a00b47308 */ /* 0x000e620000002400 */
[----:B------:R-:W-:Y:S02]  /*5580*/  IADD3 R17, R20, 0x28, RZ ;  /* 0x0000002814117810 */ /* 0x000fe40007ffe0ff */
[----:B------:R-:W-:Y:S02]  /*5590*/  ISETP.LT.OR P2, PT, R10, R236, P2 ;  /* 0x000000ec0a00720c */ /* 0x000fe40001741670 */
[----:B------:R-:W-:-:S02]  /*55a0*/  ISETP.LT.OR P1, PT, R9, R238, P1 ;  /* 0x000000ee0900720c */ /* 0x000fc40000f21670 */
[----:B------:R-:W-:Y:S01]  /*55b0*/  ISETP.LT.OR P4, PT, R9, R236, P4 ;  /* 0x000000ec0900720c */ /* 0x000fe20002781670 */
[----:B------:R-:W1:Y:S01]  /*55c0*/  MUFU.TANH R186, R82 ;  /* 0x0000005200ba7308 */ /* 0x000e620000002400 */
[----:B--2---:R-:W-:Y:S02]  /*55d0*/  FSEL R10, R36, -INF , !P0 ;  /* 0xff800000240a7808 */ /* 0x004fe40004000000 */
[----:B----4-:R-:W-:Y:S01]  /*55e0*/  FSEL R11, R31, -INF , !P5 ;  /* 0xff8000001f0b7808 */ /* 0x010fe20006800000 */
[----:B------:R-:W-:Y:S01]  /*55f0*/  FMUL.FTZ R31, R77, c[0x0][0x2ec] ;  /* 0x0000bb004d1f7a20 */ /* 0x000fe20000410000 */
[----:B---3--:R-:W-:Y:S01]  /*5600*/  FSEL R9, R30, -INF , !P3 ;  /* 0xff8000001e097808 */ /* 0x008fe20005800000 */
[----:B------:R-:W-:Y:S01]  /*5610*/  FMUL.FTZ R30, R78, c[0x0][0x2ec] ;  /* 0x0000bb004e1e7a20 */ /* 0x000fe20000410000 */
[-C--:B------:R-:W-:Y:S01]  /*5620*/  ISETP.GE.AND P0, PT, R16, R237.reuse, PT ;  /* 0x000000ed1000720c */ /* 0x080fe20003f06270 */
[----:B------:R-:W2:Y:S01]  /*5630*/  MUFU.TANH R192, R75 ;  /* 0x0000004b00c07308 */ /* 0x000ea20000002400 */
[----:B------:R-:W-:-:S02]  /*5640*/  ISETP.GE.AND P5, PT, R17, R237, PT ;  /* 0x000000ed1100720c */ /* 0x000fc40003fa6270 */
[C---:B------:R-:W-:Y:S02]  /*5650*/  ISETP.GE.AND P3, PT, R17.reuse, R231, PT ;  /* 0x000000e71100720c */ /* 0x040fe40003f66270 */
[-C--:B------:R-:W-:Y:S02]  /*5660*/  ISETP.LT.OR P0, PT, R16, R238.reuse, P0 ;  /* 0x000000ee1000720c */ /* 0x080fe40000701670 */
[C---:B------:R-:W-:Y:S01]  /*5670*/  ISETP.LT.OR P5, PT, R17.reuse, R238, P5 ;  /* 0x000000ee1100720c */ /* 0x040fe20002fa1670 */
[----:B------:R-:W3:Y:S01]  /*5680*/  MUFU.TANH R183, R32 ;  /* 0x0000002000b77308 */ /* 0x000ee20000002400 */
[----:B------:R-:W-:Y:S02]  /*5690*/  ISETP.LT.OR P3, PT, R17, R236, P3 ;  /* 0x000000ec1100720c */ /* 0x000fe40001f61670 */
[----:B------:R-:W-:Y:S02]  /*56a0*/  IADD3 R17, R20, 0x30, RZ ;  /* 0x0000003014117810 */ /* 0x000fe40007ffe0ff */
[----:B-----5:R-:W-:-:S02]  /*56b0*/  FSEL R8, R8, -INF , !P6 ;  /* 0xff80000008087808 */ /* 0x020fc40007000000 */
[----:B------:R-:W-:Y:S01]  /*56c0*/  FSEL R179, R179, -INF , !P0 ;  /* 0xff800000b3b37808 */ /* 0x000fe20004000000 */
[----:B------:R-:W-:Y:S01]  /*56d0*/  MUFU.TANH R181, R33 ;  /* 0x0000002100b57308 */ /* 0x000fe20000002400 */
[-C--:B------:R-:W-:Y:S02]  /*56e0*/  ISETP.GE.AND P6, PT, R16, R231.reuse, PT ;  /* 0x000000e71000720c */ /* 0x080fe40003fc6270 */
[C---:B------:R-:W-:Y:S02]  /*56f0*/  ISETP.GE.AND P0, PT, R17.reuse, R231, PT ;  /* 0x000000e71100720c */ /* 0x040fe40003f06270 */
[----:B------:R-:W-:Y:S02]  /*5700*/  IADD3 R18, R20, 0x29, RZ ;  /* 0x0000002914127810 */ /* 0x000fe40007ffe0ff */
[-C--:B------:R-:W-:Y:S01]  /*5710*/  ISETP.LT.OR P6, PT, R16, R236.reuse, P6 ;  /* 0x000000ec1000720c */ /* 0x080fe200037c1670 */
[----:B------:R-:W4:Y:S01]  /*5720*/  MUFU.TANH R182, R34 ;  /* 0x0000002200b67308 */ /* 0x000f220000002400 */
[----:B------:R-:W-:-:S02]  /*5730*/  ISETP.LT.OR P0, PT, R17, R236, P0 ;  /* 0x000000ec1100720c */ /* 0x000fc40000701670 */
[----:B------:R-:W-:Y:S02]  /*5740*/  FSEL R16, R38, -INF , !P2 ;  /* 0xff80000026107808 */ /* 0x000fe40005000000 */
[----:B-1----:R-:W-:Y:S02]  /*5750*/  FSEL R185, R185, -INF , !P1 ;  /* 0xff800000b9b97808 */ /* 0x002fe40004800000 */
[----:B------:R-:W-:Y:S01]  /*5760*/  FSEL R180, R180, -INF , !P4 ;  /* 0xff800000b4b47808 */ /* 0x000fe20006000000 */
[----:B------:R-:W1:Y:S01]  /*5770*/  MUFU.TANH R190, R35 ;  /* 0x0000002300be7308 */ /* 0x000e620000002400 */
[CC--:B------:R-:W-:Y:S02]  /*5780*/  ISETP.GE.AND P2, PT, R18.reuse, R237.reuse, PT ;  /* 0x000000ed1200720c */ /* 0x0c0fe40003f46270 */
[----:B------:R-:W-:Y:S02]  /*5790*/  ISETP.GE.AND P1, PT, R17, R237, PT ;  /* 0x000000ed1100720c */ /* 0x000fe40003f26270 */
[----:B------:R-:W-:-:S02]  /*57a0*/  ISETP.GE.AND P4, PT, R18, R231, PT ;  /* 0x000000e71200720c */ /* 0x000fc40003f86270 */
[----:B------:R-:W-:Y:S01]  /*57b0*/  FSEL R186, R186, -INF , !P0 ;  /* 0xff800000baba7808 */ /* 0x000fe20004000000 */
[----:B------:R-:W5:Y:S01]  /*57c0*/  MUFU.TANH R191, R80 ;  /* 0x0000005000bf7308 */ /* 0x000f620000002400 */
[----:B------:R-:W-:Y:S02]  /*57d0*/  PLOP3.LUT P0, PT, PT, PT, UP0, 0x80, 0x0 ;  /* 0x000000000000781c */ /* 0x000fe40003f0f008 */
[C---:B------:R-:W-:Y:S02]  /*57e0*/  ISETP.LT.OR P2, PT, R18.reuse, R238, P2 ;  /* 0x000000ee1200720c */ /* 0x040fe40001741670 */
[----:B------:R-:W-:Y:S02]  /*57f0*/  ISETP.LT.OR P4, PT, R18, R236, P4 ;  /* 0x000000ec1200720c */ /* 0x000fe40002781670 */
[----:B------:R-:W-:Y:S01]  /*5800*/  ISETP.LT.OR P1, PT, R17, R238, P1 ;  /* 0x000000ee1100720c */ /* 0x000fe20000f21670 */
[----:B------:R-:W5:Y:S01]  /*5810*/  MUFU.TANH R189, R81 ;  /* 0x0000005100bd7308 */ /* 0x000f620000002400 */
[----:B------:R-:W-:-:S02]  /*5820*/  IADD3 R18, R20, 0x31, RZ ;  /* 0x0000003114127810 */ /* 0x000fc40007ffe0ff */
[C---:B------:R-:W-:Y:S02]  /*5830*/  IADD3 R17, R20.reuse, 0x38, RZ ;  /* 0x0000003814117810 */ /* 0x040fe40007ffe0ff */
[----:B------:R-:W-:Y:S02]  /*5840*/  IADD3 R20, R20, 0x39, RZ ;  /* 0x0000003914147810 */ /* 0x000fe40007ffe0ff */
[----:B--2---:R-:W-:Y:S01]  /*5850*/  FSEL R192, R192, -INF , !P6 ;  /* 0xff800000c0c07808 */ /* 0x004fe20007000000 */
[----:B------:R-:W2:Y:S01]  /*5860*/  MUFU.TANH R184, R83 ;  /* 0x0000005300b87308 */ /* 0x000ea20000002400 */
[----:B---3--:R-:W-:Y:S02]  /*5870*/  FSEL R183, R183, -INF , !P5 ;  /* 0xff800000b7b77808 */ /* 0x008fe40006800000 */
[----:B----4-:R-:W-:Y:S02]  /*5880*/  FSEL R182, R182, -INF , !P3 ;  /* 0xff800000b6b67808 */ /* 0x010fe40005800000 */
[----:B------:R-:W-:-:S02]  /*5890*/  FSEL R181, R181, -INF , !P2 ;  /* 0xff800000b5b57808 */ /* 0x000fc40005000000 */
[----:B-1----:R-:W-:Y:S01]  /*58a0*/  FSEL R190, R190, -INF , !P4 ;  /* 0xff800000bebe7808 */ /* 0x002fe20006000000 */
[----:B------:R-:W1:Y:S01]  /*58b0*/  MUFU.TANH R187, R76 ;  /* 0x0000004c00bb7308 */ /* 0x000e620000002400 */
[----:B-----5:R-:W-:Y:S02]  /*58c0*/  FSEL R191, R191, -INF , !P1 ;  /* 0xff800000bfbf7808 */ /* 0x020fe40004800000 */
[CC--:B------:R-:W-:Y:S02]  /*58d0*/  ISETP.GE.AND P6, PT, R18.reuse, R237.reuse, PT ;  /* 0x000000ed1200720c */ /* 0x0c0fe40003fc6270 */
[C---:B------:R-:W-:Y:S02]  /*58e0*/  ISETP.GE.AND P5, PT, R17.reuse, R237, PT ;  /* 0x000000ed1100720c */ /* 0x040fe40003fa6270 */
[-C--:B------:R-:W-:Y:S01]  /*58f0*/  ISETP.GE.AND P3, PT, R18, R231.reuse, PT ;  /* 0x000000e71200720c */ /* 0x080fe20003f66270 */
[----:B------:R-:W-:Y:S01]  /*5900*/  MUFU.TANH R31, R31 ;  /* 0x0000001f001f7308 */ /* 0x000fe20000002400 */
[----:B------:R-:W-:-:S02]  /*5910*/  ISETP.GE.AND P2, PT, R17, R231, PT ;  /* 0x000000e71100720c */ /* 0x000fc40003f46270 */
[C---:B------:R-:W-:Y:S02]  /*5920*/  ISETP.GE.AND P4, PT, R20.reuse, R237, PT ;  /* 0x000000ed1400720c */ /* 0x040fe40003f86270 */
[----:B------:R-:W-:Y:S02]  /*5930*/  ISETP.GE.AND P1, PT, R20, R231, PT ;  /* 0x000000e71400720c */ /* 0x000fe40003f26270 */
[C---:B------:R-:W-:Y:S01]  /*5940*/  ISETP.LT.OR P6, PT, R18.reuse, R238, P6 ;  /* 0x000000ee1200720c */ /* 0x040fe200037c1670 */
[----:B------:R-:W3:Y:S01]  /*5950*/  MUFU.TANH R30, R30 ;  /* 0x0000001e001e7308 */ /* 0x000ee20000002400 */
[----:B------:R-:W-:Y:S01]  /*5960*/  BAR.SYNC.DEFER_BLOCKING 0x0 ;  /* 0x0000000000007b1d */ /* 0x000fe20000010000 */
[----:B------:R-:W-:Y:S02]  /*5970*/  ISETP.LT.OR P3, PT, R18, R236, P3 ;  /* 0x000000ec1200720c */ /* 0x000fe40001f61670 */
[C---:B------:R-:W-:Y:S02]  /*5980*/  ISETP.LT.OR P5, PT, R17.reuse, R238, P5 ;  /* 0x000000ee1100720c */ /* 0x040fe40002fa1670 */
[----:B------:R-:W-:-:S02]  /*5990*/  ISETP.LT.OR P2, PT, R17, R236, P2 ;  /* 0x000000ec1100720c */ /* 0x000fc40001741670 */
[----:B------:R-:W4:Y:S01]  /*59a0*/  MUFU.TANH R28, R28 ;  /* 0x0000001c001c7308 */ /* 0x000f220000002400 */
[C---:B------:R-:W-:Y:S02]  /*59b0*/  ISETP.LT.OR P4, PT, R20.reuse, R238, P4 ;  /* 0x000000ee1400720c */ /* 0x040fe40002781670 */
[----:B------:R-:W-:Y:S02]  /*59c0*/  ISETP.LT.OR P1, PT, R20, R236, P1 ;  /* 0x000000ec1400720c */ /* 0x000fe40000f21670 */
[----:B------:R-:W-:Y:S02]  /*59d0*/  FSEL R189, R189, -INF , !P6 ;  /* 0xff800000bdbd7808 */ /* 0x000fe40007000000 */
[----:B--2---:R-:W-:Y:S02]  /*59e0*/  FSEL R184, R184, -INF , !P3 ;  /* 0xff800000b8b87808 */ /* 0x004fe40005800000 */
[----:B-1----:R-:W-:Y:S02]  /*59f0*/  FSEL R187, R187, -INF , !P5 ;  /* 0xff800000bbbb7808 */ /* 0x002fe40006800000 */
[----:B---3--:R-:W-:-:S02]  /*5a00*/  FSEL R30, R30, -INF , !P2 ;  /* 0xff8000001e1e7808 */ /* 0x008fc40005000000 */
[----:B------:R-:W-:Y:S02]  /*5a10*/  FSEL R31, R31, -INF , !P4 ;  /* 0xff8000001f1f7808 */ /* 0x000fe40006000000 */
[----:B----4-:R-:W-:Y:S01]  /*5a20*/  FSEL R28, R28, -INF , !P1 ;  /* 0xff8000001c1c7808 */ /* 0x010fe20004800000 */
        /* <DEDUP_REMOVED lines=84> */
[C---:B-1----:R-:W-:Y:S01]  /*5f70*/  @!P3 LEA R26, P1, R18.reuse, c[0x0][0x168], 0x1 ;  /* 0x00005a00121aba11 */ /* 0x042fe200078208ff */
[----:B------:R4:W-:Y:S03]  /*5f80*/  @P5 STS.128 [R230+0xb000], RZ ;  /* 0x00b000ffe6005388 */ /* 0x0009e60000000c00 */
[----:B------:R-:W-:Y:S01]  /*5f90*/  @!P3 LEA.HI.X R27, R18, c[0x0][0x16c], R17, 0x1, P1 ;  /* 0x00005b00121bba11 */ /* 0x000fe200008f0c11 */
[----:B------:R-:W-:Y:S01]  /*5fa0*/  @!PT LDS RZ, [RZ] ;  /* 0x00000000fffff984 */ /* 0x000fe20000000800 */
[----:B------:R-:W-:Y:S01]  /*5fb0*/  @!PT LDS RZ, [RZ] ;  /* 0x00000000fffff984 */ /* 0x000fe20000000800 */
[----:B------:R-:W-:Y:S01]  /*5fc0*/  @!PT LDS RZ, [RZ] ;  /* 0x00000000fffff984 */ /* 0x000fe20000000800 */
[----:B------:R4:W-:Y:S01]  /*5fd0*/  @!P5 LDGSTS.E.BYPASS.LTC128B.128 [R230+0xb000], [R34.64+0x80] ;  /* 0x0b00008022e6dfae */ /* 0x0009e2000b901d52 */
[----:B------:R-:W-:Y:S02]  /*5fe0*/  IADD3.X R18, R17, UR20, RZ, P2, !PT ;  /* 0x0000001411127c10 */ /* 0x000fe400097fe4ff */
[C---:B---3--:R-:W-:Y:S01]  /*5ff0*/  @!P6 LEA R40, P1, R3.reuse, c[0x0][0x168], 0x1 ;  /* 0x00005a000328ea11 */ /* 0x048fe200078208ff */
        /* <DEDUP_REMOVED lines=38> */
.L_x_1167:
[----:B------:R-:W-:Y:S05]  /*6260*/  BSYNC B0 ;  /* 0x0000000000007941 */ /* 0x000fea0003800000 */
.L_x_1166:
[----:B------:R-:W0:Y:S02]  /*6270*/  LDGDEPBAR ;  /* 0x00000000000079af */ /* 0x000e240000000000 */
.L_x_1165:
        /* <DEDUP_REMOVED lines=31> */
[----:B------:R-:W2:Y:S03]  /*6470*/  SHFL.BFLY PT, R17, R20, 0x2, 0x1f ;  /* 0x0c401f0014117f89 */ /* 0x000ea600000e0000 */
[-C--:B------:R-:W-:Y:S01]  /*6480*/  LEA R218, R7, R220.reuse, 0x1 ;  /* 0x000000dc07da7211 */ /* 0x080fe200078e08ff */
[----:B------:R-:W3:Y:S01]  /*6490*/  SHFL.BFLY PT, R18, R19, 0x2, 0x1f ;  /* 0x0c401f0013127f89 */ /* 0x000ee200000e0000 */
[C---:B------:R-:W-:Y:S02]  /*64a0*/  LEA R217, R5.reuse, R220, 0x1 ;  /* 0x000000dc05d97211 */ /* 0x040fe400078e08ff */
[----:B------:R-:W-:Y:S01]  /*64b0*/  LEA R216, R5, R218, 0x1 ;  /* 0x000000da05d87211 */ /* 0x000fe200078e08ff */
[----:B------:R-:W-:Y:S04]  /*64c0*/  LDSM.16.MT88.4 R156, [R220+0x10000] ;  /* 0x01000000dc9c783b */ /* 0x000fe80000004200 */
[----:B------:R-:W-:Y:S04]  /*64d0*/  LDSM.16.MT88.4 R148, [R218+0x10000] ;  /* 0x01000000da94783b */ /* 0x000fe80000004200 */
[----:B------:R-:W-:Y:S04]  /*64e0*/  LDSM.16.MT88.4 R140, [R217+0x10000] ;  /* 0x01000000d98c783b */ /* 0x000fe80000004200 */
[----:B------:R-:W-:Y:S01]  /*64f0*/  LDSM.16.MT88.4 R132, [R216+0x10000] ;  /* 0x01000000d884783b */ /* 0x000fe20000004200 */
[----:B--2---:R-:W-:-:S03]  /*6500*/  FMNMX.FTZ R17, R20, R17, !PT ;  /* 0x0000001114117209 */ /* 0x004fc60007810000 */
[----:B----4-:R-:W-:Y:S01]  /*6510*/  LDSM.16.MT88.4 R40, [R220+0x12000] ;  /* 0x01200000dc28783b */ /* 0x010fe20000004200 */
[----:B---3--:R-:W-:-:S03]  /*6520*/  FMNMX.FTZ R18, R19, R18, !PT ;  /* 0x0000001213127209 */ /* 0x008fc60007810000 */
[----:B------:R-:W2:Y:S04]  /*6530*/  SHFL.BFLY PT, R164, R17, 0x1, 0x1f ;  /* 0x0c201f0011a47f89 */ /* 0x000ea800000e0000 */
[----:B------:R-:W3:Y:S04]  /*6540*/  SHFL.BFLY PT, R3, R18, 0x1, 0x1f ;  /* 0x0c201f0012037f89 */ /* 0x000ee800000e0000 */
[----:B------:R-:W4:Y:S04]  /*6550*/  LDSM.16.MT88.4 R48, [R218+0x12000] ;  /* 0x01200000da30783b */ /* 0x000f280000004200 */
[----:B------:R-:W5:Y:S04]  /*6560*/  LDSM.16.MT88.4 R56, [R217+0x12000] ;  /* 0x01200000d938783b */ /* 0x000f680000004200 */
[----:B------:R-:W1:Y:S04]  /*6570*/  LDSM.16.MT88.4 R64, [R216+0x12000] ;  /* 0x01200000d840783b */ /* 0x000e680000004200 */
[----:B------:R-:W1:Y:S01]  /*6580*/  LDSM.16.MT88.4 R72, [R220+0x14000] ;  /* 0x01400000dc48783b */ /* 0x000e620000004200 */
[----:B--2---:R-:W-:-:S03]  /*6590*/  FMNMX.FTZ R164, R17, R164, !PT ;  /* 0x000000a411a47209 */ /* 0x004fc60007810000 */
[----:B------:R-:W2:Y:S01]  /*65a0*/  LDSM.16.MT88.4 R80, [R218+0x14000] ;  /* 0x01400000da50783b */ /* 0x000ea20000004200 */
[----:B---3--:R-:W-:Y:S01]  /*65b0*/  FMNMX.FTZ R3, R18, R3, !PT ;  /* 0x0000000312037209 */ /* 0x008fe20007810000 */
[C---:B------:R-:W-:Y:S01]  /*65c0*/  FMUL.FTZ R188, R164.reuse, c[0x0][0x23c] ;  /* 0x00008f00a4bc7a20 */ /* 0x040fe20000410000 */
[----:B------:R-:W-:Y:S01]  /*65d0*/  FSETP.NEU.FTZ.AND P1, PT, R164, -INF , PT ;  /* 0xff800000a400780b */ /* 0x000fe20003f3d000 */
[----:B------:R-:W3:Y:S02]  /*65e0*/  LDSM.16.MT88.4 R88, [R217+0x14000] ;  /* 0x01400000d958783b */ /* 0x000ee40000004200 */
        /* <DEDUP_REMOVED lines=17> */
[----:B------:R-:W-:Y:S01]  /*6700*/  LDSM.16.MT88.4 R20, [R217+0x10800] ;  /* 0x01080000d914783b */ /* 0x000fe20000004200 */
[--C-:B------:R-:W-:Y:S01]  /*6710*/  FFMA.FTZ R171, R15, c[0x0][0x23c], -R188.reuse ;  /* 0x00008f000fab7a23 */ /* 0x100fe200000108bc */
[----:B------:R-:W2:Y:S01]  /*6720*/  MUFU.EX2 R172, R172 ;  /* 0x000000ac00ac7308 */ /* 0x000ea20000000800 */
[--C-:B------:R-:W-:Y:S01]  /*6730*/  FFMA.FTZ R34, R13, c[0x0][0x23c], -R188.reuse ;  /* 0x00008f000d227a23 */ /* 0x100fe200000108bc */
[----:B------:R-:W1:Y:S01]  /*6740*/  LDSM.16.MT88.4 R4, [R216+0x16000] ;  /* 0x01600000d804783b */ /* 0x000e620000004200 */
[--C-:B------:R-:W-:Y:S02]  /*6750*/  FFMA.FTZ R169, R12, c[0x0][0x23c], -R29.reuse ;  /* 0x00008f000ca97a23 */ /* 0x100fe4000001081d */
[--C-:B------:R-:W-:Y:S01]  /*6760*/  FFMA.FTZ R35, R11, c[0x0][0x23c], -R188.reuse ;  /* 0x00008f000b237a23 */ /* 0x100fe200000108bc */
[----:B------:R-:W1:Y:S01]  /*6770*/  LDSM.16.MT88.4 R12, [R220+0x10800] ;  /* 0x01080000dc0c783b */ /* 0x000e620000004200 */
[----:B------:R-:W-:Y:S01]  /*6780*/  FFMA.FTZ R2, R9, c[0x0][0x23c], -R188 ;  /* 0x00008f0009027a23 */ /* 0x000fe200000108bc */
[----:B------:R-:W-:Y:S01]  /*6790*/  MUFU.EX2 R170, R170 ;  /* 0x000000aa00aa7308 */ /* 0x000fe20000000800 */
[--C-:B------:R-:W-:Y:S01]  /*67a0*/  FFMA.FTZ R32, R10, c[0x0][0x23c], -R29.reuse ;  /* 0x00008f000a207a23 */ /* 0x100fe2000001081d */
[----:B-1----:R-:W-:Y:S01]  /*67b0*/  LDSM.16.MT88.4 R24, [R220+0x12800] ;  /* 0x01280000dc18783b */ /* 0x002fe20000004200 */
        /* <DEDUP_REMOVED lines=54> */
[C---:B-----5:R-:W-:Y:S02]  /*6b20*/  HMMA.16816.F32 R52, R128.reuse, R56, RZ ;  /* 0x000000388034723c */ /* 0x060fe400000018ff */
        /* <DEDUP_REMOVED lines=62> */
[C---:B---3--:R-:W-:Y:S08]  /*6f10*/  HMMA.16816.F32 R52, R4.reuse, R8, R52 ;  /* 0x000000080434723c */ /* 0x048ff00000001834 */
[C---:B------:R-:W-:Y:S01]  /*6f20*/  HMMA.16816.F32 R56, R4.reuse, R10, R56 ;  /* 0x0000000a0438723c */ /* 0x040fe20000001838 */
[----:B------:R-:W2:Y:S07]  /*6f30*/  LDSM.16.MT88.4 R8, [R216+0x14800] ;  /* 0x01480000d808783b */ /* 0x000eae0000004200 */
        /* <DEDUP_REMOVED lines=29> */
[C---:B---3--:R-:W-:Y:S08]  /*7110*/  HMMA.16816.F32 R108, R4.reuse, R16, R108 ;  /* 0x00000010046c723c */ /* 0x048ff0000000186c */
[----:B------:R-:W-:Y:S01]  /*7120*/  HMMA.16816.F32 R112, R4, R18, R112 ;  /* 0x000000120470723c */ /* 0x000fe20000001870 */
[----:B------:R-:W3:Y:S06]  /*7130*/  LDSM.16.MT88.4 R16, [R220+0x11000] ;  /* 0x01100000dc10783b */ /* 0x000eec0000004200 */
[----:B------:R-:W-:Y:S01]  /*7140*/  F2FP.PACK_AB R4, R179, R176 ;  /* 0x000000b0b304723e */ /* 0x000fe200000000ff */
[----:B------:R-:W-:Y:S01]  /*7150*/  FADD.FTZ R176, R176, R35 ;  /* 0x00000023b0b07221 */ /* 0x000fe20000010000 */
[----:B-----5:R-:W-:Y:S01]  /*7160*/  F2FP.PACK_AB R5, R183, R180 ;  /* 0x000000b4b705723e */ /* 0x020fe200000000ff */
        /* <DEDUP_REMOVED lines=246> */
[----:B------:R-:W5:Y:S04]  /*80d0*/  LDSM.16.M88.4 R16, [R225+0x8000] ;  /* 0x00800000e110783b */ /* 0x000f680000000200 */
[----:B------:R-:W1:Y:S04]  /*80e0*/  LDSM.16.M88.4 R168, [R225+0x9000] ;  /* 0x00900000e1a8783b */ /* 0x000e680000000200 */
[----:B------:R-:W1:Y:S04]  /*80f0*/  LDSM.16.M88.4 R176, [R225+0x8800] ;  /* 0x00880000e1b0783b */ /* 0x000e680000000200 */
[----:B--2---:R-:W2:Y:S04]  /*8100*/  LDSM.16.M88.4 R12, [R225+0x9800] ;  /* 0x00980000e10c783b */ /* 0x004ea80000000200 */
[----:B------:R-:W-:Y:S04]  /*8110*/  LDSM.16.M88.4 R184, [R224] ;  /* 0x00000000e0b8783b */ /* 0x000fe80000000200 */
[----:B---3--:R-:W3:Y:S04]  /*8120*/  LDSM.16.M88.4 R8, [R223] ;  /* 0x00000000df08783b */ /* 0x008ee80000000200 */
[----:B----4-:R-:W4:Y:S04]  /*8130*/  LDSM.16.M88.4 R20, [R214] ;  /* 0x00000000d614783b */ /* 0x010f280000000200 */
[----:B------:R-:W2:Y:S04]  /*8140*/  LDSM.16.M88.4 R192, [R215] ;  /* 0x00000000d7c0783b */ /* 0x000ea80000000200 */
[----:B------:R-:W2:Y:S04]  /*8150*/  LDSM.16.M88.4 R188, [R213] ;  /* 0x00000000d5bc783b */ /* 0x000ea80000000200 */
[----:B------:R-:W-:Y:S01]  /*8160*/  LDSM.16.M88.4 R24, [R219+0x8800] ;  /* 0x00880000db18783b */ /* 0x000fe20000000200 */
[C---:B-----5:R-:W-:Y:S03]  /*8170*/  HMMA.16816.F32 R4, R28.reuse, R16, RZ ;  /* 0x000000101c04723c */ /* 0x060fe600000018ff */
[----:B------:R-:W-:Y:S04]  /*8180*/  LDSM.16.M88.4 R196, [R219+0xe000] ;  /* 0x00e00000dbc4783b */ /* 0x000fe80000000200 */
[----:B------:R-:W0:Y:S01]  /*8190*/  LDGDEPBAR ;  /* 0x00000000000079af */ /* 0x000e220000000000 */
[C---:B-1----:R-:W-:Y:S08]  /*81a0*/  HMMA.16816.F32 R172, R28.reuse, R168, RZ ;  /* 0x000000a81cac723c */ /* 0x042ff000000018ff */
[C---:B------:R-:W-:Y:S08]  /*81b0*/  HMMA.16816.F32 R16, R28.reuse, R18, RZ ;  /* 0x000000121c10723c */ /* 0x040ff000000018ff */
[C---:B------:R-:W-:Y:S08]  /*81c0*/  HMMA.16816.F32 R168, R28.reuse, R170, RZ ;  /* 0x000000aa1ca8723c */ /* 0x040ff000000018ff */
[C---:B------:R-:W-:Y:S08]  /*81d0*/  HMMA.16816.F32 R180, R28.reuse, R176, RZ ;  /* 0x000000b01cb4723c */ /* 0x040ff000000018ff */
[C---:B------:R-:W-:Y:S08]  /*81e0*/  HMMA.16816.F32 R176, R28.reuse, R178, RZ ;  /* 0x000000b21cb0723c */ /* 0x040ff000000018ff */
[C---:B--2---:R-:W-:Y:S08]  /*81f0*/  HMMA.16816.F32 R32, R28.reuse, R12, RZ ;  /* 0x0000000c1c20723c */ /* 0x044ff000000018ff */
[----:B------:R-:W-:Y:S01]  /*8200*/  HMMA.16816.F32 R28, R28, R14, RZ ;  /* 0x0000000e1c1c723c */ /* 0x000fe200000018ff */
[----:B------:R-:W-:Y:S07]  /*8210*/  LDSM.16.M88.4 R12, [R222] ;  /* 0x00000000de0c783b */ /* 0x000fee0000000200 */
[C---:B---3--:R-:W-:Y:S08]  /*8220*/  HMMA.16816.F32 R4, R184.reuse, R8, R4 ;  /* 0x00000008b804723c */ /* 0x048ff00000001804 */
        /* <DEDUP_REMOVED lines=37> */
[----:B------:R-:W4:Y:S03]  /*8480*/  LDSM.16.M88.4 R188, [R211] ;  /* 0x00000000d3bc783b */ /* 0x000f260000000200 */
[C---:B-1----:R-:W-:Y:S08]  /*8490*/  HMMA.16816.F32 R180, R12.reuse, R184, R180 ;  /* 0x000000b80cb4723c */ /* 0x042ff000000018b4 */
[C---:B------:R-:W-:Y:S08]  /*84a0*/  HMMA.16816.F32 R4, R12.reuse, R192, R4 ;  /* 0x000000c00c04723c */ /* 0x040ff00000001804 */
[C---:B------:R-:W-:Y:S01]  /*84b0*/  HMMA.16816.F32 R16, R12.reuse, R194, R16 ;  /* 0x000000c20c10723c */ /* 0x040fe20000001810 */
[----:B------:R-:W-:Y:S07]  /*84c0*/  LDSM.16.M88.4 R192, [R219+0xa000] ;  /* 0x00a00000dbc0783b */ /* 0x000fee0000000200 */
[C---:B------:R-:W-:Y:S01]  /*84d0*/  HMMA.16816.F32 R176, R12.reuse, R186, R176 ;  /* 0x000000ba0cb0723c */ /* 0x040fe200000018b0 */
[----:B------:R-:W1:Y:S07]  /*84e0*/  LDSM.16.M88.4 R184, [R210] ;  /* 0x00000000d2b8783b */ /* 0x000e6e0000000200 */
[C---:B---3--:R-:W-:Y:S08]  /*84f0*/  HMMA.16816.F32 R172, R12.reuse, R24, R172 ;  /* 0x000000180cac723c */ /* 0x048ff000000018ac */
[C---:B------:R-:W-:Y:S01]  /*8500*/  HMMA.16816.F32 R168, R12.reuse, R26, R168 ;  /* 0x0000001a0ca8723c */ /* 0x040fe200000018a8 */
[----:B------:R-:W3:Y:S07]  /*8510*/  LDSM.16.M88.4 R24, [R209] ;  /* 0x00000000d118783b */ /* 0x000eee0000000200 */
[C---:B--2---:R-:W-:Y:S08]  /*8520*/  HMMA.16816.F32 R32, R12.reuse, R20, R32 ;  /* 0x000000140c20723c */ /* 0x044ff00000001820 */
[----:B------:R-:W-:Y:S01]  /*8530*/  HMMA.16816.F32 R28, R12, R22, R28 ;  /* 0x000000160c1c723c */ /* 0x000fe2000000181c */
[----:B------:R-:W2:Y:S04]  /*8540*/  LDSM.16.M88.4 R12, [R208] ;  /* 0x00000000d00c783b */ /* 0x000ea80000000200 */
[----:B------:R-:W5:Y:S03]  /*8550*/  LDSM.16.M88.4 R20, [R222+0x2000] ;  /* 0x00200000de14783b */ /* 0x000f660000000200 */
[C---:B----4-:R-:W-:Y:S08]  /*8560*/  HMMA.16816.F32 R4, R8.reuse, R188, R4 ;  /* 0x000000bc0804723c */ /* 0x050ff00000001804 */
[C---:B------:R-:W-:Y:S01]  /*8570*/  HMMA.16816.F32 R16, R8.reuse, R190, R16 ;  /* 0x000000be0810723c */ /* 0x040fe20000001810 */
[----:B------:R-:W4:Y:S07]  /*8580*/  LDSM.16.M88.4 R188, [R219+0xa800] ;  /* 0x00a80000dbbc783b */ /* 0x000f2e0000000200 */
[C---:B-1----:R-:W-:Y:S08]  /*8590*/  HMMA.16816.F32 R180, R8.reuse, R184, R180 ;  /* 0x000000b808b4723c */ /* 0x042ff000000018b4 */
[C---:B------:R-:W-:Y:S01]  /*85a0*/  HMMA.16816.F32 R176, R8.reuse, R186, R176 ;  /* 0x000000ba08b0723c */ /* 0x040fe200000018b0 */
[----:B------:R-:W1:Y:S07]  /*85b0*/  LDSM.16.M88.4 R184, [R219+0xb000] ;  /* 0x00b00000dbb8783b */ /* 0x000e6e0000000200 */
[C---:B---3--:R-:W-:Y:S08]  /*85c0*/  HMMA.16816.F32 R172, R8.reuse, R24, R172 ;  /* 0x0000001808ac723c */ /* 0x048ff000000018ac */
[C---:B------:R-:W-:Y:S01]  /*85d0*/  HMMA.16816.F32 R168, R8.reuse, R26, R168 ;  /* 0x0000001a08a8723c */ /* 0x040fe200000018a8 */
[----:B------:R-:W3:Y:S07]  /*85e0*/  LDSM.16.M88.4 R24, [R219+0xb800] ;  /* 0x00b80000db18783b */ /* 0x000eee0000000200 */
[C---:B--2---:R-:W-:Y:S08]  /*85f0*/  HMMA.16816.F32 R32, R8.reuse, R12, R32 ;  /* 0x0000000c0820723c */ /* 0x044ff00000001820 */
[----:B------:R-:W-:Y:S01]  /*8600*/  HMMA.16816.F32 R28, R8, R14, R28 ;  /* 0x0000000e081c723c */ /* 0x000fe2000000181c */
[----:B------:R-:W-:Y:S04]  /*8610*/  LDSM.16.M88.4 R12, [R221+0x2000] ;  /* 0x00200000dd0c783b */ /* 0x000fe80000000200 */
[----:B------:R-:W2:Y:S03]  /*8620*/  LDSM.16.M88.4 R8, [R212+0x2000] ;  /* 0x00200000d408783b */ /* 0x000ea60000000200 */
[C---:B-----5:R-:W-:Y:S08]  /*8630*/  HMMA.16816.F32 R4, R20.reuse, R192, R4 ;  /* 0x000000c01404723c */ /* 0x060ff00000001804 */
[C---:B------:R-:W-:Y:S01]  /*8640*/  HMMA.16816.F32 R16, R20.reuse, R194, R16 ;  /* 0x000000c21410723c */ /* 0x040fe20000001810 */
[----:B------:R-:W5:Y:S07]  /*8650*/  LDSM.16.M88.4 R192, [R212+0x2800] ;  /* 0x00280000d4c0783b */ /* 0x000f6e0000000200 */
[C---:B----4-:R-:W-:Y:S08]  /*8660*/  HMMA.16816.F32 R180, R20.reuse, R188, R180 ;  /* 0x000000bc14b4723c */ /* 0x050ff000000018b4 */
[C---:B------:R-:W-:Y:S01]  /*8670*/  HMMA.16816.F32 R176, R20.reuse, R190, R176 ;  /* 0x000000be14b0723c */ /* 0x040fe200000018b0 */
[----:B------:R-:W-:Y:S07]  /*8680*/  LDSM.16.M88.4 R188, [R225+0xc800] ;  /* 0x00c80000e1bc783b */ /* 0x000fee0000000200 */
[C---:B-1----:R-:W-:Y:S08]  /*8690*/  HMMA.16816.F32 R172, R20.reuse, R184, R172 ;  /* 0x000000b814ac723c */ /* 0x042ff000000018ac */
[C---:B------:R-:W-:Y:S01]  /*86a0*/  HMMA.16816.F32 R168, R20.reuse, R186, R168 ;  /* 0x000000ba14a8723c */ /* 0x040fe200000018a8 */
[----:B------:R-:W1:Y:S07]  /*86b0*/  LDSM.16.M88.4 R184, [R212+0x3000] ;  /* 0x00300000d4b8783b */ /* 0x000e6e0000000200 */
[C---:B---3--:R-:W-:Y:S08]  /*86c0*/  HMMA.16816.F32 R32, R20.reuse, R24, R32 ;  /* 0x000000181420723c */ /* 0x048ff00000001820 */
[----:B------:R-:W-:Y:S01]  /*86d0*/  HMMA.16816.F32 R28, R20, R26, R28 ;  /* 0x0000001a141c723c */ /* 0x000fe2000000181c */
[----:B------:R-:W3:Y:S04]  /*86e0*/  LDSM.16.M88.4 R24, [R212+0x3800] ;  /* 0x00380000d418783b */ /* 0x000ee80000000200 */
[----:B------:R-:W-:Y:S03]  /*86f0*/  LDSM.16.M88.4 R20, [R226+0x4000] ;  /* 0x00400000e214783b */ /* 0x000fe60000000200 */
[C---:B--2---:R-:W-:Y:S08]  /*8700*/  HMMA.16816.F32 R4, R12.reuse, R8, R4 ;  /* 0x000000080c04723c */ /* 0x044ff00000001804 */
[C---:B------:R-:W-:Y:S01]  /*8710*/  HMMA.16816.F32 R16, R12.reuse, R10, R16 ;  /* 0x0000000a0c10723c */ /* 0x040fe20000001810 */
[----:B------:R-:W2:Y:S07]  /*8720*/  LDSM.16.M88.4 R8, [R225+0xc000] ;  /* 0x00c00000e108783b */ /* 0x000eae0000000200 */
[C---:B-----5:R-:W-:Y:S08]  /*8730*/  HMMA.16816.F32 R180, R12.reuse, R192, R180 ;  /* 0x000000c00cb4723c */ /* 0x060ff000000018b4 */
[C---:B------:R-:W-:Y:S01]  /*8740*/  HMMA.16816.F32 R176, R12.reuse, R194, R176 ;  /* 0x000000c20cb0723c */ /* 0x040fe200000018b0 */
[----:B------:R-:W-:Y:S07]  /*8750*/  LDSM.16.M88.4 R192, [R225+0xd000] ;  /* 0x00d00000e1c0783b */ /* 0x000fee0000000200 */
[C---:B-1----:R-:W-:Y:S08]  /*8760*/  HMMA.16816.F32 R172, R12.reuse, R184, R172 ;  /* 0x000000b80cac723c */ /* 0x042ff000000018ac */
[C---:B------:R-:W-:Y:S01]  /*8770*/  HMMA.16816.F32 R168, R12.reuse, R186, R168 ;  /* 0x000000ba0ca8723c */ /* 0x040fe200000018a8 */
[----:B------:R-:W1:Y:S07]  /*8780*/  LDSM.16.M88.4 R184, [R225+0xd800] ;  /* 0x00d80000e1b8783b */ /* 0x000e6e0000000200 */
[C---:B---3--:R-:W-:Y:S08]  /*8790*/  HMMA.16816.F32 R32, R12.reuse, R24, R32 ;  /* 0x000000180c20723c */ /* 0x048ff00000001820 */
        /* <DEDUP_REMOVED lines=8> */
[----:B------:R-:W-:Y:S07]  /*8820*/  LDSM.16.M88.4 R188, [R205] ;  /* 0x00000000cdbc783b */ /* 0x000fee0000000200 */
[C---:B-1----:R-:W-:Y:S08]  /*8830*/  HMMA.16816.F32 R32, R20.reuse, R184, R32 ;  /* 0x000000b81420723c */ /* 0x042ff00000001820 */
[----:B------:R-:W-:Y:S01]  /*8840*/  HMMA.16816.F32 R28, R20, R186, R28 ;  /* 0x000000ba141c723c */ /* 0x000fe2000000181c */
[----:B------:R-:W-:Y:S07]  /*8850*/  LDSM.16.M88.4 R184, [R222+0x4000] ;  /* 0x00400000deb8783b */ /* 0x000fee0000000200 */
[C---:B---3--:R-:W-:Y:S08]  /*8860*/  HMMA.16816.F32 R4, R24.reuse, R12, R4 ;  /* 0x0000000c1804723c */ /* 0x048ff00000001804 */
[C---:B------:R-:W-:Y:S01]  /*8870*/  HMMA.16816.F32 R16, R24.reuse, R14, R16 ;  /* 0x0000000e1810723c */ /* 0x040fe20000001810 */
[----:B------:R-:W1:Y:S07]  /*8880*/  LDSM.16.M88.4 R12, [R219+0xc000] ;  /* 0x00c00000db0c783b */ /* 0x000e6e0000000200 */
[C---:B--2---:R-:W-:Y:S08]  /*8890*/  HMMA.16816.F32 R180, R24.reuse, R8, R180 ;  /* 0x0000000818b4723c */ /* 0x044ff000000018b4 */
[----:B------:R-:W-:Y:S01]  /*88a0*/  HMMA.16816.F32 R176, R24, R10, R176 ;  /* 0x0000000a18b0723c */ /* 0x000fe200000018b0 */
[----:B------:R-:W2:Y:S07]  /*88b0*/  LDSM.16.M88.4 R8, [R219+0xc800] ;  /* 0x00c80000db08783b */ /* 0x000eae0000000200 */
[C---:B------:R-:W-:Y:S08]  /*88c0*/  HMMA.16816.F32 R172, R20.reuse, R192, R172 ;  /* 0x000000c014ac723c */ /* 0x040ff000000018ac */
[----:B------:R-:W-:Y:S01]  /*88d0*/  HMMA.16816.F32 R168, R20, R194, R168 ;  /* 0x000000c214a8723c */ /* 0x000fe200000018a8 */
[----:B------:R-:W3:Y:S04]  /*88e0*/  LDSM.16.M88.4 R192, [R204] ;  /* 0x00000000ccc0783b */ /* 0x000ee80000000200 */
[----:B------:R-:W4:Y:S03]  /*88f0*/  LDSM.16.M88.4 R20, [R219+0xd000] ;  /* 0x00d00000db14783b */ /* 0x000f260000000200 */
[----:B-1----:R-:W-:Y:S08]  /*8900*/  HMMA.16816.F32 R4, R184, R12, R4 ;  /* 0x0000000cb804723c */ /* 0x002ff00000001804 */
[C---:B------:R-:W-:Y:S08]  /*8910*/  HMMA.16816.F32 R172, R24.reuse, R188, R172 ;  /* 0x000000bc18ac723c */ /* 0x040ff000000018ac */
[----:B------:R-:W-:Y:S01]  /*8920*/  HMMA.16816.F32 R168, R24, R190, R168 ;  /* 0x000000be18a8723c */ /* 0x000fe200000018a8 */
[----:B------:R-:W1:Y:S07]  /*8930*/  LDSM.16.M88.4 R188, [R219+0xd800] ;  /* 0x00d80000dbbc783b */ /* 0x000e6e0000000200 */
[C---:B------:R-:W-:Y:S01]  /*8940*/  HMMA.16816.F32 R16, R184.reuse, R14, R16 ;  /* 0x0000000eb810723c */ /* 0x040fe20000001810 */
[----:B------:R-:W-:Y:S07]  /*8950*/  LDSM.16.M88.4 R12, [R221+0x4000] ;  /* 0x00400000dd0c783b */ /* 0x000fee0000000200 */
[C---:B--2---:R-:W-:Y:S08]  /*8960*/  HMMA.16816.F32 R180, R184.reuse, R8, R180 ;  /* 0x00000008b8b4723c */ /* 0x044ff000000018b4 */
[----:B------:R-:W-:Y:S01]  /*8970*/  HMMA.16816.F32 R176, R184, R10, R176 ;  /* 0x0000000ab8b0723c */ /* 0x000fe200000018b0 */
[----:B------:R-:W2:Y:S07]  /*8980*/  LDSM.16.M88.4 R8, [R212+0x4800] ;  /* 0x00480000d408783b */ /* 0x000eae0000000200 */
[C---:B---3--:R-:W-:Y:S08]  /*8990*/  HMMA.16816.F32 R32, R24.reuse, R192, R32 ;  /* 0x000000c01820723c */ /* 0x048ff00000001820 */
[----:B------:R-:W-:Y:S01]  /*89a0*/  HMMA.16816.F32 R28, R24, R194, R28 ;  /* 0x000000c2181c723c */ /* 0x000fe2000000181c */
[----:B------:R-:W3:Y:S04]  /*89b0*/  LDSM.16.M88.4 R24, [R212+0x4000] ;  /* 0x00400000d418783b */ /* 0x000ee80000000200 */
[----:B------:R-:W5:Y:S03]  /*89c0*/  LDSM.16.M88.4 R192, [R212+0x5000] ;  /* 0x00500000d4c0783b */ /* 0x000f660000000200 */
        /* <DEDUP_REMOVED lines=13> */
[C---:B-----5:R-:W-:Y:S08]  /*8aa0*/  HMMA.16816.F32 R172, R12.reuse, R192, R172 ;  /* 0x000000c00cac723c */ /* 0x060ff000000018ac */
[C---:B------:R-:W-:Y:S01]  /*8ab0*/  HMMA.16816.F32 R168, R12.reuse, R194, R168 ;  /* 0x000000c20ca8723c */ /* 0x040fe200000018a8 */
[----:B------:R-:W-:Y:S07]  /*8ac0*/  LDSM.16.M88.4 R192, [R224+0x6000] ;  /* 0x00600000e0c0783b */ /* 0x000fee0000000200 */
[C---:B----4-:R-:W-:Y:S08]  /*8ad0*/  HMMA.16816.F32 R32, R12.reuse, R20, R32 ;  /* 0x000000140c20723c */ /* 0x050ff00000001820 */
[----:B------:R-:W-:Y:S01]  /*8ae0*/  HMMA.16816.F32 R28, R12, R22, R28 ;  /* 0x000000160c1c723c */ /* 0x000fe2000000181c */
[----:B------:R-:W3:Y:S04]  /*8af0*/  LDSM.16.M88.4 R20, [R203] ;  /* 0x00000000cb14783b */ /* 0x000ee80000000200 */
[----:B------:R-:W4:Y:S03]  /*8b00*/  LDSM.16.M88.4 R12, [R225+0xf800] ;  /* 0x00f80000e10c783b */ /* 0x000f260000000200 */
[C---:B-1----:R-:W-:Y:S08]  /*8b10*/  HMMA.16816.F32 R16, R8.reuse, R190, R16 ;  /* 0x000000be0810723c */ /* 0x042ff00000001810 */
[C---:B--2---:R-:W-:Y:S08]  /*8b20*/  HMMA.16816.F32 R180, R8.reuse, R24, R180 ;  /* 0x0000001808b4723c */ /* 0x044ff000000018b4 */
[C---:B------:R-:W-:Y:S01]  /*8b30*/  HMMA.16816.F32 R176, R8.reuse, R26, R176 ;  /* 0x0000001a08b0723c */ /* 0x040fe200000018b0 */
[----:B------:R-:W1:Y:S07]  /*8b40*/  LDSM.16.M88.4 R24, [R222+0x6000] ;  /* 0x00600000de18783b */ /* 0x000e6e0000000200 */
[C---:B------:R-:W-:Y:S01]  /*8b50*/  HMMA.16816.F32 R4, R8.reuse, R188, R4 ;  /* 0x000000bc0804723c */ /* 0x040fe20000001804 */
[----:B------:R-:W2:Y:S07]  /*8b60*/  LDSM.16.M88.4 R188, [R202] ;  /* 0x00000000cabc783b */ /* 0x000eae0000000200 */
[----:B------:R-:W-:Y:S08]  /*8b70*/  HMMA.16816.F32 R172, R8, R184, R172 ;  /* 0x000000b808ac723c */ /* 0x000ff000000018ac */
[----:B---3--:R-:W-:Y:S08]  /*8b80*/  HMMA.16816.F32 R16, R192, R22, R16 ;  /* 0x00000016c010723c */ /* 0x008ff00000001810 */
[C---:B------:R-:W-:Y:S01]  /*8b90*/  HMMA.16816.F32 R168, R8.reuse, R186, R168 ;  /* 0x000000ba08a8723c */ /* 0x040fe200000018a8 */
[----:B------:R-:W-:Y:S07]  /*8ba0*/  LDSM.16.M88.4 R184, [R201] ;  /* 0x00000000c9b8783b */ /* 0x000fee0000000200 */
[C---:B----4-:R-:W-:Y:S08]  /*8bb0*/  HMMA.16816.F32 R32, R8.reuse, R12, R32 ;  /* 0x0000000c0820723c */ /* 0x050ff00000001820 */
[----:B------:R-:W-:Y:S01]  /*8bc0*/  HMMA.16816.F32 R28, R8, R14, R28 ;  /* 0x0000000e081c723c */ /* 0x000fe2000000181c */
[----:B------:R-:W-:Y:S04]  /*8bd0*/  LDSM.16.M88.4 R12, [R221+0x6000] ;  /* 0x00600000dd0c783b */ /* 0x000fe80000000200 */
[----:B------:R-:W3:Y:S03]  /*8be0*/  LDSM.16.M88.4 R8, [R212+0x6000] ;  /* 0x00600000d408783b */ /* 0x000ee60000000200 */
[----:B------:R-:W-:Y:S01]  /*8bf0*/  HMMA.16816.F32 R4, R192, R20, R4 ;  /* 0x00000014c004723c */ /* 0x000fe20000001804 */
[----:B------:R-:W4:Y:S07]  /*8c00*/  LDSM.16.M88.4 R20, [R219+0xe800] ;  /* 0x00e80000db14783b */ /* 0x000f2e0000000200 */
[----:B-1----:R-:W-:Y:S08]  /*8c10*/  HMMA.16816.F32 R16, R24, R198, R16 ;  /* 0x000000c61810723c */ /* 0x002ff00000001810 */
[C---:B--2---:R-:W-:Y:S08]  /*8c20*/  HMMA.16816.F32 R180, R192.reuse, R188, R180 ;  /* 0x000000bcc0b4723c */ /* 0x044ff000000018b4 */
[----:B------:R-:W-:Y:S01]  /*8c30*/  HMMA.16816.F32 R176, R192, R190, R176 ;  /* 0x000000bec0b0723c */ /* 0x000fe200000018b0 */
[----:B------:R-:W1:Y:S07]  /*8c40*/  LDSM.16.M88.4 R188, [R212+0x6800] ;  /* 0x00680000d4bc783b */ /* 0x000e6e0000000200 */
[----:B------:R-:W-:Y:S08]  /*8c50*/  HMMA.16816.F32 R4, R24, R196, R4 ;  /* 0x000000c41804723c */ /* 0x000ff00000001804 */
[----:B---3--:R-:W-:Y:S08]  /*8c60*/  HMMA.16816.F32 R16, R12, R10, R16 ;  /* 0x0000000a0c10723c */ /* 0x008ff00000001810 */
[C---:B----4-:R-:W-:Y:S08]  /*8c70*/  HMMA.16816.F32 R180, R24.reuse, R20, R180 ;  /* 0x0000001418b4723c */ /* 0x050ff000000018b4 */
[----:B------:R-:W-:Y:S01]  /*8c80*/  HMMA.16816.F32 R176, R24, R22, R176 ;  /* 0x0000001618b0723c */ /* 0x000fe200000018b0 */
[----:B------:R-:W2:Y:S07]  /*8c90*/  LDSM.16.M88.4 R20, [R200] ;  /* 0x00000000c814783b */ /* 0x000eae0000000200 */
[----:B------:R-:W-:Y:S01]  /*8ca0*/  HMMA.16816.F32 R4, R12, R8, R4 ;  /* 0x000000080c04723c */ /* 0x000fe20000001804 */
[----:B------:R-:W3:Y:S01]  /*8cb0*/  LDSM.16.M88.4 R8, [R219+0xf000] ;  /* 0x00f00000db08783b */ /* 0x000ee20000000200 */
[----:B------:R-:W-:-:S06]  /*8cc0*/  FMUL.FTZ R16, R16, c[0x0][0x2ec] ;  /* 0x0000bb0010107a20 */ /* 0x000fcc0000410000 */
[----:B------:R-:W-:Y:S01]  /*8cd0*/  HMMA.16816.F32 R172, R192, R184, R172 ;  /* 0x000000b8c0ac723c */ /* 0x000fe200000018ac */
[----:B------:R4:W2:Y:S07]  /*8ce0*/  MUFU.TANH R185, R16 ;  /* 0x0000001000b97308 */ /* 0x0008ae0000002400 */
[----:B-1----:R-:W-:Y:S07]  /*8cf0*/  HMMA.16816.F32 R180, R12, R188, R180 ;  /* 0x000000bc0cb4723c */ /* 0x002fee00000018b4 */
[----:B------:R-:W-:Y:S01]  /*8d00*/  FMUL.FTZ R188, R19, c[0x0][0x2ec] ;  /* 0x0000bb0013bc7a20 */ /* 0x000fe20000410000 */
[----:B------:R-:W-:Y:S01]  /*8d10*/  HMMA.16816.F32 R168, R192, R186, R168 ;  /* 0x000000bac0a8723c */ /* 0x000fe200000018a8 */
[----:B------:R-:W-:-:S02]  /*8d20*/  FMUL.FTZ R0, R4, c[0x0][0x2ec] ;  /* 0x0000bb0004007a20 */ /* 0x000fc40000410000 */
[----:B------:R-:W-:Y:S02]  /*8d30*/  FMUL.FTZ R2, R5, c[0x0][0x2ec] ;  /* 0x0000bb0005027a20 */ /* 0x000fe40000410000 */
[----:B------:R-:W-:Y:S01]  /*8d40*/  FMUL.FTZ R165, R6, c[0x0][0x2ec] ;  /* 0x0000bb0006a57a20 */ /* 0x000fe20000410000 */
[----:B------:R-:W1:Y:S01]  /*8d50*/  MUFU.TANH R188, R188 ;  /* 0x000000bc00bc7308 */ /* 0x000e620000002400 */
[----:B------:R-:W-:Y:S01]  /*8d60*/  FMUL.FTZ R186, R17, c[0x0][0x2ec] ;  /* 0x0000bb0011ba7a20 */ /* 0x000fe20000410000 */
[----:B------:R-:W-:Y:S01]  /*8d70*/  HMMA.16816.F32 R176, R12, R190, R176 ;  /* 0x000000be0cb0723c */ /* 0x000fe200000018b0 */
[----:B------:R-:W-:Y:S02]  /*8d80*/  FMUL.FTZ R187, R18, c[0x0][0x2ec] ;  /* 0x0000bb0012bb7a20 */ /* 0x000fe40000410000 */
[----:B----4-:R-:W4:Y:S01]  /*8d90*/  LDSM.16.M88.4 R16, [R219+0xf800] ;  /* 0x00f80000db10783b */ /* 0x010f220000000200 */
[----:B------:R-:W-:Y:S02]  /*8da0*/  FMUL.FTZ R184, R7, c[0x0][0x2ec] ;  /* 0x0000bb0007b87a20 */ /* 0x000fe40000410000 */
[----:B------:R-:W1:Y:S01]  /*8db0*/  MUFU.TANH R0, R0 ;  /* 0x0000000000007308 */ /* 0x000e620000002400 */
[----:B------:R-:W5:Y:S01]  /*8dc0*/  LDSM.16.M88.4 R4, [R212+0x7000] ;  /* 0x00700000d404783b */ /* 0x000f620000000200 */
[----:B--2---:R-:W-:Y:S01]  /*8dd0*/  HMMA.16816.F32 R28, R192, R22, R28 ;  /* 0x00000016c01c723c */ /* 0x004fe2000000181c */
[----:B------:R-:W-:-:S02]  /*8de0*/  FMUL.FTZ R180, R180, c[0x0][0x2ec] ;  /* 0x0000bb00b4b47a20 */ /* 0x000fc40000410000 */
[----:B------:R-:W-:Y:S02]  /*8df0*/  FMUL.FTZ R183, R183, c[0x0][0x2ec] ;  /* 0x0000bb00b7b77a20 */ /* 0x000fe40000410000 */
[----:B------:R-:W-:Y:S01]  /*8e00*/  FMUL.FTZ R182, R182, c[0x0][0x2ec] ;  /* 0x0000bb00b6b67a20 */ /* 0x000fe20000410000 */
[----:B------:R-:W2:Y:S02]  /*8e10*/  MUFU.TANH R2, R2 ;  /* 0x0000000200027308 */ /* 0x000ea40000002400 */
[----:B------:R-:W-:Y:S06]  /*8e20*/  HMMA.16816.F32 R32, R192, R20, R32 ;  /* 0x00000014c020723c */ /* 0x000fec0000001820 */
[----:B------:R1:W1:Y:S01]  /*8e30*/  MUFU.TANH R189, R183 ;  /* 0x000000b700bd7308 */ /* 0x0002620000002400 */
[----:B------:R-:W-:Y:S01]  /*8e40*/  FMUL.FTZ R20, R181, c[0x0][0x2ec] ;  /* 0x0000bb00b5147a20 */ /* 0x000fe20000410000 */
[----:B---3--:R-:W-:Y:S01]  /*8e50*/  HMMA.16816.F32 R172, R24, R8, R172 ;  /* 0x0000000818ac723c */ /* 0x008fe200000018ac */
[----:B------:R-:W-:-:S02]  /*8e60*/  FMUL.FTZ R21, R177, c[0x0][0x2ec] ;  /* 0x0000bb00b1157a20 */ /* 0x000fc40000410000 */
[----:B------:R-:W-:-:S03]  /*8e70*/  FMUL.FTZ R176, R176, c[0x0][0x2ec] ;  /* 0x0000bb00b0b07a20 */ /* 0x000fc60000410000 */
[----:B------:R-:W3:Y:S02]  /*8e80*/  MUFU.TANH R165, R165 ;  /* 0x000000a500a57308 */ /* 0x000ee40000002400 */
[----:B------:R-:W-:Y:S01]  /*8e90*/  HMMA.16816.F32 R168, R24, R10, R168 ;  /* 0x0000000a18a8723c */ /* 0x000fe200000018a8 */
[----:B------:R-:W1:Y:S01]  /*8ea0*/  LDSM.16.M88.4 R8, [R212+0x7800] ;  /* 0x00780000d408783b */ /* 0x000e620000000200 */
[----:B------:R-:W-:-:S04]  /*8eb0*/  DEPBAR.LE SB0, 0x0 ;  /* 0x000080000000791a */ /* 0x000fc80000000000 */
[----:B------:R-:W1:Y:S02]  /*8ec0*/  MUFU.TANH R184, R184 ;  /* 0x000000b800b87308 */ /* 0x000e640000002400 */
[C---:B----4-:R-:W-:Y:S06]  /*8ed0*/  HMMA.16816.F32 R28, R24.reuse, R18, R28 ;  /* 0x00000012181c723c */ /* 0x050fec000000181c */
[----:B------:R-:W4:Y:S02]  /*8ee0*/  MUFU.TANH R186, R186 ;  /* 0x000000ba00ba7308 */ /* 0x000f240000002400 */
[----:B------:R-:W-:Y:S06]  /*8ef0*/  HMMA.16816.F32 R32, R24, R16, R32 ;  /* 0x000000101820723c */ /* 0x000fec0000001820 */
[----:B------:R-:W1:Y:S01]  /*8f00*/  MUFU.TANH R187, R187 ;  /* 0x000000bb00bb7308 */ /* 0x000e620000002400 */
[----:B------:R-:W-:Y:S01]  /*8f10*/  FMUL.FTZ R16, R179, c[0x0][0x2ec] ;  /* 0x0000bb00b3107a20 */ /* 0x000fe20000410000 */
[C---:B-----5:R-:W-:Y:S06]  /*8f20*/  HMMA.16816.F32 R172, R12.reuse, R4, R172 ;  /* 0x000000040cac723c */ /* 0x060fec00000018ac */
[----:B------:R-:W2:Y:S01]  /*8f30*/  MUFU.TANH R180, R180 ;  /* 0x000000b400b47308 */ /* 0x000ea20000002400 */
[----:B------:R-:W-:Y:S01]  /*8f40*/  FMUL.FTZ R5, R178, c[0x0][0x2ec] ;  /* 0x0000bb00b2057a20 */ /* 0x000fe20000410000 */
[C---:B------:R-:W-:Y:S06]  /*8f50*/  HMMA.16816.F32 R168, R12.reuse, R6, R168 ;  /* 0x000000060ca8723c */ /* 0x040fec00000018a8 */
[----:B------:R-:W2:Y:S02]  /*8f60*/  MUFU.TANH R20, R20 ;  /* 0x0000001400147308 */ /* 0x000ea40000002400 */
[C---:B-1----:R-:W-:Y:S06]  /*8f70*/  HMMA.16816.F32 R28, R12.reuse, R10, R28 ;  /* 0x0000000a0c1c723c */ /* 0x042fec000000181c */
[----:B------:R1:W1:Y:S02]  /*8f80*/  MUFU.TANH R191, R182 ;  /* 0x000000b600bf7308 */ /* 0x0002640000002400 */
[----:B------:R-:W-:Y:S01]  /*8f90*/  HMMA.16816.F32 R32, R12, R8, R32 ;  /* 0x000000080c20723c */ /* 0x000fe20000001820 */
[----:B------:R-:W-:-:S02]  /*8fa0*/  FMUL.FTZ R6, R172, c[0x0][0x2ec] ;  /* 0x0000bb00ac067a20 */ /* 0x000fc40000410000 */
[----:B------:R-:W-:-:S03]  /*8fb0*/  FMUL.FTZ R173, R173, c[0x0][0x2ec] ;  /* 0x0000bb00adad7a20 */ /* 0x000fc60000410000 */
[----:B------:R1:W1:Y:S01]  /*8fc0*/  MUFU.TANH R4, R176 ;  /* 0x000000b000047308 */ /* 0x0002620000002400 */
[----:B------:R-:W-:Y:S02]  /*8fd0*/  FMUL.FTZ R175, R175, c[0x0][0x2ec] ;  /* 0x0000bb00afaf7a20 */ /* 0x000fe40000410000 */
[----:B------:R-:W-:Y:S02]  /*8fe0*/  FMUL.FTZ R174, R174, c[0x0][0x2ec] ;  /* 0x0000bb00aeae7a20 */ /* 0x000fe40000410000 */
[----:B------:R-:W-:Y:S02]  /*8ff0*/  FMUL.FTZ R168, R168, c[0x0][0x2ec] ;  /* 0x0000bb00a8a87a20 */ /* 0x000fe40000410000 */
[----:B------:R-:W-:Y:S01]  /*9000*/  FMUL.FTZ R169, R169, c[0x0][0x2ec] ;  /* 0x0000bb00a9a97a20 */ /* 0x000fe20000410000 */
[----:B------:R1:W1:Y:S01]  /*9010*/  MUFU.TANH R178, R173 ;  /* 0x000000ad00b27308 */ /* 0x0002620000002400 */
[----:B------:R-:W-:Y:S02]  /*9020*/  FMUL.FTZ R170, R170, c[0x0][0x2ec] ;  /* 0x0000bb00aaaa7a20 */ /* 0x000fe40000410000 */
[----:B------:R-:W-:-:S02]  /*9030*/  FMUL.FTZ R171, R171, c[0x0][0x2ec] ;  /* 0x0000bb00abab7a20 */ /* 0x000fc40000410000 */
[----:B------:R-:W-:Y:S02]  /*9040*/  FMUL.FTZ R177, R29, c[0x0][0x2ec] ;  /* 0x0000bb001db17a20 */ /* 0x000fe40000410000 */
[----:B------:R-:W-:Y:S01]  /*9050*/  FMUL.FTZ R8, R30, c[0x0][0x2ec] ;  /* 0x0000bb001e087a20 */ /* 0x000fe20000410000 */
[----:B------:R1:W1:Y:S01]  /*9060*/  MUFU.TANH R197, R175 ;  /* 0x000000af00c57308 */ /* 0x0002620000002400 */
[----:B------:R-:W-:Y:S02]  /*9070*/  FMUL.FTZ R29, R31, c[0x0][0x2ec] ;  /* 0x0000bb001f1d7a20 */ /* 0x000fe40000410000 */
[----:B------:R-:W-:Y:S02]  /*9080*/  FMUL.FTZ R28, R28, c[0x0][0x2ec] ;  /* 0x0000bb001c1c7a20 */ /* 0x000fe40000410000 */
[----:B------:R-:W-:Y:S02]  /*9090*/  FMUL.FTZ R32, R32, c[0x0][0x2ec] ;  /* 0x0000bb0020207a20 */ /* 0x000fe40000410000 */
[----:B------:R-:W-:Y:S01]  /*90a0*/  FMUL.FTZ R33, R33, c[0x0][0x2ec] ;  /* 0x0000bb0021217a20 */ /* 0x000fe20000410000 */
[----:B------:R-:W1:Y:S01]  /*90b0*/  MUFU.TANH R21, R21 ;  /* 0x0000001500157308 */ /* 0x000e620000002400 */
[----:B------:R-:W-:-:S02]  /*90c0*/  FMUL.FTZ R34, R34, c[0x0][0x2ec] ;  /* 0x0000bb0022227a20 */ /* 0x000fc40000410000 */
[----:B------:R-:W-:-:S05]  /*90d0*/  FMUL.FTZ R35, R35, c[0x0][0x2ec] ;  /* 0x0000bb0023237a20 */ /* 0x000fca0000410000 */
[----:B------:R-:W1:Y:S08]  /*90e0*/  MUFU.TANH R5, R5 ;  /* 0x0000000500057308 */ /* 0x000e700000002400 */
[----:B------:R-:W1:Y:S08]  /*90f0*/  MUFU.TANH R16, R16 ;  /* 0x0000001000107308 */ /* 0x000e700000002400 */
[----:B------:R-:W1:Y:S08]  /*9100*/  MUFU.TANH R6, R6 ;  /* 0x0000000600067308 */ /* 0x000e700000002400 */
[----:B------:R1:W1:Y:S08]  /*9110*/  MUFU.TANH R199, R174 ;  /* 0x000000ae00c77308 */ /* 0x0002700000002400 */
        /* <DEDUP_REMOVED lines=9> */
[----:B------:R-:W1:Y:S08]  /*91b0*/  MUFU.TANH R177, R177 ;  /* 0x000000b100b17308 */ /* 0x000e700000002400 */
[----:B------:R-:W1:Y:S08]  /*91c0*/  MUFU.TANH R8, R8 ;  /* 0x0000000800087308 */ /* 0x000e700000002400 */
[----:B------:R-:W1:Y:S01]  /*91d0*/  MUFU.TANH R29, R29 ;  /* 0x0000001d001d7308 */ /* 0x000e620000002400 */
[----:B------:R-:W-:Y:S06]  /*91e0*/  BAR.SYNC.DEFER_BLOCKING 0x0 ;  /* 0x0000000000007b1d */ /* 0x000fec0000010000 */
[----:B------:R-:W-:Y:S05]  /*91f0*/  @!P0 BRA `(.L_x_1169) ;  /* 0x0000086000008947 */ /* 0x000fea0003800000 */
[----:B--234-:R-:W-:Y:S01]  /*9200*/  UIADD3 UR14, UR8, -0x3, URZ ;  /* 0xfffffffd080e7890 */ /* 0x01cfe2000fffe03f */
        /* <DEDUP_REMOVED lines=62> */
[C---:B-----5:R-:W-:Y:S01]  /*95f0*/  @!P5 LEA R22, P1, R10.reuse, c[0x0][0x168], 0x1 ;  /* 0x00005a000a16da11 */ /* 0x060fe200078208ff */
[----:B------:R2:W-:Y:S03]  /*9600*/  @P3 STS.128 [R230+0xc800], RZ ;  /* 0x00c800ffe6003388 */ /* 0x0005e60000000c00 */
[C-C-:B------:R-:W-:Y:S01]  /*9610*/  @!P5 LEA.HI.X R23, R10.reuse, c[0x0][0x16c], R9.reuse, 0x1, P1 ;  /* 0x00005b000a17da11 */ /* 0x140fe200008f0c09 */
[----:B------:R-:W-:Y:S01]  /*9620*/  @!PT LDS RZ, [RZ] ;  /* 0x00000000fffff984 */ /* 0x000fe20000000800 */
[----:B------:R-:W-:Y:S01]  /*9630*/  @!PT LDS RZ, [RZ] ;  /* 0x00000000fffff984 */ /* 0x000fe20000000800 */
[----:B------:R-:W-:Y:S01]  /*9640*/  @!PT LDS RZ, [RZ] ;  /* 0x00000000fffff984 */ /* 0x000fe20000000800 */
[----:B------:R4:W-:Y:S01]  /*9650*/  @!P3 LDGSTS.E.BYPASS.LTC128B.128 [R230+0xc800], [R26.64+0x100] ;  /* 0x0c8001001ae6bfae */ /* 0x0009e2000b901d52 */
[C---:B------:R-:W-:Y:S02]  /*9660*/  IADD3 R7, P1, R10.reuse, UR12, RZ ;  /* 0x0000000c0a077c10 */ /* 0x040fe4000ff3e0ff */
[C---:B-1----:R-:W-:Y:S01]  /*9670*/  @!P4 LEA R18, P0, R10.reuse, c[0x0][0x168], 0x1 ;  /* 0x00005a000a12ca11 */ /* 0x042fe200078008ff */
[----:B------:R2:W-:Y:S03]  /*9680*/  @P2 STS.128 [R230+0xe800], RZ ;  /* 0x00e800ffe6002388 */ /* 0x0005e60000000c00 */
[C---:B------:R-:W-:Y:S01]  /*9690*/  @!P4 LEA.HI.X R19, R10.reuse, c[0x0][0x16c], R9, 0x1, P0 ;  /* 0x00005b000a13ca11 */ /* 0x040fe200000f0c09 */
[----:B------:R-:W-:Y:S01]  /*96a0*/  @!PT LDS RZ, [RZ] ;  /* 0x00000000fffff984 */ /* 0x000fe20000000800 */
[----:B------:R-:W-:Y:S01]  /*96b0*/  @!PT LDS RZ, [RZ] ;  /* 0x00000000fffff984 */ /* 0x000fe20000000800 */
[----:B------:R-:W-:Y:S01]  /*96c0*/  @!PT LDS RZ, [RZ] ;  /* 0x00000000fffff984 */ /* 0x000fe20000000800 */
[----:B------:R1:W-:Y:S01]  /*96d0*/  @!P2 LDGSTS.E.BYPASS.LTC128B.128 [R230+0xe800], [R24.64+0x180] ;  /* 0x0e80018018e6afae */ /* 0x0003e2000b901d52 */
[----:B------:R-:W-:-:S02]  /*96e0*/  @!P2 LEA R12, P0, R10, c[0x0][0x168], 0x1 ;  /* 0x00005a000a0caa11 */ /* 0x000fc400078008ff */
[C---:B---3--:R-:W-:Y:S01]  /*96f0*/  @!P3 LEA R14, P6, R10.reuse, c[0x0][0x168], 0x1 ;  /* 0x00005a000a0eba11 */ /* 0x048fe200078c08ff */
        /* <DEDUP_REMOVED lines=52> */
.L_x_1171:
[----:B------:R-:W-:Y:S05]  /*9a40*/  BSYNC B0 ;  /* 0x0000000000007941 */ /* 0x000fea0003800000 */
.L_x_1170:
[----:B------:R-:W0:Y:S02]  /*9a50*/  LDGDEPBAR ;  /* 0x00000000000079af */ /* 0x000e240000000000 */
.L_x_1169:
[----:B--234-:R-:W-:-:S04]  /*9a60*/  MOV R10, UR27 ;  /* 0x0000001b000a7c02 */ /* 0x01cfc80008000f00 */
[----:B------:R-:W-:-:S04]  /*9a70*/  LEA R10, R10, R239, 0x6 ;  /* 0x000000ef0a0a7211 */ /* 0x000fc800078e30ff */
[C---:B------:R-:W-:Y:S02]  /*9a80*/  IADD3 R7, R10.reuse, 0x8, RZ ;  /* 0x000000080a077810 */ /* 0x040fe40007ffe0ff */
[C---:B------:R-:W-:Y:S02]  /*9a90*/  IADD3 R9, R10.reuse, 0x1, RZ ;  /* 0x000000010a097810 */ /* 0x040fe40007ffe0ff */
[C---:B------:R-:W-:Y:S02]  /*9aa0*/  ISETP.GE.AND P1, PT, R7.reuse, R237, PT ;  /* 0x000000ed0700720c */ /* 0x040fe40003f26270 */
[----:B------:R-:W-:Y:S02]  /*9ab0*/  ISETP.GE.AND P4, PT, R7, R231, PT ;  /* 0x000000e70700720c */ /* 0x000fe40003f86270 */
[-C--:B------:R-:W-:Y:S02]  /*9ac0*/  ISETP.GE.AND P3, PT, R10, R237.reuse, PT ;  /* 0x000000ed0a00720c */ /* 0x080fe40003f66270 */
[----:B------:R-:W-:-:S02]  /*9ad0*/  ISETP.GE.AND P2, PT, R9, R237, PT ;  /* 0x000000ed0900720c */ /* 0x000fc40003f46270 */
[-C--:B------:R-:W-:Y:S02]  /*9ae0*/  ISETP.GE.AND P5, PT, R9, R231.reuse, PT ;  /* 0x000000e70900720c */ /* 0x080fe40003fa6270 */
[C---:B------:R-:W-:Y:S02]  /*9af0*/  ISETP.GE.AND P6, PT, R10.reuse, R231, PT ;  /* 0x000000e70a00720c */ /* 0x040fe40003fc6270 */
[C---:B------:R-:W-:Y:S02]  /*9b00*/  ISETP.LT.OR P1, PT, R7.reuse, R238, P1 ;  /* 0x000000ee0700720c */ /* 0x040fe40000f21670 */
[----:B------:R-:W-:Y:S02]  /*9b10*/  ISETP.LT.OR P4, PT, R7, R236, P4 ;  /* 0x000000ec0700720c */ /* 0x000fe40002781670 */
[C---:B------:R-:W-:Y:S02]  /*9b20*/  ISETP.LT.OR P3, PT, R10.reuse, R238, P3 ;  /* 0x000000ee0a00720c */ /* 0x040fe40001f61670 */
[----:B------:R-:W-:-:S02]  /*9b30*/  IADD3 R7, R10, 0x9, RZ ;  /* 0x000000090a077810 */ /* 0x000fc40007ffe0ff */
[C---:B------:R-:W-:Y:S02]  /*9b40*/  ISETP.LT.OR P2, PT, R9.reuse, R238, P2 ;  /* 0x000000ee0900720c */ /* 0x040fe40001741670 */
[-C--:B------:R-:W-:Y:S02]  /*9b50*/  ISETP.LT.OR P5, PT, R9, R236.reuse, P5 ;  /* 0x000000ec0900720c */ /* 0x080fe40002fa1670 */
[C---:B------:R-:W-:Y:S02]  /*9b60*/  ISETP.LT.OR P6, PT, R10.reuse, R236, P6 ;  /* 0x000000ec0a00720c */ /* 0x040fe400037c1670 */
[----:B------:R-:W-:Y:S02]  /*9b70*/  IADD3 R9, R10, 0x10, RZ ;  /* 0x000000100a097810 */ /* 0x000fe40007ffe0ff */
[----:B------:R-:W-:Y:S02]  /*9b80*/  FSEL R15, R0, -INF , !P3 ;  /* 0xff800000000f7808 */ /* 0x000fe40005800000 */
[----:B------:R-:W-:-:S02]  /*9b90*/  ISETP.GE.AND P0, PT, R7, R237, PT ;  /* 0x000000ed0700720c */ /* 0x000fc40003f06270 */
[----:B------:R-:W-:Y:S02]  /*9ba0*/  ISETP.GE.AND P3, PT, R7, R231, PT ;  /* 0x000000e70700720c */ /* 0x000fe40003f66270 */
[----:B------:R-:W-:Y:S02]  /*9bb0*/  FSEL R0, R165, -INF , !P6 ;  /* 0xff800000a5007808 */ /* 0x000fe40007000000 */
[----:B-1----:R-:W-:Y:S02]  /*9bc0*/  FSEL R13, R2, -INF , !P2 ;  /* 0xff800000020d7808 */ /* 0x002fe40005000000 */
[C---:B------:R-:W-:Y:S02]  /*9bd0*/  ISETP.GE.AND P6, PT, R9.reuse, R237, PT ;  /* 0x000000ed0900720c */ /* 0x040fe40003fc6270 */
[----:B------:R-:W-:Y:S02]  /*9be0*/  ISETP.GE.AND P2, PT, R9, R231, PT ;  /* 0x000000e70900720c */ /* 0x000fe40003f46270 */
[----:B------:R-:W-:-:S02]  /*9bf0*/  ISETP.LT.OR P0, PT, R7, R238, P0 ;  /* 0x000000ee0700720c */ /* 0x000fc40000701670 */
[----:B------:R-:W-:Y:S02]  /*9c00*/  ISETP.LT.OR P3, PT, R7, R236, P3 ;  /* 0x000000ec0700720c */ /* 0x000fe40001f61670 */
[----:B------:R-:W-:Y:S02]  /*9c10*/  IADD3 R7, R10, 0x11, RZ ;  /* 0x000000110a077810 */ /* 0x000fe40007ffe0ff */
[C---:B------:R-:W-:Y:S02]  /*9c20*/  ISETP.LT.OR P6, PT, R9.reuse, R238, P6 ;  /* 0x000000ee0900720c */ /* 0x040fe400037c1670 */
[----:B------:R-:W-:Y:S02]  /*9c30*/  ISETP.LT.OR P2, PT, R9, R236, P2 ;  /* 0x000000ec0900720c */ /* 0x000fe40001741670 */
[----:B------:R-:W-:Y:S02]  /*9c40*/  FSEL R9, R184, -INF , !P5 ;  /* 0xff800000b8097808 */ /* 0x000fe40006800000 */
[----:B------:R-:W-:-:S02]  /*9c50*/  FSEL R19, R185, -INF , !P1 ;  /* 0xff800000b9137808 */ /* 0x000fc40004800000 */
[C---:B------:R-:W-:Y:S02]  /*9c60*/  ISETP.GE.AND P5, PT, R7.reuse, R237, PT ;  /* 0x000000ed0700720c */ /* 0x040fe40003fa6270 */
[----:B------:R-:W-:Y:S02]  /*9c70*/  ISETP.GE.AND P1, PT, R7, R231, PT ;  /* 0x000000e70700720c */ /* 0x000fe40003f26270 */
[C---:B------:R-:W-:Y:S02]  /*9c80*/  IADD3 R2, R10.reuse, 0x18, RZ ;  /* 0x000000180a027810 */ /* 0x040fe40007ffe0ff */
[----:B------:R-:W-:Y:S02]  /*9c90*/  IADD3 R12, R10, 0x19, RZ ;  /* 0x000000190a0c7810 */ /* 0x000fe40007ffe0ff */
[----:B------:R-:W-:Y:S02]  /*9ca0*/  FSEL R11, R187, -INF , !P4 ;  /* 0xff800000bb0b7808 */ /* 0x000fe40006000000 */
[----:B------:R-:W-:-:S02]  /*9cb0*/  ISETP.LT.OR P5, PT, R7, R238, P5 ;  /* 0x000000ee0700720c */ /* 0x000fc40002fa1670 */
[----:B------:R-:W-:Y:S02]  /*9cc0*/  ISETP.LT.OR P1, PT, R7, R236, P1 ;  /* 0x000000ec0700720c */ /* 0x000fe40000f21670 */
        /* <DEDUP_REMOVED lines=11> */
[----:B------:R-:W-:Y:S02]  /*9d80*/  ISETP.LT.OR P0, PT, R2, R236, P0 ;  /* 0x000000ec0200720c */ /* 0x000fe40000701670 */
        /* <DEDUP_REMOVED lines=9> */
[----:B------:R-:W-:Y:S02]  /*9e20*/  FMNMX.FTZ R12, R164, R15, !PT ;  /* 0x0000000fa40c7209 */ /* 0x000fe40007810000 */
[----:B------:R-:W-:-:S02]  /*9e30*/  ISETP.LT.OR P2, PT, R2, R238, P2 ;  /* 0x000000ee0200720c */ /* 0x000fc40001741670 */
[----:B------:R-:W-:Y:S02]  /*9e40*/  FMNMX.FTZ R12, R13, R12, !PT ;  /* 0x0000000c0d0c7209 */ /* 0x000fe40007810000 */
[----:B------:R-:W-:Y:S02]  /*9e50*/  FSEL R180, R6, -INF , !P2 ;  /* 0xff80000006b47808 */ /* 0x000fe40005000000 */
[----:B------:R-:W-:Y:S02]  /*9e60*/  FMNMX.FTZ R6, R19, R12, !PT ;  /* 0x0000000c13067209 */ /* 0x000fe40007810000 */
[----:B------:R-:W-:Y:S02]  /*9e70*/  FSEL R185, R20, -INF , !P5 ;  /* 0xff80000014b97808 */ /* 0x000fe40006800000 */
[----:B------:R-:W-:Y:S02]  /*9e80*/  FMNMX.FTZ R6, R17, R6, !PT ;  /* 0x0000000611067209 */ /* 0x000fe40007810000 */
[----:B------:R-:W-:-:S02]  /*9e90*/  ISETP.GE.AND P5, PT, R2, R231, PT ;  /* 0x000000e70200720c */ /* 0x000fc40003fa6270 */
[----:B------:R-:W-:Y:S02]  /*9ea0*/  FMNMX.FTZ R12, R187, R6, !PT ;  /* 0x00000006bb0c7209 */ /* 0x000fe40007810000 */
[----:B------:R-:W-:Y:S02]  /*9eb0*/  FMNMX.FTZ R6, R3, R0, !PT ;  /* 0x0000000003067209 */ /* 0x000fe40007810000 */
[----:B------:R-:W-:Y:S02]  /*9ec0*/  FMNMX.FTZ R12, R185, R12, !PT ;  /* 0x0000000cb90c7209 */ /* 0x000fe40007810000 */
[----:B------:R-:W-:Y:S02]  /*9ed0*/  FMNMX.FTZ R6, R9, R6, !PT ;  /* 0x0000000609067209 */ /* 0x000fe40007810000 */
[----:B------:R-:W-:Y:S02]  /*9ee0*/  ISETP.LT.OR P5, PT, R2, R236, P5 ;  /* 0x000000ec0200720c */ /* 0x000fe40002fa1670 */
[----:B------:R-:W-:-:S02]  /*9ef0*/  FMNMX.FTZ R6, R11, R6, !PT ;  /* 0x000000060b067209 */ /* 0x000fc40007810000 */
[----:B------:R-:W-:Y:S02]  /*9f00*/  FSEL R27, R5, -INF , !P0 ;  /* 0xff800000051b7808 */ /* 0x000fe40004000000 */
[----:B------:R-:W-:Y:S02]  /*9f10*/  FMNMX.FTZ R6, R7, R6, !PT ;  /* 0x0000000607067209 */ /* 0x000fe40007810000 */
[----:B------:R-:W-:Y:S02]  /*9f20*/  IADD3 R2, R10, 0x28, RZ ;  /* 0x000000280a027810 */ /* 0x000fe40007ffe0ff */
[----:B------:R-:W-:Y:S02]  /*9f30*/  FMNMX.FTZ R6, R191, R6, !PT ;  /* 0x00000006bf067209 */ /* 0x000fe40007810000 */
[----:B------:R-:W-:Y:S02]  /*9f40*/  FSEL R21, R21, -INF , !P3 ;  /* 0xff80000015157808 */ /* 0x000fe40005800000 */
[----:B------:R-:W-:-:S02]  /*9f50*/  FMNMX.FTZ R6, R189, R6, !PT ;  /* 0x00000006bd067209 */ /* 0x000fc40007810000 */
[----:B------:R-:W-:Y:S02]  /*9f60*/  FMNMX.FTZ R12, R23, R12, !PT ;  /* 0x0000000c170c7209 */ /* 0x000fe40007810000 */
[----:B------:R-:W-:Y:S02]  /*9f70*/  FSEL R25, R16, -INF , !P6 ;  /* 0xff80000010197808 */ /* 0x000fe40007000000 */
[----:B------:R-:W-:Y:S02]  /*9f80*/  FMNMX.FTZ R6, R27, R6, !PT ;  /* 0x000000061b067209 */ /* 0x000fe40007810000 */
[C---:B------:R-:W-:Y:S02]  /*9f90*/  ISETP.GE.AND P0, PT, R2.reuse, R237, PT ;  /* 0x000000ed0200720c */ /* 0x040fe40003f06270 */
[----:B------:R-:W-:Y:S02]  /*9fa0*/  ISETP.GE.AND P3, PT, R2, R231, PT ;  /* 0x000000e70200720c */ /* 0x000fe40003f66270 */
[----:B------:R-:W-:-:S02]  /*9fb0*/  IADD3 R4, R10, 0x29, RZ ;  /* 0x000000290a047810 */ /* 0x000fc40007ffe0ff */
[----:B------:R-:W-:Y:S02]  /*9fc0*/  FMNMX.FTZ R5, R21, R12, !PT ;  /* 0x0000000c15057209 */ /* 0x000fe40007810000 */
[----:B------:R-:W-:Y:S02]  /*9fd0*/  FSEL R199, R199, -INF , !P5 ;  /* 0xff800000c7c77808 */ /* 0x000fe40006800000 */
[----:B------:R-:W-:Y:S02]  /*9fe0*/  FMNMX.FTZ R6, R25, R6, !PT ;  /* 0x0000000619067209 */ /* 0x000fe40007810000 */
[C---:B------:R-:W-:Y:S02]  /*9ff0*/  ISETP.LT.OR P0, PT, R2.reuse, R238, P0 ;  /* 0x000000ee0200720c */ /* 0x040fe40000701670 */
[----:B------:R-:W-:Y:S02]  /*a000*/  ISETP.LT.OR P3, PT, R2, R236, P3 ;  /* 0x000000ec0200720c */ /* 0x000fe40001f61670 */
[----:B------:R-:W-:-:S02]  /*a010*/  IADD3 R2, R10, 0x30, RZ ;  /* 0x000000300a027810 */ /* 0x000fc40007ffe0ff */
[C---:B------:R-:W-:Y:S02]  /*a020*/  ISETP.GE.AND P6, PT, R4.reuse, R237, PT ;  /* 0x000000ed0400720c */ /* 0x040fe40003fc6270 */
[----:B------:R-:W-:Y:S02]  /*a030*/  ISETP.GE.AND P2, PT, R4, R231, PT ;  /* 0x000000e70400720c */ /* 0x000fe40003f46270 */
[----:B------:R-:W-:Y:S02]  /*a040*/  FSEL R178, R178, -INF , !P1 ;  /* 0xff800000b2b27808 */ /* 0x000fe40004800000 */
[----:B------:R-:W-:Y:S02]  /*a050*/  FMNMX.FTZ R5, R180, R5, !PT ;  /* 0x00000005b4057209 */ /* 0x000fe40007810000 */
[----:B------:R-:W-:Y:S02]  /*a060*/  FSEL R197, R197, -INF , !P4 ;  /* 0xff800000c5c57808 */ /* 0x000fe40006000000 */
[----:B------:R-:W-:-:S02]  /*a070*/  FMNMX.FTZ R6, R199, R6, !PT ;  /* 0x00000006c7067209 */ /* 0x000fc40007810000 */
[C---:B------:R-:W-:Y:S02]  /*a080*/  ISETP.GE.AND P5, PT, R2.reuse, R237, PT ;  /* 0x000000ed0200720c */ /* 0x040fe40003fa6270 */
[----:B------:R-:W-:Y:S02]  /*a090*/  ISETP.GE.AND P1, PT, R2, R231, PT ;  /* 0x000000e70200720c */ /* 0x000fe40003f26270 */
[C---:B------:R-:W-:Y:S02]  /*a0a0*/  ISETP.LT.OR P6, PT, R4.reuse, R238, P6 ;  /* 0x000000ee0400720c */ /* 0x040fe400037c1670 */
[----:B------:R-:W-:Y:S02]  /*a0b0*/  ISETP.LT.OR P2, PT, R4, R236, P2 ;  /* 0x000000ec0400720c */ /* 0x000fe40001741670 */
[----:B------:R-:W-:Y:S02]  /*a0c0*/  IADD3 R4, R10, 0x31, RZ ;  /* 0x000000310a047810 */ /* 0x000fe40007ffe0ff */
[----:B------:R-:W-:-:S02]  /*a0d0*/  FSEL R245, R245, -INF , !P0 ;  /* 0xff800000f5f57808 */ /* 0x000fc40004000000 */
        /* <DEDUP_REMOVED lines=12> */
[----:B------:R-:W-:Y:S02]  /*a1a0*/  IADD3 R10, R10, 0x39, RZ ;  /* 0x000000390a0a7810 */ /* 0x000fe40007ffe0ff */
[----:B------:R-:W-:Y:S02]  /*a1b0*/  ISETP.GE.AND P6, PT, R2, R237, PT ;  /* 0x000000ed0200720c */ /* 0x000fe40003fc6270 */
[----:B------:R-:W-:Y:S02]  /*a1c0*/  FSEL R183, R183, -INF , !P5 ;  /* 0xff800000b7b77808 */ /* 0x000fe40006800000 */
[C---:B------:R-:W-:Y:S02]  /*a1d0*/  ISETP.LT.OR P4, PT, R4.reuse, R238, P4 ;  /* 0x000000ee0400720c */ /* 0x040fe40002781670 */
[----:B------:R-:W-:Y:S02]  /*a1e0*/  FMNMX.FTZ R12, R243, R12, !PT ;  /* 0x0000000cf30c7209 */ /* 0x000fe40007810000 */
[----:B------:R-:W-:-:S02]  /*a1f0*/  ISETP.LT.OR P0, PT, R4, R236, P0 ;  /* 0x000000ec0400720c */ /* 0x000fc40000701670 */
[----:B------:R-:W-:Y:S02]  /*a200*/  ISETP.GE.AND P3, PT, R2, R231, PT ;  /* 0x000000e70200720c */ /* 0x000fe40003f66270 */
[----:B------:R-:W-:Y:S02]  /*a210*/  FSEL R175, R175, -INF , !P1 ;  /* 0xff800000afaf7808 */ /* 0x000fe40004800000 */
[----:B------:R-:W-:Y:S02]  /*a220*/  FMNMX.FTZ R4, R193, R6, !PT ;  /* 0x00000006c1047209 */ /* 0x000fe40007810000 */
[----:B------:R-:W-:Y:S02]  /*a230*/  ISETP.GE.AND P5, PT, R10, R237, PT ;  /* 0x000000ed0a00720c */ /* 0x000fe40003fa6270 */
[----:B------:R-:W-:Y:S02]  /*a240*/  ISETP.LT.OR P6, PT, R2, R238, P6 ;  /* 0x000000ee0200720c */ /* 0x000fe400037c1670 */
[----:B------:R-:W-:-:S02]  /*a250*/  FSEL R181, R181, -INF , !P4 ;  /* 0xff800000b5b57808 */ /* 0x000fc40006000000 */
[----:B------:R-:W-:Y:S02]  /*a260*/  FMNMX.FTZ R12, R183, R12, !PT ;  /* 0x0000000cb70c7209 */ /* 0x000fe40007810000 */
[----:B------:R-:W-:Y:S02]  /*a270*/  ISETP.LT.OR P3, PT, R2, R236, P3 ;  /* 0x000000ec0200720c */ /* 0x000fe40001f61670 */
[C---:B------:R-:W-:Y:S02]  /*a280*/  ISETP.GE.AND P1, PT, R10.reuse, R231, PT ;  /* 0x000000e70a00720c */ /* 0x040fe40003f26270 */
[----:B------:R-:W-:Y:S02]  /*a290*/  FSEL R173, R173, -INF , !P0 ;  /* 0xff800000adad7808 */ /* 0x000fe40004000000 */
[----:B------:R-:W-:Y:S02]  /*a2a0*/  FMNMX.FTZ R4, R175, R4, !PT ;  /* 0x00000004af047209 */ /* 0x000fe40007810000 */
[----:B------:R-:W-:-:S02]  /*a2b0*/  ISETP.LT.OR P5, PT, R10, R238, P5 ;  /* 0x000000ee0a00720c */ /* 0x000fc40002fa1670 */
[----:B------:R-:W-:Y:S02]  /*a2c0*/  FSEL R179, R179, -INF , !P6 ;  /* 0xff800000b3b37808 */ /* 0x000fe40007000000 */
        /* <DEDUP_REMOVED lines=25> */
[--C-:B------:R-:W-:Y:S01]  /*a460*/  FFMA.FTZ R168, R15, c[0x0][0x23c], -R30.reuse ;  /* 0x00008f000fa87a23 */ /* 0x100fe2000001081e */
[----:B------:R-:W-:Y:S01]  /*a470*/  FSEL R6, R165, RZ, P0 ;  /* 0x000000ffa5067208 */ /* 0x000fe20000000000 */
[----:B------:R-:W-:-:S02]  /*a480*/  FFMA.FTZ R35, R13, c[0x0][0x23c], -R30 ;  /* 0x00008f000d237a23 */ /* 0x000fc4000001081e */
[--C-:B------:R-:W-:Y:S01]  /*a490*/  FFMA.FTZ R32, R0, c[0x0][0x23c], -R28.reuse ;  /* 0x00008f0000207a23 */ /* 0x100fe2000001081c */
[----:B------:R-:W-:Y:S01]  /*a4a0*/  LDSM.16.MT88.4 R12, [R217+0x10000] ;  /* 0x01000000d90c783b */ /* 0x000fe20000004200 */
[--C-:B------:R-:W-:Y:S01]  /*a4b0*/  FFMA.FTZ R2, R9, c[0x0][0x23c], -R28.reuse ;  /* 0x00008f0009027a23 */ /* 0x100fe2000001081c */
[----:B------:R-:W-:Y:S01]  /*a4c0*/  MUFU.EX2 R168, R168 ;  /* 0x000000a800a87308 */ /* 0x000fe20000000800 */
[----:B------:R-:W-:Y:S02]  /*a4d0*/  FFMA.FTZ R0, R11, c[0x0][0x23c], -R28 ;  /* 0x00008f000b007a23 */ /* 0x000fe4000001081c */
[----:B------:R-:W1:Y:S01]  /*a4e0*/  LDSM.16.MT88.4 R8, [R218+0x10000] ;  /* 0x01000000da08783b */ /* 0x000e620000004200 */
[----:B------:R-:W-:Y:S02]  /*a4f0*/  FADD.FTZ R4, R164, -R5 ;  /* 0x80000005a4047221 */ /* 0x000fe40000010000 */
[----:B------:R-:W-:Y:S02]  /*a500*/  FADD.FTZ R6, R3, -R6 ;  /* 0x8000000603067221 */ /* 0x000fe40000010000 */
[--C-:B------:R-:W-:Y:S01]  /*a510*/  FFMA.FTZ R34, R19, c[0x0][0x23c], -R30.reuse ;  /* 0x00008f0013227a23 */ /* 0x100fe2000001081e */
[----:B------:R-:W2:Y:S01]  /*a520*/  MUFU.EX2 R35, R35 ;  /* 0x0000002300237308 */ /* 0x000ea20000000800 */
[----:B------:R-:W-:-:S02]  /*a530*/  FFMA.FTZ R33, R17, c[0x0][0x23c], -R30 ;  /* 0x00008f0011217a23 */ /* 0x000fc4000001081e */
[----:B------:R-:W-:Y:S01]  /*a540*/  FFMA.FTZ R171, R7, c[0x0][0x23c], -R28 ;  /* 0x00008f0007ab7a23 */ /* 0x000fe2000001081c */
[----:B------:R-:W3:Y:S01]  /*a550*/  LDSM.16.MT88.4 R16, [R220+0x10000] ;  /* 0x01000000dc10783b */ /* 0x000ee20000004200 */
[----:B------:R-:W-:Y:S02]  /*a560*/  FMUL.FTZ R164, R4, c[0x0][0x23c] ;  /* 0x00008f0004a47a20 */ /* 0x000fe40000410000 */
[----:B------:R-:W-:Y:S01]  /*a570*/  FMUL.FTZ R3, R6, c[0x0][0x23c] ;  /* 0x00008f0006037a20 */ /* 0x000fe20000410000 */
[----:B------:R-:W-:Y:S01]  /*a580*/  MUFU.EX2 R34, R34 ;  /* 0x0000002200227308 */ /* 0x000fe20000000800 */
[--C-:B------:R-:W-:Y:S02]  /*a590*/  FFMA.FTZ R170, R187, c[0x0][0x23c], -R30.reuse ;  /* 0x00008f00bbaa7a23 */ /* 0x100fe4000001081e */
[--C-:B------:R-:W-:Y:S02]  /*a5a0*/  FFMA.FTZ R172, R23, c[0x0][0x23c], -R30.reuse ;  /* 0x00008f0017ac7a23 */ /* 0x100fe4000001081e */
[----:B------:R-:W-:-:S02]  /*a5b0*/  FFMA.FTZ R187, R21, c[0x0][0x23c], -R30 ;  /* 0x00008f0015bb7a23 */ /* 0x000fc4000001081e */
[----:B------:R-:W-:Y:S01]  /*a5c0*/  LDSM.16.MT88.4 R20, [R216+0x16000] ;  /* 0x01600000d814783b */ /* 0x000fe20000004200 */
[----:B------:R-:W4:Y:S01]  /*a5d0*/  MUFU.EX2 R33, R33 ;  /* 0x0000002100217308 */ /* 0x000f220000000800 */
[----:B--2---:R-:W-:Y:S01]  /*a5e0*/  F2FP.PACK_AB R4, R35, R168 ;  /* 0x000000a82304723e */ /* 0x004fe200000000ff */
[----:B------:R-:W-:Y:S02]  /*a5f0*/  FFMA.FTZ R174, R191, c[0x0][0x23c], -R28 ;  /* 0x00008f00bfae7a23 */ /* 0x000fe4000001081c */
[----:B------:R-:W-:Y:S02]  /*a600*/  FFMA.FTZ R185, R185, c[0x0][0x23c], -R30 ;  /* 0x00008f00b9b97a23 */ /* 0x000fe4000001081e */
[--C-:B------:R-:W-:Y:S02]  /*a610*/  FFMA.FTZ R189, R189, c[0x0][0x23c], -R28.reuse ;  /* 0x00008f00bdbd7a23 */ /* 0x100fe4000001081c */
[----:B------:R-:W-:Y:S01]  /*a620*/  MUFU.EX2 R32, R32 ;  /* 0x0000002000207308 */ /* 0x000fe20000000800 */
[----:B------:R-:W-:-:S02]  /*a630*/  FFMA.FTZ R176, R27, c[0x0][0x23c], -R28 ;  /* 0x00008f001bb07a23 */ /* 0x000fc4000001081c */
[----:B------:R-:W-:Y:S02]  /*a640*/  FFMA.FTZ R191, R25, c[0x0][0x23c], -R28 ;  /* 0x00008f0019bf7a23 */ /* 0x000fe4000001081c */
[----:B------:R-:W-:Y:S01]  /*a650*/  LDSM.16.MT88.4 R24, [R216+0x10800] ;  /* 0x01080000d818783b */ /* 0x000fe20000004200 */
[--C-:B------:R-:W-:Y:S02]  /*a660*/  FFMA.FTZ R180, R180, c[0x0][0x23c], -R30.reuse ;  /* 0x00008f00b4b47a23 */ /* 0x100fe4000001081e */
[----:B------:R-:W2:Y:S01]  /*a670*/  MUFU.EX2 R2, R2 ;  /* 0x0000000200027308 */ /* 0x000ea20000000800 */
[----:B----4-:R-:W-:Y:S01]  /*a680*/  F2FP.PACK_AB R6, R33, R34 ;  /* 0x000000222106723e */ /* 0x010fe200000000ff */
[--C-:B------:R-:W-:Y:S02]  /*a690*/  FFMA.FTZ R178, R178, c[0x0][0x23c], -R30.reuse ;  /* 0x00008f00b2b27a23 */ /* 0x100fe4000001081e */
[--C-:B------:R-:W-:Y:S02]  /*a6a0*/  FFMA.FTZ R182, R245, c[0x0][0x23c], -R30.reuse ;  /* 0x00008f00f5b67a23 */ /* 0x100fe4000001081e */
[----:B------:R-:W-:-:S02]  /*a6b0*/  FFMA.FTZ R243, R243, c[0x0][0x23c], -R30 ;  /* 0x00008f00f3f37a23 */ /* 0x000fc4000001081e */
[----:B------:R-:W-:Y:S01]  /*a6c0*/  MUFU.EX2 R0, R0 ;  /* 0x0000000000007308 */ /* 0x000fe20000000800 */
[--C-:B------:R-:W-:Y:S02]  /*a6d0*/  FFMA.FTZ R184, R199, c[0x0][0x23c], -R28.reuse ;  /* 0x00008f00c7b87a23 */ /* 0x100fe4000001081c */
[--C-:B------:R-:W-:Y:S02]  /*a6e0*/  FFMA.FTZ R197, R197, c[0x0][0x23c], -R28.reuse ;  /* 0x00008f00c5c57a23 */ /* 0x100fe4000001081c */
[--C-:B------:R-:W-:Y:S02]  /*a6f0*/  FFMA.FTZ R186, R195, c[0x0][0x23c], -R28.reuse ;  /* 0x00008f00c3ba7a23 */ /* 0x100fe4000001081c */
[--C-:B------:R-:W-:Y:S01]  /*a700*/  FFMA.FTZ R193, R193, c[0x0][0x23c], -R28.reuse ;  /* 0x00008f00c1c17a23 */ /* 0x100fe2000001081c */
[----:B------:R-:W4:Y:S01]  /*a710*/  MUFU.EX2 R171, R171 ;  /* 0x000000ab00ab7308 */ /* 0x000f220000000800 */
[----:B--2---:R-:W-:Y:S01]  /*a720*/  F2FP.PACK_AB R5, R2, R32 ;  /* 0x000000200205723e */ /* 0x004fe200000000ff */
[----:B------:R-:W-:-:S02]  /*a730*/  FFMA.FTZ R192, R173, c[0x0][0x23c], -R28 ;  /* 0x00008f00adc07a23 */ /* 0x000fc4000001081c */
[--C-:B------:R-:W-:Y:S02]  /*a740*/  FFMA.FTZ R183, R183, c[0x0][0x23c], -R30.reuse ;  /* 0x00008f00b7b77a23 */ /* 0x100fe4000001081e */
[--C-:B------:R-:W-:Y:S02]  /*a750*/  FFMA.FTZ R188, R181, c[0x0][0x23c], -R30.reuse ;  /* 0x00008f00b5bc7a23 */ /* 0x100fe4000001081e */
[----:B------:R-:W2:Y:S01]  /*a760*/  MUFU.EX2 R164, R164 ;  /* 0x000000a400a47308 */ /* 0x000ea20000000800 */
[--C-:B------:R-:W-:Y:S02]  /*a770*/  FFMA.FTZ R179, R179, c[0x0][0x23c], -R30.reuse ;  /* 0x00008f00b3b37a23 */ /* 0x100fe4000001081e */
[----:B------:R-:W-:Y:S02]  /*a780*/  FFMA.FTZ R190, R177, c[0x0][0x23c], -R30 ;  /* 0x00008f00b1be7a23 */ /* 0x000fe4000001081e */
[--C-:B------:R-:W-:Y:S02]  /*a790*/  FFMA.FTZ R175, R175, c[0x0][0x23c], -R28.reuse ;  /* 0x00008f00afaf7a23 */ /* 0x100fe4000001081c */
[--C-:B------:R-:W-:Y:S01]  /*a7a0*/  FFMA.FTZ R173, R31, c[0x0][0x23c], -R28.reuse ;  /* 0x00008f001fad7a23 */ /* 0x100fe2000001081c */
[----:B------:R-:W5:Y:S01]  /*a7b0*/  MUFU.EX2 R3, R3 ;  /* 0x0000000300037308 */ /* 0x000f620000000800 */
[----:B----4-:R-:W-:Y:S01]  /*a7c0*/  F2FP.PACK_AB R7, R171, R0 ;  /* 0x00000000ab07723e */ /* 0x010fe200000000ff */
[----:B------:R-:W-:-:S02]  /*a7d0*/  FFMA.FTZ R194, R29, c[0x0][0x23c], -R28 ;  /* 0x00008f001dc27a23 */ /* 0x000fc4000001081c */
[----:B------:R-:W-:Y:S01]  /*a7e0*/  LDSM.16.MT88.4 R28, [R216+0x11800] ;  /* 0x01180000d81c783b */ /* 0x000fe20000004200 */
[----:B--2---:R-:W-:-:S03]  /*a7f0*/  FMUL.FTZ R152, R152, R164 ;  /* 0x000000a498987220 */ /* 0x004fc60000410000 */
[----:B------:R-:W-:Y:S01]  /*a800*/  MUFU.EX2 R170, R170 ;  /* 0x000000aa00aa7308 */ /* 0x000fe20000000800 */
[-C--:B------:R-:W-:Y:S02]  /*a810*/  FMUL.FTZ R153, R153, R164.reuse ;  /* 0x000000a499997220 */ /* 0x080fe40000410000 */
[-C--:B------:R-:W-:Y:S02]  /*a820*/  FMUL.FTZ R148, R148, R164.reuse ;  /* 0x000000a494947220 */ /* 0x080fe40000410000 */
[----:B------:R-:W-:Y:S02]  /*a830*/  FMUL.FTZ R149, R149, R164 ;  /* 0x000000a495957220 */ /* 0x000fe40000410000 */
[-C--:B-----5:R-:W-:Y:S01]  /*a840*/  FMUL.FTZ R154, R154, R3.reuse ;  /* 0x000000039a9a7220 */ /* 0x0a0fe20000410000 */
        /* <DEDUP_REMOVED lines=15> */
[----:B------:R-:W4:Y:S01]  /*a940*/  MUFU.EX2 R187, R187 ;  /* 0x000000bb00bb7308 */ /* 0x000f220000000800 */
        /* <DEDUP_REMOVED lines=10> */
[----:B------:R-:W5:Y:S01]  /*a9f0*/  LDSM.16.MT88.4 R12, [R218+0x12000] ;  /* 0x01200000da0c783b */ /* 0x000f620000004200 */
[-C--:B------:R-:W-:Y:S01]  /*aa00*/  FMUL.FTZ R158, R158, R3.reuse ;  /* 0x000000039e9e7220 */ /* 0x080fe20000410000 */
[----:B------:R-:W1:Y:S01]  /*aa10*/  MUFU.EX2 R189, R189 ;  /* 0x000000bd00bd7308 */ /* 0x000e620000000800 */
[----:B------:R-:W-:-:S02]  /*aa20*/  FMUL.FTZ R159, R159, R3 ;  /* 0x000000039f9f7220 */ /* 0x000fc40000410000 */
[-C--:B------:R-:W-:Y:S01]  /*aa30*/  FMUL.FTZ R36, R36, R164.reuse ;  /* 0x000000a424247220 */ /* 0x080fe20000410000 */
[C---:B---3--:R-:W-:Y:S01]  /*aa40*/  HMMA.16816.F32 R160, R4.reuse, R16, R160 ;  /* 0x0000001004a0723c */ /* 0x048fe200000018a0 */
[-C--:B------:R-:W-:Y:S02]  /*aa50*/  FMUL.FTZ R37, R37, R164.reuse ;  /* 0x000000a425257220 */ /* 0x080fe40000410000 */
[-C--:B------:R-:W-:Y:S01]  /*aa60*/  FMUL.FTZ R38, R38, R3.reuse ;  /* 0x0000000326267220 */ /* 0x080fe20000410000 */
[----:B------:R-:W-:Y:S01]  /*aa70*/  MUFU.EX2 R176, R176 ;  /* 0x000000b000b07308 */ /* 0x000fe20000000800 */
[----:B------:R-:W-:Y:S02]  /*aa80*/  FMUL.FTZ R39, R39, R3 ;  /* 0x0000000327277220 */ /* 0x000fe40000410000 */
[-C--:B------:R-:W-:Y:S01]  /*aa90*/  FMUL.FTZ R40, R40, R164.reuse ;  /* 0x000000a428287220 */ /* 0x080fe20000410000 */
[----:B------:R-:W-:Y:S01]  /*aaa0*/  HMMA.16816.F32 R156, R4, R18, R156 ;  /* 0x00000012049c723c */ /* 0x000fe2000000189c */
[----:B------:R-:W3:Y:S01]  /*aab0*/  LDSM.16.MT88.4 R16, [R216+0x10000] ;  /* 0x01000000d810783b */ /* 0x000ee20000004200 */
        /* <DEDUP_REMOVED lines=12> */
[----:B------:R-:W1:Y:S01]  /*ab80*/  LDSM.16.MT88.4 R8, [R216+0x12000] ;  /* 0x01200000d808783b */ /* 0x000e620000004200 */
[-C--:B------:R-:W-:Y:S02]  /*ab90*/  FMUL.FTZ R49, R49, R164.reuse ;  /* 0x000000a431317220 */ /* 0x080fe40000410000 */
[-C--:B------:R-:W-:Y:S01]  /*aba0*/  FMUL.FTZ R50, R50, R3.reuse ;  /* 0x0000000332327220 */ /* 0x080fe20000410000 */
[----:B------:R-:W1:Y:S01]  /*abb0*/  MUFU.EX2 R178, R178 ;  /* 0x000000b200b27308 */ /* 0x000e620000000800 */
[----:B------:R-:W-:Y:S02]  /*abc0*/  FMUL.FTZ R51, R51, R3 ;  /* 0x0000000333337220 */ /* 0x000fe40000410000 */
[----:B-----5:R-:W-:Y:S01]  /*abd0*/  HMMA.16816.F32 R44, R4, R12, R44 ;  /* 0x0000000c042c723c */ /* 0x020fe2000000182c */
[----:B------:R-:W-:-:S02]  /*abe0*/  FMUL.FTZ R136, R136, R164 ;  /* 0x000000a488887220 */ /* 0x000fc40000410000 */
[-C--:B------:R-:W-:Y:S02]  /*abf0*/  FMUL.FTZ R137, R137, R164.reuse ;  /* 0x000000a489897220 */ /* 0x080fe40000410000 */
[-C--:B------:R-:W-:Y:S01]  /*ac00*/  FMUL.FTZ R138, R138, R3.reuse ;  /* 0x000000038a8a7220 */ /* 0x080fe20000410000 */
[----:B------:R-:W5:Y:S01]  /*ac10*/  MUFU.EX2 R182, R182 ;  /* 0x000000b600b67308 */ /* 0x000f620000000800 */
[-C--:B------:R-:W-:Y:S01]  /*ac20*/  FMUL.FTZ R139, R139, R3.reuse ;  /* 0x000000038b8b7220 */ /* 0x080fe20000410000 */
[C---:B------:R-:W-:Y:S01]  /*ac30*/  HMMA.16816.F32 R48, R4.reuse, R14, R48 ;  /* 0x0000000e0430723c */ /* 0x040fe20000001830 */
[-C--:B------:R-:W-:Y:S01]  /*ac40*/  FMUL.FTZ R132, R132, R164.reuse ;  /* 0x000000a484847220 */ /* 0x080fe20000410000 */
[----:B------:R-:W2:Y:S01]  /*ac50*/  LDSM.16.MT88.4 R12, [R220+0x14000] ;  /* 0x01400000dc0c783b */ /* 0x000ea20000004200 */
[-C--:B------:R-:W-:Y:S02]  /*ac60*/  FMUL.FTZ R133, R133, R164.reuse ;  /* 0x000000a485857220 */ /* 0x080fe40000410000 */
[-C--:B------:R-:W-:Y:S01]  /*ac70*/  FMUL.FTZ R134, R134, R3.reuse ;  /* 0x0000000386867220 */ /* 0x080fe20000410000 */
[----:B------:R-:W1:Y:S01]  /*ac80*/  MUFU.EX2 R243, R243 ;  /* 0x000000f300f37308 */ /* 0x000e620000000800 */
[----:B------:R-:W-:Y:S01]  /*ac90*/  FMUL.FTZ R135, R135, R3 ;  /* 0x0000000387877220 */ /* 0x000fe20000410000 */
[----:B---3--:R-:W-:Y:S01]  /*aca0*/  HMMA.16816.F32 R136, R4, R16, R136 ;  /* 0x000000100488723c */ /* 0x008fe20000001888 */
[----:B------:R-:W-:-:S02]  /*acb0*/  FMUL.FTZ R60, R60, R164 ;  /* 0x000000a43c3c7220 */ /* 0x000fc40000410000 */
[-C--:B------:R-:W-:Y:S02]  /*acc0*/  FMUL.FTZ R61, R61, R164.reuse ;  /* 0x000000a43d3d7220 */ /* 0x080fe40000410000 */
[-C--:B------:R-:W-:Y:S01]  /*acd0*/  FMUL.FTZ R62, R62, R3.reuse ;  /* 0x000000033e3e7220 */ /* 0x080fe20000410000 */
[----:B------:R-:W-:Y:S01]  /*ace0*/  MUFU.EX2 R184, R184 ;  /* 0x000000b800b87308 */ /* 0x000fe20000000800 */
[-C--:B------:R-:W-:Y:S01]  /*acf0*/  FMUL.FTZ R63, R63, R3.reuse ;  /* 0x000000033f3f7220 */ /* 0x080fe20000410000 */
[C---:B------:R-:W-:Y:S01]  /*ad00*/  HMMA.16816.F32 R132, R4.reuse, R18, R132 ;  /* 0x000000120484723c */ /* 0x040fe20000001884 */
[----:B------:R-:W3:Y:S01]  /*ad10*/  LDSM.16.MT88.4 R16, [R217+0x12000] ;  /* 0x01200000d910783b */ /* 0x000ee20000004200 */
        /* <DEDUP_REMOVED lines=98> */
[-C--:B------:R-:W-:Y:S01]  /*b340*/  FMUL.FTZ R104, R104, R164.reuse ;  /* 0x000000a468687220 */ /* 0x080fe20000410000 */
[----:B------:R-:W2:Y:S01]  /*b350*/  LDSM.16.MT88.4 R12, [R217+0x10800] ;  /* 0x01080000d90c783b */ /* 0x000ea20000004200 */
[----:B------:R-:W-:-:S02]  /*b360*/  FMUL.FTZ R105, R105, R164 ;  /* 0x000000a469697220 */ /* 0x000fc40000410000 */
[-C--:B------:R-:W-:Y:S02]  /*b370*/  FMUL.FTZ R106, R106, R3.reuse ;  /* 0x000000036a6a7220 */ /* 0x080fe40000410000 */
        /* <DEDUP_REMOVED lines=39> */
[----:B------:R-:W1:Y:S02]  /*b5f0*/  LDSM.16.MT88.4 R8, [R220+0x12800] ;  /* 0x01280000dc08783b */ /* 0x000e640000004200 */
[----:B------:R-:W-:-:S04]  /*b600*/  FADD.FTZ R3, R178, R3 ;  /* 0x00000003b2037221 */ /* 0x000fc80000010000 */
[----:B-----5:R-:W-:Y:S01]  /*b610*/  FADD.FTZ R0, R182, R3 ;  /* 0x00000003b6007221 */ /* 0x020fe20000010000 */
[----:B--2---:R-:W-:Y:S01]  /*b620*/  HMMA.16816.F32 R144, R4, R12, R144 ;  /* 0x0000000c0490723c */ /* 0x004fe20000001890 */
[----:B------:R-:W-:Y:S02]  /*b630*/  MOV R3, R165 ;  /* 0x000000a500037202 */ /* 0x000fe40000000f00 */
        /* <DEDUP_REMOVED lines=45> */
[----:B------:R-:W-:-:S02]  /*b910*/  F2FP.PACK_AB R4, R178, R180 ;  /* 0x000000b4b204723e */ /* 0x000fc400000000ff */
[----:B------:R-:W-:Y:S02]  /*b920*/  F2FP.PACK_AB R6, R243, R182 ;  /* 0x000000b6f306723e */ /* 0x000fe400000000ff */
[----:B------:R-:W-:Y:S01]  /*b930*/  F2FP.PACK_AB R5, R197, R184 ;  /* 0x000000b8c505723e */ /* 0x000fe200000000ff */
[----:B------:R-:W-:Y:S01]  /*b940*/  FADD.FTZ R184, R184, R191 ;  /* 0x000000bfb8b87221 */ /* 0x000fe20000010000 */
[----:B------:R-:W-:-:S03]  /*b950*/  F2FP.PACK_AB R7, R193, R186 ;  /* 0x000000bac107723e */ /* 0x000fc600000000ff */
[----:B------:R-:W-:-:S04]  /*b960*/  FADD.FTZ R197, R197, R184 ;  /* 0x000000b8c5c57221 */ /* 0x000fc80000010000 */
[----:B--2---:R-:W-:Y:S01]  /*b970*/  HMMA.16816.F32 R160, R4, R12, R160 ;  /* 0x0000000c04a0723c */ /* 0x004fe200000018a0 */
[----:B------:R-:W-:-:S04]  /*b980*/  FADD.FTZ R2, R186, R197 ;  /* 0x000000c5ba027221 */ /* 0x000fc80000010000 */
[----:B------:R-:W-:-:S03]  /*b990*/  FADD.FTZ R2, R193, R2 ;  /* 0x00000002c1027221 */ /* 0x000fc60000010000 */
        /* <DEDUP_REMOVED lines=22> */
[----:B------:R-:W-:Y:S07]  /*bb00*/  LDSM.16.MT88.4 R8, [R218+0x17000] ;  /* 0x01700000da08783b */ /* 0x000fee0000004200 */
[C---:B--2---:R-:W-:Y:S08]  /*bb10*/  HMMA.16816.F32 R68, R4.reuse, R12, R68 ;  /* 0x0000000c0444723c */ /* 0x044ff00000001844 */
[C---:B------:R-:W-:Y:S01]  /*bb20*/  HMMA.16816.F32 R72, R4.reuse, R14, R72 ;  /* 0x0000000e0448723c */ /* 0x040fe20000001848 */
[----:B------:R-:W1:Y:S07]  /*bb30*/  LDSM.16.MT88.4 R12, [R220+0x17000] ;  /* 0x01700000dc0c783b */ /* 0x000e6e0000004200 */
        /* <DEDUP_REMOVED lines=14> */
[----:B------:R-:W5:Y:S07]  /*bc20*/  LDSM.16.MT88.4 R8, [R217+0x11800] ;  /* 0x01180000d908783b */ /* 0x000f6e0000004200 */
[C---:B--2---:R-:W-:Y:S08]  /*bc30*/  HMMA.16816.F32 R116, R4.reuse, R24, R116 ;  /* 0x000000180474723c */ /* 0x044ff00000001874 */
        /* <DEDUP_REMOVED lines=14> */
[----:B---3--:R-:W-:Y:S01]  /*bd20*/  HMMA.16816.F32 R160, R4, R16, R160 ;  /* 0x0000001004a0723c */ /* 0x008fe200000018a0 */
        /* <DEDUP_REMOVED lines=44> */
.L_x_1168:
        /* <DEDUP_REMOVED lines=43> */
.L_x_1175:
        /* <DEDUP_REMOVED lines=108> */
.L_x_1173:
[----:B------:R-:W2:Y:S01]  /*c960*/  LDL.64 R12, [R1] ;  /* 0x00000000010c7983 */ /* 0x000ea20000100a00 */
[----:B------:R-:W-:Y:S01]  /*c970*/  UIADD3 UR6, UR27, -0x1, URZ ;  /* 0xffffffff1b067890 */ /* 0x000fe2000fffe03f */
[----:B------:R-:W-:Y:S04]  /*c980*/  DEPBAR.LE SB0, 0x0 ;  /* 0x000080000000791a */ /* 0x000fe80000000000 */
[----:B------:R3:W-:Y:S01]  /*c990*/  STL.64 [R1+0x30], R40 ;  /* 0x0000302801007387 */ /* 0x0007e20000100a00 */
[----:B------:R-:W-:Y:S01]  /*c9a0*/  UIADD3 UR15, UR7, -UR14, URZ ;  /* 0x8000000e070f7290 */ /* 0x000fe2000fffe03f */
[----:B------:R-:W-:Y:S01]  /*c9b0*/  MOV R246, UR6 ;  /* 0x0000000600f67c02 */ /* 0x000fe20008000f00 */
[----:B------:R-:W-:Y:S02]  /*c9c0*/  USHF.R.S32.HI UR5, URZ, 0x1f, UR6 ;  /* 0x0000001f3f057899 */ /* 0x000fe40008011406 */
[----:B------:R-:W-:Y:S01]  /*c9d0*/  BAR.SYNC.DEFER_BLOCKING 0x0 ;  /* 0x0000000000007b1d */ /* 0x000fe20000010000 */
[----:B------:R-:W-:Y:S01]  /*c9e0*/  UIMAD UR4, UR17, UR6, URZ ;  /* 0x00000006110472a4 */ /* 0x000fe2000f8e023f */
[----:B------:R-:W-:Y:S01]  /*c9f0*/  MOV R3, UR15 ;  /* 0x0000000f00037c02 */ /* 0x000fe20008000f00 */
[----:B------:R-:W-:Y:S01]  /*ca00*/  IMAD.WIDE.U32 R10, R246, UR31, R248 ;  /* 0x0000001ff60a7c25 */ /* 0x000fe2000f8e00f8 */
[----:B------:R-:W-:Y:S02]  /*ca10*/  UISETP.GT.AND UP0, UPT, UR6, UR9, UPT ;  /* 0x000000090600728c */ /* 0x000fe4000bf04270 */
[----:B------:R-:W-:Y:S02]  /*ca20*/  UIMAD UR4, UR5, UR31, UR4 ;  /* 0x0000001f050472a4 */ /* 0x000fe4000f8e0204 */
        /* <DEDUP_REMOVED lines=8> */
[----:B------:R-:W-:Y:S05]  /*cab0*/  @P5 STS.128 [R230+0x10000], RZ ;  /* 0x010000ffe6005388 */ /* 0x000fea0000000c00 */
[----:B---3--:R-:W3:Y:S05]  /*cac0*/  LDL.64 R40, [R1+0x18] ;  /* 0x0000180001287983 */ /* 0x008eea0000100a00 */
[----:B------:R4:W-:Y:S05]  /*cad0*/  STL.64 [R1+0x28], R38 ;  /* 0x0000282601007387 */ /* 0x0009ea0000100a00 */
[----:B------:R-:W-:Y:S01]  /*cae0*/  @!PT LDS RZ, [RZ] ;  /* 0x00000000fffff984 */ /* 0x000fe20000000800 */
[----:B------:R-:W-:Y:S01]  /*caf0*/  @!PT LDS RZ, [RZ] ;  /* 0x00000000fffff984 */ /* 0x000fe20000000800 */
[----:B------:R-:W-:Y:S01]  /*cb00*/  @!PT LDS RZ, [RZ] ;  /* 0x00000000fffff984 */ /* 0x000fe20000000800 */
[----:B------:R1:W-:Y:S05]  /*cb10*/  @!P5 LDGSTS.E.BYPASS.LTC128B.128 [R230+0x10000], [R26.64] ;  /* 0x100000001ae6dfae */ /* 0x0003ea000b901d52 */
[----:B------:R-:W-:Y:S05]  /*cb20*/  @P4 STS.128 [R230+0x12000], RZ ;  /* 0x012000ffe6004388 */ /* 0x000fea0000000c00 */
[----:B----4-:R-:W4:Y:S05]  /*cb30*/  LDL.64 R38, [R1+0x10] ;  /* 0x0000100001267983 */ /* 0x010f2a0000100a00 */
[----:B------:R1:W-:Y:S05]  /*cb40*/  STL.64 [R1+0x20], R36 ;  /* 0x0000202401007387 */ /* 0x0003ea0000100a00 */
        /* <DEDUP_REMOVED lines=20> */
[----:B------:R-:W-:Y:S04]  /*cc90*/  @!P5 LEA.HI.X R15, R10, c[0x0][0x174], R9, 0x1, P1 ;  /* 0x00005d000a0fda11 */ /* 0x000fe800008f0c09 */
[----:B------:R-:W-:Y:S05]  /*cca0*/  @P3 STS.128 [R230+0x14000], RZ ;  /* 0x014000ffe6003388 */ /* 0x000fea0000000c00 */
[----:B------:R-:W-:Y:S01]  /*ccb0*/  @!PT LDS RZ, [RZ] ;  /* 0x00000000fffff984 */ /* 0x000fe20000000800 */
[----:B------:R-:W-:Y:S01]  /*ccc0*/  @!PT LDS RZ, [RZ] ;  /* 0x00000000fffff984 */ /* 0x000fe20000000800 */
[----:B------:R-:W-:Y:S01]  /*ccd0*/  @!PT LDS RZ, [RZ] ;  /* 0x00000000fffff984 */ /* 0x000fe20000000800 */
[----:B------:R1:W-:Y:S01]  /*cce0*/  @!P3 LDGSTS.E.BYPASS.LTC128B.128 [R230+0x14000], [R30.64+0x100] ;  /* 0x140001001ee6bfae */ /* 0x0003e2000b901d52 */
[C---:B---3--:R-:W-:Y:S04]  /*ccf0*/  LEA R10, P6, R3.reuse, R40, 0x6 ;  /* 0x00000028030a7211 */ /* 0x048fe800078c30ff */
[----:B------:R-:W-:Y:S01]  /*cd00*/  @P2 STS.128 [R230+0x16000], RZ ;  /* 0x016000ffe6002388 */ /* 0x000fe20000000c00 */
[----:B------:R-:W-:Y:S04]  /*cd10*/  LEA.HI.X.SX32 R11, R3, R41, 0x6, P6 ;  /* 0x00000029030b7211 */ /* 0x000fe800030f36ff */
[----:B------:R-:W-:Y:S01]  /*cd20*/  @!PT LDS RZ, [RZ] ;  /* 0x00000000fffff984 */ /* 0x000fe20000000800 */
[----:B------:R-:W-:Y:S01]  /*cd30*/  @!PT LDS RZ, [RZ] ;  /* 0x00000000fffff984 */ /* 0x000fe20000000800 */
[----:B------:R-:W-:Y:S01]  /*cd40*/  @!PT LDS RZ, [RZ] ;  /* 0x00000000fffff984 */ /* 0x000fe20000000800 */
[----:B------:R1:W-:Y:S01]  /*cd50*/  @!P2 LDGSTS.E.BYPASS.LTC128B.128 [R230+0x16000], [R30.64+0x180] ;  /* 0x160001801ee6afae */ /* 0x0003e2000b901d52 */
[----:B------:R-:W-:Y:S04]  /*cd60*/  IMAD R250, R11, c[0x0][0x1a0], RZ ;  /* 0x000068000bfa7a24 */ /* 0x000fe800078e02ff */
[----:B------:R-:W-:Y:S01]  /*cd70*/  @P5 STS.128 [R230+0x10800], RZ ;  /* 0x010800ffe6005388 */ /* 0x000fe20000000c00 */
[C---:B------:R-:W-:Y:S02]  /*cd80*/  IMAD R250, R10.reuse, c[0x0][0x1a4], R250 ;  /* 0x000069000afa7a24 */ /* 0x040fe400078e02fa */
[----:B------:R-:W-:Y:S02]  /*cd90*/  IMAD.WIDE.U32 R10, R10, c[0x0][0x1a0], RZ ;  /* 0x000068000a0a7a25 */ /* 0x000fe400078e00ff */
[----:B------:R-:W-:Y:S01]  /*cda0*/  @!PT LDS RZ, [RZ] ;  /* 0x00000000fffff984 */ /* 0x000fe20000000800 */
[----:B------:R-:W-:Y:S01]  /*cdb0*/  @!PT LDS RZ, [RZ] ;  /* 0x00000000fffff984 */ /* 0x000fe20000000800 */
[----:B------:R-:W-:Y:S01]  /*cdc0*/  @!PT LDS RZ, [RZ] ;  /* 0x00000000fffff984 */ /* 0x000fe20000000800 */
[----:B------:R2:W-:Y:S03]  /*cdd0*/  @!P5 LDGSTS.E.BYPASS.LTC128B.128 [R230+0x10800], [R22.64] ;  /* 0x1080000016e6dfae */ /* 0x0005e6000b901d52 */
[C---:B------:R-:W-:Y:S02]  /*cde0*/  LEA R198, P6, R10.reuse, R243, 0x1 ;  /* 0x000000f30ac67211 */ /* 0x040fe400078c08ff */
[----:B------:R-:W-:Y:S01]  /*cdf0*/  IADD3 R250, R11, R250, RZ ;  /* 0x000000fa0bfa7210 */ /* 0x000fe20007ffe0ff */
[----:B------:R-:W-:Y:S03]  /*ce00*/  @P4 STS.128 [R230+0x12800], RZ ;  /* 0x012800ffe6004388 */ /* 0x000fe60000000c00 */
[----:B------:R-:W-:Y:S05]  /*ce10*/  LEA.HI.X R199, R10, R242, R250, 0x1, P6 ;  /* 0x000000f20ac77211 */ /* 0x000fea00030f0cfa */
[----:B------:R-:W-:Y:S01]  /*ce20*/  @!PT LDS RZ, [RZ] ;  /* 0x00000000fffff984 */ /* 0x000fe20000000800 */
[----:B------:R-:W-:Y:S01]  /*ce30*/  @!PT LDS RZ, [RZ] ;  /* 0x00000000fffff984 */ /* 0x000fe20000000800 */
[----:B------:R-:W-:Y:S01]  /*ce40*/  @!PT LDS RZ, [RZ] ;  /* 0x00000000fffff984 */ /* 0x000fe20000000800 */
[----:B------:R3:W-:Y:S01]  /*ce50*/  @!P4 LDGSTS.E.BYPASS.LTC128B.128 [R230+0x12800], [R198.64+0x80] ;  /* 0x12800080c6e6cfae */ /* 0x0007e2000b901d52 */
[C---:B----4-:R-:W-:Y:S04]  /*ce60*/  LEA R34, P1, R3.reuse, R38, 0x6 ;  /* 0x0000002603227211 */ /* 0x050fe800078230ff */
        /* <DEDUP_REMOVED lines=13> */
[----:B------:R3:W-:Y:S03]  /*cf40*/  @!P2 LDGSTS.E.BYPASS.LTC128B.128 [R230+0x16800], [R198.64+0x180] ;  /* 0x16800180c6e6afae */ /* 0x0007e6000b901d52 */
[----:B------:R-:W-:Y:S02]  /*cf50*/  IADD3 R246, R35, R246, RZ ;  /* 0x000000f623f67210 */ /* 0x000fe40007ffe0ff */
[----:B------:R-:W-:Y:S05]  /*cf60*/  @P5 STS.128 [R230+0x11000], RZ ;  /* 0x011000ffe6005388 */ /* 0x000fea0000000c00 */
[----:B------:R-:W-:Y:S01]  /*cf70*/  @!PT LDS RZ, [RZ] ;  /* 0x00000000fffff984 */ /* 0x000fe20000000800 */
[----:B------:R-:W-:Y:S01]  /*cf80*/  @!PT LDS RZ, [RZ] ;  /* 0x00000000fffff984 */ /* 0x000fe20000000800 */
[----:B------:R-:W-:Y:S01]  /*cf90*/  @!PT LDS RZ, [RZ] ;  /* 0x00000000fffff984 */ /* 0x000fe20000000800 */
[----:B------:R4:W-:Y:S01]  /*cfa0*/  @!P5 LDGSTS.E.BYPASS.LTC128B.128 [R230+0x11000], [R18.64] ;  /* 0x1100000012e6dfae */ /* 0x0009e2000b901d52 */
[C---:B------:R-:W-:Y:S04]  /*cfb0*/  LEA R190, P0, R3.reuse, R36, 0x6 ;  /* 0x0000002403be7211 */ /* 0x040fe800078030ff */
[----:B------:R-:W-:Y:S01]  /*cfc0*/  @P4 STS.128 [R230+0x13000], RZ ;  /* 0x013000ffe6004388 */ /* 0x000fe20000000c00 */
[----:B------:R-:W-:Y:S01]  /*cfd0*/  LEA.HI.X.SX32 R191, R3, R37, 0x6, P0 ;  /* 0x0000002503bf7211 */ /* 0x000fe200000f36ff */
[----:B------:R-:W-:Y:S04]  /*cfe0*/  IMAD.WIDE.U32 R174, R190, c[0x0][0x1a0], RZ ;  /* 0x00006800beae7a25 */ /* 0x000fe800078e00ff */
[----:B------:R-:W-:Y:S01]  /*cff0*/  IMAD R3, R191, c[0x0][0x1a0], RZ ;  /* 0x00006800bf037a24 */ /* 0x000fe200078e02ff */
[-C--:B------:R-:W-:Y:S03]  /*d000*/  LEA R194, P0, R174, R243.reuse, 0x1 ;  /* 0x000000f3aec27211 */ /* 0x080fe600078008ff */
[----:B------:R-:W-:Y:S01]  /*d010*/  IMAD R3, R190, c[0x0][0x1a4], R3 ;  /* 0x00006900be037a24 */ /* 0x000fe200078e0203 */
[C---:B------:R-:W-:Y:S03]  /*d020*/  LEA R190, P1, R34.reuse, R243, 0x1 ;  /* 0x000000f322be7211 */ /* 0x040fe600078208ff */
[----:B------:R-:W-:Y:S01]  /*d030*/  IMAD.IADD R3, R175, 0x1, R3 ;  /* 0x00000001af037824 */ /* 0x000fe200078e0203 */
[-C--:B------:R-:W-:Y:S04]  /*d040*/  LEA.HI.X R191, R34, R242.reuse, R246, 0x1, P1 ;  /* 0x000000f222bf7211 */ /* 0x080fe800008f0cf6 */
[----:B------:R-:W-:Y:S01]  /*d050*/  LEA.HI.X R195, R174, R242, R3, 0x1, P0 ;  /* 0x000000f2aec37211 */ /* 0x000fe200000f0c03 */
        /* <DEDUP_REMOVED lines=35> */
[----:B------:R-:W2:Y:S05]  /*d290*/  LDSM.16.M88.4 R168, [R225+0x8000] ;  /* 0x00800000e1a8783b */ /* 0x000eaa0000000200 */
[----:B------:R-:W4:Y:S05]  /*d2a0*/  LDSM.16.M88.4 R172, [R225+0x8800] ;  /* 0x00880000e1ac783b */ /* 0x000f2a0000000200 */
[----:B------:R-:W4:Y:S05]  /*d2b0*/  LDSM.16.M88.4 R176, [R225+0x9000] ;  /* 0x00900000e1b0783b */ /* 0x000f2a0000000200 */
[----:B------:R-:W0:Y:S05]  /*d2c0*/  LDGDEPBAR ;  /* 0x00000000000079af */ /* 0x000e2a0000000000 */
[----:B------:R-:W4:Y:S05]  /*d2d0*/  LDSM.16.M88.4 R180, [R225+0x9800] ;  /* 0x00980000e1b4783b */ /* 0x000f2a0000000200 */
[----:B------:R-:W-:Y:S05]  /*d2e0*/  LDSM.16.M88.4 R184, [R224] ;  /* 0x00000000e0b8783b */ /* 0x000fea0000000200 */
[----:B-1----:R-:W1:Y:S05]  /*d2f0*/  LDSM.16.M88.4 R188, [R223] ;  /* 0x00000000dfbc783b */ /* 0x002e6a0000000200 */
[----:B------:R-:W1:Y:S01]  /*d300*/  LDSM.16.M88.4 R192, [R215] ;  /* 0x00000000d7c0783b */ /* 0x000e620000000200 */
[C---:B--2---:R-:W-:Y:S04]  /*d310*/  HMMA.16816.F32 R4, R164.reuse, R168, RZ ;  /* 0x000000a8a404723c */ /* 0x044fe800000018ff */
[----:B---3--:R-:W2:Y:S03]  /*d320*/  LDSM.16.M88.4 R196, [R214] ;  /* 0x00000000d6c4783b */ /* 0x008ea60000000200 */
[----:B------:R-:W-:Y:S01]  /*d330*/  MOV R168, R12 ;  /* 0x0000000c00a87202 */ /* 0x000fe20000000f00 */
[C---:B------:R-:W-:Y:S01]  /*d340*/  HMMA.16816.F32 R8, R164.reuse, R170, RZ ;  /* 0x000000aaa408723c */ /* 0x040fe200000018ff */
[----:B------:R-:W-:Y:S07]  /*d350*/  MOV R169, R13 ;  /* 0x0000000d00a97202 */ /* 0x000fee0000000f00 */
[C---:B----4-:R-:W-:Y:S08]  /*d360*/  HMMA.16816.F32 R12, R164.reuse, R172, RZ ;  /* 0x000000aca40c723c */ /* 0x050ff000000018ff */
[C---:B------:R-:W-:Y:S01]  /*d370*/  HMMA.16816.F32 R16, R164.reuse, R174, RZ ;  /* 0x000000aea410723c */ /* 0x040fe200000018ff */
[----:B------:R-:W-:Y:S07]  /*d380*/  LDSM.16.M88.4 R172, [R219+0x8000] ;  /* 0x00800000dbac783b */ /* 0x000fee0000000200 */
[C---:B------:R-:W-:Y:S08]  /*d390*/  HMMA.16816.F32 R20, R164.reuse, R176, RZ ;  /* 0x000000b0a414723c */ /* 0x040ff000000018ff */
[C---:B------:R-:W-:Y:S01]  /*d3a0*/  HMMA.16816.F32 R24, R164.reuse, R178, RZ ;  /* 0x000000b2a418723c */ /* 0x040fe200000018ff */
[----:B------:R-:W-:Y:S07]  /*d3b0*/  LDSM.16.M88.4 R176, [R219+0x8800] ;  /* 0x00880000dbb0783b */ /* 0x000fee0000000200 */
[C---:B------:R-:W-:Y:S08]  /*d3c0*/  HMMA.16816.F32 R28, R164.reuse, R180, RZ ;  /* 0x000000b4a41c723c */ /* 0x040ff000000018ff */
[----:B------:R-:W-:Y:S01]  /*d3d0*/  HMMA.16816.F32 R32, R164, R182, RZ ;  /* 0x000000b6a420723c */ /* 0x000fe200000018ff */
[----:B------:R-:W3:Y:S05]  /*d3e0*/  LDSM.16.M88.4 R164, [R213] ;  /* 0x00000000d5a4783b */ /* 0x000eea0000000200 */
[----:B------:R-:W-:Y:S02]  /*d3f0*/  LDSM.16.M88.4 R180, [R219+0x9000] ;  /* 0x00900000dbb4783b */ /* 0x000fe40000000200 */
[C---:B-1----:R-:W-:Y:S07]  /*d400*/  HMMA.16816.F32 R4, R184.reuse, R188, R4 ;  /* 0x000000bcb804723c */ /* 0x042fee0000001804 */
[----:B------:R-:W-:Y:S01]  /*d410*/  IMAD.MOV.U32 R188, RZ, RZ, R168 ;  /* 0x000000ffffbc7224 */ /* 0x000fe200078e00a8 */
[C---:B------:R-:W-:Y:S04]  /*d420*/  HMMA.16816.F32 R8, R184.reuse, R190, R8 ;  /* 0x000000beb808723c */ /* 0x040fe80000001808 */
[----:B------:R-:W-:Y:S02]  /*d430*/  MOV R189, R169 ;  /* 0x000000a900bd7202 */ /* 0x000fe40000000f00 */
[----:B------:R-:W1:Y:S02]  /*d440*/  LDSM.16.M88.4 R168, [R222] ;  /* 0x00000000dea8783b */ /* 0x000e640000000200 */
[C---:B------:R-:W-:Y:S08]  /*d450*/  HMMA.16816.F32 R12, R184.reuse, R192, R12 ;  /* 0x000000c0b80c723c */ /* 0x040ff0000000180c */
[C---:B------:R-:W-:Y:S01]  /*d460*/  HMMA.16816.F32 R16, R184.reuse, R194, R16 ;  /* 0x000000c2b810723c */ /* 0x040fe20000001810 */
[----:B------:R-:W-:Y:S07]  /*d470*/  LDSM.16.M88.4 R192, [R212+0x1000] ;  /* 0x00100000d4c0783b */ /* 0x000fee0000000200 */
[C---:B--2---:R-:W-:Y:S07]  /*d480*/  HMMA.16816.F32 R20, R184.reuse, R196, R20 ;  /* 0x000000c4b814723c */ /* 0x044fee0000001814 */
[----:B------:R-:W-:Y:S01]  /*d490*/  MOV R196, R188 ;  /* 0x000000bc00c47202 */ /* 0x000fe20000000f00 */
[C---:B------:R-:W-:Y:S04]  /*d4a0*/  HMMA.16816.F32 R24, R184.reuse, R198, R24 ;  /* 0x000000c6b818723c */ /* 0x040fe80000001818 */
[----:B------:R-:W-:Y:S02]  /*d4b0*/  IMAD.MOV.U32 R197, RZ, RZ, R189 ;  /* 0x000000ffffc57224 */ /* 0x000fe400078e00bd */
[----:B------:R-:W2:Y:S02]  /*d4c0*/  LDSM.16.M88.4 R188, [R219+0x9800] ;  /* 0x00980000dbbc783b */ /* 0x000ea40000000200 */
[C---:B---3--:R-:W-:Y:S08]  /*d4d0*/  HMMA.16816.F32 R28, R184.reuse, R164, R28 ;  /* 0x000000a4b81c723c */ /* 0x048ff0000000181c */
[----:B------:R-:W-:Y:S01]  /*d4e0*/  HMMA.16816.F32 R32, R184, R166, R32 ;  /* 0x000000a6b820723c */ /* 0x000fe20000001820 */
[----:B------:R-:W-:Y:S05]  /*d4f0*/  LDSM.16.M88.4 R164, [R221] ;  /* 0x00000000dda4783b */ /* 0x000fea0000000200 */
[----:B------:R-:W-:Y:S02]  /*d500*/  LDSM.16.M88.4 R184, [R212+0x800] ;  /* 0x00080000d4b8783b */ /* 0x000fe40000000200 */
[C---:B-1----:R-:W-:Y:S08]  /*d510*/  HMMA.16816.F32 R4, R168.reuse, R172, R4 ;  /* 0x000000aca804723c */ /* 0x042ff00000001804 */
[C---:B------:R-:W-:Y:S01]  /*d520*/  HMMA.16816.F32 R8, R168.reuse, R174, R8 ;  /* 0x000000aea808723c */ /* 0x040fe20000001808 */
[----:B------:R-:W1:Y:S07]  /*d530*/  LDSM.16.M88.4 R172, [R212] ;  /* 0x00000000d4ac783b */ /* 0x000e6e0000000200 */
[C---:B------:R-:W-:Y:S08]  /*d540*/  HMMA.16816.F32 R12, R168.reuse, R176, R12 ;  /* 0x000000b0a80c723c */ /* 0x040ff0000000180c */
[C---:B------:R-:W-:Y:S01]  /*d550*/  HMMA.16816.F32 R16, R168.reuse, R178, R16 ;  /* 0x000000b2a810723c */ /* 0x040fe20000001810 */
[----:B------:R-:W3:Y:S07]  /*d560*/  LDSM.16.M88.4 R176, [R212+0x1800] ;  /* 0x00180000d4b0783b */ /* 0x000eee0000000200 */
[C---:B------:R-:W-:Y:S08]  /*d570*/  HMMA.16816.F32 R20, R168.reuse, R180, R20 ;  /* 0x000000b4a814723c */ /* 0x040ff00000001814 */
[C---:B------:R-:W-:Y:S01]  /*d580*/  HMMA.16816.F32 R24, R168.reuse, R182, R24 ;  /* 0x000000b6a818723c */ /* 0x040fe20000001818 */
[----:B------:R-:W-:Y:S07]  /*d590*/  LDSM.16.M88.4 R180, [R225+0xa000] ;  /* 0x00a00000e1b4783b */ /* 0x000fee0000000200 */
[C---:B--2---:R-:W-:Y:S08]  /*d5a0*/  HMMA.16816.F32 R28, R168.reuse, R188, R28 ;  /* 0x000000bca81c723c */ /* 0x044ff0000000181c */
[----:B------:R-:W-:Y:S01]  /*d5b0*/  HMMA.16816.F32 R32, R168, R190, R32 ;  /* 0x000000bea820723c */ /* 0x000fe20000001820 */
[----:B------:R-:W2:Y:S05]  /*d5c0*/  LDSM.16.M88.4 R168, [R226+0x2000] ;  /* 0x00200000e2a8783b */ /* 0x000eaa0000000200 */
[----:B------:R-:W4:Y:S02]  /*d5d0*/  LDSM.16.M88.4 R188, [R225+0xa800] ;  /* 0x00a80000e1bc783b */ /* 0x000f240000000200 */
        /* <DEDUP_REMOVED lines=8> */
[----:B------:R-:W-:Y:S07]  /*d660*/  LDSM.16.M88.4 R192, [R210] ;  /* 0x00000000d2c0783b */ /* 0x000fee0000000200 */
[C---:B---3--:R-:W-:Y:S08]  /*d670*/  HMMA.16816.F32 R28, R164.reuse, R176, R28 ;  /* 0x000000b0a41c723c */ /* 0x048ff0000000181c */
[----:B------:R-:W-:Y:S01]  /*d680*/  HMMA.16816.F32 R32, R164, R178, R32 ;  /* 0x000000b2a420723c */ /* 0x000fe20000001820 */
[----:B------:R-:W-:Y:S05]  /*d690*/  LDSM.16.M88.4 R164, [R224+0x2000] ;  /* 0x00200000e0a4783b */ /* 0x000fea0000000200 */
[----:B------:R-:W3:Y:S02]  /*d6a0*/  LDSM.16.M88.4 R176, [R211] ;  /* 0x00000000d3b0783b */ /* 0x000ee40000000200 */
[C---:B--2---:R-:W-:Y:S08]  /*d6b0*/  HMMA.16816.F32 R4, R168.reuse, R180, R4 ;  /* 0x000000b4a804723c */ /* 0x044ff00000001804 */
[C---:B------:R-:W-:Y:S01]  /*d6c0*/  HMMA.16816.F32 R8, R168.reuse, R182, R8 ;  /* 0x000000b6a808723c */ /* 0x040fe20000001808 */
[----:B------:R-:W2:Y:S07]  /*d6d0*/  LDSM.16.M88.4 R180, [R209] ;  /* 0x00000000d1b4783b */ /* 0x000eae0000000200 */
[C---:B----4-:R-:W-:Y:S08]  /*d6e0*/  HMMA.16816.F32 R12, R168.reuse, R188, R12 ;  /* 0x000000bca80c723c */ /* 0x050ff0000000180c */
[C---:B------:R-:W-:Y:S01]  /*d6f0*/  HMMA.16816.F32 R16, R168.reuse, R190, R16 ;  /* 0x000000bea810723c */ /* 0x040fe20000001810 */
[----:B------:R-:W-:Y:S07]  /*d700*/  LDSM.16.M88.4 R188, [R219+0xb000] ;  /* 0x00b00000dbbc783b */ /* 0x000fee0000000200 */
[C---:B-1----:R-:W-:Y:S08]  /*d710*/  HMMA.16816.F32 R20, R168.reuse, R172, R20 ;  /* 0x000000aca814723c */ /* 0x042ff00000001814 */
[C---:B------:R-:W-:Y:S01]  /*d720*/  HMMA.16816.F32 R24, R168.reuse, R174, R24 ;  /* 0x000000aea818723c */ /* 0x040fe20000001818 */
[----:B------:R-:W-:Y:S07]  /*d730*/  LDSM.16.M88.4 R172, [R222+0x2000] ;  /* 0x00200000deac783b */ /* 0x000fee0000000200 */
[C---:B------:R-:W-:Y:S08]  /*d740*/  HMMA.16816.F32 R28, R168.reuse, R184, R28 ;  /* 0x000000b8a81c723c */ /* 0x040ff0000000181c */
[----:B------:R-:W-:Y:S01]  /*d750*/  HMMA.16816.F32 R32, R168, R186, R32 ;  /* 0x000000baa820723c */ /* 0x000fe20000001820 */
[----:B------:R-:W1:Y:S05]  /*d760*/  LDSM.16.M88.4 R168, [R208] ;  /* 0x00000000d0a8783b */ /* 0x000e6a0000000200 */
[----:B------:R-:W4:Y:S02]  /*d770*/  LDSM.16.M88.4 R184, [R219+0xa000] ;  /* 0x00a00000dbb8783b */ /* 0x000f240000000200 */
[C---:B---3--:R-:W-:Y:S08]  /*d780*/  HMMA.16816.F32 R4, R164.reuse, R176, R4 ;  /* 0x000000b0a404723c */ /* 0x048ff00000001804 */
[C---:B------:R-:W-:Y:S01]  /*d790*/  HMMA.16816.F32 R8, R164.reuse, R178, R8 ;  /* 0x000000b2a408723c */ /* 0x040fe20000001808 */
[----:B------:R-:W3:Y:S07]  /*d7a0*/  LDSM.16.M88.4 R176, [R219+0xa800] ;  /* 0x00a80000dbb0783b */ /* 0x000eee0000000200 */
[C---:B------:R-:W-:Y:S08]  /*d7b0*/  HMMA.16816.F32 R12, R164.reuse, R192, R12 ;  /* 0x000000c0a40c723c */ /* 0x040ff0000000180c */
[C---:B------:R-:W-:Y:S01]  /*d7c0*/  HMMA.16816.F32 R16, R164.reuse, R194, R16 ;  /* 0x000000c2a410723c */ /* 0x040fe20000001810 */
[----:B------:R-:W3:Y:S07]  /*d7d0*/  LDSM.16.M88.4 R192, [R219+0xb800] ;  /* 0x00b80000dbc0783b */ /* 0x000eee0000000200 */
[C---:B--2---:R-:W-:Y:S08]  /*d7e0*/  HMMA.16816.F32 R20, R164.reuse, R180, R20 ;  /* 0x000000b4a414723c */ /* 0x044ff00000001814 */
[C---:B------:R-:W-:Y:S01]  /*d7f0*/  HMMA.16816.F32 R24, R164.reuse, R182, R24 ;  /* 0x000000b6a418723c */ /* 0x040fe20000001818 */
[----:B------:R-:W-:Y:S07]  /*d800*/  LDSM.16.M88.4 R180, [R212+0x2800] ;  /* 0x00280000d4b4783b */ /* 0x000fee0000000200 */
[C---:B-1----:R-:W-:Y:S08]  /*d810*/  HMMA.16816.F32 R28, R164.reuse, R168, R28 ;  /* 0x000000a8a41c723c */ /* 0x042ff0000000181c */
[----:B------:R-:W-:Y:S01]  /*d820*/  HMMA.16816.F32 R32, R164, R170, R32 ;  /* 0x000000aaa420723c */ /* 0x000fe20000001820 */
[----:B------:R-:W-:Y:S05]  /*d830*/  LDSM.16.M88.4 R164, [R221+0x2000] ;  /* 0x00200000dda4783b */ /* 0x000fea0000000200 */
[----:B------:R-:W1:Y:S02]  /*d840*/  LDSM.16.M88.4 R168, [R212+0x2000] ;  /* 0x00200000d4a8783b */ /* 0x000e640000000200 */
[C---:B----4-:R-:W-:Y:S08]  /*d850*/  HMMA.16816.F32 R4, R172.reuse, R184, R4 ;  /* 0x000000b8ac04723c */ /* 0x050ff00000001804 */
        /* <DEDUP_REMOVED lines=10> */
[----:B------:R-:W3:Y:S05]  /*d900*/  LDSM.16.M88.4 R172, [R212+0x3800] ;  /* 0x00380000d4ac783b */ /* 0x000eea0000000200 */
[----:B------:R-:W4:Y:S02]  /*d910*/  LDSM.16.M88.4 R192, [R225+0xc800] ;  /* 0x00c80000e1c0783b */ /* 0x000f240000000200 */
[C---:B-1----:R-:W-:Y:S08]  /*d920*/  HMMA.16816.F32 R4, R164.reuse, R168, R4 ;  /* 0x000000a8a404723c */ /* 0x042ff00000001804 */
[C---:B------:R-:W-:Y:S01]  /*d930*/  HMMA.16816.F32 R8, R164.reuse, R170, R8 ;  /* 0x000000aaa408723c */ /* 0x040fe20000001808 */
[----:B------:R-:W1:Y:S07]  /*d940*/  LDSM.16.M88.4 R168, [R225+0xd000] ;  /* 0x00d00000e1a8783b */ /* 0x000e6e0000000200 */
[C---:B------:R-:W-:Y:S08]  /*d950*/  HMMA.16816.F32 R12, R164.reuse, R180, R12 ;  /* 0x000000b4a40c723c */ /* 0x040ff0000000180c */
[C---:B------:R-:W-:Y:S01]  /*d960*/  HMMA.16816.F32 R16, R164.reuse, R182, R16 ;  /* 0x000000b6a410723c */ /* 0x040fe20000001810 */
[----:B------:R-:W-:Y:S07]  /*d970*/  LDSM.16.M88.4 R180, [R206] ;  /* 0x00000000ceb4783b */ /* 0x000fee0000000200 */
[C---:B--2---:R-:W-:Y:S08]  /*d980*/  HMMA.16816.F32 R20, R164.reuse, R176, R20 ;  /* 0x000000b0a414723c */ /* 0x044ff00000001814 */
[C---:B------:R-:W-:Y:S01]  /*d990*/  HMMA.16816.F32 R24, R164.reuse, R178, R24 ;  /* 0x000000b2a418723c */ /* 0x040fe20000001818 */
[----:B------:R-:W2:Y:S07]  /*d9a0*/  LDSM.16.M88.4 R176, [R225+0xd800] ;  /* 0x00d80000e1b0783b */ /* 0x000eae0000000200 */
[C---:B---3--:R-:W-:Y:S08]  /*d9b0*/  HMMA.16816.F32 R28, R164.reuse, R172, R28 ;  /* 0x000000aca41c723c */ /* 0x048ff0000000181c */
[----:B------:R-:W-:Y:S01]  /*d9c0*/  HMMA.16816.F32 R32, R164, R174, R32 ;  /* 0x000000aea420723c */ /* 0x000fe20000001820 */
[----:B------:R-:W-:Y:S05]  /*d9d0*/  LDSM.16.M88.4 R164, [R224+0x4000] ;  /* 0x00400000e0a4783b */ /* 0x000fea0000000200 */
[----:B------:R-:W3:Y:S02]  /*d9e0*/  LDSM.16.M88.4 R172, [R207] ;  /* 0x00000000cfac783b */ /* 0x000ee40000000200 */
        /* <DEDUP_REMOVED lines=8> */
[----:B------:R-:W-:Y:S07]  /*da70*/  LDSM.16.M88.4 R168, [R222+0x4000] ;  /* 0x00400000dea8783b */ /* 0x000fee0000000200 */
[C---:B--2---:R-:W-:Y:S08]  /*da80*/  HMMA.16816.F32 R28, R184.reuse, R176, R28 ;  /* 0x000000b0b81c723c */ /* 0x044ff0000000181c */
[----:B------:R-:W-:Y:S01]  /*da90*/  HMMA.16816.F32 R32, R184, R178, R32 ;  /* 0x000000b2b820723c */ /* 0x000fe20000001820 */
[----:B------:R-:W1:Y:S05]  /*daa0*/  LDSM.16.M88.4 R176, [R219+0xc000] ;  /* 0x00c00000dbb0783b */ /* 0x000e6a0000000200 */
[----:B------:R-:W-:Y:S02]  /*dab0*/  LDSM.16.M88.4 R184, [R221+0x4000] ;  /* 0x00400000ddb8783b */ /* 0x000fe40000000200 */
[C---:B---3--:R-:W-:Y:S08]  /*dac0*/  HMMA.16816.F32 R4, R164.reuse, R172, R4 ;  /* 0x000000aca404723c */ /* 0x048ff00000001804 */
[C---:B------:R-:W-:Y:S01]  /*dad0*/  HMMA.16816.F32 R8, R164.reuse, R174, R8 ;  /* 0x000000aea408723c */ /* 0x040fe20000001808 */
[----:B------:R-:W2:Y:S07]  /*dae0*/  LDSM.16.M88.4 R172, [R219+0xc800] ;  /* 0x00c80000dbac783b */ /* 0x000eae0000000200 */
[C---:B------:R-:W-:Y:S08]  /*daf0*/  HMMA.16816.F32 R12, R164.reuse, R180, R12 ;  /* 0x000000b4a40c723c */ /* 0x040ff0000000180c */
[C---:B------:R-:W-:Y:S01]  /*db00*/  HMMA.16816.F32 R16, R164.reuse, R182, R16 ;  /* 0x000000b6a410723c */ /* 0x040fe20000001810 */
[----:B------:R-:W3:Y:S07]  /*db10*/  LDSM.16.M88.4 R180, [R219+0xd000] ;  /* 0x00d00000dbb4783b */ /* 0x000eee0000000200 */
[C---:B------:R-:W-:Y:S08]  /*db20*/  HMMA.16816.F32 R20, R164.reuse, R188, R20 ;  /* 0x000000bca414723c */ /* 0x040ff00000001814 */
[C---:B------:R-:W-:Y:S01]  /*db30*/  HMMA.16816.F32 R24, R164.reuse, R190, R24 ;  /* 0x000000bea418723c */ /* 0x040fe20000001818 */
[----:B------:R-:W-:Y:S07]  /*db40*/  LDSM.16.M88.4 R188, [R212+0x4000] ;  /* 0x00400000d4bc783b */ /* 0x000fee0000000200 */
[C---:B----4-:R-:W-:Y:S08]  /*db50*/  HMMA.16816.F32 R28, R164.reuse, R192, R28 ;  /* 0x000000c0a41c723c */ /* 0x050ff0000000181c */
[----:B------:R-:W-:Y:S01]  /*db60*/  HMMA.16816.F32 R32, R164, R194, R32 ;  /* 0x000000c2a420723c */ /* 0x000fe20000001820 */
[----:B------:R-:W4:Y:S05]  /*db70*/  LDSM.16.M88.4 R164, [R219+0xd800] ;  /* 0x00d80000dba4783b */ /* 0x000f2a0000000200 */
[----:B------:R-:W4:Y:S02]  /*db80*/  LDSM.16.M88.4 R192, [R212+0x4800] ;  /* 0x00480000d4c0783b */ /* 0x000f240000000200 */
[C---:B-1----:R-:W-:Y:S08]  /*db90*/  HMMA.16816.F32 R4, R168.reuse, R176, R4 ;  /* 0x000000b0a804723c */ /* 0x042ff00000001804 */
[C---:B------:R-:W-:Y:S01]  /*dba0*/  HMMA.16816.F32 R8, R168.reuse, R178, R8 ;  /* 0x000000b2a808723c */ /* 0x040fe20000001808 */
[----:B------:R-:W-:Y:S07]  /*dbb0*/  LDSM.16.M88.4 R176, [R225+0xe000] ;  /* 0x00e00000e1b0783b */ /* 0x000fee0000000200 */
[C---:B--2---:R-:W-:Y:S08]  /*dbc0*/  HMMA.16816.F32 R12, R168.reuse, R172, R12 ;  /* 0x000000aca80c723c */ /* 0x044ff0000000180c */
[C---:B------:R-:W-:Y:S01]  /*dbd0*/  HMMA.16816.F32 R16, R168.reuse, R174, R16 ;  /* 0x000000aea810723c */ /* 0x040fe20000001810 */
[----:B------:R-:W1:Y:S07]  /*dbe0*/  LDSM.16.M88.4 R172, [R212+0x5000] ;  /* 0x00500000d4ac783b */ /* 0x000e6e0000000200 */
[C---:B---3--:R-:W-:Y:S08]  /*dbf0*/  HMMA.16816.F32 R20, R168.reuse, R180, R20 ;  /* 0x000000b4a814723c */ /* 0x048ff00000001814 */
[C---:B------:R-:W-:Y:S01]  /*dc00*/  HMMA.16816.F32 R24, R168.reuse, R182, R24 ;  /* 0x000000b6a818723c */ /* 0x040fe20000001818 */
[----:B------:R-:W-:Y:S07]  /*dc10*/  LDSM.16.M88.4 R180, [R225+0xe800] ;  /* 0x00e80000e1b4783b */ /* 0x000fee0000000200 */
[C---:B----4-:R-:W-:Y:S08]  /*dc20*/  HMMA.16816.F32 R28, R168.reuse, R164, R28 ;  /* 0x000000a4a81c723c */ /* 0x050ff0000000181c */
[----:B------:R-:W-:Y:S01]  /*dc30*/  HMMA.16816.F32 R32, R168, R166, R32 ;  /* 0x000000a6a820723c */ /* 0x000fe20000001820 */
[----:B------:R-:W2:Y:S05]  /*dc40*/  LDSM.16.M88.4 R164, [R212+0x5800] ;  /* 0x00580000d4a4783b */ /* 0x000eaa0000000200 */
[----:B------:R-:W3:Y:S02]  /*dc50*/  LDSM.16.M88.4 R168, [R226+0x6000] ;  /* 0x00600000e2a8783b */ /* 0x000ee40000000200 */
[C---:B------:R-:W-:Y:S08]  /*dc60*/  HMMA.16816.F32 R4, R184.reuse, R188, R4 ;  /* 0x000000bcb804723c */ /* 0x040ff00000001804 */
[C---:B------:R-:W-:Y:S01]  /*dc70*/  HMMA.16816.F32 R8, R184.reuse, R190, R8 ;  /* 0x000000beb808723c */ /* 0x040fe20000001808 */
[----:B------:R-:W4:Y:S07]  /*dc80*/  LDSM.16.M88.4 R188, [R225+0xf000] ;  /* 0x00f00000e1bc783b */ /* 0x000f2e0000000200 */
[C---:B------:R-:W-:Y:S08]  /*dc90*/  HMMA.16816.F32 R12, R184.reuse, R192, R12 ;  /* 0x000000c0b80c723c */ /* 0x040ff0000000180c */
[C---:B------:R-:W-:Y:S01]  /*dca0*/  HMMA.16816.F32 R16, R184.reuse, R194, R16 ;  /* 0x000000c2b810723c */ /* 0x040fe20000001810 */
[----:B------:R-:W4:Y:S07]  /*dcb0*/  LDSM.16.M88.4 R192, [R225+0xf800] ;  /* 0x00f80000e1c0783b */ /* 0x000f2e0000000200 */
[C---:B-1----:R-:W-:Y:S08]  /*dcc0*/  HMMA.16816.F32 R20, R184.reuse, R172, R20 ;  /* 0x000000acb814723c */ /* 0x042ff00000001814 */
[C---:B------:R-:W-:Y:S01]  /*dcd0*/  HMMA.16816.F32 R24, R184.reuse, R174, R24 ;  /* 0x000000aeb818723c */ /* 0x040fe20000001818 */
[----:B------:R-:W-:Y:S07]  /*dce0*/  LDSM.16.M88.4 R172, [R203] ;  /* 0x00000000cbac783b */ /* 0x000fee0000000200 */
[C---:B--2---:R-:W-:Y:S08]  /*dcf0*/  HMMA.16816.F32 R28, R184.reuse, R164, R28 ;  /* 0x000000a4b81c723c */ /* 0x044ff0000000181c */
[----:B------:R-:W-:Y:S01]  /*dd00*/  HMMA.16816.F32 R32, R184, R166, R32 ;  /* 0x000000a6b820723c */ /* 0x000fe20000001820 */
[----:B------:R-:W1:Y:S05]  /*dd10*/  LDSM.16.M88.4 R164, [R224+0x6000] ;  /* 0x00600000e0a4783b */ /* 0x000e6a0000000200 */
[----:B------:R-:W-:Y:S02]  /*dd20*/  LDSM.16.M88.4 R184, [R200] ;  /* 0x00000000c8b8783b */ /* 0x000fe40000000200 */
[C---:B---3--:R-:W-:Y:S08]  /*dd30*/  HMMA.16816.F32 R4, R168.reuse, R176, R4 ;  /* 0x000000b0a804723c */ /* 0x048ff00000001804 */
[C---:B------:R-:W-:Y:S01]  /*dd40*/  HMMA.16816.F32 R8, R168.reuse, R178, R8 ;  /* 0x000000b2a808723c */ /* 0x040fe20000001808 */
[----:B------:R-:W2:Y:S07]  /*dd50*/  LDSM.16.M88.4 R176, [R202] ;  /* 0x00000000cab0783b */ /* 0x000eae0000000200 */
        /* <DEDUP_REMOVED lines=20> */
[----:B------:R-:W3:Y:S05]  /*dea0*/  LDSM.16.M88.4 R164, [R219+0xf800] ;  /* 0x00f80000dba4783b */ /* 0x000eea0000000200 */
[----:B------:R-:W3:Y:S02]  /*deb0*/  LDSM.16.M88.4 R184, [R212+0x6000] ;  /* 0x00600000d4b8783b */ /* 0x000ee40000000200 */
[C---:B----4-:R-:W-:Y:S07]  /*dec0*/  HMMA.16816.F32 R4, R168.reuse, R188, R4 ;  /* 0x000000bca804723c */ /* 0x050fee0000001804 */
[----:B------:R-:W-:Y:S01]  /*ded0*/  MOV R188, R196 ;  /* 0x000000c400bc7202 */ /* 0x000fe20000000f00 */
[C---:B------:R-:W-:Y:S04]  /*dee0*/  HMMA.16816.F32 R8, R168.reuse, R190, R8 ;  /* 0x000000bea808723c */ /* 0x040fe80000001808 */
[----:B------:R-:W-:Y:S04]  /*def0*/  MOV R189, R197 ;  /* 0x000000c500bd7202 */ /* 0x000fe80000000f00 */
[C---:B-1----:R-:W-:Y:S08]  /*df00*/  HMMA.16816.F32 R12, R168.reuse, R172, R12 ;  /* 0x000000aca80c723c */ /* 0x042ff0000000180c */
[C---:B------:R-:W-:Y:S08]  /*df10*/  HMMA.16816.F32 R16, R168.reuse, R174, R16 ;  /* 0x000000aea810723c */ /* 0x040ff00000001810 */
[C---:B--2---:R-:W-:Y:S08]  /*df20*/  HMMA.16816.F32 R20, R168.reuse, R176, R20 ;  /* 0x000000b0a814723c */ /* 0x044ff00000001814 */
[C---:B------:R-:W-:Y:S08]  /*df30*/  HMMA.16816.F32 R24, R168.reuse, R178, R24 ;  /* 0x000000b2a818723c */ /* 0x040ff00000001818 */
[C---:B---3--:R-:W-:Y:S08]  /*df40*/  HMMA.16816.F32 R28, R168.reuse, R164, R28 ;  /* 0x000000a4a81c723c */ /* 0x048ff0000000181c */
[----:B------:R-:W-:Y:S01]  /*df50*/  HMMA.16816.F32 R32, R168, R166, R32 ;  /* 0x000000a6a820723c */ /* 0x000fe20000001820 */
[----:B------:R-:W1:Y:S05]  /*df60*/  LDSM.16.M88.4 R164, [R212+0x6800] ;  /* 0x00680000d4a4783b */ /* 0x000e6a0000000200 */
[----:B------:R-:W2:Y:S02]  /*df70*/  LDSM.16.M88.4 R168, [R212+0x7000] ;  /* 0x00700000d4a8783b */ /* 0x000ea40000000200 */
[C---:B------:R-:W-:Y:S08]  /*df80*/  HMMA.16816.F32 R4, R180.reuse, R184, R4 ;  /* 0x000000b8b404723c */ /* 0x040ff00000001804 */
[C---:B------:R-:W-:Y:S11]  /*df90*/  HMMA.16816.F32 R8, R180.reuse, R186, R8 ;  /* 0x000000bab408723c */ /* 0x040ff60000001808 */
[----:B------:R-:W-:Y:S05]  /*dfa0*/  @!UPT UIADD3 URZ, URZ, URZ, URZ ;  /* 0x0000003f3f3ff290 */ /* 0x000fea000fffe03f */
[----:B------:R-:W-:Y:S02]  /*dfb0*/  FMUL.FTZ R246, R4, c[0x0][0x2ec] ;  /* 0x0000bb0004f67a20 */ /* 0x000fe40000410000 */
[----:B------:R-:W-:Y:S02]  /*dfc0*/  FMUL.FTZ R250, R5, c[0x0][0x2ec] ;  /* 0x0000bb0005fa7a20 */ /* 0x000fe40000410000 */
[----:B------:R-:W-:Y:S02]  /*dfd0*/  FMUL.FTZ R252, R6, c[0x0][0x2ec] ;  /* 0x0000bb0006fc7a20 */ /* 0x000fe40000410000 */
[----:B------:R-:W3:Y:S01]  /*dfe0*/  MUFU.TANH R246, R246 ;  /* 0x000000f600f67308 */ /* 0x000ee20000002400 */
[----:B------:R-:W-:Y:S01]  /*dff0*/  FMUL.FTZ R3, R7, c[0x0][0x2ec] ;  /* 0x0000bb0007037a20 */ /* 0x000fe20000410000 */
[C---:B-1----:R-:W-:Y:S03]  /*e000*/  HMMA.16816.F32 R12, R180.reuse, R164, R12 ;  /* 0x000000a4b40c723c */ /* 0x042fe6000000180c */
[----:B------:R-:W-:Y:S02]  /*e010*/  FMUL.FTZ R190, R8, c[0x0][0x2ec] ;  /* 0x0000bb0008be7a20 */ /* 0x000fe40000410000 */
[----:B------:R-:W-:Y:S03]  /*e020*/  FMUL.FTZ R191, R9, c[0x0][0x2ec] ;  /* 0x0000bb0009bf7a20 */ /* 0x000fe60000410000 */
[----:B------:R-:W1:Y:S01]  /*e030*/  MUFU.TANH R250, R250 ;  /* 0x000000fa00fa7308 */ /* 0x000e620000002400 */
[C---:B------:R-:W-:Y:S01]  /*e040*/  HMMA.16816.F32 R16, R180.reuse, R166, R16 ;  /* 0x000000a6b410723c */ /* 0x040fe20000001810 */
[----:B------:R-:W4:Y:S01]  /*e050*/  LDSM.16.M88.4 R164, [R212+0x7800] ;  /* 0x00780000d4a4783b */ /* 0x000f220000000200 */
[----:B------:R-:W-:Y:S04]  /*e060*/  DEPBAR.LE SB0, 0x0 ;  /* 0x000080000000791a */ /* 0x000fe80000000000 */
[----:B------:R-:W-:Y:S02]  /*e070*/  FMUL.FTZ R10, R10, c[0x0][0x2ec] ;  /* 0x0000bb000a0a7a20 */ /* 0x000fe40000410000 */
[C---:B--2---:R-:W-:Y:S01]  /*e080*/  HMMA.16816.F32 R20, R180.reuse, R168, R20 ;  /* 0x000000a8b414723c */ /* 0x044fe20000001814 */
[----:B------:R-:W2:Y:S01]  /*e090*/  MUFU.TANH R252, R252 ;  /* 0x000000fc00fc7308 */ /* 0x000ea20000002400 */
[----:B------:R-:W-:Y:S03]  /*e0a0*/  BAR.SYNC.DEFER_BLOCKING 0x0 ;  /* 0x0000000000007b1d */ /* 0x000fe60000010000 */
[----:B------:R-:W-:Y:S03]  /*e0b0*/  FMUL.FTZ R9, R11, c[0x0][0x2ec] ;  /* 0x0000bb000b097a20 */ /* 0x000fe60000410000 */
[C---:B------:R-:W-:Y:S03]  /*e0c0*/  HMMA.16816.F32 R24, R180.reuse, R170, R24 ;  /* 0x000000aab418723c */ /* 0x040fe60000001818 */
[----:B------:R-:W1:Y:S01]  /*e0d0*/  MUFU.TANH R3, R3 ;  /* 0x0000000300037308 */ /* 0x000e620000002400 */
[----:B------:R-:W-:Y:S02]  /*e0e0*/  FMUL.FTZ R193, R13, c[0x0][0x2ec] ;  /* 0x0000bb000dc17a20 */ /* 0x000fe40000410000 */
[----:B------:R-:W-:Y:S02]  /*e0f0*/  FMUL.FTZ R13, R14, c[0x0][0x2ec] ;  /* 0x0000bb000e0d7a20 */ /* 0x000fe40000410000 */
[----:B------:R-:W-:Y:S04]  /*e100*/  FMUL.FTZ R17, R17, c[0x0][0x2ec] ;  /* 0x0000bb0011117a20 */ /* 0x000fe80000410000 */
[----:B------:R-:W-:Y:S01]  /*e110*/  FMUL.FTZ R14, R19, c[0x0][0x2ec] ;  /* 0x0000bb00130e7a20 */ /* 0x000fe20000410000 */
[----:B------:R1:W1:Y:S01]  /*e120*/  MUFU.TANH R197, R17 ;  /* 0x0000001100c57308 */ /* 0x0002620000002400 */
[----:B------:R-:W-:Y:S02]  /*e130*/  FMUL.FTZ R194, R12, c[0x0][0x2ec] ;  /* 0x0000bb000cc27a20 */ /* 0x000fe40000410000 */
[----:B------:R-:W-:Y:S02]  /*e140*/  FMUL.FTZ R23, R23, c[0x0][0x2ec] ;  /* 0x0000bb0017177a20 */ /* 0x000fe40000410000 */
[----:B------:R-:W-:Y:S02]  /*e150*/  FMUL.FTZ R21, R21, c[0x0][0x2ec] ;  /* 0x0000bb0015157a20 */ /* 0x000fe40000410000 */
[----:B------:R-:W-:Y:S02]  /*e160*/  FMUL.FTZ R11, R15, c[0x0][0x2ec] ;  /* 0x0000bb000f0b7a20 */ /* 0x000fe40000410000 */
[----:B------:R-:W-:Y:S01]  /*e170*/  FMUL.FTZ R195, R16, c[0x0][0x2ec] ;  /* 0x0000bb0010c37a20 */ /* 0x000fe20000410000 */
[----:B------:R2:W2:Y:S01]  /*e180*/  MUFU.TANH R199, R23 ;  /* 0x0000001700c77308 */ /* 0x0004a20000002400 */
[----:B------:R-:W-:Y:S01]  /*e190*/  FMUL.FTZ R26, R26, c[0x0][0x2ec] ;  /* 0x0000bb001a1a7a20 */ /* 0x000fe20000410000 */
[C---:B----4-:R-:W-:Y:S03]  /*e1a0*/  HMMA.16816.F32 R28, R180.reuse, R164, R28 ;  /* 0x000000a4b41c723c */ /* 0x050fe6000000181c */
[----:B------:R-:W-:Y:S02]  /*e1b0*/  FMUL.FTZ R19, R27, c[0x0][0x2ec] ;  /* 0x0000bb001b137a20 */ /* 0x000fe40000410000 */
[----:B------:R-:W-:Y:S02]  /*e1c0*/  FMUL.FTZ R15, R18, c[0x0][0x2ec] ;  /* 0x0000bb00120f7a20 */ /* 0x000fe40000410000 */
[----:B------:R-:W-:Y:S01]  /*e1d0*/  FMUL.FTZ R18, R20, c[0x0][0x2ec] ;  /* 0x0000bb0014127a20 */ /* 0x000fe20000410000 */
[----:B------:R-:W4:Y:S01]  /*e1e0*/  MUFU.TANH R198, R21 ;  /* 0x0000001500c67308 */ /* 0x000f220000002400 */
[----:B------:R-:W-:Y:S03]  /*e1f0*/  HMMA.16816.F32 R32, R180, R166, R32 ;  /* 0x000000a6b420723c */ /* 0x000fe60000001820 */
[----:B-1----:R-:W-:Y:S02]  /*e200*/  FMUL.FTZ R17, R22, c[0x0][0x2ec] ;  /* 0x0000bb0016117a20 */ /* 0x002fe40000410000 */
[----:B------:R-:W-:Y:S02]  /*e210*/  FMUL.FTZ R173, R24, c[0x0][0x2ec] ;  /* 0x0000bb0018ad7a20 */ /* 0x000fe40000410000 */
[----:B------:R-:W-:Y:S02]  /*e220*/  FMUL.FTZ R22, R25, c[0x0][0x2ec] ;  /* 0x0000bb0019167a20 */ /* 0x000fe40000410000 */
[----:B------:R1:W1:Y:S03]  /*e230*/  MUFU.TANH R21, R26 ;  /* 0x0000001a00157308 */ /* 0x0002660000002400 */
[----:B--2---:R-:W-:Y:S03]  /*e240*/  MOV R23, UR4 ;  /* 0x0000000400177c02 */ /* 0x004fe60008000f00 */
[----:B------:R-:W-:Y:S01]  /*e250*/  FMUL.FTZ R178, R29, c[0x0][0x2ec] ;  /* 0x0000bb001db27a20 */ /* 0x000fe20000410000 */
[C---:B------:R-:W-:Y:S01]  /*e260*/  LEA R182, P6, R23.reuse, R40, 0x6 ;  /* 0x0000002817b67211 */ /* 0x040fe200078c30ff */
[----:B------:R-:W-:Y:S02]  /*e270*/  FMUL.FTZ R29, R30, c[0x0][0x2ec] ;  /* 0x0000bb001e1d7a20 */ /* 0x000fe40000410000 */
[----:B------:R-:W2:Y:S01]  /*e280*/  MUFU.TANH R190, R190 ;  /* 0x000000be00be7308 */ /* 0x000ea20000002400 */
[C---:B------:R-:W-:Y:S01]  /*e290*/  LEA R186, P1, R23.reuse, R38, 0x6 ;  /* 0x0000002617ba7211 */ /* 0x040fe200078230ff */
[----:B------:R-:W-:Y:S01]  /*e2a0*/  FMUL.FTZ R25, R28, c[0x0][0x2ec] ;  /* 0x0000bb001c197a20 */ /* 0x000fe20000410000 */
[C---:B------:R-:W-:Y:S02]  /*e2b0*/  LEA.HI.X.SX32 R183, R23.reuse, R41, 0x6, P6 ;  /* 0x0000002917b77211 */ /* 0x040fe400030f36ff */
[----:B------:R2:W5:Y:S01]  /*e2c0*/  LDL.LU.64 R40, [R1+0x30] ;  /* 0x0000300001287983 */ /* 0x0005620000300a00 */
[C---:B------:R-:W-:Y:S01]  /*e2d0*/  LEA R174, P0, R23.reuse, R188, 0x6 ;  /* 0x000000bc17ae7211 */ /* 0x040fe200078030ff */
[----:B------:R-:W-:Y:S01]  /*e2e0*/  FMUL.FTZ R27, R32, c[0x0][0x2ec] ;  /* 0x0000bb00201b7a20 */ /* 0x000fe20000410000 */
[----:B------:R-:W-:Y:S01]  /*e2f0*/  LEA.HI.X.SX32 R187, R23, R39, 0x6, P1 ;  /* 0x0000002717bb7211 */ /* 0x000fe200008f36ff */
[----:B------:R-:W-:Y:S01]  /*e300*/  FMUL.FTZ R30, R35, c[0x0][0x2ec] ;  /* 0x0000bb00231e7a20 */ /* 0x000fe20000410000 */
[----:B------:R-:W2:Y:S01]  /*e310*/  MUFU.TANH R191, R191 ;  /* 0x000000bf00bf7308 */ /* 0x000ea20000002400 */
[C---:B------:R-:W-:Y:S01]  /*e320*/  LEA.HI.X.SX32 R175, R23.reuse, R189, 0x6, P0 ;  /* 0x000000bd17af7211 */ /* 0x040fe200000f36ff */
[----:B------:R2:W5:Y:S01]  /*e330*/  LDL.LU.64 R38, [R1+0x28] ;  /* 0x0000280001267983 */ /* 0x0005620000300a00 */
[----:B------:R-:W-:Y:S01]  /*e340*/  LEA R176, P0, R23, R36, 0x6 ;  /* 0x0000002417b07211 */ /* 0x000fe200078030ff */
[----:B-1----:R-:W-:Y:S02]  /*e350*/  FMUL.FTZ R26, R31, c[0x0][0x2ec] ;  /* 0x0000bb001f1a7a20 */ /* 0x002fe40000410000 */
[----:B------:R-:W-:Y:S01]  /*e360*/  FMUL.FTZ R31, R34, c[0x0][0x2ec] ;  /* 0x0000bb00221f7a20 */ /* 0x000fe20000410000 */
[----:B------:R-:W-:Y:S01]  /*e370*/  LEA.HI.X.SX32 R177, R23, R37, 0x6, P0 ;  /* 0x0000002517b17211 */ /* 0x000fe200000f36ff */
[----:B------:R-:W-:Y:S01]  /*e380*/  IMAD R35, R183, c[0x0][0x198], RZ ;  /* 0x00006600b7237a24 */ /* 0x000fe200078e02ff */
[----:B------:R1:W5:Y:S01]  /*e390*/  LDL.LU.64 R36, [R1+0x20] ;  /* 0x0000200001247983 */ /* 0x0003620000300a00 */
[----:B------:R1:W1:Y:S01]  /*e3a0*/  MUFU.TANH R34, R27 ;  /* 0x0000001b00227308 */ /* 0x0002620000002400 */
[----:B------:R-:W-:Y:S02]  /*e3b0*/  FMUL.FTZ R33, R33, c[0x0][0x2ec] ;  /* 0x0000bb0021217a20 */ /* 0x000fe40000410000 */
[C---:B------:R-:W-:Y:S02]  /*e3c0*/  IMAD R35, R182.reuse, c[0x0][0x19c], R35 ;  /* 0x00006700b6237a24 */ /* 0x040fe400078e0223 */
[----:B------:R-:W-:Y:S04]  /*e3d0*/  IMAD.WIDE.U32 R182, R182, c[0x0][0x198], RZ ;  /* 0x00006600b6b67a25 */ /* 0x000fe800078e00ff */
[----:B------:R-:W-:Y:S01]  /*e3e0*/  IMAD.WIDE.U32 R6, R186, c[0x0][0x198], RZ ;  /* 0x00006600ba067a25 */ /* 0x000fe200078e00ff */
[----:B------:R-:W2:Y:S01]  /*e3f0*/  MUFU.TANH R10, R10 ;  /* 0x0000000a000a7308 */ /* 0x000ea20000002400 */
[----:B------:R-:W-:Y:S02]  /*e400*/  IADD3 R35, R183, R35, RZ ;  /* 0x00000023b7237210 */ /* 0x000fe40007ffe0ff */
[----:B------:R-:W-:Y:S02]  /*e410*/  IMAD R175, R175, c[0x0][0x198], RZ ;  /* 0x00006600afaf7a24 */ /* 0x000fe400078e02ff */
[C---:B------:R-:W-:Y:S04]  /*e420*/  IMAD.WIDE.U32 R188, R174.reuse, c[0x0][0x198], RZ ;  /* 0x00006600aebc7a25 */ /* 0x040fe800078e00ff */
[----:B------:R-:W-:Y:S01]  /*e430*/  IMAD R175, R174, c[0x0][0x19c], R175 ;  /* 0x00006700aeaf7a24 */ /* 0x000fe200078e02af */
[----:B------:R-:W2:Y:S01]  /*e440*/  MUFU.TANH R9, R9 ;  /* 0x0000000900097308 */ /* 0x000ea20000002400 */
[----:B------:R-:W-:Y:S01]  /*e450*/  IMAD R23, R177, c[0x0][0x198], RZ ;  /* 0x00006600b1177a24 */ /* 0x000fe200078e02ff */
[-C--:B------:R-:W-:Y:S01]  /*e460*/  LEA R170, P1, R188, R245.reuse, 0x1 ;  /* 0x000000f5bcaa7211 */ /* 0x080fe200078208ff */
[----:B------:R-:W-:Y:S02]  /*e470*/  IMAD.IADD R175, R189, 0x1, R175 ;  /* 0x00000001bdaf7824 */ /* 0x000fe400078e02af */
[----:B-1----:R-:W-:Y:S02]  /*e480*/  IMAD R27, R187, c[0x0][0x198], RZ ;  /* 0x00006600bb1b7a24 */ /* 0x002fe400078e02ff */
[----:B------:R-:W-:Y:S01]  /*e490*/  IMAD R23, R176, c[0x0][0x19c], R23 ;  /* 0x00006700b0177a24 */ /* 0x000fe200078e0217 */
[-C--:B------:R-:W-:Y:S01]  /*e4a0*/  LEA.HI.X R171, R188, R244.reuse, R175, 0x1, P1 ;  /* 0x000000f4bcab7211 */ /* 0x080fe200008f0caf */
[----:B------:R-:W-:Y:S01]  /*e4b0*/  IMAD R27, R186, c[0x0][0x19c], R27 ;  /* 0x00006700ba1b7a24 */ /* 0x000fe200078e021b */
[----:B------:R-:W1:Y:S01]  /*e4c0*/  MUFU.TANH R194, R194 ;  /* 0x000000c200c27308 */ /* 0x000e620000002400 */
[----:B------:R-:W-:Y:S01]  /*e4d0*/  LEA R186, P0, R182, R245, 0x1 ;  /* 0x000000f5b6ba7211 */ /* 0x000fe200078008ff */
[----:B------:R-:W-:Y:S02]  /*e4e0*/  IMAD.WIDE.U32 R176, R176, c[0x0][0x198], RZ ;  /* 0x00006600b0b07a25 */ /* 0x000fe400078e00ff */
[----:B------:R-:W-:Y:S02]  /*e4f0*/  IADD3 R27, R7, R27, RZ ;  /* 0x0000001b071b7210 */ /* 0x000fe40007ffe0ff */
[-C--:B------:R-:W-:Y:S02]  /*e500*/  LEA.HI.X R187, R182, R244.reuse, R35, 0x1, P0 ;  /* 0x000000f4b6bb7211 */ /* 0x080fe400000f0c23 */
[----:B------:R-:W-:Y:S02]  /*e510*/  PLOP3.LUT P0, PT, PT, PT, UP0, 0x80, 0x0 ;  /* 0x000000000000781c */ /* 0x000fe40003f0f008 */
[----:B------:R-:W1:Y:S01]  /*e520*/  MUFU.TANH R193, R193 ;  /* 0x000000c100c17308 */ /* 0x000e620000002400 */
[-C--:B------:R-:W-:Y:S02]  /*e530*/  LEA R182, P6, R6, R245.reuse, 0x1 ;  /* 0x000000f506b67211 */ /* 0x080fe400078c08ff */
[----:B------:R-:W-:Y:S02]  /*e540*/  LEA R174, P1, R176, R245, 0x1 ;  /* 0x000000f5b0ae7211 */ /* 0x000fe400078208ff */
[----:B------:R-:W-:Y:S02]  /*e550*/  IADD3 R23, R177, R23, RZ ;  /* 0x00000017b1177210 */ /* 0x000fe40007ffe0ff */
[-C--:B------:R-:W-:Y:S02]  /*e560*/  LEA.HI.X R183, R6, R244.reuse, R27, 0x1, P6 ;  /* 0x000000f406b77211 */ /* 0x080fe400030f0c1b */
[----:B------:R-:W-:Y:S01]  /*e570*/  LEA.HI.X R175, R176, R244, R23, 0x1, P1 ;  /* 0x000000f4b0af7211 */ /* 0x000fe200008f0c17 */
        /* <DEDUP_REMOVED lines=16> */
[----:B------:R-:W1:Y:S02]  /*e680*/  MUFU.TANH R30, R30 ;  /* 0x0000001e001e7308 */ /* 0x000e640000002400 */
[----:B-12345:R-:W-:-:S05]  /*e690*/  @P0 BRA `(.L_x_1175) ;  /* 0xffffdc0000000947 */ /* 0x03efca000383ffff */
.L_x_1174:
[----:B------:R-:W-:Y:S01]  /*e6a0*/  MOV R4, UR6 ;  /* 0x0000000600047c02 */ /* 0x000fe20008000f00 */
[----:B------:R-:W-:Y:S02]  /*e6b0*/  UISETP.GT.AND UP0, UPT, UR6, UR9, UPT ;  /* 0x000000090600728c */ /* 0x000fe4000bf04270 */
[----:B------:R-:W-:Y:S01]  /*e6c0*/  UIADD3 UR14, UR14, 0x1, URZ ;  /* 0x000000010e0e7890 */ /* 0x000fe2000fffe03f */
[----:B------:R-:W-:Y:S01]  /*e6d0*/  LEA R4, R4, R239, 0x6 ;  /* 0x000000ef04047211 */ /* 0x000fe200078e30ff */
[----:B------:R-:W-:Y:S03]  /*e6e0*/  UMOV UR27, UR6 ;  /* 0x00000006001b7c82 */ /* 0x000fe60008000000 */
[C---:B------:R-:W-:Y:S02]  /*e6f0*/  IADD3 R8, R4.reuse, 0x1, RZ ;  /* 0x0000000104087810 */ /* 0x040fe40007ffe0ff */
[CC--:B------:R-:W-:Y:S02]  /*e700*/  ISETP.GE.AND P1, PT, R4.reuse, R238.reuse, PT ;  /* 0x000000ee0400720c */ /* 0x0c0fe40003f26270 */
[----:B------:R-:W-:Y:S02]  /*e710*/  IADD3 R27, R4, 0x8, RZ ;  /* 0x00000008041b7810 */ /* 0x000fe40007ffe0ff */
[-C--:B------:R-:W-:Y:S02]  /*e720*/  ISETP.GE.AND P6, PT, R8, R238.reuse, PT ;  /* 0x000000ee0800720c */ /* 0x080fe40003fc6270 */
[CC--:B------:R-:W-:Y:S02]  /*e730*/  ISETP.GE.OR P1, PT, R4.reuse, R237.reuse, !P1 ;  /* 0x000000ed0400720c */ /* 0x0c0fe40004f26670 */
[----:B------:R-:W-:Y:S02]  /*e740*/  IADD3 R35, R4, 0x10, RZ ;  /* 0x0000001004237810 */ /* 0x000fe40007ffe0ff */
[-C--:B------:R-:W-:Y:S02]  /*e750*/  ISETP.GE.OR P6, PT, R8, R237.reuse, !P6 ;  /* 0x000000ed0800720c */ /* 0x080fe400077c6670 */
[----:B------:R-:W-:Y:S02]  /*e760*/  FSEL R7, R246, -INF , !P1 ;  /* 0xff800000f6077808 */ /* 0x000fe40004800000 */
[-C--:B------:R-:W-:Y:S02]  /*e770*/  ISETP.GE.AND P1, PT, R27, R238.reuse, PT ;  /* 0x000000ee1b00720c */ /* 0x080fe40003f26270 */
[----:B------:R-:W-:Y:S02]  /*e780*/  FSEL R20, R250, -INF , !P6 ;  /* 0xff800000fa147808 */ /* 0x000fe40007000000 */
[----:B------:R-:W-:Y:S02]  /*e790*/  ISETP.GE.AND P6, PT, R35, R238, PT ;  /* 0x000000ee2300720c */ /* 0x000fe40003fc6270 */
[-C--:B------:R-:W-:Y:S02]  /*e7a0*/  ISETP.GE.OR P1, PT, R27, R237.reuse, !P1 ;  /* 0x000000ed1b00720c */ /* 0x080fe40004f26670 */
[----:B------:R-:W-:Y:S02]  /*e7b0*/  IADD3 R28, R4, 0x18, RZ ;  /* 0x00000018041c7810 */ /* 0x000fe40007ffe0ff */
[----:B------:R-:W-:Y:S02]  /*e7c0*/  ISETP.GE.OR P6, PT, R35, R237, !P6 ;  /* 0x000000ed2300720c */ /* 0x000fe400077c6670 */
[----:B------:R-:W-:Y:S02]  /*e7d0*/  FSEL R16, R190, -INF , !P1 ;  /* 0xff800000be107808 */ /* 0x000fe40004800000 */
[----:B------:R-:W-:Y:S02]  /*e7e0*/  ISETP.GE.AND P1, PT, R8, R236, PT ;  /* 0x000000ec0800720c */ /* 0x000fe40003f26270 */
[----:B-1----:R-:W-:Y:S02]  /*e7f0*/  FSEL R187, R194, -INF , !P6 ;  /* 0xff800000c2bb7808 */ /* 0x002fe40007000000 */
[----:B------:R-:W-:Y:S02]  /*e800*/  ISETP.GE.AND P6, PT, R28, R238, PT ;  /* 0x000000ee1c00720c */ /* 0x000fe40003fc6270 */
[----:B------:R-:W-:Y:S02]  /*e810*/  ISETP.GE.OR P1, PT, R8, R231, !P1 ;  /* 0x000000e70800720c */ /* 0x000fe40004f26670 */
[----:B------:R-:W-:Y:S02]  /*e820*/  IADD3 R8, R4, 0x20, RZ ;  /* 0x0000002004087810 */ /* 0x000fe40007ffe0ff */
[-C--:B------:R-:W-:Y:S02]  /*e830*/  ISETP.GE.OR P6, PT, R28, R237.reuse, !P6 ;  /* 0x000000ed1c00720c */ /* 0x080fe400077c6670 */
[----:B------:R-:W-:Y:S02]  /*e840*/  FSEL R23, R3, -INF , !P1 ;  /* 0xff80000003177808 */ /* 0x000fe40004800000 */
[----:B------:R-:W-:Y:S02]  /*e850*/  ISETP.GE.AND P0, PT, R4, R236, PT ;  /* 0x000000ec0400720c */ /* 0x000fe40003f06270 */
[----:B------:R-:W-:Y:S02]  /*e860*/  ISETP.GE.AND P1, PT, R8, R238, PT ;  /* 0x000000ee0800720c */ /* 0x000fe40003f26270 */
[C---:B------:R-:W-:Y:S02]  /*e870*/  IADD3 R32, R4.reuse, 0x21, RZ ;  /* 0x0000002104207810 */ /* 0x040fe40007ffe0ff */
[----:B------:R-:W-:Y:S02]  /*e880*/  IADD3 R164, R4, 0x9, RZ ;  /* 0x0000000904a47810 */ /* 0x000fe40007ffe0ff */
[----:B------:R-:W-:Y:S02]  /*e890*/  FSEL R189, R195, -INF , !P6 ;  /* 0xff800000c3bd7808 */ /* 0x000fe40007000000 */
[C---:B------:R-:W-:Y:S02]  /*e8a0*/  ISETP.GE.AND P6, PT, R27.reuse, R236, PT ;  /* 0x000000ec1b00720c */ /* 0x040fe40003fc6270 */
[----:B------:R-:W-:Y:S02]  /*e8b0*/  ISETP.GE.OR P1, PT, R8, R237, !P1 ;  /* 0x000000ed0800720c */ /* 0x000fe40004f26670 */
[-C--:B------:R-:W-:Y:S02]  /*e8c0*/  ISETP.GE.OR P0, PT, R4, R231.reuse, !P0 ;  /* 0x000000e70400720c */ /* 0x080fe40004706670 */
[----:B------:R-:W-:Y:S02]  /*e8d0*/  ISETP.GE.OR P6, PT, R27, R231, !P6 ;  /* 0x000000e71b00720c */ /* 0x000fe400077c6670 */
[----:B------:R-:W-:Y:S02]  /*e8e0*/  FSEL R5, R252, -INF , !P0 ;  /* 0xff800000fc057808 */ /* 0x000fe40004000000 */
[----:B------:R-:W-:Y:S02]  /*e8f0*/  FSEL R252, R18, -INF , !P1 ;  /* 0xff80000012fc7808 */ /* 0x000fe40004800000 */
[-C--:B------:R-:W-:Y:S02]  /*e900*/  ISETP.GE.AND P1, PT, R32, R238.reuse, PT ;  /* 0x000000ee2000720c */ /* 0x080fe40003f26270 */
[----:B------:R-:W-:Y:S02]  /*e910*/  ISETP.GE.AND P0, PT, R164, R238, PT ;  /* 0x000000eea400720c */ /* 0x000fe40003f06270 */
[----:B------:R-:W-:Y:S02]  /*e920*/  FSEL R27, R10, -INF , !P6 ;  /* 0xff8000000a1b7808 */ /* 0x000fe40007000000 */
[-C--:B------:R-:W-:Y:S02]  /*e930*/  ISETP.GE.OR P0, PT, R164, R237.reuse, !P0 ;  /* 0x000000eda400720c */ /* 0x080fe40004706670 */
[----:B------:R-:W-:Y:S02]  /*e940*/  ISETP.GE.AND P6, PT, R35, R236, PT ;  /* 0x000000ec2300720c */ /* 0x000fe40003fc6270 */
[----:B------:R-:W-:Y:S02]  /*e950*/  ISETP.GE.OR P1, PT, R32, R237, !P1 ;  /* 0x000000ed2000720c */ /* 0x000fe40004f26670 */
[----:B------:R-:W-:Y:S02]  /*e960*/  IADD3 R6, R4, 0x11, RZ ;  /* 0x0000001104067810 */ /* 0x000fe40007ffe0ff */
[----:B------:R-:W-:Y:S02]  /*e970*/  FSEL R12, R191, -INF , !P0 ;  /* 0xff800000bf0c7808 */ /* 0x000fe40004000000 */
[----:B------:R-:W-:Y:S02]  /*e980*/  ISETP.GE.OR P6, PT, R35, R231, !P6 ;  /* 0x000000e72300720c */ /* 0x000fe400077c6670 */
[----:B------:R-:W-:Y:S02]  /*e990*/  FSEL R250, R198, -INF , !P1 ;  /* 0xff800000c6fa7808 */ /* 0x000fe40004800000 */
[C---:B------:R-:W-:Y:S02]  /*e9a0*/  ISETP.GE.AND P0, PT, R6.reuse, R238, PT ;  /* 0x000000ee0600720c */ /* 0x040fe40003f06270 */
[----:B------:R-:W-:Y:S02]  /*e9b0*/  ISETP.GE.AND P1, PT, R6, R236, PT ;  /* 0x000000ec0600720c */ /* 0x000fe40003f26270 */
[----:B------:R-:W-:Y:S02]  /*e9c0*/  IADD3 R24, R4, 0x19, RZ ;  /* 0x0000001904187810 */ /* 0x000fe40007ffe0ff */
[----:B------:R-:W-:Y:S02]  /*e9d0*/  FSEL R191, R13, -INF , !P6 ;  /* 0xff8000000dbf7808 */ /* 0x000fe40007000000 */
[----:B------:R-:W-:Y:S02]  /*e9e0*/  FMNMX.FTZ R13, R7, R2, !PT ;  /* 0x00000002070d7209 */ /* 0x000fe40007810000 */
[C---:B------:R-:W-:Y:S02]  /*e9f0*/  ISETP.GE.OR P0, PT, R6.reuse, R237, !P0 ;  /* 0x000000ed0600720c */ /* 0x040fe40004706670 */
[----:B------:R-:W-:Y:S02]  /*ea00*/  ISETP.GE.OR P1, PT, R6, R231, !P1 ;  /* 0x000000e70600720c */ /* 0x000fe40004f26670 */
[----:B------:R-:W-:Y:S02]  /*ea10*/  FSEL R188, R193, -INF , !P0 ;  /* 0xff800000c1bc7808 */ /* 0x000fe40004000000 */
[----:B------:R-:W-:Y:S02]  /*ea20*/  ISETP.GE.AND P0, PT, R24, R238, PT ;  /* 0x000000ee1800720c */ /* 0x000fe40003f06270 */
[----:B------:R-:W-:Y:S02]  /*ea30*/  FSEL R192, R11, -INF , !P1 ;  /* 0xff8000000bc07808 */ /* 0x000fe40004800000 */
[----:B------:R-:W-:Y:S02]  /*ea40*/  FMNMX.FTZ R11, R20, R13, !PT ;  /* 0x0000000d140b7209 */ /* 0x000fe40007810000 */
[----:B------:R-:W-:Y:S02]  /*ea50*/  ISETP.GE.OR P0, PT, R24, R237, !P0 ;  /* 0x000000ed1800720c */ /* 0x000fe40004706670 */
[----:B------:R-:W-:Y:S02]  /*ea60*/  FMNMX.FTZ R11, R16, R11, !PT ;  /* 0x0000000b100b7209 */ /* 0x000fe40007810000 */
[----:B------:R-:W-:Y:S02]  /*ea70*/  FSEL R190, R197, -INF , !P0 ;  /* 0xff800000c5be7808 */ /* 0x000fe40004000000 */
[----:B------:R-:W-:Y:S02]  /*ea80*/  FMNMX.FTZ R18, R12, R11, !PT ;  /* 0x0000000b0c127209 */ /* 0x000fe40007810000 */
[-C--:B------:R-:W-:Y:S02]  /*ea90*/  ISETP.GE.AND P0, PT, R164, R236.reuse, PT ;  /* 0x000000eca400720c */ /* 0x080fe40003f06270 */
[-C--:B------:R-:W-:Y:S02]  /*eaa0*/  ISETP.GE.AND P6, PT, R28, R236.reuse, PT ;  /* 0x000000ec1c00720c */ /* 0x080fe40003fc6270 */
[----:B------:R-:W-:Y:S02]  /*eab0*/  ISETP.GE.AND P1, PT, R24, R236, PT ;  /* 0x000000ec1800720c */ /* 0x000fe40003f26270 */
[-C--:B------:R-:W-:Y:S02]  /*eac0*/  ISETP.GE.OR P0, PT, R164, R231.reuse, !P0 ;  /* 0x000000e7a400720c */ /* 0x080fe40004706670 */
[----:B------:R-:W-:Y:S02]  /*ead0*/  IADD3 R10, R4, 0x28, RZ ;  /* 0x00000028040a7810 */ /* 0x000fe40007ffe0ff */
[----:B------:R-:W-:Y:S02]  /*eae0*/  FMNMX.FTZ R11, R187, R18, !PT ;  /* 0x00000012bb0b7209 */ /* 0x000fe40007810000 */
[-C--:B------:R-:W-:Y:S02]  /*eaf0*/  ISETP.GE.OR P6, PT, R28, R231.reuse, !P6 ;  /* 0x000000e71c00720c */ /* 0x080fe400077c6670 */
[----:B------:R-:W-:Y:S02]  /*eb00*/  ISETP.GE.OR P1, PT, R24, R231, !P1 ;  /* 0x000000e71800720c */ /* 0x000fe40004f26670 */
[----:B------:R-:W-:Y:S02]  /*eb10*/  FSEL R9, R9, -INF , !P0 ;  /* 0xff80000009097808 */ /* 0x000fe40004000000 */
[----:B------:R-:W-:Y:S02]  /*eb20*/  FMNMX.FTZ R18, R188, R11, !PT ;  /* 0x0000000bbc127209 */ /* 0x000fe40007810000 */
[----:B------:R-:W-:Y:S02]  /*eb30*/  ISETP.GE.AND P0, PT, R10, R238, PT ;  /* 0x000000ee0a00720c */ /* 0x000fe40003f06270 */
[----:B------:R-:W-:Y:S02]  /*eb40*/  FSEL R194, R14, -INF , !P1 ;  /* 0xff8000000ec27808 */ /* 0x000fe40004800000 */
[----:B------:R-:W-:Y:S02]  /*eb50*/  FMNMX.FTZ R14, R5, R0, !PT ;  /* 0x00000000050e7209 */ /* 0x000fe40007810000 */
[----:B------:R-:W-:Y:S02]  /*eb60*/  FSEL R193, R15, -INF , !P6 ;  /* 0xff8000000fc17808 */ /* 0x000fe40007000000 */
[----:B------:R-:W-:Y:S02]  /*eb70*/  ISETP.GE.AND P6, PT, R8, R236, PT ;  /* 0x000000ec0800720c */ /* 0x000fe40003fc6270 */
[----:B------:R-:W-:Y:S02]  /*eb80*/  IADD3 R3, R4, 0x29, RZ ;  /* 0x0000002904037810 */ /* 0x000fe40007ffe0ff */
[----:B------:R-:W-:Y:S02]  /*eb90*/  FMNMX.FTZ R13, R189, R18, !PT ;  /* 0x00000012bd0d7209 */ /* 0x000fe40007810000 */
[----:B------:R-:W-:Y:S02]  /*eba0*/  ISETP.GE.OR P0, PT, R10, R237, !P0 ;  /* 0x000000ed0a00720c */ /* 0x000fe40004706670 */
[----:B------:R-:W-:Y:S02]  /*ebb0*/  FMNMX.FTZ R14, R23, R14, !PT ;  /* 0x0000000e170e7209 */ /* 0x000fe40007810000 */
[----:B------:R-:W-:Y:S02]  /*ebc0*/  ISETP.GE.OR P6, PT, R8, R231, !P6 ;  /* 0x000000e70800720c */ /* 0x000fe400077c6670 */
[----:B------:R-:W-:Y:S02]  /*ebd0*/  IADD3 R8, R4, 0x31, RZ ;  /* 0x0000003104087810 */ /* 0x000fe40007ffe0ff */
[----:B------:R-:W-:Y:S02]  /*ebe0*/  FSEL R246, R173, -INF , !P0 ;  /* 0xff800000adf67808 */ /* 0x000fe40004000000 */
[----:B------:R-:W-:Y:S02]  /*ebf0*/  ISETP.GE.AND P0, PT, R3, R238, PT ;  /* 0x000000ee0300720c */ /* 0x000fe40003f06270 */
[----:B------:R-:W-:Y:S02]  /*ec00*/  FMNMX.FTZ R13, R190, R13, !PT ;  /* 0x0000000dbe0d7209 */ /* 0x000fe40007810000 */
[----:B------:R-:W-:Y:S02]  /*ec10*/  FMNMX.FTZ R14, R27, R14, !PT ;  /* 0x0000000e1b0e7209 */ /* 0x000fe40007810000 */
[----:B------:R-:W-:Y:S02]  /*ec20*/  ISETP.GE.AND P1, PT, R8, R238, PT ;  /* 0x000000ee0800720c */ /* 0x000fe40003f26270 */
[----:B------:R-:W-:Y:S02]  /*ec30*/  ISETP.GE.OR P0, PT, R3, R237, !P0 ;  /* 0x000000ed0300720c */ /* 0x000fe40004706670 */
[----:B------:R-:W-:Y:S02]  /*ec40*/  FMNMX.FTZ R13, R252, R13, !PT ;  /* 0x0000000dfc0d7209 */ /* 0x000fe40007810000 */
[----:B------:R-:W-:Y:S02]  /*ec50*/  IADD3 R6, R4, 0x30, RZ ;  /* 0x0000003004067810 */ /* 0x000fe40007ffe0ff */
[----:B------:R-:W-:Y:S02]  /*ec60*/  FMNMX.FTZ R14, R9, R14, !PT ;  /* 0x0000000e090e7209 */ /* 0x000fe40007810000 */
[----:B------:R-:W-:Y:S02]  /*ec70*/  ISETP.GE.OR P1, PT, R8, R237, !P1 ;  /* 0x000000ed0800720c */ /* 0x000fe40004f26670 */
[----:B------:R-:W-:Y:S02]  /*ec80*/  FSEL R198, R22, -INF , !P0 ;  /* 0xff80000016c67808 */ /* 0x000fe40004000000 */
[----:B------:R-:W-:Y:S02]  /*ec90*/  FMNMX.FTZ R15, R250, R13, !PT ;  /* 0x0000000dfa0f7209 */ /* 0x000fe40007810000 */
[----:B------:R-:W-:Y:S02]  /*eca0*/  IADD3 R11, R4, 0x38, RZ ;  /* 0x00000038040b7810 */ /* 0x000fe40007ffe0ff */
[----:B------:R-:W-:Y:S02]  /*ecb0*/  ISETP.GE.AND P0, PT, R6, R238, PT ;  /* 0x000000ee0600720c */ /* 0x000fe40003f06270 */
[----:B------:R-:W-:Y:S02]  /*ecc0*/  FMNMX.FTZ R13, R191, R14, !PT ;  /* 0x0000000ebf0d7209 */ /* 0x000fe40007810000 */
[----:B------:R-:W-:Y:S02]  /*ecd0*/  FSEL R178, R178, -INF , !P1 ;  /* 0xff800000b2b27808 */ /* 0x000fe40004800000 */
[----:B------:R-:W-:Y:S02]  /*ece0*/  ISETP.GE.AND P1, PT, R10, R236, PT ;  /* 0x000000ec0a00720c */ /* 0x000fe40003f26270 */
[----:B------:R-:W-:Y:S02]  /*ecf0*/  FSEL R196, R17, -INF , !P6 ;  /* 0xff80000011c47808 */ /* 0x000fe40007000000 */
[----:B------:R-:W-:Y:S02]  /*ed00*/  ISETP.GE.OR P0, PT, R6, R237, !P0 ;  /* 0x000000ed0600720c */ /* 0x000fe40004706670 */
[----:B------:R-:W-:Y:S02]  /*ed10*/  ISETP.GE.AND P6, PT, R11, R238, PT ;  /* 0x000000ee0b00720c */ /* 0x000fe40003fc6270 */
[----:B------:R-:W-:Y:S02]  /*ed20*/  FMNMX.FTZ R15, R246, R15, !PT ;  /* 0x0000000ff60f7209 */ /* 0x000fe40007810000 */
[----:B------:R-:W-:Y:S02]  /*ed30*/  ISETP.GE.OR P1, PT, R10, R231, !P1 ;  /* 0x000000e70a00720c */ /* 0x000fe40004f26670 */
[----:B------:R-:W-:Y:S02]  /*ed40*/  FMNMX.FTZ R10, R192, R13, !PT ;  /* 0x0000000dc00a7209 */ /* 0x000fe40007810000 */
[----:B------:R-:W-:Y:S02]  /*ed50*/  FSEL R186, R25, -INF , !P0 ;  /* 0xff80000019ba7808 */ /* 0x000fe40004000000 */
[----:B------:R-:W-:Y:S02]  /*ed60*/  ISETP.GE.OR P6, PT, R11, R237, !P6 ;  /* 0x000000ed0b00720c */ /* 0x000fe400077c6670 */
[----:B------:R-:W-:Y:S02]  /*ed70*/  IADD3 R4, R4, 0x39, RZ ;  /* 0x0000003904047810 */ /* 0x000fe40007ffe0ff */
[----:B------:R-:W-:Y:S02]  /*ed80*/  FMNMX.FTZ R15, R198, R15, !PT ;  /* 0x0000000fc60f7209 */ /* 0x000fe40007810000 */
[----:B------:R-:W-:Y:S02]  /*ed90*/  ISETP.GE.AND P0, PT, R32, R236, PT ;  /* 0x000000ec2000720c */ /* 0x000fe40003f06270 */
[----:B------:R-:W-:Y:S02]  /*eda0*/  FMNMX.FTZ R13, R193, R10, !PT ;  /* 0x0000000ac10d7209 */ /* 0x000fe40007810000 */
[----:B------:R-:W-:Y:S02]  /*edb0*/  FSEL R176, R34, -INF , !P6 ;  /* 0xff80000022b07808 */ /* 0x000fe40007000000 */
[----:B------:R-:W-:Y:S02]  /*edc0*/  ISETP.GE.AND P6, PT, R4, R238, PT ;  /* 0x000000ee0400720c */ /* 0x000fe40003fc6270 */
[----:B------:R-:W-:Y:S02]  /*edd0*/  FMNMX.FTZ R15, R186, R15, !PT ;  /* 0x0000000fba0f7209 */ /* 0x000fe40007810000 */
[----:B------:R-:W-:Y:S02]  /*ede0*/  FMNMX.FTZ R13, R194, R13, !PT ;  /* 0x0000000dc20d7209 */ /* 0x000fe40007810000 */
[----:B------:R-:W-:Y:S02]  /*edf0*/  ISETP.GE.OR P0, PT, R32, R231, !P0 ;  /* 0x000000e72000720c */ /* 0x000fe40004706670 */
[----:B------:R-:W-:Y:S02]  /*ee00*/  ISETP.GE.OR P6, PT, R4, R237, !P6 ;  /* 0x000000ed0400720c */ /* 0x000fe400077c6670 */
[----:B------:R-:W-:Y:S02]  /*ee10*/  FMNMX.FTZ R15, R178, R15, !PT ;  /* 0x0000000fb20f7209 */ /* 0x000fe40007810000 */
[----:B------:R-:W-:Y:S02]  /*ee20*/  FMNMX.FTZ R10, R196, R13, !PT ;  /* 0x0000000dc40a7209 */ /* 0x000fe40007810000 */
[----:B------:R-:W-:Y:S02]  /*ee30*/  FSEL R199, R199, -INF , !P0 ;  /* 0xff800000c7c77808 */ /* 0x000fe40004000000 */
[----:B------:R-:W-:Y:S02]  /*ee40*/  FSEL R174, R33, -INF , !P6 ;  /* 0xff80000021ae7808 */ /* 0x000fe40007000000 */
[----:B------:R-:W-:Y:S02]  /*ee50*/  FMNMX.FTZ R15, R176, R15, !PT ;  /* 0x0000000fb00f7209 */ /* 0x000fe40007810000 */
[-C--:B------:R-:W-:Y:S02]  /*ee60*/  ISETP.GE.AND P0, PT, R3, R236.reuse, PT ;  /* 0x000000ec0300720c */ /* 0x080fe40003f06270 */
[----:B------:R-:W-:Y:S02]  /*ee70*/  FSEL R197, R21, -INF , !P1 ;  /* 0xff80000015c57808 */ /* 0x000fe40004800000 */
[----:B------:R-:W-:Y:S02]  /*ee80*/  ISETP.GE.AND P6, PT, R6, R236, PT ;  /* 0x000000ec0600720c */ /* 0x000fe40003fc6270 */
[----:B------:R-:W-:Y:S02]  /*ee90*/  FMNMX.FTZ R10, R199, R10, !PT ;  /* 0x0000000ac70a7209 */ /* 0x000fe40007810000 */
[----:B------:R-:W-:Y:S02]  /*eea0*/  ISETP.GE.OR P0, PT, R3, R231, !P0 ;  /* 0x000000e70300720c */ /* 0x000fe40004706670 */
[----:B------:R-:W-:Y:S02]  /*eeb0*/  FMNMX.FTZ R3, R174, R15, !PT ;  /* 0x0000000fae037209 */ /* 0x000fe40007810000 */
[-C--:B------:R-:W-:Y:S02]  /*eec0*/  ISETP.GE.OR P6, PT, R6, R231.reuse, !P6 ;  /* 0x000000e70600720c */ /* 0x080fe400077c6670 */
[----:B------:R-:W-:Y:S02]  /*eed0*/  FMNMX.FTZ R6, R197, R10, !PT ;  /* 0x0000000ac5067209 */ /* 0x000fe40007810000 */
[----:B------:R-:W1:Y:S01]  /*eee0*/  SHFL.BFLY PT, R10, R3, 0x2, 0x1f ;  /* 0x0c401f00030a7f89 */ /* 0x000e6200000e0000 */
[----:B------:R-:W-:Y:S02]  /*eef0*/  FSEL R195, R19, -INF , !P0 ;  /* 0xff80000013c37808 */ /* 0x000fe40004000000 */
[CC--:B------:R-:W-:Y:S02]  /*ef00*/  ISETP.GE.AND P1, PT, R8.reuse, R236.reuse, PT ;  /* 0x000000ec0800720c */ /* 0x0c0fe40003f26270 */
[----:B------:R-:W-:Y:S02]  /*ef10*/  FSEL R177, R29, -INF , !P6 ;  /* 0xff8000001db17808 */ /* 0x000fe40007000000 */
[----:B------:R-:W-:Y:S02]  /*ef20*/  ISETP.GE.AND P0, PT, R11, R236, PT ;  /* 0x000000ec0b00720c */ /* 0x000fe40003f06270 */
[-C--:B------:R-:W-:Y:S02]  /*ef30*/  ISETP.GE.OR P1, PT, R8, R231.reuse, !P1 ;  /* 0x000000e70800720c */ /* 0x080fe40004f26670 */
[----:B------:R-:W-:Y:S02]  /*ef40*/  FMNMX.FTZ R6, R195, R6, !PT ;  /* 0x00000006c3067209 */ /* 0x000fe40007810000 */
[-C--:B------:R-:W-:Y:S02]  /*ef50*/  ISETP.GE.OR P6, PT, R11, R231.reuse, !P0 ;  /* 0x000000e70b00720c */ /* 0x080fe400047c6670 */
[----:B------:R-:W-:Y:S02]  /*ef60*/  FSEL R175, R26, -INF , !P1 ;  /* 0xff8000001aaf7808 */ /* 0x000fe40004800000 */
[----:B------:R-:W-:Y:S02]  /*ef70*/  FMNMX.FTZ R8, R177, R6, !PT ;  /* 0x00000006b1087209 */ /* 0x000fe40007810000 */
[C---:B------:R-:W-:Y:S02]  /*ef80*/  ISETP.GE.AND P0, PT, R4.reuse, R236, PT ;  /* 0x000000ec0400720c */ /* 0x040fe40003f06270 */
[----:B------:R-:W-:Y:S02]  /*ef90*/  FSEL R173, R31, -INF , !P6 ;  /* 0xff8000001fad7808 */ /* 0x000fe40007000000 */
[----:B------:R-:W-:Y:S02]  /*efa0*/  ISETP.GE.OR P0, PT, R4, R231, !P0 ;  /* 0x000000e70400720c */ /* 0x000fe40004706670 */
[----:B------:R-:W-:Y:S02]  /*efb0*/  FMNMX.FTZ R8, R175, R8, !PT ;  /* 0x00000008af087209 */ /* 0x000fe40007810000 */
[----:B------:R-:W-:Y:S02]  /*efc0*/  FSEL R165, R30, -INF , !P0 ;  /* 0xff8000001ea57808 */ /* 0x000fe40004000000 */
[----:B------:R-:W-:Y:S01]  /*efd0*/  FMNMX.FTZ R8, R173, R8, !PT ;  /* 0x00000008ad087209 */ /* 0x000fe20007810000 */
[----:B------:R-:W-:Y:S03]  /*efe0*/  LDSM.16.MT88.4 R28, [R217+0x10000] ;  /* 0x01000000d91c783b */ /* 0x000fe60000004200 */
[----:B------:R-:W-:Y:S02]  /*eff0*/  FMNMX.FTZ R6, R165, R8, !PT ;  /* 0x00000008a5067209 */ /* 0x000fe40007810000 */
[----:B-1----:R-:W-:Y:S03]  /*f000*/  FMNMX.FTZ R11, R3, R10, !PT ;  /* 0x0000000a030b7209 */ /* 0x002fe60007810000 */
[----:B------:R-:W1:Y:S08]  /*f010*/  SHFL.BFLY PT, R3, R6, 0x2, 0x1f ;  /* 0x0c401f0006037f89 */ /* 0x000e7000000e0000 */
[----:B------:R-:W2:Y:S01]  /*f020*/  SHFL.BFLY PT, R164, R11, 0x1, 0x1f ;  /* 0x0c201f000ba47f89 */ /* 0x000ea200000e0000 */
[----:B-1----:R-:W-:Y:S07]  /*f030*/  FMNMX.FTZ R4, R6, R3, !PT ;  /* 0x0000000306047209 */ /* 0x002fee0007810000 */
[----:B------:R-:W1:Y:S01]  /*f040*/  SHFL.BFLY PT, R3, R4, 0x1, 0x1f ;  /* 0x0c201f0004037f89 */ /* 0x000e6200000e0000 */
[----:B--2---:R-:W-:Y:S04]  /*f050*/  FMNMX.FTZ R164, R11, R164, !PT ;  /* 0x000000a40ba47209 */ /* 0x004fe80007810000 */
[C---:B------:R-:W-:Y:S01]  /*f060*/  FSETP.NEU.FTZ.AND P1, PT, R164.reuse, -INF , PT ;  /* 0xff800000a400780b */ /* 0x040fe20003f3d000 */
[----:B------:R-:W-:Y:S05]  /*f070*/  FMUL.FTZ R179, R164, c[0x0][0x23c] ;  /* 0x00008f00a4b37a20 */ /* 0x000fea0000410000 */
[----:B------:R-:W-:Y:S05]  /*f080*/  FSEL R179, R179, RZ, P1 ;  /* 0x000000ffb3b37208 */ /* 0x000fea0000800000 */
[--C-:B------:R-:W-:Y:S02]  /*f090*/  FFMA.FTZ R183, R12, c[0x0][0x23c], -R179.reuse ;  /* 0x00008f000cb77a23 */ /* 0x100fe400000108b3 */
[----:B------:R-:W2:Y:S01]  /*f0a0*/  LDSM.16.MT88.4 R12, [R220+0x10000] ;  /* 0x01000000dc0c783b */ /* 0x000ea20000004200 */
[--C-:B------:R-:W-:Y:S02]  /*f0b0*/  FFMA.FTZ R166, R20, c[0x0][0x23c], -R179.reuse ;  /* 0x00008f0014a67a23 */ /* 0x100fe400000108b3 */
[--C-:B------:R-:W-:Y:S01]  /*f0c0*/  FFMA.FTZ R185, R7, c[0x0][0x23c], -R179.reuse ;  /* 0x00008f0007b97a23 */ /* 0x100fe200000108b3 */
[----:B-1----:R-:W-:Y:S01]  /*f0d0*/  FMNMX.FTZ R3, R4, R3, !PT ;  /* 0x0000000304037209 */ /* 0x002fe20007810000 */
[--C-:B------:R-:W-:Y:S01]  /*f0e0*/  FFMA.FTZ R184, R16, c[0x0][0x23c], -R179.reuse ;  /* 0x00008f0010b87a23 */ /* 0x100fe200000108b3 */
        /* <DEDUP_REMOVED lines=9> */
[--C-:B------:R-:W-:Y:S02]  /*f180*/  FFMA.FTZ R189, R189, c[0x0][0x23c], -R179.reuse ;  /* 0x00008f00bdbd7a23 */ /* 0x100fe400000108b3 */
[--C-:B------:R-:W-:Y:S01]  /*f190*/  FFMA.FTZ R182, R5, c[0x0][0x23c], -R172.reuse ;  /* 0x00008f0005b67a23 */ /* 0x100fe200000108ac */
[----:B------:R-:W-:Y:S01]  /*f1a0*/  FSEL R5, R164, RZ, P1 ;  /* 0x000000ffa4057208 */ /* 0x000fe20000800000 */
[--C-:B------:R-:W-:Y:S02]  /*f1b0*/  FFMA.FTZ R181, R23, c[0x0][0x23c], -R172.reuse ;  /* 0x00008f0017b57a23 */ /* 0x100fe400000108ac */
[----:B------:R-:W-:Y:S01]  /*f1c0*/  FFMA.FTZ R180, R27, c[0x0][0x23c], -R172 ;  /* 0x00008f001bb47a23 */ /* 0x000fe200000108ac */
[----:B------:R-:W1:Y:S01]  /*f1d0*/  LDSM.16.MT88.4 R20, [R218+0x10000] ;  /* 0x01000000da14783b */ /* 0x000e620000004200 */
[----:B------:R-:W-:Y:S01]  /*f1e0*/  FADD.FTZ R4, -R5, R2 ;  /* 0x0000000205047221 */ /* 0x000fe20000010100 */
[----:B------:R-:W-:Y:S01]  /*f1f0*/  FSEL R5, R3, RZ, P0 ;  /* 0x000000ff03057208 */ /* 0x000fe20000000000 */
[----:B------:R-:W-:Y:S01]  /*f200*/  FFMA.FTZ R167, R9, c[0x0][0x23c], -R172 ;  /* 0x00008f0009a77a23 */ /* 0x000fe200000108ac */
[----:B------:R-:W3:Y:S01]  /*f210*/  MUFU.EX2 R166, R166 ;  /* 0x000000a600a67308 */ /* 0x000ee20000000800 */
[----:B------:R-:W-:Y:S01]  /*f220*/  FMUL.FTZ R2, R4, c[0x0][0x23c] ;  /* 0x00008f0004027a20 */ /* 0x000fe20000410000 */
[----:B------:R-:W-:Y:S01]  /*f230*/  PLOP3.LUT P0, PT, PT, PT, UP0, 0x80, 0x0 ;  /* 0x000000000000781c */ /* 0x000fe20003f0f008 */
[----:B------:R-:W-:Y:S02]  /*f240*/  FADD.FTZ R5, -R5, R0 ;  /* 0x0000000005057221 */ /* 0x000fe40000010100 */
[--C-:B------:R-:W-:Y:S02]  /*f250*/  FFMA.FTZ R177, R177, c[0x0][0x23c], -R172.reuse ;  /* 0x00008f00b1b17a23 */ /* 0x100fe400000108ac */
[----:B------:R-:W-:Y:S02]  /*f260*/  FMUL.FTZ R0, R5, c[0x0][0x23c] ;  /* 0x00008f0005007a20 */ /* 0x000fe40000410000 */
[--C-:B------:R-:W-:Y:S01]  /*f270*/  FFMA.FTZ R175, R175, c[0x0][0x23c], -R172.reuse ;  /* 0x00008f00afaf7a23 */ /* 0x100fe200000108ac */
[----:B------:R-:W4:Y:S01]  /*f280*/  MUFU.EX2 R2, R2 ;  /* 0x0000000200027308 */ /* 0x000f220000000800 */
[--C-:B------:R-:W-:Y:S02]  /*f290*/  FFMA.FTZ R173, R173, c[0x0][0x23c], -R172.reuse ;  /* 0x00008f00adad7a23 */ /* 0x100fe400000108ac */
[--C-:B------:R-:W-:Y:S02]  /*f2a0*/  FFMA.FTZ R190, R190, c[0x0][0x23c], -R179.reuse ;  /* 0x00008f00bebe7a23 */ /* 0x100fe400000108b3 */
[--C-:B------:R-:W-:Y:S02]  /*f2b0*/  FFMA.FTZ R191, R191, c[0x0][0x23c], -R172.reuse ;  /* 0x00008f00bfbf7a23 */ /* 0x100fe400000108ac */
[--C-:B------:R-:W-:Y:S02]  /*f2c0*/  FFMA.FTZ R192, R192, c[0x0][0x23c], -R172.reuse ;  /* 0x00008f00c0c07a23 */ /* 0x100fe400000108ac */
[--C-:B------:R-:W-:Y:S01]  /*f2d0*/  FFMA.FTZ R193, R193, c[0x0][0x23c], -R172.reuse ;  /* 0x00008f00c1c17a23 */ /* 0x100fe200000108ac */
[----:B------:R-:W5:Y:S01]  /*f2e0*/  MUFU.EX2 R0, R0 ;  /* 0x0000000000007308 */ /* 0x000f620000000800 */
[--C-:B------:R-:W-:Y:S02]  /*f2f0*/  FFMA.FTZ R194, R194, c[0x0][0x23c], -R172.reuse ;  /* 0x00008f00c2c27a23 */ /* 0x100fe400000108ac */
[--C-:B------:R-:W-:Y:S01]  /*f300*/  FFMA.FTZ R252, R252, c[0x0][0x23c], -R179.reuse ;  /* 0x00008f00fcfc7a23 */ /* 0x100fe200000108b3 */
[----:B---3--:R-:W-:Y:S01]  /*f310*/  F2FP.PACK_AB R168, R166, R185 ;  /* 0x000000b9a6a8723e */ /* 0x008fe200000000ff */
[--C-:B------:R-:W-:Y:S02]  /*f320*/  FFMA.FTZ R250, R250, c[0x0][0x23c], -R179.reuse ;  /* 0x00008f00fafa7a23 */ /* 0x100fe400000108b3 */
[--C-:B------:R-:W-:Y:S02]  /*f330*/  FFMA.FTZ R246, R246, c[0x0][0x23c], -R179.reuse ;  /* 0x00008f00f6f67a23 */ /* 0x100fe400000108b3 */
[--C-:B------:R-:W-:Y:S01]  /*f340*/  FFMA.FTZ R198, R198, c[0x0][0x23c], -R179.reuse ;  /* 0x00008f00c6c67a23 */ /* 0x100fe200000108b3 */
[----:B------:R-:W3:Y:S01]  /*f350*/  MUFU.EX2 R184, R184 ;  /* 0x000000b800b87308 */ /* 0x000ee20000000800 */
[--C-:B------:R-:W-:Y:S02]  /*f360*/  FFMA.FTZ R196, R196, c[0x0][0x23c], -R172.reuse ;  /* 0x00008f00c4c47a23 */ /* 0x100fe400000108ac */
[--C-:B------:R-:W-:Y:S02]  /*f370*/  FFMA.FTZ R199, R199, c[0x0][0x23c], -R172.reuse ;  /* 0x00008f00c7c77a23 */ /* 0x100fe400000108ac */
[C---:B----4-:R-:W-:Y:S02]  /*f380*/  FMUL.FTZ R4, R2.reuse, R160 ;  /* 0x000000a002047220 */ /* 0x050fe40000410000 */
[C---:B------:R-:W-:Y:S02]  /*f390*/  FMUL.FTZ R5, R2.reuse, R161 ;  /* 0x000000a102057220 */ /* 0x040fe40000410000 */
[C---:B------:R-:W-:Y:S01]  /*f3a0*/  FMUL.FTZ R8, R2.reuse, R156 ;  /* 0x0000009c02087220 */ /* 0x040fe20000410000 */
[----:B------:R-:W-:Y:S01]  /*f3b0*/  MUFU.EX2 R182, R182 ;  /* 0x000000b600b67308 */ /* 0x000fe20000000800 */
[C---:B------:R-:W-:Y:S02]  /*f3c0*/  FMUL.FTZ R9, R2.reuse, R157 ;  /* 0x0000009d02097220 */ /* 0x040fe40000410000 */
[----:B------:R-:W-:Y:S02]  /*f3d0*/  FMUL.FTZ R16, R2, R148 ;  /* 0x0000009402107220 */ /* 0x000fe40000410000 */
[C---:B-----5:R-:W-:Y:S02]  /*f3e0*/  FMUL.FTZ R6, R0.reuse, R162 ;  /* 0x000000a200067220 */ /* 0x060fe40000410000 */
[C---:B------:R-:W-:Y:S02]  /*f3f0*/  FMUL.FTZ R7, R0.reuse, R163 ;  /* 0x000000a300077220 */ /* 0x040fe40000410000 */
[C---:B------:R-:W-:Y:S01]  /*f400*/  FMUL.FTZ R10, R0.reuse, R158 ;  /* 0x0000009e000a7220 */ /* 0x040fe20000410000 */
[----:B------:R-:W4:Y:S01]  /*f410*/  MUFU.EX2 R181, R181 ;  /* 0x000000b500b57308 */ /* 0x000f220000000800 */
        /* <DEDUP_REMOVED lines=14> */
[----:B------:R-:W3:Y:S01]  /*f500*/  MUFU.EX2 R167, R167 ;  /* 0x000000a700a77308 */ /* 0x000ee20000000800 */
[C---:B------:R-:W-:Y:S01]  /*f510*/  FMUL.FTZ R34, R0.reuse, R134 ;  /* 0x0000008600227220 */ /* 0x040fe20000410000 */
[----:B------:R-:W-:Y:S01]  /*f520*/  LDSM.16.MT88.4 R140, [R216+0x12000] ;  /* 0x01200000d88c783b */ /* 0x000fe20000004200 */
[----:B------:R-:W-:Y:S01]  /*f530*/  FMUL.FTZ R35, R0, R135 ;  /* 0x0000008700237220 */ /* 0x000fe20000410000 */
[----:B----4-:R-:W-:Y:S01]  /*f540*/  F2FP.PACK_AB R169, R181, R182 ;  /* 0x000000b6b5a9723e */ /* 0x010fe200000000ff */
        /* <DEDUP_REMOVED lines=12> */
[----:B---3--:R-:W-:Y:S01]  /*f610*/  F2FP.PACK_AB R171, R167, R180 ;  /* 0x000000b4a7ab723e */ /* 0x008fe200000000ff */
[----:B------:R-:W-:Y:S02]  /*f620*/  FMUL.FTZ R45, R2, R45 ;  /* 0x0000002d022d7220 */ /* 0x000fe40000410000 */
[C---:B------:R-:W-:Y:S02]  /*f630*/  FMUL.FTZ R46, R0.reuse, R46 ;  /* 0x0000002e002e7220 */ /* 0x040fe40000410000 */
[----:B------:R-:W-:Y:S02]  /*f640*/  FMUL.FTZ R47, R0, R47 ;  /* 0x0000002f002f7220 */ /* 0x000fe40000410000 */
[C---:B--2---:R-:W-:Y:S01]  /*f650*/  HMMA.16816.F32 R4, R168.reuse, R12, R4 ;  /* 0x0000000ca804723c */ /* 0x044fe20000001804 */
        /* <DEDUP_REMOVED lines=10> */
[----:B------:R-:W2:Y:S01]  /*f700*/  LDSM.16.MT88.4 R152, [R216+0x10000] ;  /* 0x01000000d898783b */ /* 0x000ea20000004200 */
[C---:B------:R-:W-:Y:S02]  /*f710*/  FMUL.FTZ R50, R0.reuse, R50 ;  /* 0x0000003200327220 */ /* 0x040fe40000410000 */
[----:B------:R-:W-:Y:S02]  /*f720*/  FMUL.FTZ R51, R0, R51 ;  /* 0x0000003300337220 */ /* 0x000fe40000410000 */
[C---:B-1----:R-:W-:Y:S03]  /*f730*/  HMMA.16816.F32 R12, R168.reuse, R20, R12 ;  /* 0x00000014a80c723c */ /* 0x042fe6000000180c */
        /* <DEDUP_REMOVED lines=10> */
[----:B------:R-:W1:Y:S01]  /*f7e0*/  LDSM.16.MT88.4 R144, [R220+0x12000] ;  /* 0x01200000dc90783b */ /* 0x000e620000004200 */
        /* <DEDUP_REMOVED lines=17> */
[C---:B--2---:R-:W-:Y:S02]  /*f900*/  HMMA.16816.F32 R28, R168.reuse, R152, R28 ;  /* 0x00000098a81c723c */ /* 0x044fe4000000181c */
[----:B------:R-:W-:Y:S01]  /*f910*/  MUFU.EX2 R187, R187 ;  /* 0x000000bb00bb7308 */ /* 0x000fe20000000800 */
[C---:B------:R-:W-:Y:S02]  /*f920*/  FMUL.FTZ R62, R0.reuse, R62 ;  /* 0x0000003e003e7220 */ /* 0x040fe40000410000 */
[----:B------:R-:W-:Y:S02]  /*f930*/  FMUL.FTZ R63, R0, R63 ;  /* 0x0000003f003f7220 */ /* 0x000fe40000410000 */
[C---:B------:R-:W-:Y:S01]  /*f940*/  FMUL.FTZ R64, R2.reuse, R64 ;  /* 0x0000004002407220 */ /* 0x040fe20000410000 */
[C---:B------:R-:W-:Y:S01]  /*f950*/  HMMA.16816.F32 R32, R168.reuse, R154, R32 ;  /* 0x0000009aa820723c */ /* 0x040fe20000001820 */
[----:B------:R-:W-:Y:S03]  /*f960*/  LDSM.16.MT88.4 R152, [R220+0x12800] ;  /* 0x01280000dc98783b */ /* 0x000fe60000004200 */
[----:B------:R-:W-:Y:S01]  /*f970*/  FMUL.FTZ R65, R2, R65 ;  /* 0x0000004102417220 */ /* 0x000fe20000410000 */
[----:B------:R-:W2:Y:S01]  /*f980*/  MUFU.EX2 R188, R188 ;  /* 0x000000bc00bc7308 */ /* 0x000ea20000000800 */
[C---:B------:R-:W-:Y:S02]  /*f990*/  FMUL.FTZ R66, R0.reuse, R66 ;  /* 0x0000004200427220 */ /* 0x040fe40000410000 */
[C---:B-1----:R-:W-:Y:S04]  /*f9a0*/  HMMA.16816.F32 R36, R168.reuse, R144, R36 ;  /* 0x00000090a824723c */ /* 0x042fe80000001824 */
        /* <DEDUP_REMOVED lines=14> */
[----:B------:R-:W1:Y:S01]  /*fa90*/  LDSM.16.MT88.4 R136, [R220+0x14000] ;  /* 0x01400000dc88783b */ /* 0x000e620000004200 */
[----:B------:R-:W-:Y:S02]  /*faa0*/  MUFU.EX2 R191, R191 ;  /* 0x000000bf00bf7308 */ /* 0x000fe40000000800 */
[----:B------:R-:W-:Y:S02]  /*fab0*/  FMUL.FTZ R75, R0, R75 ;  /* 0x0000004b004b7220 */ /* 0x000fe40000410000 */
[C---:B------:R-:W-:Y:S02]  /*fac0*/  FMUL.FTZ R76, R2.reuse, R76 ;  /* 0x0000004c024c7220 */ /* 0x040fe40000410000 */
[C---:B------:R-:W-:Y:S04]  /*fad0*/  HMMA.16816.F32 R52, R168.reuse, R132, R52 ;  /* 0x00000084a834723c */ /* 0x040fe80000001834 */
[----:B------:R-:W-:Y:S01]  /*fae0*/  FMUL.FTZ R77, R2, R77 ;  /* 0x0000004d024d7220 */ /* 0x000fe20000410000 */
[----:B------:R-:W3:Y:S01]  /*faf0*/  MUFU.EX2 R192, R192 ;  /* 0x000000c000c07308 */ /* 0x000ee20000000800 */
[C---:B------:R-:W-:Y:S02]  /*fb00*/  FMUL.FTZ R78, R0.reuse, R78 ;  /* 0x0000004e004e7220 */ /* 0x040fe40000410000 */
[C---:B------:R-:W-:Y:S01]  /*fb10*/  HMMA.16816.F32 R56, R168.reuse, R134, R56 ;  /* 0x00000086a838723c */ /* 0x040fe20000001838 */
[----:B------:R-:W4:Y:S03]  /*fb20*/  LDSM.16.MT88.4 R132, [R218+0x14000] ;  /* 0x01400000da84783b */ /* 0x000f260000004200 */
[----:B------:R-:W-:Y:S02]  /*fb30*/  FMUL.FTZ R79, R0, R79 ;  /* 0x0000004f004f7220 */ /* 0x000fe40000410000 */
[C---:B------:R-:W-:Y:S01]  /*fb40*/  FMUL.FTZ R80, R2.reuse, R80 ;  /* 0x0000005002507220 */ /* 0x040fe20000410000 */
[----:B------:R-:W-:Y:S01]  /*fb50*/  MUFU.EX2 R193, R193 ;  /* 0x000000c100c17308 */ /* 0x000fe20000000800 */
[C---:B------:R-:W-:Y:S04]  /*fb60*/  HMMA.16816.F32 R60, R168.reuse, R140, R60 ;  /* 0x0000008ca83c723c */ /* 0x040fe8000000183c */
[----:B------:R-:W-:Y:S02]  /*fb70*/  FMUL.FTZ R81, R2, R81 ;  /* 0x0000005102517220 */ /* 0x000fe40000410000 */
[C---:B------:R-:W-:Y:S02]  /*fb80*/  FMUL.FTZ R82, R0.reuse, R82 ;  /* 0x0000005200527220 */ /* 0x040fe40000410000 */
[C---:B------:R-:W-:Y:S01]  /*fb90*/  HMMA.16816.F32 R64, R168.reuse, R142, R64 ;  /* 0x0000008ea840723c */ /* 0x040fe20000001840 */
[----:B------:R-:W5:Y:S01]  /*fba0*/  LDSM.16.MT88.4 R140, [R217+0x14000] ;  /* 0x01400000d98c783b */ /* 0x000f620000004200 */
[----:B------:R-:W2:Y:S02]  /*fbb0*/  MUFU.EX2 R194, R194 ;  /* 0x000000c200c27308 */ /* 0x000ea40000000800 */
        /* <DEDUP_REMOVED lines=18> */
[C---:B-----5:R-:W-:Y:S04]  /*fce0*/  HMMA.16816.F32 R84, R168.reuse, R140, R84 ;  /* 0x0000008ca854723c */ /* 0x060fe80000001854 */
        /* <DEDUP_REMOVED lines=41> */
[--C-:B------:R-:W-:Y:S02]  /*ff80*/  FFMA.FTZ R197, R197, c[0x0][0x23c], -R172.reuse ;  /* 0x00008f00c5c57a23 */ /* 0x100fe400000108ac */
[--C-:B------:R-:W-:Y:S03]  /*ff90*/  FFMA.FTZ R195, R195, c[0x0][0x23c], -R172.reuse ;  /* 0x00008f00c3c37a23 */ /* 0x100fe600000108ac */
[C---:B------:R-:W-:Y:S01]  /*ffa0*/  HMMA.16816.F32 R120, R168.reuse, R138, R120 ;  /* 0x0000008aa878723c */ /* 0x040fe20000001878 */
[----:B------:R-:W1:Y:S01]  /*ffb0*/  LDSM.16.MT88.4 R136, [R216+0x10800] ;  /* 0x01080000d888783b */ /* 0x000e620000004200 */
[----:B------:R-:W-:Y:S01]  /*ffc0*/  MUFU.EX2 R197, R197 ;  /* 0x000000c500c57308 */ /* 0x000fe20000000800 */
[C---:B------:R-:W-:Y:S02]  /*ffd0*/  FMUL.FTZ R124, R2.reuse, R124 ;  /* 0x0000007c027c7220 */ /* 0x040fe40000410000 */
[----:B------:R-:W-:Y:S02]  /*ffe0*/  FMUL.FTZ R125, R2, R125 ;  /* 0x0000007d027d7220 */ /* 0x000fe40000410000 */
[C---:B------:R-:W-:Y:S02]  /*fff0*/  FMUL.FTZ R126, R0.reuse, R126 ;  /* 0x0000007e007e7220 */ /* 0x040fe40000410000 */
[----:B------:R-:W-:Y:S03]  /*10000*/  FMUL.FTZ R127, R0, R127 ;  /* 0x0000007f007f7220 */ /* 0x000fe60000410000 */
[----:B------:R-:W-:Y:S01]  /*10010*/  FFMA.FTZ R172, R165, c[0x0][0x23c], -R172 ;  /* 0x00008f00a5ac7a23 */ /* 0x000fe200000108ac */
[----:B------:R-:W1:Y:S01]  /*10020*/  MUFU.EX2 R195, R195 ;  /* 0x000000c300c37308 */ /* 0x000e620000000800 */
[--C-:B------:R-:W-:Y:S02]  /*10030*/  FFMA.FTZ R186, R186, c[0x0][0x23c], -R179.reuse ;  /* 0x00008f00baba7a23 */ /* 0x100fe400000108b3 */
[C---:B----4-:R-:W-:Y:S03]  /*10040*/  HMMA.16816.F32 R124, R168.reuse, R132, R124 ;  /* 0x00000084a87c723c */ /* 0x050fe6000000187c */
[C---:B------:R-:W-:Y:S02]  /*10050*/  FMUL.FTZ R128, R2.reuse, R128 ;  /* 0x0000008002807220 */ /* 0x040fe40000410000 */
[----:B------:R-:W-:Y:S02]  /*10060*/  FMUL.FTZ R129, R2, R129 ;  /* 0x0000008102817220 */ /* 0x000fe40000410000 */
[----:B------:R-:W-:Y:S01]  /*10070*/  FMUL.FTZ R130, R0, R130 ;  /* 0x0000008200827220 */ /* 0x000fe20000410000 */
[----:B--2---:R-:W-:Y:S01]  /*10080*/  F2FP.PACK_AB R132, R188, R187 ;  /* 0x000000bbbc84723e */ /* 0x004fe200000000ff */
[----:B------:R-:W-:Y:S01]  /*10090*/  FMUL.FTZ R131, R0, R131 ;  /* 0x0000008300837220 */ /* 0x000fe20000410000 */
[----:B------:R-:W-:Y:S02]  /*100a0*/  MUFU.EX2 R165, R172 ;  /* 0x000000ac00a57308 */ /* 0x000fe40000000800 */
[----:B------:R-:W-:Y:S01]  /*100b0*/  FFMA.FTZ R179, R174, c[0x0][0x23c], -R179 ;  /* 0x00008f00aeb37a23 */ /* 0x000fe200000108b3 */
[----:B---3--:R-:W-:Y:S01]  /*100c0*/  F2FP.PACK_AB R133, R192, R191 ;  /* 0x000000bfc085723e */ /* 0x008fe200000000ff */
[----:B------:R-:W-:Y:S01]  /*100d0*/  FFMA.FTZ R185, R2, R251, R185 ;  /* 0x000000fb02b97223 */ /* 0x000fe200000100b9 */
[----:B------:R-:W-:Y:S01]  /*100e0*/  MOV R2, R164 ;  /* 0x000000a400027202 */ /* 0x000fe20000000f00 */
[----:B------:R-:W-:Y:S03]  /*100f0*/  HMMA.16816.F32 R128, R168, R134, R128 ;  /* 0x00000086a880723c */ /* 0x000fe60000001880 */
[----:B------:R-:W-:Y:S01]  /*10100*/  FFMA.FTZ R182, R0, R247, R182 ;  /* 0x000000f700b67223 */ /* 0x000fe200000100b6 */
[----:B------:R2:W3:Y:S01]  /*10110*/  MUFU.EX2 R170, R179 ;  /* 0x000000b300aa7308 */ /* 0x0004e20000000800 */
[----:B------:R-:W-:Y:S02]  /*10120*/  FADD.FTZ R185, R166, R185 ;  /* 0x000000b9a6b97221 */ /* 0x000fe40000010000 */
[----:B------:R-:W-:Y:S01]  /*10130*/  F2FP.PACK_AB R134, R190, R189 ;  /* 0x000000bdbe86723e */ /* 0x000fe200000000ff */
[----:B------:R-:W-:Y:S01]  /*10140*/  FADD.FTZ R181, R181, R182 ;  /* 0x000000b6b5b57221 */ /* 0x000fe20000010000 */
[----:B------:R-:W-:Y:S03]  /*10150*/  F2FP.PACK_AB R135, R194, R193 ;  /* 0x000000c1c287723e */ /* 0x000fe600000000ff */
[----:B------:R-:W-:Y:S02]  /*10160*/  FADD.FTZ R184, R184, R185 ;  /* 0x000000b9b8b87221 */ /* 0x000fe40000010000 */
[----:B------:R4:W1:Y:S01]  /*10170*/  MUFU.EX2 R171, R173 ;  /* 0x000000ad00ab7308 */ /* 0x0008620000000800 */
[----:B------:R-:W-:Y:S01]  /*10180*/  FADD.FTZ R0, R180, R181 ;  /* 0x000000b5b4007221 */ /* 0x000fe20000010000 */
[C---:B-----5:R-:W-:Y:S05]  /*10190*/  HMMA.16816.F32 R4, R132.reuse, R140, R4 ;  /* 0x0000008c8404723c */ /* 0x060fea0000001804 */
[----:B------:R-:W-:Y:S02]  /*101a0*/  FADD.FTZ R184, R183, R184 ;  /* 0x000000b8b7b87221 */ /* 0x000fe40000010000 */
[----:B------:R-:W-:Y:S01]  /*101b0*/  FADD.FTZ R0, R167, R0 ;  /* 0x00000000a7007221 */ /* 0x000fe20000010000 */
[C---:B------:R-:W-:Y:S01]  /*101c0*/  HMMA.16816.F32 R8, R132.reuse, R142, R8 ;  /* 0x0000008e8408723c */ /* 0x040fe20000001808 */
[----:B------:R-:W5:Y:S01]  /*101d0*/  LDSM.16.MT88.4 R140, [R217+0x12800] ;  /* 0x01280000d98c783b */ /* 0x000f620000004200 */
[----:B------:R-:W1:Y:S02]  /*101e0*/  MUFU.EX2 R186, R186 ;  /* 0x000000ba00ba7308 */ /* 0x000e640000000800 */
[----:B------:R-:W-:Y:S02]  /*101f0*/  FADD.FTZ R187, R187, R184 ;  /* 0x000000b8bbbb7221 */ /* 0x000fe40000010000 */
[----:B------:R-:W-:Y:S02]  /*10200*/  FADD.FTZ R191, R191, R0 ;  /* 0x00000000bfbf7221 */ /* 0x000fe40000010000 */
[C---:B------:R-:W-:Y:S01]  /*10210*/  HMMA.16816.F32 R12, R132.reuse, R144, R12 ;  /* 0x00000090840c723c */ /* 0x040fe2000000180c */
[----:B--2---:R-:W-:Y:S03]  /*10220*/  LDSM.16.MT88.4 R176, [R218+0x13800] ;  /* 0x01380000dab0783b */ /* 0x004fe60000004200 */
[----:B------:R-:W-:Y:S02]  /*10230*/  FADD.FTZ R188, R188, R187 ;  /* 0x000000bbbcbc7221 */ /* 0x000fe40000010000 */
[----:B------:R-:W-:Y:S02]  /*10240*/  FADD.FTZ R192, R192, R191 ;  /* 0x000000bfc0c07221 */ /* 0x000fe40000010000 */
[C---:B------:R-:W-:Y:S01]  /*10250*/  HMMA.16816.F32 R16, R132.reuse, R146, R16 ;  /* 0x000000928410723c */ /* 0x040fe20000001810 */
[----:B------:R-:W-:Y:S03]  /*10260*/  LDSM.16.MT88.4 R144, [R220+0x14800] ;  /* 0x01480000dc90783b */ /* 0x000fe60000004200 */
[----:B------:R-:W-:Y:S04]  /*10270*/  FADD.FTZ R189, R189, R188 ;  /* 0x000000bcbdbd7221 */ /* 0x000fe80000010000 */
[C---:B------:R-:W-:Y:S01]  /*10280*/  HMMA.16816.F32 R20, R132.reuse, R148, R20 ;  /* 0x000000948414723c */ /* 0x040fe20000001814 */
[----:B----4-:R-:W-:Y:S07]  /*10290*/  LDSM.16.MT88.4 R172, [R220+0x13800] ;  /* 0x01380000dcac783b */ /* 0x010fee0000004200 */
[C---:B------:R-:W-:Y:S01]  /*102a0*/  HMMA.16816.F32 R24, R132.reuse, R150, R24 ;  /* 0x000000968418723c */ /* 0x040fe20000001818 */
[----:B------:R-:W-:Y:S07]  /*102b0*/  LDSM.16.MT88.4 R148, [R218+0x14800] ;  /* 0x01480000da94783b */ /* 0x000fee0000004200 */
[C---:B-1----:R-:W-:Y:S08]  /*102c0*/  HMMA.16816.F32 R28, R132.reuse, R136, R28 ;  /* 0x00000088841c723c */ /* 0x042ff0000000181c */
[C---:B------:R-:W-:Y:S01]  /*102d0*/  HMMA.16816.F32 R32, R132.reuse, R138, R32 ;  /* 0x0000008a8420723c */ /* 0x040fe20000001820 */
[----:B------:R-:W1:Y:S07]  /*102e0*/  LDSM.16.MT88.4 R136, [R216+0x12800] ;  /* 0x01280000d888783b */ /* 0x000e6e0000004200 */
[C---:B------:R-:W-:Y:S08]  /*102f0*/  HMMA.16816.F32 R36, R132.reuse, R152, R36 ;  /* 0x000000988424723c */ /* 0x040ff00000001824 */
[C---:B------:R-:W-:Y:S01]  /*10300*/  HMMA.16816.F32 R40, R132.reuse, R154, R40 ;  /* 0x0000009a8428723c */ /* 0x040fe20000001828 */
[----:B------:R-:W2:Y:S07]  /*10310*/  LDSM.16.MT88.4 R152, [R217+0x14800] ;  /* 0x01480000d998783b */ /* 0x000eae0000004200 */
[C---:B------:R-:W-:Y:S08]  /*10320*/  HMMA.16816.F32 R44, R132.reuse, R156, R44 ;  /* 0x0000009c842c723c */ /* 0x040ff0000000182c */
[C---:B------:R-:W-:Y:S01]  /*10330*/  HMMA.16816.F32 R48, R132.reuse, R158, R48 ;  /* 0x0000009e8430723c */ /* 0x040fe20000001830 */
[----:B------:R-:W-:Y:S07]  /*10340*/  LDSM.16.MT88.4 R156, [R220+0x13000] ;  /* 0x01300000dc9c783b */ /* 0x000fee0000004200 */
[C---:B-----5:R-:W-:Y:S08]  /*10350*/  HMMA.16816.F32 R52, R132.reuse, R140, R52 ;  /* 0x0000008c8434723c */ /* 0x060ff00000001834 */
[C---:B------:R-:W-:Y:S01]  /*10360*/  HMMA.16816.F32 R56, R132.reuse, R142, R56 ;  /* 0x0000008e8438723c */ /* 0x040fe20000001838 */
[----:B------:R-:W4:Y:S07]  /*10370*/  LDSM.16.MT88.4 R140, [R216+0x14800] ;  /* 0x01480000d88c783b */ /* 0x000f2e0000004200 */
[C---:B-1----:R-:W-:Y:S08]  /*10380*/  HMMA.16816.F32 R60, R132.reuse, R136, R60 ;  /* 0x00000088843c723c */ /* 0x042ff0000000183c */
[C---:B------:R-:W-:Y:S01]  /*10390*/  HMMA.16816.F32 R64, R132.reuse, R138, R64 ;  /* 0x0000008a8440723c */ /* 0x040fe20000001840 */
[----:B------:R-:W1:Y:S07]  /*103a0*/  LDSM.16.MT88.4 R136, [R220+0x16800] ;  /* 0x01680000dc88783b */ /* 0x000e6e0000004200 */
[C---:B------:R-:W-:Y:S08]  /*103b0*/  HMMA.16816.F32 R68, R132.reuse, R144, R68 ;  /* 0x000000908444723c */ /* 0x040ff00000001844 */
[C---:B------:R-:W-:Y:S01]  /*103c0*/  HMMA.16816.F32 R72, R132.reuse, R146, R72 ;  /* 0x000000928448723c */ /* 0x040fe20000001848 */
[----:B------:R-:W5:Y:S07]  /*103d0*/  LDSM.16.MT88.4 R144, [R218+0x16800] ;  /* 0x01680000da90783b */ /* 0x000f6e0000004200 */
[C---:B------:R-:W-:Y:S08]  /*103e0*/  HMMA.16816.F32 R76, R132.reuse, R148, R76 ;  /* 0x00000094844c723c */ /* 0x040ff0000000184c */
[C---:B------:R-:W-:Y:S01]  /*103f0*/  HMMA.16816.F32 R80, R132.reuse, R150, R80 ;  /* 0x000000968450723c */ /* 0x040fe20000001850 */
[----:B------:R-:W3:Y:S07]  /*10400*/  LDSM.16.MT88.4 R148, [R217+0x16800] ;  /* 0x01680000d994783b */ /* 0x000eee0000004200 */
[C---:B--2---:R-:W-:Y:S08]  /*10410*/  HMMA.16816.F32 R84, R132.reuse, R152, R84 ;  /* 0x000000988454723c */ /* 0x044ff00000001854 */
[C---:B------:R-:W-:Y:S01]  /*10420*/  HMMA.16816.F32 R88, R132.reuse, R154, R88 ;  /* 0x0000009a8458723c */ /* 0x040fe20000001858 */
[----:B------:R-:W-:Y:S07]  /*10430*/  LDSM.16.MT88.4 R152, [R217+0x11000] ;  /* 0x01100000d998783b */ /* 0x000fee0000004200 */
[C---:B----4-:R-:W-:Y:S08]  /*10440*/  HMMA.16816.F32 R92, R132.reuse, R140, R92 ;  /* 0x0000008c845c723c */ /* 0x050ff0000000185c */
[C---:B------:R-:W-:Y:S01]  /*10450*/  HMMA.16816.F32 R96, R132.reuse, R142, R96 ;  /* 0x0000008e8460723c */ /* 0x040fe20000001860 */
[----:B------:R-:W2:Y:S07]  /*10460*/  LDSM.16.MT88.4 R140, [R216+0x16800] ;  /* 0x01680000d88c783b */ /* 0x000eae0000004200 */
        /* <DEDUP_REMOVED lines=9> */
[C---:B--2---:R-:W-:Y:S08]  /*10500*/  HMMA.16816.F32 R124, R132.reuse, R140, R124 ;  /* 0x0000008c847c723c */ /* 0x044ff0000000187c */
[----:B------:R-:W-:Y:S01]  /*10510*/  HMMA.16816.F32 R128, R132, R142, R128 ;  /* 0x0000008e8480723c */ /* 0x000fe20000001880 */
[----:B------:R-:W2:Y:S06]  /*10520*/  LDSM.16.MT88.4 R140, [R218+0x13000] ;  /* 0x01300000da8c783b */ /* 0x000eac0000004200 */
        /* <DEDUP_REMOVED lines=19> */
[C---:B--2---:R-:W-:Y:S08]  /*10660*/  HMMA.16816.F32 R44, R132.reuse, R140, R44 ;  /* 0x0000008c842c723c */ /* 0x044ff0000000182c */
[C---:B------:R-:W-:Y:S01]  /*10670*/  HMMA.16816.F32 R48, R132.reuse, R142, R48 ;  /* 0x0000008e8430723c */ /* 0x040fe20000001830 */
[----:B------:R-:W-:Y:S07]  /*10680*/  LDSM.16.MT88.4 R140, [R220+0x17000] ;  /* 0x01700000dc8c783b */ /* 0x000fee0000004200 */
[C---:B-1----:R-:W-:Y:S08]  /*10690*/  HMMA.16816.F32 R52, R132.reuse, R136, R52 ;  /* 0x000000888434723c */ /* 0x042ff00000001834 */
        /* <DEDUP_REMOVED lines=112> */
.L_x_1172:
        /* <DEDUP_REMOVED lines=406> */
.L_x_1177:
[----:B---34-:R-:W-:Y:S05]  /*12700*/  BSYNC B0 ;  /* 0x0000000000007941 */ /* 0x018fea0003800000 */
.L_x_1176:
        /* <DEDUP_REMOVED lines=36> */
.L_x_1179:
[----:B------:R-:W-:Y:S05]  /*12950*/  BSYNC B0 ;  /* 0x0000000000007941 */ /* 0x000fea0003800000 */
.L_x_1178:
        /* <DEDUP_REMOVED lines=22> */
.L_x_1181:
[----:B------:R-:W-:Y:S05]  /*12ac0*/  BSYNC B0 ;  /* 0x0000000000007941 */ /* 0x000fea0003800000 */
.L_x_1180:
        /* <DEDUP_REMOVED lines=22> */
.L_x_1183:
[----:B------:R-:W-:Y:S05]  /*12c30*/  BSYNC B0 ;  /* 0x0000000000007941 */ /* 0x000fea0003800000 */
.L_x_1182:
        /* <DEDUP_REMOVED lines=23> */
.L_x_1184:
        /* <DEDUP_REMOVED lines=13> */
.L_x_2047:


//--------------------- .text._ZN5flash16flash_fwd_kernelI23Flash_fwd_kernel_traitsILi256ELi64ELi64ELi4ELb0ELb0EN7cutlass6half_tE19Flash_kernel_traitsILi256ELi64ELi64ELi4ES3_EELb1ELb0ELb1ELb1ELb0ELb0ELb0ELb1EEEvNS_16Flash_fwd_paramsE --------------------------
	.section	.text._ZN5flash16flash_fwd_kernelI23Flash_fwd_kernel_traitsILi256ELi64ELi64ELi4ELb0ELb0EN7cutlass6half_tE19Flash_kernel_traitsILi256ELi64ELi64ELi4ES3_EELb1ELb0ELb1ELb1ELb0ELb0ELb0ELb1EEEvNS_16Flash_fwd_paramsE,"ax",@progbits
	.sectioninfo	@"SHI_REGISTERS=255"
	.align	128
        .global         _ZN5flash16flash_fwd_kernelI23Flash_fwd_kernel_traitsILi256ELi64ELi64ELi4ELb0ELb0EN7cutlass6half_tE19Flash_kernel_traitsILi256ELi64ELi64ELi4ES3_EELb1ELb0ELb1ELb1ELb0ELb0ELb0ELb1EEEvNS_16Flash_fwd_paramsE
        .type           _ZN5flash16flash_fwd_kernelI23Flash_fwd_kernel_traitsILi256ELi64ELi64ELi4ELb0ELb0EN7cutlass6half_tE19Flash_kernel_traitsILi256ELi64ELi64ELi4ES3_EELb1ELb0ELb1ELb1ELb0ELb0ELb0ELb1EEEvNS_16Flash_fwd_paramsE,@function
        .size           _ZN5flash16flash_fwd_kernelI23Flash_fwd_kernel_traitsILi256ELi64ELi64ELi4ELb0ELb0EN7cutlass6half_tE19Flash_kernel_traitsILi256ELi64ELi64ELi4ES3_EELb1ELb0ELb1ELb1ELb0ELb0ELb0ELb1EEEvNS_16Flash_fwd_paramsE,(.L_x_2048 - _ZN5flash16flash_fwd_kernelI23Flash_fwd_kernel_traitsILi256ELi64ELi64ELi4ELb0ELb0EN7cutlass6half_tE19Flash_kernel_traitsILi256ELi64ELi64ELi4ES3_EELb1ELb0ELb1ELb1ELb0ELb0ELb0ELb1EEEvNS_16Flash_fwd_paramsE)
        .other          _ZN5flash16flash_fwd_kernelI23Flash_fwd_kernel_traitsILi256ELi64ELi64ELi4ELb0ELb0EN7cutlass6half_tE19Flash_kernel_traitsILi256ELi64ELi64ELi4ES3_EELb1ELb0ELb1ELb1ELb0ELb0ELb0ELb1EEEvNS_16Flash_fwd_paramsE,@"STO_CUDA_ENTRY STV_DEFAULT"
_ZN5flash16flash_fwd_kernelI23Flash_fwd_kernel_traitsILi256ELi64ELi64ELi4ELb0ELb0EN7cutlass6half_tE19Flash_kernel_traitsILi256ELi64ELi64ELi4ES3_EELb1ELb0ELb1ELb1ELb0ELb0ELb0ELb1EEEvNS_16Flash_fwd_paramsE:
.text._ZN5flash16flash_fwd_kernelI23Flash_fwd_kernel_traitsILi256ELi64ELi64ELi4ELb0ELb0EN7cutlass6half_tE19Flash_kernel_traitsILi256ELi64ELi64ELi4ES3_EELb1ELb0ELb1ELb1ELb0ELb0ELb0ELb1EEEvNS_16Flash_fwd_paramsE:
        /* <DEDUP_REMOVED lines=85> */
.L_x_1185:
[----:B------:R-:W-:Y:S02]  /*0550*/  ULDC UR6, c[0x0][0x218] ;  /* 0x0000860000067ab9 */ /* 0x000fe40000000800 */
.L_x_1186:
        /* <DEDUP_REMOVED lines=126> */
.L_x_1189:
[----:B------:R-:W-:Y:S05]  /*0d40*/  BSYNC B0 ;  /* 0x0000000000007941 */ /* 0x000fea0003800000 */
.L_x_1188:
        /* <DEDUP_REMOVED lines=22> */
.L_x_1191:
[----:B------:R-:W-:Y:S05]  /*0eb0*/  BSYNC B0 ;  /* 0x0000000000007941 */ /* 0x000fea0003800000 */
.L_x_1190:
        /* <DEDUP_REMOVED lines=22> */
.L_x_1193:
[----:B------:R-:W-:Y:S05]  /*1020*/  BSYNC B0 ;  /* 0x0000000000007941 */ /* 0x000fea0003800000 */
.L_x_1192:
        /* <DEDUP_REMOVED lines=21> */
.L_x_1195:
[----:B------:R-:W-:Y:S05]  /*1180*/  BSYNC B0 ;  /* 0x0000000000007941 */ /* 0x000fea0003800000 */
.L_x_1194:
        /* <DEDUP_REMOVED lines=35> */
.L_x_1187:
[----:B------:R-:W-:Y:S01]  /*13c0*/  UISETP.NE.AND UP0, UPT, UR8, -0x1, UPT ;  /* 0xffffffff0800788c */ /* 0x000fe2000bf05270 */
[----:B------:R-:W-:Y:S01]  /*13d0*/  SHF.R.S32.HI R0, RZ, 0x1f, R22 ;  /* 0x0000001fff007819 */ /* 0x000fe20000011416 */
[----:B------:R-:W-:Y:S02]  /*13e0*/  ULDC.64 UR4, c[0x0][0x198] ;  /* 0x0000660000047ab9 */ /* 0x000fe40000000a00 */
[----:B------:R-:W-:Y:S02]  /*13f0*/  UISETP.NE.AND UP1, UPT, UR15, -0x1, UPT ;  /* 0xffffffff0f00788c */ /* 0x000fe4000bf25270 */
[----:B------:R-:W-:Y:S01]  /*1400*/  ULDC.64 UR26, c[0x0][0x190] ;  /* 0x00006400001a7ab9 */ /* 0x000fe20000000a00 */
[----:B------:R-:W-:Y:S01]  /*1410*/  PLOP3.LUT P0, PT, PT, PT, UP0, 0x80, 0x0 ;  /* 0x000000000000781c */ /* 0x000fe20003f0f008 */
[----:B------:R-:W-:-:S03]  /*1420*/  ULDC.64 UR6, c[0x0][0x178] ;  /* 0x00005e0000067ab9 */ /* 0x000fc60000000a00 */
[----:B------:R-:W-:-:S04]  /*1430*/  @UP0 UIADD3 UR13, UR29, UR8, URZ ;  /* 0x000000081d0d0290 */ /* 0x000fc8000fffe03f */
[----:B------:R-:W-:Y:S02]  /*1440*/  @UP0 UIMAD.WIDE.U32 UR32, UR13, UR4, URZ ;  /* 0x000000040d2002a5 */ /* 0x000fe4000f8e003f */
[----:B------:R-:W-:Y:S02]  /*1450*/  @!UP1 USHF.R.S32.HI UR9, URZ, 0x1f, UR17 ;  /* 0x0000001f3f099899 */ /* 0x000fe40008011411 */
[----:B------:R-:W-:Y:S02]  /*1460*/  @UP0 UIMAD UR13, UR13, UR5, UR33 ;  /* 0x000000050d0d02a4 */ /* 0x000fe4000f8e0221 */
[----:B------:R-:W-:Y:S02]  /*1470*/  ULDC UR4, c[0x0][0x224] ;  /* 0x0000890000047ab9 */ /* 0x000fe40000000800 */
[----:B------:R-:W-:Y:S02]  /*1480*/  ULDC UR5, c[0x0][0x1c0] ;  /* 0x0000700000057ab9 */ /* 0x000fe40000000800 */
[----:B------:R-:W-:-:S02]  /*1490*/  UIMAD UR5, UR17, UR5, UR16 ;  /* 0x00000005110572a4 */ /* 0x000fc4000f8e0210 */
[----:B------:R-:W-:Y:S02]  /*14a0*/  @UP1 UIMAD.WIDE.U32 UR30, UR15, UR26, URZ ;  /* 0x0000001a0f1e12a5 */ /* 0x000fe4000f8e003f */
[----:B------:R-:W-:Y:S02]  /*14b0*/  UIMAD UR4, UR5, UR4, UR19 ;  /* 0x00000004050472a4 */ /* 0x000fe4000f8e0213 */
[----:B------:R-:W-:Y:S02]  /*14c0*/  USHF.L.U32 UR5, UR5, 0x5, URZ ;  /* 0x0000000505057899 */ /* 0x000fe4000800063f */
[----:B------:R-:W-:Y:S02]  /*14d0*/  ULDC UR26, c[0x0][0x228] ;  /* 0x00008a00001a7ab9 */ /* 0x000fe40000000800 */
[----:B------:R-:W-:Y:S02]  /*14e0*/  @!UP1 UIMAD UR9, UR9, UR6, URZ ;  /* 0x00000006090992a4 */ /* 0x000fe4000f8e023f */
[----:B------:R-:W-:Y:S01]  /*14f0*/  IADD3 R119, P2, P1, R7, UR5, R22 ;  /* 0x0000000507777c10 */ /* 0x000fe2000f95e016 */
[----:B------:R-:W-:-:S02]  /*1500*/  @!UP1 UIMAD.WIDE.U32 UR34, UR17, UR6, URZ ;  /* 0x00000006112292a5 */ /* 0x000fc4000f8e003f */
[----:B------:R-:W-:Y:S02]  /*1510*/  UIMAD UR26, UR4, UR26, URZ ;  /* 0x0000001a041a72a4 */ /* 0x000fe4000f8e023f */
[----:B------:R1:W-:Y:S01]  /*1520*/  STL [R1+0xd8], R119 ;  /* 0x0000d87701007387 */ /* 0x0003e20000100800 */
[----:B------:R-:W-:Y:S02]  /*1530*/  USHF.R.S32.HI UR4, URZ, 0x1f, UR5 ;  /* 0x0000001f3f047899 */ /* 0x000fe40008011405 */
[----:B------:R-:W-:Y:S02]  /*1540*/  @!UP1 UIMAD UR7, UR17, UR7, UR9 ;  /* 0x00000007110792a4 */ /* 0x000fe4000f8e0209 */
[----:B------:R-:W-:Y:S02]  /*1550*/  @UP1 UIMAD UR27, UR15, UR27, UR31 ;  /* 0x0000001b0f1b12a4 */ /* 0x000fe4000f8e021f */
[----:B------:R-:W-:Y:S01]  /*1560*/  @UP1 UMOV UR6, UR30 ;  /* 0x0000001e00061c82 */ /* 0x000fe20008000000 */
[----:B------:R-:W-:Y:S01]  /*1570*/  IADD3.X R102, R8, UR4, R0, P2, P1 ;  /* 0x0000000408667c10 */ /* 0x000fe200097e2400 */
[----:B------:R-:W-:-:S02]  /*1580*/  USHF.R.S32.HI UR9, URZ, 0x1f, UR16 ;  /* 0x0000001f3f097899 */ /* 0x000fc40008011410 */
[----:B------:R-:W-:Y:S02]  /*1590*/  @!UP1 UIADD3 UR27, UR35, UR7, URZ ;  /* 0x00000007231b9290 */ /* 0x000fe4000fffe03f */
[----:B------:R-:W-:Y:S02]  /*15a0*/  @!UP1 UMOV UR6, UR34 ;  /* 0x0000002200069c82 */ /* 0x000fe40008000000 */
[----:B------:R-:W-:Y:S01]  /*15b0*/  @UP0 UMOV UR14, UR32 ;  /* 0x00000020000e0c82 */ /* 0x000fe20008000000 */
[----:B------:R-:W-:Y:S05]  /*15c0*/  @P0 BRA `(.L_x_1196) ;  /* 0x000000d000000947 */ /* 0x000fea0003800000 */
[----:B------:R-:W-:Y:S02]  /*15d0*/  USHF.R.S32.HI UR13, URZ, 0x1f, UR29 ;  /* 0x0000001f3f0d7899 */ /* 0x000fe4000801141d */
[----:B------:R-:W-:Y:S02]  /*15e0*/  ULDC.64 UR4, c[0x0][0x198] ;  /* 0x0000660000047ab9 */ /* 0x000fe40000000a00 */
[----:B------:R-:W-:Y:S02]  /*15f0*/  UIMAD UR13, UR13, UR4, URZ ;  /* 0x000000040d0d72a4 */ /* 0x000fe4000f8e023f */
[----:B------:R-:W-:-:S02]  /*1600*/  UIMAD.WIDE.U32 UR30, UR29, UR4, URZ ;  /* 0x000000041d1e72a5 */ /* 0x000fc4000f8e003f */
[----:B------:R-:W-:Y:S02]  /*1610*/  UIMAD UR13, UR29, UR5, UR13 ;  /* 0x000000051d0d72a4 */ /* 0x000fe4000f8e020d */
[----:B------:R-:W-:Y:S02]  /*1620*/  USHF.R.S32.HI UR7, URZ, 0x1f, UR17 ;  /* 0x0000001f3f077899 */ /* 0x000fe40008011411 */
[----:B------:R-:W-:Y:S02]  /*1630*/  UIADD3 UR31, UR31, UR13, URZ ;  /* 0x0000000d1f1f7290 */ /* 0x000fe4000fffe03f */
[----:B------:R-:W-:Y:S02]  /*1640*/  ULDC.64 UR4, c[0x0][0x180] ;  /* 0x0000600000047ab9 */ /* 0x000fe40000000a00 */
[----:B------:R-:W-:Y:S02]  /*1650*/  UIMAD UR7, UR7, UR4, URZ ;  /* 0x00000004070772a4 */ /* 0x000fe4000f8e023f */
[----:B------:R-:W-:-:S02]  /*1660*/  UIMAD.WIDE.U32 UR30, UR17, UR4, UR30 ;  /* 0x00000004111e72a5 */ /* 0x000fc4000f8e001e */
[----:B------:R-:W-:-:S04]  /*1670*/  UIMAD UR5, UR17, UR5, UR7 ;  /* 0x00000005110572a4 */ /* 0x000fc8000f8e0207 */
[----:B------:R-:W-:Y:S02]  /*1680*/  UIADD3 UR13, UR31, UR5, URZ ;  /* 0x000000051f0d7290 */ /* 0x000fe4000fffe03f */
[----:B------:R-:W-:Y:S02]  /*1690*/  UMOV UR14, UR30 ;  /* 0x0000001e000e7c82 */ /* 0x000fe40008000000 */
.L_x_1196:
[----:B------:R-:W-:Y:S01]  /*16a0*/  IABS R0, c[0x0][0x1c8] ;  /* 0x0000720000007a13 */ /* 0x000fe20000000000 */
[----:B------:R-:W2:Y:S01]  /*16b0*/  S2R R2, SR_CTAID.Z ;  /* 0x0000000000027919 */ /* 0x000ea20000002700 */
[----:B------:R-:W-:Y:S02]  /*16c0*/  UMOV UR30, URZ ;  /* 0x0000003f001e7c82 */ /* 0x000fe40008000000 */
[----:B------:R-:W3:Y:S02]  /*16d0*/  R2UR UR7, R0 ;  /* 0x00000000000773c2 */ /* 0x000ee400000e0000 */
        /* <DEDUP_REMOVED lines=46> */
.L_x_1197:
[CC--:B------:R-:W-:Y:S01]  /*19c0*/  LEA.HI R0, R9.reuse, R26.reuse, RZ, 0x3 ;  /* 0x0000001a09007211 */ /* 0x0c0fe200078f18ff */
[----:B------:R-:W2:Y:S01]  /*19d0*/  S2R R20, SR_CTAID.Z ;  /* 0x0000000000147919 */ /* 0x000ea20000002700 */
[----:B------:R-:W-:Y:S01]  /*19e0*/  LEA.HI R3, R9, R26, RZ, 0x4 ;  /* 0x0000001a09037211 */ /* 0x000fe200078f20ff */
[----:B------:R-:W-:Y:S01]  /*19f0*/  ULDC.64 UR4, c[0x0][0x1b8] ;  /* 0x00006e0000047ab9 */ /* 0x000fe20000000a00 */
[----:B------:R-:W-:Y:S01]  /*1a00*/  SHF.R.S32.HI R18, RZ, 0x3, R0 ;  /* 0x00000003ff127819 */ /* 0x000fe20000011400 */
[----:B------:R-:W-:Y:S01]  /*1a10*/  UIMAD UR4, UR31, UR4, URZ ;  /* 0x000000041f0472a4 */ /* 0x000fe2000f8e023f */
[----:B------:R-:W-:Y:S01]  /*1a20*/  LOP3.LUT R0, R0, 0xfffffff8, RZ, 0xc0, !PT ;  /* 0xfffffff800007812 */ /* 0x000fe200078ec0ff */
[----:B------:R-:W-:Y:S01]  /*1a30*/  IMAD.U32 R16, RZ, RZ, UR18 ;  /* 0x00000012ff107e24 */ /* 0x000fe2000f8e00ff */
[----:B------:R-:W-:Y:S01]  /*1a40*/  SHF.R.S32.HI R5, RZ, 0x4, R3 ;  /* 0x00000004ff057819 */ /* 0x000fe20000011403 */
[----:B------:R-:W-:Y:S01]  /*1a50*/  IMAD.SHL.U32 R2, R18, 0x40, RZ ;  /* 0x0000004012027824 */ /* 0x000fe200078e00ff */
[----:B------:R-:W-:Y:S01]  /*1a60*/  SHF.R.S32.HI R19, RZ, 0x1f, R18 ;  /* 0x0000001fff137819 */ /* 0x000fe20000011412 */
[----:B------:R-:W-:Y:S01]  /*1a70*/  IMAD.IADD R28, R26, 0x1, -R0 ;  /* 0x000000011a1c7824 */ /* 0x000fe200078e0a00 */
[C---:B------:R-:W-:Y:S01]  /*1a80*/  LEA.HI R0, R3.reuse, R5, RZ, 0x1 ;  /* 0x0000000503007211 */ /* 0x040fe200078f08ff */
[----:B------:R-:W-:Y:S01]  /*1a90*/  BSSY B0, `(.L_x_1198) ;  /* 0x000007b000007945 */ /* 0x000fe20003800000 */
[----:B------:R-:W-:Y:S01]  /*1aa0*/  LOP3.LUT R3, R3, 0xfffffff0, RZ, 0xc0, !PT ;  /* 0xfffffff003037812 */ /* 0x000fe200078ec0ff */
[----:B------:R-:W-:Y:S01]  /*1ab0*/  IMAD.SHL.U32 R110, R28, 0x8, RZ ;  /* 0x000000081c6e7824 */ /* 0x000fe200078e00ff */
[----:B------:R-:W-:Y:S01]  /*1ac0*/  LOP3.LUT R6, R2, 0x1c0, RZ, 0xc0, !PT ;  /* 0x000001c002067812 */ /* 0x000fe200078ec0ff */
[----:B------:R-:W-:Y:S01]  /*1ad0*/  IMAD.WIDE R16, R16, 0x40, R18 ;  /* 0x0000004010107825 */ /* 0x000fe200078e0212 */
[----:B------:R-:W-:-:S02]  /*1ae0*/  LOP3.LUT R2, R0, 0xfffffffe, RZ, 0xc0, !PT ;  /* 0xfffffffe00027812 */ /* 0x000fc400078ec0ff */
[----:B------:R-:W-:Y:S01]  /*1af0*/  LOP3.LUT R4, R6, 0x38, R110, 0xf8, !PT ;  /* 0x0000003806047812 */ /* 0x000fe200078ef86e */
[----:B------:R-:W-:Y:S01]  /*1b00*/  IMAD.IADD R0, R26, 0x1, -R3 ;  /* 0x000000011a007824 */ /* 0x000fe200078e0a03 */
[----:B------:R-:W-:Y:S01]  /*1b10*/  SHF.R.U32.HI R6, RZ, 0x3, R6 ;  /* 0x00000003ff067819 */ /* 0x000fe20000011606 */
[----:B------:R-:W-:Y:S01]  /*1b20*/  IMAD.IADD R25, R5, 0x1, -R2 ;  /* 0x0000000105197824 */ /* 0x000fe200078e0a02 */
[----:B------:R-:W-:Y:S02]  /*1b30*/  LEA.HI R5, R9, R26, RZ, 0x6 ;  /* 0x0000001a09057211 */ /* 0x000fe400078f30ff */
[----:B------:R-:W-:Y:S01]  /*1b40*/  SHF.R.S32.HI R2, RZ, 0x1f, R0 ;  /* 0x0000001fff027819 */ /* 0x000fe20000011400 */
[----:B------:R-:W-:Y:S01]  /*1b50*/  IMAD.SHL.U32 R7, R25, 0x8, RZ ;  /* 0x0000000819077824 */ /* 0x000fe200078e00ff */
[----:B------:R-:W-:Y:S01]  /*1b60*/  LOP3.LUT R6, R4, R6, RZ, 0x3c, !PT ;  /* 0x0000000604067212 */ /* 0x000fe200078e3cff */
[----:B------:R-:W-:Y:S01]  /*1b70*/  IMAD.SHL.U32 R5, R5, 0x8, RZ ;  /* 0x0000000805057824 */ /* 0x000fe200078e00ff */
[----:B------:R-:W-:-:S02]  /*1b80*/  LEA.HI R9, R2, R0, RZ, 0x3 ;  /* 0x0000000002097211 */ /* 0x000fc400078f18ff */
[----:B------:R-:W-:Y:S02]  /*1b90*/  SHF.R.S32.HI R111, RZ, 0x1f, R110 ;  /* 0x0000001fff6f7819 */ /* 0x000fe4000001146e */
[----:B------:R-:W-:Y:S02]  /*1ba0*/  LOP3.LUT R4, R9, 0xfffffff8, RZ, 0xc0, !PT ;  /* 0xfffffff809047812 */ /* 0x000fe400078ec0ff */
[----:B------:R-:W-:Y:S01]  /*1bb0*/  IADD3 R2, P0, R110, UR6, RZ ;  /* 0x000000066e027c10 */ /* 0x000fe2000ff1e0ff */
[----:B------:R-:W-:Y:S01]  /*1bc0*/  ULDC.64 UR6, c[0x0][0x1b0] ;  /* 0x00006c0000067ab9 */ /* 0x000fe20000000a00 */
[----:B------:R-:W-:Y:S01]  /*1bd0*/  LOP3.LUT R208, R6, 0xfffffe00, R5, 0xf8, !PT ;  /* 0xfffffe0006d07812 */ /* 0x000fe200078ef805 */
[----:B------:R-:W-:Y:S01]  /*1be0*/  IMAD.IADD R0, R0, 0x1, -R4 ;  /* 0x0000000100007824 */ /* 0x000fe200078e0a04 */
[----:B------:R-:W-:Y:S01]  /*1bf0*/  IADD3.X R3, R111, UR27, RZ, P0, !PT ;  /* 0x0000001b6f037c10 */ /* 0x000fe200087fe4ff */
[C---:B------:R-:W-:Y:S01]  /*1c00*/  IMAD R6, R19.reuse, c[0x0][0x1a0], RZ ;  /* 0x0000680013067a24 */ /* 0x040fe200078e02ff */
[----:B------:R-:W-:Y:S01]  /*1c10*/  SHF.R.S32.HI R100, RZ, 0x5, R10 ;  /* 0x00000005ff647819 */ /* 0x000fe2000001140a */
[----:B------:R-:W-:Y:S01]  /*1c20*/  IMAD R4, R19, c[0x0][0x198], RZ ;  /* 0x0000660013047a24 */ /* 0x000fe200078e02ff */
[----:B------:R-:W-:Y:S01]  /*1c30*/  LOP3.LUT P3, RZ, R0, 0x4, RZ, 0xc0, !PT ;  /* 0x0000000400ff7812 */ /* 0x000fe2000786c0ff */
[----:B--2---:R-:W-:Y:S01]  /*1c40*/  IMAD.WIDE.U32 R20, R20, c[0x0][0x1a8], R2 ;  /* 0x00006a0014147a25 */ /* 0x004fe200078e0002 */
[----:B------:R-:W-:Y:S01]  /*1c50*/  LOP3.LUT P2, RZ, R0, 0x2, RZ, 0xc0, !PT ;  /* 0x0000000200ff7812 */ /* 0x000fe2000784c0ff */
[----:B------:R-:W-:Y:S01]  /*1c60*/  UIMAD UR6, UR31, UR6, URZ ;  /* 0x000000061f0672a4 */ /* 0x000fe2000f8e023f */
[----:B------:R-:W-:Y:S01]  /*1c70*/  IADD3 R108, R110, 0x40, RZ ;  /* 0x000000406e6c7810 */ /* 0x000fe20007ffe0ff */
[----:B------:R-:W-:Y:S01]  /*1c80*/  IMAD.SHL.U32 R0, R0, 0x40, RZ ;  /* 0x0000004000007824 */ /* 0x000fe200078e00ff */
[----:B------:R-:W-:Y:S01]  /*1c90*/  UIMAD UR27, UR8, UR5, UR4 ;  /* 0x00000005081b72a4 */ /* 0x000fe2000f8e0204 */
[----:B------:R-:W-:Y:S01]  /*1ca0*/  IMAD.WIDE.U32 R2, R18, c[0x0][0x1a0], R110 ;  /* 0x0000680012027a25 */ /* 0x000fe200078e006e */
[----:B------:R-:W-:Y:S01]  /*1cb0*/  UIMAD UR7, UR8, UR7, UR6 ;  /* 0x00000007080772a4 */ /* 0x000fe2000f8e0206 */
[----:B------:R2:W-:Y:S01]  /*1cc0*/  STL.64 [R1+0x98], R110 ;  /* 0x0000986e01007387 */ /* 0x0005e20000100a00 */
[----:B------:R-:W-:Y:S01]  /*1cd0*/  LOP3.LUT R0, R0, 0x1c0, RZ, 0xc0, !PT ;  /* 0x000001c000007812 */ /* 0x000fe200078ec0ff */
[----:B------:R-:W-:Y:S01]  /*1ce0*/  IMAD R6, R18, c[0x0][0x1a4], R6 ;  /* 0x0000690012067a24 */ /* 0x000fe200078e0206 */
[----:B------:R-:W-:Y:S01]  /*1cf0*/  IADD3 R2, P0, R2, UR30, RZ ;  /* 0x0000001e02027c10 */ /* 0x000fe2000ff1e0ff */
[----:B------:R-:W-:Y:S01]  /*1d00*/  IMAD R8, R18, c[0x0][0x19c], R4 ;  /* 0x0000670012087a24 */ /* 0x000fe200078e0204 */
[----:B------:R-:W-:Y:S01]  /*1d10*/  LOP3.LUT R7, R0, 0x8, R7, 0xf8, !PT ;  /* 0x0000000800077812 */ /* 0x000fe200078ef807 */
[----:B------:R-:W-:Y:S01]  /*1d20*/  IMAD.WIDE.U32 R4, R18, c[0x0][0x198], R110 ;  /* 0x0000660012047a25 */ /* 0x000fe200078e006e */
[----:B------:R-:W-:Y:S01]  /*1d30*/  SHF.R.U32.HI R0, RZ, 0x3, R0 ;  /* 0x00000003ff007819 */ /* 0x000fe20000011600 */
[----:B------:R-:W-:Y:S01]  /*1d40*/  UIADD3 UR6, -UR19, UR21, URZ ;  /* 0x0000001513067290 */ /* 0x000fe2000fffe13f */
[----:B------:R-:W-:Y:S01]  /*1d50*/  IADD3.X R3, R3, UR28, R6, P0, !PT ;  /* 0x0000001c03037c10 */ /* 0x000fe200087fe406 */
[----:B------:R-:W-:Y:S01]  /*1d60*/  IMAD.U32 R6, RZ, RZ, UR8 ;  /* 0x00000008ff067e24 */ /* 0x000fe2000f8e00ff */
[----:B------:R-:W-:Y:S01]  /*1d70*/  LOP3.LUT R7, R7, R0, RZ, 0x3c, !PT ;  /* 0x0000000007077212 */ /* 0x000fe200078e3cff */
[----:B------:R-:W-:Y:S01]  /*1d80*/  IMAD.U32 R0, RZ, RZ, UR8 ;  /* 0x00000008ff007e24 */ /* 0x000fe2000f8e00ff */
[----:B------:R-:W-:Y:S01]  /*1d90*/  IADD3 R4, P1, R4, UR14, RZ ;  /* 0x0000000e04047c10 */ /* 0x000fe2000ff3e0ff */
[----:B------:R-:W-:Y:S01]  /*1da0*/  ULDC.64 UR4, c[0x0][0x1a8] ;  /* 0x00006a0000047ab9 */ /* 0x000fe20000000a00 */
[----:B------:R-:W-:Y:S01]  /*1db0*/  IADD3 R105, R110, 0x80, RZ ;  /* 0x000000806e697810 */ /* 0x000fe20007ffe0ff */
[----:B------:R-:W-:Y:S01]  /*1dc0*/  IMAD.WIDE.U32 R30, R0, c[0x0][0x1b8], R2 ;  /* 0x00006e00001e7a25 */ /* 0x000fe200078e0002 */
[----:B------:R-:W-:Y:S01]  /*1dd0*/  SHF.R.S32.HI R0, RZ, 0x1f, R10 ;  /* 0x0000001fff007819 */ /* 0x000fe2000001140a */
[----:B------:R-:W-:Y:S01]  /*1de0*/  UIMAD UR4, UR9, UR4, URZ ;  /* 0x00000004090472a4 */ /* 0x000fe2000f8e023f */
[----:B------:R-:W-:Y:S01]  /*1df0*/  SHF.R.S32.HI R3, RZ, 0x1f, R22 ;  /* 0x0000001fff037819 */ /* 0x000fe20000011416 */
[----:B------:R-:W-:Y:S01]  /*1e00*/  IMAD.MOV.U32 R2, RZ, RZ, 0x20 ;  /* 0x00000020ff027424 */ /* 0x000fe200078e00ff */
[----:B------:R-:W-:Y:S01]  /*1e10*/  LEA.HI R0, R0, R100, RZ, 0x2 ;  /* 0x0000006400007211 */ /* 0x000fe200078f10ff */
[----:B------:R-:W-:Y:S01]  /*1e20*/  UIMAD UR4, UR16, UR5, UR4 ;  /* 0x00000005100472a4 */ /* 0x000fe2000f8e0204 */
[----:B------:R-:W-:Y:S01]  /*1e30*/  LEA.HI R3, R3, R22, RZ, 0x2 ;  /* 0x0000001603037211 */ /* 0x000fe200078f10ff */
[----:B------:R-:W-:Y:S01]  /*1e40*/  IMAD.SHL.U32 R208, R208, 0x2, RZ ;  /* 0x00000002d0d07824 */ /* 0x000fe200078e00ff */
[----:B------:R-:W-:-:S02]  /*1e50*/  LOP3.LUT R0, R0, 0xffffffc, RZ, 0xc0, !PT ;  /* 0x0ffffffc00007812 */ /* 0x000fc400078ec0ff */
[----:B------:R-:W-:Y:S02]  /*1e60*/  IADD3.X R5, R5, UR13, R8, P1, !PT ;  /* 0x0000000d05057c10 */ /* 0x000fe40008ffe408 */
[----:B------:R-:W-:Y:S01]  /*1e70*/  SHF.R.S32.HI R101, RZ, 0x2, R3 ;  /* 0x00000002ff657819 */ /* 0x000fe20000011403 */
[----:B------:R-:W-:Y:S01]  /*1e80*/  IMAD.IADD R0, R100, 0x1, -R0 ;  /* 0x0000000164007824 */ /* 0x000fe200078e0a00 */
[----:B------:R-:W-:Y:S01]  /*1e90*/  IADD3 R104, R110, 0xc0, RZ ;  /* 0x000000c06e687810 */ /* 0x000fe20007ffe0ff */
[----:B------:R-:W-:Y:S01]  /*1ea0*/  IMAD.WIDE.U32 R34, R6, c[0x0][0x1b0], R4 ;  /* 0x00006c0006227a25 */ /* 0x000fe200078e0004 */
[----:B------:R-:W-:Y:S02]  /*1eb0*/  IADD3 R33, R31, UR27, RZ ;  /* 0x0000001b1f217c10 */ /* 0x000fe4000fffe0ff */
[----:B------:R-:W-:Y:S01]  /*1ec0*/  ISETP.GE.AND P0, PT, R18, UR6, PT ;  /* 0x0000000612007c0c */ /* 0x000fe2000bf06270 */
[----:B------:R-:W-:Y:S01]  /*1ed0*/  IMAD R23, R0, 0x10, R101 ;  /* 0x0000001000177824 */ /* 0x000fe200078e0265 */
[----:B------:R2:W-:Y:S01]  /*1ee0*/  STL.64 [R1+0xb8], R34 ;  /* 0x0000b82201007387 */ /* 0x0005e20000100a00 */
[----:B------:R-:W-:Y:S01]  /*1ef0*/  IADD3 R37, R35, UR7, RZ ;  /* 0x0000000723257c10 */ /* 0x000fe2000fffe0ff */
[----:B------:R-:W-:Y:S01]  /*1f00*/  IMAD.SHL.U32 R5, R9, 0x40, RZ ;  /* 0x0000004009057824 */ /* 0x000fe200078e00ff */
[----:B------:R-:W-:Y:S01]  /*1f10*/  IADD3 R15, R21, UR4, RZ ;  /* 0x00000004150f7c10 */ /* 0x000fe2000fffe0ff */
[----:B------:R2:W-:Y:S01]  /*1f20*/  STL.64 [R1+0xd0], R30 ;  /* 0x0000d01e01007387 */ /* 0x0005e20000100a00 */
[----:B------:R-:W-:Y:S01]  /*1f30*/  IMAD.MOV.U32 R4, RZ, RZ, 0x10 ;  /* 0x00000010ff047424 */ /* 0x000fe200078e00ff */
[----:B------:R-:W-:-:S02]  /*1f40*/  SEL R2, R2, 0xffffffe0, !P3 ;  /* 0xffffffe002027807 */ /* 0x000fc40005800000 */
[----:B------:R2:W-:Y:S01]  /*1f50*/  STL [R1+0xdc], R23 ;  /* 0x0000dc1701007387 */ /* 0x0005e20000100800 */
[----:B------:R-:W-:Y:S02]  /*1f60*/  LOP3.LUT R5, R7, 0xfffffe00, R5, 0xf8, !PT ;  /* 0xfffffe0007057812 */ /* 0x000fe400078ef805 */
        /* <DEDUP_REMOVED lines=45> */
.L_x_1199:
[----:B------:R-:W-:Y:S05]  /*2240*/  BSYNC B0 ;  /* 0x0000000000007941 */ /* 0x000fea0003800000 */
.L_x_1198:
        /* <DEDUP_REMOVED lines=55> */
.L_x_1201:
[----:B------:R-:W-:Y:S05]  /*25c0*/  BSYNC B0 ;  /* 0x0000000000007941 */ /* 0x000fea0003800000 */
.L_x_1200:
[----:B--2---:R-:W-:Y:S01]  /*25d0*/  IADD3 R23, R18, 0x20, RZ ;  /* 0x0000002012177810 */ /* 0x004fe20007ffe0ff */
        /* <DEDUP_REMOVED lines=44> */
.L_x_1203:
[----:B------:R-:W-:Y:S05]  /*28a0*/  BSYNC B0 ;  /* 0x0000000000007941 */ /* 0x000fea0003800000 */
.L_x_1202:
        /* <DEDUP_REMOVED lines=49> */
.L_x_1205:
[----:B------:R-:W-:Y:S05]  /*2bc0*/  BSYNC B0 ;  /* 0x0000000000007941 */ /* 0x000fea0003800000 */
.L_x_1204:
        /* <DEDUP_REMOVED lines=11> */
[----:B--23--:R-:W-:Y:S01]  /*2c80*/  IMAD.WIDE.U32 R6, R103, UR7, R106 ;  /* 0x0000000767067c25 */ /* 0x00cfe2000f8e006a */
        /* <DEDUP_REMOVED lines=36> */
.L_x_1207:
[----:B------:R-:W-:Y:S05]  /*2ed0*/  BSYNC B0 ;  /* 0x0000000000007941 */ /* 0x000fea0003800000 */
.L_x_1206:
        /* <DEDUP_REMOVED lines=41> */
.L_x_1209:
[----:B------:R-:W-:Y:S05]  /*3170*/  BSYNC B0 ;  /* 0x0000000000007941 */ /* 0x000fea0003800000 */
.L_x_1208:
[----:B------:R-:W-:Y:S01]  /*3180*/  ISETP.GE.AND P0, PT, R23, UR29, PT ;  /* 0x0000001d17007c0c */ /* 0x000fe2000bf06270 */
[----:B------:R-:W-:-:S12]  /*3190*/  BSSY B0, `(.L_x_1210) ;  /* 0x0000027000007945 */ /* 0x000fd80003800000 */
[----:B------:R-:W-:Y:S05]  /*31a0*/  @P0 BRA `(.L_x_1211) ;  /* 0x0000025000000947 */ /* 0x000fea0003800000 */
[----:B------:R-:W-:Y:S01]  /*31b0*/  ISETP.GE.AND P5, PT, R110, c[0x0][0x220], PT ;  /* 0x000088006e007a0c */ /* 0x000fe20003fa6270 */
[----:B------:R-:W-:Y:S01]  /*31c0*/  IMAD.MOV.U32 R3, RZ, RZ, c[0x0][0x198] ;  /* 0x00006600ff037624 */ /* 0x000fe200078e00ff */
[----:B------:R-:W-:Y:S01]  /*31d0*/  ISETP.GE.AND P4, PT, R108, c[0x0][0x220], PT ;  /* 0x000088006c007a0c */ /* 0x000fe20003f86270 */
[----:B--23--:R-:W-:Y:S01]  /*31e0*/  IMAD.MOV.U32 R10, RZ, RZ, c[0x0][0x19c] ;  /* 0x00006700ff0a7624 */ /* 0x00cfe200078e00ff */
        /* <DEDUP_REMOVED lines=33> */
.L_x_1211:
[----:B------:R-:W-:Y:S05]  /*3400*/  BSYNC B0 ;  /* 0x0000000000007941 */ /* 0x000fea0003800000 */
.L_x_1210:
[----:B------:R-:W-:Y:S01]  /*3410*/  ISETP.GE.AND P0, PT, R22, UR29, PT ;  /* 0x0000001d16007c0c */ /* 0x000fe2000bf06270 */
[----:B------:R-:W-:-:S12]  /*3420*/  BSSY B0, `(.L_x_1212) ;  /* 0x0000029000007945 */ /* 0x000fd80003800000 */
[----:B------:R-:W-:Y:S05]  /*3430*/  @P0 BRA `(.L_x_1213) ;  /* 0x0000027000000947 */ /* 0x000fea0003800000 */
[----:B------:R-:W-:Y:S01]  /*3440*/  ISETP.GE.AND P5, PT, R110, c[0x0][0x220], PT ;  /* 0x000088006e007a0c */ /* 0x000fe20003fa6270 */
[----:B--23--:R-:W-:Y:S01]  /*3450*/  IMAD.MOV.U32 R12, RZ, RZ, c[0x0][0x198] ;  /* 0x00006600ff0c7624 */ /* 0x00cfe200078e00ff */
        /* <DEDUP_REMOVED lines=37> */
.L_x_1213:
[----:B------:R-:W-:Y:S05]  /*36b0*/  BSYNC B0 ;  /* 0x0000000000007941 */ /* 0x000fea0003800000 */
.L_x_1212:
[----:B------:R-:W-:Y:S01]  /*36c0*/  ULDC.64 UR4, c[0x0][0x318] ;  /* 0x0000c60000047ab9 */ /* 0x000fe20000000a00 */
[----:B------:R-:W0:Y:S01]  /*36d0*/  LDGDEPBAR ;  /* 0x00000000000079af */ /* 0x000e220000000000 */
[----:B------:R-:W-:Y:S01]  /*36e0*/  UISETP.NE.U32.AND UP1, UPT, URZ, UR4, UPT ;  /* 0x000000043f00728c */ /* 0x000fe2000bf25070 */
[----:B--23--:R-:W-:Y:S01]  /*36f0*/  IMAD.MOV.U32 R10, RZ, RZ, R32 ;  /* 0x000000ffff0a7224 */ /* 0x00cfe200078e0020 */
[----:B------:R-:W-:Y:S02]  /*3700*/  MOV R11, R33 ;  /* 0x00000021000b7202 */ /* 0x000fe40000000f00 */
        /* <DEDUP_REMOVED lines=22> */
[----:B------:R-:W-:Y:S01]  /*3870*/  USHF.L.U64.HI UR27, UR4, UR27, UR5 ;  /* 0x0000001b041b7299 */ /* 0x000fe20008010205 */
[----:B------:R-:W-:Y:S01]  /*3880*/  IMAD.SHL.U32 R26, R26, 0x2, RZ ;  /* 0x000000021a1a7824 */ /* 0x000fe200078e00ff */
[----:B------:R-:W-:Y:S01]  /*3890*/  BAR.SYNC.DEFER_BLOCKING 0x0 ;  /* 0x0000000000007b1d */ /* 0x000fe20000010000 */
[----:B------:R-:W-:Y:S02]  /*38a0*/  USHF.L.U32 UR9, UR4, 0x6, URZ ;  /* 0x0000000604097899 */ /* 0x000fe4000800063f */
[----:B------:R-:W-:Y:S01]  /*38b0*/  UIMAD UR5, UR27, UR7, URZ ;  /* 0x000000071b0572a4 */ /* 0x000fe2000f8e023f */
[----:B------:R-:W-:Y:S02]  /*38c0*/  LOP3.LUT R109, R26, 0x6, RZ, 0xc0, !PT ;  /* 0x000000061a6d7812 */ /* 0x000fe400078ec0ff */
[----:B------:R1:W-:Y:S01]  /*38d0*/  STL.64 [R1+0xc8], R10 ;  /* 0x0000c80a01007387 */ /* 0x0003e20000100a00 */
[----:B------:R-:W-:Y:S01]  /*38e0*/  UIMAD UR31, UR31, UR9, UR5 ;  /* 0x000000091f1f72a4 */ /* 0x000fe2000f8e0205 */
[----:B------:R-:W-:Y:S01]  /*38f0*/  BSSY B0, `(.L_x_1214) ;  /* 0x0000031000007945 */ /* 0x000fe20003800000 */
[----:B------:R-:W-:Y:S01]  /*3900*/  UMOV UR17, URZ ;  /* 0x0000003f00117c82 */ /* 0x000fe20008000000 */
[----:B---3--:R-:W-:Y:S01]  /*3910*/  IMAD.U32 R6, RZ, RZ, UR7 ;  /* 0x00000007ff067e24 */ /* 0x008fe2000f8e00ff */
[----:B------:R1:W-:Y:S03]  /*3920*/  @P1 STS.128 [R208+0x10000], RZ ;  /* 0x010000ffd0001388 */ /* 0x0003e60000000c00 */
[----:B------:R-:W-:Y:S01]  /*3930*/  IMAD.WIDE.U32 R6, R6, UR9, R10 ;  /* 0x0000000906067c25 */ /* 0x000fe2000f8e000a */
[----:B------:R1:W-:Y:S04]  /*3940*/  @P1 STS.128 [R208+0x12000], RZ ;  /* 0x012000ffd0001388 */ /* 0x0003e80000000c00 */
[----:B------:R-:W-:Y:S01]  /*3950*/  IADD3 R9, R7, UR31, RZ ;  /* 0x0000001f07097c10 */ /* 0x000fe2000fffe0ff */
[----:B------:R1:W-:Y:S04]  /*3960*/  @P1 STS.128 [R208+0x14000], RZ ;  /* 0x014000ffd0001388 */ /* 0x0003e80000000c00 */
[----:B------:R1:W-:Y:S01]  /*3970*/  @P1 STS.128 [R208+0x16000], RZ ;  /* 0x016000ffd0001388 */ /* 0x0003e20000000c00 */
[----:B--2---:R-:W-:-:S04]  /*3980*/  @P0 FMUL.FTZ R0, R0, R3 ;  /* 0x0000000300000220 */ /* 0x004fc80000410000 */
[----:B------:R2:W3:Y:S02]  /*3990*/  @P0 R2UR UR16, R0 ;  /* 0x00000000001003c2 */ /* 0x0004e400000e0000 */
[----:B--2---:R-:W-:Y:S01]  /*39a0*/  MOV R0, UR18 ;  /* 0x0000001200007c02 */ /* 0x004fe20008000f00 */
[----:B---3--:R-:W-:-:S04]  /*39b0*/  @UP1 UMOV UR17, UR16 ;  /* 0x0000001000111c82 */ /* 0x008fc80008000000 */
[----:B------:R-:W-:-:S05]  /*39c0*/  IMAD R116, R0, 0x4, R100 ;  /* 0x0000000400747824 */ /* 0x000fca00078e0264 */
[----:B------:R1:W-:Y:S01]  /*39d0*/  STL [R1+0xc0], R116 ;  /* 0x0000c07401007387 */ /* 0x0003e20000100800 */
        /* <DEDUP_REMOVED lines=34> */
.L_x_1215:
[----:B------:R-:W-:Y:S05]  /*3c00*/  BSYNC B0 ;  /* 0x0000000000007941 */ /* 0x000fea0003800000 */
.L_x_1214:
        /* <DEDUP_REMOVED lines=19> */
[C---:B-1----:R-:W-:Y:S02]  /*3d40*/  @!P2 LEA R10, P1, R0.reuse, c[0x0][0x170], 0x1 ;  /* 0x00005c00000aaa11 */ /* 0x042fe400078208ff */
        /* <DEDUP_REMOVED lines=25> */
.L_x_1217:
[----:B------:R-:W-:Y:S05]  /*3ee0*/  BSYNC B0 ;  /* 0x0000000000007941 */ /* 0x000fea0003800000 */
.L_x_1216:
        /* <DEDUP_REMOVED lines=10> */
[----:B-12---:R-:W-:Y:S01]  /*3f90*/  IMAD.MOV.U32 R10, RZ, RZ, c[0x0][0x1a4] ;  /* 0x00006900ff0a7624 */ /* 0x006fe200078e00ff */
        /* <DEDUP_REMOVED lines=33> */
.L_x_1219:
[----:B------:R-:W-:Y:S05]  /*41b0*/  BSYNC B0 ;  /* 0x0000000000007941 */ /* 0x000fea0003800000 */
.L_x_1218:
        /* <DEDUP_REMOVED lines=8> */
[----:B-12---:R-:W-:Y:S01]  /*4240*/  IMAD.MOV.U32 R12, RZ, RZ, c[0x0][0x1a0] ;  /* 0x00006800ff0c7624 */ /* 0x006fe200078e00ff */
        /* <DEDUP_REMOVED lines=37> */
.L_x_1221:
[----:B------:R-:W-:Y:S05]  /*44a0*/  BSYNC B0 ;  /* 0x0000000000007941 */ /* 0x000fea0003800000 */
.L_x_1220:
        /* <DEDUP_REMOVED lines=17> */
[----:B-12---:R-:W-:Y:S01]  /*45c0*/  LDSM.16.M88.4 R12, [R188] ;  /* 0x00000000bc0c783b */ /* 0x006fe20000000200 */
[C---:B------:R-:W-:Y:S01]  /*45d0*/  IMAD R191, R2.reuse, 0x2, R188 ;  /* 0x0000000202bf7824 */ /* 0x040fe200078e02bc */
[C---:B------:R-:W-:Y:S01]  /*45e0*/  IADD3 R0, R181.reuse, 0x8000, RZ ;  /* 0x00008000b5007810 */ /* 0x040fe20007ffe0ff */
[----:B------:R-:W-:Y:S01]  /*45f0*/  IMAD R190, R2, 0x2, R189 ;  /* 0x0000000202be7824 */ /* 0x000fe200078e02bd */
[----:B------:R-:W1:Y:S01]  /*4600*/  LDSM.16.M88.4 R8, [R181+0x8000] ;  /* 0x00800000b508783b */ /* 0x000e620000000200 */
[----:B------:R-:W-:Y:S01]  /*4610*/  IADD3 R192, R181, 0x8020, RZ ;  /* 0x00008020b5c07810 */ /* 0x000fe20007ffe0ff */
[----:B------:R-:W-:Y:S01]  /*4620*/  IMAD.IADD R3, R101, 0x1, R3 ;  /* 0x0000000165037824 */ /* 0x000fe200078e0203 */
[----:B------:R-:W-:Y:S01]  /*4630*/  @P1 IADD3 R192, R0, -0x20, RZ ;  /* 0xffffffe000c01810 */ /* 0x000fe20007ffe0ff */
[----:B------:R-:W2:Y:S01]  /*4640*/  LDSM.16.M88.4 R16, [R181+0x8800] ;  /* 0x00880000b510783b */ /* 0x000ea20000000200 */
[----:B------:R-:W-:-:S02]  /*4650*/  IMAD.MOV.U32 R0, RZ, RZ, 0x40 ;  /* 0x00000040ff007424 */ /* 0x000fc400078e00ff */
[----:B------:R-:W-:Y:S01]  /*4660*/  IADD3 R209, R3, UR4, RZ ;  /* 0x0000000403d17c10 */ /* 0x000fe2000fffe0ff */
[----:B------:R-:W5:Y:S01]  /*4670*/  LDSM.16.M88.4 R24, [R181+0x9000] ;  /* 0x00900000b518783b */ /* 0x000f620000000200 */
        /* <DEDUP_REMOVED lines=24> */
[C---:B-1----:R-:W-:Y:S01]  /*4800*/  HMMA.16816.F32 R36, R12.reuse, R8, RZ ;  /* 0x000000080c24723c */ /* 0x042fe200000018ff */
[----:B------:R-:W-:Y:S01]  /*4810*/  LDSM.16.M88.4 R88, [R187+0xd800] ;  /* 0x00d80000bb58783b */ /* 0x000fe20000000200 */
[C---:B------:R-:W-:Y:S02]  /*4820*/  IADD3 R197, R192.reuse, 0x5800, RZ ;  /* 0x00005800c0c57810 */ /* 0x040fe40007ffe0ff */
[C---:B------:R-:W-:Y:S01]  /*4830*/  IADD3 R196, R192.reuse, 0x6000, RZ ;  /* 0x00006000c0c47810 */ /* 0x040fe20007ffe0ff */
[----:B------:R-:W-:Y:S01]  /*4840*/  LDSM.16.M88.4 R92, [R181+0xf000] ;  /* 0x00f00000b55c783b */ /* 0x000fe20000000200 */
[C---:B------:R-:W-:Y:S02]  /*4850*/  IADD3 R195, R192.reuse, 0x6800, RZ ;  /* 0x00006800c0c37810 */ /* 0x040fe40007ffe0ff */
[----:B------:R-:W-:Y:S01]  /*4860*/  HMMA.16816.F32 R32, R12, R10, RZ ;  /* 0x0000000a0c20723c */ /* 0x000fe200000018ff */
[----:B------:R-:W1:Y:S01]  /*4870*/  LDSM.16.M88.4 R8, [R189] ;  /* 0x00000000bd08783b */ /* 0x000e620000000200 */
[----:B------:R-:W-:-:S02]  /*4880*/  IADD3 R194, R192, 0x7000, RZ ;  /* 0x00007000c0c27810 */ /* 0x000fc40007ffe0ff */
[----:B------:R-:W-:Y:S01]  /*4890*/  IADD3 R193, R192, 0x7800, RZ ;  /* 0x00007800c0c17810 */ /* 0x000fe20007ffe0ff */
[----:B------:R-:W-:Y:S03]  /*48a0*/  LDSM.16.M88.4 R96, [R192+0x7000] ;  /* 0x00700000c060783b */ /* 0x000fe60000000200 */
[C---:B--2---:R-:W-:Y:S08]  /*48b0*/  HMMA.16816.F32 R44, R12.reuse, R16, RZ ;  /* 0x000000100c2c723c */ /* 0x044ff000000018ff */
[C---:B------:R-:W-:Y:S01]  /*48c0*/  HMMA.16816.F32 R48, R12.reuse, R18, RZ ;  /* 0x000000120c30723c */ /* 0x040fe200000018ff */
[----:B------:R-:W2:Y:S07]  /*48d0*/  LDSM.16.M88.4 R16, [R191] ;  /* 0x00000000bf10783b */ /* 0x000eae0000000200 */
[C---:B-----5:R-:W-:Y:S08]  /*48e0*/  HMMA.16816.F32 R52, R12.reuse, R24, RZ ;  /* 0x000000180c34723c */ /* 0x060ff000000018ff */
[C---:B------:R-:W-:Y:S08]  /*48f0*/  HMMA.16816.F32 R56, R12.reuse, R26, RZ ;  /* 0x0000001a0c38723c */ /* 0x040ff000000018ff */
[C---:B---3--:R-:W-:Y:S08]  /*4900*/  HMMA.16816.F32 R24, R12.reuse, R42, RZ ;  /* 0x0000002a0c18723c */ /* 0x048ff000000018ff */
[----:B------:R-:W-:Y:S08]  /*4910*/  HMMA.16816.F32 R64, R12, R40, RZ ;  /* 0x000000280c40723c */ /* 0x000ff000000018ff */
[C---:B-1----:R-:W-:Y:S08]  /*4920*/  HMMA.16816.F32 R40, R8.reuse, R20, R36 ;  /* 0x000000140828723c */ /* 0x042ff00000001824 */
[C---:B------:R-:W-:Y:S01]  /*4930*/  HMMA.16816.F32 R76, R8.reuse, R70, R24 ;  /* 0x00000046084c723c */ /* 0x040fe20000001818 */
[----:B------:R-:W1:Y:S07]  /*4940*/  LDSM.16.M88.4 R24, [R187+0x9000] ;  /* 0x00900000bb18783b */ /* 0x000e6e0000000200 */
[----:B------:R-:W-:Y:S01]  /*4950*/  HMMA.16816.F32 R36, R8, R30, R48 ;  /* 0x0000001e0824723c */ /* 0x000fe20000001830 */
[----:B------:R-:W-:Y:S07]  /*4960*/  LDSM.16.M88.4 R48, [R186] ;  /* 0x00000000ba30783b */ /* 0x000fee0000000200 */
[----:B--2---:R-:W-:Y:S01]  /*4970*/  HMMA.16816.F32 R72, R16, R80, R40 ;  /* 0x000000501048723c */ /* 0x004fe20000001828 */
[----:B------:R-:W2:Y:S07]  /*4980*/  LDSM.16.M88.4 R40, [R187+0x9800] ;  /* 0x00980000bb28783b */ /* 0x000eae0000000200 */
[C---:B------:R-:W-:Y:S08]  /*4990*/  HMMA.16816.F32 R12, R8.reuse, R22, R32 ;  /* 0x00000016080c723c */ /* 0x040ff00000001820 */
[C---:B------:R-:W-:Y:S08]  /*49a0*/  HMMA.16816.F32 R32, R8.reuse, R60, R52 ;  /* 0x0000003c0820723c */ /* 0x040ff00000001834 */
[C---:B------:R-:W-:Y:S08]  /*49b0*/  HMMA.16816.F32 R20, R8.reuse, R28, R44 ;  /* 0x0000001c0814723c */ /* 0x040ff0000000182c */
[C---:B------:R-:W-:Y:S01]  /*49c0*/  HMMA.16816.F32 R28, R8.reuse, R62, R56 ;  /* 0x0000003e081c723c */ /* 0x040fe20000001838 */
[----:B------:R-:W-:Y:S07]  /*49d0*/  LDSM.16.M88.4 R56, [R186+0x800] ;  /* 0x00080000ba38783b */ /* 0x000fee0000000200 */
[----:B------:R-:W-:Y:S01]  /*49e0*/  HMMA.16816.F32 R60, R8, R68, R64 ;  /* 0x00000044083c723c */ /* 0x000fe20000001840 */
[----:B------:R-:W3:Y:S07]  /*49f0*/  LDSM.16.M88.4 R8, [R190] ;  /* 0x00000000be08783b */ /* 0x000eee0000000200 */
        /* <DEDUP_REMOVED lines=8> */
[----:B------:R-:W4:Y:S07]  /*4a80*/  LDSM.16.M88.4 R84, [R181+0xa800] ;  /* 0x00a80000b554783b */ /* 0x000f2e0000000200 */
[C---:B------:R-:W-:Y:S08]  /*4a90*/  HMMA.16816.F32 R28, R16.reuse, R26, R28 ;  /* 0x0000001a101c723c */ /* 0x040ff0000000181c */
[C---:B--2---:R-:W-:Y:S01]  /*4aa0*/  HMMA.16816.F32 R20, R16.reuse, R42, R76 ;  /* 0x0000002a1014723c */ /* 0x044fe2000000184c */
[----:B------:R-:W2:Y:S07]  /*4ab0*/  LDSM.16.M88.4 R76, [R181+0xb000] ;  /* 0x00b00000b54c783b */ /* 0x000eae0000000200 */
[----:B------:R-:W-:Y:S08]  /*4ac0*/  HMMA.16816.F32 R24, R16, R40, R60 ;  /* 0x000000281018723c */ /* 0x000ff0000000183c */
[C---:B---3--:R-:W-:Y:S01]  /*4ad0*/  HMMA.16816.F32 R40, R8.reuse, R50, R68 ;  /* 0x000000320828723c */ /* 0x048fe20000001844 */
[----:B------:R-:W3:Y:S07]  /*4ae0*/  LDSM.16.M88.4 R68, [R181+0xb800] ;  /* 0x00b80000b544783b */ /* 0x000eee0000000200 */
        /* <DEDUP_REMOVED lines=13> */
[C---:B----4-:R-:W-:Y:S08]  /*4bc0*/  HMMA.16816.F32 R16, R12.reuse, R84, R60 ;  /* 0x000000540c10723c */ /* 0x050ff0000000183c */
[C---:B--2---:R-:W-:Y:S08]  /*4bd0*/  HMMA.16816.F32 R48, R12.reuse, R76, R48 ;  /* 0x0000004c0c30723c */ /* 0x044ff00000001830 */
[C---:B------:R-:W-:Y:S01]  /*4be0*/  HMMA.16816.F32 R60, R12.reuse, R78, R52 ;  /* 0x0000004e0c3c723c */ /* 0x040fe20000001834 */
[----:B------:R-:W2:Y:S07]  /*4bf0*/  LDSM.16.M88.4 R76, [R192+0x3800] ;  /* 0x00380000c04c783b */ /* 0x000eae0000000200 */
[C---:B---3--:R-:W-:Y:S01]  /*4c00*/  HMMA.16816.F32 R52, R12.reuse, R68, R36 ;  /* 0x000000440c34723c */ /* 0x048fe20000001824 */
        /* <DEDUP_REMOVED lines=142> */
[-C--:B------:R-:W-:Y:S02]  /*54f0*/  ISETP.GE.AND P5, PT, R0, R220.reuse, PT ;  /* 0x000000dc0000720c */ /* 0x080fe40003fa6270 */
[----:B------:R-:W4:Y:S01]  /*5500*/  I2F R6, R6 ;  /* 0x0000000600067306 */ /* 0x000f220000201400 */
[----:B------:R-:W-:Y:S01]  /*5510*/  HMMA.16816.F32 R68, R16, R70, R28 ;  /* 0x000000461044723c */ /* 0x000fe2000000181c */
[----:B------:R-:W-:Y:S01]  /*5520*/  IMNMX R217, RZ, R13, !PT ;  /* 0x0000000dffd97217 */ /* 0x000fe20007800200 */
[----:B------:R-:W5:Y:S01]  /*5530*/  LDSM.16.M88.4 R28, [R186+0x7000] ;  /* 0x00700000ba1c783b */ /* 0x000f620000000200 */
[-C--:B------:R-:W-:Y:S02]  /*5540*/  ISETP.GE.AND P2, PT, R12, R220.reuse, PT ;  /* 0x000000dc0c00720c */ /* 0x080fe40003f46270 */
        /* <DEDUP_REMOVED lines=11> */
[----:B------:R-:W-:Y:S01]  /*5600*/  IMAD.IADD R14, R209, 0x1, -R7 ;  /* 0x00000001d10e7824 */ /* 0x000fe200078e0a07 */
[----:B------:R-:W-:Y:S01]  /*5610*/  ISETP.GE.AND P0, PT, R7, R220, PT ;  /* 0x000000dc0700720c */ /* 0x000fe20003f06270 */
[----:B------:R-:W-:Y:S01]  /*5620*/  IMAD.IADD R16, R209, 0x1, -R6 ;  /* 0x00000001d1107824 */ /* 0x000fe200078e0a06 */
        /* <DEDUP_REMOVED lines=29> */
[----:B------:R-:W-:Y:S01]  /*5800*/  IMAD.IADD R6, R218, 0x1, -R6 ;  /* 0x00000001da067824 */ /* 0x000fe200078e0a06 */
        /* <DEDUP_REMOVED lines=23> */
[----:B------:R-:W-:-:S04]  /*5980*/  IABS R6, R6 ;  /* 0x0000000600067213 */ /* 0x000fc80000000000 */
        /* <DEDUP_REMOVED lines=11> */
[----:B------:R-:W-:Y:S01]  /*5a40*/  FSEL R50, R19, -INF , !P3 ;  /* 0xff80000013327808 */ /* 0x000fe20005800000 */
[----:B------:R-:W-:Y:S01]  /*5a50*/  IMAD.IADD R14, R209, 0x1, -R7 ;  /* 0x00000001d10e7824 */ /* 0x000fe200078e0a07 */
[----:B------:R-:W-:Y:S01]  /*5a60*/  ISETP.GE.AND P6, PT, R7, R220, PT ;  /* 0x000000dc0700720c */ /* 0x000fe20003fc6270 */
[----:B------:R-:W-:Y:S01]  /*5a70*/  IMAD.MOV.U32 R13, RZ, RZ, R3 ;  /* 0x000000ffff0d7224 */ /* 0x000fe200078e0003 */
[C---:B--2---:R-:W-:Y:S01]  /*5a80*/  IADD3 R6, R0.reuse, 0x19, RZ ;  /* 0x0000001900067810 */ /* 0x044fe20007ffe0ff */
[----:B-----5:R-:W-:Y:S01]  /*5a90*/  FFMA.FTZ R23, R15, -UR17, R38 ;  /* 0x800000110f177c23 */ /* 0x020fe20008010026 */
[----:B------:R-:W-:Y:S01]  /*5aa0*/  IABS R3, R14 ;  /* 0x0000000e00037213 */ /* 0x000fe20000000000 */
[----:B------:R2:W-:Y:S01]  /*5ab0*/  I2F R24, R13 ;  /* 0x0000000d00187306 */ /* 0x0005e20000201400 */
[C---:B------:R-:W-:Y:S02]  /*5ac0*/  ISETP.GE.AND P3, PT, R7.reuse, R219, PT ;  /* 0x000000db0700720c */ /* 0x040fe40003f66270 */
[----:B------:R-:W-:Y:S01]  /*5ad0*/  ISETP.LT.OR P6, PT, R7, R217, P6 ;  /* 0x000000d90700720c */ /* 0x000fe200037c1670 */
[----:B------:R-:W-:Y:S01]  /*5ae0*/  IMAD.MOV.U32 R14, RZ, RZ, R3 ;  /* 0x000000ffff0e7224 */ /* 0x000fe200078e0003 */
[----:B------:R-:W-:-:S02]  /*5af0*/  IADD3 R3, R0, 0x20, RZ ;  /* 0x0000002000037810 */ /* 0x000fc40007ffe0ff */
[----:B------:R-:W-:Y:S01]  /*5b00*/  ISETP.LT.OR P3, PT, R7, R216, P3 ;  /* 0x000000d80700720c */ /* 0x000fe20001f61670 */
[----:B------:R-:W3:Y:S01]  /*5b10*/  I2F R26, R14 ;  /* 0x0000000e001a7306 */ /* 0x000ee20000201400 */
[----:B------:R-:W-:Y:S01]  /*5b20*/  IMAD.IADD R7, R218, 0x1, -R7 ;  /* 0x00000001da077824 */ /* 0x000fe200078e0a07 */
[C---:B------:R-:W-:Y:S01]  /*5b30*/  ISETP.GE.AND P1, PT, R12.reuse, R220, PT ;  /* 0x000000dc0c00720c */ /* 0x040fe20003f26270 */
[C---:B------:R-:W-:Y:S01]  /*5b40*/  IMAD.IADD R15, R209.reuse, 0x1, -R3 ;  /* 0x00000001d10f7824 */ /* 0x040fe200078e0a03 */
[C---:B------:R-:W-:Y:S02]  /*5b50*/  ISETP.LT.OR P0, PT, R12.reuse, R216, P0 ;  /* 0x000000d80c00720c */ /* 0x040fe40000701670 */
[----:B------:R-:W-:Y:S01]  /*5b60*/  IABS R7, R7 ;  /* 0x0000000700077213 */ /* 0x000fe20000000000 */
[----:B--2---:R-:W-:Y:S01]  /*5b70*/  IMAD.IADD R13, R209, 0x1, -R6 ;  /* 0x00000001d10d7824 */ /* 0x004fe200078e0a06 */
[----:B------:R-:W-:Y:S02]  /*5b80*/  ISETP.LT.OR P1, PT, R12, R217, P1 ;  /* 0x000000d90c00720c */ /* 0x000fe40000f21670 */
[----:B------:R-:W-:-:S02]  /*5b90*/  FSEL R56, R21, -INF , !P5 ;  /* 0xff80000015387808 */ /* 0x000fc40006800000 */
[----:B------:R-:W-:Y:S02]  /*5ba0*/  IABS R13, R13 ;  /* 0x0000000d000d7213 */ /* 0x000fe40000000000 */
[----:B------:R-:W-:Y:S01]  /*5bb0*/  FSEL R59, R22, -INF , !P4 ;  /* 0xff800000163b7808 */ /* 0x000fe20006000000 */
[----:B---3--:R-:W-:Y:S01]  /*5bc0*/  FFMA.FTZ R17, R26, -UR17, R52 ;  /* 0x800000111a117c23 */ /* 0x008fe20008010034 */
[C---:B------:R-:W-:Y:S01]  /*5bd0*/  ISETP.GE.AND P5, PT, R6.reuse, R220, PT ;  /* 0x000000dc0600720c */ /* 0x040fe20003fa6270 */
[----:B------:R-:W-:Y:S01]  /*5be0*/  IMAD.MOV.U32 R14, RZ, RZ, R13 ;  /* 0x000000ffff0e7224 */ /* 0x000fe200078e000d */
[----:B------:R-:W-:Y:S01]  /*5bf0*/  IABS R13, R15 ;  /* 0x0000000f000d7213 */ /* 0x000fe20000000000 */
[----:B------:R-:W-:Y:S01]  /*5c00*/  IMAD.IADD R15, R209, 0x1, -R18 ;  /* 0x00000001d10f7824 */ /* 0x000fe200078e0a12 */
[C---:B------:R-:W-:Y:S01]  /*5c10*/  ISETP.GE.AND P4, PT, R6.reuse, R219, PT ;  /* 0x000000db0600720c */ /* 0x040fe20003f86270 */
[----:B------:R2:W3:Y:S01]  /*5c20*/  I2F R27, R14 ;  /* 0x0000000e001b7306 */ /* 0x0004e20000201400 */
[----:B------:R-:W-:-:S02]  /*5c30*/  ISETP.LT.OR P5, PT, R6, R217, P5 ;  /* 0x000000d90600720c */ /* 0x000fc40002fa1670 */
[----:B------:R-:W-:Y:S01]  /*5c40*/  ISETP.LT.OR P4, PT, R6, R216, P4 ;  /* 0x000000d80600720c */ /* 0x000fe20002781670 */
[C---:B------:R-:W-:Y:S01]  /*5c50*/  IMAD.IADD R6, R218.reuse, 0x1, -R6 ;  /* 0x00000001da067824 */ /* 0x040fe200078e0a06 */
[----:B------:R-:W-:Y:S02]  /*5c60*/  FSEL R57, R23, -INF , !P2 ;  /* 0xff80000017397808 */ /* 0x000fe40005000000 */
[C---:B------:R-:W-:Y:S01]  /*5c70*/  ISETP.GE.AND P2, PT, R3.reuse, R220, PT ;  /* 0x000000dc0300720c */ /* 0x040fe20003f46270 */
[----:B------:R4:W5:Y:S03]  /*5c80*/  I2F R25, R13 ;  /* 0x0000000d00197306 */ /* 0x0009660000201400 */
[----:B------:R-:W-:Y:S01]  /*5c90*/  ISETP.LT.OR P2, PT, R3, R217, P2 ;  /* 0x000000d90300720c */ /* 0x000fe20001741670 */
[----:B--2---:R-:W-:Y:S01]  /*5ca0*/  IMAD.IADD R14, R218, 0x1, -R12 ;  /* 0x00000001da0e7824 */ /* 0x004fe200078e0a0c */
[----:B------:R-:W-:Y:S01]  /*5cb0*/  IABS R12, R15 ;  /* 0x0000000f000c7213 */ /* 0x000fe20000000000 */
[----:B---3--:R-:W-:-:S03]  /*5cc0*/  FFMA.FTZ R21, R27, -UR17, R53 ;  /* 0x800000111b157c23 */ /* 0x008fc60008010035 */
[----:B------:R-:W-:Y:S01]  /*5cd0*/  IABS R14, R14 ;  /* 0x0000000e000e7213 */ /* 0x000fe20000000000 */
[----:B------:R2:W-:Y:S01]  /*5ce0*/  I2F R33, R12 ;  /* 0x0000000c00217306 */ /* 0x0005e20000201400 */
[----:B----4-:R-:W-:Y:S02]  /*5cf0*/  IMAD.MOV.U32 R13, RZ, RZ, R7 ;  /* 0x000000ffff0d7224 */ /* 0x010fe400078e0007 */
[----:B------:R-:W-:Y:S02]  /*5d00*/  FFMA.FTZ R7, R24, -UR17, R37 ;  /* 0x8000001118077c23 */ /* 0x000fe40008010025 */
[----:B-----5:R-:W-:Y:S01]  /*5d10*/  FFMA.FTZ R25, R25, -UR17, R44 ;  /* 0x8000001119197c23 */ /* 0x020fe2000801002c */
[----:B------:R-:W-:Y:S02]  /*5d20*/  FSEL R44, R17, -INF , !P6 ;  /* 0xff800000112c7808 */ /* 0x000fe40007000000 */
[----:B------:R3:W4:Y:S01]  /*5d30*/  I2F R20, R13 ;  /* 0x0000000d00147306 */ /* 0x0007220000201400 */
[----:B------:R-:W-:-:S02]  /*5d40*/  FSEL R58, R7, -INF , !P1 ;  /* 0xff800000073a7808 */ /* 0x000fc40004800000 */
[CC--:B------:R-:W-:Y:S02]  /*5d50*/  ISETP.GE.AND P1, PT, R3.reuse, R219.reuse, PT ;  /* 0x000000db0300720c */ /* 0x0c0fe40003f26270 */
        /* <DEDUP_REMOVED lines=10> */
[-C--:B------:R-:W-:Y:S01]  /*5e00*/  ISETP.LT.OR P2, PT, R7, R216.reuse, P2 ;  /* 0x000000d80700720c */ /* 0x080fe20001741670 */
[----:B------:R-:W-:Y:S01]  /*5e10*/  IMAD.IADD R14, R209, 0x1, -R7 ;  /* 0x00000001d10e7824 */ /* 0x000fe200078e0a07 */
[----:B------:R-:W-:Y:S01]  /*5e20*/  ISETP.GE.AND P6, PT, R18, R219, PT ;  /* 0x000000db1200720c */ /* 0x000fe20003fc6270 */
[----:B------:R3:W1:Y:S01]  /*5e30*/  I2F R15, R6 ;  /* 0x00000006000f7306 */ /* 0x0006620000201400 */
[----:B----4-:R-:W-:Y:S01]  /*5e40*/  FFMA.FTZ R22, R20, -UR17, R54 ;  /* 0x8000001114167c23 */ /* 0x010fe20008010036 */
[----:B------:R-:W-:Y:S02]  /*5e50*/  IADD3 R20, R0, 0x38, RZ ;  /* 0x0000003800147810 */ /* 0x000fe40007ffe0ff */
[----:B------:R-:W-:Y:S02]  /*5e60*/  ISETP.LT.OR P6, PT, R18, R216, P6 ;  /* 0x000000d81200720c */ /* 0x000fe400037c1670 */
[----:B------:R-:W-:-:S02]  /*5e70*/  FSEL R37, R22, -INF , !P3 ;  /* 0xff80000016257808 */ /* 0x000fc40005800000 */
[----:B--2---:R-:W-:Y:S01]  /*5e80*/  IADD3 R12, R0, 0x28, RZ ;  /* 0x00000028000c7810 */ /* 0x004fe20007ffe0ff */
[----:B------:R2:W4:Y:S01]  /*5e90*/  I2F R19, R13 ;  /* 0x0000000d00137306 */ /* 0x0005220000201400 */
[----:B-----5:R-:W-:Y:S01]  /*5ea0*/  FFMA.FTZ R16, R16, -UR17, R39 ;  /* 0x8000001110107c23 */ /* 0x020fe20008010027 */
[----:B------:R-:W-:Y:S02]  /*5eb0*/  FSEL R39, R21, -INF , !P5 ;  /* 0xff80000015277808 */ /* 0x000fe40006800000 */
[----:B------:R-:W-:Y:S01]  /*5ec0*/  IMAD.IADD R3, R209, 0x1, -R12 ;  /* 0x00000001d1037824 */ /* 0x000fe200078e0a0c */
[----:B------:R-:W-:Y:S02]  /*5ed0*/  ISETP.GE.AND P3, PT, R12, R220, PT ;  /* 0x000000dc0c00720c */ /* 0x000fe40003f66270 */
[----:B---3--:R-:W-:Y:S01]  /*5ee0*/  IADD3 R6, R0, 0x30, RZ ;  /* 0x0000003000067810 */ /* 0x008fe20007ffe0ff */
[----:B-1----:R-:W-:Y:S01]  /*5ef0*/  FFMA.FTZ R23, R15, -UR17, R46 ;  /* 0x800000110f177c23 */ /* 0x002fe2000801002e */
[----:B------:R-:W-:-:S02]  /*5f00*/  IABS R3, R3 ;  /* 0x0000000300037213 */ /* 0x000fc40000000000 */
[C---:B------:R-:W-:Y:S02]  /*5f10*/  ISETP.GE.AND P5, PT, R12.reuse, R219, PT ;  /* 0x000000db0c00720c */ /* 0x040fe40003fa6270 */
[C---:B------:R-:W-:Y:S02]  /*5f20*/  ISETP.LT.OR P3, PT, R12.reuse, R217, P3 ;  /* 0x000000d90c00720c */ /* 0x040fe40001f61670 */
[----:B------:R-:W-:Y:S01]  /*5f30*/  ISETP.LT.OR P5, PT, R12, R216, P5 ;  /* 0x000000d80c00720c */ /* 0x000fe20002fa1670 */
[----:B--2---:R-:W-:Y:S01]  /*5f40*/  IMAD.MOV.U32 R13, RZ, RZ, R3 ;  /* 0x000000ffff0d7224 */ /* 0x004fe200078e0003 */
[----:B------:R-:W-:Y:S01]  /*5f50*/  IABS R3, R14 ;  /* 0x0000000e00037213 */ /* 0x000fe20000000000 */
[----:B----4-:R-:W-:Y:S01]  /*5f60*/  FFMA.FTZ R24, R19, -UR17, R55 ;  /* 0x8000001113187c23 */ /* 0x010fe20008010037 */
[----:B------:R-:W-:Y:S01]  /*5f70*/  IADD3 R19, R0, 0x39, RZ ;  /* 0x0000003900137810 */ /* 0x000fe20007ffe0ff */
[----:B------:R1:W-:Y:S01]  /*5f80*/  I2F R32, R13 ;  /* 0x0000000d00207306 */ /* 0x0003e20000201400 */
[----:B------:R-:W-:Y:S01]  /*5f90*/  IMAD.IADD R12, R218, 0x1, -R12 ;  /* 0x00000001da0c7824 */ /* 0x000fe200078e0a0c */
[----:B------:R-:W-:Y:S01]  /*5fa0*/  FSEL R38, R16, -INF , !P0 ;  /* 0xff80000010267808 */ /* 0x000fe20004000000 */
[----:B------:R-:W-:Y:S01]  /*5fb0*/  IMAD.MOV.U32 R14, RZ, RZ, R3 ;  /* 0x000000ffff0e7224 */ /* 0x000fe200078e0003 */
[----:B------:R-:W-:-:S02]  /*5fc0*/  IADD3 R3, R0, 0x31, RZ ;  /* 0x0000003100037810 */ /* 0x000fc40007ffe0ff */
[----:B------:R-:W-:Y:S02]  /*5fd0*/  IABS R12, R12 ;  /* 0x0000000c000c7213 */ /* 0x000fe40000000000 */
[----:B------:R2:W-:Y:S01]  /*5fe0*/  I2F R36, R14 ;  /* 0x0000000e00247306 */ /* 0x0005e20000201400 */
[----:B------:R-:W-:Y:S01]  /*5ff0*/  IMAD.IADD R15, R209, 0x1, -R3 ;  /* 0x00000001d10f7824 */ /* 0x000fe200078e0a03 */
[-C--:B------:R-:W-:Y:S02]  /*6000*/  ISETP.GE.AND P0, PT, R18, R220.reuse, PT ;  /* 0x000000dc1200720c */ /* 0x080fe40003f06270 */
[----:B------:R-:W-:Y:S02]  /*6010*/  FSEL R101, R23, -INF , !P1 ;  /* 0xff80000017657808 */ /* 0x000fe40004800000 */
[----:B------:R-:W-:Y:S01]  /*6020*/  IABS R0, R15 ;  /* 0x0000000f00007213 */ /* 0x000fe20000000000 */
[----:B------:R-:W-:Y:S01]  /*6030*/  FFMA.FTZ R15, R33, -UR17, R45 ;  /* 0x80000011210f7c23 */ /* 0x000fe2000801002d */
[----:B------:R-:W-:Y:S01]  /*6040*/  FSEL R45, R24, -INF , !P4 ;  /* 0xff800000182d7808 */ /* 0x000fe20006000000 */
[----:B-1----:R-:W-:Y:S01]  /*6050*/  IMAD.IADD R13, R209, 0x1, -R6 ;  /* 0x00000001d10d7824 */ /* 0x002fe200078e0a06 */
[----:B------:R-:W-:Y:S01]  /*6060*/  ISETP.GE.AND P4, PT, R7, R220, PT ;  /* 0x000000dc0700720c */ /* 0x000fe20003f86270 */
[----:B------:R-:W-:Y:S01]  /*6070*/  HMMA.16816.F32 R24, R8, R28, R64 ;  /* 0x0000001c0818723c */ /* 0x000fe20000001840 */
[----:B------:R-:W-:-:S02]  /*6080*/  ISETP.LT.OR P0, PT, R18, R217, P0 ;  /* 0x000000d91200720c */ /* 0x000fc40000701670 */
[----:B------:R-:W-:Y:S01]  /*6090*/  IABS R13, R13 ;  /* 0x0000000d000d7213 */ /* 0x000fe20000000000 */
[----:B--2---:R-:W-:Y:S01]  /*60a0*/  IMAD.IADD R14, R209, 0x1, -R20 ;  /* 0x00000001d10e7824 */ /* 0x004fe200078e0a14 */
[----:B------:R-:W-:Y:S02]  /*60b0*/  ISETP.LT.OR P4, PT, R7, R217, P4 ;  /* 0x000000d90700720c */ /* 0x000fe40002781670 */
[----:B------:R1:W-:Y:S01]  /*60c0*/  I2F R35, R13 ;  /* 0x0000000d00237306 */ /* 0x0003e20000201400 */
[----:B------:R-:W-:Y:S02]  /*60d0*/  FSEL R91, R15, -INF , !P0 ;  /* 0xff8000000f5b7808 */ /* 0x000fe40004000000 */
[C---:B------:R-:W-:Y:S02]  /*60e0*/  ISETP.GE.AND P1, PT, R6.reuse, R220, PT ;  /* 0x000000dc0600720c */ /* 0x040fe40003f26270 */
[C---:B------:R-:W-:Y:S02]  /*60f0*/  ISETP.GE.AND P0, PT, R6.reuse, R219, PT ;  /* 0x000000db0600720c */ /* 0x040fe40003f06270 */
[----:B------:R-:W-:-:S02]  /*6100*/  ISETP.LT.OR P1, PT, R6, R217, P1 ;  /* 0x000000d90600720c */ /* 0x000fc40000f21670 */
[----:B------:R-:W-:Y:S01]  /*6110*/  ISETP.LT.OR P0, PT, R6, R216, P0 ;  /* 0x000000d80600720c */ /* 0x000fe20000701670 */
[----:B-1----:R-:W-:Y:S01]  /*6120*/  IMAD.MOV.U32 R13, RZ, RZ, R0 ;  /* 0x000000ffff0d7224 */ /* 0x002fe200078e0000 */
[----:B------:R-:W-:Y:S01]  /*6130*/  IABS R0, R14 ;  /* 0x0000000e00007213 */ /* 0x000fe20000000000 */
[----:B------:R-:W-:Y:S02]  /*6140*/  IMAD.IADD R14, R218, 0x1, -R18 ;  /* 0x00000001da0e7824 */ /* 0x000fe400078e0a12 */
        /* <DEDUP_REMOVED lines=10> */
[----:B------:R2:W3:Y:S01]  /*61f0*/  I2F R21, R7 ;  /* 0x0000000700157306 */ /* 0x0004e20000201400 */
[----:B------:R-:W-:Y:S02]  /*6200*/  IMAD.IADD R0, R218, 0x1, -R6 ;  /* 0x00000001da007824 */ /* 0x000fe400078e0a06 */
        /* <DEDUP_REMOVED lines=8> */
[----:B------:R1:W2:Y:S03]  /*6290*/  I2F R18, R7 ;  /* 0x0000000700127306 */ /* 0x0002a60000201400 */
[----:B------:R-:W-:-:S05]  /*62a0*/  IABS R0, R0 ;  /* 0x0000000000007213 */ /* 0x000fca0000000000 */
[----:B------:R4:W-:Y:S01]  /*62b0*/  I2F R17, R12 ;  /* 0x0000000c00117306 */ /* 0x0009e20000201400 */
[----:B-1----:R-:W-:-:S07]  /*62c0*/  FFMA.FTZ R7, R32, -UR17, R40 ;  /* 0x8000001120077c23 */ /* 0x002fce0008010028 */
[----:B------:R1:W5:Y:S01]  /*62d0*/  I2F R16, R0 ;  /* 0x0000000000107306 */ /* 0x0003620000201400 */
[----:B------:R-:W-:Y:S01]  /*62e0*/  FSEL R100, R7, -INF , !P3 ;  /* 0xff80000007647808 */ /* 0x000fe20005800000 */
[----:B------:R-:W-:Y:S01]  /*62f0*/  FFMA.FTZ R7, R36, -UR17, R41 ;  /* 0x8000001124077c23 */ /* 0x000fe20008010029 */
[C---:B------:R-:W-:Y:S01]  /*6300*/  ISETP.GE.AND P3, PT, R3.reuse, R219, PT ;  /* 0x000000db0300720c */ /* 0x040fe20003f66270 */
[----:B----4-:R-:W-:Y:S03]  /*6310*/  HMMA.16816.F32 R12, R8, R30, R68 ;  /* 0x0000001e080c723c */ /* 0x010fe60000001844 */
[----:B------:R-:W-:Y:S02]  /*6320*/  ISETP.LT.OR P3, PT, R3, R216, P3 ;  /* 0x000000d80300720c */ /* 0x000fe40001f61670 */
[----:B------:R-:W-:Y:S02]  /*6330*/  IABS R3, R6 ;  /* 0x0000000600037213 */ /* 0x000fe40000000000 */
[----:B---3--:R-:W-:Y:S01]  /*6340*/  FFMA.FTZ R9, R21, -UR17, R42 ;  /* 0x8000001115097c23 */ /* 0x008fe2000801002a */
[----:B------:R-:W-:Y:S01]  /*6350*/  FSEL R93, R7, -INF , !P4 ;  /* 0xff800000075d7808 */ /* 0x000fe20006000000 */
[----:B-1----:R-:W-:Y:S01]  /*6360*/  IMAD.IADD R0, R218, 0x1, -R19 ;  /* 0x00000001da007824 */ /* 0x002fe200078e0a13 */
[----:B------:R1:W3:Y:S01]  /*6370*/  I2F R6, R3 ;  /* 0x0000000300067306 */ /* 0x0002e20000201400 */
[----:B--2---:R-:W-:Y:S01]  /*6380*/  FFMA.FTZ R8, R18, -UR17, R43 ;  /* 0x8000001112087c23 */ /* 0x004fe2000801002b */
[----:B------:R-:W-:Y:S01]  /*6390*/  FSEL R97, R9, -INF , !P5 ;  /* 0xff80000009617808 */ /* 0x000fe20006800000 */
[----:B------:R-:W-:Y:S01]  /*63a0*/  FFMA.FTZ R7, R34, -UR17, R25 ;  /* 0x8000001122077c23 */ /* 0x000fe20008010019 */
[----:B------:R-:W-:Y:S01]  /*63b0*/  IABS R0, R0 ;  /* 0x0000000000007213 */ /* 0x000fe20000000000 */
[----:B-----5:R-:W-:Y:S01]  /*63c0*/  FFMA.FTZ R16, R16, -UR17, R27 ;  /* 0x8000001110107c23 */ /* 0x020fe2000801001b */
[----:B------:R-:W-:-:S02]  /*63d0*/  FSEL R98, R8, -INF , !P2 ;  /* 0xff80000008627808 */ /* 0x000fc40005000000 */
[CC--:B------:R-:W-:Y:S02]  /*63e0*/  ISETP.GE.AND P5, PT, R20.reuse, R220.reuse, PT ;  /* 0x000000dc1400720c */ /* 0x0c0fe40003fa6270 */
[----:B------:R-:W2:Y:S01]  /*63f0*/  I2F R0, R0 ;  /* 0x0000000000007306 */ /* 0x000ea20000201400 */
[----:B------:R-:W-:Y:S02]  /*6400*/  ISETP.GE.AND P4, PT, R19, R220, PT ;  /* 0x000000dc1300720c */ /* 0x000fe40003f86270 */
[C---:B------:R-:W-:Y:S01]  /*6410*/  ISETP.GE.AND P2, PT, R20.reuse, R219, PT ;  /* 0x000000db1400720c */ /* 0x040fe20003f46270 */
[----:B------:R-:W-:Y:S01]  /*6420*/  FFMA.FTZ R12, R33, -UR17, R12 ;  /* 0x80000011210c7c23 */ /* 0x000fe2000801000c */
[CC--:B------:R-:W-:Y:S01]  /*6430*/  ISETP.LT.OR P5, PT, R20.reuse, R217.reuse, P5 ;  /* 0x000000d91400720c */ /* 0x0c0fe20002fa1670 */
[----:B-1----:R-:W-:Y:S01]  /*6440*/  FFMA.FTZ R3, R35, -UR17, R24 ;  /* 0x8000001123037c23 */ /* 0x002fe20008010018 */
[----:B------:R-:W-:Y:S01]  /*6450*/  ISETP.LT.OR P2, PT, R20, R216, P2 ;  /* 0x000000d81400720c */ /* 0x000fe20001741670 */
[----:B---3--:R-:W-:Y:S01]  /*6460*/  FFMA.FTZ R6, R6, -UR17, R14 ;  /* 0x8000001106067c23 */ /* 0x008fe2000801000e */
[----:B------:R-:W-:Y:S01]  /*6470*/  ISETP.LT.OR P4, PT, R19, R217, P4 ;  /* 0x000000d91300720c */ /* 0x000fe20002781670 */
[----:B------:R-:W-:Y:S01]  /*6480*/  FFMA.FTZ R13, R22, -UR17, R13 ;  /* 0x80000011160d7c23 */ /* 0x000fe2000801000d */
[----:B------:R-:W-:Y:S01]  /*6490*/  FSEL R99, R3, -INF , !P1 ;  /* 0xff80000003637808 */ /* 0x000fe20004800000 */
[----:B------:R-:W-:Y:S01]  /*64a0*/  FFMA.FTZ R3, R17, -UR17, R26 ;  /* 0x8000001111037c23 */ /* 0x000fe2000801001a */
[----:B------:R-:W-:-:S02]  /*64b0*/  ISETP.GE.AND P1, PT, R19, R219, PT ;  /* 0x000000db1300720c */ /* 0x000fc40003f26270 */
[----:B------:R-:W-:Y:S01]  /*64c0*/  FSEL R94, R7, -INF , !P6 ;  /* 0xff800000075e7808 */ /* 0x000fe20007000000 */
[----:B--2---:R-:W-:Y:S01]  /*64d0*/  FFMA.FTZ R0, R0, -UR17, R15 ;  /* 0x8000001100007c23 */ /* 0x004fe2000801000f */
[----:B------:R-:W-:Y:S02]  /*64e0*/  FSEL R96, R3, -INF , !P0 ;  /* 0xff80000003607808 */ /* 0x000fe40004000000 */
[----:B------:R-:W-:Y:S02]  /*64f0*/  PLOP3.LUT P0, PT, PT, PT, UP0, 0x80, 0x0 ;  /* 0x000000000000781c */ /* 0x000fe40003f0f008 */
[----:B------:R-:W-:Y:S02]  /*6500*/  ISETP.LT.OR P1, PT, R19, R216, P1 ;  /* 0x000000d81300720c */ /* 0x000fe40000f21670 */
[----:B------:R-:W-:Y:S02]  /*6510*/  FSEL R95, R16, -INF , !P3 ;  /* 0xff800000105f7808 */ /* 0x000fe40005800000 */
[----:B------:R-:W-:-:S02]  /*6520*/  FSEL R128, R12, -INF , !P5 ;  /* 0xff8000000c807808 */ /* 0x000fc40006800000 */
        /* <DEDUP_REMOVED lines=134> */
.L_x_1224:
[----:B------:R-:W-:Y:S05]  /*6d90*/  BSYNC B0 ;  /* 0x0000000000007941 */ /* 0x000fea0003800000 */
.L_x_1223:
[----:B------:R-:W0:Y:S02]  /*6da0*/  LDGDEPBAR ;  /* 0x00000000000079af */ /* 0x000e240000000000 */
.L_x_1222:
[----:B------:R-:W-:Y:S01]  /*6db0*/  FMNMX.FTZ R0, R60, R48, !PT ;  /* 0x000000303c007209 */ /* 0x000fe20007810000 */
[----:B------:R-:W-:Y:S01]  /*6dc0*/  STL [R1+0xf8], R191 ;  /* 0x0000f8bf01007387 */ /* 0x000fe20000100800 */
        /* <DEDUP_REMOVED lines=57> */
[----:B------:R-:W-:-:S02]  /*7160*/  UIADD3 UR4, UR4, 0x1, URZ ;  /* 0x0000000104047890 */ /* 0x000fc4000fffe03f */
[----:B------:R-:W2:Y:S02]  /*7170*/  SHFL.BFLY PT, R6, R0, 0x2, 0x1f ;  /* 0x0c401f0000067f89 */ /* 0x000ea400000e0000 */
[----:B------:R-:W-:Y:S02]  /*7180*/  ULOP3.LUT UR4, UR4, UR25, URZ, 0x3c, !UPT ;  /* 0x0000001904047292 */ /* 0x000fe4000f8e3c3f */
[----:B------:R-:W3:Y:S04]  /*7190*/  SHFL.BFLY PT, R7, R3, 0x2, 0x1f ;  /* 0x0c401f0003077f89 */ /* 0x000ee800000e0000 */
[----:B------:R-:W-:Y:S04]  /*71a0*/  LDSM.16.MT88.4 R80, [R185+0x12000] ;  /* 0x01200000b950783b */ /* 0x000fe80000004200 */
[----:B------:R-:W-:Y:S04]  /*71b0*/  LDSM.16.MT88.4 R76, [R182+0x12000] ;  /* 0x01200000b64c783b */ /* 0x000fe80000004200 */
[----:B------:R-:W-:Y:S01]  /*71c0*/  LDSM.16.MT88.4 R72, [R183+0x12000] ;  /* 0x01200000b748783b */ /* 0x000fe20000004200 */
[----:B--2---:R-:W-:-:S02]  /*71d0*/  FMNMX.FTZ R0, R0, R6, !PT ;  /* 0x0000000600007209 */ /* 0x004fc40007810000 */
[----:B------:R-:W-:Y:S02]  /*71e0*/  LOP3.LUT R6, R102, UR24, RZ, 0x3c, !PT ;  /* 0x0000001866067c12 */ /* 0x000fe4000f8e3cff */
[----:B---3--:R-:W-:Y:S01]  /*71f0*/  FMNMX.FTZ R3, R3, R7, !PT ;  /* 0x0000000703037209 */ /* 0x008fe20007810000 */
[----:B------:R-:W2:Y:S04]  /*7200*/  SHFL.BFLY PT, R132, R0, 0x1, 0x1f ;  /* 0x0c201f0000847f89 */ /* 0x000ea800000e0000 */
[----:B------:R3:W-:Y:S04]  /*7210*/  STL [R1+0xc4], R6 ;  /* 0x0000c40601007387 */ /* 0x0007e80000100800 */
[----:B------:R-:W4:Y:S01]  /*7220*/  SHFL.BFLY PT, R133, R3, 0x1, 0x1f ;  /* 0x0c201f0003857f89 */ /* 0x000f2200000e0000 */
[----:B--2---:R-:W-:-:S04]  /*7230*/  FMNMX.FTZ R132, R0, R132, !PT ;  /* 0x0000008400847209 */ /* 0x004fc80007810000 */
[C---:B------:R-:W-:Y:S01]  /*7240*/  FSETP.NEU.FTZ.AND P1, PT, R132.reuse, -INF , PT ;  /* 0xff8000008400780b */ /* 0x040fe20003f3d000 */
[----:B------:R-:W-:Y:S01]  /*7250*/  FMUL.FTZ R0, R132, c[0x0][0x23c] ;  /* 0x00008f0084007a20 */ /* 0x000fe20000410000 */
[----:B---3--:R-:W-:Y:S02]  /*7260*/  LOP3.LUT R6, R117, R6, RZ, 0x3c, !PT ;  /* 0x0000000675067212 */ /* 0x008fe400078e3cff */
[----:B----4-:R-:W-:Y:S02]  /*7270*/  FMNMX.FTZ R133, R3, R133, !PT ;  /* 0x0000008503857209 */ /* 0x010fe40007810000 */
[----:B------:R-:W-:Y:S01]  /*7280*/  FSEL R0, R0, RZ, P1 ;  /* 0x000000ff00007208 */ /* 0x000fe20000800000 */
[----:B------:R-:W-:Y:S01]  /*7290*/  IMAD.WIDE.U32 R84, R6, -0x2daee0ad, RZ ;  /* 0xd2511f5306547825 */ /* 0x000fe200078e00ff */
[----:B------:R-:W-:Y:S01]  /*72a0*/  LOP3.LUT R6, R89, UR19, RZ, 0x3c, !PT ;  /* 0x0000001359067c12 */ /* 0x000fe2000f8e3cff */
[----:B------:R-:W-:Y:S01]  /*72b0*/  UIADD3 UR19, UR25, 0x646e171e, URZ ;  /* 0x646e171e19137890 */ /* 0x000fe2000fffe03f */
[----:B------:R-:W-:Y:S01]  /*72c0*/  FSETP.NEU.FTZ.AND P1, PT, R133, -INF , PT ;  /* 0xff8000008500780b */ /* 0x000fe20003f3d000 */
[----:B------:R-:W-:Y:S01]  /*72d0*/  FFMA.FTZ R3, R48, c[0x0][0x23c], -R0 ;  /* 0x00008f0030037a23 */ /* 0x000fe20000010800 */
[----:B-1----:R-:W-:Y:S01]  /*72e0*/  LOP3.LUT R8, R85, UR5, R88, 0x96, !PT ;  /* 0x0000000555087c12 */ /* 0x002fe2000f8e9658 */
[----:B------:R-:W-:Y:S01]  /*72f0*/  IMAD.WIDE.U32 R6, R6, -0x326172a9, RZ ;  /* 0xcd9e8d5706067825 */ /* 0x000fe200078e00ff */
[----:B------:R-:W-:Y:S01]  /*7300*/  UIADD3 UR5, UR24, 0x78dde6e4, URZ ;  /* 0x78dde6e418057890 */ /* 0x000fe2000fffe03f */
[----:B------:R-:W-:Y:S02]  /*7310*/  MUFU.EX2 R121, R3 ;  /* 0x0000000300797308 */ /* 0x000fe40000000800 */
[----:B------:R-:W-:Y:S01]  /*7320*/  IMAD.WIDE.U32 R52, R8, -0x326172a9, RZ ;  /* 0xcd9e8d5708347825 */ /* 0x000fe200078e00ff */
[----:B------:R-:W-:-:S03]  /*7330*/  LOP3.LUT R7, R7, UR37, R116, 0x96, !PT ;  /* 0x0000002507077c12 */ /* 0x000fc6000f8e9674 */
[----:B------:R-:W-:Y:S01]  /*7340*/  FFMA.FTZ R8, R60, c[0x0][0x23c], -R0 ;  /* 0x00008f003c087a23 */ /* 0x000fe20000010800 */
[----:B------:R-:W-:Y:S01]  /*7350*/  LOP3.LUT R12, R53, UR36, R6, 0x96, !PT ;  /* 0x00000024350c7c12 */ /* 0x000fe2000f8e9606 */
[----:B------:R-:W-:Y:S02]  /*7360*/  IMAD.WIDE.U32 R6, R7, -0x2daee0ad, RZ ;  /* 0xd2511f5307067825 */ /* 0x000fe400078e00ff */
[----:B------:R1:W2:Y:S02]  /*7370*/  MUFU.EX2 R120, R8 ;  /* 0x0000000800787308 */ /* 0x0002a40000000800 */
[----:B------:R-:W-:Y:S01]  /*7380*/  IMAD.WIDE.U32 R12, R12, -0x2daee0ad, RZ ;  /* 0xd2511f530c0c7825 */ /* 0x000fe200078e00ff */
[----:B------:R-:W-:-:S04]  /*7390*/  LOP3.LUT R7, R7, UR35, R84, 0x96, !PT ;  /* 0x0000002307077c12 */ /* 0x000fc8000f8e9654 */
[----:B------:R-:W-:Y:S01]  /*73a0*/  LOP3.LUT R10, R13, UR33, R6, 0x96, !PT ;  /* 0x000000210d0a7c12 */ /* 0x000fe2000f8e9606 */
[----:B------:R-:W-:-:S04]  /*73b0*/  IMAD.WIDE.U32 R6, R7, -0x326172a9, RZ ;  /* 0xcd9e8d5707067825 */ /* 0x000fc800078e00ff */
[----:B------:R-:W-:Y:S01]  /*73c0*/  IMAD.WIDE.U32 R10, R10, -0x326172a9, RZ ;  /* 0xcd9e8d570a0a7825 */ /* 0x000fe200078e00ff */
[----:B-1----:R-:W-:-:S03]  /*73d0*/  LOP3.LUT R8, R7, UR34, R52, 0x96, !PT ;  /* 0x0000002207087c12 */ /* 0x002fc6000f8e9634 */
[----:B------:R-:W-:Y:S01]  /*73e0*/  FMUL.FTZ R7, R133, c[0x0][0x23c] ;  /* 0x00008f0085077a20 */ /* 0x000fe20000410000 */
[----:B------:R-:W-:Y:S01]  /*73f0*/  LOP3.LUT R6, R11, UR5, R6, 0x96, !PT ;  /* 0x000000050b067c12 */ /* 0x000fe2000f8e9606 */
[----:B------:R-:W-:-:S03]  /*7400*/  IMAD.WIDE.U32 R8, R8, -0x2daee0ad, RZ ;  /* 0xd2511f5308087825 */ /* 0x000fc600078e00ff */
[----:B------:R-:W-:Y:S01]  /*7410*/  FSEL R3, R7, RZ, P1 ;  /* 0x000000ff07037208 */ /* 0x000fe20000800000 */
[----:B------:R-:W-:Y:S01]  /*7420*/  IMAD.WIDE.U32 R86, R6, -0x2daee0ad, RZ ;  /* 0xd2511f5306567825 */ /* 0x000fe200078e00ff */
[----:B------:R-:W-:-:S03]  /*7430*/  LOP3.LUT R9, R9, UR32, R12, 0x96, !PT ;  /* 0x0000002009097c12 */ /* 0x000fc6000f8e960c */
[----:B------:R-:W-:Y:S02]  /*7440*/  FFMA.FTZ R6, R49, c[0x0][0x23c], -R0 ;  /* 0x00008f0031067a23 */ /* 0x000fe40000010800 */
[----:B------:R-:W-:Y:S02]  /*7450*/  FFMA.FTZ R7, R62, c[0x0][0x23c], -R3 ;  /* 0x00008f003e077a23 */ /* 0x000fe40000010803 */
[----:B------:R1:W-:Y:S01]  /*7460*/  MUFU.EX2 R123, R6 ;  /* 0x00000006007b7308 */ /* 0x0003e20000000800 */
[----:B------:R-:W-:-:S04]  /*7470*/  IMAD.WIDE.U32 R54, R9, -0x326172a9, RZ ;  /* 0xcd9e8d5709367825 */ /* 0x000fc800078e00ff */
[--C-:B------:R-:W-:Y:S01]  /*7480*/  FFMA.FTZ R11, R51, c[0x0][0x23c], -R3.reuse ;  /* 0x00008f00330b7a23 */ /* 0x100fe20000010803 */
[----:B------:R-:W-:Y:S01]  /*7490*/  LOP3.LUT R18, R55, UR31, R10, 0x96, !PT ;  /* 0x0000001f37127c12 */ /* 0x000fe2000f8e960a */
[--C-:B------:R-:W-:Y:S01]  /*74a0*/  FFMA.FTZ R10, R50, c[0x0][0x23c], -R3.reuse ;  /* 0x00008f00320a7a23 */ /* 0x100fe20000010803 */
[----:B------:R3:W-:Y:S01]  /*74b0*/  MUFU.EX2 R119, R7 ;  /* 0x0000000700777308 */ /* 0x0007e20000000800 */
[----:B-1----:R-:W-:Y:S01]  /*74c0*/  LOP3.LUT R6, R87, UR29, R8, 0x96, !PT ;  /* 0x0000001d57067c12 */ /* 0x002fe2000f8e9608 */
[----:B------:R-:W-:-:S06]  /*74d0*/  FFMA.FTZ R8, R61, c[0x0][0x23c], -R3 ;  /* 0x00008f003d087a23 */ /* 0x000fcc0000010803 */
[----:B------:R-:W-:Y:S01]  /*74e0*/  MUFU.EX2 R227, R10 ;  /* 0x0000000a00e37308 */ /* 0x000fe20000000800 */
[----:B---3--:R-:W-:-:S07]  /*74f0*/  IMAD.WIDE.U32 R6, R6, -0x326172a9, RZ ;  /* 0xcd9e8d5706067825 */ /* 0x008fce00078e00ff */
[----:B------:R1:W3:Y:S01]  /*7500*/  MUFU.EX2 R170, R8 ;  /* 0x0000000800aa7308 */ /* 0x0002e20000000800 */
[----:B------:R-:W-:Y:S02]  /*7510*/  LOP3.LUT R9, R6, 0xff, RZ, 0xc0, !PT ;  /* 0x000000ff06097812 */ /* 0x000fe400078ec0ff */
[----:B------:R-:W-:-:S05]  /*7520*/  SHF.R.U32.HI R14, RZ, 0x18, R6 ;  /* 0x00000018ff0e7819 */ /* 0x000fca0000011606 */
[----:B------:R4:W2:Y:S01]  /*7530*/  MUFU.EX2 R169, R11 ;  /* 0x0000000b00a97308 */ /* 0x0008a20000000800 */
[----:B-1----:R-:W-:-:S04]  /*7540*/  LOP3.LUT R8, R6, 0xffff, RZ, 0xc0, !PT ;  /* 0x0000ffff06087812 */ /* 0x002fc800078ec0ff */
[----:B------:R-:W-:-:S04]  /*7550*/  SHF.R.U32.HI R8, RZ, 0x8, R8 ;  /* 0x00000008ff087819 */ /* 0x000fc80000011608 */
[----:B------:R-:W-:Y:S01]  /*7560*/  PRMT R17, R9, 0x5410, R8 ;  /* 0x0000541009117816 */ /* 0x000fe20000000008 */
[----:B----4-:R-:W-:Y:S01]  /*7570*/  FFMA.FTZ R11, R56, c[0x0][0x23c], -R0 ;  /* 0x00008f00380b7a23 */ /* 0x010fe20000010800 */
[----:B------:R-:W-:Y:S02]  /*7580*/  LOP3.LUT R8, R7, UR20, R54, 0x96, !PT ;  /* 0x0000001407087c12 */ /* 0x000fe4000f8e9636 */
[----:B------:R-:W-:Y:S01]  /*7590*/  SHF.R.U32.HI R9, RZ, 0x10, R6 ;  /* 0x00000010ff097819 */ /* 0x000fe20000011606 */
[----:B------:R1:W4:Y:S01]  /*75a0*/  MUFU.EX2 R147, R11 ;  /* 0x0000000b00937308 */ /* 0x0003220000000800 */
[----:B------:R-:W-:Y:S02]  /*75b0*/  SHF.R.U32.HI R10, RZ, 0x10, R8 ;  /* 0x00000010ff0a7819 */ /* 0x000fe40000011608 */
[----:B------:R-:W-:Y:S02]  /*75c0*/  LOP3.LUT R12, R9, 0xff, RZ, 0xc0, !PT ;  /* 0x000000ff090c7812 */ /* 0x000fe400078ec0ff */
[----:B------:R-:W-:-:S02]  /*75d0*/  LOP3.LUT R9, R8, 0xffff, RZ, 0xc0, !PT ;  /* 0x0000ffff08097812 */ /* 0x000fc400078ec0ff */
[----:B------:R-:W-:Y:S02]  /*75e0*/  LOP3.LUT R15, R8, 0xff, RZ, 0xc0, !PT ;  /* 0x000000ff080f7812 */ /* 0x000fe400078ec0ff */
[----:B------:R-:W-:Y:S02]  /*75f0*/  SHF.R.U32.HI R13, RZ, 0x18, R8 ;  /* 0x00000018ff0d7819 */ /* 0x000fe40000011608 */
[----:B------:R-:W-:Y:S02]  /*7600*/  LOP3.LUT R8, R10, 0xff, RZ, 0xc0, !PT ;  /* 0x000000ff0a087812 */ /* 0x000fe400078ec0ff */
[----:B------:R-:W-:Y:S02]  /*7610*/  SHF.R.U32.HI R9, RZ, 0x8, R9 ;  /* 0x00000008ff097819 */ /* 0x000fe40000011609 */
[----:B------:R-:W-:Y:S02]  /*7620*/  PRMT R13, R8, 0x5410, R13 ;  /* 0x00005410080d7816 */ /* 0x000fe4000000000d */
[----:B--2---:R-:W-:-:S02]  /*7630*/  F2FP.PACK_AB R8, R121, R120 ;  /* 0x000000787908723e */ /* 0x004fc400000000ff */
[----:B---3--:R-:W-:Y:S02]  /*7640*/  F2FP.PACK_AB R10, R170, R119 ;  /* 0x00000077aa0a723e */ /* 0x008fe400000000ff */
[C---:B------:R-:W-:Y:S02]  /*7650*/  PRMT R88, R8.reuse, 0x7610, R88 ;  /* 0x0000761008587816 */ /* 0x040fe40000000058 */
[----:B------:R-:W-:Y:S01]  /*7660*/  PRMT R87, R8, 0x7632, R87 ;  /* 0x0000763208577816 */ /* 0x000fe20000000057 */
[----:B------:R-:W-:Y:S01]  /*7670*/  FFMA.FTZ R8, R57, c[0x0][0x23c], -R0 ;  /* 0x00008f0039087a23 */ /* 0x000fe20000010800 */
[----:B-1----:R-:W-:Y:S02]  /*7680*/  PRMT R11, R15, 0x5410, R9 ;  /* 0x000054100f0b7816 */ /* 0x002fe40000000009 */
[----:B------:R-:W-:Y:S01]  /*7690*/  F2FP.PACK_AB R5, R227, R169 ;  /* 0x000000a9e305723e */ /* 0x000fe200000000ff */
[----:B------:R1:W-:Y:S01]  /*76a0*/  MUFU.EX2 R171, R8 ;  /* 0x0000000800ab7308 */ /* 0x0003e20000000800 */
[----:B------:R-:W-:-:S02]  /*76b0*/  PRMT R85, R10, 0x7610, R85 ;  /* 0x000076100a557816 */ /* 0x000fc40000000055 */
[----:B------:R-:W-:Y:S01]  /*76c0*/  PRMT R55, R10, 0x7632, R55 ;  /* 0x000076320a377816 */ /* 0x000fe20000000037 */
[----:B------:R-:W-:Y:S01]  /*76d0*/  FFMA.FTZ R10, R58, c[0x0][0x23c], -R3 ;  /* 0x00008f003a0a7a23 */ /* 0x000fe20000010803 */
[C---:B------:R-:W-:Y:S02]  /*76e0*/  PRMT R245, R5.reuse, 0x7610, R245 ;  /* 0x0000761005f57816 */ /* 0x040fe400000000f5 */
[----:B------:R-:W-:Y:S01]  /*76f0*/  PRMT R244, R5, 0x7632, R244 ;  /* 0x0000763205f47816 */ /* 0x000fe200000000f4 */
[--C-:B------:R-:W-:Y:S01]  /*7700*/  HSET2.LE.AND R5, R11, R252.reuse, PT ;  /* 0x000000fc0b057233 */ /* 0x100fe20003803000 */
[----:B------:R-:W-:Y:S01]  /*7710*/  PRMT R4, R85, 0x5410, R55 ;  /* 0x0000541055047816 */ /* 0x000fe20000000037 */
[----:B------:R2:W-:Y:S01]  /*7720*/  MUFU.EX2 R247, R10 ;  /* 0x0000000a00f77308 */ /* 0x0005e20000000800 */
[----:B------:R-:W-:Y:S02]  /*7730*/  PRMT R16, R12, 0x5410, R14 ;  /* 0x000054100c107816 */ /* 0x000fe4000000000e */
[----:B------:R-:W-:Y:S01]  /*7740*/  LOP3.LUT R12, R5, R4, RZ, 0xc0, !PT ;  /* 0x00000004050c7212 */ /* 0x000fe200078ec0ff */
[--C-:B------:R-:W-:Y:S01]  /*7750*/  HSET2.LE.AND R4, R13, R252.reuse, PT ;  /* 0x000000fc0d047233 */ /* 0x100fe20003803000 */
[----:B----4-:R-:W-:Y:S01]  /*7760*/  F2FP.PACK_AB R9, R147, R123 ;  /* 0x0000007b9309723e */ /* 0x010fe200000000ff */
[----:B-1----:R-:W-:Y:S01]  /*7770*/  FFMA.FTZ R8, R38, c[0x0][0x23c], -R0 ;  /* 0x00008f0026087a23 */ /* 0x002fe20000010800 */
[----:B------:R-:W-:-:S02]  /*7780*/  HSET2.LE.AND R5, R17, R252, PT ;  /* 0x000000fc11057233 */ /* 0x000fc40003803000 */
[C---:B------:R-:W-:Y:S01]  /*7790*/  PRMT R235, R9.reuse, 0x7610, R235 ;  /* 0x0000761009eb7816 */ /* 0x040fe200000000eb */
[----:B------:R1:W3:Y:S01]  /*77a0*/  MUFU.EX2 R127, R8 ;  /* 0x00000008007f7308 */ /* 0x0002e20000000800 */
[----:B------:R-:W-:Y:S01]  /*77b0*/  PRMT R234, R9, 0x7632, R234 ;  /* 0x0000763209ea7816 */ /* 0x000fe200000000ea */
[--C-:B------:R-:W-:Y:S02]  /*77c0*/  FFMA.FTZ R9, R59, c[0x0][0x23c], -R3.reuse ;  /* 0x00008f003b097a23 */ /* 0x100fe40000010803 */
[----:B------:R-:W4:Y:S01]  /*77d0*/  LDSM.16.MT88.4 R56, [R185+0x10000] ;  /* 0x01000000b938783b */ /* 0x000f220000004200 */
[----:B--2---:R-:W-:-:S03]  /*77e0*/  FFMA.FTZ R10, R44, c[0x0][0x23c], -R3 ;  /* 0x00008f002c0a7a23 */ /* 0x004fc60000010803 */
[----:B------:R2:W2:Y:S01]  /*77f0*/  MUFU.EX2 R168, R9 ;  /* 0x0000000900a87308 */ /* 0x0004a20000000800 */
[----:B-1----:R-:W-:-:S07]  /*7800*/  FFMA.FTZ R8, R37, c[0x0][0x23c], -R0 ;  /* 0x00008f0025087a23 */ /* 0x002fce0000010800 */
[----:B------:R1:W-:Y:S01]  /*7810*/  MUFU.EX2 R188, R10 ;  /* 0x0000000a00bc7308 */ /* 0x0003e20000000800 */
[----:B--2---:R-:W-:-:S07]  /*7820*/  PRMT R9, R235, 0x5410, R234 ;  /* 0x00005410eb097816 */ /* 0x004fce00000000ea */
[----:B------:R2:W-:Y:S01]  /*7830*/  MUFU.EX2 R126, R8 ;  /* 0x00000008007e7308 */ /* 0x0005e20000000800 */
[----:B-1----:R-:W-:Y:S02]  /*7840*/  FFMA.FTZ R10, R39, c[0x0][0x23c], -R3 ;  /* 0x00008f00270a7a23 */ /* 0x002fe40000010803 */
[----:B------:R-:W-:Y:S05]  /*7850*/  LDSM.16.MT88.4 R36, [R185+0x10800] ;  /* 0x01080000b924783b */ /* 0x000fea0000004200 */
[----:B------:R1:W1:Y:S01]  /*7860*/  MUFU.EX2 R122, R10 ;  /* 0x0000000a007a7308 */ /* 0x0002620000000800 */
[----:B--2---:R-:W-:-:S04]  /*7870*/  PRMT R8, R88, 0x5410, R87 ;  /* 0x0000541058087816 */ /* 0x004fc80000000057 */
[----:B------:R-:W-:Y:S01]  /*7880*/  LOP3.LUT R13, R4, R8, RZ, 0xc0, !PT ;  /* 0x00000008040d7212 */ /* 0x000fe200078ec0ff */
[----:B------:R-:W-:Y:S01]  /*7890*/  HSET2.LE.AND R8, R16, R252, PT ;  /* 0x000000fc10087233 */ /* 0x000fe20003803000 */
[----:B------:R-:W-:-:S04]  /*78a0*/  PRMT R4, R245, 0x5410, R244 ;  /* 0x00005410f5047816 */ /* 0x000fc800000000f4 */
[----:B------:R-:W-:Y:S01]  /*78b0*/  LOP3.LUT R14, R5, R4, RZ, 0xc0, !PT ;  /* 0x00000004050e7212 */ /* 0x000fe200078ec0ff */
[----:B------:R-:W-:Y:S01]  /*78c0*/  IMAD.WIDE.U32 R4, R18, -0x2daee0ad, RZ ;  /* 0xd2511f5312047825 */ /* 0x000fe200078e00ff */
[----:B------:R-:W-:-:S04]  /*78d0*/  LOP3.LUT R15, R8, R9, RZ, 0xc0, !PT ;  /* 0x00000009080f7212 */ /* 0x000fc800078ec0ff */
[----:B------:R-:W-:Y:S02]  /*78e0*/  LOP3.LUT R8, R5, UR19, R86, 0x96, !PT ;  /* 0x0000001305087c12 */ /* 0x000fe4000f8e9656 */
[----:B------:R-:W-:Y:S01]  /*78f0*/  LOP3.LUT R9, R4, 0xffff, RZ, 0xc0, !PT ;  /* 0x0000ffff04097812 */ /* 0x000fe200078ec0ff */
[C---:B------:R-:W-:Y:S01]  /*7900*/  HMMA.16816.F32 R64, R12.reuse, R28, RZ ;  /* 0x0000001c0c40723c */ /* 0x040fe200000018ff */
[C---:B------:R-:W-:Y:S02]  /*7910*/  LOP3.LUT R16, R8.reuse, 0xffff, RZ, 0xc0, !PT ;  /* 0x0000ffff08107812 */ /* 0x040fe400078ec0ff */
[----:B------:R-:W-:Y:S02]  /*7920*/  LOP3.LUT R21, R8, 0xff, RZ, 0xc0, !PT ;  /* 0x000000ff08157812 */ /* 0x000fe400078ec0ff */
[--C-:B------:R-:W-:Y:S02]  /*7930*/  SHF.R.U32.HI R17, RZ, 0x10, R8.reuse ;  /* 0x00000010ff117819 */ /* 0x100fe40000011608 */
[----:B------:R-:W-:Y:S01]  /*7940*/  SHF.R.U32.HI R18, RZ, 0x18, R8 ;  /* 0x00000018ff127819 */ /* 0x000fe20000011608 */
[----:B------:R-:W-:Y:S01]  /*7950*/  HMMA.16816.F32 R60, R12, R30, RZ ;  /* 0x0000001e0c3c723c */ /* 0x000fe200000018ff */
[----:B------:R-:W-:-:S02]  /*7960*/  LOP3.LUT R19, R4, 0xff, RZ, 0xc0, !PT ;  /* 0x000000ff04137812 */ /* 0x000fc400078ec0ff */
[----:B------:R-:W-:Y:S02]  /*7970*/  SHF.R.U32.HI R8, RZ, 0x8, R9 ;  /* 0x00000008ff087819 */ /* 0x000fe40000011609 */
[----:B------:R-:W-:Y:S02]  /*7980*/  SHF.R.U32.HI R11, RZ, 0x10, R4 ;  /* 0x00000010ff0b7819 */ /* 0x000fe40000011604 */
[----:B------:R-:W-:Y:S01]  /*7990*/  PRMT R48, R19, 0x5410, R8 ;  /* 0x0000541013307816 */ /* 0x000fe20000000008 */
[----:B------:R-:W-:Y:S01]  /*79a0*/  FFMA.FTZ R8, R45, c[0x0][0x23c], -R0 ;  /* 0x00008f002d087a23 */ /* 0x000fe20000010800 */
[----:B------:R-:W-:Y:S01]  /*79b0*/  LOP3.LUT R9, R11, 0xff, RZ, 0xc0, !PT ;  /* 0x000000ff0b097812 */ /* 0x000fe200078ec0ff */
[----:B------:R-:W-:Y:S01]  /*79c0*/  HMMA.16816.F32 R28, R12, R26, RZ ;  /* 0x0000001a0c1c723c */ /* 0x000fe200000018ff */
[----:B------:R-:W-:Y:S01]  /*79d0*/  SHF.R.U32.HI R11, RZ, 0x8, R16 ;  /* 0x00000008ff0b7819 */ /* 0x000fe20000011610 */
[----:B------:R2:W2:Y:S01]  /*79e0*/  MUFU.EX2 R246, R8 ;  /* 0x0000000800f67308 */ /* 0x0004a20000000800 */
[----:B------:R-:W-:Y:S01]  /*79f0*/  SHF.R.U32.HI R20, RZ, 0x18, R4 ;  /* 0x00000018ff147819 */ /* 0x000fe20000011604 */
[----:B------:R-:W-:Y:S01]  /*7a00*/  LDSM.16.MT88.4 R44, [R182+0x10800] ;  /* 0x01080000b62c783b */ /* 0x000fe20000004200 */
[----:B------:R-:W-:-:S02]  /*7a10*/  PRMT R11, R21, 0x5410, R11 ;  /* 0x00005410150b7816 */ /* 0x000fc4000000000b */
[----:B-1----:R-:W-:Y:S01]  /*7a20*/  LOP3.LUT R10, R17, 0xff, RZ, 0xc0, !PT ;  /* 0x000000ff110a7812 */ /* 0x002fe200078ec0ff */
[C---:B------:R-:W-:Y:S01]  /*7a30*/  HMMA.16816.F32 R32, R12.reuse, R24, RZ ;  /* 0x000000180c20723c */ /* 0x040fe200000018ff */
[----:B------:R-:W-:Y:S01]  /*7a40*/  PRMT R49, R9, 0x5410, R20 ;  /* 0x0000541009317816 */ /* 0x000fe20000000014 */
[--C-:B------:R-:W-:Y:S01]  /*7a50*/  HSET2.LE.AND R2, R11, R252.reuse, PT ;  /* 0x000000fc0b027233 */ /* 0x100fe20003803000 */
[----:B---3--:R-:W-:Y:S01]  /*7a60*/  F2FP.PACK_AB R9, R127, R171 ;  /* 0x000000ab7f09723e */ /* 0x008fe200000000ff */
[----:B------:R-:W1:Y:S01]  /*7a70*/  LDSM.16.MT88.4 R24, [R184+0x10000] ;  /* 0x01000000b818783b */ /* 0x000e620000004200 */
[----:B------:R-:W-:Y:S02]  /*7a80*/  PRMT R10, R10, 0x5410, R18 ;  /* 0x000054100a0a7816 */ /* 0x000fe40000000012 */
[C---:B------:R-:W-:Y:S01]  /*7a90*/  PRMT R223, R9.reuse, 0x7610, R223 ;  /* 0x0000761009df7816 */ /* 0x040fe200000000df */
[----:B----4-:R-:W-:Y:S01]  /*7aa0*/  HMMA.16816.F32 R20, R12, R56, RZ ;  /* 0x000000380c14723c */ /* 0x010fe200000018ff */
[----:B------:R-:W-:Y:S01]  /*7ab0*/  PRMT R222, R9, 0x7632, R222 ;  /* 0x0000763209de7816 */ /* 0x000fe200000000de */
[--C-:B------:R-:W-:Y:S01]  /*7ac0*/  HSET2.LE.AND R9, R10, R252.reuse, PT ;  /* 0x000000fc0a097233 */ /* 0x100fe20003803000 */
[----:B--2---:R-:W-:Y:S01]  /*7ad0*/  F2FP.PACK_AB R8, R247, R168 ;  /* 0x000000a8f708723e */ /* 0x004fe200000000ff */
[----:B------:R-:W-:-:S03]  /*7ae0*/  HSET2.LE.AND R10, R48, R252, PT ;  /* 0x000000fc300a7233 */ /* 0x000fc60003803000 */
[C---:B------:R-:W-:Y:S01]  /*7af0*/  PRMT R233, R8.reuse, 0x7610, R233 ;  /* 0x0000761008e97816 */ /* 0x040fe200000000e9 */
[----:B------:R-:W-:Y:S01]  /*7b00*/  HMMA.16816.F32 R16, R12, R58, RZ ;  /* 0x0000003a0c10723c */ /* 0x000fe200000018ff */
[----:B------:R-:W-:Y:S02]  /*7b10*/  PRMT R232, R8, 0x7632, R232 ;  /* 0x0000763208e87816 */ /* 0x000fe400000000e8 */
[----:B------:R-:W-:-:S04]  /*7b20*/  F2FP.PACK_AB R8, R122, R188 ;  /* 0x000000bc7a08723e */ /* 0x000fc800000000ff */
[C---:B------:R-:W-:Y:S02]  /*7b30*/  PRMT R221, R8.reuse, 0x7610, R221 ;  /* 0x0000761008dd7816 */ /* 0x040fe400000000dd */
[----:B------:R-:W-:Y:S02]  /*7b40*/  PRMT R215, R8, 0x7632, R215 ;  /* 0x0000763208d77816 */ /* 0x000fe400000000d7 */
[----:B------:R-:W-:Y:S02]  /*7b50*/  F2FP.PACK_AB R8, R246, R126 ;  /* 0x0000007ef608723e */ /* 0x000fe400000000ff */
[----:B------:R-:W-:Y:S02]  /*7b60*/  PRMT R11, R221, 0x5410, R215 ;  /* 0x00005410dd0b7816 */ /* 0x000fe400000000d7 */
[C---:B------:R-:W-:Y:S02]  /*7b70*/  PRMT R214, R8.reuse, 0x7610, R214 ;  /* 0x0000761008d67816 */ /* 0x040fe400000000d6 */
[----:B------:R-:W-:-:S02]  /*7b80*/  PRMT R213, R8, 0x7632, R213 ;  /* 0x0000763208d57816 */ /* 0x000fc400000000d5 */
[----:B------:R-:W-:Y:S02]  /*7b90*/  PRMT R8, R233, 0x5410, R232 ;  /* 0x00005410e9087816 */ /* 0x000fe400000000e8 */
[----:B------:R-:W-:Y:S02]  /*7ba0*/  LOP3.LUT R10, R10, R11, RZ, 0xc0, !PT ;  /* 0x0000000b0a0a7212 */ /* 0x000fe400078ec0ff */
[----:B------:R-:W-:Y:S02]  /*7bb0*/  LOP3.LUT R8, R2, R8, RZ, 0xc0, !PT ;  /* 0x0000000802087212 */ /* 0x000fe400078ec0ff */
[----:B------:R-:W-:Y:S02]  /*7bc0*/  PRMT R2, R223, 0x5410, R222 ;  /* 0x00005410df027816 */ /* 0x000fe400000000de */
[----:B------:R-:W-:Y:S01]  /*7bd0*/  PRMT R11, R214, 0x5410, R213 ;  /* 0x00005410d60b7816 */ /* 0x000fe200000000d5 */
[----:B-1----:R-:W-:Y:S01]  /*7be0*/  HMMA.16816.F32 R56, R12, R24, RZ ;  /* 0x000000180c38723c */ /* 0x002fe200000018ff */
[----:B------:R-:W-:Y:S01]  /*7bf0*/  LOP3.LUT R9, R9, R2, RZ, 0xc0, !PT ;  /* 0x0000000209097212 */ /* 0x000fe200078ec0ff */
[----:B------:R-:W-:-:S02]  /*7c00*/  HSET2.LE.AND R2, R49, R252, PT ;  /* 0x000000fc31027233 */ /* 0x000fc40003803000 */
[----:B------:R-:W-:Y:S03]  /*7c10*/  LDSM.16.MT88.4 R48, [R183+0x12800] ;  /* 0x01280000b730783b */ /* 0x000fe60000004200 */
[----:B------:R-:W-:-:S07]  /*7c20*/  LOP3.LUT R11, R2, R11, RZ, 0xc0, !PT ;  /* 0x0000000b020b7212 */ /* 0x000fce00078ec0ff */
[C---:B------:R-:W-:Y:S08]  /*7c30*/  HMMA.16816.F32 R68, R8.reuse, R42, R28 ;  /* 0x0000002a0844723c */ /* 0x040ff0000000181c */
[C---:B------:R-:W-:Y:S08]  /*7c40*/  HMMA.16816.F32 R20, R8.reuse, R36, R20 ;  /* 0x000000240814723c */ /* 0x040ff00000001814 */
[C---:B------:R-:W-:Y:S01]  /*7c50*/  HMMA.16816.F32 R164, R8.reuse, R44, R64 ;  /* 0x0000002c08a4723c */ /* 0x040fe20000001840 */
[----:B------:R-:W-:Y:S07]  /*7c60*/  LDSM.16.MT88.4 R64, [R184+0x12000] ;  /* 0x01200000b840783b */ /* 0x000fee0000004200 */
[----:B------:R-:W-:Y:S01]  /*7c70*/  HMMA.16816.F32 R148, R8, R46, R60 ;  /* 0x0000002e0894723c */ /* 0x000fe2000000183c */
[----:B------:R-:W1:Y:S01]  /*7c80*/  LDSM.16.MT88.4 R44, [R185+0x12800] ;  /* 0x01280000b92c783b */ /* 0x000e620000004200 */
[----:B------:R-:W-:-:S02]  /*7c90*/  IMAD.MOV.U32 R224, RZ, RZ, R68 ;  /* 0x000000ffffe07224 */ /* 0x000fc400078e0044 */
[----:B------:R-:W-:Y:S01]  /*7ca0*/  IMAD.MOV.U32 R187, RZ, RZ, R69 ;  /* 0x000000ffffbb7224 */ /* 0x000fe200078e0045 */
[----:B------:R-:W-:Y:S01]  /*7cb0*/  LDSM.16.MT88.4 R60, [R182+0x12800] ;  /* 0x01280000b63c783b */ /* 0x000fe20000004200 */
[----:B------:R-:W-:Y:S02]  /*7cc0*/  IMAD.MOV.U32 R186, RZ, RZ, R70 ;  /* 0x000000ffffba7224 */ /* 0x000fe400078e0046 */
[----:B------:R-:W-:Y:S01]  /*7cd0*/  IMAD.MOV.U32 R181, RZ, RZ, R71 ;  /* 0x000000ffffb57224 */ /* 0x000fe200078e0047 */
[----:B------:R-:W-:Y:S01]  /*7ce0*/  HMMA.16816.F32 R16, R8, R38, R16 ;  /* 0x000000260810723c */ /* 0x000fe20000001810 */
[----:B------:R-:W2:Y:S01]  /*7cf0*/  LDSM.16.MT88.4 R68, [R184+0x10800] ;  /* 0x01080000b844783b */ /* 0x000ea20000004200 */
[----:B------:R-:W-:Y:S02]  /*7d00*/  IMAD.MOV.U32 R154, RZ, RZ, R20 ;  /* 0x000000ffff9a7224 */ /* 0x000fe400078e0014 */
[----:B------:R-:W-:Y:S02]  /*7d10*/  IMAD.MOV.U32 R153, RZ, RZ, R22 ;  /* 0x000000ffff997224 */ /* 0x000fe400078e0016 */
[----:B------:R-:W-:-:S02]  /*7d20*/  IMAD.MOV.U32 R152, RZ, RZ, R23 ;  /* 0x000000ffff987224 */ /* 0x000fc400078e0017 */
[----:B------:R-:W-:Y:S01]  /*7d30*/  IMAD.MOV.U32 R160, RZ, RZ, R21 ;  /* 0x000000ffffa07224 */ /* 0x000fe200078e0015 */
[----:B------:R-:W-:Y:S08]  /*7d40*/  HMMA.16816.F32 R156, R8, R40, R32 ;  /* 0x00000028089c723c */ /* 0x000ff00000001820 */
[C---:B------:R-:W-:Y:S07]  /*7d50*/  HMMA.16816.F32 R20, R12.reuse, R80, RZ ;  /* 0x000000500c14723c */ /* 0x040fee00000018ff */
[----:B------:R-:W-:Y:S01]  /*7d60*/  IMAD.MOV.U32 R146, RZ, RZ, R16 ;  /* 0x000000ffff927224 */ /* 0x000fe200078e0010 */
[----:B------:R-:W-:Y:S01]  /*7d70*/  HMMA.16816.F32 R40, R12, R26, RZ ;  /* 0x0000001a0c28723c */ /* 0x000fe200000018ff */
[----:B------:R-:W-:-:S02]  /*7d80*/  IMAD.MOV.U32 R145, RZ, RZ, R17 ;  /* 0x000000ffff917224 */ /* 0x000fc400078e0011 */
[----:B------:R-:W-:Y:S02]  /*7d90*/  IMAD.MOV.U32 R144, RZ, RZ, R18 ;  /* 0x000000ffff907224 */ /* 0x000fe400078e0012 */
[----:B------:R-:W-:-:S03]  /*7da0*/  IMAD.MOV.U32 R139, RZ, RZ, R19 ;  /* 0x000000ffff8b7224 */ /* 0x000fc600078e0013 */
[C---:B------:R-:W-:Y:S08]  /*7db0*/  HMMA.16816.F32 R36, R12.reuse, R76, RZ ;  /* 0x0000004c0c24723c */ /* 0x040ff000000018ff */
[C---:B------:R-:W-:Y:S08]  /*7dc0*/  HMMA.16816.F32 R28, R12.reuse, R72, RZ ;  /* 0x000000480c1c723c */ /* 0x040ff000000018ff */
[----:B------:R-:W-:Y:S08]  /*7dd0*/  HMMA.16816.F32 R16, R12, R82, RZ ;  /* 0x000000520c10723c */ /* 0x000ff000000018ff */
[C---:B-1----:R-:W-:Y:S08]  /*7de0*/  HMMA.16816.F32 R20, R8.reuse, R44, R20 ;  /* 0x0000002c0814723c */ /* 0x042ff00000001814 */
[C---:B--2---:R-:W-:Y:S01]  /*7df0*/  HMMA.16816.F32 R140, R8.reuse, R68, R56 ;  /* 0x00000044088c723c */ /* 0x044fe20000001838 */
[----:B------:R-:W-:Y:S07]  /*7e00*/  LDSM.16.MT88.4 R56, [R183+0x14000] ;  /* 0x01400000b738783b */ /* 0x000fee0000004200 */
[----:B------:R-:W-:Y:S08]  /*7e10*/  HMMA.16816.F32 R228, R8, R70, R40 ;  /* 0x0000004608e4723c */ /* 0x000ff00000001828 */
[----:B------:R-:W-:Y:S01]  /*7e20*/  HMMA.16816.F32 R32, R12, R78, RZ ;  /* 0x0000004e0c20723c */ /* 0x000fe200000018ff */
[----:B------:R-:W-:-:S02]  /*7e30*/  IMAD.MOV.U32 R125, RZ, RZ, R20 ;  /* 0x000000ffff7d7224 */ /* 0x000fc400078e0014 */
[----:B------:R-:W-:Y:S02]  /*7e40*/  IMAD.MOV.U32 R124, RZ, RZ, R21 ;  /* 0x000000ffff7c7224 */ /* 0x000fe400078e0015 */
[----:B------:R-:W-:Y:S02]  /*7e50*/  IMAD.MOV.U32 R190, RZ, RZ, R22 ;  /* 0x000000ffffbe7224 */ /* 0x000fe400078e0016 */
[----:B------:R-:W-:Y:S01]  /*7e60*/  IMAD.MOV.U32 R189, RZ, RZ, R23 ;  /* 0x000000ffffbd7224 */ /* 0x000fe200078e0017 */
[----:B------:R-:W-:Y:S01]  /*7e70*/  HMMA.16816.F32 R24, R12, R74, RZ ;  /* 0x0000004a0c18723c */ /* 0x000fe200000018ff */
[----:B------:R-:W1:Y:S07]  /*7e80*/  LDSM.16.MT88.4 R72, [R182+0x14000] ;  /* 0x01400000b648783b */ /* 0x000e6e0000004200 */
[----:B------:R-:W-:Y:S01]  /*7e90*/  HMMA.16816.F32 R68, R8, R60, R36 ;  /* 0x0000003c0844723c */ /* 0x000fe20000001824 */
[----:B------:R-:W2:Y:S01]  /*7ea0*/  LDSM.16.MT88.4 R36, [R184+0x12800] ;  /* 0x01280000b824783b */ /* 0x000ea20000004200 */
[----:B------:R-:W-:-:S02]  /*7eb0*/  IMAD.MOV.U32 R138, RZ, RZ, R230 ;  /* 0x000000ffff8a7224 */ /* 0x000fc400078e00e6 */
[----:B------:R-:W-:Y:S02]  /*7ec0*/  IMAD.MOV.U32 R137, RZ, RZ, R229 ;  /* 0x000000ffff897224 */ /* 0x000fe400078e00e5 */
[----:B------:R-:W-:Y:S02]  /*7ed0*/  IMAD.MOV.U32 R136, RZ, RZ, R228 ;  /* 0x000000ffff887224 */ /* 0x000fe400078e00e4 */
[----:B------:R-:W-:Y:S01]  /*7ee0*/  HMMA.16816.F32 R40, R8, R48, R28 ;  /* 0x000000300828723c */ /* 0x000fe2000000181c */
[----:B------:R-:W-:-:S06]  /*7ef0*/  IMAD.MOV.U32 R2, RZ, RZ, R231 ;  /* 0x000000ffff027224 */ /* 0x000fcc00078e00e7 */
[----:B------:R-:W-:Y:S01]  /*7f00*/  IMAD.MOV.U32 R48, RZ, RZ, R144 ;  /* 0x000000ffff307224 */ /* 0x000fe200078e0090 */
[----:B------:R-:W-:Y:S01]  /*7f10*/  HMMA.16816.F32 R76, R8, R46, R16 ;  /* 0x0000002e084c723c */ /* 0x000fe20000001810 */
[----:B------:R-:W-:-:S06]  /*7f20*/  IMAD.MOV.U32 R49, RZ, RZ, R139 ;  /* 0x000000ffff317224 */ /* 0x000fcc00078e008b */
[----:B------:R-:W-:Y:S01]  /*7f30*/  IMAD.MOV.U32 R46, RZ, RZ, R137 ;  /* 0x000000ffff2e7224 */ /* 0x000fe200078e0089 */
[C---:B------:R-:W-:Y:S08]  /*7f40*/  HMMA.16816.F32 R20, R12.reuse, R64, RZ ;  /* 0x000000400c14723c */ /* 0x040ff000000018ff */
[----:B------:R-:W-:Y:S01]  /*7f50*/  HMMA.16816.F32 R16, R12, R66, RZ ;  /* 0x000000420c10723c */ /* 0x000fe200000018ff */
[----:B------:R-:W-:-:S02]  /*7f60*/  IMAD.MOV.U32 R30, RZ, RZ, R43 ;  /* 0x000000ffff1e7224 */ /* 0x000fc400078e002b */
[----:B------:R-:W-:Y:S02]  /*7f70*/  IMAD.MOV.U32 R29, RZ, RZ, R42 ;  /* 0x000000ffff1d7224 */ /* 0x000fe400078e002a */
[----:B------:R-:W-:Y:S02]  /*7f80*/  IMAD.MOV.U32 R28, RZ, RZ, R41 ;  /* 0x000000ffff1c7224 */ /* 0x000fe400078e0029 */
[----:B------:R-:W-:Y:S01]  /*7f90*/  IMAD.MOV.U32 R191, RZ, RZ, R40 ;  /* 0x000000ffffbf7224 */ /* 0x000fe200078e0028 */
[----:B------:R-:W-:Y:S01]  /*7fa0*/  HMMA.16816.F32 R60, R8, R62, R32 ;  /* 0x0000003e083c723c */ /* 0x000fe20000001820 */
[----:B------:R-:W3:Y:S01]  /*7fb0*/  LDSM.16.MT88.4 R32, [R182+0x14800] ;  /* 0x01480000b620783b */ /* 0x000ee20000004200 */
[----:B------:R-:W-:Y:S02]  /*7fc0*/  IMAD.MOV.U32 R64, RZ, RZ, R30 ;  /* 0x000000ffff407224 */ /* 0x000fe400078e001e */
[----:B------:R-:W-:Y:S01]  /*7fd0*/  IMAD.MOV.U32 R67, RZ, RZ, R29 ;  /* 0x000000ffff437224 */ /* 0x000fe200078e001d */
[----:B------:R-:W4:Y:S01]  /*7fe0*/  LDSM.16.MT88.4 R40, [R183+0x14800] ;  /* 0x01480000b728783b */ /* 0x000f220000004200 */
[----:B------:R-:W-:-:S02]  /*7ff0*/  IMAD.MOV.U32 R65, RZ, RZ, R28 ;  /* 0x000000ffff417224 */ /* 0x000fc400078e001c */
[----:B-1----:R-:W-:Y:S01]  /*8000*/  HMMA.16816.F32 R28, R12, R72, RZ ;  /* 0x000000480c1c723c */ /* 0x002fe200000018ff */
[----:B------:R-:W-:-:S06]  /*8010*/  IMAD.MOV.U32 R66, RZ, RZ, R154 ;  /* 0x000000ffff427224 */ /* 0x000fcc00078e009a */
[----:B------:R-:W-:Y:S01]  /*8020*/  IMAD.MOV.U32 R73, RZ, RZ, R147 ;  /* 0x000000ffff497224 */ /* 0x000fe200078e0093 */
[----:B--2---:R-:W-:Y:S01]  /*8030*/  HMMA.16816.F32 R248, R8, R36, R20 ;  /* 0x0000002408f8723c */ /* 0x004fe20000001814 */
[----:B------:R-:W-:-:S07]  /*8040*/  IMAD.MOV.U32 R72, RZ, RZ, R138 ;  /* 0x000000ffff487224 */ /* 0x000fce00078e008a */
[C---:B------:R-:W-:Y:S01]  /*8050*/  HMMA.16816.F32 R240, R8.reuse, R38, R16 ;  /* 0x0000002608f0723c */ /* 0x040fe20000001810 */
[----:B------:R-:W1:Y:S07]  /*8060*/  LDSM.16.MT88.4 R36, [R185+0x14000] ;  /* 0x01400000b924783b */ /* 0x000e6e0000004200 */
[----:B------:R-:W-:Y:S07]  /*8070*/  HMMA.16816.F32 R24, R8, R50, R24 ;  /* 0x000000320818723c */ /* 0x000fee0000001818 */
[----:B------:R-:W-:Y:S01]  /*8080*/  IMAD.MOV.U32 R50, RZ, RZ, R146 ;  /* 0x000000ffff327224 */ /* 0x000fe200078e0092 */
[----:B------:R-:W-:Y:S01]  /*8090*/  HMMA.16816.F32 R20, R12, R56, RZ ;  /* 0x000000380c14723c */ /* 0x000fe200000018ff */
[----:B------:R-:W-:-:S06]  /*80a0*/  IMAD.MOV.U32 R51, RZ, RZ, R145 ;  /* 0x000000ffff337224 */ /* 0x000fcc00078e0091 */
[----:B------:R-:W-:Y:S01]  /*80b0*/  IMAD.MOV.U32 R56, RZ, RZ, R153 ;  /* 0x000000ffff387224 */ /* 0x000fe200078e0099 */
[----:B---3--:R-:W-:Y:S01]  /*80c0*/  HMMA.16816.F32 R228, R8, R32, R28 ;  /* 0x0000002008e4723c */ /* 0x008fe2000000181c */
[----:B------:R-:W2:Y:S01]  /*80d0*/  LDSM.16.MT88.4 R28, [R185+0x14800] ;  /* 0x01480000b91c783b */ /* 0x000ea20000004200 */
[----:B------:R-:W-:-:S05]  /*80e0*/  IMAD.MOV.U32 R57, RZ, RZ, R152 ;  /* 0x000000ffff397224 */ /* 0x000fca00078e0098 */
[----:B------:R-:W-:Y:S01]  /*80f0*/  SHF.R.U32.HI R32, RZ, 0x10, R4 ;  /* 0x00000010ff207819 */ /* 0x000fe20000011604 */
[----:B------:R-:W-:Y:S01]  /*8100*/  HMMA.16816.F32 R16, R12, R58, RZ ;  /* 0x0000003a0c10723c */ /* 0x000fe200000018ff */
[----:B------:R-:W-:Y:S02]  /*8110*/  IMAD.MOV.U32 R83, RZ, RZ, R26 ;  /* 0x000000ffff537224 */ /* 0x000fe400078e001a */
[----:B------:R-:W-:Y:S02]  /*8120*/  IMAD.MOV.U32 R82, RZ, RZ, R27 ;  /* 0x000000ffff527224 */ /* 0x000fe400078e001b */
[----:B------:R-:W-:Y:S02]  /*8130*/  IMAD.MOV.U32 R81, RZ, RZ, R24 ;  /* 0x000000ffff517224 */ /* 0x000fe400078e0018 */
[----:B------:R-:W-:Y:S01]  /*8140*/  IMAD.MOV.U32 R80, RZ, RZ, R25 ;  /* 0x000000ffff507224 */ /* 0x000fe200078e0019 */
[----:B----4-:R-:W-:Y:S01]  /*8150*/  HMMA.16816.F32 R236, R8, R40, R20 ;  /* 0x0000002808ec723c */ /* 0x010fe20000001814 */
[----:B------:R-:W-:-:S02]  /*8160*/  IMAD.MOV.U32 R59, RZ, RZ, R160 ;  /* 0x000000ffff3b7224 */ /* 0x000fc400078e00a0 */
[----:B------:R-:W-:-:S05]  /*8170*/  IMAD.MOV.U32 R58, RZ, RZ, R136 ;  /* 0x000000ffff3a7224 */ /* 0x000fca00078e0088 */
[C---:B------:R-:W-:Y:S07]  /*8180*/  HMMA.16816.F32 R24, R12.reuse, R74, RZ ;  /* 0x0000004a0c18723c */ /* 0x040fee00000018ff */
[----:B------:R-:W-:Y:S01]  /*8190*/  IMAD.MOV.U32 R75, RZ, RZ, R2 ;  /* 0x000000ffff4b7224 */ /* 0x000fe200078e0002 */
[----:B-1----:R-:W-:Y:S01]  /*81a0*/  HMMA.16816.F32 R20, R12, R36, RZ ;  /* 0x000000240c14723c */ /* 0x002fe200000018ff */
[----:B------:R-:W-:Y:S01]  /*81b0*/  LOP3.LUT R2, R89, UR4, RZ, 0x3c, !PT ;  /* 0x0000000459027c12 */ /* 0x000fe2000f8e3cff */
[----:B------:R-:W-:-:S05]  /*81c0*/  IMAD.MOV.U32 R74, RZ, RZ, R122 ;  /* 0x000000ffff4a7224 */ /* 0x000fca00078e007a */
[----:B------:R-:W-:Y:S01]  /*81d0*/  LOP3.LUT R37, R4, 0xffff, RZ, 0xc0, !PT ;  /* 0x0000ffff04257812 */ /* 0x000fe200078ec0ff */
[C---:B------:R-:W-:Y:S07]  /*81e0*/  HMMA.16816.F32 R160, R8.reuse, R42, R16 ;  /* 0x0000002a08a0723c */ /* 0x040fee0000001810 */
[----:B------:R-:W-:Y:S01]  /*81f0*/  IMAD.WIDE.U32 R16, R2, -0x326172a9, RZ ;  /* 0xcd9e8d5702107825 */ /* 0x000fe200078e00ff */
[----:B------:R-:W-:Y:S04]  /*8200*/  HMMA.16816.F32 R152, R8, R34, R24 ;  /* 0x000000220898723c */ /* 0x000fe80000001818 */
[----:B------:R-:W-:-:S02]  /*8210*/  LOP3.LUT R17, R17, UR37, R116, 0x96, !PT ;  /* 0x0000002511117c12 */ /* 0x000fc4000f8e9674 */
[----:B------:R-:W-:Y:S02]  /*8220*/  LOP3.LUT R2, R53, UR36, R16, 0x96, !PT ;  /* 0x0000002435027c12 */ /* 0x000fe4000f8e9610 */
[----:B------:R-:W-:Y:S01]  /*8230*/  HMMA.16816.F32 R24, R12, R38, RZ ;  /* 0x000000260c18723c */ /* 0x000fe200000018ff */
[----:B------:R-:W-:-:S05]  /*8240*/  IMAD.WIDE.U32 R16, R17, -0x2daee0ad, RZ ;  /* 0xd2511f5311107825 */ /* 0x000fca00078e00ff */
[----:B------:R-:W-:Y:S01]  /*8250*/  LOP3.LUT R17, R17, UR35, R84, 0x96, !PT ;  /* 0x0000002311117c12 */ /* 0x000fe2000f8e9654 */
[----:B------:R-:W-:Y:S01]  /*8260*/  IMAD.MOV.U32 R84, RZ, RZ, R127 ;  /* 0x000000ffff547224 */ /* 0x000fe200078e007f */
[----:B--2---:R-:W-:Y:S01]  /*8270*/  HMMA.16816.F32 R144, R8, R28, R20 ;  /* 0x0000001c0890723c */ /* 0x004fe20000001814 */
[----:B------:R-:W-:-:S06]  /*8280*/  LOP3.LUT R38, R6, 0xffff, RZ, 0xc0, !PT ;  /* 0x0000ffff06267812 */ /* 0x000fcc00078ec0ff */
[----:B------:R-:W-:Y:S01]  /*8290*/  IMAD.WIDE.U32 R20, R2, -0x2daee0ad, RZ ;  /* 0xd2511f5302147825 */ /* 0x000fe200078e00ff */
[----:B------:R-:W-:-:S04]  /*82a0*/  SHF.R.U32.HI R29, RZ, 0x10, R6 ;  /* 0x00000010ff1d7819 */ /* 0x000fc80000011606 */
[----:B------:R-:W-:Y:S01]  /*82b0*/  LOP3.LUT R2, R21, UR33, R16, 0x96, !PT ;  /* 0x0000002115027c12 */ /* 0x000fe2000f8e9610 */
[----:B------:R-:W-:-:S03]  /*82c0*/  IMAD.WIDE.U32 R16, R17, -0x326172a9, RZ ;  /* 0xcd9e8d5711107825 */ /* 0x000fc600078e00ff */
[----:B------:R-:W-:Y:S01]  /*82d0*/  HMMA.16816.F32 R136, R8, R30, R24 ;  /* 0x0000001e0888723c */ /* 0x000fe20000001818 */
[----:B------:R-:W-:Y:S01]  /*82e0*/  IMAD.WIDE.U32 R18, R2, -0x326172a9, RZ ;  /* 0xcd9e8d5702127825 */ /* 0x000fe200078e00ff */
[----:B------:R-:W-:-:S04]  /*82f0*/  LOP3.LUT R2, R17, UR34, R52, 0x96, !PT ;  /* 0x0000002211027c12 */ /* 0x000fc8000f8e9634 */
[----:B------:R-:W-:Y:S02]  /*8300*/  LOP3.LUT R22, R19, UR5, R16, 0x96, !PT ;  /* 0x0000000513167c12 */ /* 0x000fe4000f8e9610 */
[----:B------:R-:W-:Y:S02]  /*8310*/  LOP3.LUT R24, R17, UR34, R52, 0x96, !PT ;  /* 0x0000002211187c12 */ /* 0x000fe4000f8e9634 */
[----:B------:R-:W-:Y:S01]  /*8320*/  LOP3.LUT R21, R19, UR5, R16, 0x96, !PT ;  /* 0x0000000513157c12 */ /* 0x000fe2000f8e9610 */
[----:B------:R-:W-:Y:S01]  /*8330*/  IMAD.WIDE.U32 R16, R2, -0x2daee0ad, RZ ;  /* 0xd2511f5302107825 */ /* 0x000fe200078e00ff */
[----:B------:R-:W-:Y:S02]  /*8340*/  LOP3.LUT R19, R7, UR20, R54, 0x96, !PT ;  /* 0x0000001407137c12 */ /* 0x000fe4000f8e9636 */
[----:B------:R-:W-:Y:S01]  /*8350*/  LOP3.LUT R26, R6, 0xff, RZ, 0xc0, !PT ;  /* 0x000000ff061a7812 */ /* 0x000fe200078ec0ff */
[----:B------:R-:W-:Y:S01]  /*8360*/  IMAD.WIDE.U32 R22, R22, -0x2daee0ad, RZ ;  /* 0xd2511f5316167825 */ /* 0x000fe200078e00ff */
[----:B------:R-:W-:-:S02]  /*8370*/  LOP3.LUT R17, R17, UR32, R20, 0x96, !PT ;  /* 0x0000002011117c12 */ /* 0x000fc4000f8e9614 */
[----:B------:R-:W-:Y:S01]  /*8380*/  SHF.R.U32.HI R25, RZ, 0x18, R6 ;  /* 0x00000018ff197819 */ /* 0x000fe20000011606 */
[----:B------:R-:W-:Y:S01]  /*8390*/  IMAD R2, R24, -0x2daee0ad, RZ ;  /* 0xd2511f5318027824 */ /* 0x000fe200078e02ff */
[----:B------:R-:W-:Y:S01]  /*83a0*/  LOP3.LUT R16, R23, UR29, R16, 0x96, !PT ;  /* 0x0000001d17107c12 */ /* 0x000fe2000f8e9610 */
[----:B------:R-:W-:Y:S01]  /*83b0*/  IMAD.WIDE.U32 R30, R21, -0x2daee0ad, RZ ;  /* 0xd2511f53151e7825 */ /* 0x000fe200078e00ff */
[----:B------:R-:W-:Y:S02]  /*83c0*/  ISETP.GE.U32.AND P3, PT, R118, R25, PT ;  /* 0x000000197600720c */ /* 0x000fe40003f66070 */
[----:B------:R-:W-:Y:S01]  /*83d0*/  LOP3.LUT R25, R4, 0xff, RZ, 0xc0, !PT ;  /* 0x000000ff04197812 */ /* 0x000fe200078ec0ff */
[----:B------:R-:W-:Y:S01]  /*83e0*/  IMAD.WIDE.U32 R6, R16, -0x326172a9, RZ ;  /* 0xcd9e8d5710067825 */ /* 0x000fe200078e00ff */
[----:B------:R-:W-:Y:S02]  /*83f0*/  LOP3.LUT R20, R31, UR29, R2, 0x96, !PT ;  /* 0x0000001d1f147c12 */ /* 0x000fe4000f8e9602 */
[----:B------:R-:W-:Y:S01]  /*8400*/  ISETP.GE.U32.AND P6, PT, R118, R26, PT ;  /* 0x0000001a7600720c */ /* 0x000fe20003fc6070 */
[----:B------:R-:W-:Y:S01]  /*8410*/  IMAD.WIDE.U32 R16, R17, -0x326172a9, RZ ;  /* 0xcd9e8d5711107825 */ /* 0x000fe200078e00ff */
[----:B------:R-:W-:-:S02]  /*8420*/  LOP3.LUT R23, R6, 0xff, RZ, 0xc0, !PT ;  /* 0x000000ff06177812 */ /* 0x000fc400078ec0ff */
[----:B------:R-:W-:Y:S02]  /*8430*/  LOP3.LUT R27, R6, 0xffff, RZ, 0xc0, !PT ;  /* 0x0000ffff061b7812 */ /* 0x000fe400078ec0ff */
[--C-:B------:R-:W-:Y:S01]  /*8440*/  SHF.R.U32.HI R24, RZ, 0x10, R6.reuse ;  /* 0x00000010ff187819 */ /* 0x100fe20000011606 */
[----:B------:R-:W-:Y:S01]  /*8450*/  @!P3 HADD2 R113, -R234.H0_H0, -RZ.H0_H0 ;  /* 0xa00000ffea71b230 */ /* 0x000fe20000000900 */
[----:B------:R-:W-:Y:S02]  /*8460*/  SHF.R.U32.HI R21, RZ, 0x18, R6 ;  /* 0x00000018ff157819 */ /* 0x000fe40000011606 */
[----:B------:R-:W-:Y:S01]  /*8470*/  LOP3.LUT R2, R7, UR20, R16, 0x96, !PT ;  /* 0x0000001407027c12 */ /* 0x000fe2000f8e9610 */
[----:B------:R-:W-:Y:S01]  /*8480*/  IMAD.WIDE.U32 R6, R20, -0x326172a9, RZ ;  /* 0xcd9e8d5714067825 */ /* 0x000fe200078e00ff */
[C-C-:B------:R-:W-:Y:S01]  /*8490*/  LOP3.LUT R28, R17.reuse, UR31, R18.reuse, 0x96, !PT ;  /* 0x0000001f111c7c12 */ /* 0x140fe2000f8e9612 */
[----:B------:R-:W-:Y:S01]  /*84a0*/  @!P6 HADD2 R110, -R245.H0_H0, -RZ.H0_H0 ;  /* 0xa00000fff56ee230 */ /* 0x000fe20000000900 */
[----:B------:R-:W-:-:S02]  /*84b0*/  LOP3.LUT R36, R17, UR31, R18, 0x96, !PT ;  /* 0x0000001f11247c12 */ /* 0x000fc4000f8e9612 */
[----:B------:R-:W-:Y:S02]  /*84c0*/  LOP3.LUT R16, R7, UR20, R16, 0x96, !PT ;  /* 0x0000001407107c12 */ /* 0x000fe4000f8e9610 */
[----:B------:R-:W-:Y:S01]  /*84d0*/  LOP3.LUT R31, R6, 0xffff, RZ, 0xc0, !PT ;  /* 0x0000ffff061f7812 */ /* 0x000fe200078ec0ff */
[----:B------:R-:W-:Y:S01]  /*84e0*/  FFMA.FTZ R7, R92, c[0x0][0x23c], -R3 ;  /* 0x00008f005c077a23 */ /* 0x000fe20000010803 */
[----:B------:R-:W-:Y:S02]  /*84f0*/  LOP3.LUT R17, R2, 0xff, RZ, 0xc0, !PT ;  /* 0x000000ff02117812 */ /* 0x000fe400078ec0ff */
[----:B------:R-:W-:Y:S01]  /*8500*/  LOP3.LUT R33, R6, 0xff, RZ, 0xc0, !PT ;  /* 0x000000ff06217812 */ /* 0x000fe200078ec0ff */
[----:B------:R1:W-:Y:S01]  /*8510*/  MUFU.EX2 R45, R7 ;  /* 0x00000007002d7308 */ /* 0x0003e20000000800 */
[----:B------:R-:W-:Y:S01]  /*8520*/  ISETP.GE.U32.AND P2, PT, R118, R17, PT ;  /* 0x000000117600720c */ /* 0x000fe20003f46070 */
[----:B------:R-:W-:Y:S01]  /*8530*/  FFMA.FTZ R17, R97, c[0x0][0x23c], -R0 ;  /* 0x00008f0061117a23 */ /* 0x000fe20000010800 */
[----:B------:R-:W-:-:S02]  /*8540*/  SHF.R.U32.HI R35, RZ, 0x10, R6 ;  /* 0x00000010ff237819 */ /* 0x000fc40000011606 */
[----:B------:R-:W-:Y:S02]  /*8550*/  SHF.R.U32.HI R34, RZ, 0x18, R6 ;  /* 0x00000018ff227819 */ /* 0x000fe40000011606 */
[----:B------:R-:W-:Y:S02]  /*8560*/  LOP3.LUT R6, R5, UR19, R86, 0x96, !PT ;  /* 0x0000001305067c12 */ /* 0x000fe4000f8e9656 */
[----:B------:R-:W-:Y:S01]  /*8570*/  SHF.R.U32.HI R18, RZ, 0x18, R4 ;  /* 0x00000018ff127819 */ /* 0x000fe20000011604 */
[----:B------:R-:W-:Y:S01]  /*8580*/  FFMA.FTZ R4, R101, c[0x0][0x23c], -R0 ;  /* 0x00008f0065047a23 */ /* 0x000fe20000010800 */
[C---:B------:R-:W-:Y:S02]  /*8590*/  ISETP.GE.U32.AND P4, PT, R118.reuse, R23, PT ;  /* 0x000000177600720c */ /* 0x040fe40003f86070 */
[----:B------:R-:W-:Y:S01]  /*85a0*/  ISETP.GE.U32.AND P5, PT, R118, R21, PT ;  /* 0x000000157600720c */ /* 0x000fe20003fa6070 */
[----:B------:R2:W-:Y:S01]  /*85b0*/  MUFU.EX2 R89, R4 ;  /* 0x0000000400597308 */ /* 0x0005e20000000800 */
[----:B------:R-:W-:Y:S01]  /*85c0*/  @!P6 PRMT R245, R110, 0x5410, RZ ;  /* 0x000054106ef5e816 */ /* 0x000fe200000000ff */
[----:B-1----:R-:W-:Y:S01]  /*85d0*/  FFMA.FTZ R7, R91, c[0x0][0x23c], -R3 ;  /* 0x00008f005b077a23 */ /* 0x002fe20000010803 */
[----:B------:R-:W-:-:S05]  /*85e0*/  @!P3 PRMT R234, R113, 0x5410, RZ ;  /* 0x0000541071eab816 */ /* 0x000fca00000000ff */
[----:B------:R1:W3:Y:S01]  /*85f0*/  MUFU.EX2 R47, R7 ;  /* 0x00000007002f7308 */ /* 0x0002e20000000800 */
[----:B--2---:R-:W-:-:S07]  /*8600*/  FFMA.FTZ R4, R90, c[0x0][0x23c], -R0 ;  /* 0x00008f005a047a23 */ /* 0x004fce0000010800 */
[----:B------:R2:W4:Y:S01]  /*8610*/  MUFU.EX2 R44, R4 ;  /* 0x00000004002c7308 */ /* 0x0005220000000800 */
[----:B-1----:R-:W-:Y:S02]  /*8620*/  LOP3.LUT R7, R2, 0xffff, RZ, 0xc0, !PT ;  /* 0x0000ffff02077812 */ /* 0x002fe400078ec0ff */
[----:B---3--:R-:W-:Y:S02]  /*8630*/  F2FP.PACK_AB R5, R47, R45 ;  /* 0x0000002d2f05723e */ /* 0x008fe400000000ff */
[----:B------:R-:W-:Y:S02]  /*8640*/  SHF.R.U32.HI R7, RZ, 0x8, R7 ;  /* 0x00000008ff077819 */ /* 0x000fe40000011607 */
[----:B------:R-:W-:Y:S02]  /*8650*/  PRMT R212, R5, 0x7610, R212 ;  /* 0x0000761005d47816 */ /* 0x000fe400000000d4 */
[----:B------:R-:W-:Y:S02]  /*8660*/  LOP3.LUT R7, R7, 0xffff, RZ, 0xc0, !PT ;  /* 0x0000ffff07077812 */ /* 0x000fe400078ec0ff */
[----:B------:R-:W-:Y:S01]  /*8670*/  PRMT R211, R5, 0x7632, R211 ;  /* 0x0000763205d37816 */ /* 0x000fe200000000d3 */
[----:B------:R-:W-:Y:S01]  /*8680*/  @!P2 HADD2 R90, -R212.H0_H0, -RZ.H0_H0 ;  /* 0xa00000ffd45aa230 */ /* 0x000fe20000000900 */
[----:B------:R-:W-:-:S02]  /*8690*/  ISETP.GE.U32.AND P1, PT, R118, R7, PT ;  /* 0x000000077600720c */ /* 0x000fc40003f26070 */
[--C-:B--2---:R-:W-:Y:S02]  /*86a0*/  SHF.R.U32.HI R4, RZ, 0x18, R2.reuse ;  /* 0x00000018ff047819 */ /* 0x104fe40000011602 */
[----:B------:R-:W-:Y:S02]  /*86b0*/  PRMT R42, R212, 0x5410, R211 ;  /* 0x00005410d42a7816 */ /* 0x000fe400000000d3 */
[----:B------:R-:W-:Y:S02]  /*86c0*/  @!P2 PRMT R212, R90, 0x5410, RZ ;  /* 0x000054105ad4a816 */ /* 0x000fe400000000ff */
[----:B------:R-:W-:Y:S01]  /*86d0*/  ISETP.GE.U32.AND P2, PT, R118, R4, PT ;  /* 0x000000047600720c */ /* 0x000fe20003f46070 */
[----:B------:R-:W-:Y:S01]  /*86e0*/  FFMA.FTZ R4, R100, c[0x0][0x23c], -R3 ;  /* 0x00008f0064047a23 */ /* 0x000fe20000010803 */
[----:B------:R-:W-:-:S03]  /*86f0*/  SHF.R.U32.HI R2, RZ, 0x10, R2 ;  /* 0x00000010ff027819 */ /* 0x000fc60000011602 */
[----:B------:R-:W-:Y:S01]  /*8700*/  @!P1 HADD2 R91, -R211.H0_H0, -RZ.H0_H0 ;  /* 0xa00000ffd35b9230 */ /* 0x000fe20000000900 */
[----:B------:R1:W-:Y:S01]  /*8710*/  MUFU.EX2 R86, R4 ;  /* 0x0000000400567308 */ /* 0x0003e20000000800 */
[----:B------:R-:W-:-:S03]  /*8720*/  LOP3.LUT R2, R2, 0xff, RZ, 0xc0, !PT ;  /* 0x000000ff02027812 */ /* 0x000fc600078ec0ff */
[----:B------:R-:W-:Y:S02]  /*8730*/  @!P1 PRMT R211, R91, 0x5410, RZ ;  /* 0x000054105bd39816 */ /* 0x000fe400000000ff */
[----:B------:R-:W-:Y:S02]  /*8740*/  ISETP.GE.U32.AND P1, PT, R118, R2, PT ;  /* 0x000000027600720c */ /* 0x000fe40003f26070 */
[----:B----4-:R-:W-:-:S04]  /*8750*/  F2FP.PACK_AB R2, R44, R89 ;  /* 0x000000592c02723e */ /* 0x010fc800000000ff */
[C---:B------:R-:W-:Y:S02]  /*8760*/  PRMT R210, R2.reuse, 0x7632, R210 ;  /* 0x0000763202d27816 */ /* 0x040fe400000000d2 */
[----:B------:R-:W-:Y:S01]  /*8770*/  PRMT R180, R2, 0x7610, R180 ;  /* 0x0000761002b47816 */ /* 0x000fe200000000b4 */
[----:B-1----:R-:W-:Y:S02]  /*8780*/  FFMA.FTZ R4, R93, c[0x0][0x23c], -R3 ;  /* 0x00008f005d047a23 */ /* 0x002fe40000010803 */
[----:B------:R-:W-:Y:S01]  /*8790*/  @!P2 HADD2 R92, -R210.H0_H0, -RZ.H0_H0 ;  /* 0xa00000ffd25ca230 */ /* 0x000fe20000000900 */
[----:B------:R-:W-:Y:S01]  /*87a0*/  LOP3.LUT R2, R24, 0xff, RZ, 0xc0, !PT ;  /* 0x000000ff18027812 */ /* 0x000fe200078ec0ff */
[----:B------:R-:W-:Y:S01]  /*87b0*/  @!P1 HADD2 R93, -R180.H0_H0, -RZ.H0_H0 ;  /* 0xa00000ffb45d9230 */ /* 0x000fe20000000900 */
[----:B------:R1:W2:Y:S01]  /*87c0*/  MUFU.EX2 R91, R4 ;  /* 0x00000004005b7308 */ /* 0x0002a20000000800 */
[----:B------:R-:W-:Y:S02]  /*87d0*/  PRMT R53, R180, 0x5410, R210 ;  /* 0x00005410b4357816 */ /* 0x000fe400000000d2 */
[----:B------:R-:W-:Y:S01]  /*87e0*/  @!P2 PRMT R210, R92, 0x5410, RZ ;  /* 0x000054105cd2a816 */ /* 0x000fe200000000ff */
[----:B------:R-:W-:Y:S01]  /*87f0*/  IMAD.MOV.U32 R92, RZ, RZ, R75 ;  /* 0x000000ffff5c7224 */ /* 0x000fe200078e004b */
[----:B------:R-:W-:Y:S01]  /*8800*/  ISETP.GE.U32.AND P2, PT, R118, R2, PT ;  /* 0x000000027600720c */ /* 0x000fe20003f46070 */
[----:B------:R-:W-:Y:S01]  /*8810*/  IMAD.MOV.U32 R75, RZ, RZ, R126 ;  /* 0x000000ffff4b7224 */ /* 0x000fe200078e007e */
[----:B------:R-:W-:-:S02]  /*8820*/  SHF.R.U32.HI R2, RZ, 0x8, R27 ;  /* 0x00000008ff027819 */ /* 0x000fc4000001161b */
[----:B------:R-:W-:Y:S01]  /*8830*/  @!P1 PRMT R180, R93, 0x5410, RZ ;  /* 0x000054105db49816 */ /* 0x000fe200000000ff */
[----:B------:R-:W-:Y:S01]  /*8840*/  IMAD.MOV.U32 R93, RZ, RZ, R72 ;  /* 0x000000ffff5d7224 */ /* 0x000fe200078e0048 */
[----:B------:R-:W-:Y:S01]  /*8850*/  LOP3.LUT R2, R2, 0xffff, RZ, 0xc0, !PT ;  /* 0x0000ffff02027812 */ /* 0x000fe200078ec0ff */
[----:B------:R-:W-:Y:S02]  /*8860*/  IMAD.MOV.U32 R72, RZ, RZ, R46 ;  /* 0x000000ffff487224 */ /* 0x000fe400078e002e */
[----:B------:R-:W-:Y:S01]  /*8870*/  MUFU.EX2 R46, R17 ;  /* 0x00000011002e7308 */ /* 0x000fe20000000800 */
[----:B------:R-:W-:Y:S01]  /*8880*/  ISETP.GE.U32.AND P1, PT, R118, R2, PT ;  /* 0x000000027600720c */ /* 0x000fe20003f26070 */
[----:B-1----:R-:W-:Y:S01]  /*8890*/  IMAD.WIDE.U32 R4, R28, -0x2daee0ad, RZ ;  /* 0xd2511f531c047825 */ /* 0x002fe200078e00ff */
[----:B--2---:R-:W-:-:S04]  /*88a0*/  F2FP.PACK_AB R7, R91, R86 ;  /* 0x000000565b07723e */ /* 0x004fc800000000ff */
[C---:B------:R-:W-:Y:S02]  /*88b0*/  PRMT R179, R7.reuse, 0x7610, R179 ;  /* 0x0000761007b37816 */ /* 0x040fe400000000b3 */
[----:B------:R-:W-:Y:S01]  /*88c0*/  PRMT R178, R7, 0x7632, R178 ;  /* 0x0000763207b27816 */ /* 0x000fe200000000b2 */
[----:B------:R-:W-:Y:S01]  /*88d0*/  FFMA.FTZ R7, R98, c[0x0][0x23c], -R0 ;  /* 0x00008f0062077a23 */ /* 0x000fe20000010800 */
[----:B------:R-:W-:Y:S01]  /*88e0*/  LOP3.LUT R2, R5, UR19, R22, 0x96, !PT ;  /* 0x0000001305027c12 */ /* 0x000fe2000f8e9616 */
[----:B------:R-:W-:Y:S01]  /*88f0*/  @!P4 HADD2 R98, -R179.H0_H0, -RZ.H0_H0 ;  /* 0xa00000ffb362c230 */ /* 0x000fe20000000900 */
[----:B------:R-:W-:Y:S01]  /*8900*/  PRMT R52, R179, 0x5410, R178 ;  /* 0x00005410b3347816 */ /* 0x000fe200000000b2 */
[----:B------:R1:W2:Y:S01]  /*8910*/  MUFU.EX2 R90, R7 ;  /* 0x00000007005a7308 */ /* 0x0002a20000000800 */
[----:B------:R-:W-:Y:S01]  /*8920*/  @!P1 HADD2 R97, -R178.H0_H0, -RZ.H0_H0 ;  /* 0xa00000ffb2619230 */ /* 0x000fe20000000900 */
[----:B------:R-:W3:Y:S01]  /*8930*/  LDSM.16.MT88.4 R20, [R184+0x14000] ;  /* 0x01400000b814783b */ /* 0x000ee20000004200 */
[----:B------:R-:W-:-:S02]  /*8940*/  @!P4 PRMT R179, R98, 0x5410, RZ ;  /* 0x0000541062b3c816 */ /* 0x000fc400000000ff */
[----:B------:R-:W-:Y:S02]  /*8950*/  SHF.R.U32.HI R28, RZ, 0x10, R4 ;  /* 0x00000010ff1c7819 */ /* 0x000fe40000011604 */
[----:B------:R-:W-:Y:S02]  /*8960*/  @!P1 PRMT R178, R97, 0x5410, RZ ;  /* 0x0000541061b29816 */ /* 0x000fe400000000ff */
[----:B-1----:R-:W-:Y:S02]  /*8970*/  SHF.R.U32.HI R7, RZ, 0x10, R2 ;  /* 0x00000010ff077819 */ /* 0x002fe40000011602 */
[----:B--2---:R-:W-:Y:S02]  /*8980*/  F2FP.PACK_AB R17, R90, R46 ;  /* 0x0000002e5a11723e */ /* 0x004fe400000000ff */
[----:B------:R-:W-:Y:S02]  /*8990*/  LOP3.LUT R7, R7, 0xff, RZ, 0xc0, !PT ;  /* 0x000000ff07077812 */ /* 0x000fe400078ec0ff */
[----:B------:R-:W-:-:S02]  /*89a0*/  PRMT R177, R17, 0x7632, R177 ;  /* 0x0000763211b17816 */ /* 0x000fc400000000b1 */
[----:B------:R-:W-:Y:S02]  /*89b0*/  ISETP.GE.U32.AND P4, PT, R118, R7, PT ;  /* 0x000000077600720c */ /* 0x000fe40003f86070 */
[----:B------:R-:W-:Y:S02]  /*89c0*/  LOP3.LUT R7, R2, 0xff, RZ, 0xc0, !PT ;  /* 0x000000ff02077812 */ /* 0x000fe400078ec0ff */
[----:B------:R-:W-:Y:S02]  /*89d0*/  PRMT R176, R17, 0x7610, R176 ;  /* 0x0000761011b07816 */ /* 0x000fe400000000b0 */
[----:B------:R-:W-:Y:S01]  /*89e0*/  ISETP.GE.U32.AND P1, PT, R118, R7, PT ;  /* 0x000000077600720c */ /* 0x000fe20003f26070 */
[----:B------:R-:W-:Y:S01]  /*89f0*/  FFMA.FTZ R7, R99, c[0x0][0x23c], -R3 ;  /* 0x00008f0063077a23 */ /* 0x000fe20000010803 */
[----:B------:R-:W-:Y:S01]  /*8a00*/  @!P5 HADD2 R99, -R177.H0_H0, -RZ.H0_H0 ;  /* 0xa00000ffb163d230 */ /* 0x000fe20000000900 */
[----:B------:R-:W-:Y:S02]  /*8a10*/  PRMT R43, R176, 0x5410, R177 ;  /* 0x00005410b02b7816 */ /* 0x000fe400000000b1 */
[----:B------:R1:W-:Y:S01]  /*8a20*/  MUFU.EX2 R98, R7 ;  /* 0x0000000700627308 */ /* 0x0003e20000000800 */
[----:B------:R-:W-:-:S02]  /*8a30*/  LOP3.LUT R17, R4, 0xff, RZ, 0xc0, !PT ;  /* 0x000000ff04117812 */ /* 0x000fc400078ec0ff */
[----:B------:R-:W-:Y:S02]  /*8a40*/  @!P5 PRMT R177, R99, 0x5410, RZ ;  /* 0x0000541063b1d816 */ /* 0x000fe400000000ff */
[----:B-1----:R-:W-:Y:S02]  /*8a50*/  SHF.R.U32.HI R7, RZ, 0x18, R2 ;  /* 0x00000018ff077819 */ /* 0x002fe40000011602 */
[----:B------:R-:W-:Y:S02]  /*8a60*/  LOP3.LUT R2, R2, 0xffff, RZ, 0xc0, !PT ;  /* 0x0000ffff02027812 */ /* 0x000fe400078ec0ff */
[----:B------:R-:W-:Y:S01]  /*8a70*/  ISETP.GE.U32.AND P5, PT, R118, R7, PT ;  /* 0x000000077600720c */ /* 0x000fe20003fa6070 */
[----:B------:R-:W-:Y:S01]  /*8a80*/  FFMA.FTZ R7, R94, c[0x0][0x23c], -R3 ;  /* 0x00008f005e077a23 */ /* 0x000fe20000010803 */
[----:B------:R-:W-:Y:S01]  /*8a90*/  SHF.R.U32.HI R2, RZ, 0x8, R2 ;  /* 0x00000008ff027819 */ /* 0x000fe20000011602 */
[----:B------:R-:W-:Y:S02]  /*8aa0*/  @!P2 HADD2 R94, -R176.H0_H0, -RZ.H0_H0 ;  /* 0xa00000ffb05ea230 */ /* 0x000fe40000000900 */
[----:B------:R1:W2:Y:S01]  /*8ab0*/  MUFU.EX2 R99, R7 ;  /* 0x0000000700637308 */ /* 0x0002a20000000800 */
[----:B------:R-:W-:-:S02]  /*8ac0*/  LOP3.LUT R2, R2, 0xffff, RZ, 0xc0, !PT ;  /* 0x0000ffff02027812 */ /* 0x000fc400078ec0ff */
[----:B------:R-:W-:Y:S01]  /*8ad0*/  @!P2 PRMT R176, R94, 0x5410, RZ ;  /* 0x000054105eb0a816 */ /* 0x000fe200000000ff */
[----:B------:R-:W-:Y:S01]  /*8ae0*/  IMAD.MOV.U32 R94, RZ, RZ, R72 ;  /* 0x000000ffff5e7224 */ /* 0x000fe200078e0048 */
[----:B------:R-:W-:Y:S01]  /*8af0*/  ISETP.GE.U32.AND P2, PT, R118, R2, PT ;  /* 0x000000027600720c */ /* 0x000fe20003f46070 */
[----:B------:R-:W-:Y:S02]  /*8b00*/  IMAD.MOV.U32 R72, RZ, RZ, R125 ;  /* 0x000000ffff487224 */ /* 0x000fe400078e007d */
[----:B-1----:R-:W-:Y:S01]  /*8b10*/  FFMA.FTZ R7, R96, c[0x0][0x23c], -R0 ;  /* 0x00008f0060077a23 */ /* 0x002fe20000010800 */
[----:B--2---:R-:W-:-:S03]  /*8b20*/  F2FP.PACK_AB R2, R99, R98 ;  /* 0x000000626302723e */ /* 0x004fc600000000ff */
[----:B------:R1:W-:Y:S01]  /*8b30*/  MUFU.EX2 R54, R7 ;  /* 0x0000000700367308 */ /* 0x0003e20000000800 */
[C---:B------:R-:W-:Y:S02]  /*8b40*/  PRMT R175, R2.reuse, 0x7610, R175 ;  /* 0x0000761002af7816 */ /* 0x040fe400000000af */
[----:B------:R-:W-:Y:S02]  /*8b50*/  PRMT R174, R2, 0x7632, R174 ;  /* 0x0000763202ae7816 */ /* 0x000fe400000000ae */
[----:B------:R-:W-:Y:S02]  /*8b60*/  LOP3.LUT R2, R6, 0xffff, RZ, 0xc0, !PT ;  /* 0x0000ffff06027812 */ /* 0x000fe400078ec0ff */
[----:B------:R-:W-:Y:S01]  /*8b70*/  PRMT R41, R175, 0x5410, R174 ;  /* 0x00005410af297816 */ /* 0x000fe200000000ae */
[----:B------:R-:W-:Y:S01]  /*8b80*/  @!P2 HADD2 R96, -R174.H0_H0, -RZ.H0_H0 ;  /* 0xa00000ffae60a230 */ /* 0x000fe20000000900 */
[----:B------:R-:W-:-:S04]  /*8b90*/  SHF.R.U32.HI R2, RZ, 0x8, R2 ;  /* 0x00000008ff027819 */ /* 0x000fc80000011602 */
[----:B------:R-:W-:Y:S02]  /*8ba0*/  LOP3.LUT R2, R2, 0xffff, RZ, 0xc0, !PT ;  /* 0x0000ffff02027812 */ /* 0x000fe400078ec0ff */
[----:B------:R-:W-:Y:S01]  /*8bb0*/  @!P2 PRMT R174, R96, 0x5410, RZ ;  /* 0x0000541060aea816 */ /* 0x000fe200000000ff */
[----:B-1----:R-:W-:Y:S01]  /*8bc0*/  FFMA.FTZ R7, R95, c[0x0][0x23c], -R0 ;  /* 0x00008f005f077a23 */ /* 0x002fe20000010800 */
[----:B------:R-:W-:Y:S01]  /*8bd0*/  @!P1 HADD2 R95, -R175.H0_H0, -RZ.H0_H0 ;  /* 0xa00000ffaf5f9230 */ /* 0x000fe20000000900 */
[----:B------:R-:W-:Y:S02]  /*8be0*/  IMAD.MOV.U32 R96, RZ, RZ, R46 ;  /* 0x000000ffff607224 */ /* 0x000fe400078e002e */
[----:B------:R-:W1:Y:S01]  /*8bf0*/  MUFU.EX2 R97, R7 ;  /* 0x0000000700617308 */ /* 0x000e620000000800 */
[----:B------:R-:W-:Y:S01]  /*8c00*/  IMAD.MOV.U32 R46, RZ, RZ, R224 ;  /* 0x000000ffff2e7224 */ /* 0x000fe200078e00e0 */
[----:B------:R-:W-:Y:S01]  /*8c10*/  @!P1 PRMT R175, R95, 0x5410, RZ ;  /* 0x000054105faf9816 */ /* 0x000fe200000000ff */
[----:B------:R-:W-:Y:S01]  /*8c20*/  IMAD.MOV.U32 R95, RZ, RZ, R73 ;  /* 0x000000ffff5f7224 */ /* 0x000fe200078e0049 */
[----:B------:R-:W-:Y:S01]  /*8c30*/  ISETP.GE.U32.AND P1, PT, R118, R2, PT ;  /* 0x000000027600720c */ /* 0x000fe20003f26070 */
[----:B------:R-:W-:Y:S01]  /*8c40*/  IMAD.MOV.U32 R73, RZ, RZ, R124 ;  /* 0x000000ffff497224 */ /* 0x000fe200078e007c */
[----:B------:R-:W-:-:S04]  /*8c50*/  LOP3.LUT R2, R6, 0xff, RZ, 0xc0, !PT ;  /* 0x000000ff06027812 */ /* 0x000fc800078ec0ff */
[----:B------:R-:W-:Y:S02]  /*8c60*/  ISETP.GE.U32.AND P2, PT, R118, R2, PT ;  /* 0x000000027600720c */ /* 0x000fe40003f46070 */
[----:B------:R-:W-:Y:S02]  /*8c70*/  SHF.R.U32.HI R2, RZ, 0x18, R6 ;  /* 0x00000018ff027819 */ /* 0x000fe40000011606 */
[----:B-1----:R-:W-:-:S03]  /*8c80*/  F2FP.PACK_AB R7, R97, R54 ;  /* 0x000000366107723e */ /* 0x002fc600000000ff */
[----:B------:R-:W-:Y:S01]  /*8c90*/  @!P1 HADD2 R104, -R232.H0_H0, -RZ.H0_H0 ;  /* 0xa00000ffe8689230 */ /* 0x000fe20000000900 */
[C---:B------:R-:W-:Y:S02]  /*8ca0*/  PRMT R173, R7.reuse, 0x7632, R173 ;  /* 0x0000763207ad7816 */ /* 0x040fe400000000ad */
[----:B------:R-:W-:-:S03]  /*8cb0*/  PRMT R172, R7, 0x7610, R172 ;  /* 0x0000761007ac7816 */ /* 0x000fc600000000ac */
[----:B------:R-:W-:Y:S01]  /*8cc0*/  @!P2 HADD2 R102, -R233.H0_H0, -RZ.H0_H0 ;  /* 0xa00000ffe966a230 */ /* 0x000fe20000000900 */
[----:B------:R-:W-:Y:S01]  /*8cd0*/  @!P1 PRMT R232, R104, 0x5410, RZ ;  /* 0x0000541068e89816 */ /* 0x000fe200000000ff */
[----:B------:R-:W-:Y:S01]  /*8ce0*/  @!P5 HADD2 R100, -R173.H0_H0, -RZ.H0_H0 ;  /* 0xa00000ffad64d230 */ /* 0x000fe20000000900 */
[----:B------:R-:W-:Y:S01]  /*8cf0*/  PRMT R40, R172, 0x5410, R173 ;  /* 0x00005410ac287816 */ /* 0x000fe200000000ad */
[----:B------:R-:W-:Y:S01]  /*8d00*/  @!P4 HADD2 R101, -R172.H0_H0, -RZ.H0_H0 ;  /* 0xa00000ffac65c230 */ /* 0x000fe20000000900 */
[----:B------:R-:W-:Y:S01]  /*8d10*/  @!P2 PRMT R233, R102, 0x5410, RZ ;  /* 0x0000541066e9a816 */ /* 0x000fe200000000ff */
[----:B------:R-:W-:Y:S01]  /*8d20*/  IMAD.MOV.U32 R104, RZ, RZ, R123 ;  /* 0x000000ffff687224 */ /* 0x000fe200078e007b */
[----:B------:R-:W-:Y:S01]  /*8d30*/  @!P5 PRMT R173, R100, 0x5410, RZ ;  /* 0x0000541064add816 */ /* 0x000fe200000000ff */
[----:B------:R-:W-:Y:S01]  /*8d40*/  IMAD.MOV.U32 R100, RZ, RZ, R227 ;  /* 0x000000ffff647224 */ /* 0x000fe200078e00e3 */
[----:B------:R-:W-:Y:S01]  /*8d50*/  ISETP.GE.U32.AND P5, PT, R118, R2, PT ;  /* 0x000000027600720c */ /* 0x000fe20003fa6070 */
[----:B------:R-:W-:Y:S01]  /*8d60*/  IMAD.MOV.U32 R102, RZ, RZ, R225 ;  /* 0x000000ffff667224 */ /* 0x000fe200078e00e1 */
[----:B------:R-:W-:-:S02]  /*8d70*/  SHF.R.U32.HI R2, RZ, 0x10, R6 ;  /* 0x00000010ff027819 */ /* 0x000fc40000011606 */
[----:B------:R-:W-:Y:S01]  /*8d80*/  @!P4 PRMT R172, R101, 0x5410, RZ ;  /* 0x0000541065acc816 */ /* 0x000fe200000000ff */
[----:B------:R-:W-:Y:S01]  /*8d90*/  IMAD.MOV.U32 R101, RZ, RZ, R226 ;  /* 0x000000ffff657224 */ /* 0x000fe200078e00e2 */
[----:B------:R-:W-:-:S04]  /*8da0*/  LOP3.LUT R2, R2, 0xff, RZ, 0xc0, !PT ;  /* 0x000000ff02027812 */ /* 0x000fc800078ec0ff */
[----:B------:R-:W-:Y:S02]  /*8db0*/  ISETP.GE.U32.AND P4, PT, R118, R2, PT ;  /* 0x000000027600720c */ /* 0x000fe40003f86070 */
[----:B------:R-:W-:Y:S01]  /*8dc0*/  LOP3.LUT R2, R19, 0xffff, RZ, 0xc0, !PT ;  /* 0x0000ffff13027812 */ /* 0x000fe200078ec0ff */
[----:B------:R-:W-:-:S03]  /*8dd0*/  @!P5 HADD2 R105, -R222.H0_H0, -RZ.H0_H0 ;  /* 0xa00000ffde69d230 */ /* 0x000fc60000000900 */
[----:B------:R-:W-:Y:S02]  /*8de0*/  SHF.R.U32.HI R2, RZ, 0x8, R2 ;  /* 0x00000008ff027819 */ /* 0x000fe40000011602 */
[----:B------:R-:W-:Y:S01]  /*8df0*/  @!P5 PRMT R222, R105, 0x5410, RZ ;  /* 0x0000541069ded816 */ /* 0x000fe200000000ff */
[----:B------:R-:W-:Y:S01]  /*8e00*/  IMAD.MOV.U32 R105, RZ, RZ, R119 ;  /* 0x000000ffff697224 */ /* 0x000fe200078e0077 */
[----:B------:R-:W-:-:S03]  /*8e10*/  LOP3.LUT R2, R2, 0xffff, RZ, 0xc0, !PT ;  /* 0x0000ffff02027812 */ /* 0x000fc600078ec0ff */
[----:B------:R-:W-:Y:S01]  /*8e20*/  @!P4 HADD2 R103, -R223.H0_H0, -RZ.H0_H0 ;  /* 0xa00000ffdf67c230 */ /* 0x000fe20000000900 */
[C---:B------:R-:W-:Y:S02]  /*8e30*/  ISETP.GE.U32.AND P2, PT, R118.reuse, R2, PT ;  /* 0x000000027600720c */ /* 0x040fe40003f46070 */
[----:B------:R-:W-:Y:S02]  /*8e40*/  LOP3.LUT R2, R19, 0xff, RZ, 0xc0, !PT ;  /* 0x000000ff13027812 */ /* 0x000fe400078ec0ff */
[----:B------:R-:W-:Y:S01]  /*8e50*/  @!P4 PRMT R223, R103, 0x5410, RZ ;  /* 0x0000541067dfc816 */ /* 0x000fe200000000ff */
[----:B------:R-:W-:Y:S01]  /*8e60*/  IMAD.MOV.U32 R103, RZ, RZ, R121 ;  /* 0x000000ffff677224 */ /* 0x000fe200078e0079 */
[----:B------:R-:W-:Y:S02]  /*8e70*/  ISETP.GE.U32.AND P1, PT, R118, R2, PT ;  /* 0x000000027600720c */ /* 0x000fe40003f26070 */
[----:B------:R-:W-:-:S04]  /*8e80*/  SHF.R.U32.HI R2, RZ, 0x18, R19 ;  /* 0x00000018ff027819 */ /* 0x000fc80000011613 */
[----:B------:R-:W-:Y:S01]  /*8e90*/  ISETP.GE.U32.AND P4, PT, R118, R2, PT ;  /* 0x000000027600720c */ /* 0x000fe20003f86070 */
[----:B------:R-:W-:Y:S01]  /*8ea0*/  @!P2 HADD2 R106, -R55.H0_H0, -RZ.H0_H0 ;  /* 0xa00000ff376aa230 */ /* 0x000fe20000000900 */
[----:B------:R-:W-:-:S04]  /*8eb0*/  SHF.R.U32.HI R2, RZ, 0x10, R19 ;  /* 0x00000010ff027819 */ /* 0x000fc80000011613 */
[----:B------:R-:W-:Y:S01]  /*8ec0*/  @!P2 PRMT R55, R106, 0x5410, RZ ;  /* 0x000054106a37a816 */ /* 0x000fe200000000ff */
[----:B------:R-:W-:Y:S01]  /*8ed0*/  @!P1 HADD2 R107, -R85.H0_H0, -RZ.H0_H0 ;  /* 0xa00000ff556b9230 */ /* 0x000fe20000000900 */
[----:B------:R-:W1:Y:S01]  /*8ee0*/  LDC.U8 R106, c[0x0][0x2d8] ;  /* 0x0000b600ff6a7b82 */ /* 0x000e620000000000 */
[----:B------:R-:W-:-:S03]  /*8ef0*/  LOP3.LUT R2, R2, 0xff, RZ, 0xc0, !PT ;  /* 0x000000ff02027812 */ /* 0x000fc600078ec0ff */
[----:B------:R-:W-:Y:S01]  /*8f00*/  @!P1 PRMT R85, R107, 0x5410, RZ ;  /* 0x000054106b559816 */ /* 0x000fe200000000ff */
[----:B------:R-:W-:Y:S01]  /*8f10*/  @!P4 HADD2 R109, -R87.H0_H0, -RZ.H0_H0 ;  /* 0xa00000ff576dc230 */ /* 0x000fe20000000900 */
[----:B------:R-:W-:Y:S01]  /*8f20*/  ISETP.GE.U32.AND P5, PT, R118, R2, PT ;  /* 0x000000027600720c */ /* 0x000fe20003fa6070 */
[----:B------:R-:W-:Y:S01]  /*8f30*/  IMAD.MOV.U32 R107, RZ, RZ, R120 ;  /* 0x000000ffff6b7224 */ /* 0x000fe200078e0078 */
[----:B------:R-:W-:Y:S02]  /*8f40*/  LOP3.LUT R2, R29, 0xff, RZ, 0xc0, !PT ;  /* 0x000000ff1d027812 */ /* 0x000fe400078ec0ff */
[----:B------:R-:W-:Y:S02]  /*8f50*/  LOP3.LUT R29, R4, 0xffff, RZ, 0xc0, !PT ;  /* 0x0000ffff041d7812 */ /* 0x000fe400078ec0ff */
[----:B------:R-:W-:Y:S02]  /*8f60*/  ISETP.GE.U32.AND P1, PT, R118, R2, PT ;  /* 0x000000027600720c */ /* 0x000fe40003f26070 */
[----:B------:R-:W-:-:S02]  /*8f70*/  SHF.R.U32.HI R2, RZ, 0x8, R31 ;  /* 0x00000008ff027819 */ /* 0x000fc4000001161f */
[----:B------:R-:W-:Y:S02]  /*8f80*/  @!P4 PRMT R87, R109, 0x5410, RZ ;  /* 0x000054106d57c816 */ /* 0x000fe400000000ff */
[----:B------:R-:W-:Y:S01]  /*8f90*/  PRMT R39, R33, 0x5410, R2 ;  /* 0x0000541021277816 */ /* 0x000fe20000000002 */
[----:B------:R-:W-:Y:S01]  /*8fa0*/  @!P5 HADD2 R108, -R88.H0_H0, -RZ.H0_H0 ;  /* 0xa00000ff586cd230 */ /* 0x000fe20000000900 */
[----:B------:R-:W-:Y:S02]  /*8fb0*/  SHF.R.U32.HI R2, RZ, 0x8, R38 ;  /* 0x00000008ff027819 */ /* 0x000fe40000011626 */
[----:B-1----:R-:W-:-:S03]  /*8fc0*/  ISETP.GE.U32.AND P2, PT, R106, R25, PT ;  /* 0x000000196a00720c */ /* 0x002fc60003f46070 */
[----:B------:R-:W-:Y:S01]  /*8fd0*/  @!P1 HADD2 R112, -R235.H0_H0, -RZ.H0_H0 ;  /* 0xa00000ffeb709230 */ /* 0x000fe20000000900 */
[----:B------:R-:W1:Y:S01]  /*8fe0*/  LDSM.16.MT88.4 R24, [R184+0x14800] ;  /* 0x01480000b818783b */ /* 0x000e620000004200 */
[----:B------:R-:W-:Y:S02]  /*8ff0*/  @!P5 PRMT R88, R108, 0x5410, RZ ;  /* 0x000054106c58d816 */ /* 0x000fe400000000ff */
[----:B------:R-:W-:Y:S02]  /*9000*/  ISETP.GE.U32.AND P5, PT, R106, R18, PT ;  /* 0x000000126a00720c */ /* 0x000fe40003fa6070 */
[----:B------:R-:W-:Y:S02]  /*9010*/  SHF.R.U32.HI R18, RZ, 0x18, R4 ;  /* 0x00000018ff127819 */ /* 0x000fe40000011604 */
[----:B---3--:R-:W-:Y:S01]  /*9020*/  HMMA.16816.F32 R4, R12, R20, RZ ;  /* 0x000000140c04723c */ /* 0x008fe200000018ff */
[----:B------:R-:W-:Y:S02]  /*9030*/  LOP3.LUT R2, R2, 0xffff, RZ, 0xc0, !PT ;  /* 0x0000ffff02027812 */ /* 0x000fe400078ec0ff */
[----:B------:R-:W-:Y:S01]  /*9040*/  @!P1 PRMT R235, R112, 0x5410, RZ ;  /* 0x0000541070eb9816 */ /* 0x000fe200000000ff */
[----:B------:R-:W-:Y:S01]  /*9050*/  @!P2 HADD2 R114, -R221.H0_H0, -RZ.H0_H0 ;  /* 0xa00000ffdd72a230 */ /* 0x000fe20000000900 */
[----:B------:R-:W-:-:S02]  /*9060*/  ISETP.GE.U32.AND P4, PT, R106, R2, PT ;  /* 0x000000026a00720c */ /* 0x000fc40003f86070 */
[----:B------:R-:W-:Y:S02]  /*9070*/  ISETP.GE.U32.AND P1, PT, R106, R18, PT ;  /* 0x000000126a00720c */ /* 0x000fe40003f26070 */
[----:B------:R-:W-:-:S09]  /*9080*/  @!P2 PRMT R221, R114, 0x5410, RZ ;  /* 0x0000541072dda816 */ /* 0x000fd200000000ff */
[----:B------:R-:W-:-:S05]  /*9090*/  @!P4 HADD2 R111, -R244.H0_H0, -RZ.H0_H0 ;  /* 0xa00000fff46fc230 */ /* 0x000fca0000000900 */
[----:B------:R-:W-:Y:S02]  /*90a0*/  @!P4 PRMT R244, R111, 0x5410, RZ ;  /* 0x000054106ff4c816 */ /* 0x000fe400000000ff */
[----:B------:R-:W-:Y:S02]  /*90b0*/  ISETP.GE.U32.AND P4, PT, R106, R17, PT ;  /* 0x000000116a00720c */ /* 0x000fe40003f86070 */
[----:B------:R-:W-:Y:S01]  /*90c0*/  LOP3.LUT R17, R16, 0xff, RZ, 0xc0, !PT ;  /* 0x000000ff10117812 */ /* 0x000fe200078ec0ff */
[----:B-1----:R-:W-:Y:S08]  /*90d0*/  HMMA.16816.F32 R116, R8, R24, R4 ;  /* 0x000000180874723c */ /* 0x002ff00000001804 */
[----:B------:R-:W-:Y:S01]  /*90e0*/  HMMA.16816.F32 R4, R12, R22, RZ ;  /* 0x000000160c04723c */ /* 0x000fe200000018ff */
[----:B------:R-:W-:Y:S11]  /*90f0*/  LDSM.16.MT88.4 R20, [R182+0x16800] ;  /* 0x01680000b614783b */ /* 0x000ff60000004200 */
[----:B------:R-:W-:Y:S11]  /*9100*/  @!UPT UIADD3 URZ, URZ, URZ, URZ ;  /* 0x0000003f3f3ff290 */ /* 0x000ff6000fffe03f */
[----:B------:R-:W-:Y:S01]  /*9110*/  @!UPT UIADD3 URZ, URZ, URZ, URZ ;  /* 0x0000003f3f3ff290 */ /* 0x000fe2000fffe03f */
[----:B------:R-:W-:Y:S07]  /*9120*/  HMMA.16816.F32 R120, R8, R26, R4 ;  /* 0x0000001a0878723c */ /* 0x000fee0000001804 */
[----:B------:R-:W-:Y:S02]  /*9130*/  LOP3.LUT R4, R35, 0xff, RZ, 0xc0, !PT ;  /* 0x000000ff23047812 */ /* 0x000fe400078ec0ff */
[----:B------:R-:W-:Y:S02]  /*9140*/  SHF.R.U32.HI R7, RZ, 0x10, R16 ;  /* 0x00000010ff077819 */ /* 0x000fe40000011610 */
[----:B------:R-:W-:Y:S01]  /*9150*/  PRMT R38, R4, 0x5410, R34 ;  /* 0x0000541004267816 */ /* 0x000fe20000000022 */
[----:B------:R-:W-:Y:S01]  /*9160*/  IMAD.WIDE.U32 R4, R36, -0x2daee0ad, RZ ;  /* 0xd2511f5324047825 */ /* 0x000fe200078e00ff */
[----:B------:R-:W-:-:S04]  /*9170*/  SHF.R.U32.HI R6, RZ, 0x18, R16 ;  /* 0x00000018ff067819 */ /* 0x000fc80000011610 */
[C---:B------:R-:W-:Y:S02]  /*9180*/  LOP3.LUT R24, R4.reuse, 0xffff, RZ, 0xc0, !PT ;  /* 0x0000ffff04187812 */ /* 0x040fe400078ec0ff */
[----:B------:R-:W-:Y:S02]  /*9190*/  LOP3.LUT R27, R4, 0xff, RZ, 0xc0, !PT ;  /* 0x000000ff041b7812 */ /* 0x000fe400078ec0ff */
[--C-:B------:R-:W-:Y:S02]  /*91a0*/  SHF.R.U32.HI R26, RZ, 0x10, R4.reuse ;  /* 0x00000010ff1a7819 */ /* 0x100fe40000011604 */
[----:B------:R-:W-:Y:S02]  /*91b0*/  SHF.R.U32.HI R25, RZ, 0x18, R4 ;  /* 0x00000018ff197819 */ /* 0x000fe40000011604 */
[----:B------:R-:W-:Y:S02]  /*91c0*/  LOP3.LUT R4, R32, 0xff, RZ, 0xc0, !PT ;  /* 0x000000ff20047812 */ /* 0x000fe400078ec0ff */
[----:B------:R-:W-:-:S02]  /*91d0*/  LOP3.LUT R2, R5, UR19, R30, 0x96, !PT ;  /* 0x0000001305027c12 */ /* 0x000fc4000f8e961e */
[----:B------:R-:W-:Y:S02]  /*91e0*/  ISETP.GE.U32.AND P6, PT, R106, R4, PT ;  /* 0x000000046a00720c */ /* 0x000fe40003fc6070 */
[----:B------:R-:W-:-:S04]  /*91f0*/  LOP3.LUT R4, R16, 0xffff, RZ, 0xc0, !PT ;  /* 0x0000ffff10047812 */ /* 0x000fc800078ec0ff */
[----:B------:R-:W-:Y:S02]  /*9200*/  SHF.R.U32.HI R5, RZ, 0x8, R4 ;  /* 0x00000008ff057819 */ /* 0x000fe40000011604 */
[----:B------:R-:W-:Y:S02]  /*9210*/  LOP3.LUT R4, R7, 0xff, RZ, 0xc0, !PT ;  /* 0x000000ff07047812 */ /* 0x000fe400078ec0ff */
[----:B------:R-:W-:Y:S02]  /*9220*/  PRMT R30, R17, 0x5410, R5 ;  /* 0x00005410111e7816 */ /* 0x000fe40000000005 */
[----:B------:R-:W1:Y:S01]  /*9230*/  LDSM.16.MT88.4 R16, [R182+0x16000] ;  /* 0x01600000b610783b */ /* 0x000e620000004200 */
[----:B------:R-:W-:Y:S02]  /*9240*/  PRMT R36, R4, 0x5410, R6 ;  /* 0x0000541004247816 */ /* 0x000fe40000000006 */
[----:B------:R-:W-:-:S04]  /*9250*/  SHF.R.U32.HI R4, RZ, 0x8, R37 ;  /* 0x00000008ff047819 */ /* 0x000fc80000011625 */
[----:B------:R-:W-:-:S04]  /*9260*/  LOP3.LUT R4, R4, 0xffff, RZ, 0xc0, !PT ;  /* 0x0000ffff04047812 */ /* 0x000fc800078ec0ff */
[----:B------:R-:W-:Y:S02]  /*9270*/  ISETP.GE.U32.AND P3, PT, R106, R4, PT ;  /* 0x000000046a00720c */ /* 0x000fe40003f66070 */
[----:B------:R-:W-:-:S04]  /*9280*/  LOP3.LUT R4, R28, 0xff, RZ, 0xc0, !PT ;  /* 0x000000ff1c047812 */ /* 0x000fc800078ec0ff */
[----:B------:R-:W-:-:S07]  /*9290*/  ISETP.GE.U32.AND P2, PT, R106, R4, PT ;  /* 0x000000046a00720c */ /* 0x000fce0003f46070 */
[----:B------:R-:W-:-:S05]  /*92a0*/  @!P3 HADD2 R131, -R215.H0_H0, -RZ.H0_H0 ;  /* 0xa00000ffd783b230 */ /* 0x000fca0000000900 */
[----:B------:R-:W-:Y:S01]  /*92b0*/  @!P3 PRMT R215, R131, 0x5410, RZ ;  /* 0x0000541083d7b816 */ /* 0x000fe200000000ff */
[----:B-1----:R-:W-:Y:S07]  /*92c0*/  HMMA.16816.F32 R4, R12, R16, RZ ;  /* 0x000000100c04723c */ /* 0x002fee00000018ff */
[----:B------:R-:W-:Y:S11]  /*92d0*/  LOP3.LUT R16, R2, 0xff, RZ, 0xc0, !PT ;  /* 0x000000ff02107812 */ /* 0x000ff600078ec0ff */
[----:B------:R-:W-:Y:S06]  /*92e0*/  @!UPT UIADD3 URZ, URZ, URZ, URZ ;  /* 0x0000003f3f3ff290 */ /* 0x000fec000fffe03f */
[----:B------:R-:W-:Y:S08]  /*92f0*/  HMMA.16816.F32 R224, R8, R20, R4 ;  /* 0x0000001408e0723c */ /* 0x000ff00000001804 */
[----:B------:R-:W-:Y:S11]  /*9300*/  HMMA.16816.F32 R4, R12, R18, RZ ;  /* 0x000000120c04723c */ /* 0x000ff600000018ff */
[----:B------:R-:W-:Y:S11]  /*9310*/  @!UPT UIADD3 URZ, URZ, URZ, URZ ;  /* 0x0000003f3f3ff290 */ /* 0x000ff6000fffe03f */
[----:B------:R-:W-:Y:S02]  /*9320*/  @!UPT UIADD3 URZ, URZ, URZ, URZ ;  /* 0x0000003f3f3ff290 */ /* 0x000fe4000fffe03f */
[----:B------:R-:W-:Y:S01]  /*9330*/  HMMA.16816.F32 R124, R8, R22, R4 ;  /* 0x00000016087c723c */ /* 0x000fe20000001804 */
[----:B------:R-:W-:Y:S06]  /*9340*/  LDSM.16.MT88.4 R20, [R183+0x16800] ;  /* 0x01680000b714783b */ /* 0x000fec0000004200 */
[----:B------:R-:W-:Y:S02]  /*9350*/  LOP3.LUT R4, R26, 0xff, RZ, 0xc0, !PT ;  /* 0x000000ff1a047812 */ /* 0x000fe400078ec0ff */
[----:B------:R-:W-:Y:S02]  /*9360*/  SHF.R.U32.HI R5, RZ, 0x8, R24 ;  /* 0x00000008ff057819 */ /* 0x000fe40000011618 */
[----:B------:R-:W-:-:S02]  /*9370*/  PRMT R34, R4, 0x5410, R25 ;  /* 0x0000541004227816 */ /* 0x000fc40000000019 */
[----:B------:R-:W-:Y:S02]  /*9380*/  LOP3.LUT R4, R2, 0xffff, RZ, 0xc0, !PT ;  /* 0x0000ffff02047812 */ /* 0x000fe400078ec0ff */
[----:B------:R-:W-:Y:S02]  /*9390*/  PRMT R35, R27, 0x5410, R5 ;  /* 0x000054101b237816 */ /* 0x000fe40000000005 */
[----:B------:R-:W-:Y:S02]  /*93a0*/  SHF.R.U32.HI R4, RZ, 0x8, R4 ;  /* 0x00000008ff047819 */ /* 0x000fe40000011604 */
[----:B------:R-:W-:Y:S02]  /*93b0*/  SHF.R.U32.HI R5, RZ, 0x8, R29 ;  /* 0x00000008ff057819 */ /* 0x000fe4000001161d */
[----:B------:R-:W-:Y:S02]  /*93c0*/  PRMT R33, R16, 0x5410, R4 ;  /* 0x0000541010217816 */ /* 0x000fe40000000004 */
[----:B------:R-:W1:Y:S01]  /*93d0*/  LDSM.16.MT88.4 R16, [R183+0x16000] ;  /* 0x01600000b710783b */ /* 0x000e620000004200 */
[----:B------:R-:W-:-:S02]  /*93e0*/  LOP3.LUT R5, R5, 0xffff, RZ, 0xc0, !PT ;  /* 0x0000ffff05057812 */ /* 0x000fc400078ec0ff */
[--C-:B------:R-:W-:Y:S02]  /*93f0*/  SHF.R.U32.HI R7, RZ, 0x10, R2.reuse ;  /* 0x00000010ff077819 */ /* 0x100fe40000011602 */
[----:B------:R-:W-:Y:S01]  /*9400*/  ISETP.GE.U32.AND P3, PT, R106, R5, PT ;  /* 0x000000056a00720c */ /* 0x000fe20003f66070 */
[----:B------:R-:W-:Y:S01]  /*9410*/  IMAD.MOV.U32 R106, RZ, RZ, R103 ;  /* 0x000000ffff6a7224 */ /* 0x000fe200078e0067 */
[----:B------:R-:W-:Y:S01]  /*9420*/  SHF.R.U32.HI R6, RZ, 0x18, R2 ;  /* 0x00000018ff067819 */ /* 0x000fe20000011602 */
[----:B------:R-:W-:Y:S01]  /*9430*/  IMAD.MOV.U32 R103, RZ, RZ, R104 ;  /* 0x000000ffff677224 */ /* 0x000fe200078e0068 */
[----:B------:R-:W-:Y:S01]  /*9440*/  LOP3.LUT R2, R7, 0xff, RZ, 0xc0, !PT ;  /* 0x000000ff07027812 */ /* 0x000fe200078ec0ff */
[----:B------:R-:W-:Y:S02]  /*9450*/  FADD.FTZ R4, R107, R106 ;  /* 0x0000006a6b047221 */ /* 0x000fe40000010000 */
[----:B------:R-:W-:Y:S01]  /*9460*/  FADD.FTZ R5, R105, R170 ;  /* 0x000000aa69057221 */ /* 0x000fe20000010000 */
[----:B------:R-:W-:Y:S01]  /*9470*/  PRMT R32, R2, 0x5410, R6 ;  /* 0x0000541002207816 */ /* 0x000fe20000000006 */
[----:B------:R-:W-:-:S02]  /*9480*/  FADD.FTZ R24, R103, R4 ;  /* 0x0000000467187221 */ /* 0x000fc40000010000 */
[----:B------:R-:W-:Y:S02]  /*9490*/  FADD.FTZ R25, R169, R5 ;  /* 0x00000005a9197221 */ /* 0x000fe40000010000 */
[----:B------:R-:W-:Y:S02]  /*94a0*/  IMAD.MOV.U32 R104, RZ, RZ, R102 ;  /* 0x000000ffff687224 */ /* 0x000fe400078e0066 */
[----:B------:R-:W-:Y:S02]  /*94b0*/  IMAD.MOV.U32 R102, RZ, RZ, R101 ;  /* 0x000000ffff667224 */ /* 0x000fe400078e0065 */
[----:B------:R-:W-:Y:S02]  /*94c0*/  IMAD.MOV.U32 R101, RZ, RZ, R100 ;  /* 0x000000ffff657224 */ /* 0x000fe400078e0064 */
[----:B------:R-:W-:Y:S02]  /*94d0*/  IMAD.MOV.U32 R100, RZ, RZ, R95 ;  /* 0x000000ffff647224 */ /* 0x000fe400078e005f */
[----:B------:R-:W-:-:S02]  /*94e0*/  IMAD.MOV.U32 R95, RZ, RZ, R94 ;  /* 0x000000ffff5f7224 */ /* 0x000fc400078e005e */
[----:B------:R-:W-:Y:S02]  /*94f0*/  IMAD.MOV.U32 R94, RZ, RZ, R93 ;  /* 0x000000ffff5e7224 */ /* 0x000fe400078e005d */
[----:B------:R-:W-:Y:S02]  /*9500*/  IMAD.MOV.U32 R93, RZ, RZ, R92 ;  /* 0x000000ffff5d7224 */ /* 0x000fe400078e005c */
[----:B------:R-:W-:Y:S01]  /*9510*/  IMAD.MOV.U32 R92, RZ, RZ, R58 ;  /* 0x000000ffff5c7224 */ /* 0x000fe200078e003a */
[----:B-1----:R-:W-:Y:S01]  /*9520*/  HMMA.16816.F32 R4, R12, R16, RZ ;  /* 0x000000100c04723c */ /* 0x002fe200000018ff */
[----:B------:R-:W-:Y:S02]  /*9530*/  IMAD.MOV.U32 R103, RZ, RZ, R104 ;  /* 0x000000ffff677224 */ /* 0x000fe400078e0068 */
[----:B------:R-:W-:Y:S02]  /*9540*/  IMAD.MOV.U32 R105, RZ, RZ, R102 ;  /* 0x000000ffff697224 */ /* 0x000fe400078e0066 */
[----:B------:R-:W-:-:S02]  /*9550*/  IMAD.MOV.U32 R111, RZ, RZ, R101 ;  /* 0x000000ffff6f7224 */ /* 0x000fc400078e0065 */
[----:B------:R-:W-:Y:S02]  /*9560*/  IMAD.MOV.U32 R112, RZ, RZ, R100 ;  /* 0x000000ffff707224 */ /* 0x000fe400078e0064 */
[----:B------:R-:W-:Y:S02]  /*9570*/  IMAD.MOV.U32 R102, RZ, RZ, R95 ;  /* 0x000000ffff667224 */ /* 0x000fe400078e005f */
[----:B------:R-:W-:Y:S02]  /*9580*/  IMAD.MOV.U32 R101, RZ, RZ, R94 ;  /* 0x000000ffff657224 */ /* 0x000fe400078e005e */
[----:B------:R-:W-:Y:S02]  /*9590*/  IMAD.MOV.U32 R100, RZ, RZ, R93 ;  /* 0x000000ffff647224 */ /* 0x000fe400078e005d */
[----:B------:R-:W-:Y:S02]  /*95a0*/  IMAD.MOV.U32 R104, RZ, RZ, R92 ;  /* 0x000000ffff687224 */ /* 0x000fe400078e005c */
[----:B------:R-:W-:-:S02]  /*95b0*/  IMAD.MOV.U32 R94, RZ, RZ, R83 ;  /* 0x000000ffff5e7224 */ /* 0x000fc400078e0053 */
[----:B------:R-:W-:Y:S02]  /*95c0*/  IMAD.MOV.U32 R95, RZ, RZ, R82 ;  /* 0x000000ffff5f7224 */ /* 0x000fe400078e0052 */
[----:B------:R-:W-:Y:S02]  /*95d0*/  IMAD.MOV.U32 R92, RZ, RZ, R81 ;  /* 0x000000ffff5c7224 */ /* 0x000fe400078e0051 */
[----:B------:R-:W-:Y:S02]  /*95e0*/  IMAD.MOV.U32 R93, RZ, RZ, R80 ;  /* 0x000000ffff5d7224 */ /* 0x000fe400078e0050 */
[----:B------:R-:W-:Y:S01]  /*95f0*/  HMMA.16816.F32 R80, R8, R20, R4 ;  /* 0x000000140850723c */ /* 0x000fe20000001804 */
[----:B------:R-:W-:Y:S02]  /*9600*/  FFMA.FTZ R2, R128, c[0x0][0x23c], -R3 ;  /* 0x00008f0080027a23 */ /* 0x000fe40000010803 */
[----:B------:R-:W-:-:S05]  /*9610*/  IMAD.MOV.U32 R58, RZ, RZ, R59 ;  /* 0x000000ffff3a7224 */ /* 0x000fca00078e003b */
[----:B------:R-:W-:Y:S01]  /*9620*/  HMMA.16816.F32 R4, R12, R18, RZ ;  /* 0x000000120c04723c */ /* 0x000fe200000018ff */
[----:B------:R-:W-:Y:S01]  /*9630*/  FFMA.FTZ R3, R115, c[0x0][0x23c], -R3 ;  /* 0x00008f0073037a23 */ /* 0x000fe20000010803 */
[----:B------:R1:W-:Y:S01]  /*9640*/  MUFU.EX2 R106, R2 ;  /* 0x00000002006a7308 */ /* 0x0003e20000000800 */
[----:B------:R-:W-:Y:S02]  /*9650*/  IMAD.MOV.U32 R59, RZ, RZ, R56 ;  /* 0x000000ffff3b7224 */ /* 0x000fe400078e0038 */
[----:B------:R-:W-:Y:S02]  /*9660*/  IMAD.MOV.U32 R56, RZ, RZ, R57 ;  /* 0x000000ffff387224 */ /* 0x000fe400078e0039 */
[----:B------:R-:W-:-:S03]  /*9670*/  IMAD.MOV.U32 R57, RZ, RZ, R66 ;  /* 0x000000ffff397224 */ /* 0x000fc600078e0042 */
[----:B------:R2:W3:Y:S01]  /*9680*/  MUFU.EX2 R107, R3 ;  /* 0x00000003006b7308 */ /* 0x0004e20000000800 */
[----:B------:R-:W-:Y:S02]  /*9690*/  IMAD.MOV.U32 R37, RZ, RZ, R111 ;  /* 0x000000ffff257224 */ /* 0x000fe400078e006f */
[----:B------:R-:W-:Y:S02]  /*96a0*/  IMAD.MOV.U32 R31, RZ, RZ, R58 ;  /* 0x000000ffff1f7224 */ /* 0x000fe400078e003a */
[----:B------:R-:W-:Y:S02]  /*96b0*/  IMAD.MOV.U32 R109, RZ, RZ, R59 ;  /* 0x000000ffff6d7224 */ /* 0x000fe400078e003b */
[----:B------:R-:W-:Y:S02]  /*96c0*/  IMAD.MOV.U32 R108, RZ, RZ, R56 ;  /* 0x000000ffff6c7224 */ /* 0x000fe400078e0038 */
[----:B------:R-:W-:Y:S02]  /*96d0*/  IMAD.MOV.U32 R110, RZ, RZ, R57 ;  /* 0x000000ffff6e7224 */ /* 0x000fe400078e0039 */
[----:B-1----:R-:W-:Y:S01]  /*96e0*/  FFMA.FTZ R2, R129, c[0x0][0x23c], -R0 ;  /* 0x00008f0081027a23 */ /* 0x002fe20000010800 */
[----:B------:R-:W-:Y:S01]  /*96f0*/  @!P6 HADD2 R115, -R214.H0_H0, -RZ.H0_H0 ;  /* 0xa00000ffd673e230 */ /* 0x000fe20000000900 */
[----:B------:R-:W-:Y:S01]  /*9700*/  IMAD.MOV.U32 R114, RZ, RZ, R101 ;  /* 0x000000ffff727224 */ /* 0x000fe200078e0065 */
[----:B------:R-:W-:Y:S01]  /*9710*/  @!P5 HADD2 R128, -R213.H0_H0, -RZ.H0_H0 ;  /* 0xa00000ffd580d230 */ /* 0x000fe20000000900 */
[----:B------:R-:W-:-:S02]  /*9720*/  IMAD.MOV.U32 R66, RZ, RZ, R67 ;  /* 0x000000ffff427224 */ /* 0x000fc400078e0043 */
[----:B--2---:R-:W-:Y:S02]  /*9730*/  FADD.FTZ R3, R112, R24 ;  /* 0x0000001870037221 */ /* 0x004fe40000010000 */
[----:B------:R-:W-:Y:S02]  /*9740*/  IMAD.MOV.U32 R112, RZ, RZ, R105 ;  /* 0x000000ffff707224 */ /* 0x000fe400078e0069 */
[----:B------:R-:W-:Y:S01]  /*9750*/  IMAD.MOV.U32 R105, RZ, RZ, R84 ;  /* 0x000000ffff697224 */ /* 0x000fe200078e0054 */
[----:B------:R-:W-:Y:S01]  /*9760*/  HMMA.16816.F32 R56, R8, R22, R4 ;  /* 0x000000160838723c */ /* 0x000fe20000001804 */
[----:B------:R-:W-:Y:S01]  /*9770*/  FFMA.FTZ R0, R130, c[0x0][0x23c], -R0 ;  /* 0x00008f0082007a23 */ /* 0x000fe20000010800 */
[----:B------:R-:W1:Y:S01]  /*9780*/  LDSM.16.MT88.4 R20, [R185+0x16000] ;  /* 0x01600000b914783b */ /* 0x000e620000004200 */
[----:B------:R-:W-:Y:S02]  /*9790*/  IMAD.MOV.U32 R111, RZ, RZ, R103 ;  /* 0x000000ffff6f7224 */ /* 0x000fe400078e0067 */
[----:B------:R-:W-:-:S02]  /*97a0*/  IMAD.MOV.U32 R131, RZ, RZ, R108 ;  /* 0x000000ffff837224 */ /* 0x000fc400078e006c */
[----:B------:R-:W-:Y:S02]  /*97b0*/  FADD.FTZ R4, R37, R25 ;  /* 0x0000001925047221 */ /* 0x000fe40000010000 */
[----:B------:R-:W-:Y:S01]  /*97c0*/  IMAD.MOV.U32 R37, RZ, RZ, R112 ;  /* 0x000000ffff257224 */ /* 0x000fe200078e0070 */
[----:B------:R2:W-:Y:S01]  /*97d0*/  MUFU.EX2 R103, R2 ;  /* 0x0000000200677308 */ /* 0x0005e20000000800 */
[----:B------:R-:W-:Y:S01]  /*97e0*/  IMAD.MOV.U32 R112, RZ, RZ, R105 ;  /* 0x000000ffff707224 */ /* 0x000fe200078e0069 */
[----:B------:R-:W-:Y:S01]  /*97f0*/  @!P6 PRMT R214, R115, 0x5410, RZ ;  /* 0x0000541073d6e816 */ /* 0x000fe200000000ff */
[----:B------:R-:W-:Y:S01]  /*9800*/  IMAD.MOV.U32 R101, RZ, RZ, R44 ;  /* 0x000000ffff657224 */ /* 0x000fe200078e002c */
[----:B------:R-:W-:Y:S01]  /*9810*/  @!P5 PRMT R213, R128, 0x5410, RZ ;  /* 0x0000541080d5d816 */ /* 0x000fe200000000ff */
[----:B------:R-:W-:-:S03]  /*9820*/  IMAD.MOV.U32 R67, RZ, RZ, R64 ;  /* 0x000000ffff437224 */ /* 0x000fc600078e0040 */
[----:B------:R3:W4:Y:S01]  /*9830*/  MUFU.EX2 R105, R0 ;  /* 0x0000000000697308 */ /* 0x0007220000000800 */
[----:B------:R-:W-:Y:S02]  /*9840*/  IMAD.MOV.U32 R84, RZ, RZ, R75 ;  /* 0x000000ffff547224 */ /* 0x000fe400078e004b */
[----:B--2---:R-:W-:Y:S02]  /*9850*/  FADD.FTZ R2, R171, R3 ;  /* 0x00000003ab027221 */ /* 0x004fe40000010000 */
[----:B------:R-:W-:Y:S01]  /*9860*/  IMAD.MOV.U32 R113, RZ, RZ, R111 ;  /* 0x000000ffff717224 */ /* 0x000fe200078e006f */
[----:B-1----:R-:W-:Y:S01]  /*9870*/  HMMA.16816.F32 R16, R12, R20, RZ ;  /* 0x000000140c10723c */ /* 0x002fe200000018ff */
[----:B---3--:R-:W-:Y:S01]  /*9880*/  F2FP.PACK_AB R0, R107, R106 ;  /* 0x0000006a6b00723e */ /* 0x008fe200000000ff */
[----:B------:R-:W-:Y:S02]  /*9890*/  IMAD.MOV.U32 R6, RZ, RZ, R110 ;  /* 0x000000ffff067224 */ /* 0x000fe400078e006e */
[----:B------:R-:W-:Y:S01]  /*98a0*/  IMAD.MOV.U32 R7, RZ, RZ, R109 ;  /* 0x000000ffff077224 */ /* 0x000fe200078e006d */
[C---:B------:R-:W-:Y:S01]  /*98b0*/  PRMT R170, R0.reuse, 0x7632, R170 ;  /* 0x0000763200aa7816 */ /* 0x040fe200000000aa */
[----:B------:R-:W-:Y:S01]  /*98c0*/  IMAD.MOV.U32 R108, RZ, RZ, R50 ;  /* 0x000000ffff6c7224 */ /* 0x000fe200078e0032 */
[----:B------:R-:W-:Y:S01]  /*98d0*/  PRMT R171, R0, 0x7610, R171 ;  /* 0x0000761000ab7816 */ /* 0x000fe200000000ab */
[----:B------:R-:W-:Y:S01]  /*98e0*/  IMAD.MOV.U32 R115, RZ, RZ, R100 ;  /* 0x000000ffff737224 */ /* 0x000fe200078e0064 */
[----:B----4-:R-:W-:Y:S01]  /*98f0*/  F2FP.PACK_AB R0, R105, R103 ;  /* 0x000000676900723e */ /* 0x010fe200000000ff */
[----:B------:R-:W-:Y:S01]  /*9900*/  @!P3 HADD2 R130, -R170.H0_H0, -RZ.H0_H0 ;  /* 0xa00000ffaa82b230 */ /* 0x000fe20000000900 */
[----:B------:R-:W-:Y:S01]  /*9910*/  FADD.FTZ R3, R168, R4 ;  /* 0x00000004a8037221 */ /* 0x000fe20000010000 */
[----:B------:R-:W-:Y:S01]  /*9920*/  PRMT R27, R171, 0x5410, R170 ;  /* 0x00005410ab1b7816 */ /* 0x000fe200000000aa */
[----:B------:R-:W-:Y:S01]  /*9930*/  IMAD.MOV.U32 R111, RZ, RZ, R84 ;  /* 0x000000ffff6f7224 */ /* 0x000fe200078e0054 */
[C---:B------:R-:W-:Y:S01]  /*9940*/  PRMT R169, R0.reuse, 0x7610, R169 ;  /* 0x0000761000a97816 */ /* 0x040fe200000000a9 */
[----:B------:R-:W-:Y:S01]  /*9950*/  IMAD.MOV.U32 R64, RZ, RZ, R191 ;  /* 0x000000ffff407224 */ /* 0x000fe200078e00bf */
[----:B------:R-:W-:Y:S01]  /*9960*/  PRMT R168, R0, 0x7632, R168 ;  /* 0x0000763200a87816 */ /* 0x000fe200000000a8 */
[----:B------:R-:W-:Y:S01]  /*9970*/  FADD.FTZ R0, R112, R2 ;  /* 0x0000000270007221 */ /* 0x000fe20000010000 */
[----:B------:R-:W-:Y:S01]  /*9980*/  @!P3 PRMT R170, R130, 0x5410, RZ ;  /* 0x0000541082aab816 */ /* 0x000fe200000000ff */
[----:B------:R-:W-:Y:S01]  /*9990*/  IMAD.MOV.U32 R109, RZ, RZ, R51 ;  /* 0x000000ffff6d7224 */ /* 0x000fe200078e0033 */
[----:B------:R-:W-:Y:S01]  /*99a0*/  LEA R24, P3, R37, c[0x0][0x1f8], 0x1 ;  /* 0x00007e0025187a11 */ /* 0x000fe200078608ff */
[----:B------:R-:W-:Y:S01]  /*99b0*/  FADD.FTZ R2, R111, R0 ;  /* 0x000000006f027221 */ /* 0x000fe20000010000 */
[----:B------:R-:W-:Y:S01]  /*99c0*/  HSET2.LE.AND R0, R30, R252, PT ;  /* 0x000000fc1e007233 */ /* 0x000fe20003803000 */
[----:B------:R-:W-:Y:S01]  /*99d0*/  IMAD.MOV.U32 R110, RZ, RZ, R48 ;  /* 0x000000ffff6e7224 */ /* 0x000fe200078e0030 */
[----:B------:R-:W-:Y:S01]  /*99e0*/  LEA.HI.X R25, R37, c[0x0][0x1fc], R113, 0x1, P3 ;  /* 0x00007f0025197a11 */ /* 0x000fe200018f0c71 */
[----:B------:R-:W-:-:S02]  /*99f0*/  IMAD.MOV.U32 R37, RZ, RZ, R31 ;  /* 0x000000ffff257224 */ /* 0x000fc400078e001f */
[----:B------:R-:W-:Y:S01]  /*9a00*/  IMAD.MOV.U32 R100, RZ, RZ, R47 ;  /* 0x000000ffff647224 */ /* 0x000fe200078e002f */
[----:B------:R-:W1:Y:S01]  /*9a10*/  LDSM.16.MT88.4 R28, [R185+0x16800] ;  /* 0x01680000b91c783b */ /* 0x000e620000004200 */
[----:B------:R-:W-:Y:S01]  /*9a20*/  IMAD.MOV.U32 R111, RZ, RZ, R49 ;  /* 0x000000ffff6f7224 */ /* 0x000fe200078e0031 */
[----:B------:R-:W-:Y:S01]  /*9a30*/  @!P4 HADD2 R129, -R171.H0_H0, -RZ.H0_H0 ;  /* 0xa00000ffab81c230 */ /* 0x000fe20000000900 */
[----:B------:R-:W-:Y:S02]  /*9a40*/  FADD.FTZ R3, R247, R3 ;  /* 0x00000003f7037221 */ /* 0x000fe40000010000 */
[----:B------:R-:W-:Y:S02]  /*9a50*/  IMAD.MOV.U32 R75, RZ, RZ, R190 ;  /* 0x000000ffff4b7224 */ /* 0x000fe400078e00be */
[----:B------:R-:W-:Y:S01]  /*9a60*/  IMAD.MOV.U32 R84, RZ, RZ, R74 ;  /* 0x000000ffff547224 */ /* 0x000fe200078e004a */
[----:B------:R-:W-:Y:S01]  /*9a70*/  @!P2 HADD2 R135, -R169.H0_H0, -RZ.H0_H0 ;  /* 0xa00000ffa987a230 */ /* 0x000fe20000000900 */
[----:B------:R2:W5:Y:S01]  /*9a80*/  LDL.LU R191, [R1+0xf8] ;  /* 0x0000f80001bf7983 */ /* 0x0005620000300800 */
[----:B-1----:R-:W-:Y:S01]  /*9a90*/  HMMA.16816.F32 R48, R8, R28, R16 ;  /* 0x0000001c0830723c */ /* 0x002fe20000001810 */
[----:B------:R-:W-:-:S02]  /*9aa0*/  IMAD.MOV.U32 R112, RZ, RZ, R104 ;  /* 0x000000ffff707224 */ /* 0x000fc400078e0068 */
[----:B------:R-:W-:Y:S01]  /*9ab0*/  IMAD.MOV.U32 R113, RZ, RZ, R102 ;  /* 0x000000ffff717224 */ /* 0x000fe200078e0066 */
[----:B------:R-:W-:Y:S01]  /*9ac0*/  LOP3.LUT R4, R0, R42, RZ, 0xc0, !PT ;  /* 0x0000002a00047212 */ /* 0x000fe200078ec0ff */
[----:B------:R-:W-:Y:S01]  /*9ad0*/  FADD.FTZ R246, R246, R2 ;  /* 0x00000002f6f67221 */ /* 0x000fe20000010000 */
[----:B------:R-:W-:Y:S02]  /*9ae0*/  PRMT R26, R169, 0x5410, R168 ;  /* 0x00005410a91a7816 */ /* 0x000fe400000000a8 */
[----:B------:R-:W-:Y:S01]  /*9af0*/  @!P4 PRMT R171, R129, 0x5410, RZ ;  /* 0x0000541081abc816 */ /* 0x000fe200000000ff */
[----:B------:R-:W-:Y:S01]  /*9b00*/  HMMA.16816.F32 R16, R12, R22, RZ ;  /* 0x000000160c10723c */ /* 0x000fe200000018ff */
[----:B------:R-:W1:Y:S01]  /*9b10*/  LDSM.16.MT88.4 R20, [R184+0x16000] ;  /* 0x01600000b814783b */ /* 0x000e620000004200 */
[----:B------:R-:W-:Y:S02]  /*9b20*/  IMAD.MOV.U32 R104, RZ, RZ, R46 ;  /* 0x000000ffff687224 */ /* 0x000fe400078e002e */
[----:B------:R-:W-:Y:S01]  /*9b30*/  IMAD.MOV.U32 R102, RZ, RZ, R45 ;  /* 0x000000ffff667224 */ /* 0x000fe200078e002d */
[----:B------:R-:W-:Y:S01]  /*9b40*/  STG.E.U16 [R24.64+0x2], R55 ;  /* 0x0000023718007986 */ /* 0x000fe2000c101516 */
[----:B------:R-:W-:-:S02]  /*9b50*/  FADD.FTZ R247, R188, R3 ;  /* 0x00000003bcf77221 */ /* 0x000fc40000010000 */
[----:B------:R-:W-:Y:S01]  /*9b60*/  IMAD.MOV.U32 R74, RZ, RZ, R75 ;  /* 0x000000ffff4a7224 */ /* 0x000fe200078e004b */
[----:B------:R-:W-:Y:S01]  /*9b70*/  @!P1 HADD2 R134, -R168.H0_H0, -RZ.H0_H0 ;  /* 0xa00000ffa8869230 */ /* 0x000fe20000000900 */
[----:B------:R-:W-:Y:S04]  /*9b80*/  STG.E.U16 [R24.64], R85 ;  /* 0x0000005518007986 */ /* 0x000fe8000c101516 */
[----:B------:R2:W5:Y:S10]  /*9b90*/  LDL.LU R190, [R1+0xf4] ;  /* 0x0000f40001be7983 */ /* 0x0005740000300800 */
[----:B------:R-:W-:Y:S01]  /*9ba0*/  HMMA.16816.F32 R44, R8, R30, R16 ;  /* 0x0000001e082c723c */ /* 0x000fe20000001810 */
[----:B------:R-:W-:Y:S01]  /*9bb0*/  HSET2.LE.AND R0, R36, R252, PT ;  /* 0x000000fc24007233 */ /* 0x000fe20003803000 */
[----:B------:R-:W-:-:S06]  /*9bc0*/  IMAD.MOV.U32 R75, RZ, RZ, R189 ;  /* 0x000000ffff4b7224 */ /* 0x000fcc00078e00bd */
[C---:B-1----:R-:W-:Y:S01]  /*9bd0*/  HMMA.16816.F32 R28, R12.reuse, R20, RZ ;  /* 0x000000140c1c723c */ /* 0x042fe200000018ff */
[----:B------:R-:W-:Y:S01]  /*9be0*/  LOP3.LUT R5, R0, R53, RZ, 0xc0, !PT ;  /* 0x0000003500057212 */ /* 0x000fe200078ec0ff */
[--C-:B------:R-:W-:Y:S01]  /*9bf0*/  HSET2.LE.AND R2, R38, R252.reuse, PT ;  /* 0x000000fc26027233 */ /* 0x100fe20003803000 */
[----:B------:R-:W-:Y:S01]  /*9c00*/  IMAD.MOV.U32 R36, RZ, RZ, R6 ;  /* 0x000000ffff247224 */ /* 0x000fe200078e0006 */
[--C-:B------:R-:W-:Y:S02]  /*9c10*/  HSET2.LE.AND R17, R35, R252.reuse, PT ;  /* 0x000000fc23117233 */ /* 0x100fe40003803000 */
[--C-:B------:R-:W-:Y:S01]  /*9c20*/  HSET2.LE.AND R3, R33, R252.reuse, PT ;  /* 0x000000fc21037233 */ /* 0x100fe20003803000 */
[----:B------:R-:W-:Y:S01]  /*9c30*/  @!P1 PRMT R168, R134, 0x5410, RZ ;  /* 0x0000541086a89816 */ /* 0x000fe200000000ff */
[----:B------:R-:W-:Y:S01]  /*9c40*/  HMMA.16816.F32 R20, R12, R22, RZ ;  /* 0x000000160c14723c */ /* 0x000fe200000018ff */
[----:B------:R-:W1:Y:S01]  /*9c50*/  LDSM.16.MT88.4 R12, [R184+0x16800] ;  /* 0x01680000b80c783b */ /* 0x000e620000004200 */
[--C-:B------:R-:W-:Y:S01]  /*9c60*/  HSET2.LE.AND R0, R39, R252.reuse, PT ;  /* 0x000000fc27007233 */ /* 0x100fe20003803000 */
[----:B------:R-:W-:Y:S01]  /*9c70*/  IMAD.MOV.U32 R38, RZ, RZ, R7 ;  /* 0x000000ffff267224 */ /* 0x000fe200078e0007 */
[----:B------:R-:W-:Y:S01]  /*9c80*/  LOP3.LUT R7, R2, R43, RZ, 0xc0, !PT ;  /* 0x0000002b02077212 */ /* 0x000fe200078ec0ff */
[--C-:B------:R-:W-:Y:S01]  /*9c90*/  HSET2.LE.AND R18, R34, R252.reuse, PT ;  /* 0x000000fc22127233 */ /* 0x100fe20003803000 */
[----:B------:R-:W-:Y:S01]  /*9ca0*/  @!P2 PRMT R169, R135, 0x5410, RZ ;  /* 0x0000541087a9a816 */ /* 0x000fe200000000ff */
[----:B------:R-:W-:Y:S01]  /*9cb0*/  HSET2.LE.AND R16, R32, R252, PT ;  /* 0x000000fc20107233 */ /* 0x000fe20003803000 */
[----:B------:R2:W5:Y:S01]  /*9cc0*/  LDL.LU R189, [R1+0xf0] ;  /* 0x0000f00001bd7983 */ /* 0x0005620000300800 */
[----:B------:R-:W-:Y:S01]  /*9cd0*/  LOP3.LUT R130, R17, R27, RZ, 0xc0, !PT ;  /* 0x0000001b11827212 */ /* 0x000fe200078ec0ff */
[----:B------:R-:W-:-:S02]  /*9ce0*/  IMAD.MOV.U32 R33, RZ, RZ, R187 ;  /* 0x000000ffff217224 */ /* 0x000fc400078e00bb */
[----:B------:R-:W-:Y:S01]  /*9cf0*/  IMAD.MOV.U32 R35, RZ, RZ, R181 ;  /* 0x000000ffff237224 */ /* 0x000fe200078e00b5 */
[----:B------:R-:W-:Y:S01]  /*9d00*/  LOP3.LUT R128, R3, R41, RZ, 0xc0, !PT ;  /* 0x0000002903807212 */ /* 0x000fe200078ec0ff */
[----:B------:R-:W-:Y:S02]  /*9d10*/  IMAD.MOV.U32 R134, RZ, RZ, c[0x0][0x228] ;  /* 0x00008a00ff867624 */ /* 0x000fe400078e00ff */
[C---:B-1----:R-:W-:Y:S08]  /*9d20*/  HMMA.16816.F32 R28, R8.reuse, R12, R28 ;  /* 0x0000000c081c723c */ /* 0x042ff0000000181c */
[----:B------:R-:W-:Y:S01]  /*9d30*/  HMMA.16816.F32 R20, R8, R14, R20 ;  /* 0x0000000e0814723c */ /* 0x000fe20000001814 */
[----:B------:R-:W1:Y:S01]  /*9d40*/  LDSM.16.MT88.4 R8, [R182+0x11000] ;  /* 0x01100000b608783b */ /* 0x000e620000004200 */
[----:B------:R-:W-:Y:S01]  /*9d50*/  LOP3.LUT R6, R0, R52, RZ, 0xc0, !PT ;  /* 0x0000003400067212 */ /* 0x000fe200078ec0ff */
[----:B------:R-:W-:Y:S01]  /*9d60*/  IMAD.MOV.U32 R39, RZ, RZ, R131 ;  /* 0x000000ffff277224 */ /* 0x000fe200078e0083 */
[----:B------:R-:W-:Y:S01]  /*9d70*/  LOP3.LUT R129, R16, R40, RZ, 0xc0, !PT ;  /* 0x0000002810817212 */ /* 0x000fe200078ec0ff */
[----:B------:R-:W3:Y:S01]  /*9d80*/  LDSM.16.MT88.4 R12, [R183+0x11000] ;  /* 0x01100000b70c783b */ /* 0x000ee20000004200 */
[----:B------:R-:W-:Y:S01]  /*9d90*/  LOP3.LUT R131, R18, R26, RZ, 0xc0, !PT ;  /* 0x0000001a12837212 */ /* 0x000fe200078ec0ff */
[----:B------:R-:W-:-:S02]  /*9da0*/  IMAD.MOV.U32 R32, RZ, RZ, R104 ;  /* 0x000000ffff207224 */ /* 0x000fc400078e0068 */
[----:B------:R-:W-:Y:S01]  /*9db0*/  IMAD.MOV.U32 R34, RZ, RZ, R186 ;  /* 0x000000ffff227224 */ /* 0x000fe200078e00ba */
[----:B------:R2:W5:Y:S01]  /*9dc0*/  LDL.LU R188, [R1+0xec] ;  /* 0x0000ec0001bc7983 */ /* 0x0005620000300800 */
[----:B------:R-:W-:Y:S01]  /*9dd0*/  IMAD.SHL.U32 R134, R134, 0x8, RZ ;  /* 0x0000000886867824 */ /* 0x000fe200078e00ff */
[C---:B-1----:R-:W-:Y:S08]  /*9de0*/  HMMA.16816.F32 R164, R4.reuse, R8, R164 ;  /* 0x0000000804a4723c */ /* 0x042ff000000018a4 */
[C---:B------:R-:W-:Y:S01]  /*9df0*/  HMMA.16816.F32 R16, R4.reuse, R10, R148 ;  /* 0x0000000a0410723c */ /* 0x040fe20000001894 */
[----:B------:R-:W1:Y:S07]  /*9e00*/  LDSM.16.MT88.4 R8, [R185+0x11000] ;  /* 0x01100000b908783b */ /* 0x000e6e0000004200 */
[C---:B---3--:R-:W-:Y:S01]  /*9e10*/  HMMA.16816.F32 R156, R4.reuse, R12, R156 ;  /* 0x0000000c049c723c */ /* 0x048fe2000000189c */
[----:B------:R-:W-:Y:S01]  /*9e20*/  IMAD.MOV.U32 R104, RZ, RZ, R99 ;  /* 0x000000ffff687224 */ /* 0x000fe200078e0063 */
[----:B------:R2:W5:Y:S06]  /*9e30*/  LDL.LU R187, [R1+0xe8] ;  /* 0x0000e80001bb7983 */ /* 0x00056c0000300800 */
[----:B------:R-:W-:Y:S01]  /*9e40*/  HMMA.16816.F32 R32, R4, R14, R32 ;  /* 0x0000000e0420723c */ /* 0x000fe20000001820 */
[----:B------:R-:W3:Y:S01]  /*9e50*/  LDSM.16.MT88.4 R12, [R184+0x11000] ;  /* 0x01100000b80c783b */ /* 0x000ee20000004200 */
[----:B------:R-:W-:-:S03]  /*9e60*/  IMAD.WIDE R134, R134, 0x2, R24 ;  /* 0x0000000286867825 */ /* 0x000fc600078e0218 */
[----:B------:R2:W5:Y:S03]  /*9e70*/  LDL.LU R186, [R1+0xe4] ;  /* 0x0000e40001ba7983 */ /* 0x0005660000300800 */
[C---:B-1----:R-:W-:Y:S08]  /*9e80*/  HMMA.16816.F32 R148, R4.reuse, R8, R36 ;  /* 0x000000080494723c */ /* 0x042ff00000001824 */
[C---:B---3--:R-:W-:Y:S08]  /*9e90*/  HMMA.16816.F32 R140, R4.reuse, R12, R140 ;  /* 0x0000000c048c723c */ /* 0x048ff0000000188c */
[----:B------:R-:W-:Y:S01]  /*9ea0*/  HMMA.16816.F32 R40, R4, R14, R112 ;  /* 0x0000000e0428723c */ /* 0x000fe20000001870 */
[----:B------:R-:W-:Y:S01]  /*9eb0*/  LDSM.16.MT88.4 R12, [R183+0x13000] ;  /* 0x01300000b70c783b */ /* 0x000fe20000004200 */
[----:B------:R-:W-:-:S02]  /*9ec0*/  IMAD.MOV.U32 R2, RZ, RZ, R84 ;  /* 0x000000ffff027224 */ /* 0x000fc400078e0054 */
[----:B------:R-:W-:Y:S01]  /*9ed0*/  IMAD.MOV.U32 R0, RZ, RZ, R89 ;  /* 0x000000ffff007224 */ /* 0x000fe200078e0059 */
[----:B------:R-:W-:Y:S03]  /*9ee0*/  STG.E.U16 [R134.64], R88 ;  /* 0x0000005886007986 */ /* 0x000fe6000c101516 */
[----:B------:R-:W-:Y:S01]  /*9ef0*/  HMMA.16816.F32 R36, R4, R10, R108 ;  /* 0x0000000a0424723c */ /* 0x000fe2000000186c */
[----:B------:R-:W1:Y:S04]  /*9f00*/  LDSM.16.MT88.4 R8, [R182+0x13000] ;  /* 0x01300000b608783b */ /* 0x000e680000004200 */
[----:B------:R-:W-:Y:S02]  /*9f10*/  STG.E.U16 [R134.64+0x2], R87 ;  /* 0x0000025786007986 */ /* 0x000fe4000c101516 */
[----:B------:R-:W-:-:S02]  /*9f20*/  IMAD.MOV.U32 R109, RZ, RZ, R100 ;  /* 0x000000ffff6d7224 */ /* 0x000fc400078e0064 */
[----:B------:R-:W-:Y:S01]  /*9f30*/  IMAD.MOV.U32 R100, RZ, RZ, R54 ;  /* 0x000000ffff647224 */ /* 0x000fe200078e0036 */
[----:B------:R2:W5:Y:S01]  /*9f40*/  LDL.LU R181, [R1+0xe0] ;  /* 0x0000e00001b57983 */ /* 0x0005620000300800 */
[C---:B-1----:R-:W-:Y:S08]  /*9f50*/  HMMA.16816.F32 R52, R4.reuse, R8, R68 ;  /* 0x000000080434723c */ /* 0x042ff00000001844 */
[C---:B------:R-:W-:Y:S01]  /*9f60*/  HMMA.16816.F32 R60, R4.reuse, R10, R60 ;  /* 0x0000000a043c723c */ /* 0x040fe2000000183c */
[----:B------:R-:W1:Y:S07]  /*9f70*/  LDSM.16.MT88.4 R8, [R185+0x13000] ;  /* 0x01300000b908783b */ /* 0x000e6e0000004200 */
[C---:B------:R-:W-:Y:S08]  /*9f80*/  HMMA.16816.F32 R64, R4.reuse, R12, R64 ;  /* 0x0000000c0440723c */ /* 0x040ff00000001840 */
[C---:B------:R-:W-:Y:S01]  /*9f90*/  HMMA.16816.F32 R68, R4.reuse, R14, R92 ;  /* 0x0000000e0444723c */ /* 0x040fe2000000185c */
[----:B------:R-:W3:Y:S07]  /*9fa0*/  LDSM.16.MT88.4 R12, [R184+0x13000] ;  /* 0x01300000b80c783b */ /* 0x000eee0000004200 */
[C---:B-1----:R-:W-:Y:S08]  /*9fb0*/  HMMA.16816.F32 R72, R4.reuse, R8, R72 ;  /* 0x000000080448723c */ /* 0x042ff00000001848 */
[----:B------:R-:W-:Y:S01]  /*9fc0*/  HMMA.16816.F32 R76, R4, R10, R76 ;  /* 0x0000000a044c723c */ /* 0x000fe2000000184c */
[----:B------:R-:W1:Y:S01]  /*9fd0*/  LDSM.16.MT88.4 R8, [R182+0x15000] ;  /* 0x01500000b608783b */ /* 0x000e620000004200 */
[----:B------:R-:W-:-:S02]  /*9fe0*/  IMAD.MOV.U32 R111, RZ, RZ, R102 ;  /* 0x000000ffff6f7224 */ /* 0x000fc400078e0066 */
[----:B------:R-:W-:Y:S02]  /*9ff0*/  IMAD.MOV.U32 R110, RZ, RZ, R101 ;  /* 0x000000ffff6e7224 */ /* 0x000fe400078e0065 */
[----:B------:R-:W-:Y:S02]  /*a000*/  IMAD.MOV.U32 R108, RZ, RZ, R96 ;  /* 0x000000ffff6c7224 */ /* 0x000fe400078e0060 */
[----:B------:R-:W-:Y:S02]  /*a010*/  IMAD.MOV.U32 R102, RZ, RZ, R97 ;  /* 0x000000ffff667224 */ /* 0x000fe400078e0061 */
[----:B------:R-:W-:Y:S02]  /*a020*/  IMAD.MOV.U32 R101, RZ, RZ, R98 ;  /* 0x000000ffff657224 */ /* 0x000fe400078e0062 */
[----:B------:R-:W-:Y:S02]  /*a030*/  IMAD.MOV.U32 R114, RZ, RZ, R91 ;  /* 0x000000ffff727224 */ /* 0x000fe400078e005b */
[----:B------:R-:W-:-:S02]  /*a040*/  IMAD.MOV.U32 R113, RZ, RZ, R90 ;  /* 0x000000ffff717224 */ /* 0x000fc400078e005a */
[----:B------:R-:W-:Y:S01]  /*a050*/  IMAD.MOV.U32 R112, RZ, RZ, R86 ;  /* 0x000000ffff707224 */ /* 0x000fe200078e0056 */
[C---:B---3--:R-:W-:Y:S08]  /*a060*/  HMMA.16816.F32 R88, R4.reuse, R14, R240 ;  /* 0x0000000e0458723c */ /* 0x048ff000000018f0 */
        /* <DEDUP_REMOVED lines=15> */
[----:B---3--:R-:W-:Y:S01]  /*a160*/  HMMA.16816.F32 R104, R4, R14, R160 ;  /* 0x0000000e0468723c */ /* 0x008fe200000018a0 */
[----:B------:R-:W-:Y:S01]  /*a170*/  IMAD.MOV.U32 R249, RZ, RZ, R101 ;  /* 0x000000fffff97224 */ /* 0x000fe200078e0065 */
[----:B------:R-:W-:Y:S01]  /*a180*/  LDSM.16.MT88.4 R160, [R182+0x11800] ;  /* 0x01180000b6a0783b */ /* 0x000fe20000004200 */
[----:B------:R-:W-:-:S05]  /*a190*/  IMAD.MOV.U32 R248, RZ, RZ, R100 ;  /* 0x000000fffff87224 */ /* 0x000fca00078e0064 */
[C---:B------:R-:W-:Y:S01]  /*a1a0*/  HMMA.16816.F32 R100, R4.reuse, R12, R236 ;  /* 0x0000000c0464723c */ /* 0x040fe200000018ec */
[----:B------:R-:W3:Y:S07]  /*a1b0*/  LDSM.16.MT88.4 R12, [R184+0x15000] ;  /* 0x01500000b80c783b */ /* 0x000eee0000004200 */
[----:B-1----:R-:W-:Y:S07]  /*a1c0*/  HMMA.16816.F32 R108, R4, R8, R144 ;  /* 0x00000008046c723c */ /* 0x002fee0000001890 */
[----:B------:R-:W-:-:S02]  /*a1d0*/  IMAD.MOV.U32 R145, RZ, RZ, R114 ;  /* 0x000000ffff917224 */ /* 0x000fc400078e0072 */
[----:B------:R-:W-:Y:S02]  /*a1e0*/  IMAD.MOV.U32 R146, RZ, RZ, R113 ;  /* 0x000000ffff927224 */ /* 0x000fe400078e0071 */
[----:B------:R-:W-:Y:S02]  /*a1f0*/  IMAD.MOV.U32 R147, RZ, RZ, R112 ;  /* 0x000000ffff937224 */ /* 0x000fe400078e0070 */
[C---:B------:R-:W-:Y:S01]  /*a200*/  HMMA.16816.F32 R112, R4.reuse, R10, R136 ;  /* 0x0000000a0470723c */ /* 0x040fe20000001888 */
[----:B------:R-:W1:Y:S04]  /*a210*/  LDSM.16.MT88.4 R8, [R182+0x17000] ;  /* 0x01700000b608783b */ /* 0x000e680000004200 */
[----:B------:R-:W-:Y:S03]  /*a220*/  LDSM.16.MT88.4 R136, [R184+0x11800] ;  /* 0x01180000b888783b */ /* 0x000fe60000004200 */
[C---:B---3--:R-:W-:Y:S08]  /*a230*/  HMMA.16816.F32 R116, R4.reuse, R12, R116 ;  /* 0x0000000c0474723c */ /* 0x048ff00000001874 */
[C---:B------:R-:W-:Y:S01]  /*a240*/  HMMA.16816.F32 R120, R4.reuse, R14, R120 ;  /* 0x0000000e0478723c */ /* 0x040fe20000001878 */
[----:B------:R-:W3:Y:S07]  /*a250*/  LDSM.16.MT88.4 R12, [R183+0x17000] ;  /* 0x01700000b70c783b */ /* 0x000eee0000004200 */
[C---:B-1----:R-:W-:Y:S08]  /*a260*/  HMMA.16816.F32 R224, R4.reuse, R8, R224 ;  /* 0x0000000804e0723c */ /* 0x042ff000000018e0 */
[C---:B------:R-:W-:Y:S01]  /*a270*/  HMMA.16816.F32 R124, R4.reuse, R10, R124 ;  /* 0x0000000a047c723c */ /* 0x040fe2000000187c */
[----:B------:R-:W1:Y:S07]  /*a280*/  LDSM.16.MT88.4 R8, [R185+0x17000] ;  /* 0x01700000b908783b */ /* 0x000e6e0000004200 */
[C---:B---3--:R-:W-:Y:S01]  /*a290*/  HMMA.16816.F32 R240, R4.reuse, R12, R80 ;  /* 0x0000000c04f0723c */ /* 0x048fe20000001850 */
[----:B------:R-:W-:Y:S07]  /*a2a0*/  LDSM.16.MT88.4 R80, [R183+0x15800] ;  /* 0x01580000b750783b */ /* 0x000fee0000004200 */
[C---:B------:R-:W-:Y:S01]  /*a2b0*/  HMMA.16816.F32 R236, R4.reuse, R14, R56 ;  /* 0x0000000e04ec723c */ /* 0x040fe20000001838 */
[----:B------:R-:W-:Y:S07]  /*a2c0*/  LDSM.16.MT88.4 R56, [R185+0x13800] ;  /* 0x01380000b938783b */ /* 0x000fee0000004200 */
[C---:B-1----:R-:W-:Y:S01]  /*a2d0*/  HMMA.16816.F32 R228, R4.reuse, R8, R48 ;  /* 0x0000000804e4723c */ /* 0x042fe20000001830 */
[----:B------:R-:W-:Y:S07]  /*a2e0*/  LDSM.16.MT88.4 R48, [R183+0x13800] ;  /* 0x01380000b730783b */ /* 0x000fee0000004200 */
[----:B------:R-:W-:Y:S01]  /*a2f0*/  HMMA.16816.F32 R12, R4, R10, R44 ;  /* 0x0000000a040c723c */ /* 0x000fe2000000182c */
[----:B------:R-:W1:Y:S07]  /*a300*/  LDSM.16.MT88.4 R8, [R184+0x17000] ;  /* 0x01700000b808783b */ /* 0x000e6e0000004200 */
        /* <DEDUP_REMOVED lines=9> */
[----:B------:R-:W1:Y:S01]  /*a3a0*/  LDSM.16.MT88.4 R144, [R185+0x11800] ;  /* 0x01180000b990783b */ /* 0x000e620000004200 */
[C---:B------:R-:W-:Y:S03]  /*a3b0*/  HMMA.16816.F32 R44, R128.reuse, R48, R64 ;  /* 0x00000030802c723c */ /* 0x040fe60000001840 */
[----:B------:R-:W3:Y:S05]  /*a3c0*/  LDSM.16.MT88.4 R64, [R184+0x13800] ;  /* 0x01380000b840783b */ /* 0x000eea0000004200 */
[C---:B-1----:R-:W-:Y:S08]  /*a3d0*/  HMMA.16816.F32 R148, R128.reuse, R144, R148 ;  /* 0x000000908094723c */ /* 0x042ff00000001894 */
[C---:B------:R-:W-:Y:S08]  /*a3e0*/  HMMA.16816.F32 R144, R128.reuse, R146, R36 ;  /* 0x000000928090723c */ /* 0x040ff00000001824 */
[C---:B------:R-:W-:Y:S08]  /*a3f0*/  HMMA.16816.F32 R36, R128.reuse, R40, R52 ;  /* 0x000000288024723c */ /* 0x040ff00000001834 */
[C---:B------:R-:W-:Y:S01]  /*a400*/  HMMA.16816.F32 R52, R128.reuse, R56, R72 ;  /* 0x000000388034723c */ /* 0x040fe20000001848 */
[----:B------:R-:W1:Y:S07]  /*a410*/  LDSM.16.MT88.4 R72, [R182+0x15800] ;  /* 0x01580000b648783b */ /* 0x000e6e0000004200 */
[C---:B------:R-:W-:Y:S08]  /*a420*/  HMMA.16816.F32 R40, R128.reuse, R42, R60 ;  /* 0x0000002a8028723c */ /* 0x040ff0000000183c */
[C---:B------:R-:W-:Y:S08]  /*a430*/  HMMA.16816.F32 R48, R128.reuse, R50, R68 ;  /* 0x000000328030723c */ /* 0x040ff00000001844 */
[C---:B---3--:R-:W-:Y:S08]  /*a440*/  HMMA.16816.F32 R60, R128.reuse, R64, R84 ;  /* 0x00000040803c723c */ /* 0x048ff00000001854 */
[C---:B------:R-:W-:Y:S01]  /*a450*/  HMMA.16816.F32 R64, R128.reuse, R66, R88 ;  /* 0x000000428040723c */ /* 0x040fe20000001858 */
[----:B------:R-:W3:Y:S07]  /*a460*/  LDSM.16.MT88.4 R88, [R185+0x15800] ;  /* 0x01580000b958783b */ /* 0x000eee0000004200 */
[C---:B-1----:R-:W-:Y:S08]  /*a470*/  HMMA.16816.F32 R68, R128.reuse, R72, R92 ;  /* 0x000000488044723c */ /* 0x042ff0000000185c */
[----:B------:R-:W-:Y:S01]  /*a480*/  HMMA.16816.F32 R72, R128, R74, R96 ;  /* 0x0000004a8048723c */ /* 0x000fe20000001860 */
[----:B------:R-:W1:Y:S01]  /*a490*/  LDSM.16.MT88.4 R96, [R184+0x15800] ;  /* 0x01580000b860783b */ /* 0x000e620000004200 */
[----:B------:R-:W-:-:S06]  /*a4a0*/  FADD.FTZ R2, R2, R247 ;  /* 0x000000f702027221 */ /* 0x000fcc0000010000 */
[----:B------:R-:W-:Y:S01]  /*a4b0*/  HMMA.16816.F32 R164, R128, R160, R164 ;  /* 0x000000a080a4723c */ /* 0x000fe200000018a4 */
[----:B------:R-:W-:-:S07]  /*a4c0*/  FADD.FTZ R0, R0, R246 ;  /* 0x000000f600007221 */ /* 0x000fce0000010000 */
[----:B------:R-:W-:Y:S07]  /*a4d0*/  HMMA.16816.F32 R160, R128, R162, R16 ;  /* 0x000000a280a0723c */ /* 0x000fee0000001810 */
[----:B------:R-:W-:Y:S02]  /*a4e0*/  IMAD.MOV.U32 R17, RZ, RZ, R155 ;  /* 0x000000ffff117224 */ /* 0x000fe400078e009b */
[----:B------:R-:W-:Y:S02]  /*a4f0*/  IMAD.MOV.U32 R18, RZ, RZ, R154 ;  /* 0x000000ffff127224 */ /* 0x000fe400078e009a */
[----:B------:R-:W-:-:S02]  /*a500*/  IMAD.MOV.U32 R19, RZ, RZ, R153 ;  /* 0x000000ffff137224 */ /* 0x000fc400078e0099 */
[----:B------:R-:W-:Y:S01]  /*a510*/  FADD.FTZ R2, R17, R2 ;  /* 0x0000000211027221 */ /* 0x000fe20000010000 */
[----:B------:R-:W-:Y:S01]  /*a520*/  HMMA.16816.F32 R56, R128, R58, R76 ;  /* 0x0000003a8038723c */ /* 0x000fe2000000184c */
[----:B------:R-:W-:Y:S02]  /*a530*/  IMAD.MOV.U32 R10, RZ, RZ, R152 ;  /* 0x000000ffff0a7224 */ /* 0x000fe400078e0098 */
[----:B------:R-:W-:Y:S01]  /*a540*/  FADD.FTZ R0, R18, R0 ;  /* 0x0000000012007221 */ /* 0x000fe20000010000 */
[----:B------:R-:W-:Y:S01]  /*a550*/  LDSM.16.MT88.4 R152, [R183+0x11800] ;  /* 0x01180000b798783b */ /* 0x000fe20000004200 */
[----:B------:R-:W-:-:S03]  /*a560*/  FADD.FTZ R2, R19, R2 ;  /* 0x0000000213027221 */ /* 0x000fc60000010000 */
[----:B------:R-:W-:Y:S01]  /*a570*/  HMMA.16816.F32 R76, R128, R80, R100 ;  /* 0x00000050804c723c */ /* 0x000fe20000001864 */
[----:B------:R-:W-:Y:S02]  /*a580*/  FADD.FTZ R0, R10, R0 ;  /* 0x000000000a007221 */ /* 0x000fe40000010000 */
[----:B------:R-:W-:-:S05]  /*a590*/  FADD.FTZ R2, R11, R2 ;  /* 0x000000020b027221 */ /* 0x000fca0000010000 */
[----:B------:R-:W-:Y:S01]  /*a5a0*/  HMMA.16816.F32 R80, R128, R82, R104 ;  /* 0x000000528050723c */ /* 0x000fe20000001868 */
[----:B------:R-:W4:Y:S01]  /*a5b0*/  LDSM.16.MT88.4 R104, [R182+0x17800] ;  /* 0x01780000b668783b */ /* 0x000f220000004200 */
[----:B------:R-:W-:-:S06]  /*a5c0*/  FADD.FTZ R0, R8, R0 ;  /* 0x0000000008007221 */ /* 0x000fcc0000010000 */
[----:B---3--:R-:W-:Y:S01]  /*a5d0*/  HMMA.16816.F32 R84, R128, R88, R108 ;  /* 0x000000588054723c */ /* 0x008fe2000000186c */
[----:B------:R-:W-:-:S07]  /*a5e0*/  FADD.FTZ R2, R9, R2 ;  /* 0x0000000209027221 */ /* 0x000fce0000010000 */
[C---:B-1----:R-:W-:Y:S08]  /*a5f0*/  HMMA.16816.F32 R92, R128.reuse, R96, R116 ;  /* 0x00000060805c723c */ /* 0x042ff00000001874 */
[C---:B------:R-:W-:Y:S01]  /*a600*/  HMMA.16816.F32 R88, R128.reuse, R90, R112 ;  /* 0x0000005a8058723c */ /* 0x040fe20000001870 */
[----:B------:R-:W1:Y:S07]  /*a610*/  LDSM.16.MT88.4 R112, [R183+0x17800] ;  /* 0x01780000b770783b */ /* 0x000e6e0000004200 */
[----:B------:R-:W-:Y:S01]  /*a620*/  HMMA.16816.F32 R96, R128, R98, R120 ;  /* 0x000000628060723c */ /* 0x000fe20000001878 */
[----:B------:R-:W3:Y:S01]  /*a630*/  LDSM.16.MT88.4 R120, [R185+0x17800] ;  /* 0x01780000b978783b */ /* 0x000ee20000004200 */
[----:B------:R-:W-:-:S02]  /*a640*/  FADD.FTZ R0, R248, R0 ;  /* 0x00000000f8007221 */ /* 0x000fc40000010000 */
[----:B------:R-:W-:Y:S01]  /*a650*/  FADD.FTZ R2, R249, R2 ;  /* 0x00000002f9027221 */ /* 0x000fe20000010000 */
[----:B------:R-:W-:Y:S01]  /*a660*/  STG.E.U16 [R24.64+0x10], R245 ;  /* 0x000010f518007986 */ /* 0x000fe2000c101516 */
[----:B------:R-:W-:Y:S02]  /*a670*/  FADD.FTZ R0, R250, R0 ;  /* 0x00000000fa007221 */ /* 0x000fe40000010000 */
[----:B------:R-:W-:Y:S01]  /*a680*/  FADD.FTZ R2, R251, R2 ;  /* 0x00000002fb027221 */ /* 0x000fe20000010000 */
[----:B------:R-:W-:Y:S01]  /*a690*/  STG.E.U16 [R24.64+0x12], R244 ;  /* 0x000012f418007986 */ /* 0x000fe2000c101516 */
[----:B------:R-:W-:-:S03]  /*a6a0*/  FADD.FTZ R0, R26, R0 ;  /* 0x000000001a007221 */ /* 0x000fc60000010000 */
        /* <DEDUP_REMOVED lines=27> */
[----:B------:R2:W-:Y:S04]  /*a860*/  STL [R1+0x88], R3 ;  /* 0x0000880301007387 */ /* 0x0005e80000100800 */
[----:B------:R2:W-:Y:S04]  /*a870*/  STG.E.U16 [R134.64+0x70], R169 ;  /* 0x000070a986007986 */ /* 0x0005e8000c101516 */
[----:B------:R2:W-:Y:S04]  /*a880*/  STG.E.U16 [R134.64+0x72], R168 ;  /* 0x000072a886007986 */ /* 0x0005e8000c101516 */
[----:B------:R2:W-:Y:S01]  /*a890*/  STL [R1+0x8c], R0 ;  /* 0x00008c0001007387 */ /* 0x0005e20000100800 */
[----:B----4-:R-:W-:Y:S01]  /*a8a0*/  HMMA.16816.F32 R100, R128, R104, R224 ;  /* 0x000000688064723c */ /* 0x010fe200000018e0 */
[----:B-1----:R-:W-:-:S07]  /*a8b0*/  IADD3 R210, P1, R24, -0x80, RZ ;  /* 0xffffff8018d27810 */ /* 0x002fce0007f3e0ff */
[----:B------:R-:W-:Y:S01]  /*a8c0*/  HMMA.16816.F32 R156, R128, R152, R156 ;  /* 0x00000098809c723c */ /* 0x000fe2000000189c */
[----:B------:R-:W-:-:S07]  /*a8d0*/  IADD3.X R211, R25, -0x1, RZ, P1, !PT ;  /* 0xffffffff19d37810 */ /* 0x000fce0000ffe4ff */
[C---:B------:R-:W-:Y:S08]  /*a8e0*/  HMMA.16816.F32 R104, R128.reuse, R106, R124 ;  /* 0x0000006a8068723c */ /* 0x040ff0000000187c */
[C---:B------:R-:W-:Y:S08]  /*a8f0*/  HMMA.16816.F32 R108, R128.reuse, R112, R240 ;  /* 0x00000070806c723c */ /* 0x040ff000000018f0 */
[C---:B---3--:R-:W-:Y:S08]  /*a900*/  HMMA.16816.F32 R116, R128.reuse, R120, R228 ;  /* 0x000000788074723c */ /* 0x048ff000000018e4 */
[C---:B------:R-:W-:Y:S08]  /*a910*/  HMMA.16816.F32 R152, R128.reuse, R154, R32 ;  /* 0x0000009a8098723c */ /* 0x040ff00000001820 */
[C---:B------:R-:W-:Y:S08]  /*a920*/  HMMA.16816.F32 R112, R128.reuse, R114, R236 ;  /* 0x000000728070723c */ /* 0x040ff000000018ec */
[C---:B------:R-:W-:Y:S08]  /*a930*/  HMMA.16816.F32 R120, R128.reuse, R122, R12 ;  /* 0x0000007a8078723c */ /* 0x040ff0000000180c */
[C---:B------:R-:W-:Y:S08]  /*a940*/  HMMA.16816.F32 R124, R128.reuse, R4, R28 ;  /* 0x00000004807c723c */ /* 0x040ff0000000181c */
[----:B------:R-:W-:Y:S01]  /*a950*/  HMMA.16816.F32 R128, R128, R6, R20 ;  /* 0x000000068080723c */ /* 0x000fe20000001814 */
[----:B------:R-:W-:Y:S07]  /*a960*/  @!P0 BRA `(.L_x_1225) ;  /* 0x000081f000008947 */ /* 0x000fee0003800000 */
[----:B--2---:R-:W2:Y:S04]  /*a970*/  LDL R3, [R1+0xac] ;  /* 0x0000ac0001037983 */ /* 0x004ea80000100800 */
[----:B------:R-:W3:Y:S04]  /*a980*/  LDL.64 R8, [R1+0x98] ;  /* 0x0000980001087983 */ /* 0x000ee80000100a00 */
[----:B------:R-:W4:Y:S04]  /*a990*/  LDL.64 R250, [R1+0xc8] ;  /* 0x0000c80001fa7983 */ /* 0x000f280000100a00 */
[----:B------:R-:W4:Y:S04]  /*a9a0*/  LDL.64 R26, [R1+0xd0] ;  /* 0x0000d000011a7983 */ /* 0x000f280000100a00 */
[----:B------:R-:W4:Y:S01]  /*a9b0*/  LDL R252, [R1+0xb0] ;  /* 0x0000b00001fc7983 */ /* 0x000f220000100800 */
[----:B------:R-:W-:Y:S01]  /*a9c0*/  UIADD3 UR7, UR10, -0x2, URZ ;  /* 0xfffffffe0a077890 */ /* 0x000fe2000fffe03f */
[----:B------:R-:W-:-:S04]  /*a9d0*/  DEPBAR.LE SB0, 0x0 ;  /* 0x000080000000791a */ /* 0x000fc80000000000 */
[----:B--2---:R-:W-:Y:S02]  /*a9e0*/  IMAD.MOV.U32 R249, RZ, RZ, R3 ;  /* 0x000000fffff97224 */ /* 0x004fe400078e0003 */
[----:B------:R-:W2:Y:S01]  /*a9f0*/  LDL R3, [R1+0xa8] ;  /* 0x0000a80001037983 */ /* 0x000ea20000100800 */
[----:B---3--:R-:W-:Y:S01]  /*aa00*/  ISETP.GE.AND P6, PT, R8, c[0x0][0x220], PT ;  /* 0x0000880008007a0c */ /* 0x008fe20003fc6270 */
[----:B------:R-:W-:Y:S02]  /*aa10*/  USHF.R.S32.HI UR5, URZ, 0x1f, UR7 ;  /* 0x0000001f3f057899 */ /* 0x000fe40008011407 */
[----:B------:R-:W-:Y:S01]  /*aa20*/  BAR.SYNC.DEFER_BLOCKING 0x0 ;  /* 0x0000000000007b1d */ /* 0x000fe20000010000 */
[----:B------:R-:W-:Y:S01]  /*aa30*/  UIMAD UR4, UR27, UR7, URZ ;  /* 0x000000071b0472a4 */ /* 0x000fe2000f8e023f */
[----:B------:R-:W-:Y:S01]  /*aa40*/  IMAD.U32 R0, RZ, RZ, UR7 ;  /* 0x00000007ff007e24 */ /* 0x000fe2000f8e00ff */
[----:B------:R-:W-:Y:S01]  /*aa50*/  ISETP.GE.AND P5, PT, R249, c[0x0][0x220], PT ;  /* 0x00008800f9007a0c */ /* 0x000fe20003fa6270 */
[----:B----4-:R-:W-:Y:S01]  /*aa60*/  IMAD.MOV.U32 R2, RZ, RZ, R26 ;  /* 0x000000ffff027224 */ /* 0x010fe200078e001a */
[----:B------:R-:W-:Y:S01]  /*aa70*/  UIMAD UR4, UR5, UR9, UR4 ;  /* 0x00000009050472a4 */ /* 0x000fe2000f8e0204 */
[----:B------:R-:W-:-:S04]  /*aa80*/  ISETP.GE.AND P3, PT, R252, c[0x0][0x220], PT ;  /* 0x00008800fc007a0c */ /* 0x000fc80003f66270 */
[----:B------:R-:W-:Y:S01]  /*aa90*/  @P6 STS.128 [R208+0x10000], RZ ;  /* 0x010000ffd0006388 */ /* 0x000fe20000000c00 */
[----:B--2---:R-:W-:Y:S01]  /*aaa0*/  ISETP.GE.AND P4, PT, R3, c[0x0][0x220], PT ;  /* 0x0000880003007a0c */ /* 0x004fe20003f86270 */
[----:B------:R-:W-:-:S04]  /*aab0*/  IMAD.MOV.U32 R3, RZ, RZ, R251 ;  /* 0x000000ffff037224 */ /* 0x000fc800078e00fb */
[----:B------:R-:W-:-:S05]  /*aac0*/  IMAD.WIDE.U32 R2, R0, UR9, R2 ;  /* 0x0000000900027c25 */ /* 0x000fca000f8e0002 */
[----:B------:R-:W-:Y:S02]  /*aad0*/  IADD3 R0, R3, UR4, RZ ;  /* 0x0000000403007c10 */ /* 0x000fe4000fffe0ff */
[C---:B------:R-:W-:Y:S02]  /*aae0*/  @!P6 LEA R134, P2, R2.reuse, c[0x0][0x170], 0x1 ;  /* 0x00005c000286ea11 */ /* 0x040fe400078408ff */
        /* <DEDUP_REMOVED lines=10> */
[----:B------:R-:W-:Y:S02]  /*ab90*/  @!P3 LEA R28, P1, R2, c[0x0][0x170], 0x1 ;  /* 0x00005c00021cba11 */ /* 0x000fe400078208ff */
[----:B------:R-:W-:Y:S02]  /*aba0*/  IADD3.X R4, R0, UR12, RZ, P2, !PT ;  /* 0x0000000c00047c10 */ /* 0x000fe400097fe4ff */
[C---:B------:R-:W-:Y:S02]  /*abb0*/  @!P6 LEA R34, P0, R3.reuse, c[0x0][0x170], 0x1 ;  /* 0x00005c000322ea11 */ /* 0x040fe400078008ff */
[----:B------:R-:W-:-:S02]  /*abc0*/  @!P5 LEA R26, P2, R3, c[0x0][0x170], 0x1 ;  /* 0x00005c00031ada11 */ /* 0x000fc400078408ff */
[----:B------:R-:W-:Y:S02]  /*abd0*/  @!P3 LEA.HI.X R29, R2, c[0x0][0x174], R0, 0x1, P1 ;  /* 0x00005d00021dba11 */ /* 0x000fe400008f0c00 */
[C-C-:B------:R-:W-:Y:S01]  /*abe0*/  @!P6 LEA.HI.X R35, R3.reuse, c[0x0][0x174], R4.reuse, 0x1, P0 ;  /* 0x00005d000323ea11 */ /* 0x140fe200000f0c04 */
[----:B------:R-:W-:Y:S01]  /*abf0*/  @P5 STS.128 [R208+0x12000], RZ ;  /* 0x012000ffd0005388 */ /* 0x000fe20000000c00 */
[C---:B------:R-:W-:Y:S02]  /*ac00*/  @!P4 LEA R22, P1, R3.reuse, c[0x0][0x170], 0x1 ;  /* 0x00005c000316ca11 */ /* 0x040fe400078208ff */
        /* <DEDUP_REMOVED lines=24> */
[----:B------:R-:W-:-:S03]  /*ad90*/  @!P4 LEA R14, P1, R0, c[0x0][0x170], 0x1 ;  /* 0x00005c00000eca11 */ /* 0x000fc600078208ff */
[----:B------:R-:W-:Y:S01]  /*ada0*/  @!PT LDS RZ, [RZ] ;  /* 0x00000000fffff984 */ /* 0x000fe20000000800 */
[----:B------:R-:W-:Y:S01]  /*adb0*/  @!PT LDS RZ, [RZ] ;  /* 0x00000000fffff984 */ /* 0x000fe20000000800 */
[----:B------:R-:W-:Y:S01]  /*adc0*/  @!PT LDS RZ, [RZ] ;  /* 0x00000000fffff984 */ /* 0x000fe20000000800 */
[----:B------:R2:W-:Y:S01]  /*add0*/  @!P6 LDGSTS.E.BYPASS.LTC128B.128 [R208+0x10800], [R34.64] ;  /* 0x1080000022d0efae */ /* 0x0005e2000b901d56 */
[C---:B------:R-:W-:Y:S02]  /*ade0*/  @!P3 LEA R12, P0, R0.reuse, c[0x0][0x170], 0x1 ;  /* 0x00005c00000cba11 */ /* 0x040fe400078008ff */
[C---:B------:R-:W-:Y:S01]  /*adf0*/  @!P5 LEA.HI.X R17, R0.reuse, c[0x0][0x174], R3, 0x1, P2 ;  /* 0x00005d000011da11 */ /* 0x040fe200010f0c03 */
        /* <DEDUP_REMOVED lines=68> */
[----:B------:R-:W-:Y:S04]  /*b240*/  LDSM.16.M88.4 R16, [R181+0x9000] ;  /* 0x00900000b510783b */ /* 0x000fe80000000200 */
[----:B---3--:R-:W-:Y:S04]  /*b250*/  LDSM.16.M88.4 R28, [R181+0x8000] ;  /* 0x00800000b51c783b */ /* 0x008fe80000000200 */
[----:B------:R-:W-:Y:S04]  /*b260*/  LDSM.16.M88.4 R12, [R181+0x9800] ;  /* 0x00980000b50c783b */ /* 0x000fe80000000200 */
[----:B--2---:R-:W-:Y:S04]  /*b270*/  LDSM.16.M88.4 R8, [R189] ;  /* 0x00000000bd08783b */ /* 0x004fe80000000200 */
[----:B------:R-:W-:Y:S04]  /*b280*/  LDSM.16.M88.4 R232, [R192] ;  /* 0x00000000c0e8783b */ /* 0x000fe80000000200 */
[----:B----4-:R-:W1:Y:S04]  /*b290*/  LDSM.16.M88.4 R4, [R188] ;  /* 0x00000000bc04783b */ /* 0x010e680000000200 */
[----:B------:R-:W2:Y:S04]  /*b2a0*/  LDSM.16.M88.4 R32, [R207] ;  /* 0x00000000cf20783b */ /* 0x000ea80000000200 */
[----:B------:R-:W3:Y:S01]  /*b2b0*/  S2R R252, SR_TID.X ;  /* 0x0000000000fc7919 */ /* 0x000ee20000002100 */
[----:B------:R-:W-:-:S03]  /*b2c0*/  IMAD.U32 R0, RZ, RZ, UR7 ;  /* 0x00000007ff007e24 */ /* 0x000fc6000f8e00ff */
[----:B------:R-:W0:Y:S01]  /*b2d0*/  LDGDEPBAR ;  /* 0x00000000000079af */ /* 0x000e220000000000 */
[C---:B-1----:R-:W-:Y:S08]  /*b2e0*/  HMMA.16816.F32 R224, R4.reuse, R20, RZ ;  /* 0x0000001404e0723c */ /* 0x042ff000000018ff */
[C---:B------:R-:W-:Y:S01]  /*b2f0*/  HMMA.16816.F32 R176, R4.reuse, R22, RZ ;  /* 0x0000001604b0723c */ /* 0x040fe200000018ff */
[----:B------:R-:W1:Y:S07]  /*b300*/  LDSM.16.M88.4 R20, [R206] ;  /* 0x00000000ce14783b */ /* 0x000e6e0000000200 */
[C---:B------:R-:W-:Y:S08]  /*b310*/  HMMA.16816.F32 R172, R4.reuse, R16, RZ ;  /* 0x0000001004ac723c */ /* 0x040ff000000018ff */
[C---:B------:R-:W-:Y:S01]  /*b320*/  HMMA.16816.F32 R168, R4.reuse, R18, RZ ;  /* 0x0000001204a8723c */ /* 0x040fe200000018ff */
[----:B------:R-:W4:Y:S07]  /*b330*/  LDSM.16.M88.4 R16, [R205] ;  /* 0x00000000cd10783b */ /* 0x000f2e0000000200 */
[C---:B------:R-:W-:Y:S08]  /*b340*/  HMMA.16816.F32 R228, R4.reuse, R28, RZ ;  /* 0x0000001c04e4723c */ /* 0x040ff000000018ff */
[C---:B------:R-:W-:Y:S08]  /*b350*/  HMMA.16816.F32 R212, R4.reuse, R30, RZ ;  /* 0x0000001e04d4723c */ /* 0x040ff000000018ff */
[C---:B------:R-:W-:Y:S08]  /*b360*/  HMMA.16816.F32 R28, R4.reuse, R12, RZ ;  /* 0x0000000c041c723c */ /* 0x040ff000000018ff */
[----:B------:R-:W-:Y:S01]  /*b370*/  HMMA.16816.F32 R12, R4, R14, RZ ;  /* 0x0000000e040c723c */ /* 0x000fe200000018ff */
[----:B------:R-:W-:Y:S07]  /*b380*/  LDSM.16.M88.4 R4, [R191] ;  /* 0x00000000bf04783b */ /* 0x000fee0000000200 */
[C---:B------:R-:W-:Y:S08]  /*b390*/  HMMA.16816.F32 R236, R8.reuse, R232, R228 ;  /* 0x000000e808ec723c */ /* 0x040ff000000018e4 */
[C---:B------:R-:W-:Y:S01]  /*b3a0*/  HMMA.16816.F32 R244, R8.reuse, R234, R212 ;  /* 0x000000ea08f4723c */ /* 0x040fe200000018d4 */
[----:B------:R-:W3:Y:S07]  /*b3b0*/  LDSM.16.M88.4 R232, [R187+0x8000] ;  /* 0x00800000bbe8783b */ /* 0x000eee0000000200 */
[C---:B--2---:R-:W-:Y:S08]  /*b3c0*/  HMMA.16816.F32 R240, R8.reuse, R32, R224 ;  /* 0x0000002008f0723c */ /* 0x044ff000000018e0 */
[C---:B------:R-:W-:Y:S01]  /*b3d0*/  HMMA.16816.F32 R228, R8.reuse, R34, R176 ;  /* 0x0000002208e4723c */ /* 0x040fe200000018b0 */
[----:B------:R-:W2:Y:S07]  /*b3e0*/  LDSM.16.M88.4 R32, [R187+0x8800] ;  /* 0x00880000bb20783b */ /* 0x000eae0000000200 */
[C---:B-1----:R-:W-:Y:S08]  /*b3f0*/  HMMA.16816.F32 R212, R8.reuse, R22, R168 ;  /* 0x0000001608d4723c */ /* 0x042ff000000018a8 */
[C---:B----4-:R-:W-:Y:S01]  /*b400*/  HMMA.16816.F32 R168, R8.reuse, R16, R28 ;  /* 0x0000001008a8723c */ /* 0x050fe2000000181c */
[----:B------:R-:W1:Y:S07]  /*b410*/  LDSM.16.M88.4 R28, [R187+0x9000] ;  /* 0x00900000bb1c783b */ /* 0x000e6e0000000200 */
[C---:B------:R-:W-:Y:S01]  /*b420*/  HMMA.16816.F32 R224, R8.reuse, R20, R172 ;  /* 0x0000001408e0723c */ /* 0x040fe200000018ac */
[----:B------:R-:W4:Y:S04]  /*b430*/  LDSM.16.M88.4 R20, [R187+0x9800] ;  /* 0x00980000bb14783b */ /* 0x000f280000000200 */
[----:B------:R-:W-:Y:S03]  /*b440*/  LDSM.16.M88.4 R172, [R186] ;  /* 0x00000000baac783b */ /* 0x000fe60000000200 */
[----:B------:R-:W-:Y:S01]  /*b450*/  HMMA.16816.F32 R16, R8, R18, R12 ;  /* 0x000000120810723c */ /* 0x000fe2000000180c */
[----:B------:R-:W4:Y:S07]  /*b460*/  LDSM.16.M88.4 R8, [R190] ;  /* 0x00000000be08783b */ /* 0x000f2e0000000200 */
[C---:B---3--:R-:W-:Y:S08]  /*b470*/  HMMA.16816.F32 R12, R4.reuse, R232, R236 ;  /* 0x000000e8040c723c */ /* 0x048ff000000018ec */
[C---:B--2---:R-:W-:Y:S08]  /*b480*/  HMMA.16816.F32 R236, R4.reuse, R34, R228 ;  /* 0x0000002204ec723c */ /* 0x044ff000000018e4 */
[C---:B------:R-:W-:Y:S08]  /*b490*/  HMMA.16816.F32 R176, R4.reuse, R234, R244 ;  /* 0x000000ea04b0723c */ /* 0x040ff000000018f4 */
[C---:B-1----:R-:W-:Y:S01]  /*b4a0*/  HMMA.16816.F32 R228, R4.reuse, R30, R212 ;  /* 0x0000001e04e4723c */ /* 0x042fe200000018d4 */
[----:B------:R-:W1:Y:S07]  /*b4b0*/  LDSM.16.M88.4 R212, [R186+0x800] ;  /* 0x00080000bad4783b */ /* 0x000e6e0000000200 */
[C---:B------:R-:W-:Y:S01]  /*b4c0*/  HMMA.16816.F32 R232, R4.reuse, R28, R224 ;  /* 0x0000001c04e8723c */ /* 0x040fe200000018e0 */
[----:B------:R-:W2:Y:S07]  /*b4d0*/  LDSM.16.M88.4 R28, [R186+0x1800] ;  /* 0x00180000ba1c783b */ /* 0x000eae0000000200 */
[C---:B------:R-:W-:Y:S01]  /*b4e0*/  HMMA.16816.F32 R244, R4.reuse, R32, R240 ;  /* 0x0000002004f4723c */ /* 0x040fe200000018f0 */
[----:B------:R-:W3:Y:S04]  /*b4f0*/  LDSM.16.M88.4 R32, [R186+0x1000] ;  /* 0x00100000ba20783b */ /* 0x000ee80000000200 */
[----:B------:R-:W-:Y:S03]  /*b500*/  LDSM.16.M88.4 R240, [R181+0xa800] ;  /* 0x00a80000b5f0783b */ /* 0x000fe60000000200 */
[C---:B----4-:R-:W-:Y:S08]  /*b510*/  HMMA.16816.F32 R224, R4.reuse, R20, R168 ;  /* 0x0000001404e0723c */ /* 0x050ff000000018a8 */
[----:B------:R-:W-:Y:S01]  /*b520*/  HMMA.16816.F32 R168, R4, R22, R16 ;  /* 0x0000001604a8723c */ /* 0x000fe20000001810 */
[----:B------:R-:W-:Y:S04]  /*b530*/  LDSM.16.M88.4 R4, [R188+0x2000] ;  /* 0x00200000bc04783b */ /* 0x000fe80000000200 */
[----:B------:R-:W4:Y:S03]  /*b540*/  LDSM.16.M88.4 R20, [R181+0xa000] ;  /* 0x00a00000b514783b */ /* 0x000f260000000200 */
[C---:B------:R-:W-:Y:S08]  /*b550*/  HMMA.16816.F32 R16, R8.reuse, R172, R12 ;  /* 0x000000ac0810723c */ /* 0x040ff0000000180c */
[C---:B------:R-:W-:Y:S08]  /*b560*/  HMMA.16816.F32 R12, R8.reuse, R174, R176 ;  /* 0x000000ae080c723c */ /* 0x040ff000000018b0 */
[C---:B-1----:R-:W-:Y:S08]  /*b570*/  HMMA.16816.F32 R172, R8.reuse, R212, R244 ;  /* 0x000000d408ac723c */ /* 0x042ff000000018f4 */
        /* <DEDUP_REMOVED lines=8> */
[----:B------:R-:W-:Y:S03]  /*b600*/  LDSM.16.M88.4 R8, [R189+0x2000] ;  /* 0x00200000bd08783b */ /* 0x000fe60000000200 */
[C---:B----4-:R-:W-:Y:S08]  /*b610*/  HMMA.16816.F32 R168, R4.reuse, R20, R16 ;  /* 0x0000001404a8723c */ /* 0x050ff00000001810 */
[C---:B------:R-:W-:Y:S01]  /*b620*/  HMMA.16816.F32 R16, R4.reuse, R22, R12 ;  /* 0x000000160410723c */ /* 0x040fe2000000180c */
[----:B------:R-:W3:Y:S07]  /*b630*/  LDSM.16.M88.4 R20, [R204] ;  /* 0x00000000cc14783b */ /* 0x000eee0000000200 */
[C---:B------:R-:W-:Y:S01]  /*b640*/  HMMA.16816.F32 R12, R4.reuse, R240, R172 ;  /* 0x000000f0040c723c */ /* 0x040fe200000018ac */
[----:B------:R-:W4:Y:S07]  /*b650*/  LDSM.16.M88.4 R172, [R203] ;  /* 0x00000000cbac783b */ /* 0x000f2e0000000200 */
[C---:B------:R-:W-:Y:S08]  /*b660*/  HMMA.16816.F32 R176, R4.reuse, R242, R176 ;  /* 0x000000f204b0723c */ /* 0x040ff000000018b0 */
[C---:B-1----:R-:W-:Y:S01]  /*b670*/  HMMA.16816.F32 R240, R4.reuse, R28, R224 ;  /* 0x0000001c04f0723c */ /* 0x042fe200000018e0 */
[----:B------:R-:W1:Y:S07]  /*b680*/  LDSM.16.M88.4 R224, [R202] ;  /* 0x00000000cae0783b */ /* 0x000e6e0000000200 */
[C---:B--2---:R-:W-:Y:S08]  /*b690*/  HMMA.16816.F32 R248, R4.reuse, R32, R232 ;  /* 0x0000002004f8723c */ /* 0x044ff000000018e8 */
[C---:B------:R-:W-:Y:S01]  /*b6a0*/  HMMA.16816.F32 R244, R4.reuse, R34, R228 ;  /* 0x0000002204f4723c */ /* 0x040fe200000018e4 */
[----:B------:R-:W-:Y:S07]  /*b6b0*/  LDSM.16.M88.4 R32, [R187+0xa000] ;  /* 0x00a00000bb20783b */ /* 0x000fee0000000200 */
[----:B------:R-:W-:Y:S01]  /*b6c0*/  HMMA.16816.F32 R228, R4, R30, R212 ;  /* 0x0000001e04e4723c */ /* 0x000fe200000018d4 */
[----:B------:R-:W2:Y:S04]  /*b6d0*/  LDSM.16.M88.4 R212, [R201] ;  /* 0x00000000c9d4783b */ /* 0x000ea80000000200 */
[----:B------:R-:W2:Y:S04]  /*b6e0*/  LDSM.16.M88.4 R4, [R191+0x2000] ;  /* 0x00200000bf04783b */ /* 0x000ea80000000200 */
[----:B------:R-:W2:Y:S01]  /*b6f0*/  LDSM.16.M88.4 R28, [R187+0xa800] ;  /* 0x00a80000bb1c783b */ /* 0x000ea20000000200 */
[C---:B---3--:R-:W-:Y:S08]  /*b700*/  HMMA.16816.F32 R232, R8.reuse, R20, R168 ;  /* 0x0000001408e8723c */ /* 0x048ff000000018a8 */
[C---:B------:R-:W-:Y:S08]  /*b710*/  HMMA.16816.F32 R168, R8.reuse, R22, R16 ;  /* 0x0000001608a8723c */ /* 0x040ff00000001810 */
[C---:B----4-:R-:W-:Y:S01]  /*b720*/  HMMA.16816.F32 R16, R8.reuse, R174, R176 ;  /* 0x000000ae0810723c */ /* 0x050fe200000018b0 */
[----:B------:R-:W3:Y:S07]  /*b730*/  LDSM.16.M88.4 R176, [R187+0xb800] ;  /* 0x00b80000bbb0783b */ /* 0x000eee0000000200 */
[C---:B------:R-:W-:Y:S08]  /*b740*/  HMMA.16816.F32 R20, R8.reuse, R172, R12 ;  /* 0x000000ac0814723c */ /* 0x040ff0000000180c */
[C---:B-1----:R-:W-:Y:S08]  /*b750*/  HMMA.16816.F32 R12, R8.reuse, R224, R248 ;  /* 0x000000e0080c723c */ /* 0x042ff000000018f8 */
[C---:B------:R-:W-:Y:S08]  /*b760*/  HMMA.16816.F32 R244, R8.reuse, R226, R244 ;  /* 0x000000e208f4723c */ /* 0x040ff000000018f4 */
[C---:B--2---:R-:W-:Y:S08]  /*b770*/  HMMA.16816.F32 R240, R8.reuse, R212, R240 ;  /* 0x000000d408f0723c */ /* 0x044ff000000018f0 */
[----:B------:R-:W-:Y:S01]  /*b780*/  HMMA.16816.F32 R212, R8, R214, R228 ;  /* 0x000000d608d4723c */ /* 0x000fe200000018e4 */
[----:B------:R-:W-:Y:S07]  /*b790*/  LDSM.16.M88.4 R8, [R190+0x2000] ;  /* 0x00200000be08783b */ /* 0x000fee0000000200 */
[C---:B------:R-:W-:Y:S08]  /*b7a0*/  HMMA.16816.F32 R224, R4.reuse, R34, R168 ;  /* 0x0000002204e0723c */ /* 0x040ff000000018a8 */
[C---:B------:R-:W-:Y:S01]  /*b7b0*/  HMMA.16816.F32 R168, R4.reuse, R30, R16 ;  /* 0x0000001e04a8723c */ /* 0x040fe20000001810 */
[----:B------:R-:W1:Y:S07]  /*b7c0*/  LDSM.16.M88.4 R16, [R186+0x2000] ;  /* 0x00200000ba10783b */ /* 0x000e6e0000000200 */
[C---:B------:R-:W-:Y:S08]  /*b7d0*/  HMMA.16816.F32 R228, R4.reuse, R32, R232 ;  /* 0x0000002004e4723c */ /* 0x040ff000000018e8 */
[C---:B------:R-:W-:Y:S01]  /*b7e0*/  HMMA.16816.F32 R172, R4.reuse, R28, R20 ;  /* 0x0000001c04ac723c */ /* 0x040fe20000001814 */
[----:B------:R-:W2:Y:S07]  /*b7f0*/  LDSM.16.M88.4 R20, [R186+0x2800] ;  /* 0x00280000ba14783b */ /* 0x000eae0000000200 */
[C---:B------:R-:W-:Y:S01]  /*b800*/  HMMA.16816.F32 R32, R4.reuse, R236, R12 ;  /* 0x000000ec0420723c */ /* 0x040fe2000000180c */
[----:B------:R-:W4:Y:S07]  /*b810*/  LDSM.16.M88.4 R12, [R186+0x3000] ;  /* 0x00300000ba0c783b */ /* 0x000f2e0000000200 */
[C---:B------:R-:W-:Y:S08]  /*b820*/  HMMA.16816.F32 R28, R4.reuse, R238, R244 ;  /* 0x000000ee041c723c */ /* 0x040ff000000018f4 */
[C---:B---3--:R-:W-:Y:S08]  /*b830*/  HMMA.16816.F32 R232, R4.reuse, R176, R240 ;  /* 0x000000b004e8723c */ /* 0x048ff000000018f0 */
[----:B------:R-:W-:Y:S01]  /*b840*/  HMMA.16816.F32 R212, R4, R178, R212 ;  /* 0x000000b204d4723c */ /* 0x000fe200000018d4 */
[----:B------:R-:W3:Y:S04]  /*b850*/  LDSM.16.M88.4 R176, [R186+0x3800] ;  /* 0x00380000bab0783b */ /* 0x000ee80000000200 */
[----:B------:R-:W-:Y:S03]  /*b860*/  LDSM.16.M88.4 R4, [R188+0x4000] ;  /* 0x00400000bc04783b */ /* 0x000fe60000000200 */
[C---:B-1----:R-:W-:Y:S01]  /*b870*/  HMMA.16816.F32 R244, R8.reuse, R16, R228 ;  /* 0x0000001008f4723c */ /* 0x042fe200000018e4 */
[----:B------:R-:W1:Y:S07]  /*b880*/  LDSM.16.M88.4 R228, [R181+0xc000] ;  /* 0x00c00000b5e4783b */ /* 0x000e6e0000000200 */
[C---:B------:R-:W-:Y:S01]  /*b890*/  HMMA.16816.F32 R236, R8.reuse, R18, R224 ;  /* 0x0000001208ec723c */ /* 0x040fe200000018e0 */
[----:B------:R-:W-:Y:S07]  /*b8a0*/  LDSM.16.M88.4 R16, [R181+0xd800] ;  /* 0x00d80000b510783b */ /* 0x000fee0000000200 */
[C---:B--2---:R-:W-:Y:S08]  /*b8b0*/  HMMA.16816.F32 R224, R8.reuse, R22, R168 ;  /* 0x0000001608e0723c */ /* 0x044ff000000018a8 */
[C---:B----4-:R-:W-:Y:S01]  /*b8c0*/  HMMA.16816.F32 R168, R8.reuse, R14, R28 ;  /* 0x0000000e08a8723c */ /* 0x050fe2000000181c */
[----:B------:R-:W2:Y:S07]  /*b8d0*/  LDSM.16.M88.4 R28, [R181+0xc800] ;  /* 0x00c80000b51c783b */ /* 0x000eae0000000200 */
[C---:B------:R-:W-:Y:S01]  /*b8e0*/  HMMA.16816.F32 R240, R8.reuse, R20, R172 ;  /* 0x0000001408f0723c */ /* 0x040fe200000018ac */
[----:B------:R-:W4:Y:S07]  /*b8f0*/  LDSM.16.M88.4 R20, [R181+0xd000] ;  /* 0x00d00000b514783b */ /* 0x000f2e0000000200 */
[C---:B------:R-:W-:Y:S08]  /*b900*/  HMMA.16816.F32 R172, R8.reuse, R12, R32 ;  /* 0x0000000c08ac723c */ /* 0x040ff00000001820 */
[C---:B---3--:R-:W-:Y:S08]  /*b910*/  HMMA.16816.F32 R32, R8.reuse, R176, R232 ;  /* 0x000000b00820723c */ /* 0x048ff000000018e8 */
[----:B------:R-:W-:Y:S01]  /*b920*/  HMMA.16816.F32 R12, R8, R178, R212 ;  /* 0x000000b2080c723c */ /* 0x000fe200000018d4 */
[----:B------:R-:W-:Y:S07]  /*b930*/  LDSM.16.M88.4 R8, [R189+0x4000] ;  /* 0x00400000bd08783b */ /* 0x000fee0000000200 */
[C---:B-1----:R-:W-:Y:S08]  /*b940*/  HMMA.16816.F32 R176, R4.reuse, R228, R244 ;  /* 0x000000e404b0723c */ /* 0x042ff000000018f4 */
[C---:B------:R-:W-:Y:S01]  /*b950*/  HMMA.16816.F32 R236, R4.reuse, R230, R236 ;  /* 0x000000e604ec723c */ /* 0x040fe200000018ec */
[----:B------:R-:W1:Y:S07]  /*b960*/  LDSM.16.M88.4 R228, [R200] ;  /* 0x00000000c8e4783b */ /* 0x000e6e0000000200 */
[C---:B--2---:R-:W-:Y:S08]  /*b970*/  HMMA.16816.F32 R240, R4.reuse, R28, R240 ;  /* 0x0000001c04f0723c */ /* 0x044ff000000018f0 */
[C---:B------:R-:W-:Y:S01]  /*b980*/  HMMA.16816.F32 R232, R4.reuse, R30, R224 ;  /* 0x0000001e04e8723c */ /* 0x040fe200000018e0 */
[----:B------:R-:W2:Y:S07]  /*b990*/  LDSM.16.M88.4 R28, [R198] ;  /* 0x00000000c61c783b */ /* 0x000eae0000000200 */
[C---:B----4-:R-:W-:Y:S08]  /*b9a0*/  HMMA.16816.F32 R212, R4.reuse, R22, R168 ;  /* 0x0000001604d4723c */ /* 0x050ff000000018a8 */
[C---:B------:R-:W-:Y:S01]  /*b9b0*/  HMMA.16816.F32 R168, R4.reuse, R16, R32 ;  /* 0x0000001004a8723c */ /* 0x040fe20000001820 */
[----:B------:R-:W3:Y:S07]  /*b9c0*/  LDSM.16.M88.4 R32, [R199] ;  /* 0x00000000c720783b */ /* 0x000eee0000000200 */
[C---:B------:R-:W-:Y:S01]  /*b9d0*/  HMMA.16816.F32 R224, R4.reuse, R20, R172 ;  /* 0x0000001404e0723c */ /* 0x040fe200000018ac */
[----:B------:R-:W4:Y:S04]  /*b9e0*/  LDSM.16.M88.4 R20, [R197] ;  /* 0x00000000c514783b */ /* 0x000f280000000200 */
[----:B------:R-:W-:Y:S03]  /*b9f0*/  LDSM.16.M88.4 R172, [R187+0xc000] ;  /* 0x00c00000bbac783b */ /* 0x000fe60000000200 */
[----:B------:R-:W-:Y:S01]  /*ba00*/  HMMA.16816.F32 R16, R4, R18, R12 ;  /* 0x000000120410723c */ /* 0x000fe2000000180c */
[----:B------:R-:W4:Y:S07]  /*ba10*/  LDSM.16.M88.4 R4, [R191+0x4000] ;  /* 0x00400000bf04783b */ /* 0x000f2e0000000200 */
[C---:B-1----:R-:W-:Y:S08]  /*ba20*/  HMMA.16816.F32 R12, R8.reuse, R228, R176 ;  /* 0x000000e4080c723c */ /* 0x042ff000000018b0 */
[C---:B------:R-:W-:Y:S08]  /*ba30*/  HMMA.16816.F32 R176, R8.reuse, R230, R236 ;  /* 0x000000e608b0723c */ /* 0x040ff000000018ec */
[C---:B--2---:R-:W-:Y:S01]  /*ba40*/  HMMA.16816.F32 R228, R8.reuse, R30, R212 ;  /* 0x0000001e08e4723c */ /* 0x044fe200000018d4 */
[----:B------:R-:W1:Y:S07]  /*ba50*/  LDSM.16.M88.4 R212, [R187+0xc800] ;  /* 0x00c80000bbd4783b */ /* 0x000e6e0000000200 */
[C---:B---3--:R-:W-:Y:S08]  /*ba60*/  HMMA.16816.F32 R236, R8.reuse, R34, R232 ;  /* 0x0000002208ec723c */ /* 0x048ff000000018e8 */
[C---:B------:R-:W-:Y:S01]  /*ba70*/  HMMA.16816.F32 R232, R8.reuse, R28, R224 ;  /* 0x0000001c08e8723c */ /* 0x040fe200000018e0 */
[----:B------:R-:W2:Y:S07]  /*ba80*/  LDSM.16.M88.4 R28, [R187+0xd800] ;  /* 0x00d80000bb1c783b */ /* 0x000eae0000000200 */
[C---:B----4-:R-:W-:Y:S08]  /*ba90*/  HMMA.16816.F32 R224, R8.reuse, R20, R168 ;  /* 0x0000001408e0723c */ /* 0x050ff000000018a8 */
[C---:B------:R-:W-:Y:S01]  /*baa0*/  HMMA.16816.F32 R244, R8.reuse, R32, R240 ;  /* 0x0000002008f4723c */ /* 0x040fe200000018f0 */
[----:B------:R-:W-:Y:S04]  /*bab0*/  LDSM.16.M88.4 R32, [R187+0xd000] ;  /* 0x00d00000bb20783b */ /* 0x000fe80000000200 */
[----:B------:R-:W-:Y:S03]  /*bac0*/  LDSM.16.M88.4 R240, [R186+0x4800] ;  /* 0x00480000baf0783b */ /* 0x000fe60000000200 */
[----:B------:R-:W-:Y:S01]  /*bad0*/  HMMA.16816.F32 R168, R8, R22, R16 ;  /* 0x0000001608a8723c */ /* 0x000fe20000001810 */
[----:B------:R-:W-:Y:S04]  /*bae0*/  LDSM.16.M88.4 R8, [R190+0x4000] ;  /* 0x00400000be08783b */ /* 0x000fe80000000200 */
[----:B------:R-:W3:Y:S03]  /*baf0*/  LDSM.16.M88.4 R20, [R186+0x4000] ;  /* 0x00400000ba14783b */ /* 0x000ee60000000200 */
[C---:B------:R-:W-:Y:S08]  /*bb00*/  HMMA.16816.F32 R16, R4.reuse, R172, R12 ;  /* 0x000000ac0410723c */ /* 0x040ff0000000180c */
[C---:B------:R-:W-:Y:S08]  /*bb10*/  HMMA.16816.F32 R12, R4.reuse, R174, R176 ;  /* 0x000000ae040c723c */ /* 0x040ff000000018b0 */
[C---:B-1----:R-:W-:Y:S08]  /*bb20*/  HMMA.16816.F32 R172, R4.reuse, R212, R244 ;  /* 0x000000d404ac723c */ /* 0x042ff000000018f4 */
[C---:B------:R-:W-:Y:S08]  /*bb30*/  HMMA.16816.F32 R176, R4.reuse, R214, R236 ;  /* 0x000000d604b0723c */ /* 0x040ff000000018ec */
[C---:B--2---:R-:W-:Y:S08]  /*bb40*/  HMMA.16816.F32 R224, R4.reuse, R28, R224 ;  /* 0x0000001c04e0723c */ /* 0x044ff000000018e0 */
[----:B------:R-:W-:Y:S01]  /*bb50*/  HMMA.16816.F32 R212, R4, R30, R168 ;  /* 0x0000001e04d4723c */ /* 0x000fe200000018a8 */
[----:B------:R-:W1:Y:S07]  /*bb60*/  LDSM.16.M88.4 R28, [R186+0x5000] ;  /* 0x00500000ba1c783b */ /* 0x000e6e0000000200 */
[C---:B---3--:R-:W-:Y:S01]  /*bb70*/  HMMA.16816.F32 R168, R8.reuse, R20, R16 ;  /* 0x0000001408a8723c */ /* 0x048fe20000001810 */
[----:B------:R-:W-:Y:S07]  /*bb80*/  LDSM.16.M88.4 R16, [R181+0xe000] ;  /* 0x00e00000b510783b */ /* 0x000fee0000000200 */
[----:B------:R-:W-:Y:S01]  /*bb90*/  HMMA.16816.F32 R12, R8, R22, R12 ;  /* 0x00000016080c723c */ /* 0x000fe2000000180c */
[----:B------:R-:W2:Y:S07]  /*bba0*/  LDSM.16.M88.4 R20, [R186+0x5800] ;  /* 0x00580000ba14783b */ /* 0x000eae0000000200 */
[C---:B------:R-:W-:Y:S08]  /*bbb0*/  HMMA.16816.F32 R228, R4.reuse, R34, R228 ;  /* 0x0000002204e4723c */ /* 0x040ff000000018e4 */
[----:B------:R-:W-:Y:S01]  /*bbc0*/  HMMA.16816.F32 R232, R4, R32, R232 ;  /* 0x0000002004e8723c */ /* 0x000fe200000018e8 */
[----:B------:R-:W3:Y:S07]  /*bbd0*/  LDSM.16.M88.4 R4, [R188+0x6000] ;  /* 0x00600000bc04783b */ /* 0x000eee0000000200 */
[C---:B------:R-:W-:Y:S01]  /*bbe0*/  HMMA.16816.F32 R32, R8.reuse, R240, R172 ;  /* 0x000000f00820723c */ /* 0x040fe200000018ac */
[----:B------:R-:W4:Y:S07]  /*bbf0*/  LDSM.16.M88.4 R172, [R181+0xe800] ;  /* 0x00e80000b5ac783b */ /* 0x000f2e0000000200 */
[C---:B------:R-:W-:Y:S08]  /*bc00*/  HMMA.16816.F32 R176, R8.reuse, R242, R176 ;  /* 0x000000f208b0723c */ /* 0x040ff000000018b0 */
[C---:B-1----:R-:W-:Y:S08]  /*bc10*/  HMMA.16816.F32 R240, R8.reuse, R30, R228 ;  /* 0x0000001e08f0723c */ /* 0x042ff000000018e4 */
[C---:B------:R-:W-:Y:S01]  /*bc20*/  HMMA.16816.F32 R244, R8.reuse, R28, R232 ;  /* 0x0000001c08f4723c */ /* 0x040fe200000018e8 */
[----:B------:R-:W-:Y:S04]  /*bc30*/  LDSM.16.M88.4 R28, [R195] ;  /* 0x00000000c31c783b */ /* 0x000fe80000000200 */
[----:B------:R-:W-:Y:S03]  /*bc40*/  LDSM.16.M88.4 R232, [R194] ;  /* 0x00000000c2e8783b */ /* 0x000fe60000000200 */
[C---:B--2---:R-:W-:Y:S01]  /*bc50*/  HMMA.16816.F32 R236, R8.reuse, R20, R224 ;  /* 0x0000001408ec723c */ /* 0x044fe200000018e0 */
[----:B------:R-:W1:Y:S07]  /*bc60*/  LDSM.16.M88.4 R224, [R181+0xf000] ;  /* 0x00f00000b5e0783b */ /* 0x000e6e0000000200 */
[----:B------:R-:W-:Y:S01]  /*bc70*/  HMMA.16816.F32 R228, R8, R22, R212 ;  /* 0x0000001608e4723c */ /* 0x000fe200000018d4 */
[----:B------:R-:W-:Y:S04]  /*bc80*/  LDSM.16.M88.4 R8, [R189+0x6000] ;  /* 0x00600000bd08783b */ /* 0x000fe80000000200 */
[----:B------:R-:W2:Y:S04]  /*bc90*/  LDSM.16.M88.4 R20, [R196] ;  /* 0x00000000c414783b */ /* 0x000ea80000000200 */
[----:B------:R-:W2:Y:S01]  /*bca0*/  LDSM.16.M88.4 R212, [R181+0xf800] ;  /* 0x00f80000b5d4783b */ /* 0x000ea20000000200 */
[C---:B---3--:R-:W-:Y:S08]  /*bcb0*/  HMMA.16816.F32 R168, R4.reuse, R16, R168 ;  /* 0x0000001004a8723c */ /* 0x048ff000000018a8 */
[C---:B------:R-:W-:Y:S08]  /*bcc0*/  HMMA.16816.F32 R16, R4.reuse, R18, R12 ;  /* 0x000000120410723c */ /* 0x040ff0000000180c */
[C---:B----4-:R-:W-:Y:S08]  /*bcd0*/  HMMA.16816.F32 R12, R4.reuse, R172, R32 ;  /* 0x000000ac040c723c */ /* 0x050ff00000001820 */
[C---:B------:R-:W-:Y:S08]  /*bce0*/  HMMA.16816.F32 R32, R4.reuse, R174, R176 ;  /* 0x000000ae0420723c */ /* 0x040ff000000018b0 */
[----:B-1----:R-:W-:Y:S08]  /*bcf0*/  HMMA.16816.F32 R172, R4, R224, R244 ;  /* 0x000000e004ac723c */ /* 0x002ff000000018f4 */
[----:B--2---:R-:W-:Y:S08]  /*bd00*/  HMMA.16816.F32 R176, R8, R20, R168 ;  /* 0x0000001408b0723c */ /* 0x004ff000000018a8 */
[----:B------:R-:W-:Y:S01]  /*bd10*/  HMMA.16816.F32 R240, R4, R226, R240 ;  /* 0x000000e204f0723c */ /* 0x000fe200000018f0 */
[----:B------:R-:W1:Y:S07]  /*bd20*/  LDSM.16.M88.4 R224, [R193] ;  /* 0x00000000c1e0783b */ /* 0x000e6e0000000200 */
[C---:B------:R-:W-:Y:S01]  /*bd30*/  HMMA.16816.F32 R168, R8.reuse, R22, R16 ;  /* 0x0000001608a8723c */ /* 0x040fe20000001810 */
[----:B------:R-:W-:Y:S07]  /*bd40*/  LDSM.16.M88.4 R20, [R187+0xe800] ;  /* 0x00e80000bb14783b */ /* 0x000fee0000000200 */
[----:B------:R-:W-:Y:S08]  /*bd50*/  HMMA.16816.F32 R16, R8, R28, R12 ;  /* 0x0000001c0810723c */ /* 0x000ff0000000180c */
[C---:B------:R-:W-:Y:S08]  /*bd60*/  HMMA.16816.F32 R236, R4.reuse, R212, R236 ;  /* 0x000000d404ec723c */ /* 0x040ff000000018ec */
[----:B------:R-:W-:Y:S01]  /*bd70*/  HMMA.16816.F32 R228, R4, R214, R228 ;  /* 0x000000d604e4723c */ /* 0x000fe200000018e4 */
[----:B------:R-:W-:Y:S04]  /*bd80*/  LDSM.16.M88.4 R4, [R191+0x6000] ;  /* 0x00600000bf04783b */ /* 0x000fe80000000200 */
[----:B------:R-:W-:Y:S03]  /*bd90*/  LDSM.16.M88.4 R212, [R187+0xf000] ;  /* 0x00f00000bbd4783b */ /* 0x000fe60000000200 */
[C---:B------:R-:W-:Y:S01]  /*bda0*/  HMMA.16816.F32 R12, R8.reuse, R30, R32 ;  /* 0x0000001e080c723c */ /* 0x040fe20000001820 */
[----:B------:R-:W2:Y:S04]  /*bdb0*/  LDSM.16.M88.4 R28, [R187+0xe000] ;  /* 0x00e00000bb1c783b */ /* 0x000ea80000000200 */
[----:B------:R-:W3:Y:S03]  /*bdc0*/  LDSM.16.M88.4 R32, [R187+0xf800] ;  /* 0x00f80000bb20783b */ /* 0x000ee60000000200 */
[C---:B-1----:R-:W-:Y:S08]  /*bdd0*/  HMMA.16816.F32 R236, R8.reuse, R224, R236 ;  /* 0x000000e008ec723c */ /* 0x042ff000000018ec */
[C---:B------:R-:W-:Y:S08]  /*bde0*/  HMMA.16816.F32 R224, R8.reuse, R226, R228 ;  /* 0x000000e208e0723c */ /* 0x040ff000000018e4 */
[C---:B------:R-:W-:Y:S08]  /*bdf0*/  HMMA.16816.F32 R172, R8.reuse, R232, R172 ;  /* 0x000000e808ac723c */ /* 0x040ff000000018ac */
[----:B------:R-:W-:Y:S01]  /*be00*/  HMMA.16816.F32 R240, R8, R234, R240 ;  /* 0x000000ea08f0723c */ /* 0x000fe200000018f0 */
[----:B------:R-:W-:Y:S07]  /*be10*/  LDSM.16.M88.4 R8, [R190+0x6000] ;  /* 0x00600000be08783b */ /* 0x000fee0000000200 */
[C---:B--2---:R-:W-:Y:S08]  /*be20*/  HMMA.16816.F32 R228, R4.reuse, R28, R176 ;  /* 0x0000001c04e4723c */ /* 0x044ff000000018b0 */
[C---:B------:R-:W-:Y:S08]  /*be30*/  HMMA.16816.F32 R168, R4.reuse, R30, R168 ;  /* 0x0000001e04a8723c */ /* 0x040ff000000018a8 */
[C---:B------:R-:W-:Y:S01]  /*be40*/  HMMA.16816.F32 R28, R4.reuse, R20, R16 ;  /* 0x00000014041c723c */ /* 0x040fe20000001810 */
[----:B------:R-:W-:Y:S01]  /*be50*/  IMAD.SHL.U32 R252, R252, 0x2, RZ ;  /* 0x00000002fcfc7824 */ /* 0x000fe200078e00ff */
[----:B------:R-:W-:Y:S06]  /*be60*/  LDSM.16.M88.4 R16, [R186+0x6800] ;  /* 0x00680000ba10783b */ /* 0x000fec0000000200 */
[----:B------:R-:W-:Y:S01]  /*be70*/  HMMA.16816.F32 R20, R4, R22, R12 ;  /* 0x000000160414723c */ /* 0x000fe2000000180c */
[----:B------:R-:W1:Y:S01]  /*be80*/  LDSM.16.M88.4 R12, [R186+0x6000] ;  /* 0x00600000ba0c783b */ /* 0x000e620000000200 */
[----:B------:R-:W-:-:S05]  /*be90*/  LOP3.LUT R252, R252, 0x6, RZ, 0xc0, !PT ;  /* 0x00000006fcfc7812 */ /* 0x000fca00078ec0ff */
[----:B------:R-:W-:-:S04]  /*bea0*/  IMAD R0, R0, 0x40, R252 ;  /* 0x0000004000007824 */ /* 0x000fc800078e02fc */
[--C-:B------:R-:W-:Y:S01]  /*beb0*/  IMAD.IADD R2, R209, 0x1, -R0.reuse ;  /* 0x00000001d1027824 */ /* 0x100fe200078e0a00 */
[----:B------:R-:W-:Y:S01]  /*bec0*/  HMMA.16816.F32 R172, R4, R212, R172 ;  /* 0x000000d404ac723c */ /* 0x000fe200000018ac */
[----:B------:R-:W-:-:S03]  /*bed0*/  IMAD.IADD R3, R218, 0x1, -R0 ;  /* 0x00000001da037824 */ /* 0x000fc600078e0a00 */
[----:B------:R-:W-:-:S04]  /*bee0*/  IABS R2, R2 ;  /* 0x0000000200027213 */ /* 0x000fc80000000000 */
[----:B------:R-:W-:Y:S01]  /*bef0*/  HMMA.16816.F32 R176, R4, R214, R240 ;  /* 0x000000d604b0723c */ /* 0x000fe200000018f0 */
[----:B------:R-:W-:-:S07]  /*bf00*/  IABS R3, R3 ;  /* 0x0000000300037213 */ /* 0x000fce0000000000 */
[C---:B---3--:R-:W-:Y:S08]  /*bf10*/  HMMA.16816.F32 R212, R4.reuse, R32, R236 ;  /* 0x0000002004d4723c */ /* 0x048ff000000018ec */
[----:B------:R-:W-:Y:S01]  /*bf20*/  HMMA.16816.F32 R224, R4, R34, R224 ;  /* 0x0000002204e0723c */ /* 0x000fe200000018e0 */
[----:B------:R-:W2:Y:S06]  /*bf30*/  LDSM.16.M88.4 R32, [R186+0x7000] ;  /* 0x00700000ba20783b */ /* 0x000eac0000000200 */
[----:B------:R-:W-:Y:S01]  /*bf40*/  IMAD.MOV.U32 R4, RZ, RZ, R2 ;  /* 0x000000ffff047224 */ /* 0x000fe200078e0002 */
[----:B------:R-:W-:Y:S01]  /*bf50*/  IADD3 R2, R0, 0x1, RZ ;  /* 0x0000000100027810 */ /* 0x000fe20007ffe0ff */
[C---:B-1----:R-:W-:Y:S01]  /*bf60*/  HMMA.16816.F32 R232, R8.reuse, R14, R168 ;  /* 0x0000000e08e8723c */ /* 0x042fe200000018a8 */
[----:B------:R-:W1:Y:S07]  /*bf70*/  LDSM.16.M88.4 R168, [R186+0x7800] ;  /* 0x00780000baa8783b */ /* 0x000e6e0000000200 */
[----:B------:R-:W-:Y:S01]  /*bf80*/  HMMA.16816.F32 R228, R8, R12, R228 ;  /* 0x0000000c08e4723c */ /* 0x000fe200000018e4 */
[--C-:B------:R-:W-:Y:S01]  /*bf90*/  IMAD.IADD R5, R209, 0x1, -R2.reuse ;  /* 0x00000001d1057824 */ /* 0x100fe200078e0a02 */
[----:B------:R3:W4:Y:S01]  /*bfa0*/  I2F R12, R4 ;  /* 0x00000004000c7306 */ /* 0x0007220000201400 */
[----:B------:R-:W-:-:S05]  /*bfb0*/  IMAD.IADD R6, R218, 0x1, -R2 ;  /* 0x00000001da067824 */ /* 0x000fca00078e0a02 */
[----:B------:R-:W-:Y:S01]  /*bfc0*/  HMMA.16816.F32 R28, R8, R16, R28 ;  /* 0x00000010081c723c */ /* 0x000fe2000000181c */
[C---:B------:R-:W-:Y:S01]  /*bfd0*/  ISETP.GE.AND P0, PT, R2.reuse, R220, PT ;  /* 0x000000dc0200720c */ /* 0x040fe20003f06270 */
[----:B------:R-:W-:Y:S01]  /*bfe0*/  UISETP.GT.AND UP0, UPT, UR7, UR11, UPT ;  /* 0x0000000b0700728c */ /* 0x000fe2000bf04270 */
[----:B------:R-:W-:Y:S01]  /*bff0*/  ISETP.GE.AND P2, PT, R2, R219, PT ;  /* 0x000000db0200720c */ /* 0x000fe20003f46270 */
[----:B------:R-:W-:-:S04]  /*c000*/  DEPBAR.LE SB0, 0x0 ;  /* 0x000080000000791a */ /* 0x000fc80000000000 */
[----:B---3--:R-:W-:Y:S01]  /*c010*/  IMAD.MOV.U32 R4, RZ, RZ, R3 ;  /* 0x000000ffff047224 */ /* 0x008fe200078e0003 */
[----:B------:R-:W-:-:S03]  /*c020*/  IABS R3, R5 ;  /* 0x0000000500037213 */ /* 0x000fc60000000000 */
[----:B------:R3:W-:Y:S02]  /*c030*/  I2F R13, R4 ;  /* 0x00000004000d7306 */ /* 0x0007e40000201400 */
[----:B------:R-:W-:Y:S01]  /*c040*/  IMAD.MOV.U32 R5, RZ, RZ, R3 ;  /* 0x000000ffff057224 */ /* 0x000fe200078e0003 */
[----:B------:R-:W-:-:S05]  /*c050*/  IABS R3, R6 ;  /* 0x0000000600037213 */ /* 0x000fca0000000000 */
[----:B------:R1:W1:Y:S01]  /*c060*/  I2F R14, R5 ;  /* 0x00000005000e7306 */ /* 0x0002620000201400 */
[----:B---3--:R-:W-:-:S05]  /*c070*/  IADD3 R4, R0, 0x8, RZ ;  /* 0x0000000800047810 */ /* 0x008fca0007ffe0ff */
[----:B------:R-:W-:Y:S02]  /*c080*/  IMAD.IADD R6, R209, 0x1, -R4 ;  /* 0x00000001d1067824 */ /* 0x000fe400078e0a04 */
[----:B-1----:R-:W-:-:S03]  /*c090*/  IMAD.MOV.U32 R5, RZ, RZ, R3 ;  /* 0x000000ffff057224 */ /* 0x002fc600078e0003 */
[----:B------:R-:W-:Y:S01]  /*c0a0*/  IABS R3, R6 ;  /* 0x0000000600037213 */ /* 0x000fe20000000000 */
[----:B------:R1:W3:Y:S01]  /*c0b0*/  I2F R17, R5 ;  /* 0x0000000500117306 */ /* 0x0002e20000201400 */
[----:B------:R-:W-:Y:S01]  /*c0c0*/  IADD3 R6, R0, 0x9, RZ ;  /* 0x0000000900067810 */ /* 0x000fe20007ffe0ff */
[----:B------:R-:W-:Y:S01]  /*c0d0*/  IMAD.IADD R7, R218, 0x1, -R4 ;  /* 0x00000001da077824 */ /* 0x000fe200078e0a04 */
[C---:B------:R-:W-:Y:S02]  /*c0e0*/  ISETP.LT.OR P0, PT, R2.reuse, R217, P0 ;  /* 0x000000d90200720c */ /* 0x040fe40000701670 */
[----:B------:R-:W-:Y:S01]  /*c0f0*/  ISETP.LT.OR P2, PT, R2, R216, P2 ;  /* 0x000000d80200720c */ /* 0x000fe20001741670 */
[----:B-1----:R-:W-:-:S04]  /*c100*/  IMAD.MOV.U32 R5, RZ, RZ, R3 ;  /* 0x000000ffff057224 */ /* 0x002fc800078e0003 */
[----:B------:R1:W1:Y:S01]  /*c110*/  I2F R16, R5 ;  /* 0x0000000500107306 */ /* 0x0002620000201400 */
[----:B------:R-:W-:Y:S01]  /*c120*/  IABS R3, R7 ;  /* 0x0000000700037213 */ /* 0x000fe20000000000 */
[----:B------:R-:W-:Y:S01]  /*c130*/  HMMA.16816.F32 R20, R8, R18, R20 ;  /* 0x000000120814723c */ /* 0x000fe20000001814 */
[----:B------:R-:W-:Y:S01]  /*c140*/  ISETP.GE.AND P1, PT, R0, R220, PT ;  /* 0x000000dc0000720c */ /* 0x000fe20003f26270 */
[----:B-1----:R-:W-:-:S04]  /*c150*/  IMAD.IADD R5, R209, 0x1, -R6 ;  /* 0x00000001d1057824 */ /* 0x002fc800078e0a06 */
[----:B------:R1:W1:Y:S01]  /*c160*/  I2F R15, R3 ;  /* 0x00000003000f7306 */ /* 0x0002620000201400 */
[----:B------:R-:W-:Y:S01]  /*c170*/  IABS R2, R5 ;  /* 0x0000000500027213 */ /* 0x000fe20000000000 */
[----:B--2---:R-:W-:Y:S04]  /*c180*/  HMMA.16816.F32 R236, R8, R32, R172 ;  /* 0x0000002008ec723c */ /* 0x004fe800000018ac */
[----:B------:R-:W-:-:S04]  /*c190*/  IMAD.MOV.U32 R5, RZ, RZ, R2 ;  /* 0x000000ffff057224 */ /* 0x000fc800078e0002 */
[----:B------:R-:W-:Y:S01]  /*c1a0*/  HMMA.16816.F32 R176, R8, R34, R176 ;  /* 0x0000002208b0723c */ /* 0x000fe200000018b0 */
[----:B-1----:R-:W-:Y:S01]  /*c1b0*/  IADD3 R3, R0, 0x10, RZ ;  /* 0x0000001000037810 */ /* 0x002fe20007ffe0ff */
[----:B------:R-:W-:-:S06]  /*c1c0*/  IMAD.IADD R7, R218, 0x1, -R6 ;  /* 0x00000001da077824 */ /* 0x000fcc00078e0a06 */
[----:B------:R-:W-:Y:S01]  /*c1d0*/  HMMA.16816.F32 R212, R8, R168, R212 ;  /* 0x000000a808d4723c */ /* 0x000fe200000018d4 */
[----:B------:R-:W-:Y:S01]  /*c1e0*/  BAR.SYNC.DEFER_BLOCKING 0x0 ;  /* 0x0000000000007b1d */ /* 0x000fe20000010000 */
[----:B------:R-:W-:-:S06]  /*c1f0*/  ISETP.LT.OR P1, PT, R0, R217, P1 ;  /* 0x000000d90000720c */ /* 0x000fcc0000f21670 */
[----:B------:R-:W-:Y:S07]  /*c200*/  HMMA.16816.F32 R224, R8, R170, R224 ;  /* 0x000000aa08e0723c */ /* 0x000fee00000018e0 */
[----:B----4-:R-:W-:Y:S02]  /*c210*/  FFMA.FTZ R8, R12, -UR17, R228 ;  /* 0x800000110c087c23 */ /* 0x010fe400080100e4 */
[----:B------:R1:W2:Y:S01]  /*c220*/  I2F R12, R5 ;  /* 0x00000005000c7306 */ /* 0x0002a20000201400 */
[----:B------:R-:W-:-:S02]  /*c230*/  IABS R2, R7 ;  /* 0x0000000700027213 */ /* 0x000fc40000000000 */
[----:B------:R-:W-:Y:S02]  /*c240*/  FSEL R172, R8, -INF , !P1 ;  /* 0xff80000008ac7808 */ /* 0x000fe40004800000 */
[----:B------:R-:W-:Y:S01]  /*c250*/  ISETP.GE.AND P1, PT, R0, R219, PT ;  /* 0x000000db0000720c */ /* 0x000fe20003f26270 */
[----:B------:R-:W-:Y:S02]  /*c260*/  FFMA.FTZ R9, R14, -UR17, R229 ;  /* 0x800000110e097c23 */ /* 0x000fe400080100e5 */
[--C-:B-1----:R-:W-:Y:S01]  /*c270*/  IMAD.IADD R5, R209, 0x1, -R3.reuse ;  /* 0x00000001d1057824 */ /* 0x102fe200078e0a03 */
[----:B------:R1:W4:Y:S04]  /*c280*/  I2F R14, R2 ;  /* 0x00000002000e7306 */ /* 0x0003280000201400 */
[----:B------:R-:W-:Y:S01]  /*c290*/  IABS R5, R5 ;  /* 0x0000000500057213 */ /* 0x000fe20000000000 */
[----:B------:R-:W-:Y:S01]  /*c2a0*/  FFMA.FTZ R10, R13, -UR17, R230 ;  /* 0x800000110d0a7c23 */ /* 0x000fe200080100e6 */
[----:B------:R-:W-:Y:S01]  /*c2b0*/  ISETP.LT.OR P1, PT, R0, R216, P1 ;  /* 0x000000d80000720c */ /* 0x000fe20000f21670 */
[----:B------:R-:W-:-:S02]  /*c2c0*/  IMAD.IADD R8, R218, 0x1, -R3 ;  /* 0x00000001da087824 */ /* 0x000fc400078e0a03 */
[----:B------:R-:W-:Y:S01]  /*c2d0*/  IMAD.MOV.U32 R7, RZ, RZ, R5 ;  /* 0x000000ffff077224 */ /* 0x000fe200078e0005 */
[----:B------:R-:W-:Y:S02]  /*c2e0*/  FSEL R173, R10, -INF , !P1 ;  /* 0xff8000000aad7808 */ /* 0x000fe40004800000 */
[----:B------:R-:W-:Y:S02]  /*c2f0*/  FSEL R174, R9, -INF , !P0 ;  /* 0xff80000009ae7808 */ /* 0x000fe40004000000 */
[----:B-1----:R-:W-:Y:S01]  /*c300*/  IADD3 R2, R0, 0x11, RZ ;  /* 0x0000001100027810 */ /* 0x002fe20007ffe0ff */
[----:B------:R1:W1:Y:S01]  /*c310*/  I2F R11, R7 ;  /* 0x00000007000b7306 */ /* 0x0002620000201400 */
[C---:B------:R-:W-:Y:S02]  /*c320*/  ISETP.GE.AND P1, PT, R4.reuse, R220, PT ;  /* 0x000000dc0400720c */ /* 0x040fe40003f26270 */
[C---:B------:R-:W-:Y:S02]  /*c330*/  ISETP.GE.AND P0, PT, R4.reuse, R219, PT ;  /* 0x000000db0400720c */ /* 0x040fe40003f06270 */
[----:B------:R-:W-:Y:S01]  /*c340*/  IABS R5, R8 ;  /* 0x0000000800057213 */ /* 0x000fe20000000000 */
[----:B---3--:R-:W-:Y:S01]  /*c350*/  FFMA.FTZ R10, R17, -UR17, R231 ;  /* 0x80000011110a7c23 */ /* 0x008fe200080100e7 */
[----:B------:R-:W-:-:S02]  /*c360*/  ISETP.LT.OR P1, PT, R4, R217, P1 ;  /* 0x000000d90400720c */ /* 0x000fc40000f21670 */
[----:B------:R-:W-:Y:S01]  /*c370*/  ISETP.LT.OR P0, PT, R4, R216, P0 ;  /* 0x000000d80400720c */ /* 0x000fe20000701670 */
[----:B------:R3:W2:Y:S01]  /*c380*/  I2F R17, R5 ;  /* 0x0000000500117306 */ /* 0x0006a20000201400 */
[--C-:B-1----:R-:W-:Y:S02]  /*c390*/  IMAD.IADD R7, R209, 0x1, -R2.reuse ;  /* 0x00000001d1077824 */ /* 0x102fe400078e0a02 */
[----:B------:R-:W-:-:S03]  /*c3a0*/  IMAD.IADD R8, R218, 0x1, -R2 ;  /* 0x00000001da087824 */ /* 0x000fc600078e0a02 */
[----:B------:R-:W-:Y:S01]  /*c3b0*/  IABS R4, R7 ;  /* 0x0000000700047213 */ /* 0x000fe20000000000 */
[----:B------:R-:W-:Y:S01]  /*c3c0*/  FFMA.FTZ R9, R16, -UR17, R232 ;  /* 0x8000001110097c23 */ /* 0x000fe200080100e8 */
[----:B---3--:R-:W-:-:S03]  /*c3d0*/  IADD3 R5, R0, 0x18, RZ ;  /* 0x0000001800057810 */ /* 0x008fc60007ffe0ff */
[----:B------:R-:W-:Y:S01]  /*c3e0*/  IMAD.MOV.U32 R7, RZ, RZ, R4 ;  /* 0x000000ffff077224 */ /* 0x000fe200078e0004 */
[----:B------:R-:W-:Y:S01]  /*c3f0*/  IABS R4, R8 ;  /* 0x0000000800047213 */ /* 0x000fe20000000000 */
[----:B------:R-:W-:Y:S02]  /*c400*/  IMAD.IADD R8, R209, 0x1, -R5 ;  /* 0x00000001d1087824 */ /* 0x000fe400078e0a05 */
[----:B------:R1:W3:Y:S01]  /*c410*/  I2F R13, R7 ;  /* 0x00000007000d7306 */ /* 0x0002e20000201400 */
[----:B------:R-:W-:Y:S02]  /*c420*/  FSEL R175, R10, -INF , !P2 ;  /* 0xff8000000aaf7808 */ /* 0x000fe40005000000 */
[----:B------:R-:W-:Y:S02]  /*c430*/  FSEL R171, R9, -INF , !P1 ;  /* 0xff80000009ab7808 */ /* 0x000fe40004800000 */
[C---:B------:R-:W-:Y:S02]  /*c440*/  ISETP.GE.AND P2, PT, R6.reuse, R220, PT ;  /* 0x000000dc0600720c */ /* 0x040fe40003f46270 */
[C---:B------:R-:W-:Y:S01]  /*c450*/  ISETP.GE.AND P1, PT, R6.reuse, R219, PT ;  /* 0x000000db0600720c */ /* 0x040fe20003f26270 */
[----:B------:R-:W-:Y:S01]  /*c460*/  FFMA.FTZ R10, R15, -UR17, R234 ;  /* 0x800000110f0a7c23 */ /* 0x000fe200080100ea */
[----:B------:R-:W-:Y:S01]  /*c470*/  ISETP.LT.OR P2, PT, R6, R217, P2 ;  /* 0x000000d90600720c */ /* 0x000fe20001741670 */
[----:B--2---:R-:W-:Y:S01]  /*c480*/  FFMA.FTZ R9, R12, -UR17, R233 ;  /* 0x800000110c097c23 */ /* 0x004fe200080100e9 */
[----:B------:R-:W-:Y:S01]  /*c490*/  ISETP.LT.OR P1, PT, R6, R216, P1 ;  /* 0x000000d80600720c */ /* 0x000fe20000f21670 */
[----:B-1----:R-:W-:Y:S01]  /*c4a0*/  IMAD.MOV.U32 R7, RZ, RZ, R4 ;  /* 0x000000ffff077224 */ /* 0x002fe200078e0004 */
[----:B------:R-:W-:-:S02]  /*c4b0*/  IABS R4, R8 ;  /* 0x0000000800047213 */ /* 0x000fc40000000000 */
[----:B------:R-:W-:Y:S01]  /*c4c0*/  IADD3 R6, R0, 0x19, RZ ;  /* 0x0000001900067810 */ /* 0x000fe20007ffe0ff */
[----:B------:R1:W2:Y:S01]  /*c4d0*/  I2F R15, R7 ;  /* 0x00000007000f7306 */ /* 0x0002a20000201400 */
[----:B------:R-:W-:Y:S01]  /*c4e0*/  FSEL R170, R10, -INF , !P0 ;  /* 0xff8000000aaa7808 */ /* 0x000fe20004000000 */
[----:B------:R-:W-:Y:S01]  /*c4f0*/  IMAD.IADD R8, R218, 0x1, -R5 ;  /* 0x00000001da087824 */ /* 0x000fe200078e0a05 */
[----:B------:R-:W-:Y:S02]  /*c500*/  FSEL R169, R9, -INF , !P2 ;  /* 0xff80000009a97808 */ /* 0x000fe40005000000 */
[C---:B------:R-:W-:Y:S02]  /*c510*/  ISETP.GE.AND P0, PT, R3.reuse, R220, PT ;  /* 0x000000dc0300720c */ /* 0x040fe40003f06270 */
[----:B------:R-:W-:Y:S01]  /*c520*/  ISETP.GE.AND P2, PT, R3, R219, PT ;  /* 0x000000db0300720c */ /* 0x000fe20003f46270 */
[----:B-1----:R-:W-:-:S04]  /*c530*/  IMAD.MOV.U32 R7, RZ, RZ, R4 ;  /* 0x000000ffff077224 */ /* 0x002fc800078e0004 */
[----:B------:R1:W1:Y:S01]  /*c540*/  I2F R12, R7 ;  /* 0x00000007000c7306 */ /* 0x0002620000201400 */
[C---:B------:R-:W-:Y:S02]  /*c550*/  ISETP.LT.OR P0, PT, R3.reuse, R217, P0 ;  /* 0x000000d90300720c */ /* 0x040fe40000701670 */
[----:B------:R-:W-:Y:S02]  /*c560*/  ISETP.LT.OR P2, PT, R3, R216, P2 ;  /* 0x000000d80300720c */ /* 0x000fe40001741670 */
[----:B------:R-:W-:Y:S01]  /*c570*/  IABS R4, R8 ;  /* 0x0000000800047213 */ /* 0x000fe20000000000 */
[----:B----4-:R-:W-:Y:S02]  /*c580*/  FFMA.FTZ R10, R14, -UR17, R235 ;  /* 0x800000110e0a7c23 */ /* 0x010fe400080100eb */
[----:B-1----:R-:W-:Y:S01]  /*c590*/  IMAD.IADD R7, R209, 0x1, -R6 ;  /* 0x00000001d1077824 */ /* 0x002fe200078e0a06 */
[----:B------:R1:W4:Y:S04]  /*c5a0*/  I2F R14, R4 ;  /* 0x00000004000e7306 */ /* 0x0003280000201400 */
[----:B------:R-:W-:Y:S01]  /*c5b0*/  IABS R3, R7 ;  /* 0x0000000700037213 */ /* 0x000fe20000000000 */
[----:B------:R-:W-:-:S04]  /*c5c0*/  FFMA.FTZ R9, R11, -UR17, R28 ;  /* 0x800000110b097c23 */ /* 0x000fc8000801001c */
[----:B------:R-:W-:Y:S01]  /*c5d0*/  IMAD.MOV.U32 R7, RZ, RZ, R3 ;  /* 0x000000ffff077224 */ /* 0x000fe200078e0003 */
[----:B------:R-:W-:Y:S01]  /*c5e0*/  FSEL R168, R10, -INF , !P1 ;  /* 0xff8000000aa87808 */ /* 0x000fe20004800000 */
[----:B------:R-:W-:Y:S01]  /*c5f0*/  IMAD.IADD R8, R218, 0x1, -R6 ;  /* 0x00000001da087824 */ /* 0x000fe200078e0a06 */
[----:B------:R-:W-:Y:S02]  /*c600*/  FSEL R135, R9, -INF , !P0 ;  /* 0xff80000009877808 */ /* 0x000fe40004000000 */
[----:B-1----:R-:W-:Y:S01]  /*c610*/  IADD3 R4, R0, 0x20, RZ ;  /* 0x0000002000047810 */ /* 0x002fe20007ffe0ff */
[----:B------:R1:W1:Y:S01]  /*c620*/  I2F R11, R7 ;  /* 0x00000007000b7306 */ /* 0x0002620000201400 */
[C---:B------:R-:W-:Y:S02]  /*c630*/  ISETP.GE.AND P1, PT, R2.reuse, R220, PT ;  /* 0x000000dc0200720c */ /* 0x040fe40003f26270 */
[C---:B------:R-:W-:Y:S02]  /*c640*/  ISETP.GE.AND P0, PT, R2.reuse, R219, PT ;  /* 0x000000db0200720c */ /* 0x040fe40003f06270 */
[----:B------:R-:W-:-:S02]  /*c650*/  ISETP.LT.OR P1, PT, R2, R217, P1 ;  /* 0x000000d90200720c */ /* 0x000fc40000f21670 */
[----:B------:R-:W-:Y:S02]  /*c660*/  ISETP.LT.OR P0, PT, R2, R216, P0 ;  /* 0x000000d80200720c */ /* 0x000fe40000701670 */
[----:B------:R-:W-:Y:S01]  /*c670*/  IABS R3, R8 ;  /* 0x0000000800037213 */ /* 0x000fe20000000000 */
[----:B-1----:R-:W-:-:S03]  /*c680*/  IMAD.IADD R7, R209, 0x1, -R4 ;  /* 0x00000001d1077824 */ /* 0x002fc600078e0a04 */
[----:B------:R1:W1:Y:S02]  /*c690*/  I2F R16, R3 ;  /* 0x0000000300107306 */ /* 0x0002640000201400 */
[----:B------:R-:W-:Y:S01]  /*c6a0*/  IABS R2, R7 ;  /* 0x0000000700027213 */ /* 0x000fe20000000000 */
[----:B------:R-:W-:Y:S02]  /*c6b0*/  FFMA.FTZ R10, R17, -UR17, R30 ;  /* 0x80000011110a7c23 */ /* 0x000fe4000801001e */
[----:B---3--:R-:W-:Y:S02]  /*c6c0*/  FFMA.FTZ R9, R13, -UR17, R29 ;  /* 0x800000110d097c23 */ /* 0x008fe4000801001d */
[----:B------:R-:W-:Y:S01]  /*c6d0*/  IMAD.MOV.U32 R7, RZ, RZ, R2 ;  /* 0x000000ffff077224 */ /* 0x000fe200078e0002 */
[----:B------:R-:W-:Y:S01]  /*c6e0*/  FSEL R134, R10, -INF , !P2 ;  /* 0xff8000000a867808 */ /* 0x000fe20005000000 */
[----:B------:R-:W-:Y:S01]  /*c6f0*/  IMAD.IADD R8, R218, 0x1, -R4 ;  /* 0x00000001da087824 */ /* 0x000fe200078e0a04 */
[----:B------:R-:W-:-:S02]  /*c700*/  FSEL R35, R9, -INF , !P1 ;  /* 0xff80000009237808 */ /* 0x000fc40004800000 */
[----:B-1----:R-:W-:Y:S01]  /*c710*/  IADD3 R3, R0, 0x21, RZ ;  /* 0x0000002100037810 */ /* 0x002fe20007ffe0ff */
[----:B------:R1:W3:Y:S01]  /*c720*/  I2F R13, R7 ;  /* 0x00000007000d7306 */ /* 0x0002e20000201400 */
[C---:B------:R-:W-:Y:S02]  /*c730*/  ISETP.GE.AND P2, PT, R5.reuse, R220, PT ;  /* 0x000000dc0500720c */ /* 0x040fe40003f46270 */
[C---:B------:R-:W-:Y:S02]  /*c740*/  ISETP.GE.AND P1, PT, R5.reuse, R219, PT ;  /* 0x000000db0500720c */ /* 0x040fe40003f26270 */
[C---:B------:R-:W-:Y:S02]  /*c750*/  ISETP.LT.OR P2, PT, R5.reuse, R217, P2 ;  /* 0x000000d90500720c */ /* 0x040fe40001741670 */
[----:B------:R-:W-:Y:S02]  /*c760*/  ISETP.LT.OR P1, PT, R5, R216, P1 ;  /* 0x000000d80500720c */ /* 0x000fe40000f21670 */
[----:B------:R-:W-:Y:S01]  /*c770*/  IABS R2, R8 ;  /* 0x0000000800027213 */ /* 0x000fe20000000000 */
[----:B-1----:R-:W-:-:S03]  /*c780*/  IMAD.IADD R7, R209, 0x1, -R3 ;  /* 0x00000001d1077824 */ /* 0x002fc600078e0a03 */
[----:B------:R1:W1:Y:S02]  /*c790*/  I2F R17, R2 ;  /* 0x0000000200117306 */ /* 0x0002640000201400 */
[----:B------:R-:W-:Y:S01]  /*c7a0*/  IABS R5, R7 ;  /* 0x0000000700057213 */ /* 0x000fe20000000000 */
[----:B--2---:R-:W-:Y:S02]  /*c7b0*/  FFMA.FTZ R10, R15, -UR17, R31 ;  /* 0x800000110f0a7c23 */ /* 0x004fe4000801001f */
[----:B------:R-:W-:Y:S02]  /*c7c0*/  FFMA.FTZ R9, R12, -UR17, R20 ;  /* 0x800000110c097c23 */ /* 0x000fe40008010014 */
[----:B------:R-:W-:Y:S02]  /*c7d0*/  IMAD.MOV.U32 R7, RZ, RZ, R5 ;  /* 0x000000ffff077224 */ /* 0x000fe400078e0005 */
[----:B------:R-:W-:Y:S01]  /*c7e0*/  IMAD.IADD R8, R218, 0x1, -R3 ;  /* 0x00000001da087824 */ /* 0x000fe200078e0a03 */
[----:B------:R-:W-:-:S02]  /*c7f0*/  FSEL R34, R10, -INF , !P0 ;  /* 0xff8000000a227808 */ /* 0x000fc40004000000 */
[----:B-1----:R-:W-:Y:S01]  /*c800*/  IADD3 R2, R0, 0x28, RZ ;  /* 0x0000002800027810 */ /* 0x002fe20007ffe0ff */
[----:B------:R1:W2:Y:S01]  /*c810*/  I2F R12, R7 ;  /* 0x00000007000c7306 */ /* 0x0002a20000201400 */
[----:B------:R-:W-:Y:S02]  /*c820*/  FSEL R33, R9, -INF , !P2 ;  /* 0xff80000009217808 */ /* 0x000fe40005000000 */
[C---:B------:R-:W-:Y:S02]  /*c830*/  ISETP.GE.AND P0, PT, R6.reuse, R220, PT ;  /* 0x000000dc0600720c */ /* 0x040fe40003f06270 */
[C---:B------:R-:W-:Y:S02]  /*c840*/  ISETP.GE.AND P2, PT, R6.reuse, R219, PT ;  /* 0x000000db0600720c */ /* 0x040fe40003f46270 */
[----:B------:R-:W-:Y:S02]  /*c850*/  IABS R5, R8 ;  /* 0x0000000800057213 */ /* 0x000fe40000000000 */
[----:B------:R-:W-:-:S02]  /*c860*/  ISETP.LT.OR P0, PT, R6, R217, P0 ;  /* 0x000000d90600720c */ /* 0x000fc40000701670 */
[----:B------:R-:W-:Y:S01]  /*c870*/  ISETP.LT.OR P2, PT, R6, R216, P2 ;  /* 0x000000d80600720c */ /* 0x000fe20001741670 */
[--C-:B-1----:R-:W-:Y:S01]  /*c880*/  IMAD.IADD R7, R209, 0x1, -R2.reuse ;  /* 0x00000001d1077824 */ /* 0x102fe200078e0a02 */
[----:B------:R1:W1:Y:S01]  /*c890*/  I2F R15, R5 ;  /* 0x00000005000f7306 */ /* 0x0002620000201400 */
[----:B------:R-:W-:-:S03]  /*c8a0*/  IMAD.IADD R8, R218, 0x1, -R2 ;  /* 0x00000001da087824 */ /* 0x000fc600078e0a02 */
[----:B------:R-:W-:Y:S01]  /*c8b0*/  IABS R6, R7 ;  /* 0x0000000700067213 */ /* 0x000fe20000000000 */
[----:B----4-:R-:W-:Y:S02]  /*c8c0*/  FFMA.FTZ R10, R14, -UR17, R22 ;  /* 0x800000110e0a7c23 */ /* 0x010fe40008010016 */
[----:B------:R-:W-:Y:S02]  /*c8d0*/  FFMA.FTZ R9, R11, -UR17, R21 ;  /* 0x800000110b097c23 */ /* 0x000fe40008010015 */
[----:B------:R-:W-:Y:S01]  /*c8e0*/  IMAD.MOV.U32 R7, RZ, RZ, R6 ;  /* 0x000000ffff077224 */ /* 0x000fe200078e0006 */
[----:B------:R-:W-:Y:S02]  /*c8f0*/  IABS R6, R8 ;  /* 0x0000000800067213 */ /* 0x000fe40000000000 */
[----:B-1----:R-:W-:Y:S02]  /*c900*/  IADD3 R5, R0, 0x29, RZ ;  /* 0x0000002900057810 */ /* 0x002fe40007ffe0ff */
[----:B------:R-:W-:-:S02]  /*c910*/  FSEL R32, R10, -INF , !P1 ;  /* 0xff8000000a207808 */ /* 0x000fc40004800000 */
[----:B------:R-:W-:Y:S01]  /*c920*/  FSEL R31, R9, -INF , !P0 ;  /* 0xff800000091f7808 */ /* 0x000fe20004000000 */
[----:B------:R-:W-:Y:S01]  /*c930*/  IMAD.IADD R8, R209, 0x1, -R5 ;  /* 0x00000001d1087824 */ /* 0x000fe200078e0a05 */
[C---:B------:R-:W-:Y:S01]  /*c940*/  ISETP.GE.AND P1, PT, R4.reuse, R220, PT ;  /* 0x000000dc0400720c */ /* 0x040fe20003f26270 */
[----:B------:R1:W4:Y:S01]  /*c950*/  I2F R11, R7 ;  /* 0x00000007000b7306 */ /* 0x0003220000201400 */
[C---:B------:R-:W-:Y:S02]  /*c960*/  ISETP.GE.AND P0, PT, R4.reuse, R219, PT ;  /* 0x000000db0400720c */ /* 0x040fe40003f06270 */
[C---:B------:R-:W-:Y:S02]  /*c970*/  ISETP.LT.OR P1, PT, R4.reuse, R217, P1 ;  /* 0x000000d90400720c */ /* 0x040fe40000f21670 */
[----:B------:R-:W-:Y:S01]  /*c980*/  ISETP.LT.OR P0, PT, R4, R216, P0 ;  /* 0x000000d80400720c */ /* 0x000fe20000701670 */
[----:B------:R-:W-:Y:S01]  /*c990*/  FFMA.FTZ R10, R16, -UR17, R23 ;  /* 0x80000011100a7c23 */ /* 0x000fe20008010017 */
[----:B------:R-:W-:Y:S01]  /*c9a0*/  IADD3 R4, R0, 0x30, RZ ;  /* 0x0000003000047810 */ /* 0x000fe20007ffe0ff */
[----:B---3--:R-:W-:-:S02]  /*c9b0*/  FFMA.FTZ R9, R13, -UR17, R236 ;  /* 0x800000110d097c23 */ /* 0x008fc400080100ec */
[----:B-1----:R-:W-:Y:S01]  /*c9c0*/  IMAD.MOV.U32 R7, RZ, RZ, R6 ;  /* 0x000000ffff077224 */ /* 0x002fe200078e0006 */
[----:B------:R-:W-:Y:S01]  /*c9d0*/  IABS R6, R8 ;  /* 0x0000000800067213 */ /* 0x000fe20000000000 */
[----:B------:R-:W-:Y:S02]  /*c9e0*/  IMAD.IADD R8, R218, 0x1, -R5 ;  /* 0x00000001da087824 */ /* 0x000fe400078e0a05 */
[----:B------:R1:W3:Y:S01]  /*c9f0*/  I2F R18, R7 ;  /* 0x0000000700127306 */ /* 0x0002e20000201400 */
[----:B------:R-:W-:Y:S02]  /*ca00*/  FSEL R30, R10, -INF , !P2 ;  /* 0xff8000000a1e7808 */ /* 0x000fe40005000000 */
[----:B------:R-:W-:Y:S02]  /*ca10*/  FSEL R29, R9, -INF , !P1 ;  /* 0xff800000091d7808 */ /* 0x000fe40004800000 */
[C---:B------:R-:W-:Y:S02]  /*ca20*/  ISETP.GE.AND P2, PT, R3.reuse, R220, PT ;  /* 0x000000dc0300720c */ /* 0x040fe40003f46270 */
[----:B------:R-:W-:Y:S01]  /*ca30*/  ISETP.GE.AND P1, PT, R3, R219, PT ;  /* 0x000000db0300720c */ /* 0x000fe20003f26270 */
[----:B-1----:R-:W-:Y:S01]  /*ca40*/  IMAD.MOV.U32 R7, RZ, RZ, R6 ;  /* 0x000000ffff077224 */ /* 0x002fe200078e0006 */
[----:B------:R-:W-:Y:S01]  /*ca50*/  IABS R6, R8 ;  /* 0x0000000800067213 */ /* 0x000fe20000000000 */
[----:B------:R-:W-:-:S02]  /*ca60*/  IMAD.IADD R8, R209, 0x1, -R4 ;  /* 0x00000001d1087824 */ /* 0x000fc400078e0a04 */
[----:B------:R1:W-:Y:S01]  /*ca70*/  I2F R16, R7 ;  /* 0x0000000700107306 */ /* 0x0003e20000201400 */
[C---:B------:R-:W-:Y:S02]  /*ca80*/  ISETP.LT.OR P2, PT, R3.reuse, R217, P2 ;  /* 0x000000d90300720c */ /* 0x040fe40001741670 */
[----:B------:R-:W-:Y:S02]  /*ca90*/  ISETP.LT.OR P1, PT, R3, R216, P1 ;  /* 0x000000d80300720c */ /* 0x000fe40000f21670 */
[----:B------:R-:W-:Y:S01]  /*caa0*/  IADD3 R3, R0, 0x31, RZ ;  /* 0x0000003100037810 */ /* 0x000fe20007ffe0ff */
[----:B------:R-:W-:Y:S02]  /*cab0*/  FFMA.FTZ R10, R17, -UR17, R238 ;  /* 0x80000011110a7c23 */ /* 0x000fe400080100ee */
[----:B--2---:R-:W-:Y:S02]  /*cac0*/  FFMA.FTZ R9, R12, -UR17, R237 ;  /* 0x800000110c097c23 */ /* 0x004fe400080100ed */
[----:B-1----:R-:W-:Y:S01]  /*cad0*/  IMAD.MOV.U32 R7, RZ, RZ, R6 ;  /* 0x000000ffff077224 */ /* 0x002fe200078e0006 */
[----:B------:R-:W-:Y:S01]  /*cae0*/  IABS R6, R8 ;  /* 0x0000000800067213 */ /* 0x000fe20000000000 */
[----:B------:R-:W-:-:S02]  /*caf0*/  IMAD.IADD R8, R218, 0x1, -R4 ;  /* 0x00000001da087824 */ /* 0x000fc400078e0a04 */
[----:B------:R1:W2:Y:S01]  /*cb00*/  I2F R14, R7 ;  /* 0x00000007000e7306 */ /* 0x0002a20000201400 */
[----:B------:R-:W-:Y:S02]  /*cb10*/  FSEL R28, R10, -INF , !P0 ;  /* 0xff8000000a1c7808 */ /* 0x000fe40004000000 */
[----:B------:R-:W-:Y:S02]  /*cb20*/  FSEL R27, R9, -INF , !P2 ;  /* 0xff800000091b7808 */ /* 0x000fe40005000000 */
[C---:B------:R-:W-:Y:S02]  /*cb30*/  ISETP.GE.AND P0, PT, R2.reuse, R220, PT ;  /* 0x000000dc0200720c */ /* 0x040fe40003f06270 */
[----:B------:R-:W-:Y:S01]  /*cb40*/  ISETP.GE.AND P2, PT, R2, R219, PT ;  /* 0x000000db0200720c */ /* 0x000fe20003f46270 */
[----:B-1----:R-:W-:Y:S01]  /*cb50*/  IMAD.MOV.U32 R7, RZ, RZ, R6 ;  /* 0x000000ffff077224 */ /* 0x002fe200078e0006 */
[----:B------:R-:W-:Y:S01]  /*cb60*/  IABS R6, R8 ;  /* 0x0000000800067213 */ /* 0x000fe20000000000 */
[----:B------:R-:W-:-:S02]  /*cb70*/  IMAD.IADD R8, R209, 0x1, -R3 ;  /* 0x00000001d1087824 */ /* 0x000fc400078e0a03 */
[----:B------:R1:W1:Y:S01]  /*cb80*/  I2F R12, R7 ;  /* 0x00000007000c7306 */ /* 0x0002620000201400 */
[C---:B------:R-:W-:Y:S01]  /*cb90*/  ISETP.LT.OR P0, PT, R2.reuse, R217, P0 ;  /* 0x000000d90200720c */ /* 0x040fe20000701670 */
[----:B------:R-:W-:Y:S01]  /*cba0*/  FFMA.FTZ R10, R15, -UR17, R239 ;  /* 0x800000110f0a7c23 */ /* 0x000fe200080100ef */
[----:B------:R-:W-:Y:S01]  /*cbb0*/  ISETP.LT.OR P2, PT, R2, R216, P2 ;  /* 0x000000d80200720c */ /* 0x000fe20001741670 */
[----:B----4-:R-:W-:Y:S01]  /*cbc0*/  FFMA.FTZ R9, R11, -UR17, R176 ;  /* 0x800000110b097c23 */ /* 0x010fe200080100b0 */
[----:B------:R-:W-:Y:S01]  /*cbd0*/  IADD3 R2, R0, 0x38, RZ ;  /* 0x0000003800027810 */ /* 0x000fe20007ffe0ff */
[----:B-1----:R-:W-:Y:S01]  /*cbe0*/  IMAD.MOV.U32 R7, RZ, RZ, R6 ;  /* 0x000000ffff077224 */ /* 0x002fe200078e0006 */
[----:B------:R-:W-:-:S03]  /*cbf0*/  IABS R6, R8 ;  /* 0x0000000800067213 */ /* 0x000fc60000000000 */
[----:B------:R1:W-:Y:S01]  /*cc00*/  I2F R17, R7 ;  /* 0x0000000700117306 */ /* 0x0003e20000201400 */
[----:B------:R-:W-:Y:S01]  /*cc10*/  FSEL R26, R10, -INF , !P1 ;  /* 0xff8000000a1a7808 */ /* 0x000fe20004800000 */
[----:B------:R-:W-:Y:S01]  /*cc20*/  IMAD.IADD R8, R218, 0x1, -R3 ;  /* 0x00000001da087824 */ /* 0x000fe200078e0a03 */
[----:B------:R-:W-:Y:S01]  /*cc30*/  FSEL R23, R9, -INF , !P0 ;  /* 0xff80000009177808 */ /* 0x000fe20004000000 */
[----:B---3--:R-:W-:Y:S01]  /*cc40*/  FFMA.FTZ R11, R18, -UR17, R178 ;  /* 0x80000011120b7c23 */ /* 0x008fe200080100b2 */
[C---:B------:R-:W-:Y:S02]  /*cc50*/  ISETP.GE.AND P1, PT, R5.reuse, R220, PT ;  /* 0x000000dc0500720c */ /* 0x040fe40003f26270 */
[----:B------:R-:W-:Y:S01]  /*cc60*/  ISETP.GE.AND P0, PT, R5, R219, PT ;  /* 0x000000db0500720c */ /* 0x000fe20003f06270 */
[----:B-1----:R-:W-:-:S04]  /*cc70*/  IMAD.MOV.U32 R7, RZ, RZ, R6 ;  /* 0x000000ffff077224 */ /* 0x002fc800078e0006 */
[----:B------:R1:W3:Y:S01]  /*cc80*/  I2F R15, R7 ;  /* 0x00000007000f7306 */ /* 0x0002e20000201400 */
[C---:B------:R-:W-:Y:S02]  /*cc90*/  ISETP.LT.OR P1, PT, R5.reuse, R217, P1 ;  /* 0x000000d90500720c */ /* 0x040fe40000f21670 */
[----:B------:R-:W-:Y:S02]  /*cca0*/  ISETP.LT.OR P0, PT, R5, R216, P0 ;  /* 0x000000d80500720c */ /* 0x000fe40000701670 */
[----:B------:R-:W-:Y:S02]  /*ccb0*/  IABS R6, R8 ;  /* 0x0000000800067213 */ /* 0x000fe40000000000 */
[----:B------:R-:W-:Y:S02]  /*ccc0*/  FSEL R22, R11, -INF , !P2 ;  /* 0xff8000000b167808 */ /* 0x000fe40005000000 */
[----:B------:R-:W-:Y:S01]  /*ccd0*/  ISETP.GE.AND P2, PT, R4, R220, PT ;  /* 0x000000dc0400720c */ /* 0x000fe20003f46270 */
[--C-:B-1----:R-:W-:Y:S01]  /*cce0*/  IMAD.IADD R7, R209, 0x1, -R2.reuse ;  /* 0x00000001d1077824 */ /* 0x102fe200078e0a02 */
[----:B------:R1:W-:Y:S04]  /*ccf0*/  I2F R13, R6 ;  /* 0x00000006000d7306 */ /* 0x0003e80000201400 */
[----:B------:R-:W-:Y:S01]  /*cd00*/  IABS R5, R7 ;  /* 0x0000000700057213 */ /* 0x000fe20000000000 */
[----:B------:R-:W-:-:S02]  /*cd10*/  IMAD.IADD R7, R218, 0x1, -R2 ;  /* 0x00000001da077824 */ /* 0x000fc400078e0a02 */
[----:B--2---:R-:W-:Y:S01]  /*cd20*/  FFMA.FTZ R10, R14, -UR17, R179 ;  /* 0x800000110e0a7c23 */ /* 0x004fe200080100b3 */
[----:B------:R-:W-:Y:S01]  /*cd30*/  IADD3 R0, R0, 0x39, RZ ;  /* 0x0000003900007810 */ /* 0x000fe20007ffe0ff */
[----:B------:R-:W-:Y:S01]  /*cd40*/  FFMA.FTZ R8, R12, -UR17, R212 ;  /* 0x800000110c087c23 */ /* 0x000fe200080100d4 */
[----:B------:R-:W-:Y:S01]  /*cd50*/  ISETP.LT.OR P2, PT, R4, R217, P2 ;  /* 0x000000d90400720c */ /* 0x000fe20001741670 */
[----:B------:R-:W-:Y:S01]  /*cd60*/  FFMA.FTZ R9, R16, -UR17, R177 ;  /* 0x8000001110097c23 */ /* 0x000fe200080100b1 */
[----:B------:R-:W-:Y:S01]  /*cd70*/  FSEL R21, R10, -INF , !P0 ;  /* 0xff8000000a157808 */ /* 0x000fe20004000000 */
[----:B-1----:R-:W-:Y:S01]  /*cd80*/  IMAD.MOV.U32 R6, RZ, RZ, R5 ;  /* 0x000000ffff067224 */ /* 0x002fe200078e0005 */
[----:B------:R-:W-:Y:S02]  /*cd90*/  IABS R5, R7 ;  /* 0x0000000700057213 */ /* 0x000fe40000000000 */
[----:B------:R-:W-:Y:S02]  /*cda0*/  FSEL R19, R8, -INF , !P2 ;  /* 0xff80000008137808 */ /* 0x000fe40005000000 */
[----:B------:R1:W2:Y:S01]  /*cdb0*/  I2F R10, R5 ;  /* 0x00000005000a7306 */ /* 0x0002a20000201400 */
[----:B------:R-:W-:-:S02]  /*cdc0*/  ISETP.GE.AND P0, PT, R3, R220, PT ;  /* 0x000000dc0300720c */ /* 0x000fc40003f06270 */
[----:B------:R-:W-:Y:S02]  /*cdd0*/  ISETP.GE.AND P2, PT, R3, R219, PT ;  /* 0x000000db0300720c */ /* 0x000fe40003f46270 */
[----:B------:R-:W-:Y:S02]  /*cde0*/  FSEL R20, R9, -INF , !P1 ;  /* 0xff80000009147808 */ /* 0x000fe40004800000 */
[C---:B------:R-:W-:Y:S02]  /*cdf0*/  ISETP.LT.OR P0, PT, R3.reuse, R217, P0 ;  /* 0x000000d90300720c */ /* 0x040fe40000701670 */
[----:B------:R-:W-:Y:S01]  /*ce00*/  ISETP.LT.OR P2, PT, R3, R216, P2 ;  /* 0x000000d80300720c */ /* 0x000fe20001741670 */
[----:B------:R4:W2:Y:S01]  /*ce10*/  I2F R12, R6 ;  /* 0x00000006000c7306 */ /* 0x0008a20000201400 */
[----:B------:R-:W-:Y:S01]  /*ce20*/  ISETP.GE.AND P1, PT, R4, R219, PT ;  /* 0x000000db0400720c */ /* 0x000fe20003f26270 */
[----:B-1----:R-:W-:-:S03]  /*ce30*/  IMAD.IADD R5, R209, 0x1, -R0 ;  /* 0x00000001d1057824 */ /* 0x002fc600078e0a00 */
[----:B------:R-:W-:Y:S01]  /*ce40*/  ISETP.LT.OR P1, PT, R4, R216, P1 ;  /* 0x000000d80400720c */ /* 0x000fe20000f21670 */
[----:B---3--:R-:W-:Y:S01]  /*ce50*/  FFMA.FTZ R9, R15, -UR17, R213 ;  /* 0x800000110f097c23 */ /* 0x008fe200080100d5 */
[----:B------:R-:W-:Y:S01]  /*ce60*/  IABS R3, R5 ;  /* 0x0000000500037213 */ /* 0x000fe20000000000 */
[----:B------:R-:W-:-:S04]  /*ce70*/  IMAD.IADD R5, R218, 0x1, -R0 ;  /* 0x00000001da057824 */ /* 0x000fc800078e0a00 */
[----:B------:R-:W-:Y:S01]  /*ce80*/  IMAD.MOV.U32 R4, RZ, RZ, R3 ;  /* 0x000000ffff047224 */ /* 0x000fe200078e0003 */
[----:B------:R-:W-:Y:S01]  /*ce90*/  IABS R3, R5 ;  /* 0x0000000500037213 */ /* 0x000fe20000000000 */
[----:B----4-:R-:W-:Y:S01]  /*cea0*/  FFMA.FTZ R6, R17, -UR17, R214 ;  /* 0x8000001111067c23 */ /* 0x010fe200080100d6 */
[----:B------:R-:W-:Y:S02]  /*ceb0*/  FSEL R17, R9, -INF , !P0 ;  /* 0xff80000009117808 */ /* 0x000fe40004000000 */
[----:B------:R-:W-:Y:S01]  /*cec0*/  ISETP.GE.AND P0, PT, R2, R219, PT ;  /* 0x000000db0200720c */ /* 0x000fe20003f06270 */
[----:B------:R-:W1:Y:S01]  /*ced0*/  I2F R4, R4 ;  /* 0x0000000400047306 */ /* 0x000e620000201400 */
[----:B--2---:R-:W-:Y:S01]  /*cee0*/  FFMA.FTZ R5, R10, -UR17, R226 ;  /* 0x800000110a057c23 */ /* 0x004fe200080100e2 */
[----:B------:R-:W-:Y:S02]  /*cef0*/  FSEL R18, R6, -INF , !P1 ;  /* 0xff80000006127808 */ /* 0x000fe40004800000 */
[----:B------:R-:W-:-:S02]  /*cf00*/  ISETP.LT.OR P0, PT, R2, R216, P0 ;  /* 0x000000d80200720c */ /* 0x000fc40000701670 */
[----:B------:R-:W-:Y:S02]  /*cf10*/  ISETP.GE.AND P1, PT, R2, R220, PT ;  /* 0x000000dc0200720c */ /* 0x000fe40003f26270 */
[----:B------:R-:W2:Y:S01]  /*cf20*/  I2F R3, R3 ;  /* 0x0000000300037306 */ /* 0x000ea20000201400 */
[----:B------:R-:W-:Y:S01]  /*cf30*/  FFMA.FTZ R7, R13, -UR17, R215 ;  /* 0x800000110d077c23 */ /* 0x000fe200080100d7 */
[----:B------:R-:W-:Y:S01]  /*cf40*/  FSEL R14, R5, -INF , !P0 ;  /* 0xff800000050e7808 */ /* 0x000fe20004000000 */
[----:B------:R-:W-:Y:S01]  /*cf50*/  FFMA.FTZ R8, R12, -UR17, R224 ;  /* 0x800000110c087c23 */ /* 0x000fe200080100e0 */
[----:B------:R-:W-:Y:S02]  /*cf60*/  ISETP.LT.OR P1, PT, R2, R217, P1 ;  /* 0x000000d90200720c */ /* 0x000fe40000f21670 */
[----:B------:R-:W-:Y:S02]  /*cf70*/  PLOP3.LUT P0, PT, PT, PT, UP0, 0x80, 0x0 ;  /* 0x000000000000781c */ /* 0x000fe40003f0f008 */
[----:B------:R-:W-:-:S02]  /*cf80*/  FSEL R16, R7, -INF , !P2 ;  /* 0xff80000007107808 */ /* 0x000fc40005000000 */
[----:B------:R-:W-:Y:S02]  /*cf90*/  FSEL R15, R8, -INF , !P1 ;  /* 0xff800000080f7808 */ /* 0x000fe40004800000 */
        /* <DEDUP_REMOVED lines=144> */
.L_x_1228:
[----:B------:R-:W-:Y:S05]  /*d8a0*/  BSYNC B0 ;  /* 0x0000000000007941 */ /* 0x000fea0003800000 */
.L_x_1227:
[----:B------:R-:W0:Y:S02]  /*d8b0*/  LDGDEPBAR ;  /* 0x00000000000079af */ /* 0x000e240000000000 */
.L_x_1226:
[----:B------:R-:W2:Y:S04]  /*d8c0*/  LDL.LU R234, [R1+0x8c] ;  /* 0x00008c0001ea7983 */ /* 0x000ea80000300800 */
[----:B------:R-:W3:Y:S04]  /*d8d0*/  LDL.LU R215, [R1+0x88] ;  /* 0x0000880001d77983 */ /* 0x000ee80000300800 */
[----:B------:R-:W4:Y:S04]  /*d8e0*/  LDL R233, [R1+0xc0] ;  /* 0x0000c00001e97983 */ /* 0x000f280000100800 */
[----:B------:R-:W4:Y:S04]  /*d8f0*/  LDL R232, [R1+0xc4] ;  /* 0x0000c40001e87983 */ /* 0x000f280000100800 */
[----:B------:R-:W4:Y:S01]  /*d900*/  LDL R229, [R1+0xd8] ;  /* 0x0000d80001e57983 */ /* 0x000f220000100800 */
[----:B------:R-:W-:Y:S01]  /*d910*/  FMNMX.FTZ R0, R133, R172, !PT ;  /* 0x000000ac85007209 */ /* 0x000fe20007810000 */
[----:B------:R-:W-:-:S02]  /*d920*/  USHF.L.U32 UR10, UR7, 0x1, URZ ;  /* 0x00000001070a7899 */ /* 0x000fc4000800063f */
        /* <DEDUP_REMOVED lines=10> */
[----:B------:R-:W-:Y:S01]  /*d9d0*/  ULOP3.LUT UR10, UR10, UR25, URZ, 0x3c, !UPT ;  /* 0x000000190a0a7292 */ /* 0x000fe2000f8e3c3f */
        /* <DEDUP_REMOVED lines=41> */
[----:B------:R-:W-:Y:S03]  /*dc70*/  STL [R1+0x118], R199 ;  /* 0x000118c701007387 */ /* 0x000fe60000100800 */
[----:B------:R-:W-:Y:S01]  /*dc80*/  FMNMX.FTZ R3, R13, R3, !PT ;  /* 0x000000030d037209 */ /* 0x000fe20007810000 */
[----:B------:R-:W1:Y:S04]  /*dc90*/  SHFL.BFLY PT, R2, R0, 0x2, 0x1f ;  /* 0x0c401f0000027f89 */ /* 0x000e6800000e0000 */
[----:B-1----:R-:W1:Y:S04]  /*dca0*/  SHFL.BFLY PT, R4, R3, 0x2, 0x1f ;  /* 0x0c401f0003047f89 */ /* 0x002e6800000e0000 */
[----:B------:R-:W-:Y:S04]  /*dcb0*/  STL [R1+0x114], R198 ;  /* 0x000114c601007387 */ /* 0x000fe80000100800 */
[----:B------:R-:W-:Y:S04]  /*dcc0*/  STL [R1+0x110], R197 ;  /* 0x000110c501007387 */ /* 0x000fe80000100800 */
[----:B------:R-:W-:Y:S04]  /*dcd0*/  STL [R1+0x10c], R196 ;  /* 0x00010cc401007387 */ /* 0x000fe80000100800 */
[----:B------:R-:W-:Y:S01]  /*dce0*/  STL [R1+0x108], R195 ;  /* 0x000108c301007387 */ /* 0x000fe20000100800 */
[----:B------:R-:W-:-:S03]  /*dcf0*/  FMNMX.FTZ R2, R0, R2, !PT ;  /* 0x0000000200027209 */ /* 0x000fc60007810000 */
[----:B------:R-:W-:Y:S01]  /*dd00*/  STL [R1+0x104], R194 ;  /* 0x000104c201007387 */ /* 0x000fe20000100800 */
[----:B-1----:R-:W-:-:S03]  /*dd10*/  FMNMX.FTZ R0, R3, R4, !PT ;  /* 0x0000000403007209 */ /* 0x002fc60007810000 */
        /* <DEDUP_REMOVED lines=8> */
[C---:B------:R-:W-:Y:S01]  /*dda0*/  FSETP.NEU.FTZ.AND P1, PT, R205.reuse, -INF , PT ;  /* 0xff800000cd00780b */ /* 0x040fe20003f3d000 */
[C---:B------:R-:W-:Y:S01]  /*ddb0*/  FMUL.FTZ R2, R205.reuse, c[0x0][0x23c] ;  /* 0x00008f00cd027a20 */ /* 0x040fe20000410000 */
[----:B------:R-:W-:Y:S01]  /*ddc0*/  FMNMX.FTZ R204, R0, R3, !PT ;  /* 0x0000000300cc7209 */ /* 0x000fe20007810000 */
[----:B------:R-:W-:Y:S01]  /*ddd0*/  STL [R1+0xec], R188 ;  /* 0x0000ecbc01007387 */ /* 0x000fe20000100800 */
[----:B------:R-:W-:Y:S02]  /*dde0*/  FSEL R5, R205, RZ, P1 ;  /* 0x000000ffcd057208 */ /* 0x000fe40000800000 */
[----:B------:R-:W-:Y:S01]  /*ddf0*/  FSEL R2, R2, RZ, P1 ;  /* 0x000000ff02027208 */ /* 0x000fe20000800000 */
[C---:B------:R-:W-:Y:S01]  /*de00*/  FMUL.FTZ R0, R204.reuse, c[0x0][0x23c] ;  /* 0x00008f00cc007a20 */ /* 0x040fe20000410000 */
[----:B------:R-:W-:Y:S01]  /*de10*/  FSETP.NEU.FTZ.AND P0, PT, R204, -INF , PT ;  /* 0xff800000cc00780b */ /* 0x000fe20003f1d000 */
[----:B------:R-:W-:Y:S01]  /*de20*/  FADD.FTZ R5, R133, -R5 ;  /* 0x8000000585057221 */ /* 0x000fe20000010000 */
[----:B------:R-:W-:Y:S01]  /*de30*/  STL [R1+0xe8], R187 ;  /* 0x0000e8bb01007387 */ /* 0x000fe20000100800 */
[--C-:B------:R-:W-:Y:S01]  /*de40*/  FFMA.FTZ R3, R172, c[0x0][0x23c], -R2.reuse ;  /* 0x00008f00ac037a23 */ /* 0x100fe20000010802 */
[----:B------:R-:W-:Y:S01]  /*de50*/  FSEL R4, R204, RZ, P0 ;  /* 0x000000ffcc047208 */ /* 0x000fe20000000000 */
[--C-:B------:R-:W-:Y:S01]  /*de60*/  FFMA.FTZ R6, R171, c[0x0][0x23c], -R2.reuse ;  /* 0x00008f00ab067a23 */ /* 0x100fe20000010802 */
[----:B------:R-:W-:Y:S01]  /*de70*/  FSEL R0, R0, RZ, P0 ;  /* 0x000000ff00007208 */ /* 0x000fe20000000000 */
[----:B------:R1:W-:Y:S01]  /*de80*/  MUFU.EX2 R228, R3 ;  /* 0x0000000300e47308 */ /* 0x0003e20000000800 */
[----:B------:R-:W-:Y:S01]  /*de90*/  FFMA.FTZ R7, R169, c[0x0][0x23c], -R2 ;  /* 0x00008f00a9077a23 */ /* 0x000fe20000010802 */
[----:B------:R4:W-:Y:S01]  /*dea0*/  STL [R1+0xe4], R186 ;  /* 0x0000e4ba01007387 */ /* 0x0009e20000100800 */
[----:B------:R-:W-:-:S02]  /*deb0*/  FADD.FTZ R4, R132, -R4 ;  /* 0x8000000484047221 */ /* 0x000fc40000010000 */
[--C-:B------:R-:W-:Y:S01]  /*dec0*/  FFMA.FTZ R135, R135, c[0x0][0x23c], -R2.reuse ;  /* 0x00008f0087877a23 */ /* 0x100fe20000010802 */
[----:B------:R-:W-:Y:S01]  /*ded0*/  STL [R1+0xe0], R181 ;  /* 0x0000e0b501007387 */ /* 0x000fe20000100800 */
[----:B------:R-:W-:Y:S02]  /*dee0*/  FMUL.FTZ R4, R4, c[0x0][0x23c] ;  /* 0x00008f0004047a20 */ /* 0x000fe40000410000 */
[--C-:B------:R-:W-:Y:S01]  /*def0*/  FFMA.FTZ R132, R35, c[0x0][0x23c], -R2.reuse ;  /* 0x00008f0023847a23 */ /* 0x100fe20000010802 */
[----:B------:R2:W-:Y:S01]  /*df00*/  STL [R1+0x158], R205 ;  /* 0x000158cd01007387 */ /* 0x0005e20000100800 */
[--C-:B------:R-:W-:Y:S01]  /*df10*/  FFMA.FTZ R171, R33, c[0x0][0x23c], -R2.reuse ;  /* 0x00008f0021ab7a23 */ /* 0x100fe20000010802 */
[----:B------:R-:W-:Y:S01]  /*df20*/  MUFU.EX2 R135, R135 ;  /* 0x0000008700877308 */ /* 0x000fe20000000800 */
[--C-:B------:R-:W-:Y:S01]  /*df30*/  FFMA.FTZ R172, R31, c[0x0][0x23c], -R2.reuse ;  /* 0x00008f001fac7a23 */ /* 0x100fe20000010802 */
[----:B------:R2:W-:Y:S01]  /*df40*/  STL [R1+0x15c], R204 ;  /* 0x00015ccc01007387 */ /* 0x0005e20000100800 */
[----:B------:R-:W-:-:S02]  /*df50*/  FFMA.FTZ R176, R29, c[0x0][0x23c], -R2 ;  /* 0x00008f001db07a23 */ /* 0x000fc40000010802 */
[--C-:B-1----:R-:W-:Y:S02]  /*df60*/  FFMA.FTZ R3, R174, c[0x0][0x23c], -R2.reuse ;  /* 0x00008f00ae037a23 */ /* 0x102fe40000010802 */
[--C-:B------:R-:W-:Y:S01]  /*df70*/  FFMA.FTZ R230, R27, c[0x0][0x23c], -R2.reuse ;  /* 0x00008f001be67a23 */ /* 0x100fe20000010802 */
[----:B------:R-:W-:Y:S01]  /*df80*/  MUFU.EX2 R171, R171 ;  /* 0x000000ab00ab7308 */ /* 0x000fe20000000800 */
[--C-:B------:R-:W-:Y:S02]  /*df90*/  FFMA.FTZ R248, R23, c[0x0][0x23c], -R2.reuse ;  /* 0x00008f0017f87a23 */ /* 0x100fe40000010802 */
[--C-:B------:R-:W-:Y:S02]  /*dfa0*/  FFMA.FTZ R249, R20, c[0x0][0x23c], -R2.reuse ;  /* 0x00008f0014f97a23 */ /* 0x100fe40000010802 */
[--C-:B------:R-:W-:Y:S02]  /*dfb0*/  FFMA.FTZ R250, R19, c[0x0][0x23c], -R2.reuse ;  /* 0x00008f0013fa7a23 */ /* 0x100fe40000010802 */
[--C-:B------:R-:W-:Y:S01]  /*dfc0*/  FFMA.FTZ R251, R17, c[0x0][0x23c], -R2.reuse ;  /* 0x00008f0011fb7a23 */ /* 0x100fe20000010802 */
[----:B------:R1:W1:Y:S01]  /*dfd0*/  MUFU.EX2 R11, R3 ;  /* 0x00000003000b7308 */ /* 0x0002620000000800 */
[----:B------:R-:W-:-:S02]  /*dfe0*/  FFMA.FTZ R195, R15, c[0x0][0x23c], -R2 ;  /* 0x00008f000fc37a23 */ /* 0x000fc40000010802 */
[----:B------:R-:W-:Y:S02]  /*dff0*/  FFMA.FTZ R196, R12, c[0x0][0x23c], -R2 ;  /* 0x00008f000cc47a23 */ /* 0x000fe40000010802 */
[--C-:B------:R-:W-:Y:S02]  /*e000*/  FFMA.FTZ R8, R170, c[0x0][0x23c], -R0.reuse ;  /* 0x00008f00aa087a23 */ /* 0x100fe40000010800 */
[--C-:B------:R-:W-:Y:S01]  /*e010*/  FFMA.FTZ R17, R134, c[0x0][0x23c], -R0.reuse ;  /* 0x00008f0086117a23 */ /* 0x100fe20000010800 */
[----:B------:R1:W1:Y:S01]  /*e020*/  MUFU.EX2 R2, R4 ;  /* 0x0000000400027308 */ /* 0x0002620000000800 */
[--C-:B------:R-:W-:Y:S02]  /*e030*/  FFMA.FTZ R9, R168, c[0x0][0x23c], -R0.reuse ;  /* 0x00008f00a8097a23 */ /* 0x100fe40000010800 */
[--C-:B------:R-:W-:Y:S02]  /*e040*/  FFMA.FTZ R20, R34, c[0x0][0x23c], -R0.reuse ;  /* 0x00008f0022147a23 */ /* 0x100fe40000010800 */
[----:B------:R-:W-:-:S02]  /*e050*/  FFMA.FTZ R29, R32, c[0x0][0x23c], -R0 ;  /* 0x00008f00201d7a23 */ /* 0x000fc40000010800 */
[--C-:B------:R-:W-:Y:S02]  /*e060*/  FFMA.FTZ R133, R30, c[0x0][0x23c], -R0.reuse ;  /* 0x00008f001e857a23 */ /* 0x100fe40000010800 */
[--C-:B-1----:R-:W-:Y:S02]  /*e070*/  FFMA.FTZ R3, R173, c[0x0][0x23c], -R0.reuse ;  /* 0x00008f00ad037a23 */ /* 0x102fe40000010800 */
[--C-:B------:R-:W-:Y:S01]  /*e080*/  FFMA.FTZ R173, R28, c[0x0][0x23c], -R0.reuse ;  /* 0x00008f001cad7a23 */ /* 0x100fe20000010800 */
[----:B------:R-:W-:Y:S01]  /*e090*/  MUFU.EX2 R29, R29 ;  /* 0x0000001d001d7308 */ /* 0x000fe20000000800 */
[--C-:B------:R-:W-:Y:S02]  /*e0a0*/  FFMA.FTZ R28, R22, c[0x0][0x23c], -R0.reuse ;  /* 0x00008f00161c7a23 */ /* 0x100fe40000010800 */
[--C-:B------:R-:W-:Y:S02]  /*e0b0*/  FFMA.FTZ R170, R26, c[0x0][0x23c], -R0.reuse ;  /* 0x00008f001aaa7a23 */ /* 0x100fe40000010800 */
[----:B------:R-:W-:-:S02]  /*e0c0*/  FFMA.FTZ R4, R175, c[0x0][0x23c], -R0 ;  /* 0x00008f00af047a23 */ /* 0x000fc40000010800 */
[--C-:B------:R-:W-:Y:S01]  /*e0d0*/  FFMA.FTZ R22, R21, c[0x0][0x23c], -R0.reuse ;  /* 0x00008f0015167a23 */ /* 0x100fe20000010800 */
[----:B------:R1:W-:Y:S01]  /*e0e0*/  MUFU.EX2 R10, R3 ;  /* 0x00000003000a7308 */ /* 0x0003e20000000800 */
[--C-:B------:R-:W-:Y:S01]  /*e0f0*/  FFMA.FTZ R174, R18, c[0x0][0x23c], -R0.reuse ;  /* 0x00008f0012ae7a23 */ /* 0x100fe20000010800 */
[----:B------:R-:W-:Y:S01]  /*e100*/  F2FP.PACK_AB R21, R11, R228 ;  /* 0x000000e40b15723e */ /* 0x000fe200000000ff */
[--C-:B------:R-:W-:Y:S02]  /*e110*/  FFMA.FTZ R134, R16, c[0x0][0x23c], -R0.reuse ;  /* 0x00008f0010867a23 */ /* 0x100fe40000010800 */
[--C-:B------:R-:W-:Y:S02]  /*e120*/  FFMA.FTZ R231, R14, c[0x0][0x23c], -R0.reuse ;  /* 0x00008f000ee77a23 */ /* 0x100fe40000010800 */
[----:B------:R-:W-:Y:S01]  /*e130*/  FFMA.FTZ R194, R13, c[0x0][0x23c], -R0 ;  /* 0x00008f000dc27a23 */ /* 0x000fe20000010800 */
[----:B------:R-:W-:Y:S01]  /*e140*/  MUFU.EX2 R23, R4 ;  /* 0x0000000400177308 */ /* 0x000fe20000000800 */
[----:B------:R-:W-:-:S02]  /*e150*/  FMUL.FTZ R166, R166, R2 ;  /* 0x00000002a6a67220 */ /* 0x000fc40000410000 */
[-C--:B------:R-:W-:Y:S02]  /*e160*/  FMUL.FTZ R167, R167, R2.reuse ;  /* 0x00000002a7a77220 */ /* 0x080fe40000410000 */
[-C--:B------:R-:W-:Y:S02]  /*e170*/  FMUL.FTZ R162, R162, R2.reuse ;  /* 0x00000002a2a27220 */ /* 0x080fe40000410000 */
[-C--:B------:R-:W-:Y:S01]  /*e180*/  FMUL.FTZ R163, R163, R2.reuse ;  /* 0x00000002a3a37220 */ /* 0x080fe20000410000 */
[----:B------:R-:W-:Y:S01]  /*e190*/  MUFU.EX2 R16, R6 ;  /* 0x0000000600107308 */ /* 0x000fe20000000800 */
[----:B-1----:R-:W-:Y:S02]  /*e1a0*/  FMUL.FTZ R3, R5, c[0x0][0x23c] ;  /* 0x00008f0005037a20 */ /* 0x002fe40000410000 */
[-C--:B------:R-:W-:Y:S02]  /*e1b0*/  FMUL.FTZ R158, R158, R2.reuse ;  /* 0x000000029e9e7220 */ /* 0x080fe40000410000 */
[----:B------:R-:W-:-:S02]  /*e1c0*/  FMUL.FTZ R159, R159, R2 ;  /* 0x000000029f9f7220 */ /* 0x000fc40000410000 */
[-C--:B------:R-:W-:Y:S01]  /*e1d0*/  FMUL.FTZ R154, R154, R2.reuse ;  /* 0x000000029a9a7220 */ /* 0x080fe20000410000 */
[----:B------:R-:W1:Y:S01]  /*e1e0*/  MUFU.EX2 R3, R3 ;  /* 0x0000000300037308 */ /* 0x000e620000000800 */
[-C--:B------:R-:W-:Y:S02]  /*e1f0*/  FMUL.FTZ R155, R155, R2.reuse ;  /* 0x000000029b9b7220 */ /* 0x080fe40000410000 */
[-C--:B------:R-:W-:Y:S02]  /*e200*/  FMUL.FTZ R150, R150, R2.reuse ;  /* 0x0000000296967220 */ /* 0x080fe40000410000 */
[-C--:B------:R-:W-:Y:S02]  /*e210*/  FMUL.FTZ R151, R151, R2.reuse ;  /* 0x0000000297977220 */ /* 0x080fe40000410000 */
[-C--:B------:R-:W-:Y:S01]  /*e220*/  FMUL.FTZ R146, R146, R2.reuse ;  /* 0x0000000292927220 */ /* 0x080fe20000410000 */
[----:B------:R-:W-:Y:S01]  /*e230*/  MUFU.EX2 R173, R173 ;  /* 0x000000ad00ad7308 */ /* 0x000fe20000000800 */
[----:B------:R-:W-:-:S02]  /*e240*/  FMUL.FTZ R147, R147, R2 ;  /* 0x0000000293937220 */ /* 0x000fc40000410000 */
[-C--:B------:R-:W-:Y:S02]  /*e250*/  FMUL.FTZ R142, R142, R2.reuse ;  /* 0x000000028e8e7220 */ /* 0x080fe40000410000 */
[-C--:B------:R-:W-:Y:S02]  /*e260*/  FMUL.FTZ R143, R143, R2.reuse ;  /* 0x000000028f8f7220 */ /* 0x080fe40000410000 */
[----:B------:R-:W-:Y:S01]  /*e270*/  FMUL.FTZ R138, R138, R2 ;  /* 0x000000028a8a7220 */ /* 0x000fe20000410000 */
[----:B------:R-:W-:Y:S01]  /*e280*/  MUFU.EX2 R28, R28 ;  /* 0x0000001c001c7308 */ /* 0x000fe20000000800 */
[-C--:B-1----:R-:W-:Y:S02]  /*e290*/  FMUL.FTZ R236, R64, R3.reuse ;  /* 0x0000000340ec7220 */ /* 0x082fe40000410000 */
[-C--:B------:R-:W-:Y:S02]  /*e2a0*/  FMUL.FTZ R245, R73, R3.reuse ;  /* 0x0000000349f57220 */ /* 0x080fe40000410000 */
[----:B------:R-:W-:-:S02]  /*e2b0*/  FMUL.FTZ R237, R65, R3 ;  /* 0x0000000341ed7220 */ /* 0x000fc40000410000 */
[-C--:B------:R-:W-:Y:S01]  /*e2c0*/  FMUL.FTZ R244, R72, R3.reuse ;  /* 0x0000000348f47220 */ /* 0x080fe20000410000 */
[----:B------:R-:W-:Y:S01]  /*e2d0*/  MUFU.EX2 R22, R22 ;  /* 0x0000001600167308 */ /* 0x000fe20000000800 */
        /* <DEDUP_REMOVED lines=8> */
[-C--:B------:R-:W-:Y:S01]  /*e360*/  FMUL.FTZ R153, R153, R3.reuse ;  /* 0x0000000399997220 */ /* 0x080fe20000410000 */
[----:B------:R-:W-:Y:S01]  /*e370*/  MUFU.EX2 R134, R134 ;  /* 0x0000008600867308 */ /* 0x000fe20000000800 */
        /* <DEDUP_REMOVED lines=12> */
[-C--:B--2---:R-:W-:Y:S02]  /*e440*/  FFMA.FTZ R4, R234, R3.reuse, R228 ;  /* 0x00000003ea047223 */ /* 0x084fe400000100e4 */
[----:B------:R-:W-:Y:S02]  /*e450*/  FMUL.FTZ R228, R48, R3 ;  /* 0x0000000330e47220 */ /* 0x000fe40000410000 */
[----:B---3--:R-:W-:-:S02]  /*e460*/  FFMA.FTZ R0, R215, R2, R10 ;  /* 0x00000002d7007223 */ /* 0x008fc4000001000a */
[----:B------:R-:W-:Y:S02]  /*e470*/  FADD.FTZ R215, R11, R4 ;  /* 0x000000040bd77221 */ /* 0x000fe40000010000 */
[----:B----4-:R-:W-:Y:S01]  /*e480*/  IMAD.WIDE.U32 R186, R233, -0x326172a9, RZ ;  /* 0xcd9e8d57e9ba7825 */ /* 0x010fe200078e00ff */
[----:B------:R-:W-:Y:S03]  /*e490*/  MUFU.EX2 R11, R9 ;  /* 0x00000009000b7308 */ /* 0x000fe60000000800 */
[----:B------:R-:W-:Y:S01]  /*e4a0*/  FADD.FTZ R19, R23, R0 ;  /* 0x0000000017137221 */ /* 0x000fe20000010000 */
[----:B------:R-:W-:Y:S01]  /*e4b0*/  LOP3.LUT R0, R187, R232, RZ, 0x3c, !PT ;  /* 0x000000e8bb007212 */ /* 0x000fe200078e3cff */
[----:B------:R-:W-:Y:S01]  /*e4c0*/  FMUL.FTZ R232, R52, R3 ;  /* 0x0000000334e87220 */ /* 0x000fe20000410000 */
[----:B------:R-:W-:Y:S01]  /*e4d0*/  F2FP.PACK_AB R23, R23, R10 ;  /* 0x0000000a1717723e */ /* 0x000fe200000000ff */
[----:B------:R-:W-:Y:S01]  /*e4e0*/  IMAD.WIDE.U32 R4, R229, -0x2daee0ad, RZ ;  /* 0xd2511f53e5047825 */ /* 0x000fe200078e00ff */
[----:B------:R1:W2:Y:S01]  /*e4f0*/  MUFU.EX2 R10, R7 ;  /* 0x00000007000a7308 */ /* 0x0002a20000000800 */
[----:B------:R-:W3:Y:S01]  /*e500*/  LDC.U8 R229, c[0x0][0x2d8] ;  /* 0x0000b600ffe57b82 */ /* 0x000ee20000000000 */
[----:B------:R-:W-:Y:S01]  /*e510*/  PRMT R197, R23, 0x7632, R197 ;  /* 0x0000763217c57816 */ /* 0x000fe200000000c5 */
[----:B------:R-:W-:Y:S01]  /*e520*/  IMAD.WIDE.U32 R168, R0, -0x2daee0ad, RZ ;  /* 0xd2511f5300a87825 */ /* 0x000fe200078e00ff */
[C---:B------:R-:W-:Y:S01]  /*e530*/  LOP3.LUT R0, R5.reuse, UR10, RZ, 0x3c, !PT ;  /* 0x0000000a05007c12 */ /* 0x040fe2000f8e3cff */
[----:B------:R-:W-:Y:S01]  /*e540*/  UIADD3 UR10, UR25, 0x76cf5d0a, URZ ;  /* 0x76cf5d0a190a7890 */ /* 0x000fe2000fffe03f */
[----:B------:R-:W-:Y:S01]  /*e550*/  LOP3.LUT R175, R5, UR5, RZ, 0x3c, !PT ;  /* 0x0000000505af7c12 */ /* 0x000fe2000f8e3cff */
[----:B------:R-:W-:Y:S01]  /*e560*/  UIADD3 UR5, UR24, -0x255992d5, URZ ;  /* 0xdaa66d2b18057890 */ /* 0x000fe2000fffe03f */
[----:B------:R-:W-:Y:S01]  /*e570*/  LOP3.LUT R26, R169, UR4, R4, 0x96, !PT ;  /* 0x00000004a91a7c12 */ /* 0x000fe2000f8e9604 */
[----:B------:R-:W-:Y:S01]  /*e580*/  IMAD.WIDE.U32 R4, R0, -0x326172a9, RZ ;  /* 0xcd9e8d5700047825 */ /* 0x000fe200078e00ff */
[----:B------:R-:W-:Y:S01]  /*e590*/  UIADD3 UR4, UR25, 0x32370b8f, URZ ;  /* 0x32370b8f19047890 */ /* 0x000fe2000fffe03f */
[----:B------:R4:W2:Y:S01]  /*e5a0*/  MUFU.EX2 R0, R8 ;  /* 0x0000000800007308 */ /* 0x0008a20000000800 */
[----:B------:R-:W-:Y:S01]  /*e5b0*/  PRMT R205, R23, 0x5410, R197 ;  /* 0x0000541017cd7816 */ /* 0x000fe200000000c5 */
[----:B------:R-:W-:Y:S01]  /*e5c0*/  IMAD.WIDE.U32 R26, R26, -0x326172a9, RZ ;  /* 0xcd9e8d571a1a7825 */ /* 0x000fe200078e00ff */
[----:B------:R-:W-:-:S03]  /*e5d0*/  LOP3.LUT R5, R5, UR34, R186, 0x96, !PT ;  /* 0x0000002205057c12 */ /* 0x000fc6000f8e96ba */
[----:B------:R-:W-:Y:S01]  /*e5e0*/  IMAD.MOV.U32 R64, RZ, RZ, R205 ;  /* 0x000000ffff407224 */ /* 0x000fe200078e00cd */
[----:B------:R-:W-:Y:S01]  /*e5f0*/  LOP3.LUT R6, R27, UR33, R4, 0x96, !PT ;  /* 0x000000211b067c12 */ /* 0x000fe2000f8e9604 */
[----:B------:R-:W-:-:S04]  /*e600*/  IMAD.WIDE.U32 R4, R5, -0x2daee0ad, RZ ;  /* 0xd2511f5305047825 */ /* 0x000fc800078e00ff */
[----:B-1----:R-:W-:Y:S01]  /*e610*/  IMAD.WIDE.U32 R6, R6, -0x2daee0ad, RZ ;  /* 0xd2511f5306067825 */ /* 0x002fe200078e00ff */
[----:B------:R-:W-:-:S03]  /*e620*/  LOP3.LUT R12, R5, UR10, R168, 0x96, !PT ;  /* 0x0000000a050c7c12 */ /* 0x000fc6000f8e96a8 */
[----:B------:R-:W-:Y:S01]  /*e630*/  FMUL.FTZ R233, R53, R3 ;  /* 0x0000000335e97220 */ /* 0x000fe20000410000 */
[----:B------:R-:W-:Y:S01]  /*e640*/  LOP3.LUT R14, R7, UR4, R4, 0x96, !PT ;  /* 0x00000004070e7c12 */ /* 0x000fe2000f8e9604 */
[----:B------:R-:W-:-:S04]  /*e650*/  IMAD.WIDE.U32 R12, R12, -0x326172a9, RZ ;  /* 0xcd9e8d570c0c7825 */ /* 0x000fc800078e00ff */
[----:B------:R-:W-:Y:S01]  /*e660*/  IMAD.WIDE.U32 R14, R14, -0x326172a9, RZ ;  /* 0xcd9e8d570e0e7825 */ /* 0x000fe200078e00ff */
[----:B------:R-:W-:-:S03]  /*e670*/  LOP3.LUT R4, R13, UR5, R26, 0x96, !PT ;  /* 0x000000050d047c12 */ /* 0x000fc6000f8e961a */
[----:B------:R-:W-:Y:S01]  /*e680*/  FADD.FTZ R7, R16, R215 ;  /* 0x000000d710077221 */ /* 0x000fe20000010000 */
[C-C-:B----4-:R-:W-:Y:S01]  /*e690*/  LOP3.LUT R8, R15.reuse, UR35, R12.reuse, 0x96, !PT ;  /* 0x000000230f087c12 */ /* 0x150fe2000f8e960c */
[----:B------:R-:W-:Y:S01]  /*e6a0*/  IMAD.WIDE.U32 R4, R4, -0x2daee0ad, RZ ;  /* 0xd2511f5304047825 */ /* 0x000fe200078e00ff */
[----:B------:R-:W-:-:S03]  /*e6b0*/  LOP3.LUT R12, R15, UR35, R12, 0x96, !PT ;  /* 0x000000230f0c7c12 */ /* 0x000fc6000f8e960c */
[----:B------:R-:W-:Y:S01]  /*e6c0*/  IMAD.WIDE.U32 R8, R8, -0x2daee0ad, RZ ;  /* 0xd2511f5308087825 */ /* 0x000fe200078e00ff */
[----:B------:R-:W-:-:S03]  /*e6d0*/  LOP3.LUT R18, R5, UR32, R6, 0x96, !PT ;  /* 0x0000002005127c12 */ /* 0x000fc6000f8e9606 */
[----:B--2---:R-:W-:Y:S01]  /*e6e0*/  FADD.FTZ R7, R10, R7 ;  /* 0x000000070a077221 */ /* 0x004fe20000010000 */
[----:B------:R-:W-:Y:S01]  /*e6f0*/  LOP3.LUT R4, R9, UR29, R4, 0x96, !PT ;  /* 0x0000001d09047c12 */ /* 0x000fe2000f8e9604 */
[----:B------:R-:W-:Y:S01]  /*e700*/  FADD.FTZ R9, R0, R19 ;  /* 0x0000001300097221 */ /* 0x000fe20000010000 */
[----:B------:R-:W-:Y:S01]  /*e710*/  F2FP.PACK_AB R10, R10, R16 ;  /* 0x000000100a0a723e */ /* 0x000fe200000000ff */
[----:B------:R-:W-:Y:S01]  /*e720*/  IMAD.WIDE.U32 R18, R18, -0x326172a9, RZ ;  /* 0xcd9e8d5712127825 */ /* 0x000fe200078e00ff */
[----:B------:R-:W1:Y:S02]  /*e730*/  MUFU.EX2 R16, R132 ;  /* 0x0000008400107308 */ /* 0x000e640000000800 */
[----:B------:R-:W-:Y:S01]  /*e740*/  PRMT R189, R10, 0x7610, R189 ;  /* 0x000076100abd7816 */ /* 0x000fe200000000bd */
[----:B------:R-:W-:Y:S01]  /*e750*/  IMAD.WIDE.U32 R4, R4, -0x326172a9, RZ ;  /* 0xcd9e8d5704047825 */ /* 0x000fe200078e00ff */
[----:B------:R-:W-:-:S03]  /*e760*/  PRMT R202, R10, 0x7632, R202 ;  /* 0x000076320aca7816 */ /* 0x000fc600000000ca */
[C---:B------:R-:W-:Y:S01]  /*e770*/  FADD.FTZ R9, R11.reuse, R9 ;  /* 0x000000090b097221 */ /* 0x040fe20000010000 */
[----:B------:R-:W-:Y:S01]  /*e780*/  F2FP.PACK_AB R11, R11, R0 ;  /* 0x000000000b0b723e */ /* 0x000fe200000000ff */
[----:B------:R-:W-:Y:S01]  /*e790*/  FADD.FTZ R7, R135, R7 ;  /* 0x0000000787077221 */ /* 0x000fe20000010000 */
[----:B------:R-:W-:Y:S01]  /*e7a0*/  LOP3.LUT R0, R5, UR20, R18, 0x96, !PT ;  /* 0x0000001405007c12 */ /* 0x000fe2000f8e9612 */
[----:B------:R-:W-:Y:S01]  /*e7b0*/  MUFU.EX2 R132, R170 ;  /* 0x000000aa00847308 */ /* 0x000fe20000000800 */
[----:B------:R-:W-:Y:S01]  /*e7c0*/  LOP3.LUT R5, R4, 0xffff, RZ, 0xc0, !PT ;  /* 0x0000ffff04057812 */ /* 0x000fe200078ec0ff */
[-C--:B------:R-:W-:Y:S01]  /*e7d0*/  FMUL.FTZ R240, R68, R3.reuse ;  /* 0x0000000344f07220 */ /* 0x080fe20000410000 */
[----:B------:R-:W-:Y:S01]  /*e7e0*/  LOP3.LUT R6, R0, 0xff, RZ, 0xc0, !PT ;  /* 0x000000ff00067812 */ /* 0x000fe200078ec0ff */
[-C--:B------:R-:W-:Y:S01]  /*e7f0*/  FMUL.FTZ R241, R69, R3.reuse ;  /* 0x0000000345f17220 */ /* 0x080fe20000410000 */
[----:B------:R-:W-:Y:S01]  /*e800*/  PRMT R206, R11, 0x7610, R206 ;  /* 0x000076100bce7816 */ /* 0x000fe200000000ce */
[----:B-1----:R-:W-:Y:S01]  /*e810*/  FADD.FTZ R7, R16, R7 ;  /* 0x0000000710077221 */ /* 0x002fe20000010000 */
[----:B---3--:R-:W-:Y:S01]  /*e820*/  ISETP.GE.U32.AND P2, PT, R229, R6, PT ;  /* 0x00000006e500720c */ /* 0x008fe20003f46070 */
[-C--:B------:R-:W-:Y:S01]  /*e830*/  FMUL.FTZ R76, R76, R3.reuse ;  /* 0x000000034c4c7220 */ /* 0x080fe20000410000 */
[----:B------:R-:W-:Y:S01]  /*e840*/  LOP3.LUT R6, R0, 0xffff, RZ, 0xc0, !PT ;  /* 0x0000ffff00067812 */ /* 0x000fe200078ec0ff */
[----:B------:R-:W-:Y:S01]  /*e850*/  FMUL.FTZ R77, R77, R3 ;  /* 0x000000034d4d7220 */ /* 0x000fe20000410000 */
[----:B------:R-:W-:Y:S01]  /*e860*/  F2FP.PACK_AB R16, R16, R135 ;  /* 0x000000871010723e */ /* 0x000fe200000000ff */
[-C--:B------:R-:W-:Y:S01]  /*e870*/  FMUL.FTZ R80, R80, R3.reuse ;  /* 0x0000000350507220 */ /* 0x080fe20000410000 */
[----:B------:R-:W-:Y:S01]  /*e880*/  SHF.R.U32.HI R6, RZ, 0x8, R6 ;  /* 0x00000008ff067819 */ /* 0x000fe20000011606 */
[-C--:B------:R-:W-:Y:S01]  /*e890*/  FMUL.FTZ R81, R81, R3.reuse ;  /* 0x0000000351517220 */ /* 0x080fe20000410000 */
[----:B------:R-:W-:Y:S01]  /*e8a0*/  PRMT R135, R189, 0x5410, R202 ;  /* 0x00005410bd877816 */ /* 0x000fe200000000ca */
[-C--:B------:R-:W-:Y:S01]  /*e8b0*/  FMUL.FTZ R88, R88, R3.reuse ;  /* 0x0000000358587220 */ /* 0x080fe20000410000 */
[----:B------:R-:W-:Y:S01]  /*e8c0*/  LOP3.LUT R6, R6, 0xffff, RZ, 0xc0, !PT ;  /* 0x0000ffff06067812 */ /* 0x000fe200078ec0ff */
[-C--:B------:R-:W-:Y:S01]  /*e8d0*/  FMUL.FTZ R89, R89, R3.reuse ;  /* 0x0000000359597220 */ /* 0x080fe20000410000 */
[----:B------:R-:W-:Y:S01]  /*e8e0*/  PRMT R201, R11, 0x7632, R201 ;  /* 0x000076320bc97816 */ /* 0x000fe200000000c9 */
[----:B------:R-:W-:Y:S01]  /*e8f0*/  @!P2 HADD2 R178, -R21.H0_H0, -RZ.H0_H0 ;  /* 0xa00000ff15b2a230 */ /* 0x000fe20000000900 */
[----:B------:R-:W-:Y:S01]  /*e900*/  ISETP.GE.U32.AND P6, PT, R229, R6, PT ;  /* 0x00000006e500720c */ /* 0x000fe20003fc6070 */
[-C--:B------:R-:W-:Y:S01]  /*e910*/  FMUL.FTZ R92, R92, R3.reuse ;  /* 0x000000035c5c7220 */ /* 0x080fe20000410000 */
[--C-:B------:R-:W-:Y:S01]  /*e920*/  SHF.R.U32.HI R6, RZ, 0x10, R0.reuse ;  /* 0x00000010ff067819 */ /* 0x100fe20000011600 */
[-C--:B------:R-:W-:Y:S01]  /*e930*/  FMUL.FTZ R93, R93, R3.reuse ;  /* 0x000000035d5d7220 */ /* 0x080fe20000410000 */
[----:B------:R-:W-:Y:S01]  /*e940*/  SHF.R.U32.HI R0, RZ, 0x18, R0 ;  /* 0x00000018ff007819 */ /* 0x000fe20000011600 */
[-C--:B------:R-:W-:Y:S01]  /*e950*/  FMUL.FTZ R100, R100, R3.reuse ;  /* 0x0000000364647220 */ /* 0x080fe20000410000 */
[----:B------:R-:W-:Y:S01]  /*e960*/  LOP3.LUT R6, R6, 0xff, RZ, 0xc0, !PT ;  /* 0x000000ff06067812 */ /* 0x000fe200078ec0ff */
[-C--:B------:R-:W-:Y:S01]  /*e970*/  FMUL.FTZ R101, R101, R3.reuse ;  /* 0x0000000365657220 */ /* 0x080fe20000410000 */
[C---:B------:R-:W-:Y:S01]  /*e980*/  ISETP.GE.U32.AND P4, PT, R229.reuse, R0, PT ;  /* 0x00000000e500720c */ /* 0x040fe20003f86070 */
[-C--:B------:R-:W-:Y:S01]  /*e990*/  FMUL.FTZ R65, R104, R3.reuse ;  /* 0x0000000368417220 */ /* 0x080fe20000410000 */
[----:B------:R-:W-:Y:S01]  /*e9a0*/  ISETP.GE.U32.AND P5, PT, R229, R6, PT ;  /* 0x00000006e500720c */ /* 0x000fe20003fa6070 */
[-C--:B------:R-:W-:Y:S01]  /*e9b0*/  FMUL.FTZ R72, R105, R3.reuse ;  /* 0x0000000369487220 */ /* 0x080fe20000410000 */
[----:B------:R-:W1:Y:S01]  /*e9c0*/  MUFU.EX2 R6, R17 ;  /* 0x0000001100067308 */ /* 0x000e620000000800 */
[----:B------:R-:W-:Y:S01]  /*e9d0*/  LOP3.LUT R0, R4, 0xff, RZ, 0xc0, !PT ;  /* 0x000000ff04007812 */ /* 0x000fe200078ec0ff */
[-C--:B------:R-:W-:Y:S01]  /*e9e0*/  FMUL.FTZ R205, R109, R3.reuse ;  /* 0x000000036dcd7220 */ /* 0x080fe20000410000 */
[----:B------:R-:W-:Y:S01]  /*e9f0*/  PRMT R188, R16, 0x7610, R188 ;  /* 0x0000761010bc7816 */ /* 0x000fe200000000bc */
[-C--:B------:R-:W-:Y:S01]  /*ea00*/  FMUL.FTZ R112, R112, R3.reuse ;  /* 0x0000000370707220 */ /* 0x080fe20000410000 */
[----:B------:R-:W-:Y:S01]  /*ea10*/  ISETP.GE.U32.AND P3, PT, R229, R0, PT ;  /* 0x00000000e500720c */ /* 0x000fe20003f66070 */
[-C--:B------:R-:W-:Y:S01]  /*ea20*/  FMUL.FTZ R113, R113, R3.reuse ;  /* 0x0000000371717220 */ /* 0x080fe20000410000 */
[--C-:B------:R-:W-:Y:S01]  /*ea30*/  SHF.R.U32.HI R0, RZ, 0x10, R4.reuse ;  /* 0x00000010ff007819 */ /* 0x100fe20000011604 */
[----:B------:R-:W2:Y:S01]  /*ea40*/  MUFU.EX2 R17, R20 ;  /* 0x0000001400117308 */ /* 0x000ea20000000800 */
[----:B------:R-:W-:Y:S01]  /*ea50*/  SHF.R.U32.HI R4, RZ, 0x18, R4 ;  /* 0x00000018ff047819 */ /* 0x000fe20000011604 */
[----:B------:R-:W-:Y:S01]  /*ea60*/  @!P4 HADD2 R179, -R197.H0_H0, -RZ.H0_H0 ;  /* 0xa00000ffc5b3c230 */ /* 0x000fe20000000900 */
[----:B------:R-:W-:Y:S01]  /*ea70*/  LOP3.LUT R0, R0, 0xff, RZ, 0xc0, !PT ;  /* 0x000000ff00007812 */ /* 0x000fe200078ec0ff */
[----:B------:R-:W-:Y:S01]  /*ea80*/  @!P5 HADD2 R180, -R23.H0_H0, -RZ.H0_H0 ;  /* 0xa00000ff17b4d230 */ /* 0x000fe20000000900 */
[C---:B------:R-:W-:Y:S01]  /*ea90*/  ISETP.GE.U32.AND P0, PT, R229.reuse, R4, PT ;  /* 0x00000004e500720c */ /* 0x040fe20003f06070 */
[-C--:B------:R-:W-:Y:S01]  /*eaa0*/  FMUL.FTZ R218, R116, R3.reuse ;  /* 0x0000000374da7220 */ /* 0x080fe20000410000 */
[----:B------:R-:W-:Y:S01]  /*eab0*/  ISETP.GE.U32.AND P1, PT, R229, R0, PT ;  /* 0x00000000e500720c */ /* 0x000fe20003f26070 */
[----:B-1----:R-:W-:Y:S01]  /*eac0*/  FADD.FTZ R0, R6, R9 ;  /* 0x0000000906007221 */ /* 0x002fe20000010000 */
[----:B------:R-:W-:Y:S01]  /*ead0*/  LOP3.LUT R4, R19, UR31, R14, 0x96, !PT ;  /* 0x0000001f13047c12 */ /* 0x000fe2000f8e960e */
[----:B------:R-:W-:Y:S01]  /*eae0*/  @!P3 HADD2 R213, -R189.H0_H0, -RZ.H0_H0 ;  /* 0xa00000ffbdd5b230 */ /* 0x000fe20000000900 */
[----:B------:R-:W-:Y:S01]  /*eaf0*/  @!P5 PRMT R23, R180, 0x5410, RZ ;  /* 0x00005410b417d816 */ /* 0x000fe200000000ff */
[-C--:B------:R-:W-:Y:S01]  /*eb00*/  FMUL.FTZ R217, R117, R3.reuse ;  /* 0x0000000375d97220 */ /* 0x080fe20000410000 */
[----:B------:R-:W-:Y:S01]  /*eb10*/  @!P4 PRMT R197, R179, 0x5410, RZ ;  /* 0x00005410b3c5c816 */ /* 0x000fe200000000ff */
[-C--:B------:R-:W-:Y:S01]  /*eb20*/  FMUL.FTZ R120, R120, R3.reuse ;  /* 0x0000000378787220 */ /* 0x080fe20000410000 */
[----:B------:R-:W-:Y:S01]  /*eb30*/  @!P3 PRMT R189, R213, 0x5410, RZ ;  /* 0x00005410d5bdb816 */ /* 0x000fe200000000ff */
[----:B--2---:R-:W-:Y:S01]  /*eb40*/  FADD.FTZ R9, R17, R0 ;  /* 0x0000000011097221 */ /* 0x004fe20000010000 */
[----:B------:R-:W-:Y:S01]  /*eb50*/  SHF.R.U32.HI R0, RZ, 0x8, R5 ;  /* 0x00000008ff007819 */ /* 0x000fe20000011605 */
[----:B------:R-:W-:Y:S01]  /*eb60*/  IMAD.WIDE.U32 R4, R4, -0x2daee0ad, RZ ;  /* 0xd2511f5304047825 */ /* 0x000fe200078e00ff */
[C---:B------:R-:W-:Y:S01]  /*eb70*/  PRMT R20, R21.reuse, 0x7632, R20 ;  /* 0x0000763215147816 */ /* 0x040fe20000000014 */
[----:B------:R-:W-:Y:S01]  /*eb80*/  @!P1 HADD2 R211, -R206.H0_H0, -RZ.H0_H0 ;  /* 0xa00000ffced39230 */ /* 0x000fe20000000900 */
[----:B------:R-:W-:Y:S01]  /*eb90*/  LOP3.LUT R0, R0, 0xffff, RZ, 0xc0, !PT ;  /* 0x0000ffff00007812 */ /* 0x000fe200078ec0ff */
[----:B------:R-:W-:Y:S01]  /*eba0*/  @!P0 HADD2 R210, -R201.H0_H0, -RZ.H0_H0 ;  /* 0xa00000ffc9d28230 */ /* 0x000fe20000000900 */
[----:B------:R-:W-:Y:S01]  /*ebb0*/  PRMT R204, R21, 0x5410, R20 ;  /* 0x0000541015cc7816 */ /* 0x000fe20000000014 */
[----:B------:R-:W-:Y:S01]  /*ebc0*/  @!P6 HADD2 R177, -R20.H0_H0, -RZ.H0_H0 ;  /* 0xa00000ff14b1e230 */ /* 0x000fe20000000900 */
[----:B------:R-:W-:Y:S01]  /*ebd0*/  @!P2 PRMT R21, R178, 0x5410, RZ ;  /* 0x00005410b215a816 */ /* 0x000fe200000000ff */
[----:B------:R-:W-:Y:S01]  /*ebe0*/  STL [R1+0x160], R197 ;  /* 0x000160c501007387 */ /* 0x000fe20000100800 */
[----:B------:R-:W-:Y:S01]  /*ebf0*/  ISETP.GE.U32.AND P2, PT, R229, R0, PT ;  /* 0x00000000e500720c */ /* 0x000fe20003f46070 */
[----:B------:R-:W-:Y:S01]  /*ec00*/  IMAD.MOV.U32 R73, RZ, RZ, R204 ;  /* 0x000000ffff497224 */ /* 0x000fe200078e00cc */
[----:B------:R-:W-:Y:S01]  /*ec10*/  LOP3.LUT R0, R5, UR19, R8, 0x96, !PT ;  /* 0x0000001305007c12 */ /* 0x000fe2000f8e9608 */
[----:B------:R-:W-:Y:S01]  /*ec20*/  STL [R1+0x164], R189 ;  /* 0x000164bd01007387 */ /* 0x000fe20000100800 */
[----:B------:R-:W1:Y:S01]  /*ec30*/  MUFU.EX2 R8, R172 ;  /* 0x000000ac00087308 */ /* 0x000e620000000800 */
[----:B------:R-:W-:Y:S01]  /*ec40*/  F2FP.PACK_AB R17, R17, R6 ;  /* 0x000000061111723e */ /* 0x000fe200000000ff */
[-C--:B------:R-:W-:Y:S01]  /*ec50*/  FMUL.FTZ R213, R41, R3.reuse ;  /* 0x0000000329d57220 */ /* 0x080fe20000410000 */
[----:B------:R-:W-:Y:S01]  /*ec60*/  SHF.R.U32.HI R6, RZ, 0x10, R0 ;  /* 0x00000010ff067819 */ /* 0x000fe20000011600 */
[-C--:B------:R-:W-:Y:S01]  /*ec70*/  FMUL.FTZ R204, R108, R3.reuse ;  /* 0x000000036ccc7220 */ /* 0x080fe20000410000 */
[----:B------:R-:W-:Y:S01]  /*ec80*/  @!P6 PRMT R20, R177, 0x5410, RZ ;  /* 0x00005410b114e816 */ /* 0x000fe200000000ff */
[-C--:B------:R-:W-:Y:S01]  /*ec90*/  FMUL.FTZ R177, R37, R3.reuse ;  /* 0x0000000325b17220 */ /* 0x080fe20000410000 */
[----:B------:R-:W-:Y:S01]  /*eca0*/  LOP3.LUT R6, R6, 0xff, RZ, 0xc0, !PT ;  /* 0x000000ff06067812 */ /* 0x000fe200078ec0ff */
[-C--:B------:R-:W-:Y:S01]  /*ecb0*/  FMUL.FTZ R121, R121, R3.reuse ;  /* 0x0000000379797220 */ /* 0x080fe20000410000 */
[----:B------:R-:W-:Y:S01]  /*ecc0*/  @!P2 HADD2 R212, -R202.H0_H0, -RZ.H0_H0 ;  /* 0xa00000ffcad4a230 */ /* 0x000fe20000000900 */
[----:B------:R-:W-:Y:S01]  /*ecd0*/  PRMT R191, R16, 0x7632, R191 ;  /* 0x0000763210bf7816 */ /* 0x000fe200000000bf */
[-C--:B------:R-:W-:Y:S01]  /*ece0*/  FMUL.FTZ R48, R125, R3.reuse ;  /* 0x000000037d307220 */ /* 0x080fe20000410000 */
[----:B------:R-:W-:Y:S01]  /*ecf0*/  ISETP.GE.U32.AND P5, PT, R229, R6, PT ;  /* 0x00000006e500720c */ /* 0x000fe20003fa6070 */
[----:B------:R-:W-:Y:S01]  /*ed00*/  FADD.FTZ R6, R171, R7 ;  /* 0x00000007ab067221 */ /* 0x000fe20000010000 */
[----:B------:R-:W-:Y:S01]  /*ed10*/  @!P2 PRMT R202, R212, 0x5410, RZ ;  /* 0x00005410d4caa816 */ /* 0x000fe200000000ff */
[-C--:B------:R-:W-:Y:S01]  /*ed20*/  FMUL.FTZ R212, R40, R3.reuse ;  /* 0x0000000328d47220 */ /* 0x080fe20000410000 */
[----:B------:R-:W-:Y:S01]  /*ed30*/  LOP3.LUT R7, R4, 0xffff, RZ, 0xc0, !PT ;  /* 0x0000ffff04077812 */ /* 0x000fe200078ec0ff */
[----:B-1----:R-:W-:Y:S01]  /*ed40*/  FADD.FTZ R10, R8, R6 ;  /* 0x00000006080a7221 */ /* 0x002fe20000010000 */
[----:B------:R-:W-:Y:S01]  /*ed50*/  LOP3.LUT R6, R4, 0xff, RZ, 0xc0, !PT ;  /* 0x000000ff04067812 */ /* 0x000fe200078ec0ff */
[----:B------:R-:W1:Y:S01]  /*ed60*/  MUFU.EX2 R5, R133 ;  /* 0x0000008500057308 */ /* 0x000e620000000800 */
[----:B------:R-:W-:Y:S01]  /*ed70*/  PRMT R172, R206, 0x5410, R201 ;  /* 0x00005410ceac7816 */ /* 0x000fe200000000c9 */
[----:B------:R2:W-:Y:S01]  /*ed80*/  STL [R1+0x168], R202 ;  /* 0x000168ca01007387 */ /* 0x0005e20000100800 */
[----:B------:R-:W-:Y:S01]  /*ed90*/  ISETP.GE.U32.AND P3, PT, R229, R6, PT ;  /* 0x00000006e500720c */ /* 0x000fe20003f66070 */
[-C--:B------:R-:W-:Y:S01]  /*eda0*/  FMUL.FTZ R208, R128, R3.reuse ;  /* 0x0000000380d07220 */ /* 0x080fe20000410000 */
[----:B------:R-:W-:Y:S01]  /*edb0*/  LOP3.LUT R6, R0, 0xff, RZ, 0xc0, !PT ;  /* 0x000000ff00067812 */ /* 0x000fe200078ec0ff */
[-C--:B------:R-:W-:Y:S01]  /*edc0*/  FMUL.FTZ R207, R129, R3.reuse ;  /* 0x0000000381cf7220 */ /* 0x080fe20000410000 */
[----:B------:R-:W-:Y:S01]  /*edd0*/  @!P1 PRMT R206, R211, 0x5410, RZ ;  /* 0x00005410d3ce9816 */ /* 0x000fe200000000ff */
[----:B------:R-:W-:Y:S01]  /*ede0*/  IMAD.MOV.U32 R11, RZ, RZ, R231 ;  /* 0x000000ffff0b7224 */ /* 0x000fe200078e00e7 */
[----:B------:R-:W-:Y:S01]  /*edf0*/  ISETP.GE.U32.AND P2, PT, R229, R6, PT ;  /* 0x00000006e500720c */ /* 0x000fe20003f46070 */
[-C--:B------:R-:W-:Y:S01]  /*ee00*/  FMUL.FTZ R69, R106, R2.reuse ;  /* 0x000000026a457220 */ /* 0x080fe20000410000 */
[----:B------:R-:W-:Y:S01]  /*ee10*/  SHF.R.U32.HI R6, RZ, 0x18, R0 ;  /* 0x00000018ff067819 */ /* 0x000fe20000011600 */
[----:B------:R3:W-:Y:S01]  /*ee20*/  STL [R1+0x16c], R206 ;  /* 0x00016cce01007387 */ /* 0x0007e20000100800 */
[----:B------:R-:W-:Y:S01]  /*ee30*/  LOP3.LUT R0, R0, 0xffff, RZ, 0xc0, !PT ;  /* 0x0000ffff00007812 */ /* 0x000fe200078ec0ff */
[----:B------:R-:W-:Y:S01]  /*ee40*/  FMUL.FTZ R68, R107, R2 ;  /* 0x000000026b447220 */ /* 0x000fe20000410000 */
[----:B------:R-:W-:Y:S01]  /*ee50*/  ISETP.GE.U32.AND P4, PT, R229, R6, PT ;  /* 0x00000006e500720c */ /* 0x000fe20003f86070 */
[-C--:B------:R-:W-:Y:S01]  /*ee60*/  FMUL.FTZ R139, R139, R2.reuse ;  /* 0x000000028b8b7220 */ /* 0x080fe20000410000 */
[--C-:B------:R-:W-:Y:S01]  /*ee70*/  SHF.R.U32.HI R6, RZ, 0x18, R4.reuse ;  /* 0x00000018ff067819 */ /* 0x100fe20000011604 */
[-C--:B------:R-:W-:Y:S01]  /*ee80*/  FMUL.FTZ R178, R38, R2.reuse ;  /* 0x0000000226b27220 */ /* 0x080fe20000410000 */
[----:B------:R-:W-:Y:S01]  /*ee90*/  SHF.R.U32.HI R4, RZ, 0x10, R4 ;  /* 0x00000010ff047819 */ /* 0x000fe20000011604 */
[-C--:B------:R-:W-:Y:S01]  /*eea0*/  FMUL.FTZ R179, R39, R2.reuse ;  /* 0x0000000227b37220 */ /* 0x080fe20000410000 */
[----:B------:R-:W-:Y:S01]  /*eeb0*/  SHF.R.U32.HI R0, RZ, 0x8, R0 ;  /* 0x00000008ff007819 */ /* 0x000fe20000011600 */
[----:B------:R-:W-:Y:S01]  /*eec0*/  @!P2 HADD2 R222, -R188.H0_H0, -RZ.H0_H0 ;  /* 0xa00000ffbcdea230 */ /* 0x000fe20000000900 */
[----:B------:R-:W-:Y:S01]  /*eed0*/  LOP3.LUT R4, R4, 0xff, RZ, 0xc0, !PT ;  /* 0x000000ff04047812 */ /* 0x000fe200078ec0ff */
[-C--:B------:R-:W-:Y:S01]  /*eee0*/  FMUL.FTZ R215, R43, R2.reuse ;  /* 0x000000022bd77220 */ /* 0x080fe20000410000 */
[----:B------:R-:W-:Y:S01]  /*eef0*/  LOP3.LUT R0, R0, 0xffff, RZ, 0xc0, !PT ;  /* 0x0000ffff00007812 */ /* 0x000fe200078ec0ff */
[----:B------:R-:W-:Y:S01]  /*ef00*/  FMUL.FTZ R231, R51, R2 ;  /* 0x0000000233e77220 */ /* 0x000fe20000410000 */
[----:B------:R-:W-:Y:S01]  /*ef10*/  ISETP.GE.U32.AND P1, PT, R229, R4, PT ;  /* 0x00000004e500720c */ /* 0x000fe20003f26070 */
[----:B------:R-:W-:Y:S01]  /*ef20*/  FADD.FTZ R4, R29, R9 ;  /* 0x000000091d047221 */ /* 0x000fe20000010000 */
[----:B------:R-:W-:Y:S01]  /*ef30*/  @!P0 PRMT R201, R210, 0x5410, RZ ;  /* 0x00005410d2c98816 */ /* 0x000fe200000000ff */
[----:B--2---:R-:W-:Y:S01]  /*ef40*/  FMUL.FTZ R202, R97, R3 ;  /* 0x0000000361ca7220 */ /* 0x004fe20000410000 */
[----:B------:R-:W-:Y:S01]  /*ef50*/  ISETP.GE.U32.AND P0, PT, R229, R6, PT ;  /* 0x00000006e500720c */ /* 0x000fe20003f06070 */
[----:B-1----:R-:W-:Y:S01]  /*ef60*/  FADD.FTZ R4, R5, R4 ;  /* 0x0000000405047221 */ /* 0x002fe20000010000 */
[----:B------:R-:W-:Y:S01]  /*ef70*/  ISETP.GE.U32.AND P6, PT, R229, R0, PT ;  /* 0x00000000e500720c */ /* 0x000fe20003fc6070 */
[----:B------:R1:W-:Y:S01]  /*ef80*/  STL [R1+0x170], R201 ;  /* 0x000170c901007387 */ /* 0x0003e20000100800 */
[----:B------:R-:W-:Y:S01]  /*ef90*/  SHF.R.U32.HI R0, RZ, 0x8, R7 ;  /* 0x00000008ff007819 */ /* 0x000fe20000011607 */
[-C--:B------:R-:W-:Y:S01]  /*efa0*/  FMUL.FTZ R234, R54, R2.reuse ;  /* 0x0000000236ea7220 */ /* 0x080fe20000410000 */
[----:B------:R-:W-:Y:S01]  /*efb0*/  F2FP.PACK_AB R5, R5, R29 ;  /* 0x0000001d0505723e */ /* 0x000fe200000000ff */
[----:B---3--:R-:W-:Y:S01]  /*efc0*/  FMUL.FTZ R206, R96, R3 ;  /* 0x0000000360ce7220 */ /* 0x008fe20000410000 */
[----:B------:R-:W-:Y:S01]  /*efd0*/  LOP3.LUT R0, R0, 0xffff, RZ, 0xc0, !PT ;  /* 0x0000ffff00007812 */ /* 0x000fe200078ec0ff */
[-C--:B------:R-:W-:Y:S01]  /*efe0*/  FMUL.FTZ R235, R55, R2.reuse ;  /* 0x0000000237eb7220 */ /* 0x080fe20000410000 */
[----:B------:R-:W-:Y:S01]  /*eff0*/  PRMT R203, R188, 0x5410, R191 ;  /* 0x00005410bccb7816 */ /* 0x000fe200000000bf */
[-C--:B------:R-:W-:Y:S01]  /*f000*/  FMUL.FTZ R58, R58, R2.reuse ;  /* 0x000000023a3a7220 */ /* 0x080fe20000410000 */
[----:B------:R-:W-:Y:S01]  /*f010*/  PRMT R200, R5, 0x7610, R200 ;  /* 0x0000761005c87816 */ /* 0x000fe200000000c8 */
[----:B------:R-:W-:Y:S01]  /*f020*/  FMUL.FTZ R59, R59, R2 ;  /* 0x000000023b3b7220 */ /* 0x000fe20000410000 */
[----:B------:R-:W-:Y:S01]  /*f030*/  PRMT R252, R5, 0x7632, R252 ;  /* 0x0000763205fc7816 */ /* 0x000fe200000000fc */
[----:B------:R2:W-:Y:S01]  /*f040*/  STL [R1+0x174], R203 ;  /* 0x000174cb01007387 */ /* 0x0005e20000100800 */
[----:B------:R-:W-:Y:S01]  /*f050*/  @!P2 PRMT R188, R222, 0x5410, RZ ;  /* 0x00005410debca816 */ /* 0x000fe200000000ff */
[----:B------:R-:W-:Y:S01]  /*f060*/  @!P1 HADD2 R225, -R200.H0_H0, -RZ.H0_H0 ;  /* 0xa00000ffc8e19230 */ /* 0x000fe20000000900 */
[----:B------:R-:W-:Y:S01]  /*f070*/  ISETP.GE.U32.AND P2, PT, R229, R0, PT ;  /* 0x00000000e500720c */ /* 0x000fe20003f46070 */
[----:B------:R-:W-:Y:S01]  /*f080*/  FADD.FTZ R0, R173, R4 ;  /* 0x00000004ad007221 */ /* 0x000fe20000010000 */
[----:B------:R-:W-:Y:S01]  /*f090*/  @!P0 HADD2 R224, -R252.H0_H0, -RZ.H0_H0 ;  /* 0xa00000fffce08230 */ /* 0x000fe20000000900 */
[----:B------:R-:W-:Y:S01]  /*f0a0*/  F2FP.PACK_AB R8, R8, R171 ;  /* 0x000000ab0808723e */ /* 0x000fe200000000ff */
[----:B------:R3:W-:Y:S01]  /*f0b0*/  MUFU.EX2 R4, R176 ;  /* 0x000000b000047308 */ /* 0x0007e20000000800 */
[C---:B------:R-:W-:Y:S01]  /*f0c0*/  FADD.FTZ R0, R132.reuse, R0 ;  /* 0x0000000084007221 */ /* 0x040fe20000010000 */
[----:B------:R-:W-:Y:S01]  /*f0d0*/  F2FP.PACK_AB R132, R132, R173 ;  /* 0x000000ad8484723e */ /* 0x000fe200000000ff */
[-C--:B------:R-:W-:Y:S01]  /*f0e0*/  FMUL.FTZ R229, R49, R3.reuse ;  /* 0x0000000331e57220 */ /* 0x080fe20000410000 */
[----:B------:R-:W-:Y:S01]  /*f0f0*/  PRMT R173, R200, 0x5410, R252 ;  /* 0x00005410c8ad7816 */ /* 0x000fe200000000fc */
[----:B------:R-:W-:Y:S01]  /*f100*/  FADD.FTZ R0, R28, R0 ;  /* 0x000000001c007221 */ /* 0x000fe20000010000 */
[----:B------:R-:W-:Y:S01]  /*f110*/  @!P1 PRMT R200, R225, 0x5410, RZ ;  /* 0x00005410e1c89816 */ /* 0x000fe200000000ff */
[-C--:B------:R-:W-:Y:S01]  /*f120*/  FMUL.FTZ R225, R45, R3.reuse ;  /* 0x000000032de17220 */ /* 0x080fe20000410000 */
[----:B------:R-:W-:Y:S01]  /*f130*/  @!P0 PRMT R252, R224, 0x5410, RZ ;  /* 0x00005410e0fc8816 */ /* 0x000fe200000000ff */
[-C--:B------:R-:W-:Y:S01]  /*f140*/  FMUL.FTZ R224, R44, R3.reuse ;  /* 0x000000032ce07220 */ /* 0x080fe20000410000 */
[----:B------:R-:W-:Y:S01]  /*f150*/  PRMT R190, R17, 0x7632, R190 ;  /* 0x0000763211be7816 */ /* 0x000fe200000000be */
[-C--:B-1----:R-:W-:Y:S01]  /*f160*/  FMUL.FTZ R201, R85, R3.reuse ;  /* 0x0000000355c97220 */ /* 0x082fe20000410000 */
[----:B------:R-:W-:Y:S01]  /*f170*/  PRMT R6, R8, 0x7610, R6 ;  /* 0x0000761008067816 */ /* 0x000fe20000000006 */
[-C--:B------:R-:W-:Y:S01]  /*f180*/  FMUL.FTZ R49, R124, R3.reuse ;  /* 0x000000037c317220 */ /* 0x080fe20000410000 */
[----:B------:R-:W-:Y:S01]  /*f190*/  PRMT R192, R8, 0x7632, R192 ;  /* 0x0000763208c07816 */ /* 0x000fe200000000c0 */
[----:B------:R-:W-:Y:S01]  /*f1a0*/  FADD.FTZ R0, R22, R0 ;  /* 0x0000000016007221 */ /* 0x000fe20000010000 */
[----:B------:R-:W-:Y:S01]  /*f1b0*/  PRMT R193, R17, 0x7610, R193 ;  /* 0x0000761011c17816 */ /* 0x000fe200000000c1 */
[-C--:B---3--:R-:W-:Y:S01]  /*f1c0*/  FMUL.FTZ R176, R36, R3.reuse ;  /* 0x0000000324b07220 */ /* 0x088fe20000410000 */
[----:B------:R-:W-:Y:S01]  /*f1d0*/  @!P4 HADD2 R214, -R190.H0_H0, -RZ.H0_H0 ;  /* 0xa00000ffbed6c230 */ /* 0x000fe20000000900 */
[----:B--2---:R-:W-:Y:S01]  /*f1e0*/  FMUL.FTZ R203, R84, R3 ;  /* 0x0000000354cb7220 */ /* 0x004fe20000410000 */
[----:B------:R-:W-:Y:S01]  /*f1f0*/  @!P3 HADD2 R227, -R6.H0_H0, -RZ.H0_H0 ;  /* 0xa00000ff06e3b230 */ /* 0x000fe20000000900 */
[----:B------:R-:W1:Y:S01]  /*f200*/  MUFU.EX2 R3, R230 ;  /* 0x000000e600037308 */ /* 0x000e620000000800 */
[----:B------:R-:W-:Y:S01]  /*f210*/  @!P2 HADD2 R226, -R192.H0_H0, -RZ.H0_H0 ;  /* 0xa00000ffc0e2a230 */ /* 0x000fe20000000900 */
[----:B------:R-:W-:Y:S01]  /*f220*/  F2FP.PACK_AB R133, R22, R28 ;  /* 0x0000001c1685723e */ /* 0x000fe200000000ff */
[----:B------:R-:W-:Y:S01]  /*f230*/  FADD.FTZ R0, R174, R0 ;  /* 0x00000000ae007221 */ /* 0x000fe20000010000 */
[----:B------:R-:W-:Y:S01]  /*f240*/  PRMT R199, R193, 0x5410, R190 ;  /* 0x00005410c1c77816 */ /* 0x000fe200000000be */
[----:B------:R-:W-:Y:S01]  /*f250*/  IMAD.WIDE.U32 R28, R175, -0x326172a9, RZ ;  /* 0xcd9e8d57af1c7825 */ /* 0x000fe200078e00ff */
[----:B------:R-:W-:Y:S01]  /*f260*/  PRMT R198, R6, 0x5410, R192 ;  /* 0x0000541006c67816 */ /* 0x000fe200000000c0 */
[----:B------:R-:W2:Y:S01]  /*f270*/  LDC.U8 R84, c[0x0][0x2d8] ;  /* 0x0000b600ff547b82 */ /* 0x000ea20000000000 */
[----:B------:R-:W-:Y:S01]  /*f280*/  @!P4 PRMT R190, R214, 0x5410, RZ ;  /* 0x00005410d6bec816 */ /* 0x000fe200000000ff */
[----:B------:R-:W-:Y:S01]  /*f290*/  IMAD.MOV.U32 R22, RZ, RZ, R135 ;  /* 0x000000ffff167224 */ /* 0x000fe200078e0087 */
[----:B------:R-:W-:Y:S01]  /*f2a0*/  @!P3 PRMT R6, R227, 0x5410, RZ ;  /* 0x00005410e306b816 */ /* 0x000fe200000000ff */
[----:B------:R-:W-:Y:S01]  /*f2b0*/  FADD.FTZ R135, R134, R0 ;  /* 0x0000000086877221 */ /* 0x000fe20000010000 */
[----:B------:R-:W-:Y:S01]  /*f2c0*/  @!P2 PRMT R192, R226, 0x5410, RZ ;  /* 0x00005410e2c0a816 */ /* 0x000fe200000000ff */
[----:B------:R-:W-:Y:S01]  /*f2d0*/  FMUL.FTZ R214, R42, R2 ;  /* 0x000000022ad67220 */ /* 0x000fe20000410000 */
[----:B------:R-:W-:Y:S01]  /*f2e0*/  F2FP.PACK_AB R134, R134, R174 ;  /* 0x000000ae8686723e */ /* 0x000fe200000000ff */
[----:B------:R-:W-:Y:S01]  /*f2f0*/  FMUL.FTZ R226, R46, R2 ;  /* 0x000000022ee27220 */ /* 0x000fe20000410000 */
[----:B-1----:R-:W-:Y:S01]  /*f300*/  F2FP.PACK_AB R17, R3, R4 ;  /* 0x000000040311723e */ /* 0x002fe200000000ff */
[----:B------:R-:W-:Y:S01]  /*f310*/  FMUL.FTZ R227, R47, R2 ;  /* 0x000000022fe37220 */ /* 0x000fe20000410000 */
[----:B------:R-:W-:Y:S01]  /*f320*/  MOV R174, R6 ;  /* 0x0000000600ae7202 */ /* 0x000fe20000000f00 */
[-C--:B------:R-:W-:Y:S01]  /*f330*/  FMUL.FTZ R230, R50, R2.reuse ;  /* 0x0000000232e67220 */ /* 0x080fe20000410000 */
[----:B------:R-:W-:Y:S01]  /*f340*/  @!P6 HADD2 R223, -R191.H0_H0, -RZ.H0_H0 ;  /* 0xa00000ffbfdfe230 */ /* 0x000fe20000000900 */
[-C--:B------:R-:W-:Y:S01]  /*f350*/  FMUL.FTZ R62, R62, R2.reuse ;  /* 0x000000023e3e7220 */ /* 0x080fe20000410000 */
[----:B------:R-:W-:Y:S01]  /*f360*/  @!P5 HADD2 R221, -R193.H0_H0, -RZ.H0_H0 ;  /* 0xa00000ffc1ddd230 */ /* 0x000fe20000000900 */
[-C--:B------:R-:W-:Y:S01]  /*f370*/  FMUL.FTZ R63, R63, R2.reuse ;  /* 0x000000023f3f7220 */ /* 0x080fe20000410000 */
[----:B------:R-:W-:Y:S01]  /*f380*/  PRMT R211, R133, 0x7610, R211 ;  /* 0x0000761085d37816 */ /* 0x000fe200000000d3 */
[-C--:B------:R-:W-:Y:S01]  /*f390*/  FMUL.FTZ R238, R66, R2.reuse ;  /* 0x0000000242ee7220 */ /* 0x080fe20000410000 */
[----:B------:R-:W-:Y:S01]  /*f3a0*/  @!P6 PRMT R191, R223, 0x5410, RZ ;  /* 0x00005410dfbfe816 */ /* 0x000fe200000000ff */
[-C--:B------:R-:W-:Y:S01]  /*f3b0*/  FMUL.FTZ R239, R67, R2.reuse ;  /* 0x0000000243ef7220 */ /* 0x080fe20000410000 */
[----:B------:R-:W-:Y:S01]  /*f3c0*/  @!P5 PRMT R193, R221, 0x5410, RZ ;  /* 0x00005410ddc1d816 */ /* 0x000fe200000000ff */
[-C--:B------:R-:W-:Y:S01]  /*f3d0*/  FMUL.FTZ R242, R70, R2.reuse ;  /* 0x0000000246f27220 */ /* 0x080fe20000410000 */
[----:B------:R-:W-:Y:S01]  /*f3e0*/  PRMT R221, R133, 0x7632, R221 ;  /* 0x0000763285dd7816 */ /* 0x000fe200000000dd */
[-C--:B------:R-:W-:Y:S01]  /*f3f0*/  FMUL.FTZ R243, R71, R2.reuse ;  /* 0x0000000247f37220 */ /* 0x080fe20000410000 */
[----:B------:R-:W-:Y:S01]  /*f400*/  MOV R129, R101 ;  /* 0x0000006500817202 */ /* 0x000fe20000000f00 */
[-C--:B------:R-:W-:Y:S01]  /*f410*/  FMUL.FTZ R246, R74, R2.reuse ;  /* 0x000000024af67220 */ /* 0x080fe20000410000 */
[----:B------:R-:W-:Y:S01]  /*f420*/  PRMT R15, R211, 0x5410, R221 ;  /* 0x00005410d30f7816 */ /* 0x000fe200000000dd */
[----:B------:R-:W-:Y:S01]  /*f430*/  FMUL.FTZ R247, R75, R2 ;  /* 0x000000024bf77220 */ /* 0x000fe20000410000 */
[----:B------:R-:W-:Y:S01]  /*f440*/  MOV R128, R100 ;  /* 0x0000006400807202 */ /* 0x000fe20000000f00 */
[-C--:B------:R-:W-:Y:S01]  /*f450*/  FMUL.FTZ R78, R78, R2.reuse ;  /* 0x000000024e4e7220 */ /* 0x080fe20000410000 */
[----:B------:R-:W-:Y:S01]  /*f460*/  LOP3.LUT R14, R19, UR31, R14, 0x96, !PT ;  /* 0x0000001f130e7c12 */ /* 0x000fe2000f8e960e */
[-C--:B------:R-:W-:Y:S01]  /*f470*/  FMUL.FTZ R79, R79, R2.reuse ;  /* 0x000000024f4f7220 */ /* 0x080fe20000410000 */
[----:B------:R-:W-:Y:S01]  /*f480*/  PRMT R171, R134, 0x7610, R171 ;  /* 0x0000761086ab7816 */ /* 0x000fe200000000ab */
[-C--:B------:R-:W-:Y:S01]  /*f490*/  FMUL.FTZ R82, R82, R2.reuse ;  /* 0x0000000252527220 */ /* 0x080fe20000410000 */
[----:B------:R-:W-:Y:S01]  /*f4a0*/  PRMT R170, R134, 0x7632, R170 ;  /* 0x0000763286aa7816 */ /* 0x000fe200000000aa */
[-C--:B------:R-:W-:Y:S01]  /*f4b0*/  FMUL.FTZ R83, R83, R2.reuse ;  /* 0x0000000253537220 */ /* 0x080fe20000410000 */
[----:B------:R1:W-:Y:S01]  /*f4c0*/  STG.E.U16 [R24.64+-0x80], R21 ;  /* 0xffff801518007986 */ /* 0x0003e2000c101516 */
[-C--:B------:R-:W-:Y:S01]  /*f4d0*/  FMUL.FTZ R125, R86, R2.reuse ;  /* 0x00000002567d7220 */ /* 0x080fe20000410000 */
[----:B------:R-:W-:Y:S01]  /*f4e0*/  PRMT R104, R171, 0x5410, R170 ;  /* 0x00005410ab687816 */ /* 0x000fe200000000aa */
[-C--:B------:R-:W-:Y:S01]  /*f4f0*/  FMUL.FTZ R124, R87, R2.reuse ;  /* 0x00000002577c7220 */ /* 0x080fe20000410000 */
[----:B------:R3:W-:Y:S01]  /*f500*/  STG.E.U16 [R24.64+-0x7e], R20 ;  /* 0xffff821418007986 */ /* 0x0007e2000c101516 */
        /* <DEDUP_REMOVED lines=18> */
[----:B------:R-:W-:Y:S01]  /*f630*/  MOV R127, R90 ;  /* 0x0000005a007f7202 */ /* 0x000fe20000000f00 */
[----:B------:R-:W-:-:S02]  /*f640*/  FMUL.FTZ R107, R130, R2 ;  /* 0x00000002826b7220 */ /* 0x000fc40000410000 */
[----:B------:R-:W-:Y:S01]  /*f650*/  FMUL.FTZ R106, R131, R2 ;  /* 0x00000002836a7220 */ /* 0x000fe20000410000 */
[----:B------:R-:W-:Y:S01]  /*f660*/  LOP3.LUT R2, R29, UR34, R186, 0x96, !PT ;  /* 0x000000221d027c12 */ /* 0x000fe2000f8e96ba */
[----:B------:R-:W-:Y:S02]  /*f670*/  FADD.FTZ R0, R4, R10 ;  /* 0x0000000a04007221 */ /* 0x000fe40000010000 */
[----:B------:R-:W-:Y:S02]  /*f680*/  IMAD.MOV.U32 R85, RZ, RZ, R73 ;  /* 0x000000ffff557224 */ /* 0x000fe400078e0049 */
[----:B------:R-:W-:Y:S02]  /*f690*/  FADD.FTZ R16, R3, R0 ;  /* 0x0000000003107221 */ /* 0x000fe40000010000 */
[----:B------:R-:W-:-:S04]  /*f6a0*/  IMAD.WIDE.U32 R2, R2, -0x2daee0ad, RZ ;  /* 0xd2511f5302027825 */ /* 0x000fc800078e00ff */
[----:B------:R-:W-:Y:S01]  /*f6b0*/  IMAD.MOV.U32 R73, RZ, RZ, R22 ;  /* 0x000000ffff497224 */ /* 0x000fe200078e0016 */
[----:B------:R-:W-:Y:S01]  /*f6c0*/  LOP3.LUT R0, R3, UR10, R168, 0x96, !PT ;  /* 0x0000000a03007c12 */ /* 0x000fe2000f8e96a8 */
[----:B------:R4:W-:Y:S01]  /*f6d0*/  MUFU.EX2 R22, R249 ;  /* 0x000000f900167308 */ /* 0x0009e20000000800 */
[----:B------:R-:W-:Y:S01]  /*f6e0*/  LOP3.LUT R3, R27, UR33, R28, 0x96, !PT ;  /* 0x000000211b037c12 */ /* 0x000fe2000f8e961c */
[----:B------:R-:W-:Y:S02]  /*f6f0*/  IMAD.MOV.U32 R96, RZ, RZ, R196 ;  /* 0x000000ffff607224 */ /* 0x000fe400078e00c4 */
[----:B------:R-:W-:-:S04]  /*f700*/  IMAD.WIDE.U32 R8, R0, -0x326172a9, RZ ;  /* 0xcd9e8d5700087825 */ /* 0x000fc800078e00ff */
[----:B------:R-:W-:Y:S01]  /*f710*/  IMAD.WIDE.U32 R4, R3, -0x2daee0ad, RZ ;  /* 0xd2511f5303047825 */ /* 0x000fe200078e00ff */
[----:B------:R-:W-:-:S03]  /*f720*/  LOP3.LUT R3, R9, UR5, R26, 0x96, !PT ;  /* 0x0000000509037c12 */ /* 0x000fc6000f8e961a */
[----:B------:R-:W-:Y:S01]  /*f730*/  IMAD.MOV.U32 R130, RZ, RZ, R102 ;  /* 0x000000ffff827224 */ /* 0x000fe200078e0066 */
[----:B------:R-:W-:Y:S01]  /*f740*/  LOP3.LUT R0, R5, UR4, R2, 0x96, !PT ;  /* 0x0000000405007c12 */ /* 0x000fe2000f8e9602 */
[----:B------:R-:W-:Y:S01]  /*f750*/  IMAD.WIDE.U32 R2, R3, -0x2daee0ad, RZ ;  /* 0xd2511f5303027825 */ /* 0x000fe200078e00ff */
[----:B----4-:R-:W-:-:S03]  /*f760*/  PRMT R249, R132, 0x7632, R249 ;  /* 0x0000763284f97816 */ /* 0x010fc600000000f9 */
[----:B------:R-:W-:Y:S01]  /*f770*/  IMAD.WIDE.U32 R6, R0, -0x326172a9, RZ ;  /* 0xcd9e8d5700067825 */ /* 0x000fe200078e00ff */
[----:B------:R-:W-:-:S03]  /*f780*/  LOP3.LUT R3, R3, UR32, R4, 0x96, !PT ;  /* 0x0000002003037c12 */ /* 0x000fc6000f8e9604 */
[----:B------:R-:W-:Y:S01]  /*f790*/  IMAD.MOV.U32 R131, RZ, RZ, R103 ;  /* 0x000000ffff837224 */ /* 0x000fe200078e0067 */
[----:B------:R-:W-:Y:S01]  /*f7a0*/  LOP3.LUT R0, R7, UR35, R8, 0x96, !PT ;  /* 0x0000002307007c12 */ /* 0x000fe2000f8e9608 */
[----:B------:R-:W-:-:S04]  /*f7b0*/  IMAD.WIDE.U32 R4, R3, -0x326172a9, RZ ;  /* 0xcd9e8d5703047825 */ /* 0x000fc800078e00ff */
[----:B------:R-:W-:Y:S01]  /*f7c0*/  IMAD.WIDE.U32 R8, R0, -0x2daee0ad, RZ ;  /* 0xd2511f5300087825 */ /* 0x000fe200078e00ff */
[----:B------:R-:W-:Y:S02]  /*f7d0*/  LOP3.LUT R6, R5, UR31, R6, 0x96, !PT ;  /* 0x0000001f05067c12 */ /* 0x000fe4000f8e9606 */
[----:B------:R4:W2:Y:S01]  /*f7e0*/  MUFU.EX2 R5, R248 ;  /* 0x000000f800057308 */ /* 0x0008a20000000800 */
[----:B------:R-:W-:Y:S01]  /*f7f0*/  IMAD.MOV.U32 R133, RZ, RZ, R72 ;  /* 0x000000ffff857224 */ /* 0x000fe200078e0048 */
[----:B------:R-:W-:Y:S01]  /*f800*/  LOP3.LUT R2, R9, UR29, R2, 0x96, !PT ;  /* 0x0000001d09027c12 */ /* 0x000fe2000f8e9602 */
[----:B-1----:R-:W-:Y:S02]  /*f810*/  IMAD.MOV.U32 R21, RZ, RZ, R93 ;  /* 0x000000ffff157224 */ /* 0x002fe400078e005d */
[----:B------:R-:W-:Y:S02]  /*f820*/  IMAD.MOV.U32 R19, RZ, RZ, R95 ;  /* 0x000000ffff137224 */ /* 0x000fe400078e005f */
[----:B------:R-:W-:Y:S01]  /*f830*/  IMAD.WIDE.U32 R2, R2, -0x326172a9, RZ ;  /* 0xcd9e8d5702027825 */ /* 0x000fe200078e00ff */
[----:B------:R1:W1:Y:S03]  /*f840*/  MUFU.EX2 R9, R250 ;  /* 0x000000fa00097308 */ /* 0x0002660000000800 */
[----:B---3--:R-:W-:Y:S01]  /*f850*/  IMAD.MOV.U32 R20, RZ, RZ, R92 ;  /* 0x000000ffff147224 */ /* 0x008fe200078e005c */
[----:B------:R-:W-:Y:S01]  /*f860*/  LOP3.LUT R0, R3, UR20, R4, 0x96, !PT ;  /* 0x0000001403007c12 */ /* 0x000fe2000f8e9604 */
[----:B------:R-:W-:Y:S01]  /*f870*/  IMAD.MOV.U32 R134, RZ, RZ, R69 ;  /* 0x000000ffff867224 */ /* 0x000fe200078e0045 */
[----:B------:R-:W-:Y:S01]  /*f880*/  LOP3.LUT R7, R2, 0xffff, RZ, 0xc0, !PT ;  /* 0x0000ffff02077812 */ /* 0x000fe200078ec0ff */
[----:B------:R-:W-:Y:S01]  /*f890*/  IMAD.MOV.U32 R175, RZ, RZ, R89 ;  /* 0x000000ffffaf7224 */ /* 0x000fe200078e0059 */
[----:B------:R-:W-:Y:S01]  /*f8a0*/  LOP3.LUT R4, R0, 0xff, RZ, 0xc0, !PT ;  /* 0x000000ff00047812 */ /* 0x000fe200078ec0ff */
[----:B------:R-:W-:Y:S01]  /*f8b0*/  IMAD.MOV.U32 R126, RZ, RZ, R91 ;  /* 0x000000ffff7e7224 */ /* 0x000fe200078e005b */
[----:B----4-:R-:W-:Y:S01]  /*f8c0*/  PRMT R248, R132, 0x7610, R248 ;  /* 0x0000761084f87816 */ /* 0x010fe200000000f8 */
[----:B------:R-:W-:Y:S01]  /*f8d0*/  IMAD.MOV.U32 R132, RZ, RZ, R65 ;  /* 0x000000ffff847224 */ /* 0x000fe200078e0041 */
[----:B--2---:R-:W-:-:S02]  /*f8e0*/  ISETP.GE.U32.AND P4, PT, R84, R4, PT ;  /* 0x000000045400720c */ /* 0x004fc40003f86070 */
[----:B------:R-:W-:Y:S02]  /*f8f0*/  LOP3.LUT R4, R0, 0xffff, RZ, 0xc0, !PT ;  /* 0x0000ffff00047812 */ /* 0x000fe400078ec0ff */
[----:B-1----:R-:W-:Y:S02]  /*f900*/  PRMT R250, R17, 0x7632, R250 ;  /* 0x0000763211fa7816 */ /* 0x002fe400000000fa */
[----:B------:R-:W-:-:S04]  /*f910*/  SHF.R.U32.HI R4, RZ, 0x8, R4 ;  /* 0x00000008ff047819 */ /* 0x000fc80000011604 */
[----:B------:R-:W-:-:S04]  /*f920*/  LOP3.LUT R4, R4, 0xffff, RZ, 0xc0, !PT ;  /* 0x0000ffff04047812 */ /* 0x000fc800078ec0ff */
[----:B------:R-:W-:Y:S02]  /*f930*/  ISETP.GE.U32.AND P3, PT, R84, R4, PT ;  /* 0x000000045400720c */ /* 0x000fe40003f66070 */
[--C-:B------:R-:W-:Y:S02]  /*f940*/  SHF.R.U32.HI R4, RZ, 0x10, R0.reuse ;  /* 0x00000010ff047819 */ /* 0x100fe40000011600 */
[----:B------:R-:W-:Y:S02]  /*f950*/  SHF.R.U32.HI R0, RZ, 0x18, R0 ;  /* 0x00000018ff007819 */ /* 0x000fe40000011600 */
[----:B------:R-:W-:Y:S02]  /*f960*/  LOP3.LUT R4, R4, 0xff, RZ, 0xc0, !PT ;  /* 0x000000ff04047812 */ /* 0x000fe400078ec0ff */
[----:B------:R-:W-:Y:S02]  /*f970*/  ISETP.GE.U32.AND P0, PT, R84, R0, PT ;  /* 0x000000005400720c */ /* 0x000fe40003f06070 */
[----:B------:R-:W-:-:S02]  /*f980*/  LOP3.LUT R0, R2, 0xff, RZ, 0xc0, !PT ;  /* 0x000000ff02007812 */ /* 0x000fc400078ec0ff */
[C---:B------:R-:W-:Y:S01]  /*f990*/  ISETP.GE.U32.AND P5, PT, R84.reuse, R4, PT ;  /* 0x000000045400720c */ /* 0x040fe20003fa6070 */
[----:B------:R-:W-:Y:S01]  /*f9a0*/  @!P3 HADD2 R31, -R250.H0_H0, -RZ.H0_H0 ;  /* 0xa00000fffa1fb230 */ /* 0x000fe20000000900 */
[----:B------:R-:W-:Y:S02]  /*f9b0*/  ISETP.GE.U32.AND P2, PT, R84, R0, PT ;  /* 0x000000005400720c */ /* 0x000fe40003f46070 */
[--C-:B------:R-:W-:Y:S02]  /*f9c0*/  SHF.R.U32.HI R0, RZ, 0x10, R2.reuse ;  /* 0x00000010ff007819 */ /* 0x100fe40000011602 */
[----:B------:R-:W-:Y:S02]  /*f9d0*/  SHF.R.U32.HI R2, RZ, 0x18, R2 ;  /* 0x00000018ff027819 */ /* 0x000fe40000011602 */
[----:B------:R-:W-:Y:S01]  /*f9e0*/  LOP3.LUT R0, R0, 0xff, RZ, 0xc0, !PT ;  /* 0x000000ff00007812 */ /* 0x000fe200078ec0ff */
[----:B------:R-:W-:Y:S01]  /*f9f0*/  @!P0 HADD2 R30, -R249.H0_H0, -RZ.H0_H0 ;  /* 0xa00000fff91e8230 */ /* 0x000fe20000000900 */
[----:B------:R-:W-:Y:S01]  /*fa00*/  ISETP.GE.U32.AND P1, PT, R84, R2, PT ;  /* 0x000000025400720c */ /* 0x000fe20003f26070 */
[----:B------:R-:W-:Y:S01]  /*fa10*/  IMAD.WIDE.U32 R2, R6, -0x2daee0ad, RZ ;  /* 0xd2511f5306027825 */ /* 0x000fe200078e00ff */
[----:B------:R-:W-:Y:S01]  /*fa20*/  ISETP.GE.U32.AND P6, PT, R84, R0, PT ;  /* 0x000000005400720c */ /* 0x000fe20003fc6070 */
[----:B------:R-:W-:Y:S01]  /*fa30*/  @!P5 HADD2 R33, -R248.H0_H0, -RZ.H0_H0 ;  /* 0xa00000fff821d230 */ /* 0x000fe20000000900 */
[----:B------:R-:W-:-:S02]  /*fa40*/  MOV R84, R11 ;  /* 0x0000000b00547202 */ /* 0x000fc40000000f00 */
[----:B------:R-:W-:Y:S02]  /*fa50*/  LOP3.LUT R0, R3, UR19, R8, 0x96, !PT ;  /* 0x0000001303007c12 */ /* 0x000fe4000f8e9608 */
[C---:B------:R-:W-:Y:S02]  /*fa60*/  LOP3.LUT R10, R2.reuse, 0xffff, RZ, 0xc0, !PT ;  /* 0x0000ffff020a7812 */ /* 0x040fe400078ec0ff */
[----:B------:R1:W2:Y:S01]  /*fa70*/  MUFU.EX2 R3, R251 ;  /* 0x000000fb00037308 */ /* 0x0002a20000000800 */
[----:B------:R-:W-:Y:S02]  /*fa80*/  LOP3.LUT R6, R2, 0xff, RZ, 0xc0, !PT ;  /* 0x000000ff02067812 */ /* 0x000fe400078ec0ff */
[--C-:B------:R-:W-:Y:S01]  /*fa90*/  SHF.R.U32.HI R8, RZ, 0x10, R2.reuse ;  /* 0x00000010ff087819 */ /* 0x100fe20000011602 */
[----:B------:R-:W-:Y:S01]  /*faa0*/  @!P1 HADD2 R36, -R221.H0_H0, -RZ.H0_H0 ;  /* 0xa00000ffdd249230 */ /* 0x000fe20000000900 */
[----:B------:R-:W-:Y:S01]  /*fab0*/  SHF.R.U32.HI R4, RZ, 0x18, R2 ;  /* 0x00000018ff047819 */ /* 0x000fe20000011602 */
[----:B------:R-:W-:Y:S01]  /*fac0*/  FADD.FTZ R2, R5, R16 ;  /* 0x0000001005027221 */ /* 0x000fe20000010000 */
[----:B------:R-:W-:Y:S01]  /*fad0*/  F2FP.PACK_AB R5, R22, R5 ;  /* 0x000000051605723e */ /* 0x000fe200000000ff */
[----:B------:R-:W-:Y:S01]  /*fae0*/  @!P6 HADD2 R37, -R211.H0_H0, -RZ.H0_H0 ;  /* 0xa00000ffd325e230 */ /* 0x000fe20000000900 */
[----:B------:R-:W-:Y:S01]  /*faf0*/  @!P1 PRMT R221, R36, 0x5410, RZ ;  /* 0x0000541024dd9816 */ /* 0x000fe200000000ff */
[----:B------:R-:W-:Y:S01]  /*fb00*/  FADD.FTZ R2, R22, R2 ;  /* 0x0000000216027221 */ /* 0x000fe20000010000 */
[C---:B------:R-:W-:Y:S01]  /*fb10*/  PRMT R223, R5.reuse, 0x7610, R223 ;  /* 0x0000761005df7816 */ /* 0x040fe200000000df */
[----:B------:R-:W-:Y:S01]  /*fb20*/  IMAD.MOV.U32 R36, RZ, RZ, R76 ;  /* 0x000000ffff247224 */ /* 0x000fe200078e004c */
[----:B------:R-:W-:Y:S01]  /*fb30*/  PRMT R222, R5, 0x7632, R222 ;  /* 0x0000763205de7816 */ /* 0x000fe200000000de */
[----:B------:R-:W-:Y:S01]  /*fb40*/  FADD.FTZ R2, R9, R2 ;  /* 0x0000000209027221 */ /* 0x000fe20000010000 */
[----:B------:R-:W-:Y:S01]  /*fb50*/  @!P6 PRMT R211, R37, 0x5410, RZ ;  /* 0x0000541025d3e816 */ /* 0x000fe200000000ff */
[----:B------:R-:W-:Y:S01]  /*fb60*/  @!P2 HADD2 R35, -R223.H0_H0, -RZ.H0_H0 ;  /* 0xa00000ffdf23a230 */ /* 0x000fe20000000900 */
[----:B-1----:R-:W-:Y:S01]  /*fb70*/  PRMT R251, R17, 0x7610, R251 ;  /* 0x0000761011fb7816 */ /* 0x002fe200000000fb */
[----:B------:R-:W-:Y:S01]  /*fb80*/  IMAD.MOV.U32 R16, RZ, RZ, R88 ;  /* 0x000000ffff107224 */ /* 0x000fe200078e0058 */
[----:B------:R-:W1:Y:S01]  /*fb90*/  LDC.U8 R17, c[0x0][0x2d8] ;  /* 0x0000b600ff117b82 */ /* 0x000e620000000000 */
[C---:B--2---:R-:W-:Y:S01]  /*fba0*/  F2FP.PACK_AB R9, R3.reuse, R9 ;  /* 0x000000090309723e */ /* 0x044fe200000000ff */
[----:B------:R-:W-:Y:S01]  /*fbb0*/  FADD.FTZ R3, R3, R2 ;  /* 0x0000000203037221 */ /* 0x000fe20000010000 */
[----:B------:R-:W-:Y:S01]  /*fbc0*/  PRMT R196, R251, 0x5410, R250 ;  /* 0x00005410fbc47816 */ /* 0x000fe200000000fa */
[----:B------:R-:W-:Y:S01]  /*fbd0*/  @!P4 HADD2 R32, -R251.H0_H0, -RZ.H0_H0 ;  /* 0xa00000fffb20c230 */ /* 0x000fe20000000900 */
[----:B------:R-:W-:-:S02]  /*fbe0*/  SHF.R.U32.HI R2, RZ, 0x8, R7 ;  /* 0x00000008ff027819 */ /* 0x000fc40000011607 */
[----:B------:R-:W-:Y:S02]  /*fbf0*/  @!P3 PRMT R250, R31, 0x5410, RZ ;  /* 0x000054101ffab816 */ /* 0x000fe400000000ff */
[----:B------:R-:W-:Y:S02]  /*fc00*/  LOP3.LUT R2, R2, 0xffff, RZ, 0xc0, !PT ;  /* 0x0000ffff02027812 */ /* 0x000fe400078ec0ff */
[----:B------:R-:W-:Y:S01]  /*fc10*/  @!P4 PRMT R251, R32, 0x5410, RZ ;  /* 0x0000541020fbc816 */ /* 0x000fe200000000ff */
[----:B------:R-:W-:Y:S01]  /*fc20*/  IMAD.MOV.U32 R32, RZ, RZ, c[0x0][0x228] ;  /* 0x00008a00ff207624 */ /* 0x000fe200078e00ff */
[C---:B------:R-:W-:Y:S02]  /*fc30*/  PRMT R210, R9.reuse, 0x7610, R210 ;  /* 0x0000761009d27816 */ /* 0x040fe400000000d2 */
[----:B------:R-:W-:Y:S01]  /*fc40*/  PRMT R180, R9, 0x7632, R180 ;  /* 0x0000763209b47816 */ /* 0x000fe200000000b4 */
[----:B------:R-:W-:Y:S01]  /*fc50*/  IMAD.SHL.U32 R32, R32, 0x8, RZ ;  /* 0x0000000820207824 */ /* 0x000fe200078e00ff */
[----:B------:R-:W-:Y:S01]  /*fc60*/  LOP3.LUT R11, R13, UR5, R26, 0x96, !PT ;  /* 0x000000050d0b7c12 */ /* 0x000fe2000f8e961a */
[----:B------:R-:W-:Y:S01]  /*fc70*/  IMAD.WIDE.U32 R12, R12, -0x2daee0ad, RZ ;  /* 0xd2511f530c0c7825 */ /* 0x000fe200078e00ff */
[----:B------:R-:W-:-:S02]  /*fc80*/  MOV R37, R77 ;  /* 0x0000004d00257202 */ /* 0x000fc40000000f00 */
[----:B------:R-:W-:Y:S02]  /*fc90*/  MOV R22, R94 ;  /* 0x0000005e00167202 */ /* 0x000fe40000000f00 */
[C---:B-1----:R-:W-:Y:S02]  /*fca0*/  ISETP.GE.U32.AND P3, PT, R17.reuse, R6, PT ;  /* 0x000000061100720c */ /* 0x042fe40003f66070 */
[----:B------:R1:W2:Y:S01]  /*fcb0*/  MUFU.EX2 R6, R195 ;  /* 0x000000c300067308 */ /* 0x0002a20000000800 */
[----:B------:R-:W-:Y:S02]  /*fcc0*/  ISETP.GE.U32.AND P4, PT, R17, R2, PT ;  /* 0x000000021100720c */ /* 0x000fe40003f86070 */
[----:B------:R-:W-:-:S04]  /*fcd0*/  SHF.R.U32.HI R2, RZ, 0x10, R0 ;  /* 0x00000010ff027819 */ /* 0x000fc80000011600 */
[----:B------:R-:W-:-:S07]  /*fce0*/  LOP3.LUT R2, R2, 0xff, RZ, 0xc0, !PT ;  /* 0x000000ff02027812 */ /* 0x000fce00078ec0ff */
[----:B------:R-:W-:Y:S01]  /*fcf0*/  @!P4 HADD2 R34, -R222.H0_H0, -RZ.H0_H0 ;  /* 0xa00000ffde22c230 */ /* 0x000fe20000000900 */
[----:B-1----:R-:W-:Y:S02]  /*fd00*/  PRMT R195, R248, 0x5410, R249 ;  /* 0x00005410f8c37816 */ /* 0x002fe400000000f9 */
[----:B------:R-:W-:Y:S02]  /*fd10*/  @!P0 PRMT R249, R30, 0x5410, RZ ;  /* 0x000054101ef98816 */ /* 0x000fe400000000ff */
[----:B------:R-:W-:Y:S02]  /*fd20*/  ISETP.GE.U32.AND P0, PT, R17, R4, PT ;  /* 0x000000041100720c */ /* 0x000fe40003f06070 */
[----:B------:R-:W1:Y:S01]  /*fd30*/  MUFU.EX2 R4, R96 ;  /* 0x0000006000047308 */ /* 0x000e620000000800 */
[----:B------:R-:W-:Y:S01]  /*fd40*/  @!P5 PRMT R248, R33, 0x5410, RZ ;  /* 0x0000541021f8d816 */ /* 0x000fe200000000ff */
[----:B------:R-:W-:Y:S01]  /*fd50*/  IMAD.WIDE R32, R32, 0x2, R24 ;  /* 0x0000000220207825 */ /* 0x000fe200078e0218 */
[----:B------:R-:W-:-:S03]  /*fd60*/  ISETP.GE.U32.AND P5, PT, R17, R2, PT ;  /* 0x000000021100720c */ /* 0x000fc60003fa6070 */
[----:B--2---:R-:W-:Y:S01]  /*fd70*/  FADD.FTZ R2, R6, R3 ;  /* 0x0000000306027221 */ /* 0x004fe20000010000 */
[----:B------:R2:W-:Y:S03]  /*fd80*/  STG.E.U16 [R32.64+-0x80], R23 ;  /* 0xffff801720007986 */ /* 0x0005e6000c101516 */
[C---:B-1----:R-:W-:Y:S01]  /*fd90*/  FADD.FTZ R2, R4.reuse, R2 ;  /* 0x0000000204027221 */ /* 0x042fe20000010000 */
[----:B------:R-:W-:Y:S01]  /*fda0*/  F2FP.PACK_AB R3, R4, R6 ;  /* 0x000000060403723e */ /* 0x000fe200000000ff */
[----:B------:R-:W-:Y:S01]  /*fdb0*/  IMAD.MOV.U32 R96, RZ, RZ, R194 ;  /* 0x000000ffff607224 */ /* 0x000fe200078e00c2 */
[----:B------:R-:W-:Y:S01]  /*fdc0*/  PRMT R194, R223, 0x5410, R222 ;  /* 0x00005410dfc27816 */ /* 0x000fe200000000de */
[----:B------:R1:W3:Y:S01]  /*fdd0*/  MUFU.EX2 R4, R84 ;  /* 0x0000005400047308 */ /* 0x0002e20000000800 */
[----:B------:R4:W-:Y:S01]  /*fde0*/  STL [R1+0x8c], R2 ;  /* 0x00008c0201007387 */ /* 0x0009e20000100800 */
[----:B------:R-:W-:Y:S01]  /*fdf0*/  @!P2 PRMT R223, R35, 0x5410, RZ ;  /* 0x0000541023dfa816 */ /* 0x000fe200000000ff */
[----:B------:R-:W-:Y:S01]  /*fe00*/  @!P5 HADD2 R42, -R171.H0_H0, -RZ.H0_H0 ;  /* 0xa00000ffab2ad230 */ /* 0x000fe20000000900 */
[----:B------:R-:W-:-:S02]  /*fe10*/  @!P4 PRMT R222, R34, 0x5410, RZ ;  /* 0x0000541022dec816 */ /* 0x000fc400000000ff */
[C---:B------:R-:W-:Y:S02]  /*fe20*/  PRMT R169, R3.reuse, 0x7610, R169 ;  /* 0x0000761003a97816 */ /* 0x040fe400000000a9 */
[----:B------:R-:W-:Y:S02]  /*fe30*/  PRMT R35, R3, 0x7632, R35 ;  /* 0x0000763203237816 */ /* 0x000fe40000000023 */
[----:B------:R-:W-:Y:S01]  /*fe40*/  @!P5 PRMT R171, R42, 0x5410, RZ ;  /* 0x000054102aabd816 */ /* 0x000fe200000000ff */
[----:B------:R-:W-:Y:S01]  /*fe50*/  @!P3 HADD2 R45, -R169.H0_H0, -RZ.H0_H0 ;  /* 0xa00000ffa92db230 */ /* 0x000fe20000000900 */
[----:B------:R-:W-:Y:S02]  /*fe60*/  PRMT R105, R169, 0x5410, R35 ;  /* 0x00005410a9697816 */ /* 0x000fe40000000023 */
[----:B--2---:R-:W-:Y:S01]  /*fe70*/  MOV R23, R114 ;  /* 0x0000007200177202 */ /* 0x004fe20000000f00 */
[----:B-1----:R-:W-:Y:S01]  /*fe80*/  IMAD.MOV.U32 R84, RZ, RZ, R64 ;  /* 0x000000ffff547224 */ /* 0x002fe200078e0040 */
[----:B------:R-:W-:-:S02]  /*fe90*/  MOV R64, R190 ;  /* 0x000000be00407202 */ /* 0x000fc40000000f00 */
[----:B------:R-:W-:Y:S02]  /*fea0*/  PRMT R190, R210, 0x5410, R180 ;  /* 0x00005410d2be7816 */ /* 0x000fe400000000b4 */
[----:B------:R-:W-:Y:S01]  /*feb0*/  @!P3 PRMT R169, R45, 0x5410, RZ ;  /* 0x000054102da9b816 */ /* 0x000fe200000000ff */
[----:B------:R-:W-:Y:S01]  /*fec0*/  IMAD.MOV.U32 R31, RZ, RZ, R64 ;  /* 0x000000ffff1f7224 */ /* 0x000fe200078e0040 */
[----:B----4-:R-:W-:-:S04]  /*fed0*/  LOP3.LUT R2, R0, 0xff, RZ, 0xc0, !PT ;  /* 0x000000ff00027812 */ /* 0x010fc800078ec0ff */
[C---:B------:R-:W-:Y:S02]  /*fee0*/  ISETP.GE.U32.AND P2, PT, R17.reuse, R2, PT ;  /* 0x000000021100720c */ /* 0x040fe40003f46070 */
[----:B------:R-:W-:Y:S02]  /*fef0*/  SHF.R.U32.HI R2, RZ, 0x18, R0 ;  /* 0x00000018ff027819 */ /* 0x000fe40000011600 */
[----:B------:R-:W-:Y:S02]  /*ff00*/  LOP3.LUT R0, R0, 0xffff, RZ, 0xc0, !PT ;  /* 0x0000ffff00007812 */ /* 0x000fe400078ec0ff */
[----:B------:R-:W-:Y:S02]  /*ff10*/  ISETP.GE.U32.AND P4, PT, R17, R2, PT ;  /* 0x000000021100720c */ /* 0x000fe40003f86070 */
[----:B------:R-:W-:Y:S02]  /*ff20*/  LOP3.LUT R2, R8, 0xff, RZ, 0xc0, !PT ;  /* 0x000000ff08027812 */ /* 0x000fe400078ec0ff */
[----:B------:R-:W-:-:S02]  /*ff30*/  SHF.R.U32.HI R0, RZ, 0x8, R0 ;  /* 0x00000008ff007819 */ /* 0x000fc40000011600 */
[C---:B------:R-:W-:Y:S01]  /*ff40*/  ISETP.GE.U32.AND P1, PT, R17.reuse, R2, PT ;  /* 0x000000021100720c */ /* 0x040fe20003f26070 */
[----:B------:R-:W-:Y:S01]  /*ff50*/  @!P2 HADD2 R39, -R210.H0_H0, -RZ.H0_H0 ;  /* 0xa00000ffd227a230 */ /* 0x000fe20000000900 */
[----:B------:R-:W-:Y:S01]  /*ff60*/  LOP3.LUT R0, R0, 0xffff, RZ, 0xc0, !PT ;  /* 0x0000ffff00007812 */ /* 0x000fe200078ec0ff */
[----:B------:R-:W1:Y:S01]  /*ff70*/  MUFU.EX2 R2, R96 ;  /* 0x0000006000027308 */ /* 0x000e620000000800 */
[C---:B------:R-:W-:Y:S02]  /*ff80*/  PRMT R8, R17.reuse, 0x7054, R17 ;  /* 0x0000705411087816 */ /* 0x040fe40000000011 */
[----:B------:R-:W-:Y:S01]  /*ff90*/  ISETP.GE.U32.AND P6, PT, R17, R0, PT ;  /* 0x000000001100720c */ /* 0x000fe20003fc6070 */
[----:B------:R-:W-:Y:S01]  /*ffa0*/  @!P4 HADD2 R41, -R170.H0_H0, -RZ.H0_H0 ;  /* 0xa00000ffaa29c230 */ /* 0x000fe20000000900 */
[----:B------:R-:W-:Y:S02]  /*ffb0*/  SHF.R.U32.HI R0, RZ, 0x8, R10 ;  /* 0x00000008ff007819 */ /* 0x000fe4000001160a */
[----:B------:R-:W-:Y:S01]  /*ffc0*/  @!P2 PRMT R210, R39, 0x5410, RZ ;  /* 0x0000541027d2a816 */ /* 0x000fe200000000ff */
[----:B------:R-:W-:Y:S01]  /*ffd0*/  IMAD.MOV.U32 R39, RZ, RZ, R79 ;  /* 0x000000ffff277224 */ /* 0x000fe200078e004f */
[----:B------:R-:W-:-:S02]  /*ffe0*/  LOP3.LUT R0, R0, 0xffff, RZ, 0xc0, !PT ;  /* 0x0000ffff00007812 */ /* 0x000fc400078ec0ff */
[----:B------:R-:W-:Y:S02]  /*fff0*/  @!P4 PRMT R170, R41, 0x5410, RZ ;  /* 0x0000541029aac816 */ /* 0x000fe400000000ff */
[----:B------:R-:W-:Y:S01]  /*10000*/  ISETP.GE.U32.AND P2, PT, R17, R0, PT ;  /* 0x000000001100720c */ /* 0x000fe20003f46070 */
[----:B---3--:R-:W-:Y:S01]  /*10010*/  FADD.FTZ R0, R4, R135 ;  /* 0x0000008704007221 */ /* 0x008fe20000010000 */
[----:B------:R-:W-:Y:S01]  /*10020*/  MOV R135, R68 ;  /* 0x0000004400877202 */ /* 0x000fe20000000f00 */
[----:B------:R-:W-:Y:S01]  /*10030*/  @!P6 HADD2 R44, -R180.H0_H0, -RZ.H0_H0 ;  /* 0xa00000ffb42ce230 */ /* 0x000fe20000000900 */
[C---:B-1----:R-:W-:Y:S01]  /*10040*/  F2FP.PACK_AB R34, R2.reuse, R4 ;  /* 0x000000040222723e */ /* 0x042fe200000000ff */
[----:B------:R-:W-:Y:S02]  /*10050*/  FADD.FTZ R0, R2, R0 ;  /* 0x0000000002007221 */ /* 0x000fe40000010000 */
[----:B------:R-:W-:Y:S01]  /*10060*/  IMAD R2, R11, -0x2daee0ad, RZ ;  /* 0xd2511f530b027824 */ /* 0x000fe200078e02ff */
[----:B------:R-:W-:Y:S01]  /*10070*/  @P0 PRMT R30, R34, 0x7632, R30 ;  /* 0x00007632221e0816 */ /* 0x000fe2000000001e */
[C---:B------:R-:W-:Y:S01]  /*10080*/  @!P0 HADD2 R38, -R34.reuse.H1_H1, -RZ.H0_H0 ;  /* 0xa00000ff22268230 */ /* 0x040fe20000000d00 */
[----:B------:R1:W-:Y:S01]  /*10090*/  STL [R1+0x88], R0 ;  /* 0x0000880001007387 */ /* 0x0003e20000100800 */
[----:B------:R-:W-:Y:S01]  /*100a0*/  @!P6 PRMT R180, R44, 0x5410, RZ ;  /* 0x000054102cb4e816 */ /* 0x000fe200000000ff */
[----:B------:R-:W-:Y:S01]  /*100b0*/  @!P1 HADD2 R40, -R34.H0_H0, -RZ.H0_H0 ;  /* 0xa00000ff22289230 */ /* 0x000fe20000000900 */
[----:B------:R-:W-:Y:S01]  /*100c0*/  LOP3.LUT R2, R13, UR29, R2, 0x96, !PT ;  /* 0x0000001d0d027c12 */ /* 0x000fe2000f8e9602 */
[----:B------:R-:W-:Y:S01]  /*100d0*/  @!P2 HADD2 R43, -R35.H0_H0, -RZ.H0_H0 ;  /* 0xa00000ff232ba230 */ /* 0x000fe20000000900 */
[----:B------:R-:W-:Y:S01]  /*100e0*/  @!P0 PRMT R30, R38, 0x5410, RZ ;  /* 0x00005410261e8816 */ /* 0x000fe200000000ff */
[----:B------:R-:W-:Y:S01]  /*100f0*/  IMAD.MOV.U32 R38, RZ, RZ, R78 ;  /* 0x000000ffff267224 */ /* 0x000fe200078e004e */
[----:B------:R-:W-:Y:S01]  /*10100*/  @P1 PRMT R181, R34, 0x7610, R181 ;  /* 0x0000761022b51816 */ /* 0x000fe200000000b5 */
[----:B------:R-:W-:Y:S01]  /*10110*/  IMAD.WIDE.U32 R2, R2, -0x326172a9, RZ ;  /* 0xcd9e8d5702027825 */ /* 0x000fe200078e00ff */
[----:B------:R-:W-:-:S02]  /*10120*/  @!P1 PRMT R181, R40, 0x5410, RZ ;  /* 0x0000541028b59816 */ /* 0x000fc400000000ff */
[----:B------:R-:W-:Y:S02]  /*10130*/  @!P2 PRMT R35, R43, 0x5410, RZ ;  /* 0x000054102b23a816 */ /* 0x000fe400000000ff */
[----:B------:R-:W-:Y:S02]  /*10140*/  LOP3.LUT R7, R2, 0xff, RZ, 0xc0, !PT ;  /* 0x000000ff02077812 */ /* 0x000fe400078ec0ff */
[----:B-1----:R-:W-:Y:S01]  /*10150*/  LOP3.LUT R0, R3, UR20, R18, 0x96, !PT ;  /* 0x0000001403007c12 */ /* 0x002fe2000f8e9612 */
[----:B------:R-:W-:-:S03]  /*10160*/  IMAD.MOV.U32 R18, RZ, RZ, R115 ;  /* 0x000000ffff127224 */ /* 0x000fc600078e0073 */
[C---:B------:R-:W-:Y:S02]  /*10170*/  LOP3.LUT R4, R0.reuse, 0xffff, RZ, 0xc0, !PT ;  /* 0x0000ffff00047812 */ /* 0x040fe400078ec0ff */
[----:B------:R-:W-:Y:S02]  /*10180*/  SHF.R.U32.HI R6, RZ, 0x10, R0 ;  /* 0x00000010ff067819 */ /* 0x000fe40000011600 */
[----:B------:R-:W-:Y:S02]  /*10190*/  SHF.R.U32.HI R5, RZ, 0x8, R4 ;  /* 0x00000008ff057819 */ /* 0x000fe40000011604 */
[----:B------:R-:W-:-:S04]  /*101a0*/  LOP3.LUT R4, R0, 0xff, RZ, 0xc0, !PT ;  /* 0x000000ff00047812 */ /* 0x000fc800078ec0ff */
[----:B------:R-:W-:Y:S02]  /*101b0*/  PRMT R4, R4, 0x5410, R5 ;  /* 0x0000541004047816 */ /* 0x000fe40000000005 */
[----:B------:R-:W-:Y:S02]  /*101c0*/  SHF.R.U32.HI R5, RZ, 0x18, R0 ;  /* 0x00000018ff057819 */ /* 0x000fe40000011600 */
[----:B------:R-:W-:Y:S01]  /*101d0*/  LOP3.LUT R0, R6, 0xff, RZ, 0xc0, !PT ;  /* 0x000000ff06007812 */ /* 0x000fe200078ec0ff */
[----:B------:R-:W-:Y:S01]  /*101e0*/  HSET2.LE.AND R4, R4, R8, PT ;  /* 0x0000000804047233 */ /* 0x000fe20003803000 */
[----:B------:R-:W-:Y:S02]  /*101f0*/  SHF.R.U32.HI R6, RZ, 0x10, R2 ;  /* 0x00000010ff067819 */ /* 0x000fe40000011602 */
[----:B------:R-:W-:Y:S02]  /*10200*/  PRMT R0, R0, 0x5410, R5 ;  /* 0x0000541000007816 */ /* 0x000fe40000000005 */
[----:B------:R-:W-:-:S03]  /*10210*/  LOP3.LUT R4, R4, R85, RZ, 0xc0, !PT ;  /* 0x0000005504047212 */ /* 0x000fc600078ec0ff */
[----:B------:R-:W-:-:S05]  /*10220*/  HSET2.LE.AND R0, R0, R8, PT ;  /* 0x0000000800007233 */ /* 0x000fca0003803000 */
[----:B------:R-:W-:Y:S02]  /*10230*/  LOP3.LUT R5, R0, R84, RZ, 0xc0, !PT ;  /* 0x0000005400057212 */ /* 0x000fe400078ec0ff */
[----:B------:R-:W-:Y:S02]  /*10240*/  LOP3.LUT R0, R2, 0xffff, RZ, 0xc0, !PT ;  /* 0x0000ffff02007812 */ /* 0x000fe400078ec0ff */
[----:B------:R-:W-:Y:S02]  /*10250*/  SHF.R.U32.HI R3, RZ, 0x18, R2 ;  /* 0x00000018ff037819 */ /* 0x000fe40000011602 */
[----:B------:R-:W-:Y:S02]  /*10260*/  SHF.R.U32.HI R0, RZ, 0x8, R0 ;  /* 0x00000008ff007819 */ /* 0x000fe40000011600 */
[----:B------:R-:W-:Y:S02]  /*10270*/  LOP3.LUT R2, R6, 0xff, RZ, 0xc0, !PT ;  /* 0x000000ff06027812 */ /* 0x000fe400078ec0ff */
[----:B------:R-:W-:-:S02]  /*10280*/  PRMT R0, R7, 0x5410, R0 ;  /* 0x0000541007007816 */ /* 0x000fc40000000000 */
[----:B------:R-:W-:Y:S01]  /*10290*/  PRMT R2, R2, 0x5410, R3 ;  /* 0x0000541002027816 */ /* 0x000fe20000000003 */
[----:B------:R-:W-:Y:S02]  /*102a0*/  IMAD.MOV.U32 R3, RZ, RZ, R113 ;  /* 0x000000ffff037224 */ /* 0x000fe400078e0071 */
[--C-:B------:R-:W-:Y:S02]  /*102b0*/  HSET2.LE.AND R0, R0, R8.reuse, PT ;  /* 0x0000000800007233 */ /* 0x100fe40003803000 */
[----:B------:R-:W-:Y:S02]  /*102c0*/  HSET2.LE.AND R2, R2, R8, PT ;  /* 0x0000000802027233 */ /* 0x000fe40003803000 */
[----:B------:R-:W1:Y:S01]  /*102d0*/  LDSM.16.MT88.4 R8, [R182+0x10000] ;  /* 0x01000000b608783b */ /* 0x000e620000004200 */
[----:B------:R-:W-:Y:S01]  /*102e0*/  LOP3.LUT R6, R0, R73, RZ, 0xc0, !PT ;  /* 0x0000004900067212 */ /* 0x000fe200078ec0ff */
[----:B------:R-:W-:Y:S01]  /*102f0*/  IMAD.MOV.U32 R0, RZ, RZ, R112 ;  /* 0x000000ffff007224 */ /* 0x000fe200078e0070 */
[----:B------:R-:W-:Y:S01]  /*10300*/  LOP3.LUT R7, R2, R172, RZ, 0xc0, !PT ;  /* 0x000000ac02077212 */ /* 0x000fe200078ec0ff */
[----:B------:R-:W-:Y:S01]  /*10310*/  IMAD.MOV.U32 R172, RZ, RZ, R123 ;  /* 0x000000ffffac7224 */ /* 0x000fe200078e007b */
[----:B------:R-:W-:-:S05]  /*10320*/  MOV R2, R122 ;  /* 0x0000007a00027202 */ /* 0x000fca0000000f00 */
        /* <DEDUP_REMOVED lines=9> */
[C---:B-1----:R-:W-:Y:S07]  /*103c0*/  HMMA.16816.F32 R52, R4.reuse, R8, R156 ;  /* 0x000000080434723c */ /* 0x042fee000000189c */
[----:B------:R-:W-:Y:S01]  /*103d0*/  IMAD.MOV.U32 R156, RZ, RZ, R162 ;  /* 0x000000ffff9c7224 */ /* 0x000fe200078e00a2 */
[----:B------:R-:W-:Y:S01]  /*103e0*/  HMMA.16816.F32 R120, R4, R10, R152 ;  /* 0x0000000a0478723c */ /* 0x000fe20000001898 */
[----:B------:R-:W1:Y:S01]  /*103f0*/  LDSM.16.MT88.4 R8, [R185+0x10000] ;  /* 0x01000000b908783b */ /* 0x000e620000004200 */
        /* <DEDUP_REMOVED lines=10> */
[C---:B-1----:R-:W-:Y:S08]  /*104a0*/  HMMA.16816.F32 R96, R4.reuse, R8, R148 ;  /* 0x000000080460723c */ /* 0x042ff00000001894 */
[----:B------:R-:W-:Y:S01]  /*104b0*/  HMMA.16816.F32 R72, R4, R10, R144 ;  /* 0x0000000a0448723c */ /* 0x000fe20000001890 */
[----:B------:R-:W1:Y:S01]  /*104c0*/  LDSM.16.MT88.4 R8, [R184+0x10000] ;  /* 0x01000000b808783b */ /* 0x000e620000004200 */
[----:B------:R-:W-:Y:S01]  /*104d0*/  IMAD.MOV.U32 R163, RZ, RZ, R106 ;  /* 0x000000ffffa37224 */ /* 0x000fe200078e006a */
[----:B------:R-:W-:-:S04]  /*104e0*/  MOV R172, R105 ;  /* 0x0000006900ac7202 */ /* 0x000fc80000000f00 */
[----:B------:R-:W-:Y:S01]  /*104f0*/  MOV R147, R18 ;  /* 0x0000001200937202 */ /* 0x000fe20000000f00 */
[----:B------:R-:W-:Y:S01]  /*10500*/  IMAD.MOV.U32 R146, RZ, RZ, R23 ;  /* 0x000000ffff927224 */ /* 0x000fe200078e0017 */
[----:B------:R-:W-:Y:S01]  /*10510*/  MOV R144, R0 ;  /* 0x0000000000907202 */ /* 0x000fe20000000f00 */
[----:B------:R-:W-:Y:S02]  /*10520*/  IMAD.MOV.U32 R23, RZ, RZ, R19 ;  /* 0x000000ffff177224 */ /* 0x000fe400078e0013 */
[----:B------:R-:W-:Y:S01]  /*10530*/  IMAD.MOV.U32 R145, RZ, RZ, R3 ;  /* 0x000000ffff917224 */ /* 0x000fe200078e0003 */
[C---:B-1----:R-:W-:Y:S08]  /*10540*/  HMMA.16816.F32 R48, R4.reuse, R8, R140 ;  /* 0x000000080430723c */ /* 0x042ff0000000188c */
[----:B------:R-:W-:Y:S01]  /*10550*/  HMMA.16816.F32 R116, R4, R10, R136 ;  /* 0x0000000a0474723c */ /* 0x000fe20000001888 */
[----:B------:R-:W1:Y:S01]  /*10560*/  LDSM.16.MT88.4 R8, [R182+0x12000] ;  /* 0x01200000b608783b */ /* 0x000e620000004200 */
[----:B------:R-:W-:-:S05]  /*10570*/  IMAD.MOV.U32 R140, RZ, RZ, R204 ;  /* 0x000000ffff8c7224 */ /* 0x000fca00078e00cc */
[----:B------:R-:W-:Y:S01]  /*10580*/  IMAD.MOV.U32 R139, RZ, RZ, R126 ;  /* 0x000000ffff8b7224 */ /* 0x000fe200078e007e */
[----:B------:R-:W-:Y:S01]  /*10590*/  MOV R141, R205 ;  /* 0x000000cd008d7202 */ /* 0x000fe20000000f00 */
[----:B------:R-:W-:Y:S01]  /*105a0*/  IMAD.MOV.U32 R138, RZ, RZ, R127 ;  /* 0x000000ffff8a7224 */ /* 0x000fe200078e007f */
[----:B------:R-:W-:Y:S01]  /*105b0*/  MOV R18, R104 ;  /* 0x0000006800127202 */ /* 0x000fe20000000f00 */
[----:B------:R-:W-:Y:S01]  /*105c0*/  IMAD.MOV.U32 R136, RZ, RZ, R16 ;  /* 0x000000ffff887224 */ /* 0x000fe200078e0010 */
[----:B------:R-:W-:Y:S01]  /*105d0*/  MOV R137, R175 ;  /* 0x000000af00897202 */ /* 0x000fe20000000f00 */
[C---:B-1----:R-:W-:Y:S07]  /*105e0*/  HMMA.16816.F32 R92, R4.reuse, R8, R176 ;  /* 0x00000008045c723c */ /* 0x042fee00000018b0 */
[----:B------:R-:W-:Y:S01]  /*105f0*/  MOV R176, R203 ;  /* 0x000000cb00b07202 */ /* 0x000fe20000000f00 */
[C---:B------:R-:W-:Y:S01]  /*10600*/  HMMA.16816.F32 R68, R4.reuse, R10, R212 ;  /* 0x0000000a0444723c */ /* 0x040fe200000018d4 */
[----:B------:R-:W1:Y:S01]  /*10610*/  LDSM.16.MT88.4 R8, [R183+0x12000] ;  /* 0x01200000b708783b */ /* 0x000e620000004200 */
[----:B------:R-:W-:Y:S01]  /*10620*/  IMAD.MOV.U32 R177, RZ, RZ, R201 ;  /* 0x000000ffffb17224 */ /* 0x000fe200078e00c9 */
[----:B------:R-:W-:Y:S01]  /*10630*/  MOV R179, R124 ;  /* 0x0000007c00b37202 */ /* 0x000fe20000000f00 */
[----:B------:R-:W-:Y:S01]  /*10640*/  IMAD.MOV.U32 R178, RZ, RZ, R125 ;  /* 0x000000ffffb27224 */ /* 0x000fe200078e007d */
[----:B------:R-:W2:Y:S03]  /*10650*/  LDL.LU R203, [R1+0x174] ;  /* 0x0001740001cb7983 */ /* 0x000ea60000300800 */
[C---:B-1----:R-:W-:Y:S01]  /*10660*/  HMMA.16816.F32 R44, R4.reuse, R8, R224 ;  /* 0x00000008042c723c */ /* 0x042fe200000018e0 */
[----:B------:R-:W3:Y:S07]  /*10670*/  LDL.LU R201, [R1+0x170] ;  /* 0x0001700001c97983 */ /* 0x000eee0000300800 */
[C---:B------:R-:W-:Y:S01]  /*10680*/  HMMA.16816.F32 R112, R4.reuse, R10, R228 ;  /* 0x0000000a0470723c */ /* 0x040fe200000018e4 */
[----:B------:R-:W1:Y:S07]  /*10690*/  LDSM.16.MT88.4 R8, [R185+0x12000] ;  /* 0x01200000b908783b */ /* 0x000e6e0000004200 */
[C---:B-1----:R-:W-:Y:S08]  /*106a0*/  HMMA.16816.F32 R88, R4.reuse, R8, R232 ;  /* 0x000000080458723c */ /* 0x042ff000000018e8 */
[----:B------:R-:W-:Y:S01]  /*106b0*/  HMMA.16816.F32 R64, R4, R10, R56 ;  /* 0x0000000a0440723c */ /* 0x000fe20000001838 */
[----:B------:R-:W1:Y:S01]  /*106c0*/  LDSM.16.MT88.4 R8, [R184+0x12000] ;  /* 0x01200000b808783b */ /* 0x000e620000004200 */
[----:B------:R-:W-:-:S02]  /*106d0*/  IMAD.MOV.U32 R124, RZ, RZ, R206 ;  /* 0x000000ffff7c7224 */ /* 0x000fc400078e00ce */
[----:B------:R-:W-:Y:S01]  /*106e0*/  IMAD.MOV.U32 R125, RZ, RZ, R202 ;  /* 0x000000ffff7d7224 */ /* 0x000fe200078e00ca */
[----:B------:R-:W4:Y:S01]  /*106f0*/  LDL.LU R206, [R1+0x16c] ;  /* 0x00016c0001ce7983 */ /* 0x000f220000300800 */
[----:B------:R-:W-:-:S03]  /*10700*/  MOV R126, R189 ;  /* 0x000000bd007e7202 */ /* 0x000fc60000000f00 */
[----:B------:R-:W4:Y:S01]  /*10710*/  LDL.LU R202, [R1+0x168] ;  /* 0x0001680001ca7983 */ /* 0x000f220000300800 */
[----:B------:R-:W-:-:S03]  /*10720*/  IMAD.MOV.U32 R127, RZ, RZ, R197 ;  /* 0x000000ffff7f7224 */ /* 0x000fc600078e00c5 */
[----:B------:R-:W4:Y:S04]  /*10730*/  LDL.LU R189, [R1+0x164] ;  /* 0x0001640001bd7983 */ /* 0x000f280000300800 */
[----:B------:R-:W4:Y:S04]  /*10740*/  LDL.LU R197, [R1+0x160] ;  /* 0x0001600001c57983 */ /* 0x000f280000300800 */
[----:B------:R-:W4:Y:S04]  /*10750*/  LDL.LU R204, [R1+0x15c] ;  /* 0x00015c0001cc7983 */ /* 0x000f280000300800 */
[----:B------:R-:W4:Y:S01]  /*10760*/  LDL.LU R205, [R1+0x158] ;  /* 0x0001580001cd7983 */ /* 0x000f220000300800 */
        /* <DEDUP_REMOVED lines=15> */
[----:B------:R-:W-:-:S02]  /*10860*/  IMAD.MOV.U32 R142, RZ, RZ, R220 ;  /* 0x000000ffff8e7224 */ /* 0x000fc400078e00dc */
[----:B------:R-:W-:Y:S01]  /*10870*/  IMAD.MOV.U32 R143, RZ, RZ, R219 ;  /* 0x000000ffff8f7224 */ /* 0x000fe200078e00db */
[----:B------:R-:W-:Y:S01]  /*10880*/  MOV R148, R218 ;  /* 0x000000da00947202 */ /* 0x000fe20000000f00 */
[----:B------:R-:W-:Y:S01]  /*10890*/  IMAD.MOV.U32 R149, RZ, RZ, R217 ;  /* 0x000000ffff957224 */ /* 0x000fe200078e00d9 */
[----:B------:R-:W-:Y:S01]  /*108a0*/  MOV R151, R209 ;  /* 0x000000d100977202 */ /* 0x000fe20000000f00 */
[----:B------:R-:W-:Y:S01]  /*108b0*/  IMAD.MOV.U32 R150, RZ, RZ, R216 ;  /* 0x000000ffff967224 */ /* 0x000fe200078e00d8 */
[----:B------:R1:W5:Y:S01]  /*108c0*/  LDL.LU R220, [R1+0x154] ;  /* 0x0001540001dc7983 */ /* 0x0003620000300800 */
[----:B---3--:R-:W-:Y:S02]  /*108d0*/  IMAD.MOV.U32 R2, RZ, RZ, R201 ;  /* 0x000000ffff027224 */ /* 0x008fe400078e00c9 */
[----:B------:R-:W-:Y:S01]  /*108e0*/  IMAD.MOV.U32 R3, RZ, RZ, R198 ;  /* 0x000000ffff037224 */ /* 0x000fe200078e00c6 */
[----:B------:R3:W5:Y:S01]  /*108f0*/  LDL.LU R219, [R1+0x150] ;  /* 0x0001500001db7983 */ /* 0x0007620000300800 */
[C---:B-1----:R-:W-:Y:S08]  /*10900*/  HMMA.16816.F32 R128, R4.reuse, R8, R128 ;  /* 0x000000080480723c */ /* 0x042ff00000001880 */
[----:B------:R-:W-:Y:S01]  /*10910*/  HMMA.16816.F32 R132, R4, R10, R132 ;  /* 0x0000000a0484723c */ /* 0x000fe20000001884 */
[----:B------:R-:W1:Y:S01]  /*10920*/  LDSM.16.MT88.4 R8, [R183+0x16000] ;  /* 0x01600000b708783b */ /* 0x000e620000004200 */
[----:B------:R-:W-:Y:S01]  /*10930*/  MOV R178, R2 ;  /* 0x0000000200b27202 */ /* 0x000fe20000000f00 */
[----:B------:R-:W-:-:S02]  /*10940*/  IMAD.MOV.U32 R0, RZ, RZ, R199 ;  /* 0x000000ffff007224 */ /* 0x000fc400078e00c7 */
[----:B--2---:R-:W-:Y:S01]  /*10950*/  IMAD.MOV.U32 R16, RZ, RZ, R203 ;  /* 0x000000ffff107224 */ /* 0x004fe200078e00cb */
[----:B------:R3:W5:Y:S02]  /*10960*/  LDL.LU R218, [R1+0x14c] ;  /* 0x00014c0001da7983 */ /* 0x0007640000300800 */
[C---:B-1----:R-:W-:Y:S01]  /*10970*/  HMMA.16816.F32 R136, R4.reuse, R8, R140 ;  /* 0x000000080488723c */ /* 0x042fe2000000188c */
[----:B----4-:R-:W-:Y:S01]  /*10980*/  MOV R167, R202 ;  /* 0x000000ca00a77202 */ /* 0x010fe20000000f00 */
[----:B------:R-:W-:Y:S01]  /*10990*/  IMAD.MOV.U32 R166, RZ, RZ, R204 ;  /* 0x000000ffffa67224 */ /* 0x000fe200078e00cc */
[----:B------:R-:W-:Y:S01]  /*109a0*/  MOV R165, R205 ;  /* 0x000000cd00a57202 */ /* 0x000fe20000000f00 */
[----:B------:R-:W-:Y:S01]  /*109b0*/  IMAD.MOV.U32 R19, RZ, RZ, R197 ;  /* 0x000000ffff137224 */ /* 0x000fe200078e00c5 */
[----:B------:R3:W5:Y:S03]  /*109c0*/  LDL.LU R217, [R1+0x148] ;  /* 0x0001480001d97983 */ /* 0x0007660000300800 */
[----:B------:R-:W-:Y:S01]  /*109d0*/  HMMA.16816.F32 R140, R4, R10, R144 ;  /* 0x0000000a048c723c */ /* 0x000fe20000001890 */
[----:B------:R-:W1:Y:S01]  /*109e0*/  LDSM.16.MT88.4 R8, [R185+0x16000] ;  /* 0x01600000b908783b */ /* 0x000e620000004200 */
[----:B------:R-:W-:-:S02]  /*109f0*/  IMAD.MOV.U32 R179, RZ, RZ, R167 ;  /* 0x000000ffffb37224 */ /* 0x000fc400078e00a7 */
[----:B------:R-:W-:Y:S01]  /*10a00*/  IMAD.MOV.U32 R177, RZ, RZ, R19 ;  /* 0x000000ffffb17224 */ /* 0x000fe200078e0013 */
[----:B------:R3:W5:Y:S03]  /*10a10*/  LDL.LU R216, [R1+0x144] ;  /* 0x0001440001d87983 */ /* 0x0007660000300800 */
[C---:B-1----:R-:W-:Y:S08]  /*10a20*/  HMMA.16816.F32 R144, R4.reuse, R8, R148 ;  /* 0x000000080490723c */ /* 0x042ff00000001894 */
[----:B------:R-:W-:Y:S01]  /*10a30*/  HMMA.16816.F32 R152, R4, R10, R152 ;  /* 0x0000000a0498723c */ /* 0x000fe20000001898 */
[----:B------:R-:W1:Y:S01]  /*10a40*/  LDSM.16.MT88.4 R8, [R184+0x16000] ;  /* 0x01600000b808783b */ /* 0x000e620000004200 */
[----:B------:R-:W-:-:S02]  /*10a50*/  IMAD.MOV.U32 R167, RZ, RZ, R3 ;  /* 0x000000ffffa77224 */ /* 0x000fc400078e0003 */
[----:B------:R-:W-:Y:S01]  /*10a60*/  IMAD.WIDE.U32 R2, R14, -0x2daee0ad, RZ ;  /* 0xd2511f530e027825 */ /* 0x000fe200078e00ff */
[----:B------:R3:W5:Y:S03]  /*10a70*/  LDL.LU R209, [R1+0x140] ;  /* 0x0001400001d17983 */ /* 0x0007660000300800 */
[----:B------:R-:W-:Y:S01]  /*10a80*/  IMAD.MOV.U32 R164, RZ, RZ, R206 ;  /* 0x000000ffffa47224 */ /* 0x000fe200078e00ce */
[----:B------:R3:W5:Y:S01]  /*10a90*/  LDL.LU R208, [R1+0x13c] ;  /* 0x00013c0001d07983 */ /* 0x0007620000300800 */
[----:B------:R-:W-:Y:S02]  /*10aa0*/  IMAD.MOV.U32 R176, RZ, RZ, R178 ;  /* 0x000000ffffb07224 */ /* 0x000fe400078e00b2 */
[----:B------:R-:W-:Y:S01]  /*10ab0*/  IMAD.MOV.U32 R175, RZ, RZ, R200 ;  /* 0x000000ffffaf7224 */ /* 0x000fe200078e00c8 */
[----:B------:R3:W5:Y:S04]  /*10ac0*/  LDL.LU R207, [R1+0x138] ;  /* 0x0001380001cf7983 */ /* 0x0007680000300800 */
[----:B------:R3:W5:Y:S04]  /*10ad0*/  LDL.LU R206, [R1+0x134] ;  /* 0x0001340001ce7983 */ /* 0x0007680000300800 */
[----:B------:R3:W5:Y:S04]  /*10ae0*/  LDL.LU R205, [R1+0x130] ;  /* 0x0001300001cd7983 */ /* 0x0007680000300800 */
[----:B------:R3:W5:Y:S04]  /*10af0*/  LDL.LU R204, [R1+0x12c] ;  /* 0x00012c0001cc7983 */ /* 0x0007680000300800 */
[----:B------:R3:W5:Y:S04]  /*10b00*/  LDL.LU R203, [R1+0x128] ;  /* 0x0001280001cb7983 */ /* 0x0007680000300800 */
[----:B------:R3:W5:Y:S04]  /*10b10*/  LDL.LU R202, [R1+0x124] ;  /* 0x0001240001ca7983 */ /* 0x0007680000300800 */
[----:B------:R3:W5:Y:S01]  /*10b20*/  LDL.LU R201, [R1+0x120] ;  /* 0x0001200001c97983 */ /* 0x0007620000300800 */
[----:B-1----:R-:W-:Y:S03]  /*10b30*/  HMMA.16816.F32 R148, R4, R10, R160 ;  /* 0x0000000a0494723c */ /* 0x002fe600000018a0 */
[----:B------:R3:W5:Y:S04]  /*10b40*/  LDL.LU R200, [R1+0x11c] ;  /* 0x00011c0001c87983 */ /* 0x0007680000300800 */
[----:B------:R3:W5:Y:S01]  /*10b50*/  LDL.LU R199, [R1+0x118] ;  /* 0x0001180001c77983 */ /* 0x0007620000300800 */
[----:B------:R-:W-:-:S02]  /*10b60*/  IMAD.MOV.U32 R160, RZ, RZ, R166 ;  /* 0x000000ffffa07224 */ /* 0x000fc400078e00a6 */
[----:B------:R-:W-:Y:S01]  /*10b70*/  IMAD.MOV.U32 R166, RZ, RZ, R0 ;  /* 0x000000ffffa67224 */ /* 0x000fe200078e0000 */
[----:B------:R-:W-:Y:S01]  /*10b80*/  LOP3.LUT R0, R3, UR19, R12, 0x96, !PT ;  /* 0x0000001303007c12 */ /* 0x000fe2000f8e960c */
[----:B------:R-:W-:Y:S01]  /*10b90*/  HMMA.16816.F32 R156, R4, R8, R156 ;  /* 0x00000008049c723c */ /* 0x000fe2000000189c */
[C---:B------:R-:W-:Y:S01]  /*10ba0*/  LOP3.LUT R3, R2.reuse, 0xffff, RZ, 0xc0, !PT ;  /* 0x0000ffff02037812 */ /* 0x040fe200078ec0ff */
[----:B------:R-:W1:Y:S01]  /*10bb0*/  LDSM.16.MT88.4 R8, [R182+0x10800] ;  /* 0x01080000b608783b */ /* 0x000e620000004200 */
[----:B------:R-:W-:Y:S02]  /*10bc0*/  MOV R161, R165 ;  /* 0x000000a500a17202 */ /* 0x000fe40000000f00 */
[----:B------:R-:W-:Y:S01]  /*10bd0*/  MOV R163, R18 ;  /* 0x0000001200a37202 */ /* 0x000fe20000000f00 */
[----:B------:R-:W-:Y:S01]  /*10be0*/  IMAD.MOV.U32 R162, RZ, RZ, R164 ;  /* 0x000000ffffa27224 */ /* 0x000fe200078e00a4 */
[----:B------:R-:W-:Y:S01]  /*10bf0*/  SHF.R.U32.HI R4, RZ, 0x8, R3 ;  /* 0x00000008ff047819 */ /* 0x000fe20000011603 */
[----:B------:R3:W5:Y:S01]  /*10c00*/  LDL.LU R198, [R1+0x114] ;  /* 0x0001140001c67983 */ /* 0x0007620000300800 */
[----:B------:R-:W-:-:S02]  /*10c10*/  LOP3.LUT R3, R2, 0xff, RZ, 0xc0, !PT ;  /* 0x000000ff02037812 */ /* 0x000fc400078ec0ff */
[--C-:B------:R-:W-:Y:S01]  /*10c20*/  SHF.R.U32.HI R6, RZ, 0x10, R2.reuse ;  /* 0x00000010ff067819 */ /* 0x100fe20000011602 */
[----:B------:R3:W5:Y:S01]  /*10c30*/  LDL.LU R197, [R1+0x110] ;  /* 0x0001100001c57983 */ /* 0x0007620000300800 */
[----:B------:R-:W-:Y:S02]  /*10c40*/  SHF.R.U32.HI R7, RZ, 0x18, R2 ;  /* 0x00000018ff077819 */ /* 0x000fe40000011602 */
[C---:B------:R-:W-:Y:S02]  /*10c50*/  LOP3.LUT R2, R0.reuse, 0xffff, RZ, 0xc0, !PT ;  /* 0x0000ffff00027812 */ /* 0x040fe400078ec0ff */
[----:B------:R-:W-:Y:S02]  /*10c60*/  PRMT R12, R3, 0x5410, R4 ;  /* 0x00005410030c7816 */ /* 0x000fe40000000004 */
[----:B------:R-:W-:Y:S02]  /*10c70*/  SHF.R.U32.HI R3, RZ, 0x8, R2 ;  /* 0x00000008ff037819 */ /* 0x000fe40000011602 */
[----:B------:R-:W-:-:S02]  /*10c80*/  LOP3.LUT R2, R0, 0xff, RZ, 0xc0, !PT ;  /* 0x000000ff00027812 */ /* 0x000fc400078ec0ff */
[----:B------:R-:W-:Y:S02]  /*10c90*/  PRMT R165, R17, 0x7054, R17 ;  /* 0x0000705411a57816 */ /* 0x000fe40000000011 */
[----:B------:R-:W-:Y:S02]  /*10ca0*/  PRMT R3, R2, 0x5410, R3 ;  /* 0x0000541002037816 */ /* 0x000fe40000000003 */
[--C-:B------:R-:W-:Y:S02]  /*10cb0*/  SHF.R.U32.HI R2, RZ, 0x10, R0.reuse ;  /* 0x00000010ff027819 */ /* 0x100fe40000011600 */
[----:B------:R-:W-:Y:S01]  /*10cc0*/  SHF.R.U32.HI R5, RZ, 0x18, R0 ;  /* 0x00000018ff057819 */ /* 0x000fe20000011600 */
[----:B------:R-:W-:Y:S01]  /*10cd0*/  HSET2.LE.AND R0, R3, R165, PT ;  /* 0x000000a503007233 */ /* 0x000fe20003803000 */
[----:B------:R-:W-:-:S04]  /*10ce0*/  LOP3.LUT R4, R6, 0xff, RZ, 0xc0, !PT ;  /* 0x000000ff06047812 */ /* 0x000fc800078ec0ff */
[----:B------:R-:W-:Y:S02]  /*10cf0*/  PRMT R3, R4, 0x5410, R7 ;  /* 0x0000541004037816 */ /* 0x000fe40000000007 */
[----:B------:R-:W-:Y:S02]  /*10d00*/  LOP3.LUT R4, R0, R16, RZ, 0xc0, !PT ;  /* 0x0000001000047212 */ /* 0x000fe400078ec0ff */
[----:B------:R-:W2:Y:S01]  /*10d10*/  LDSM.16.MT88.4 R16, [R183+0x10800] ;  /* 0x01080000b710783b */ /* 0x000ea20000004200 */
[----:B------:R-:W-:-:S04]  /*10d20*/  LOP3.LUT R2, R2, 0xff, RZ, 0xc0, !PT ;  /* 0x000000ff02027812 */ /* 0x000fc800078ec0ff */
[----:B------:R-:W-:Y:S01]  /*10d30*/  PRMT R2, R2, 0x5410, R5 ;  /* 0x0000541002027816 */ /* 0x000fe20000000005 */
[----:B------:R-:W-:-:S04]  /*10d40*/  HSET2.LE.AND R3, R3, R165, PT ;  /* 0x000000a503037233 */ /* 0x000fc80003803000 */
[--C-:B------:R-:W-:Y:S02]  /*10d50*/  HSET2.LE.AND R0, R2, R165.reuse, PT ;  /* 0x000000a502007233 */ /* 0x100fe40003803000 */
[----:B------:R-:W-:Y:S01]  /*10d60*/  HSET2.LE.AND R2, R12, R165, PT ;  /* 0x000000a50c027233 */ /* 0x000fe20003803000 */
[----:B------:R-:W-:Y:S02]  /*10d70*/  LOP3.LUT R7, R3, R173, RZ, 0xc0, !PT ;  /* 0x000000ad03077212 */ /* 0x000fe400078ec0ff */
[----:B------:R-:W-:Y:S02]  /*10d80*/  LOP3.LUT R5, R0, R166, RZ, 0xc0, !PT ;  /* 0x000000a600057212 */ /* 0x000fe400078ec0ff */
[----:B------:R-:W-:-:S07]  /*10d90*/  LOP3.LUT R6, R2, R167, RZ, 0xc0, !PT ;  /* 0x000000a702067212 */ /* 0x000fce00078ec0ff */
[C---:B-1----:R-:W-:Y:S08]  /*10da0*/  HMMA.16816.F32 R164, R4.reuse, R8, R100 ;  /* 0x0000000804a4723c */ /* 0x042ff00000001864 */
[C---:B------:R-:W-:Y:S08]  /*10db0*/  HMMA.16816.F32 R212, R4.reuse, R10, R76 ;  /* 0x0000000a04d4723c */ /* 0x040ff0000000184c */
[----:B--2---:R-:W-:Y:S01]  /*10dc0*/  HMMA.16816.F32 R8, R4, R16, R52 ;  /* 0x000000100408723c */ /* 0x004fe20000001834 */
[----:B------:R-:W-:Y:S01]  /*10dd0*/  MOV R178, R160 ;  /* 0x000000a000b27202 */ /* 0x000fe20000000f00 */
[----:B------:R-:W-:-:S02]  /*10de0*/  IMAD.MOV.U32 R160, RZ, RZ, R162 ;  /* 0x000000ffffa07224 */ /* 0x000fc400078e00a2 */
[----:B------:R-:W-:Y:S11]  /*10df0*/  IMAD.MOV.U32 R162, RZ, RZ, R196 ;  /* 0x000000ffffa27224 */ /* 0x000ff600078e00c4 */
[----:B------:R-:W-:Y:S09]  /*10e00*/  @!UPT UIADD3 URZ, URZ, URZ, URZ ;  /* 0x0000003f3f3ff290 */ /* 0x000ff2000fffe03f */
[----:B------:R-:W-:Y:S01]  /*10e10*/  IMAD.MOV.U32 R240, RZ, RZ, R9 ;  /* 0x000000fffff07224 */ /* 0x000fe200078e0009 */
[----:B------:R-:W-:Y:S01]  /*10e20*/  MOV R173, R10 ;  /* 0x0000000a00ad7202 */ /* 0x000fe20000000f00 */
[----:B------:R-:W-:Y:S02]  /*10e30*/  IMAD.MOV.U32 R79, RZ, RZ, R8 ;  /* 0x000000ffff4f7224 */ /* 0x000fe400078e0008 */
[----:B------:R-:W-:Y:S02]  /*10e40*/  IMAD.MOV.U32 R196, RZ, RZ, R11 ;  /* 0x000000ffffc47224 */ /* 0x000fe400078e000b */
[----:B------:R-:W1:Y:S02]  /*10e50*/  LDSM.16.MT88.4 R8, [R185+0x10800] ;  /* 0x01080000b908783b */ /* 0x000e640000004200 */
[C---:B-1----:R-:W-:Y:S08]  /*10e60*/  HMMA.16816.F32 R228, R4.reuse, R8, R96 ;  /* 0x0000000804e4723c */ /* 0x042ff00000001860 */
[C---:B------:R-:W-:Y:S01]  /*10e70*/  HMMA.16816.F32 R100, R4.reuse, R10, R72 ;  /* 0x0000000a0464723c */ /* 0x040fe20000001848 */
[----:B------:R-:W1:Y:S07]  /*10e80*/  LDSM.16.MT88.4 R8, [R182+0x12800] ;  /* 0x01280000b608783b */ /* 0x000e6e0000004200 */
[C---:B------:R-:W-:Y:S01]  /*10e90*/  HMMA.16816.F32 R236, R4.reuse, R18, R120 ;  /* 0x0000001204ec723c */ /* 0x040fe20000001878 */
[----:B------:R-:W2:Y:S07]  /*10ea0*/  LDSM.16.MT88.4 R16, [R183+0x12800] ;  /* 0x01280000b710783b */ /* 0x000eae0000004200 */
[C---:B-1----:R-:W-:Y:S08]  /*10eb0*/  HMMA.16816.F32 R92, R4.reuse, R8, R92 ;  /* 0x00000008045c723c */ /* 0x042ff0000000185c */
[----:B------:R-:W-:Y:S01]  /*10ec0*/  HMMA.16816.F32 R68, R4, R10, R68 ;  /* 0x0000000a0444723c */ /* 0x000fe20000001844 */
[----:B------:R-:W1:Y:S01]  /*10ed0*/  LDSM.16.MT88.4 R8, [R185+0x12800] ;  /* 0x01280000b908783b */ /* 0x000e620000004200 */
[----:B------:R-:W-:Y:S01]  /*10ee0*/  IMAD.MOV.U32 R76, RZ, RZ, R215 ;  /* 0x000000ffff4c7224 */ /* 0x000fe200078e00d7 */
[----:B------:R-:W-:Y:S01]  /*10ef0*/  MOV R215, R177 ;  /* 0x000000b100d77202 */ /* 0x000fe20000000f00 */
[----:B------:R-:W-:-:S02]  /*10f00*/  IMAD.MOV.U32 R177, RZ, RZ, R179 ;  /* 0x000000ffffb17224 */ /* 0x000fc400078e00b3 */
[----:B------:R-:W-:Y:S01]  /*10f10*/  IMAD.MOV.U32 R179, RZ, RZ, R161 ;  /* 0x000000ffffb37224 */ /* 0x000fe200078e00a1 */
[----:B------:R-:W-:Y:S01]  /*10f20*/  MOV R161, R15 ;  /* 0x0000000f00a17202 */ /* 0x000fe20000000f00 */
[C---:B--2---:R-:W-:Y:S01]  /*10f30*/  HMMA.16816.F32 R232, R4.reuse, R18, R112 ;  /* 0x0000001204e8723c */ /* 0x044fe20000001870 */
[----:B------:R-:W2:Y:S07]  /*10f40*/  LDSM.16.MT88.4 R12, [R184+0x10800] ;  /* 0x01080000b80c783b */ /* 0x000eae0000004200 */
[C---:B-1----:R-:W-:Y:S08]  /*10f50*/  HMMA.16816.F32 R224, R4.reuse, R8, R88 ;  /* 0x0000000804e0723c */ /* 0x042ff00000001858 */
[C---:B------:R-:W-:Y:S01]  /*10f60*/  HMMA.16816.F32 R112, R4.reuse, R10, R64 ;  /* 0x0000000a0470723c */ /* 0x040fe20000001840 */
[----:B------:R-:W1:Y:S07]  /*10f70*/  LDSM.16.MT88.4 R8, [R182+0x14800] ;  /* 0x01480000b608783b */ /* 0x000e6e0000004200 */
[----:B--2---:R-:W-:Y:S01]  /*10f80*/  HMMA.16816.F32 R96, R4, R12, R48 ;  /* 0x0000000c0460723c */ /* 0x004fe20000001830 */
[----:B------:R-:W-:Y:S01]  /*10f90*/  MOV R241, R161 ;  /* 0x000000a100f17202 */ /* 0x000fe20000000f00 */
[----:B------:R-:W-:Y:S01]  /*10fa0*/  IMAD.MOV.U32 R242, RZ, RZ, R160 ;  /* 0x000000fffff27224 */ /* 0x000fe200078e00a0 */
[----:B------:R-:W-:Y:S01]  /*10fb0*/  MOV R161, R172 ;  /* 0x000000ac00a17202 */ /* 0x000fe20000000f00 */
[----:B------:R-:W-:Y:S01]  /*10fc0*/  IMAD.MOV.U32 R75, RZ, RZ, R162 ;  /* 0x000000ffff4b7224 */ /* 0x000fe200078e00a2 */
[----:B------:R-:W-:Y:S01]  /*10fd0*/  MOV R162, R186 ;  /* 0x000000ba00a27202 */ /* 0x000fe20000000f00 */
[----:B------:R-:W-:-:S02]  /*10fe0*/  IMAD.MOV.U32 R160, RZ, RZ, R163 ;  /* 0x000000ffffa07224 */ /* 0x000fc400078e00a3 */
[----:B------:R-:W-:Y:S01]  /*10ff0*/  HMMA.16816.F32 R116, R4, R14, R116 ;  /* 0x0000000e0474723c */ /* 0x000fe20000001874 */
[----:B------:R-:W2:Y:S01]  /*11000*/  LDSM.16.MT88.4 R12, [R184+0x12800] ;  /* 0x01280000b80c783b */ /* 0x000ea20000004200 */
[----:B------:R-:W-:-:S06]  /*11010*/  IMAD.MOV.U32 R172, RZ, RZ, R175 ;  /* 0x000000ffffac7224 */ /* 0x000fcc00078e00af */
[C---:B-1----:R-:W-:Y:S08]  /*11020*/  HMMA.16816.F32 R48, R4.reuse, R8, R84 ;  /* 0x000000080430723c */ /* 0x042ff00000001854 */
[----:B------:R-:W-:Y:S01]  /*11030*/  HMMA.16816.F32 R8, R4, R10, R60 ;  /* 0x0000000a0408723c */ /* 0x000fe2000000183c */
[----:B------:R-:W-:Y:S02]  /*11040*/  IMAD.MOV.U32 R175, RZ, RZ, R188 ;  /* 0x000000ffffaf7224 */ /* 0x000fe400078e00bc */
[----:B------:R-:W-:-:S05]  /*11050*/  IMAD.MOV.U32 R163, RZ, RZ, R187 ;  /* 0x000000ffffa37224 */ /* 0x000fca00078e00bb */
[----:B------:R-:W-:Y:S01]  /*11060*/  HMMA.16816.F32 R244, R4, R16, R44 ;  /* 0x0000001004f4723c */ /* 0x000fe2000000182c */
[----:B------:R-:W1:Y:S11]  /*11070*/  LDSM.16.MT88.4 R16, [R183+0x14800] ;  /* 0x01480000b710783b */ /* 0x000e760000004200 */
[----:B------:R-:W-:Y:S04]  /*11080*/  @!UPT UIADD3 URZ, URZ, URZ, URZ ;  /* 0x0000003f3f3ff290 */ /* 0x000fe8000fffe03f */
[----:B------:R-:W-:Y:S01]  /*11090*/  IMAD.MOV.U32 R188, RZ, RZ, R8 ;  /* 0x000000ffffbc7224 */ /* 0x000fe200078e0008 */
[----:B------:R-:W-:Y:S01]  /*110a0*/  MOV R187, R9 ;  /* 0x0000000900bb7202 */ /* 0x000fe20000000f00 */
[----:B------:R-:W-:Y:S02]  /*110b0*/  IMAD.MOV.U32 R186, RZ, RZ, R10 ;  /* 0x000000ffffba7224 */ /* 0x000fe400078e000a */
[----:B------:R-:W-:Y:S02]  /*110c0*/  IMAD.MOV.U32 R84, RZ, RZ, R11 ;  /* 0x000000ffff547224 */ /* 0x000fe400078e000b */
[----:B------:R-:W4:Y:S01]  /*110d0*/  LDSM.16.MT88.4 R8, [R185+0x14800] ;  /* 0x01480000b908783b */ /* 0x000f220000004200 */
        /* <DEDUP_REMOVED lines=31> */
[----:B-1----:R-:W-:Y:S01]  /*112d0*/  HMMA.16816.F32 R212, R4, R18, R104 ;  /* 0x0000001204d4723c */ /* 0x002fe20000001868 */
[----:B------:R-:W-:Y:S01]  /*112e0*/  IMAD.MOV.U32 R72, RZ, RZ, R77 ;  /* 0x000000ffff487224 */ /* 0x000fe200078e004d */
        /* <DEDUP_REMOVED lines=9> */
[C---:B----4-:R-:W-:Y:S08]  /*11380*/  HMMA.16816.F32 R172, R4.reuse, R8, R80 ;  /* 0x0000000804ac723c */ /* 0x050ff00000001850 */
[----:B------:R-:W-:Y:S01]  /*11390*/  HMMA.16816.F32 R160, R4, R10, R56 ;  /* 0x0000000a04a0723c */ /* 0x000fe20000001838 */
[----:B------:R-:W1:Y:S01]  /*113a0*/  LDSM.16.MT88.4 R8, [R182+0x16800] ;  /* 0x01680000b608783b */ /* 0x000e620000004200 */
        /* <DEDUP_REMOVED lines=17> */
[----:B------:R-:W2:Y:S01]  /*114c0*/  LDSM.16.MT88.4 R16, [R183+0x16800] ;  /* 0x01680000b710783b */ /* 0x000ea20000004200 */
[----:B------:R-:W-:-:S04]  /*114d0*/  IMAD.MOV.U32 R22, RZ, RZ, R47 ;  /* 0x000000ffff167224 */ /* 0x000fc800078e002f */
[----:B------:R-:W-:Y:S01]  /*114e0*/  IMAD.MOV.U32 R37, RZ, RZ, R51 ;  /* 0x000000ffff257224 */ /* 0x000fe200078e0033 */
[C---:B------:R-:W-:Y:S01]  /*114f0*/  HMMA.16816.F32 R44, R4.reuse, R14, R124 ;  /* 0x0000000e042c723c */ /* 0x040fe2000000187c */
[----:B------:R-:W-:Y:S01]  /*11500*/  IMAD.MOV.U32 R51, RZ, RZ, R77 ;  /* 0x000000ffff337224 */ /* 0x000fe200078e004d */
[----:B------:R-:W4:Y:S05]  /*11510*/  LDSM.16.MT88.4 R12, [R185+0x16800] ;  /* 0x01680000b90c783b */ /* 0x000f2a0000004200 */
[----:B------:R-:W-:Y:S02]  /*11520*/  IMAD.MOV.U32 R126, RZ, RZ, R78 ;  /* 0x000000ffff7e7224 */ /* 0x000fe400078e004e */
[----:B------:R-:W-:Y:S01]  /*11530*/  IMAD.MOV.U32 R127, RZ, RZ, R79 ;  /* 0x000000ffff7f7224 */ /* 0x000fe200078e004f */
[C---:B-1----:R-:W-:Y:S08]  /*11540*/  HMMA.16816.F32 R80, R4.reuse, R8, R128 ;  /* 0x000000080450723c */ /* 0x042ff00000001880 */
[----:B------:R-:W-:Y:S01]  /*11550*/  HMMA.16816.F32 R76, R4, R10, R132 ;  /* 0x0000000a044c723c */ /* 0x000fe20000001884 */
[----:B------:R-:W1:Y:S01]  /*11560*/  LDSM.16.MT88.4 R8, [R184+0x16800] ;  /* 0x01680000b808783b */ /* 0x000e620000004200 */
[----:B------:R-:W-:-:S02]  /*11570*/  MOV R105, R2 ;  /* 0x0000000200697202 */ /* 0x000fc40000000f00 */
[----:B------:R-:W-:Y:S02]  /*11580*/  LOP3.LUT R2, R29, UR34, R126, 0x96, !PT ;  /* 0x000000221d027c12 */ /* 0x000fe4000f8e967e */
[----:B------:R-:W-:Y:S02]  /*11590*/  MOV R126, R110 ;  /* 0x0000006e007e7202 */ /* 0x000fe40000000f00 */
[----:B------:R-:W-:Y:S02]  /*115a0*/  MOV R110, R0 ;  /* 0x00000000006e7202 */ /* 0x000fe40000000f00 */
[----:B------:R-:W-:Y:S01]  /*115b0*/  LOP3.LUT R0, R27, UR33, R28, 0x96, !PT ;  /* 0x000000211b007c12 */ /* 0x000fe2000f8e961c */
[----:B------:R-:W1:Y:S01]  /*115c0*/  LDC.U8 R124, c[0x0][0x2d8] ;  /* 0x0000b600ff7c7b82 */ /* 0x000e620000000000 */
        /* <DEDUP_REMOVED lines=12> */
[----:B------:R-:W-:Y:S01]  /*11690*/  IMAD.WIDE.U32 R2, R2, -0x2daee0ad, RZ ;  /* 0xd2511f5302027825 */ /* 0x000fe200078e00ff */
[C---:B------:R-:W-:Y:S08]  /*116a0*/  HMMA.16816.F32 R72, R4.reuse, R16, R136 ;  /* 0x000000100448723c */ /* 0x040ff00000001888 */
[----:B----4-:R-:W-:Y:S01]  /*116b0*/  HMMA.16816.F32 R64, R4, R12, R144 ;  /* 0x0000000c0440723c */ /* 0x010fe20000001890 */
[----:B------:R-:W-:Y:S01]  /*116c0*/  LOP3.LUT R3, R3, UR10, R168, 0x96, !PT ;  /* 0x0000000a03037c12 */ /* 0x000fe2000f8e96a8 */
[----:B------:R-:W-:-:S06]  /*116d0*/  IMAD.MOV.U32 R20, RZ, RZ, R109 ;  /* 0x000000ffff147224 */ /* 0x000fcc00078e006d */
[C---:B------:R-:W-:Y:S08]  /*116e0*/  HMMA.16816.F32 R60, R4.reuse, R14, R152 ;  /* 0x0000000e043c723c */ /* 0x040ff00000001898 */
[C---:B-1----:R-:W-:Y:S08]  /*116f0*/  HMMA.16816.F32 R56, R4.reuse, R8, R156 ;  /* 0x000000080438723c */ /* 0x042ff0000000189c */
[----:B------:R-:W-:Y:S01]  /*11700*/  HMMA.16816.F32 R40, R4, R10, R148 ;  /* 0x0000000a0428723c */ /* 0x000fe20000001894 */
[----:B------:R-:W-:Y:S01]  /*11710*/  MOV R127, R104 ;  /* 0x00000068007f7202 */ /* 0x000fe20000000f00 */
[----:B------:R-:W-:Y:S01]  /*11720*/  IMAD.MOV.U32 R109, RZ, RZ, R30 ;  /* 0x000000ffff6d7224 */ /* 0x000fe200078e001e */
[----:B------:R-:W-:Y:S01]  /*11730*/  PRMT R131, R124, 0x7054, R124 ;  /* 0x000070547c837816 */ /* 0x000fe2000000007c */
[----:B------:R-:W-:Y:S03]  /*11740*/  LDSM.16.MT88.4 R16, [R183+0x11000] ;  /* 0x01100000b710783b */ /* 0x000fe60000004200 */
[----:B------:R-:W-:Y:S01]  /*11750*/  IMAD.WIDE.U32 R4, R0, -0x2daee0ad, RZ ;  /* 0xd2511f5300047825 */ /* 0x000fe200078e00ff */
[----:B------:R-:W-:Y:S01]  /*11760*/  MOV R134, R126 ;  /* 0x0000007e00867202 */ /* 0x000fe20000000f00 */
[----:B------:R-:W-:Y:S03]  /*11770*/  LDSM.16.MT88.4 R12, [R185+0x11000] ;  /* 0x01100000b90c783b */ /* 0x000fe60000004200 */
[----:B------:R-:W-:Y:S01]  /*11780*/  LOP3.LUT R0, R5, UR4, R2, 0x96, !PT ;  /* 0x0000000405007c12 */ /* 0x000fe2000f8e9602 */
[----:B------:R-:W-:-:S02]  /*11790*/  IMAD.MOV.U32 R104, RZ, RZ, R108 ;  /* 0x000000ffff687224 */ /* 0x000fc400078e006c */
[----:B------:R-:W-:Y:S02]  /*117a0*/  IMAD.MOV.U32 R108, RZ, RZ, R31 ;  /* 0x000000ffff6c7224 */ /* 0x000fe400078e001f */
[----:B------:R-:W-:-:S04]  /*117b0*/  IMAD.WIDE.U32 R2, R3, -0x326172a9, RZ ;  /* 0xcd9e8d5703027825 */ /* 0x000fc800078e00ff */
[----:B------:R-:W-:Y:S01]  /*117c0*/  IMAD.WIDE.U32 R30, R0, -0x326172a9, RZ ;  /* 0xcd9e8d57001e7825 */ /* 0x000fe200078e00ff */
[----:B------:R-:W-:-:S04]  /*117d0*/  LOP3.LUT R3, R3, UR5, R26, 0x96, !PT ;  /* 0x0000000503037c12 */ /* 0x000fc8000f8e961a */
[----:B------:R-:W-:Y:S01]  /*117e0*/  LOP3.LUT R0, R31, UR35, R2, 0x96, !PT ;  /* 0x000000231f007c12 */ /* 0x000fe2000f8e9602 */
[----:B------:R-:W-:Y:S01]  /*117f0*/  IMAD.WIDE.U32 R2, R3, -0x2daee0ad, RZ ;  /* 0xd2511f5303027825 */ /* 0x000fe200078e00ff */
[----:B------:R-:W-:-:S03]  /*11800*/  MOV R124, R125 ;  /* 0x0000007d007c7202 */ /* 0x000fc60000000f00 */
[----:B------:R-:W-:-:S04]  /*11810*/  IMAD.WIDE.U32 R28, R0, -0x2daee0ad, RZ ;  /* 0xd2511f53001c7825 */ /* 0x000fc800078e00ff */
[----:B------:R-:W-:Y:S01]  /*11820*/  IMAD.MOV.U32 R125, RZ, RZ, R20 ;  /* 0x000000ffff7d7224 */ /* 0x000fe200078e0014 */
[----:B------:R-:W-:Y:S01]  /*11830*/  LOP3.LUT R2, R29, UR29, R2, 0x96, !PT ;  /* 0x0000001d1d027c12 */ /* 0x000fe2000f8e9602 */
[----:B------:R-:W-:Y:S01]  /*11840*/  IMAD.MOV.U32 R20, RZ, RZ, R21 ;  /* 0x000000ffff147224 */ /* 0x000fe200078e0015 */
[----:B------:R-:W-:Y:S01]  /*11850*/  MOV R21, R22 ;  /* 0x0000001600157202 */ /* 0x000fe20000000f00 */
[----:B------:R-:W-:Y:S01]  /*11860*/  IMAD.MOV.U32 R22, RZ, RZ, R23 ;  /* 0x000000ffff167224 */ /* 0x000fe200078e0017 */
[----:B------:R-:W-:Y:S01]  /*11870*/  LOP3.LUT R0, R3, UR32, R4, 0x96, !PT ;  /* 0x0000002003007c12 */ /* 0x000fe2000f8e9604 */
[----:B------:R-:W-:Y:S02]  /*11880*/  IMAD.MOV.U32 R23, RZ, RZ, R107 ;  /* 0x000000ffff177224 */ /* 0x000fe400078e006b */
[----:B------:R-:W-:Y:S01]  /*11890*/  IMAD.WIDE.U32 R2, R2, -0x326172a9, RZ ;  /* 0xcd9e8d5702027825 */ /* 0x000fe200078e00ff */
[----:B------:R-:W-:-:S03]  /*118a0*/  MOV R129, R22 ;  /* 0x0000001600817202 */ /* 0x000fc60000000f00 */
[----:B------:R-:W-:Y:S02]  /*118b0*/  IMAD.MOV.U32 R135, RZ, RZ, R20 ;  /* 0x000000ffff877224 */ /* 0x000fe400078e0014 */
[----:B------:R-:W-:Y:S02]  /*118c0*/  IMAD.MOV.U32 R128, RZ, RZ, R21 ;  /* 0x000000ffff807224 */ /* 0x000fe400078e0015 */
[----:B------:R-:W-:Y:S02]  /*118d0*/  IMAD.MOV.U32 R130, RZ, RZ, R23 ;  /* 0x000000ffff827224 */ /* 0x000fe400078e0017 */
[----:B------:R-:W-:Y:S01]  /*118e0*/  IMAD.WIDE.U32 R26, R0, -0x326172a9, RZ ;  /* 0xcd9e8d57001a7825 */ /* 0x000fe200078e00ff */
[----:B------:R-:W1:Y:S01]  /*118f0*/  LDSM.16.MT88.4 R20, [R182+0x11000] ;  /* 0x01100000b614783b */ /* 0x000e620000004200 */
[----:B------:R-:W-:-:S03]  /*11900*/  LOP3.LUT R4, R2, 0xffff, RZ, 0xc0, !PT ;  /* 0x0000ffff02047812 */ /* 0x000fc600078ec0ff */
[----:B------:R-:W-:Y:S02]  /*11910*/  LOP3.LUT R0, R3, UR20, R26, 0x96, !PT ;  /* 0x0000001403007c12 */ /* 0x000fe4000f8e961a */
[----:B------:R-:W-:Y:S02]  /*11920*/  SHF.R.U32.HI R5, RZ, 0x8, R4 ;  /* 0x00000008ff057819 */ /* 0x000fe40000011604 */
[----:B------:R-:W-:Y:S02]  /*11930*/  LOP3.LUT R4, R2, 0xff, RZ, 0xc0, !PT ;  /* 0x000000ff02047812 */ /* 0x000fe400078ec0ff */
[--C-:B------:R-:W-:Y:S02]  /*11940*/  SHF.R.U32.HI R3, RZ, 0x10, R2.reuse ;  /* 0x00000010ff037819 */ /* 0x100fe40000011602 */
[----:B------:R-:W-:Y:S02]  /*11950*/  SHF.R.U32.HI R7, RZ, 0x18, R2 ;  /* 0x00000018ff077819 */ /* 0x000fe40000011602 */
[----:B------:R-:W-:-:S02]  /*11960*/  LOP3.LUT R2, R0, 0xffff, RZ, 0xc0, !PT ;  /* 0x0000ffff00027812 */ /* 0x000fc400078ec0ff */
[----:B------:R-:W-:Y:S02]  /*11970*/  PRMT R8, R4, 0x5410, R5 ;  /* 0x0000541004087816 */ /* 0x000fe40000000005 */
[----:B------:R-:W-:Y:S02]  /*11980*/  LOP3.LUT R6, R0, 0xff, RZ, 0xc0, !PT ;  /* 0x000000ff00067812 */ /* 0x000fe400078ec0ff */
[--C-:B------:R-:W-:Y:S02]  /*11990*/  SHF.R.U32.HI R4, RZ, 0x10, R0.reuse ;  /* 0x00000010ff047819 */ /* 0x100fe40000011600 */
[----:B------:R-:W-:Y:S02]  /*119a0*/  SHF.R.U32.HI R5, RZ, 0x18, R0 ;  /* 0x00000018ff057819 */ /* 0x000fe40000011600 */
[----:B------:R-:W-:Y:S02]  /*119b0*/  SHF.R.U32.HI R0, RZ, 0x8, R2 ;  /* 0x00000008ff007819 */ /* 0x000fe40000011602 */
[----:B------:R-:W-:-:S02]  /*119c0*/  LOP3.LUT R3, R3, 0xff, RZ, 0xc0, !PT ;  /* 0x000000ff03037812 */ /* 0x000fc400078ec0ff */
[----:B------:R-:W-:Y:S02]  /*119d0*/  PRMT R0, R6, 0x5410, R0 ;  /* 0x0000541006007816 */ /* 0x000fe40000000000 */
[----:B------:R-:W-:Y:S02]  /*119e0*/  LOP3.LUT R2, R4, 0xff, RZ, 0xc0, !PT ;  /* 0x000000ff04027812 */ /* 0x000fe400078ec0ff */
[----:B------:R-:W-:Y:S01]  /*119f0*/  PRMT R7, R3, 0x5410, R7 ;  /* 0x0000541003077816 */ /* 0x000fe20000000007 */
[--C-:B------:R-:W-:Y:S01]  /*11a00*/  HSET2.LE.AND R0, R0, R131.reuse, PT ;  /* 0x0000008300007233 */ /* 0x100fe20003803000 */
[----:B------:R-:W-:Y:S01]  /*11a10*/  PRMT R2, R2, 0x5410, R5 ;  /* 0x0000541002027816 */ /* 0x000fe20000000005 */
[--C-:B------:R-:W-:Y:S01]  /*11a20*/  HSET2.LE.AND R3, R8, R131.reuse, PT ;  /* 0x0000008308037233 */ /* 0x100fe20003803000 */
[----:B------:R-:W-:Y:S01]  /*11a30*/  MOV R107, R196 ;  /* 0x000000c4006b7202 */ /* 0x000fe20000000f00 */
[----:B------:R-:W-:Y:S01]  /*11a40*/  IMAD.MOV.U32 R136, RZ, RZ, R128 ;  /* 0x000000ffff887224 */ /* 0x000fe200078e0080 */
[----:B------:R-:W-:Y:S01]  /*11a50*/  LOP3.LUT R4, R0, R124, RZ, 0xc0, !PT ;  /* 0x0000007c00047212 */ /* 0x000fe200078ec0ff */
[--C-:B------:R-:W-:Y:S01]  /*11a60*/  HSET2.LE.AND R2, R2, R131.reuse, PT ;  /* 0x0000008302027233 */ /* 0x100fe20003803000 */
[----:B------:R-:W-:Y:S01]  /*11a70*/  LOP3.LUT R6, R3, R194, RZ, 0xc0, !PT ;  /* 0x000000c203067212 */ /* 0x000fe200078ec0ff */
[----:B------:R-:W-:Y:S01]  /*11a80*/  HSET2.LE.AND R0, R7, R131, PT ;  /* 0x0000008307007233 */ /* 0x000fe20003803000 */
[----:B------:R-:W-:Y:S01]  /*11a90*/  IMAD.MOV.U32 R124, RZ, RZ, R107 ;  /* 0x000000ffff7c7224 */ /* 0x000fe200078e006b */
[----:B------:R-:W-:Y:S01]  /*11aa0*/  MOV R138, R130 ;  /* 0x00000082008a7202 */ /* 0x000fe20000000f00 */
[----:B------:R3:W5:Y:S01]  /*11ab0*/  LDL.LU R196, [R1+0x10c] ;  /* 0x00010c0001c47983 */ /* 0x0007620000300800 */
[----:B------:R-:W-:-:S02]  /*11ac0*/  LOP3.LUT R5, R2, R195, RZ, 0xc0, !PT ;  /* 0x000000c302057212 */ /* 0x000fc400078ec0ff */
[----:B------:R-:W-:Y:S01]  /*11ad0*/  LOP3.LUT R7, R0, R135, RZ, 0xc0, !PT ;  /* 0x0000008700077212 */ /* 0x000fe200078ec0ff */
[----:B------:R-:W-:Y:S01]  /*11ae0*/  IMAD.MOV.U32 R137, RZ, RZ, R129 ;  /* 0x000000ffff897224 */ /* 0x000fe200078e0081 */
[----:B------:R3:W5:Y:S01]  /*11af0*/  LDL.LU R195, [R1+0x108] ;  /* 0x0001080001c37983 */ /* 0x0007620000300800 */
[----:B------:R-:W-:Y:S02]  /*11b00*/  IMAD.MOV.U32 R139, RZ, RZ, R124 ;  /* 0x000000ffff8b7224 */ /* 0x000fe400078e007c */
        /* <DEDUP_REMOVED lines=9> */
[----:B------:R-:W2:Y:S01]  /*11ba0*/  LDSM.16.MT88.4 R8, [R184+0x11000] ;  /* 0x01100000b808783b */ /* 0x000ea20000004200 */
[----:B------:R-:W-:Y:S01]  /*11bb0*/  MOV R104, R186 ;  /* 0x000000ba00687202 */ /* 0x000fe20000000f00 */
[C---:B-1----:R-:W-:Y:S01]  /*11bc0*/  HMMA.16816.F32 R164, R4.reuse, R20, R164 ;  /* 0x0000001404a4723c */ /* 0x042fe200000018a4 */
        /* <DEDUP_REMOVED lines=9> */
[----:B------:R-:W1:Y:S01]  /*11c60*/  LDSM.16.MT88.4 R20, [R182+0x13000] ;  /* 0x01300000b614783b */ /* 0x000e620000004200 */
[----:B------:R-:W-:Y:S01]  /*11c70*/  MOV R127, R189 ;  /* 0x000000bd007f7202 */ /* 0x000fe20000000f00 */
[----:B------:R-:W-:Y:S01]  /*11c80*/  IMAD.MOV.U32 R128, RZ, RZ, R48 ;  /* 0x000000ffff807224 */ /* 0x000fe200078e0030 */
[----:B------:R-:W-:Y:S01]  /*11c90*/  MOV R130, R50 ;  /* 0x0000003200827202 */ /* 0x000fe20000000f00 */
[----:B------:R3:W5:Y:S01]  /*11ca0*/  LDL.LU R190, [R1+0xf4] ;  /* 0x0000f40001be7983 */ /* 0x0007620000300800 */
[----:B------:R-:W-:Y:S01]  /*11cb0*/  IMAD.MOV.U32 R129, RZ, RZ, R49 ;  /* 0x000000ffff817224 */ /* 0x000fe200078e0031 */
[----:B------:R-:W-:Y:S01]  /*11cc0*/  HMMA.16816.F32 R156, R4, R16, R136 ;  /* 0x00000010049c723c */ /* 0x000fe20000001888 */
[----:B------:R-:W-:Y:S01]  /*11cd0*/  IMAD.MOV.U32 R147, RZ, RZ, R51 ;  /* 0x000000ffff937224 */ /* 0x000fe200078e0033 */
[----:B------:R3:W5:Y:S01]  /*11ce0*/  LDL.LU R189, [R1+0xf0] ;  /* 0x0000f00001bd7983 */ /* 0x0007620000300800 */
[----:B------:R-:W-:-:S02]  /*11cf0*/  IMAD.MOV.U32 R153, RZ, RZ, R134 ;  /* 0x000000ffff997224 */ /* 0x000fc400078e0086 */
[----:B------:R-:W-:Y:S01]  /*11d00*/  IMAD.MOV.U32 R134, RZ, RZ, R104 ;  /* 0x000000ffff867224 */ /* 0x000fe200078e0068 */
[----:B------:R3:W5:Y:S02]  /*11d10*/  LDL.LU R188, [R1+0xec] ;  /* 0x0000ec0001bc7983 */ /* 0x0007640000300800 */
[----:B------:R-:W-:Y:S02]  /*11d20*/  HMMA.16816.F32 R48, R4, R18, R236 ;  /* 0x000000120430723c */ /* 0x000fe400000018ec */
[----:B------:R-:W4:Y:S01]  /*11d30*/  LDSM.16.MT88.4 R16, [R183+0x13000] ;  /* 0x01300000b710783b */ /* 0x000f220000004200 */
[----:B------:R-:W-:-:S03]  /*11d40*/  IMAD.MOV.U32 R104, RZ, RZ, R181 ;  /* 0x000000ffff687224 */ /* 0x000fc600078e00b5 */
[----:B------:R3:W5:Y:S04]  /*11d50*/  LDL.LU R187, [R1+0xe8] ;  /* 0x0000e80001bb7983 */ /* 0x0007680000300800 */
[----:B------:R3:W5:Y:S04]  /*11d60*/  LDL.LU R186, [R1+0xe4] ;  /* 0x0000e40001ba7983 */ /* 0x0007680000300800 */
[----:B------:R3:W5:Y:S01]  /*11d70*/  LDL.LU R181, [R1+0xe0] ;  /* 0x0000e00001b57983 */ /* 0x0007620000300800 */
[----:B------:R-:W-:Y:S01]  /*11d80*/  MOV R154, R135 ;  /* 0x00000087009a7202 */ /* 0x000fe20000000f00 */
[----:B--2---:R-:W-:Y:S01]  /*11d90*/  HMMA.16816.F32 R140, R4, R8, R96 ;  /* 0x00000008048c723c */ /* 0x004fe20000001860 */
[----:B------:R-:W-:Y:S01]  /*11da0*/  IMAD.MOV.U32 R135, RZ, RZ, R84 ;  /* 0x000000ffff877224 */ /* 0x000fe200078e0054 */
[----:B------:R-:W-:Y:S01]  /*11db0*/  MOV R139, R85 ;  /* 0x00000055008b7202 */ /* 0x000fe20000000f00 */
[----:B------:R-:W-:-:S02]  /*11dc0*/  IMAD.MOV.U32 R144, RZ, RZ, R86 ;  /* 0x000000ffff907224 */ /* 0x000fc400078e0056 */
        /* <DEDUP_REMOVED lines=8> */
[----:B------:R-:W-:-:S03]  /*11e50*/  IMAD.MOV.U32 R2, RZ, RZ, R107 ;  /* 0x000000ffff027224 */ /* 0x000fc600078e006b */
[C---:B-1----:R-:W-:Y:S07]  /*11e60*/  HMMA.16816.F32 R96, R4.reuse, R22, R152 ;  /* 0x000000160460723c */ /* 0x042fee0000001898 */
[----:B------:R-:W-:Y:S01]  /*11e70*/  MOV R155, R147 ;  /* 0x00000093009b7202 */ /* 0x000fe20000000f00 */
[----:B------:R-:W-:Y:S01]  /*11e80*/  HMMA.16816.F32 R84, R4, R14, R100 ;  /* 0x0000000e0454723c */ /* 0x000fe20000001864 */
[----:B------:R-:W1:Y:S01]  /*11e90*/  LDSM.16.MT88.4 R12, [R185+0x13000] ;  /* 0x01300000b90c783b */ /* 0x000e620000004200 */
[----:B------:R-:W-:-:S06]  /*11ea0*/  IMAD.MOV.U32 R147, RZ, RZ, R104 ;  /* 0x000000ffff937224 */ /* 0x000fcc00078e0068 */
[C---:B------:R-:W-:Y:S01]  /*11eb0*/  HMMA.16816.F32 R92, R4.reuse, R20, R92 ;  /* 0x00000014045c723c */ /* 0x040fe2000000185c */
[----:B------:R-:W2:Y:S07]  /*11ec0*/  LDSM.16.MT88.4 R20, [R182+0x15000] ;  /* 0x01500000b614783b */ /* 0x000eae0000004200 */
[C---:B------:R-:W-:Y:S01]  /*11ed0*/  HMMA.16816.F32 R88, R4.reuse, R10, R116 ;  /* 0x0000000a0458723c */ /* 0x040fe20000001874 */
[----:B------:R-:W2:Y:S07]  /*11ee0*/  LDSM.16.MT88.4 R8, [R184+0x13000] ;  /* 0x01300000b808783b */ /* 0x000eae0000004200 */
[C---:B----4-:R-:W-:Y:S08]  /*11ef0*/  HMMA.16816.F32 R100, R4.reuse, R16, R244 ;  /* 0x000000100464723c */ /* 0x050ff000000018f4 */
        /* <DEDUP_REMOVED lines=8> */
[----:B-1----:R-:W-:Y:S01]  /*11f80*/  HMMA.16816.F32 R112, R4, R14, R112 ;  /* 0x0000000e0470723c */ /* 0x002fe20000001870 */
[----:B------:R-:W-:-:S07]  /*11f90*/  IMAD.MOV.U32 R154, RZ, RZ, R111 ;  /* 0x000000ffff9a7224 */ /* 0x000fce00078e006f */
[C---:B------:R-:W-:Y:S01]  /*11fa0*/  HMMA.16816.F32 R108, R4.reuse, R12, R224 ;  /* 0x0000000c046c723c */ /* 0x040fe200000018e0 */
[----:B------:R-:W1:Y:S07]  /*11fb0*/  LDSM.16.MT88.4 R12, [R185+0x15000] ;  /* 0x01500000b90c783b */ /* 0x000e6e0000004200 */
[C---:B--2---:R-:W-:Y:S08]  /*11fc0*/  HMMA.16816.F32 R124, R4.reuse, R20, R124 ;  /* 0x00000014047c723c */ /* 0x044ff0000000187c */
[C---:B------:R-:W-:Y:S08]  /*11fd0*/  HMMA.16816.F32 R132, R4.reuse, R22, R132 ;  /* 0x000000160484723c */ /* 0x040ff00000001884 */
[C---:B------:R-:W-:Y:S08]  /*11fe0*/  HMMA.16816.F32 R116, R4.reuse, R8, R176 ;  /* 0x000000080474723c */ /* 0x040ff000000018b0 */
[C---:B------:R-:W-:Y:S01]  /*11ff0*/  HMMA.16816.F32 R120, R4.reuse, R10, R120 ;  /* 0x0000000a0478723c */ /* 0x040fe20000001878 */
[----:B------:R-:W2:Y:S07]  /*12000*/  LDSM.16.MT88.4 R8, [R184+0x15000] ;  /* 0x01500000b808783b */ /* 0x000eae0000004200 */
[C---:B----4-:R-:W-:Y:S08]  /*12010*/  HMMA.16816.F32 R20, R4.reuse, R16, R240 ;  /* 0x000000100414723c */ /* 0x050ff000000018f0 */
[----:B------:R-:W-:Y:S01]  /*12020*/  HMMA.16816.F32 R16, R4, R18, R212 ;  /* 0x000000120410723c */ /* 0x000fe200000018d4 */
[----:B------:R-:W-:Y:S01]  /*12030*/  MOV R227, R0 ;  /* 0x0000000000e37202 */ /* 0x000fe20000000f00 */
[----:B------:R-:W-:Y:S01]  /*12040*/  IMAD.MOV.U32 R228, RZ, RZ, R144 ;  /* 0x000000ffffe47224 */ /* 0x000fe200078e0090 */
[----:B------:R-:W-:Y:S01]  /*12050*/  MOV R231, R168 ;  /* 0x000000a800e77202 */ /* 0x000fe20000000f00 */
[----:B------:R-:W-:Y:S01]  /*12060*/  IMAD.MOV.U32 R229, RZ, RZ, R136 ;  /* 0x000000ffffe57224 */ /* 0x000fe200078e0088 */
[----:B------:R-:W-:Y:S01]  /*12070*/  MOV R168, R137 ;  /* 0x0000008900a87202 */ /* 0x000fe20000000f00 */
[----:B------:R-:W-:-:S02]  /*12080*/  IMAD.MOV.U32 R230, RZ, RZ, R138 ;  /* 0x000000ffffe67224 */ /* 0x000fc400078e008a */
[C---:B-1----:R-:W-:Y:S11]  /*12090*/  HMMA.16816.F32 R244, R4.reuse, R12, R172 ;  /* 0x0000000c04f4723c */ /* 0x042ff600000018ac */
[----:B------:R-:W-:Y:S05]  /*120a0*/  @!UPT UIADD3 URZ, URZ, URZ, URZ ;  /* 0x0000003f3f3ff290 */ /* 0x000fea000fffe03f */
[----:B------:R-:W-:Y:S01]  /*120b0*/  IMAD.MOV.U32 R178, RZ, RZ, R17 ;  /* 0x000000ffffb27224 */ /* 0x000fe200078e0011 */
[----:B------:R-:W-:Y:S01]  /*120c0*/  MOV R176, R19 ;  /* 0x0000001300b07202 */ /* 0x000fe20000000f00 */
[----:B------:R-:W-:Y:S02]  /*120d0*/  IMAD.MOV.U32 R177, RZ, RZ, R18 ;  /* 0x000000ffffb17224 */ /* 0x000fe400078e0012 */
[----:B------:R-:W-:Y:S02]  /*120e0*/  IMAD.MOV.U32 R0, RZ, RZ, R16 ;  /* 0x000000ffff007224 */ /* 0x000fe400078e0010 */
[----:B------:R-:W1:Y:S01]  /*120f0*/  LDSM.16.MT88.4 R16, [R182+0x17000] ;  /* 0x01700000b610783b */ /* 0x000e620000004200 */
[----:B------:R-:W-:Y:S01]  /*12100*/  HMMA.16816.F32 R240, R4, R14, R160 ;  /* 0x0000000e04f0723c */ /* 0x000fe200000018a0 */
[----:B------:R-:W-:Y:S01]  /*12110*/  IMAD.MOV.U32 R144, RZ, RZ, R20 ;  /* 0x000000ffff907224 */ /* 0x000fe200078e0014 */
[----:B------:R-:W-:Y:S01]  /*12120*/  MOV R138, R21 ;  /* 0x00000015008a7202 */ /* 0x000fe20000000f00 */
[----:B------:R-:W-:Y:S01]  /*12130*/  IMAD.MOV.U32 R137, RZ, RZ, R22 ;  /* 0x000000ffff897224 */ /* 0x000fe200078e0016 */
[----:B------:R-:W4:Y:S01]  /*12140*/  LDSM.16.MT88.4 R12, [R183+0x17000] ;  /* 0x01700000b70c783b */ /* 0x000f220000004200 */
[----:B------:R-:W-:-:S03]  /*12150*/  IMAD.MOV.U32 R136, RZ, RZ, R23 ;  /* 0x000000ffff887224 */ /* 0x000fc600078e0017 */
[----:B--2---:R-:W-:Y:S01]  /*12160*/  HMMA.16816.F32 R236, R4, R8, R52 ;  /* 0x0000000804ec723c */ /* 0x004fe20000001834 */
[----:B------:R-:W-:Y:S01]  /*12170*/  LDSM.16.MT88.4 R20, [R184+0x17000] ;  /* 0x01700000b814783b */ /* 0x000fe20000004200 */
[----:B------:R-:W-:-:S03]  /*12180*/  IMAD.MOV.U32 R31, RZ, RZ, R147 ;  /* 0x000000ffff1f7224 */ /* 0x000fc600078e0093 */
[----:B------:R-:W-:Y:S03]  /*12190*/  LDSM.16.MT88.4 R160, [R182+0x11800] ;  /* 0x01180000b6a0783b */ /* 0x000fe60000004200 */
[----:B------:R-:W-:Y:S01]  /*121a0*/  HMMA.16816.F32 R232, R4, R10, R44 ;  /* 0x0000000a04e8723c */ /* 0x000fe2000000182c */
[----:B------:R-:W2:Y:S06]  /*121b0*/  LDSM.16.MT88.4 R8, [R185+0x17000] ;  /* 0x01700000b908783b */ /* 0x000eac0000004200 */
[----:B------:R-:W-:Y:S01]  /*121c0*/  IMAD.MOV.U32 R47, RZ, RZ, R228 ;  /* 0x000000ffff2f7224 */ /* 0x000fe200078e00e4 */
[----:B------:R-:W-:Y:S01]  /*121d0*/  MOV R46, R229 ;  /* 0x000000e5002e7202 */ /* 0x000fe20000000f00 */
[----:B------:R-:W-:-:S02]  /*121e0*/  IMAD.MOV.U32 R45, RZ, RZ, R230 ;  /* 0x000000ffff2d7224 */ /* 0x000fc400078e00e6 */
[----:B------:R-:W-:Y:S02]  /*121f0*/  IMAD.MOV.U32 R44, RZ, RZ, R231 ;  /* 0x000000ffff2c7224 */ /* 0x000fe400078e00e7 */
[C---:B-1----:R-:W-:Y:S07]  /*12200*/  HMMA.16816.F32 R228, R4.reuse, R16, R80 ;  /* 0x0000001004e4723c */ /* 0x042fee0000001850 */
[----:B------:R-:W-:Y:S02]  /*12210*/  MOV R81, R2 ;  /* 0x0000000200517202 */ /* 0x000fe40000000f00 */
[----:B------:R-:W-:Y:S01]  /*12220*/  LOP3.LUT R2, R27, UR31, R30, 0x96, !PT ;  /* 0x0000001f1b027c12 */ /* 0x000fe2000f8e961e */
[----:B------:R-:W-:Y:S01]  /*12230*/  IMAD.MOV.U32 R82, RZ, RZ, R3 ;  /* 0x000000ffff527224 */ /* 0x000fe200078e0003 */
[----:B------:R-:W-:Y:S01]  /*12240*/  MOV R83, R227 ;  /* 0x000000e300537202 */ /* 0x000fe20000000f00 */
[----:B------:R-:W-:Y:S01]  /*12250*/  IMAD.MOV.U32 R80, RZ, RZ, R152 ;  /* 0x000000ffff507224 */ /* 0x000fe200078e0098 */
[----:B------:R-:W-:Y:S01]  /*12260*/  HMMA.16816.F32 R224, R4, R18, R76 ;  /* 0x0000001204e0723c */ /* 0x000fe2000000184c */
[----:B------:R-:W-:-:S06]  /*12270*/  IMAD.WIDE.U32 R2, R2, -0x2daee0ad, RZ ;  /* 0xd2511f5302027825 */ /* 0x000fcc00078e00ff */
[----:B------:R-:W-:Y:S01]  /*12280*/  IMAD.MOV.U32 R79, RZ, RZ, R153 ;  /* 0x000000ffff4f7224 */ /* 0x000fe200078e0099 */
[----:B------:R-:W-:Y:S01]  /*12290*/  MOV R78, R154 ;  /* 0x0000009a004e7202 */ /* 0x000fe20000000f00 */
[----:B------:R-:W-:Y:S02]  /*122a0*/  IMAD.MOV.U32 R77, RZ, RZ, R155 ;  /* 0x000000ffff4d7224 */ /* 0x000fe400078e009b */
[----:B------:R-:W1:Y:S01]  /*122b0*/  LDSM.16.MT88.4 R152, [R183+0x11800] ;  /* 0x01180000b798783b */ /* 0x000e620000004200 */
[----:B------:R-:W-:Y:S01]  /*122c0*/  IMAD.MOV.U32 R52, RZ, RZ, R0 ;  /* 0x000000ffff347224 */ /* 0x000fe200078e0000 */
[----:B------:R-:W-:Y:S01]  /*122d0*/  LOP3.LUT R0, R3, UR19, R28, 0x96, !PT ;  /* 0x0000001303007c12 */ /* 0x000fe2000f8e961c */
[----:B------:R-:W-:Y:S01]  /*122e0*/  IMAD.MOV.U32 R53, RZ, RZ, R178 ;  /* 0x000000ffff357224 */ /* 0x000fe200078e00b2 */
[----:B------:R-:W-:Y:S01]  /*122f0*/  MOV R55, R176 ;  /* 0x000000b000377202 */ /* 0x000fe20000000f00 */
[----:B------:R-:W-:Y:S01]  /*12300*/  IMAD.MOV.U32 R54, RZ, RZ, R177 ;  /* 0x000000ffff367224 */ /* 0x000fe200078e00b1 */
[----:B------:R-:W-:Y:S01]  /*12310*/  LOP3.LUT R3, R2, 0xffff, RZ, 0xc0, !PT ;  /* 0x0000ffff02037812 */ /* 0x000fe200078ec0ff */
[C---:B----4-:R-:W-:Y:S08]  /*12320*/  HMMA.16816.F32 R212, R4.reuse, R12, R72 ;  /* 0x0000000c04d4723c */ /* 0x050ff00000001848 */
[C---:B--2---:R-:W-:Y:S08]  /*12330*/  HMMA.16816.F32 R172, R4.reuse, R8, R64 ;  /* 0x0000000804ac723c */ /* 0x044ff00000001840 */
[C---:B------:R-:W-:Y:S01]  /*12340*/  HMMA.16816.F32 R16, R4.reuse, R10, R60 ;  /* 0x0000000a0410723c */ /* 0x040fe2000000183c */
[----:B------:R-:W-:Y:S01]  /*12350*/  SHF.R.U32.HI R8, RZ, 0x18, R2 ;  /* 0x00000018ff087819 */ /* 0x000fe20000011602 */
[----:B------:R-:W-:Y:S01]  /*12360*/  IMAD.MOV.U32 R76, RZ, RZ, R144 ;  /* 0x000000ffff4c7224 */ /* 0x000fe200078e0090 */
[----:B------:R-:W-:Y:S01]  /*12370*/  MOV R30, R77 ;  /* 0x0000004d001e7202 */ /* 0x000fe20000000f00 */
[----:B------:R-:W-:Y:S01]  /*12380*/  IMAD.MOV.U32 R27, RZ, RZ, R78 ;  /* 0x000000ffff1b7224 */ /* 0x000fe200078e004e */
[----:B------:R-:W-:Y:S03]  /*12390*/  LDSM.16.MT88.4 R64, [R184+0x13800] ;  /* 0x01380000b840783b */ /* 0x000fe60000004200 */
[C---:B------:R-:W-:Y:S01]  /*123a0*/  HMMA.16816.F32 R176, R4.reuse, R14, R68 ;  /* 0x0000000e04b0723c */ /* 0x040fe20000001844 */
[----:B------:R-:W-:Y:S01]  /*123b0*/  IMAD.MOV.U32 R26, RZ, RZ, R79 ;  /* 0x000000ffff1a7224 */ /* 0x000fe200078e004f */
[----:B------:R-:W-:Y:S06]  /*123c0*/  LDSM.16.MT88.4 R72, [R182+0x15800] ;  /* 0x01580000b648783b */ /* 0x000fec0000004200 */
[C---:B------:R-:W-:Y:S01]  /*123d0*/  HMMA.16816.F32 R12, R4.reuse, R20, R56 ;  /* 0x00000014040c723c */ /* 0x040fe20000001838 */
[----:B------:R-:W-:Y:S01]  /*123e0*/  MOV R10, R146 ;  /* 0x00000092000a7202 */ /* 0x000fe20000000f00 */
[----:B------:R-:W-:Y:S01]  /*123f0*/  IMAD.MOV.U32 R78, RZ, RZ, R137 ;  /* 0x000000ffff4e7224 */ /* 0x000fe200078e0089 */
[----:B------:R-:W-:Y:S01]  /*12400*/  MOV R77, R138 ;  /* 0x0000008a004d7202 */ /* 0x000fe20000000f00 */
[----:B------:R-:W-:Y:S01]  /*12410*/  IMAD.MOV.U32 R79, RZ, RZ, R136 ;  /* 0x000000ffff4f7224 */ /* 0x000fe200078e0088 */
[----:B------:R-:W-:Y:S03]  /*12420*/  LDSM.16.MT88.4 R56, [R185+0x13800] ;  /* 0x01380000b938783b */ /* 0x000fe60000004200 */
[----:B------:R-:W-:Y:S01]  /*12430*/  HMMA.16816.F32 R20, R4, R22, R40 ;  /* 0x000000160414723c */ /* 0x000fe20000001828 */
[----:B------:R-:W2:Y:S06]  /*12440*/  LDSM.16.MT88.4 R40, [R182+0x13800] ;  /* 0x01380000b628783b */ /* 0x000eac0000004200 */
[----:B------:R-:W-:-:S02]  /*12450*/  SHF.R.U32.HI R4, RZ, 0x8, R3 ;  /* 0x00000008ff047819 */ /* 0x000fc40000011603 */
[----:B------:R-:W-:Y:S02]  /*12460*/  LOP3.LUT R3, R2, 0xff, RZ, 0xc0, !PT ;  /* 0x000000ff02037812 */ /* 0x000fe400078ec0ff */
[----:B------:R-:W-:Y:S02]  /*12470*/  SHF.R.U32.HI R5, RZ, 0x10, R2 ;  /* 0x00000010ff057819 */ /* 0x000fe40000011602 */
[----:B------:R-:W-:Y:S02]  /*12480*/  PRMT R9, R3, 0x5410, R4 ;  /* 0x0000541003097816 */ /* 0x000fe40000000004 */
[C---:B------:R-:W-:Y:S02]  /*12490*/  LOP3.LUT R2, R0.reuse, 0xffff, RZ, 0xc0, !PT ;  /* 0x0000ffff00027812 */ /* 0x040fe400078ec0ff */
[----:B------:R-:W-:Y:S02]  /*124a0*/  SHF.R.U32.HI R3, RZ, 0x10, R0 ;  /* 0x00000010ff037819 */ /* 0x000fe40000011600 */
[----:B------:R-:W-:-:S02]  /*124b0*/  LOP3.LUT R7, R0, 0xff, RZ, 0xc0, !PT ;  /* 0x000000ff00077812 */ /* 0x000fc400078ec0ff */
[----:B------:R-:W-:Y:S02]  /*124c0*/  SHF.R.U32.HI R6, RZ, 0x18, R0 ;  /* 0x00000018ff067819 */ /* 0x000fe40000011600 */
[----:B------:R-:W-:Y:S02]  /*124d0*/  SHF.R.U32.HI R4, RZ, 0x8, R2 ;  /* 0x00000008ff047819 */ /* 0x000fe40000011602 */
[----:B------:R-:W-:Y:S02]  /*124e0*/  LOP3.LUT R0, R5, 0xff, RZ, 0xc0, !PT ;  /* 0x000000ff05007812 */ /* 0x000fe400078ec0ff */
[----:B------:R-:W-:Y:S02]  /*124f0*/  LOP3.LUT R2, R3, 0xff, RZ, 0xc0, !PT ;  /* 0x000000ff03027812 */ /* 0x000fe400078ec0ff */
[----:B------:R-:W-:Y:S02]  /*12500*/  PRMT R4, R7, 0x5410, R4 ;  /* 0x0000541007047816 */ /* 0x000fe40000000004 */
[----:B------:R-:W-:-:S02]  /*12510*/  PRMT R0, R0, 0x5410, R8 ;  /* 0x0000541000007816 */ /* 0x000fc40000000008 */
[----:B------:R-:W-:Y:S01]  /*12520*/  PRMT R3, R2, 0x5410, R6 ;  /* 0x0000541002037816 */ /* 0x000fe20000000006 */
[--C-:B------:R-:W-:Y:S01]  /*12530*/  HSET2.LE.AND R2, R4, R131.reuse, PT ;  /* 0x0000008304027233 */ /* 0x100fe20003803000 */
[----:B------:R-:W-:Y:S01]  /*12540*/  IMAD.MOV.U32 R5, RZ, RZ, R34 ;  /* 0x000000ffff057224 */ /* 0x000fe200078e0022 */
[--C-:B------:R-:W-:Y:S02]  /*12550*/  HSET2.LE.AND R0, R0, R131.reuse, PT ;  /* 0x0000008300007233 */ /* 0x100fe40003803000 */
[--C-:B------:R-:W-:Y:S02]  /*12560*/  HSET2.LE.AND R3, R3, R131.reuse, PT ;  /* 0x0000008303037233 */ /* 0x100fe40003803000 */
[----:B------:R-:W-:Y:S01]  /*12570*/  HSET2.LE.AND R4, R9, R131, PT ;  /* 0x0000008309047233 */ /* 0x000fe20003803000 */
[----:B------:R-:W-:Y:S02]  /*12580*/  LOP3.LUT R131, R0, R5, RZ, 0xc0, !PT ;  /* 0x0000000500837212 */ /* 0x000fe400078ec0ff */
[----:B------:R-:W-:-:S02]  /*12590*/  LOP3.LUT R128, R2, R128, RZ, 0xc0, !PT ;  /* 0x0000008002807212 */ /* 0x000fc400078ec0ff */
[----:B------:R-:W-:Y:S02]  /*125a0*/  LOP3.LUT R129, R3, R129, RZ, 0xc0, !PT ;  /* 0x0000008103817212 */ /* 0x000fe400078ec0ff */
[----:B------:R-:W-:Y:S01]  /*125b0*/  LOP3.LUT R130, R4, R130, RZ, 0xc0, !PT ;  /* 0x0000008204827212 */ /* 0x000fe200078ec0ff */
[----:B------:R-:W-:Y:S02]  /*125c0*/  IMAD.MOV.U32 R3, RZ, RZ, R145 ;  /* 0x000000ffff037224 */ /* 0x000fe400078e0091 */
[----:B------:R-:W4:Y:S01]  /*125d0*/  LDSM.16.MT88.4 R144, [R185+0x11800] ;  /* 0x01180000b990783b */ /* 0x000f220000004200 */
[----:B------:R-:W-:-:S03]  /*125e0*/  MOV R7, R139 ;  /* 0x0000008b00077202 */ /* 0x000fc60000000f00 */
[C---:B-1----:R-:W-:Y:S01]  /*125f0*/  HMMA.16816.F32 R156, R128.reuse, R152, R156 ;  /* 0x00000098809c723c */ /* 0x042fe2000000189c */
[----:B------:R-:W1:Y:S07]  /*12600*/  LDSM.16.MT88.4 R136, [R184+0x11800] ;  /* 0x01180000b888783b */ /* 0x000e6e0000004200 */
        /* <DEDUP_REMOVED lines=8> */
[----:B------:R-:W-:Y:S01]  /*12690*/  HMMA.16816.F32 R164, R128, R160, R164 ;  /* 0x000000a080a4723c */ /* 0x000fe200000018a4 */
[----:B------:R-:W-:Y:S01]  /*126a0*/  IMAD.MOV.U32 R0, RZ, RZ, R45 ;  /* 0x000000ffff007224 */ /* 0x000fe200078e002d */
[----:B------:R-:W1:Y:S01]  /*126b0*/  LDSM.16.MT88.4 R80, [R183+0x15800] ;  /* 0x01580000b750783b */ /* 0x000e620000004200 */
[----:B------:R-:W-:-:S05]  /*126c0*/  IMAD.MOV.U32 R2, RZ, RZ, R47 ;  /* 0x000000ffff027224 */ /* 0x000fca00078e002f */
[C---:B------:R-:W-:Y:S08]  /*126d0*/  HMMA.16816.F32 R160, R128.reuse, R162, R36 ;  /* 0x000000a280a0723c */ /* 0x040ff00000001824 */
[C---:B--2---:R-:W-:Y:S08]  /*126e0*/  HMMA.16816.F32 R36, R128.reuse, R40, R92 ;  /* 0x000000288024723c */ /* 0x044ff0000000185c */
[C---:B----4-:R-:W-:Y:S08]  /*126f0*/  HMMA.16816.F32 R148, R128.reuse, R144, R148 ;  /* 0x000000908094723c */ /* 0x050ff00000001894 */
[C---:B------:R-:W-:Y:S07]  /*12700*/  HMMA.16816.F32 R144, R128.reuse, R146, R84 ;  /* 0x000000928090723c */ /* 0x040fee0000001854 */
[----:B------:R-:W-:Y:S01]  /*12710*/  IMAD.MOV.U32 R84, RZ, RZ, R52 ;  /* 0x000000ffff547224 */ /* 0x000fe200078e0034 */
[----:B------:R-:W-:Y:S01]  /*12720*/  MOV R86, R54 ;  /* 0x0000003600567202 */ /* 0x000fe20000000f00 */
[----:B------:R-:W-:Y:S01]  /*12730*/  IMAD.MOV.U32 R85, RZ, RZ, R53 ;  /* 0x000000ffff557224 */ /* 0x000fe200078e0035 */
[----:B-1----:R-:W-:Y:S01]  /*12740*/  HMMA.16816.F32 R140, R128, R136, R140 ;  /* 0x00000088808c723c */ /* 0x002fe2000000188c */
[----:B------:R-:W-:-:S07]  /*12750*/  IMAD.MOV.U32 R87, RZ, RZ, R55 ;  /* 0x000000ffff577224 */ /* 0x000fce00078e0037 */
[C---:B------:R-:W-:Y:S08]  /*12760*/  HMMA.16816.F32 R44, R128.reuse, R48, R100 ;  /* 0x00000030802c723c */ /* 0x040ff00000001864 */
[C---:B------:R-:W-:Y:S08]  /*12770*/  HMMA.16816.F32 R52, R128.reuse, R56, R108 ;  /* 0x000000388034723c */ /* 0x040ff0000000186c */
[C---:B------:R-:W-:Y:S08]  /*12780*/  HMMA.16816.F32 R60, R128.reuse, R64, R116 ;  /* 0x00000040803c723c */ /* 0x040ff00000001874 */
[C---:B------:R-:W-:Y:S08]  /*12790*/  HMMA.16816.F32 R68, R128.reuse, R72, R124 ;  /* 0x000000488044723c */ /* 0x040ff0000000187c */
[C---:B------:R-:W-:Y:S01]  /*127a0*/  HMMA.16816.F32 R136, R128.reuse, R138, R88 ;  /* 0x0000008a8088723c */ /* 0x040fe20000001858 */
[----:B------:R-:W1:Y:S07]  /*127b0*/  LDSM.16.MT88.4 R88, [R185+0x15800] ;  /* 0x01580000b958783b */ /* 0x000e6e0000004200 */
[C---:B------:R-:W-:Y:S01]  /*127c0*/  HMMA.16816.F32 R40, R128.reuse, R42, R96 ;  /* 0x0000002a8028723c */ /* 0x040fe20000001860 */
[----:B------:R-:W2:Y:S07]  /*127d0*/  LDSM.16.MT88.4 R96, [R184+0x15800] ;  /* 0x01580000b860783b */ /* 0x000eae0000004200 */
[C---:B------:R-:W-:Y:S01]  /*127e0*/  HMMA.16816.F32 R48, R128.reuse, R50, R104 ;  /* 0x000000328030723c */ /* 0x040fe20000001868 */
[----:B------:R-:W4:Y:S07]  /*127f0*/  LDSM.16.MT88.4 R104, [R182+0x17800] ;  /* 0x01780000b668783b */ /* 0x000f2e0000004200 */
[C---:B------:R-:W-:Y:S01]  /*12800*/  HMMA.16816.F32 R56, R128.reuse, R58, R112 ;  /* 0x0000003a8038723c */ /* 0x040fe20000001870 */
[----:B------:R-:W1:Y:S07]  /*12810*/  LDSM.16.MT88.4 R112, [R183+0x17800] ;  /* 0x01780000b770783b */ /* 0x000e6e0000004200 */
[C---:B------:R-:W-:Y:S01]  /*12820*/  HMMA.16816.F32 R64, R128.reuse, R66, R120 ;  /* 0x000000428040723c */ /* 0x040fe20000001878 */
[----:B------:R-:W1:Y:S07]  /*12830*/  LDSM.16.MT88.4 R120, [R185+0x17800] ;  /* 0x01780000b978783b */ /* 0x000e6e0000004200 */
[----:B------:R-:W-:Y:S07]  /*12840*/  HMMA.16816.F32 R72, R128, R74, R132 ;  /* 0x0000004a8048723c */ /* 0x000fee0000001884 */
[----:B------:R-:W-:-:S02]  /*12850*/  IMAD.MOV.U32 R135, RZ, RZ, R7 ;  /* 0x000000ffff877224 */ /* 0x000fc400078e0007 */
[----:B------:R-:W1:Y:S04]  /*12860*/  LDSM.16.MT88.4 R4, [R184+0x17800] ;  /* 0x01780000b804783b */ /* 0x000e680000004200 */
        /* <DEDUP_REMOVED lines=16> */
[----:B------:R-:W-:Y:S01]  /*12970*/  STG.E.U16 [R32.64+-0x3e], R249 ;  /* 0xffffc2f920007986 */ /* 0x000fe2000c101516 */
[C---:B------:R-:W-:Y:S03]  /*12980*/  HMMA.16816.F32 R76, R128.reuse, R80, R76 ;  /* 0x00000050804c723c */ /* 0x040fe6000000184c */
[----:B------:R-:W-:Y:S04]  /*12990*/  STG.E.U16 [R24.64+-0x30], R223 ;  /* 0xffffd0df18007986 */ /* 0x000fe8000c101516 */
[----:B------:R-:W-:Y:S01]  /*129a0*/  STG.E.U16 [R24.64+-0x2e], R222 ;  /* 0xffffd2de18007986 */ /* 0x000fe2000c101516 */
[C---:B------:R-:W-:Y:S03]  /*129b0*/  HMMA.16816.F32 R80, R128.reuse, R82, R84 ;  /* 0x000000528050723c */ /* 0x040fe60000001854 */
[----:B------:R-:W-:Y:S04]  /*129c0*/  STG.E.U16 [R32.64+-0x30], R211 ;  /* 0xffffd0d320007986 */ /* 0x000fe8000c101516 */
[----:B------:R-:W-:Y:S01]  /*129d0*/  STG.E.U16 [R32.64+-0x2e], R221 ;  /* 0xffffd2dd20007986 */ /* 0x000fe2000c101516 */
[C---:B-1----:R-:W-:Y:S03]  /*129e0*/  HMMA.16816.F32 R84, R128.reuse, R88, R244 ;  /* 0x000000588054723c */ /* 0x042fe600000018f4 */
[----:B------:R1:W-:Y:S04]  /*129f0*/  STG.E.U16 [R24.64+-0x20], R210 ;  /* 0xffffe0d218007986 */ /* 0x0003e8000c101516 */
[----:B------:R3:W-:Y:S01]  /*12a00*/  STG.E.U16 [R24.64+-0x1e], R180 ;  /* 0xffffe2b418007986 */ /* 0x0007e2000c101516 */
[C---:B--2---:R-:W-:Y:S03]  /*12a10*/  HMMA.16816.F32 R92, R128.reuse, R96, R236 ;  /* 0x00000060805c723c */ /* 0x044fe600000018ec */
[----:B------:R3:W-:Y:S04]  /*12a20*/  STG.E.U16 [R32.64+-0x20], R171 ;  /* 0xffffe0ab20007986 */ /* 0x0007e8000c101516 */
[----:B------:R3:W-:Y:S01]  /*12a30*/  STG.E.U16 [R32.64+-0x1e], R170 ;  /* 0xffffe2aa20007986 */ /* 0x0007e2000c101516 */
[C---:B----4-:R-:W-:Y:S03]  /*12a40*/  HMMA.16816.F32 R100, R128.reuse, R104, R228 ;  /* 0x000000688064723c */ /* 0x050fe600000018e4 */
[----:B------:R3:W-:Y:S04]  /*12a50*/  STG.E.U16 [R24.64+-0x10], R169 ;  /* 0xfffff0a918007986 */ /* 0x0007e8000c101516 */
[----:B------:R3:W-:Y:S01]  /*12a60*/  STG.E.U16 [R24.64+-0xe], R35 ;  /* 0xfffff22318007986 */ /* 0x0007e2000c101516 */
[C---:B------:R-:W-:Y:S03]  /*12a70*/  HMMA.16816.F32 R108, R128.reuse, R112, R212 ;  /* 0x00000070806c723c */ /* 0x040fe600000018d4 */
[----:B------:R3:W-:Y:S04]  /*12a80*/  STG.E.U16 [R32.64+-0x10], R31 ;  /* 0xfffff01f20007986 */ /* 0x0007e8000c101516 */
[----:B------:R3:W-:Y:S01]  /*12a90*/  STG.E.U16 [R32.64+-0xe], R10 ;  /* 0xfffff20a20007986 */ /* 0x0007e2000c101516 */
        /* <DEDUP_REMOVED lines=8> */
[----:B-1----:R-:W-:Y:S01]  /*12b20*/  IADD3 R210, P0, R24, -0x100, RZ ;  /* 0xffffff0018d27810 */ /* 0x002fe20007f1e0ff */
[----:B------:R-:W-:Y:S01]  /*12b30*/  IMAD.MOV.U32 R133, RZ, RZ, R168 ;  /* 0x000000ffff857224 */ /* 0x000fe200078e00a8 */
[----:B------:R-:W-:-:S02]  /*12b40*/  MOV R132, R11 ;  /* 0x0000000b00847202 */ /* 0x000fc40000000f00 */
[----:B------:R-:W-:-:S03]  /*12b50*/  IADD3.X R211, R25, -0x1, RZ, P0, !PT ;  /* 0xffffffff19d37810 */ /* 0x000fc600007fe4ff */
.L_x_1225:
[----:B--23--:R-:W-:-:S06]  /*12b60*/  UISETP.GT.AND UP0, UPT, UR7, UR11, UPT ;  /* 0x0000000b0700728c */ /* 0x00cfcc000bf04270 */
        /* <DEDUP_REMOVED lines=14> */
[----:B------:R-:W3:Y:S01]  /*12c50*/  LDL.LU.64 R8, [R1+0xd0] ;  /* 0x0000d00001087983 */ /* 0x000ee20000300a00 */
[----:B------:R-:W-:Y:S02]  /*12c60*/  UIADD3 UR10, UR7, -0x1, URZ ;  /* 0xffffffff070a7890 */ /* 0x000fe4000fffe03f */
[----:B------:R-:W-:Y:S01]  /*12c70*/  UIMAD UR4, UR8, UR5, UR4 ;  /* 0x00000005080472a4 */ /* 0x000fe2000f8e0204 */
[----:B------:R-:W3:Y:S04]  /*12c80*/  LDL.LU R18, [R1+0xc0] ;  /* 0x0000c00001127983 */ /* 0x000ee80000300800 */
[----:B------:R-:W3:Y:S04]  /*12c90*/  LDL R7, [R1+0xa8] ;  /* 0x0000a80001077983 */ /* 0x000ee80000100800 */
[----:B------:R-:W3:Y:S04]  /*12ca0*/  LDL R15, [R1+0xac] ;  /* 0x0000ac00010f7983 */ /* 0x000ee80000100800 */
[----:B------:R-:W3:Y:S04]  /*12cb0*/  LDL R14, [R1+0xb0] ;  /* 0x0000b000010e7983 */ /* 0x000ee80000100800 */
        /* <DEDUP_REMOVED lines=13> */
[----:B------:R-:W-:Y:S02]  /*12d90*/  ULDC UR14, c[0x0][0x228] ;  /* 0x00008a00000e7ab9 */ /* 0x000fe40000000800 */
[----:B------:R-:W-:Y:S01]  /*12da0*/  IMAD.U32 R0, RZ, RZ, UR29 ;  /* 0x0000001dff007e24 */ /* 0x000fe2000f8e00ff */
[----:B------:R-:W-:Y:S01]  /*12db0*/  IADD3 R244, P0, R2, UR30, RZ ;  /* 0x0000001e02f47c10 */ /* 0x000fe2000ff1e0ff */
[----:B------:R-:W-:Y:S01]  /*12dc0*/  USHF.L.U32 UR14, UR14, 0x3, URZ ;  /* 0x000000030e0e7899 */ /* 0x000fe2000800063f */
[----:B------:R-:W-:Y:S01]  /*12dd0*/  ISETP.GE.AND P5, PT, R16, c[0x0][0x220], PT ;  /* 0x0000880010007a0c */ /* 0x000fe20003fa6270 */
[----:B----4-:R-:W-:Y:S01]  /*12de0*/  IMAD.WIDE.U32 R250, R12, -0x2daee0ad, RZ ;  /* 0xd2511f530cfa7825 */ /* 0x010fe200078e00ff */
[----:B------:R-:W-:Y:S01]  /*12df0*/  IADD3.X R4, R0, UR13, R5, P1, !PT ;  /* 0x0000000d00047c10 */ /* 0x000fe20008ffe405 */
[----:B------:R-:W-:Y:S01]  /*12e00*/  USHF.R.S32.HI UR4, URZ, 0x1f, UR14 ;  /* 0x0000001f3f047899 */ /* 0x000fe2000801140e */
[----:B------:R-:W-:Y:S01]  /*12e10*/  LEA R247, P1, R246, c[0x0][0x168], 0x1 ;  /* 0x00005a00f6f77a11 */ /* 0x000fe200078208ff */
[----:B------:R-:W-:Y:S01]  /*12e20*/  UIADD3 UR13, UR7, -0x2, URZ ;  /* 0xfffffffe070d7890 */ /* 0x000fe2000fffe03f */
[----:B------:R-:W-:Y:S01]  /*12e30*/  IADD3.X R2, R6, UR28, R3, P0, !PT ;  /* 0x0000001c06027c10 */ /* 0x000fe200087fe403 */
[----:B------:R-:W-:Y:S01]  /*12e40*/  IMAD.MOV.U32 R3, RZ, RZ, R132 ;  /* 0x000000ffff037224 */ /* 0x000fe200078e0084 */
[----:B------:R-:W-:Y:S01]  /*12e50*/  LEA.HI.X R246, R246, c[0x0][0x16c], R4, 0x1, P1 ;  /* 0x00005b00f6f67a11 */ /* 0x000fe200008f0c04 */
[----:B---3--:R-:W-:Y:S01]  /*12e60*/  IMAD.WIDE.U32 R4, R18, -0x326172a9, RZ ;  /* 0xcd9e8d5712047825 */ /* 0x008fe200078e00ff */
[----:B------:R-:W-:Y:S01]  /*12e70*/  ISETP.GE.AND P3, PT, R7, c[0x0][0x220], PT ;  /* 0x0000880007007a0c */ /* 0x000fe20003f66270 */
[----:B------:R-:W-:Y:S01]  /*12e80*/  USHF.L.U32 UR28, UR14, 0x1, URZ ;  /* 0x000000010e1c7899 */ /* 0x000fe2000800063f */
[----:B------:R-:W1:Y:S01]  /*12e90*/  LDC.U8 R7, c[0x0][0x2d8] ;  /* 0x0000b600ff077b82 */ /* 0x000e620000000000 */
[C---:B------:R-:W-:Y:S01]  /*12ea0*/  LEA R245, P0, R244.reuse, c[0x0][0x170], 0x1 ;  /* 0x00005c00f4f57a11 */ /* 0x040fe200078008ff */
[----:B------:R2:W-:Y:S01]  /*12eb0*/  STL.64 [R1+0x80], R4 ;  /* 0x0000800401007387 */ /* 0x0005e20000100a00 */
[----:B------:R-:W-:Y:S01]  /*12ec0*/  LOP3.LUT R248, R5, R13, RZ, 0x3c, !PT ;  /* 0x0000000d05f87212 */ /* 0x000fe200078e3cff */
[----:B------:R-:W-:Y:S01]  /*12ed0*/  USHF.L.U64.HI UR14, UR14, 0x1, UR4 ;  /* 0x000000010e0e7899 */ /* 0x000fe20008010204 */
[----:B------:R-:W-:Y:S01]  /*12ee0*/  LEA.HI.X R244, R244, c[0x0][0x174], R2, 0x1, P0 ;  /* 0x00005d00f4f47a11 */ /* 0x000fe200000f0c02 */
[----:B------:R-:W-:Y:S01]  /*12ef0*/  IMAD.MOV.U32 R2, RZ, RZ, R133 ;  /* 0x000000ffff027224 */ /* 0x000fe200078e0085 */
[C---:B------:R-:W-:Y:S01]  /*12f00*/  IADD3 R240, P1, R236.reuse, 0x20, RZ ;  /* 0x00000020ecf07810 */ /* 0x040fe20007f3e0ff */
[----:B------:R-:W-:Y:S01]  /*12f10*/  UMOV UR29, URZ ;  /* 0x0000003f001d7c82 */ /* 0x000fe20008000000 */
[----:B------:R-:W-:Y:S01]  /*12f20*/  IADD3 R238, P0, R236, 0x30, RZ ;  /* 0x00000030ecee7810 */ /* 0x000fe20007f1e0ff */
[----:B--2---:R-:W-:-:S02]  /*12f30*/  IMAD.MOV.U32 R4, RZ, RZ, R8 ;  /* 0x000000ffff047224 */ /* 0x004fc400078e0008 */
[----:B------:R-:W-:Y:S01]  /*12f40*/  IMAD.MOV.U32 R5, RZ, RZ, R11 ;  /* 0x000000ffff057224 */ /* 0x000fe200078e000b */
[----:B------:R-:W-:Y:S01]  /*12f50*/  ISETP.GE.AND P4, PT, R15, c[0x0][0x220], PT ;  /* 0x000088000f007a0c */ /* 0x000fe20003f86270 */
[--C-:B------:R-:W-:Y:S01]  /*12f60*/  IMAD.X R241, RZ, RZ, R237.reuse, P1 ;  /* 0x000000fffff17224 */ /* 0x100fe200008e06ed */
[----:B------:R-:W-:Y:S01]  /*12f70*/  ISETP.GE.AND P2, PT, R14, c[0x0][0x220], PT ;  /* 0x000088000e007a0c */ /* 0x000fe20003f46270 */
[----:B------:R-:W-:Y:S01]  /*12f80*/  IMAD.X R239, RZ, RZ, R237, P0 ;  /* 0x000000ffffef7224 */ /* 0x000fe200000e06ed */
[----:B------:R2:W-:Y:S01]  /*12f90*/  STL.64 [R1+0x90], R4 ;  /* 0x0000900401007387 */ /* 0x0005e20000100a00 */
[----:B-1----:R-:W-:Y:S01]  /*12fa0*/  PRMT R0, R7, 0x7054, R7 ;  /* 0x0000705407007816 */ /* 0x002fe20000000007 */
[----:B------:R-:W-:Y:S01]  /*12fb0*/  IMAD.WIDE.U32 R248, R248, -0x2daee0ad, RZ ;  /* 0xd2511f53f8f87825 */ /* 0x000fe200078e00ff */
[----:B------:R-:W-:Y:S05]  /*12fc0*/  BRA `(.L_x_1230) ;  /* 0x000006e000007947 */ /* 0x000fea0003800000 */
.L_x_1232:
        /* <DEDUP_REMOVED lines=110> */
.L_x_1230:
        /* <DEDUP_REMOVED lines=387> */
.L_x_1231:
[----:B-1----:R-:W1:Y:S01]  /*14ee0*/  S2R R132, SR_TID.X ;  /* 0x0000000000847919 */ /* 0x002e620000002100 */
[----:B------:R-:W-:Y:S01]  /*14ef0*/  IMAD.U32 R0, RZ, RZ, UR8 ;  /* 0x00000008ff007e24 */ /* 0x000fe2000f8e00ff */
[----:B------:R-:W-:Y:S01]  /*14f00*/  USHF.L.U32 UR36, UR8, 0x1, URZ ;  /* 0x0000000108247899 */ /* 0x000fe2000800063f */
[----:B------:R-:W-:Y:S01]  /*14f10*/  P2R R234, PR, RZ, 0x8 ;  /* 0x00000008ffea7803 */ /* 0x000fe20000000000 */
[----:B------:R-:W-:Y:S01]  /*14f20*/  UIADD3 UR4, UR25, -0x4498517b, URZ ;  /* 0xbb67ae8519047890 */ /* 0x000fe2000fffe03f */
[----:B------:R-:W-:Y:S01]  /*14f30*/  P2R R235, PR, RZ, 0x4 ;  /* 0x00000004ffeb7803 */ /* 0x000fe20000000000 */
[----:B------:R-:W-:Y:S02]  /*14f40*/  ULOP3.LUT UR5, UR36, UR25, URZ, 0x3c, !UPT ;  /* 0x0000001924057292 */ /* 0x000fe4000f8e3c3f */
[----:B------:R-:W2:Y:S01]  /*14f50*/  LDL.LU R174, [R1+0x8c] ;  /* 0x00008c0001ae7983 */ /* 0x000ea20000300800 */
[----:B------:R-:W-:Y:S02]  /*14f60*/  UIADD3 UR33, UR24, -0x61c88647, URZ ;  /* 0x9e3779b918217890 */ /* 0x000fe4000fffe03f */
[----:B------:R-:W-:Y:S02]  /*14f70*/  UIADD3 UR30, UR24, 0x3c6ef372, URZ ;  /* 0x3c6ef372181e7890 */ /* 0x000fe4000fffe03f */
[----:B------:R-:W-:Y:S02]  /*14f80*/  UIADD3 UR35, UR25, 0x76cf5d0a, URZ ;  /* 0x76cf5d0a19237890 */ /* 0x000fe4000fffe03f */
[----:B------:R-:W-:Y:S02]  /*14f90*/  UIADD3 UR34, UR25, 0x32370b8f, URZ ;  /* 0x32370b8f19227890 */ /* 0x000fe4000fffe03f */
[----:B------:R-:W-:Y:S02]  /*14fa0*/  UIADD3 UR32, UR24, -0x255992d5, URZ ;  /* 0xdaa66d2b18207890 */ /* 0x000fe4000fffe03f */
[----:B------:R-:W-:Y:S02]  /*14fb0*/  UIADD3 UR7, UR25, -0x126145ec, URZ ;  /* 0xed9eba1419077890 */ /* 0x000fe4000fffe03f */
[----:B------:R-:W-:Y:S02]  /*14fc0*/  UIADD3 UR31, UR24, 0x78dde6e4, URZ ;  /* 0x78dde6e4181f7890 */ /* 0x000fe4000fffe03f */
[----:B------:R-:W-:Y:S02]  /*14fd0*/  UIADD3 UR36, UR36, 0x1, URZ ;  /* 0x0000000124247890 */ /* 0x000fe4000fffe03f */
[----:B------:R-:W-:Y:S02]  /*14fe0*/  UISETP.GT.AND UP0, UPT, UR8, UR11, UPT ;  /* 0x0000000b0800728c */ /* 0x000fe4000bf04270 */
[----:B------:R-:W-:Y:S02]  /*14ff0*/  ULOP3.LUT UR36, UR36, UR25, URZ, 0x3c, !UPT ;  /* 0x0000001924247292 */ /* 0x000fe4000f8e3c3f */
[----:B------:R-:W-:Y:S01]  /*15000*/  UIADD3 UR29, UR29, 0x1, URZ ;  /* 0x000000011d1d7890 */ /* 0x000fe2000fffe03f */
[----:B-1----:R-:W-:Y:S05]  /*15010*/  IMAD.SHL.U32 R132, R132, 0x2, RZ ;  /* 0x0000000284847824 */ /* 0x002fea00078e00ff */
[----:B------:R-:W-:Y:S05]  /*15020*/  LOP3.LUT R132, R132, 0x6, RZ, 0xc0, !PT ;  /* 0x0000000684847812 */ /* 0x000fea00078ec0ff */
[----:B------:R-:W-:Y:S04]  /*15030*/  IMAD R0, R0, 0x40, R132 ;  /* 0x0000004000007824 */ /* 0x000fe800078e0284 */
[--C-:B------:R-:W-:Y:S01]  /*15040*/  IMAD.IADD R132, R209, 0x1, -R0.reuse ;  /* 0x00000001d1847824 */ /* 0x100fe200078e0a00 */
[CC--:B------:R-:W-:Y:S04]  /*15050*/  ISETP.GE.AND P1, PT, R0.reuse, R217.reuse, PT ;  /* 0x000000d90000720c */ /* 0x0c0fe80003f26270 */
[----:B------:R-:W-:Y:S02]  /*15060*/  IABS R132, R132 ;  /* 0x0000008400847213 */ /* 0x000fe40000000000 */
[----:B------:R-:W-:Y:S02]  /*15070*/  ISETP.GE.OR P1, PT, R0, R220, !P1 ;  /* 0x000000dc0000720c */ /* 0x000fe40004f26670 */
[----:B------:R1:W3:Y:S02]  /*15080*/  I2F R135, R132 ;  /* 0x0000008400877306 */ /* 0x0002e40000201400 */
[----:B-1----:R-:W-:Y:S02]  /*15090*/  IMAD.IADD R132, R218, 0x1, -R0 ;  /* 0x00000001da847824 */ /* 0x002fe400078e0a00 */
[----:B---3--:R-:W-:Y:S03]  /*150a0*/  FFMA.FTZ R4, R135, -UR17, R4 ;  /* 0x8000001187047c23 */ /* 0x008fe60008010004 */
[----:B------:R-:W-:Y:S02]  /*150b0*/  IABS R133, R132 ;  /* 0x0000008400857213 */ /* 0x000fe40000000000 */
[----:B------:R-:W-:Y:S03]  /*150c0*/  IADD3 R132, R0, 0x1, RZ ;  /* 0x0000000100847810 */ /* 0x000fe60007ffe0ff */
[----:B------:R-:W-:Y:S01]  /*150d0*/  IMAD.MOV.U32 R134, RZ, RZ, R133 ;  /* 0x000000ffff867224 */ /* 0x000fe200078e0085 */
[C---:B------:R-:W-:Y:S01]  /*150e0*/  ISETP.GE.AND P0, PT, R132.reuse, R216, PT ;  /* 0x000000d88400720c */ /* 0x040fe20003f06270 */
[----:B------:R-:W-:Y:S01]  /*150f0*/  IMAD.IADD R133, R209, 0x1, -R132 ;  /* 0x00000001d1857824 */ /* 0x000fe200078e0a84 */
[C---:B------:R-:W-:Y:S01]  /*15100*/  ISETP.GE.AND P6, PT, R132.reuse, R217, PT ;  /* 0x000000d98400720c */ /* 0x040fe20003fc6270 */
[----:B------:R-:W1:Y:S01]  /*15110*/  I2F R135, R134 ;  /* 0x0000008600877306 */ /* 0x000e620000201400 */
[C---:B------:R-:W-:Y:S02]  /*15120*/  ISETP.GE.OR P0, PT, R132.reuse, R219, !P0 ;  /* 0x000000db8400720c */ /* 0x040fe40004706670 */
[----:B------:R-:W-:Y:S02]  /*15130*/  IABS R133, R133 ;  /* 0x0000008500857213 */ /* 0x000fe40000000000 */
[----:B------:R-:W-:Y:S05]  /*15140*/  ISETP.GE.OR P6, PT, R132, R220, !P6 ;  /* 0x000000dc8400720c */ /* 0x000fea00077c6670 */
[----:B------:R3:W4:Y:S01]  /*15150*/  I2F R134, R133 ;  /* 0x0000008500867306 */ /* 0x0007220000201400 */
[----:B-1----:R-:W-:Y:S02]  /*15160*/  FFMA.FTZ R6, R135, -UR17, R6 ;  /* 0x8000001187067c23 */ /* 0x002fe40008010006 */
[----:B------:R-:W-:Y:S01]  /*15170*/  IMAD.IADD R135, R218, 0x1, -R132 ;  /* 0x00000001da877824 */ /* 0x000fe200078e0a84 */
[----:B---3--:R-:W-:Y:S01]  /*15180*/  IADD3 R133, R0, 0x8, RZ ;  /* 0x0000000800857810 */ /* 0x008fe20007ffe0ff */
[----:B----4-:R-:W-:Y:S04]  /*15190*/  FFMA.FTZ R5, R134, -UR17, R5 ;  /* 0x8000001186057c23 */ /* 0x010fe80008010005 */
[----:B------:R-:W-:Y:S01]  /*151a0*/  IMAD.IADD R134, R209, 0x1, -R133 ;  /* 0x00000001d1867824 */ /* 0x000fe200078e0a85 */
[----:B------:R-:W-:Y:S02]  /*151b0*/  FSEL R169, R5, -INF , !P6 ;  /* 0xff80000005a97808 */ /* 0x000fe40007000000 */
[C---:B------:R-:W-:Y:S02]  /*151c0*/  ISETP.GE.AND P6, PT, R133.reuse, R216, PT ;  /* 0x000000d88500720c */ /* 0x040fe40003fc6270 */
[----:B------:R-:W-:Y:S02]  /*151d0*/  IABS R134, R134 ;  /* 0x0000008600867213 */ /* 0x000fe40000000000 */
[----:B------:R-:W-:Y:S02]  /*151e0*/  ISETP.GE.OR P6, PT, R133, R219, !P6 ;  /* 0x000000db8500720c */ /* 0x000fe400077c6670 */
[----:B------:R1:W3:Y:S02]  /*151f0*/  I2F R132, R134 ;  /* 0x0000008600847306 */ /* 0x0002e40000201400 */
[----:B-1----:R-:W-:Y:S01]  /*15200*/  IABS R134, R135 ;  /* 0x0000008700867213 */ /* 0x002fe20000000000 */
[----:B---3--:R-:W-:Y:S01]  /*15210*/  FFMA.FTZ R8, R132, -UR17, R8 ;  /* 0x8000001184087c23 */ /* 0x008fe20008010008 */
[----:B------:R-:W-:Y:S02]  /*15220*/  FSEL R135, R4, -INF , !P1 ;  /* 0xff80000004877808 */ /* 0x000fe40004800000 */
[C---:B------:R-:W-:Y:S04]  /*15230*/  ISETP.GE.AND P1, PT, R0.reuse, R216, PT ;  /* 0x000000d80000720c */ /* 0x040fe80003f26270 */
[----:B------:R-:W1:Y:S01]  /*15240*/  I2F R134, R134 ;  /* 0x0000008600867306 */ /* 0x000e620000201400 */
[C---:B------:R-:W-:Y:S02]  /*15250*/  IADD3 R132, R0.reuse, 0x9, RZ ;  /* 0x0000000900847810 */ /* 0x040fe40007ffe0ff */
[----:B------:R-:W-:Y:S03]  /*15260*/  ISETP.GE.OR P1, PT, R0, R219, !P1 ;  /* 0x000000db0000720c */ /* 0x000fe60004f26670 */
[----:B------:R-:W-:Y:S05]  /*15270*/  IMAD.IADD R4, R209, 0x1, -R132 ;  /* 0x00000001d1047824 */ /* 0x000fea00078e0a84 */
[----:B------:R-:W-:Y:S06]  /*15280*/  IABS R4, R4 ;  /* 0x0000000400047213 */ /* 0x000fec0000000000 */
[----:B------:R-:W3:Y:S01]  /*15290*/  I2F R4, R4 ;  /* 0x0000000400047306 */ /* 0x000ee20000201400 */
[----:B-1----:R-:W-:Y:S01]  /*152a0*/  FFMA.FTZ R7, R134, -UR17, R7 ;  /* 0x8000001186077c23 */ /* 0x002fe20008010007 */
[----:B------:R-:W-:Y:S02]  /*152b0*/  FSEL R134, R6, -INF , !P1 ;  /* 0xff80000006867808 */ /* 0x000fe40004800000 */
[C---:B------:R-:W-:Y:S04]  /*152c0*/  ISETP.GE.AND P1, PT, R133.reuse, R217, PT ;  /* 0x000000d98500720c */ /* 0x040fe80003f26270 */
[----:B------:R-:W-:Y:S01]  /*152d0*/  ISETP.GE.OR P1, PT, R133, R220, !P1 ;  /* 0x000000dc8500720c */ /* 0x000fe20004f26670 */
[----:B------:R-:W-:Y:S03]  /*152e0*/  IMAD.IADD R133, R218, 0x1, -R133 ;  /* 0x00000001da857824 */ /* 0x000fe600078e0a85 */
[----:B------:R-:W-:Y:S02]  /*152f0*/  FSEL R168, R8, -INF , !P1 ;  /* 0xff80000008a87808 */ /* 0x000fe40004800000 */
[----:B------:R-:W-:Y:S02]  /*15300*/  IABS R5, R133 ;  /* 0x0000008500057213 */ /* 0x000fe40000000000 */
[----:B------:R-:W-:Y:S01]  /*15310*/  FSEL R8, R7, -INF , !P0 ;  /* 0xff80000007087808 */ /* 0x000fe20004000000 */
[----:B---3--:R-:W-:Y:S01]  /*15320*/  FFMA.FTZ R9, R4, -UR17, R9 ;  /* 0x8000001104097c23 */ /* 0x008fe20008010009 */
[----:B------:R-:W-:Y:S02]  /*15330*/  IADD3 R4, R0, 0x10, RZ ;  /* 0x0000001000047810 */ /* 0x000fe40007ffe0ff */
[----:B------:R-:W1:Y:S01]  /*15340*/  I2F R5, R5 ;  /* 0x0000000500057306 */ /* 0x000e620000201400 */
[C---:B------:R-:W-:Y:S02]  /*15350*/  ISETP.GE.AND P1, PT, R132.reuse, R217, PT ;  /* 0x000000d98400720c */ /* 0x040fe40003f26270 */
[----:B------:R-:W-:Y:S01]  /*15360*/  ISETP.GE.AND P0, PT, R132, R216, PT ;  /* 0x000000d88400720c */ /* 0x000fe20003f06270 */
[----:B------:R-:W-:Y:S01]  /*15370*/  IMAD.IADD R7, R218, 0x1, -R4 ;  /* 0x00000001da077824 */ /* 0x000fe200078e0a04 */
[C---:B------:R-:W-:Y:S02]  /*15380*/  ISETP.GE.OR P1, PT, R132.reuse, R220, !P1 ;  /* 0x000000dc8400720c */ /* 0x040fe40004f26670 */
[----:B------:R-:W-:Y:S01]  /*15390*/  ISETP.GE.OR P0, PT, R132, R219, !P0 ;  /* 0x000000db8400720c */ /* 0x000fe20004706670 */
[----:B------:R-:W-:Y:S01]  /*153a0*/  IMAD.IADD R132, R218, 0x1, -R132 ;  /* 0x00000001da847824 */ /* 0x000fe200078e0a84 */
[----:B------:R-:W-:Y:S02]  /*153b0*/  FSEL R9, R9, -INF , !P1 ;  /* 0xff80000009097808 */ /* 0x000fe40004800000 */
[C---:B------:R-:W-:Y:S02]  /*153c0*/  ISETP.GE.AND P1, PT, R4.reuse, R217, PT ;  /* 0x000000d90400720c */ /* 0x040fe40003f26270 */
[----:B------:R-:W-:Y:S02]  /*153d0*/  IABS R6, R132 ;  /* 0x0000008400067213 */ /* 0x000fe40000000000 */
[----:B------:R-:W-:Y:S04]  /*153e0*/  ISETP.GE.OR P1, PT, R4, R220, !P1 ;  /* 0x000000dc0400720c */ /* 0x000fe80004f26670 */
[----:B------:R-:W3:Y:S01]  /*153f0*/  I2F R6, R6 ;  /* 0x0000000600067306 */ /* 0x000ee20000201400 */
[----:B-1----:R-:W-:Y:S02]  /*15400*/  FFMA.FTZ R10, R5, -UR17, R10 ;  /* 0x80000011050a7c23 */ /* 0x002fe4000801000a */
[----:B------:R-:W-:Y:S03]  /*15410*/  IMAD.IADD R5, R209, 0x1, -R4 ;  /* 0x00000001d1057824 */ /* 0x000fe600078e0a04 */
[----:B------:R-:W-:Y:S02]  /*15420*/  FSEL R10, R10, -INF , !P6 ;  /* 0xff8000000a0a7808 */ /* 0x000fe40007000000 */
[----:B------:R-:W-:Y:S02]  /*15430*/  IABS R5, R5 ;  /* 0x0000000500057213 */ /* 0x000fe40000000000 */
[CC--:B------:R-:W-:Y:S04]  /*15440*/  ISETP.GE.AND P6, PT, R4.reuse, R216.reuse, PT ;  /* 0x000000d80400720c */ /* 0x0c0fe80003fc6270 */
[----:B------:R-:W1:Y:S01]  /*15450*/  I2F R5, R5 ;  /* 0x0000000500057306 */ /* 0x000e620000201400 */
[----:B------:R-:W-:Y:S01]  /*15460*/  ISETP.GE.OR P6, PT, R4, R219, !P6 ;  /* 0x000000db0400720c */ /* 0x000fe200077c6670 */
[----:B---3--:R-:W-:Y:S05]  /*15470*/  FFMA.FTZ R11, R6, -UR17, R11 ;  /* 0x80000011060b7c23 */ /* 0x008fea000801000b */
[----:B------:R-:W-:Y:S01]  /*15480*/  FSEL R11, R11, -INF , !P0 ;  /* 0xff8000000b0b7808 */ /* 0x000fe20004000000 */
[----:B-1----:R-:W-:Y:S01]  /*15490*/  FFMA.FTZ R12, R5, -UR17, R12 ;  /* 0x80000011050c7c23 */ /* 0x002fe2000801000c */
[----:B------:R-:W-:Y:S04]  /*154a0*/  IADD3 R5, R0, 0x11, RZ ;  /* 0x0000001100057810 */ /* 0x000fe80007ffe0ff */
[----:B------:R-:W-:Y:S01]  /*154b0*/  FSEL R12, R12, -INF , !P1 ;  /* 0xff8000000c0c7808 */ /* 0x000fe20004800000 */
[----:B------:R-:W-:Y:S01]  /*154c0*/  IMAD.IADD R6, R209, 0x1, -R5 ;  /* 0x00000001d1067824 */ /* 0x000fe200078e0a05 */
[C---:B------:R-:W-:Y:S02]  /*154d0*/  ISETP.GE.AND P1, PT, R5.reuse, R217, PT ;  /* 0x000000d90500720c */ /* 0x040fe40003f26270 */
[C---:B------:R-:W-:Y:S02]  /*154e0*/  ISETP.GE.AND P0, PT, R5.reuse, R216, PT ;  /* 0x000000d80500720c */ /* 0x040fe40003f06270 */
[----:B------:R-:W-:Y:S02]  /*154f0*/  IABS R6, R6 ;  /* 0x0000000600067213 */ /* 0x000fe40000000000 */
[CC--:B------:R-:W-:Y:S02]  /*15500*/  ISETP.GE.OR P1, PT, R5.reuse, R220.reuse, !P1 ;  /* 0x000000dc0500720c */ /* 0x0c0fe40004f26670 */
[----:B------:R1:W3:Y:S01]  /*15510*/  I2F R4, R6 ;  /* 0x0000000600047306 */ /* 0x0002e20000201400 */
[----:B------:R-:W-:Y:S02]  /*15520*/  ISETP.GE.OR P0, PT, R5, R219, !P0 ;  /* 0x000000db0500720c */ /* 0x000fe40004706670 */
[----:B-1----:R-:W-:Y:S01]  /*15530*/  IABS R6, R7 ;  /* 0x0000000700067213 */ /* 0x002fe20000000000 */
[----:B---3--:R-:W-:Y:S01]  /*15540*/  FFMA.FTZ R13, R4, -UR17, R13 ;  /* 0x80000011040d7c23 */ /* 0x008fe2000801000d */
[----:B------:R-:W-:Y:S01]  /*15550*/  IADD3 R4, R0, 0x18, RZ ;  /* 0x0000001800047810 */ /* 0x000fe20007ffe0ff */
[----:B------:R-:W-:Y:S04]  /*15560*/  IMAD.IADD R7, R218, 0x1, -R5 ;  /* 0x00000001da077824 */ /* 0x000fe800078e0a05 */
[----:B------:R-:W1:Y:S01]  /*15570*/  I2F R6, R6 ;  /* 0x0000000600067306 */ /* 0x000e620000201400 */
[----:B------:R-:W-:Y:S02]  /*15580*/  FSEL R13, R13, -INF , !P1 ;  /* 0xff8000000d0d7808 */ /* 0x000fe40004800000 */
[C---:B------:R-:W-:Y:S04]  /*15590*/  ISETP.GE.AND P1, PT, R4.reuse, R217, PT ;  /* 0x000000d90400720c */ /* 0x040fe80003f26270 */
[----:B------:R-:W-:Y:S01]  /*155a0*/  ISETP.GE.OR P1, PT, R4, R220, !P1 ;  /* 0x000000dc0400720c */ /* 0x000fe20004f26670 */
[----:B-1----:R-:W-:Y:S02]  /*155b0*/  FFMA.FTZ R14, R6, -UR17, R14 ;  /* 0x80000011060e7c23 */ /* 0x002fe4000801000e */
[----:B------:R-:W-:Y:S03]  /*155c0*/  IMAD.IADD R6, R209, 0x1, -R4 ;  /* 0x00000001d1067824 */ /* 0x000fe600078e0a04 */
[----:B------:R-:W-:Y:S02]  /*155d0*/  FSEL R14, R14, -INF , !P6 ;  /* 0xff8000000e0e7808 */ /* 0x000fe40007000000 */
[----:B------:R-:W-:Y:S02]  /*155e0*/  IABS R6, R6 ;  /* 0x0000000600067213 */ /* 0x000fe40000000000 */
[C---:B------:R-:W-:Y:S02]  /*155f0*/  ISETP.GE.AND P6, PT, R4.reuse, R216, PT ;  /* 0x000000d80400720c */ /* 0x040fe40003fc6270 */
[----:B------:R1:W3:Y:S02]  /*15600*/  I2F R5, R6 ;  /* 0x0000000600057306 */ /* 0x0002e40000201400 */
[----:B------:R-:W-:Y:S02]  /*15610*/  ISETP.GE.OR P6, PT, R4, R219, !P6 ;  /* 0x000000db0400720c */ /* 0x000fe400077c6670 */
[----:B-1----:R-:W-:Y:S01]  /*15620*/  IABS R6, R7 ;  /* 0x0000000700067213 */ /* 0x002fe20000000000 */
[----:B---3--:R-:W-:Y:S01]  /*15630*/  FFMA.FTZ R16, R5, -UR17, R16 ;  /* 0x8000001105107c23 */ /* 0x008fe20008010010 */
[----:B------:R-:W-:Y:S01]  /*15640*/  IADD3 R5, R0, 0x19, RZ ;  /* 0x0000001900057810 */ /* 0x000fe20007ffe0ff */
[----:B------:R-:W-:Y:S03]  /*15650*/  IMAD.IADD R7, R218, 0x1, -R4 ;  /* 0x00000001da077824 */ /* 0x000fe600078e0a04 */
        /* <DEDUP_REMOVED lines=95> */
[--C-:B------:R-:W-:Y:S03]  /*15c50*/  IMAD.IADD R6, R209, 0x1, -R5.reuse ;  /* 0x00000001d1067824 */ /* 0x100fe600078e0a05 */
[----:B------:R-:W-:Y:S02]  /*15c60*/  FSEL R27, R27, -INF , !P0 ;  /* 0xff8000001b1b7808 */ /* 0x000fe40004000000 */
[----:B------:R-:W-:Y:S02]  /*15c70*/  IABS R6, R6 ;  /* 0x0000000600067213 */ /* 0x000fe40000000000 */
[C---:B------:R-:W-:Y:S02]  /*15c80*/  ISETP.GE.AND P0, PT, R5.reuse, R216, PT ;  /* 0x000000d80500720c */ /* 0x040fe40003f06270 */
[----:B------:R1:W3:Y:S02]  /*15c90*/  I2F R4, R6 ;  /* 0x0000000600047306 */ /* 0x0002e40000201400 */
[----:B------:R-:W-:Y:S01]  /*15ca0*/  ISETP.GE.OR P0, PT, R5, R219, !P0 ;  /* 0x000000db0500720c */ /* 0x000fe20004706670 */
[----:B------:R-:W-:Y:S05]  /*15cb0*/  IMAD.IADD R5, R218, 0x1, -R5 ;  /* 0x00000001da057824 */ /* 0x000fea00078e0a05 */
[----:B------:R-:W-:Y:S02]  /*15cc0*/  IABS R5, R5 ;  /* 0x0000000500057213 */ /* 0x000fe40000000000 */
[----:B-1----:R-:W-:Y:S01]  /*15cd0*/  IABS R6, R7 ;  /* 0x0000000700067213 */ /* 0x002fe20000000000 */
[----:B---3--:R-:W-:Y:S01]  /*15ce0*/  FFMA.FTZ R29, R4, -UR17, R29 ;  /* 0x80000011041d7c23 */ /* 0x008fe2000801001d */
[C---:B------:R-:W-:Y:S02]  /*15cf0*/  IADD3 R4, R0.reuse, 0x38, RZ ;  /* 0x0000003800047810 */ /* 0x040fe40007ffe0ff */
[----:B------:R-:W-:Y:S02]  /*15d00*/  IADD3 R0, R0, 0x39, RZ ;  /* 0x0000003900007810 */ /* 0x000fe40007ffe0ff */
[----:B------:R-:W1:Y:S01]  /*15d10*/  I2F R6, R6 ;  /* 0x0000000600067306 */ /* 0x000e620000201400 */
[----:B------:R-:W-:Y:S01]  /*15d20*/  FSEL R29, R29, -INF , !P1 ;  /* 0xff8000001d1d7808 */ /* 0x000fe20004800000 */
[----:B------:R-:W-:Y:S01]  /*15d30*/  IMAD.IADD R7, R218, 0x1, -R4 ;  /* 0x00000001da077824 */ /* 0x000fe200078e0a04 */
[C---:B------:R-:W-:Y:S04]  /*15d40*/  ISETP.GE.AND P1, PT, R4.reuse, R217, PT ;  /* 0x000000d90400720c */ /* 0x040fe80003f26270 */
[----:B------:R-:W-:Y:S02]  /*15d50*/  ISETP.GE.OR P1, PT, R4, R220, !P1 ;  /* 0x000000dc0400720c */ /* 0x000fe40004f26670 */
[----:B------:R-:W-:Y:S06]  /*15d60*/  IABS R7, R7 ;  /* 0x0000000700077213 */ /* 0x000fec0000000000 */
[----:B------:R-:W3:Y:S01]  /*15d70*/  I2F R7, R7 ;  /* 0x0000000700077306 */ /* 0x000ee20000201400 */
[----:B-1----:R-:W-:Y:S02]  /*15d80*/  FFMA.FTZ R30, R6, -UR17, R30 ;  /* 0x80000011061e7c23 */ /* 0x002fe4000801001e */
[----:B------:R-:W-:Y:S03]  /*15d90*/  IMAD.IADD R6, R209, 0x1, -R4 ;  /* 0x00000001d1067824 */ /* 0x000fe600078e0a04 */
[----:B------:R-:W-:Y:S02]  /*15da0*/  FSEL R30, R30, -INF , !P6 ;  /* 0xff8000001e1e7808 */ /* 0x000fe40007000000 */
[----:B------:R-:W-:Y:S02]  /*15db0*/  IABS R6, R6 ;  /* 0x0000000600067213 */ /* 0x000fe40000000000 */
[C---:B------:R-:W-:Y:S04]  /*15dc0*/  ISETP.GE.AND P6, PT, R4.reuse, R216, PT ;  /* 0x000000d80400720c */ /* 0x040fe80003fc6270 */
[----:B------:R-:W1:Y:S01]  /*15dd0*/  I2F R6, R6 ;  /* 0x0000000600067306 */ /* 0x000e620000201400 */
[----:B------:R-:W-:Y:S01]  /*15de0*/  ISETP.GE.OR P6, PT, R4, R219, !P6 ;  /* 0x000000db0400720c */ /* 0x000fe200077c6670 */
[----:B---3--:R-:W-:Y:S02]  /*15df0*/  FFMA.FTZ R34, R7, -UR17, R34 ;  /* 0x8000001107227c23 */ /* 0x008fe40008010022 */
[----:B------:R-:W3:Y:S03]  /*15e00*/  LDL.LU R7, [R1+0x88] ;  /* 0x0000880001077983 */ /* 0x000ee60000300800 */
[----:B------:R-:W-:Y:S01]  /*15e10*/  FSEL R34, R34, -INF , !P6 ;  /* 0xff80000022227808 */ /* 0x000fe20007000000 */
[----:B-1----:R-:W-:Y:S02]  /*15e20*/  FFMA.FTZ R32, R6, -UR17, R32 ;  /* 0x8000001106207c23 */ /* 0x002fe40008010020 */
[----:B------:R-:W-:Y:S02]  /*15e30*/  IMAD.MOV.U32 R6, RZ, RZ, R5 ;  /* 0x000000ffff067224 */ /* 0x000fe400078e0005 */
[--C-:B------:R-:W-:Y:S01]  /*15e40*/  IMAD.IADD R5, R209, 0x1, -R0.reuse ;  /* 0x00000001d1057824 */ /* 0x100fe200078e0a00 */
[----:B------:R-:W-:Y:S02]  /*15e50*/  FSEL R32, R32, -INF , !P1 ;  /* 0xff80000020207808 */ /* 0x000fe40004800000 */
[C---:B------:R-:W-:Y:S01]  /*15e60*/  ISETP.GE.AND P1, PT, R0.reuse, R217, PT ;  /* 0x000000d90000720c */ /* 0x040fe20003f26270 */
[----:B------:R-:W1:Y:S01]  /*15e70*/  I2F R6, R6 ;  /* 0x0000000600067306 */ /* 0x000e620000201400 */
[----:B------:R-:W-:Y:S02]  /*15e80*/  IABS R5, R5 ;  /* 0x0000000500057213 */ /* 0x000fe40000000000 */
[----:B------:R-:W-:Y:S07]  /*15e90*/  ISETP.GE.OR P1, PT, R0, R220, !P1 ;  /* 0x000000dc0000720c */ /* 0x000fee0004f26670 */
[----:B------:R-:W4:Y:S01]  /*15ea0*/  I2F R5, R5 ;  /* 0x0000000500057306 */ /* 0x000f220000201400 */
[----:B-1----:R-:W-:Y:S05]  /*15eb0*/  FFMA.FTZ R31, R6, -UR17, R31 ;  /* 0x80000011061f7c23 */ /* 0x002fea000801001f */
[----:B------:R-:W-:Y:S02]  /*15ec0*/  FSEL R31, R31, -INF , !P0 ;  /* 0xff8000001f1f7808 */ /* 0x000fe40004000000 */
[C---:B------:R-:W-:Y:S01]  /*15ed0*/  ISETP.GE.AND P0, PT, R0.reuse, R216, PT ;  /* 0x000000d80000720c */ /* 0x040fe20003f06270 */
[----:B----4-:R-:W-:Y:S01]  /*15ee0*/  FFMA.FTZ R33, R5, -UR17, R33 ;  /* 0x8000001105217c23 */ /* 0x010fe20008010021 */
[----:B------:R-:W-:Y:S02]  /*15ef0*/  FMNMX.FTZ R5, R135, R2, !PT ;  /* 0x0000000287057209 */ /* 0x000fe40007810000 */
[----:B------:R-:W-:Y:S02]  /*15f00*/  ISETP.GE.OR P0, PT, R0, R219, !P0 ;  /* 0x000000db0000720c */ /* 0x000fe40004706670 */
[----:B------:R-:W-:Y:S02]  /*15f10*/  FMNMX.FTZ R4, R169, R5, !PT ;  /* 0x00000005a9047209 */ /* 0x000fe40007810000 */
[----:B------:R-:W-:Y:S02]  /*15f20*/  FMNMX.FTZ R5, R134, R3, !PT ;  /* 0x0000000386057209 */ /* 0x000fe40007810000 */
[----:B------:R-:W-:Y:S02]  /*15f30*/  FMNMX.FTZ R6, R168, R4, !PT ;  /* 0x00000004a8067209 */ /* 0x000fe40007810000 */
[----:B------:R-:W-:Y:S02]  /*15f40*/  FMNMX.FTZ R4, R8, R5, !PT ;  /* 0x0000000508047209 */ /* 0x000fe40007810000 */
[----:B------:R-:W-:Y:S01]  /*15f50*/  FMNMX.FTZ R5, R9, R6, !PT ;  /* 0x0000000609057209 */ /* 0x000fe20007810000 */
[----:B------:R-:W-:Y:S01]  /*15f60*/  IMAD.IADD R6, R218, 0x1, -R0 ;  /* 0x00000001da067824 */ /* 0x000fe200078e0a00 */
[----:B------:R-:W-:Y:S02]  /*15f70*/  FMNMX.FTZ R4, R10, R4, !PT ;  /* 0x000000040a047209 */ /* 0x000fe40007810000 */
[----:B------:R-:W-:Y:S02]  /*15f80*/  FMNMX.FTZ R5, R12, R5, !PT ;  /* 0x000000050c057209 */ /* 0x000fe40007810000 */
[----:B------:R-:W-:Y:S02]  /*15f90*/  FMNMX.FTZ R4, R11, R4, !PT ;  /* 0x000000040b047209 */ /* 0x000fe40007810000 */
[----:B------:R-:W-:Y:S02]  /*15fa0*/  FMNMX.FTZ R5, R13, R5, !PT ;  /* 0x000000050d057209 */ /* 0x000fe40007810000 */
[----:B------:R-:W-:Y:S02]  /*15fb0*/  FMNMX.FTZ R0, R14, R4, !PT ;  /* 0x000000040e007209 */ /* 0x000fe40007810000 */
[----:B------:R-:W-:Y:S02]  /*15fc0*/  FMNMX.FTZ R4, R16, R5, !PT ;  /* 0x0000000510047209 */ /* 0x000fe40007810000 */
[----:B------:R-:W-:Y:S02]  /*15fd0*/  FMNMX.FTZ R0, R15, R0, !PT ;  /* 0x000000000f007209 */ /* 0x000fe40007810000 */
[----:B------:R-:W-:Y:S02]  /*15fe0*/  IABS R5, R6 ;  /* 0x0000000600057213 */ /* 0x000fe40000000000 */
[----:B------:R-:W-:Y:S02]  /*15ff0*/  FMNMX.FTZ R4, R17, R4, !PT ;  /* 0x0000000411047209 */ /* 0x000fe40007810000 */
[----:B------:R-:W-:Y:S02]  /*16000*/  FMNMX.FTZ R0, R18, R0, !PT ;  /* 0x0000000012007209 */ /* 0x000fe40007810000 */
[----:B------:R-:W-:Y:S01]  /*16010*/  FMNMX.FTZ R4, R20, R4, !PT ;  /* 0x0000000414047209 */ /* 0x000fe20007810000 */
        /* <DEDUP_REMOVED lines=12> */
[----:B------:R-:W-:Y:S01]  /*160e0*/  FSEL R33, R33, -INF , !P1 ;  /* 0xff80000021217808 */ /* 0x000fe20004800000 */
[----:B-1----:R-:W-:Y:S01]  /*160f0*/  FFMA.FTZ R35, R5, -UR17, R35 ;  /* 0x8000001105237c23 */ /* 0x002fe20008010023 */
[----:B------:R-:W-:Y:S02]  /*16100*/  FMNMX.FTZ R133, R32, R4, !PT ;  /* 0x0000000420857209 */ /* 0x000fe40007810000 */
[----:B------:R-:W-:Y:S02]  /*16110*/  FMNMX.FTZ R0, R31, R0, !PT ;  /* 0x000000001f007209 */ /* 0x000fe40007810000 */
[----:B------:R-:W-:Y:S02]  /*16120*/  FMNMX.FTZ R133, R33, R133, !PT ;  /* 0x0000008521857209 */ /* 0x000fe40007810000 */
[----:B------:R-:W-:Y:S02]  /*16130*/  FSEL R35, R35, -INF , !P0 ;  /* 0xff80000023237808 */ /* 0x000fe40004000000 */
[----:B------:R-:W-:Y:S01]  /*16140*/  FMNMX.FTZ R132, R34, R0, !PT ;  /* 0x0000000022847209 */ /* 0x000fe20007810000 */
[----:B------:R-:W1:Y:S03]  /*16150*/  SHFL.BFLY PT, R4, R133, 0x2, 0x1f ;  /* 0x0c401f0085047f89 */ /* 0x000e6600000e0000 */
[----:B------:R-:W-:Y:S05]  /*16160*/  FMNMX.FTZ R132, R35, R132, !PT ;  /* 0x0000008423847209 */ /* 0x000fea0007810000 */
[----:B------:R-:W4:Y:S01]  /*16170*/  SHFL.BFLY PT, R0, R132, 0x2, 0x1f ;  /* 0x0c401f0084007f89 */ /* 0x000f2200000e0000 */
[----:B-1----:R-:W-:Y:S07]  /*16180*/  FMNMX.FTZ R133, R133, R4, !PT ;  /* 0x0000000485857209 */ /* 0x002fee0007810000 */
[----:B------:R-:W1:Y:S01]  /*16190*/  SHFL.BFLY PT, R4, R133, 0x1, 0x1f ;  /* 0x0c201f0085047f89 */ /* 0x000e6200000e0000 */
[----:B----4-:R-:W-:Y:S07]  /*161a0*/  FMNMX.FTZ R132, R132, R0, !PT ;  /* 0x0000000084847209 */ /* 0x010fee0007810000 */
[----:B------:R-:W4:Y:S01]  /*161b0*/  SHFL.BFLY PT, R0, R132, 0x1, 0x1f ;  /* 0x0c201f0084007f89 */ /* 0x000f2200000e0000 */
[----:B-1----:R-:W-:Y:S04]  /*161c0*/  FMNMX.FTZ R133, R133, R4, !PT ;  /* 0x0000000485857209 */ /* 0x002fe80007810000 */
[C---:B------:R-:W-:Y:S01]  /*161d0*/  FSETP.NEU.FTZ.AND P1, PT, R133.reuse, -INF , PT ;  /* 0xff8000008500780b */ /* 0x040fe20003f3d000 */
[C---:B------:R-:W-:Y:S01]  /*161e0*/  FMUL.FTZ R5, R133.reuse, c[0x0][0x23c] ;  /* 0x00008f0085057a20 */ /* 0x040fe20000410000 */
[----:B----4-:R-:W-:Y:S02]  /*161f0*/  FMNMX.FTZ R132, R132, R0, !PT ;  /* 0x0000000084847209 */ /* 0x010fe40007810000 */
[----:B------:R-:W-:Y:S02]  /*16200*/  FSEL R0, R133, RZ, P1 ;  /* 0x000000ff85007208 */ /* 0x000fe40000800000 */
[C---:B------:R-:W-:Y:S01]  /*16210*/  FSETP.NEU.FTZ.AND P0, PT, R132.reuse, -INF , PT ;  /* 0xff8000008400780b */ /* 0x040fe20003f1d000 */
[----:B------:R-:W-:Y:S01]  /*16220*/  FMUL.FTZ R4, R132, c[0x0][0x23c] ;  /* 0x00008f0084047a20 */ /* 0x000fe20000410000 */
[----:B------:R-:W-:Y:S01]  /*16230*/  FSEL R5, R5, RZ, P1 ;  /* 0x000000ff05057208 */ /* 0x000fe20000800000 */
[----:B------:R-:W-:Y:S01]  /*16240*/  FADD.FTZ R2, -R0, R2 ;  /* 0x0000000200027221 */ /* 0x000fe20000010100 */
[----:B------:R-:W-:Y:S02]  /*16250*/  FSEL R0, R132, RZ, P0 ;  /* 0x000000ff84007208 */ /* 0x000fe40000000000 */
[----:B------:R-:W-:Y:S01]  /*16260*/  FSEL R4, R4, RZ, P0 ;  /* 0x000000ff04047208 */ /* 0x000fe20000000000 */
[----:B------:R-:W-:Y:S02]  /*16270*/  FFMA.FTZ R6, R169, c[0x0][0x23c], -R5 ;  /* 0x00008f00a9067a23 */ /* 0x000fe40000010805 */
[----:B------:R-:W-:Y:S02]  /*16280*/  FADD.FTZ R3, -R0, R3 ;  /* 0x0000000300037221 */ /* 0x000fe40000010100 */
[--C-:B------:R-:W-:Y:S02]  /*16290*/  FFMA.FTZ R0, R135, c[0x0][0x23c], -R5.reuse ;  /* 0x00008f0087007a23 */ /* 0x100fe40000010805 */
[--C-:B------:R-:W-:Y:S02]  /*162a0*/  FFMA.FTZ R176, R13, c[0x0][0x23c], -R5.reuse ;  /* 0x00008f000db07a23 */ /* 0x100fe40000010805 */
[----:B------:R1:W-:Y:S01]  /*162b0*/  MUFU.EX2 R135, R0 ;  /* 0x0000000000877308 */ /* 0x0003e20000000800 */
[--C-:B------:R-:W-:Y:S02]  /*162c0*/  FFMA.FTZ R179, R16, c[0x0][0x23c], -R5.reuse ;  /* 0x00008f0010b37a23 */ /* 0x100fe40000010805 */
        /* <DEDUP_REMOVED lines=11> */
[--C-:B-1----:R-:W-:Y:S02]  /*16380*/  FFMA.FTZ R0, R134, c[0x0][0x23c], -R4.reuse ;  /* 0x00008f0086007a23 */ /* 0x102fe40000010804 */
        /* <DEDUP_REMOVED lines=11> */
[--C-:B------:R-:W-:Y:S02]  /*16440*/  FFMA.FTZ R232, R35, c[0x0][0x23c], -R4.reuse ;  /* 0x00008f0023e87a23 */ /* 0x100fe40000010804 */
[--C-:B-1----:R-:W-:Y:S02]  /*16450*/  FFMA.FTZ R6, R12, c[0x0][0x23c], -R5.reuse ;  /* 0x00008f000c067a23 */ /* 0x102fe40000010805 */
[--C-:B----4-:R-:W-:Y:S04]  /*16460*/  FFMA.FTZ R0, R8, c[0x0][0x23c], -R4.reuse ;  /* 0x00008f0008007a23 */ /* 0x110fe80000010804 */
[----:B------:R1:W-:Y:S02]  /*16470*/  MUFU.EX2 R170, R0 ;  /* 0x0000000000aa7308 */ /* 0x0003e40000000800 */
[--C-:B-1----:R-:W-:Y:S08]  /*16480*/  FFMA.FTZ R0, R168, c[0x0][0x23c], -R5.reuse ;  /* 0x00008f00a8007a23 */ /* 0x102ff00000010805 */
[----:B------:R1:W-:Y:S02]  /*16490*/  MUFU.EX2 R173, R0 ;  /* 0x0000000000ad7308 */ /* 0x0003e40000000800 */
[----:B-1----:R-:W-:Y:S08]  /*164a0*/  FFMA.FTZ R0, R9, c[0x0][0x23c], -R5 ;  /* 0x00008f0009007a23 */ /* 0x002ff00000010805 */
[----:B------:R1:W-:Y:S02]  /*164b0*/  MUFU.EX2 R172, R0 ;  /* 0x0000000000ac7308 */ /* 0x0003e40000000800 */
[----:B-1----:R-:W-:Y:S02]  /*164c0*/  FMUL.FTZ R0, R2, c[0x0][0x23c] ;  /* 0x00008f0002007a20 */ /* 0x002fe40000410000 */
[--C-:B------:R-:W-:Y:S06]  /*164d0*/  FFMA.FTZ R2, R10, c[0x0][0x23c], -R4.reuse ;  /* 0x00008f000a027a23 */ /* 0x100fec0000010804 */
[----:B------:R1:W-:Y:S10]  /*164e0*/  MUFU.EX2 R169, R2 ;  /* 0x0000000200a97308 */ /* 0x0003f40000000800 */
[----:B------:R-:W4:Y:S01]  /*164f0*/  MUFU.EX2 R0, R0 ;  /* 0x0000000000007308 */ /* 0x000f220000000800 */
[----:B-1----:R-:W-:Y:S09]  /*16500*/  FFMA.FTZ R2, R11, c[0x0][0x23c], -R4 ;  /* 0x00008f000b027a23 */ /* 0x002ff20000010804 */
[----:B------:R1:W-:Y:S01]  /*16510*/  MUFU.EX2 R168, R2 ;  /* 0x0000000200a87308 */ /* 0x0003e20000000800 */
[C---:B----4-:R-:W-:Y:S02]  /*16520*/  FMUL.FTZ R8, R0.reuse, R160 ;  /* 0x000000a000087220 */ /* 0x050fe40000410000 */
[C---:B------:R-:W-:Y:S01]  /*16530*/  FMUL.FTZ R21, R0.reuse, R149 ;  /* 0x0000009500157220 */ /* 0x040fe20000410000 */
[----:B------:R4:W5:Y:S01]  /*16540*/  LDL.S16 R160, [R1+0x74] ;  /* 0x0000740001a07983 */ /* 0x0009620000100600 */
[C---:B--2---:R-:W-:Y:S02]  /*16550*/  FFMA.FTZ R174, R0.reuse, R174, R135 ;  /* 0x000000ae00ae7223 */ /* 0x044fe40000010087 */
[C---:B------:R-:W-:Y:S01]  /*16560*/  FMUL.FTZ R4, R0.reuse, R164 ;  /* 0x000000a400047220 */ /* 0x040fe20000410000 */
[----:B------:R4:W2:Y:S01]  /*16570*/  LDL.S16 R149, [R1+0x70] ;  /* 0x0000700001957983 */ /* 0x0008a20000100600 */
[C---:B------:R-:W-:Y:S02]  /*16580*/  FMUL.FTZ R5, R0.reuse, R165 ;  /* 0x000000a500057220 */ /* 0x040fe40000410000 */
[C---:B------:R-:W-:Y:S02]  /*16590*/  FMUL.FTZ R9, R0.reuse, R161 ;  /* 0x000000a100097220 */ /* 0x040fe40000410000 */
[C---:B------:R-:W-:Y:S02]  /*165a0*/  FMUL.FTZ R12, R0.reuse, R156 ;  /* 0x0000009c000c7220 */ /* 0x040fe40000410000 */
[C---:B------:R-:W-:Y:S02]  /*165b0*/  FMUL.FTZ R13, R0.reuse, R157 ;  /* 0x0000009d000d7220 */ /* 0x040fe40000410000 */
[C---:B------:R-:W-:Y:S02]  /*165c0*/  FMUL.FTZ R16, R0.reuse, R152 ;  /* 0x0000009800107220 */ /* 0x040fe40000410000 */
[----:B-1----:R-:W-:Y:S01]  /*165d0*/  FMUL.FTZ R2, R3, c[0x0][0x23c] ;  /* 0x00008f0003027a20 */ /* 0x002fe20000410000 */
[----:B------:R-:W-:Y:S01]  /*165e0*/  LOP3.LUT R3, R249, UR4, R250, 0x96, !PT ;  /* 0x00000004f9037c12 */ /* 0x000fe2000f8e96fa */
[C---:B------:R-:W-:Y:S01]  /*165f0*/  FMUL.FTZ R17, R0.reuse, R153 ;  /* 0x0000009900117220 */ /* 0x040fe20000410000 */
[----:B------:R-:W-:Y:S01]  /*16600*/  UIADD3 UR4, UR25, -0x56f99767, URZ ;  /* 0xa906689919047890 */ /* 0x000fe2000fffe03f */
[C---:B------:R-:W-:Y:S02]  /*16610*/  FMUL.FTZ R20, R0.reuse, R148 ;  /* 0x0000009400147220 */ /* 0x040fe40000410000 */
[C---:B------:R-:W-:Y:S01]  /*16620*/  FMUL.FTZ R24, R0.reuse, R144 ;  /* 0x0000009000187220 */ /* 0x040fe20000410000 */
[----:B------:R-:W-:Y:S01]  /*16630*/  MUFU.EX2 R2, R2 ;  /* 0x0000000200027308 */ /* 0x000fe20000000800 */
[C---:B------:R-:W-:Y:S02]  /*16640*/  FMUL.FTZ R25, R0.reuse, R145 ;  /* 0x0000009100197220 */ /* 0x040fe40000410000 */
[C---:B------:R-:W-:Y:S02]  /*16650*/  FMUL.FTZ R28, R0.reuse, R140 ;  /* 0x0000008c001c7220 */ /* 0x040fe40000410000 */
[C---:B------:R-:W-:Y:S02]  /*16660*/  FMUL.FTZ R29, R0.reuse, R141 ;  /* 0x0000008d001d7220 */ /* 0x040fe40000410000 */
[C---:B------:R-:W-:Y:S01]  /*16670*/  FMUL.FTZ R32, R0.reuse, R136 ;  /* 0x0000008800207220 */ /* 0x040fe20000410000 */
[----:B------:R-:W-:Y:S01]  /*16680*/  LOP3.LUT R136, R251, UR5, RZ, 0x3c, !PT ;  /* 0x00000005fb887c12 */ /* 0x000fe2000f8e3cff */
[C---:B------:R-:W-:Y:S01]  /*16690*/  FMUL.FTZ R33, R0.reuse, R137 ;  /* 0x0000008900217220 */ /* 0x040fe20000410000 */
[----:B------:R-:W-:Y:S01]  /*166a0*/  MUFU.EX2 R145, R175 ;  /* 0x000000af00917308 */ /* 0x000fe20000000800 */
[C---:B------:R-:W-:Y:S01]  /*166b0*/  FMUL.FTZ R36, R0.reuse, R36 ;  /* 0x0000002400247220 */ /* 0x040fe20000410000 */
[----:B------:R-:W-:Y:S01]  /*166c0*/  UIADD3 UR5, UR24, 0x1715609d, URZ ;  /* 0x1715609d18057890 */ /* 0x000fe2000fffe03f */
[C---:B------:R-:W-:Y:S02]  /*166d0*/  FMUL.FTZ R37, R0.reuse, R37 ;  /* 0x0000002500257220 */ /* 0x040fe40000410000 */
[C---:B------:R-:W-:Y:S02]  /*166e0*/  FMUL.FTZ R40, R0.reuse, R40 ;  /* 0x0000002800287220 */ /* 0x040fe40000410000 */
[C---:B------:R-:W-:Y:S02]  /*166f0*/  FMUL.FTZ R41, R0.reuse, R41 ;  /* 0x0000002900297220 */ /* 0x040fe40000410000 */
[C---:B------:R-:W-:Y:S01]  /*16700*/  FMUL.FTZ R44, R0.reuse, R44 ;  /* 0x0000002c002c7220 */ /* 0x040fe20000410000 */
[----:B------:R-:W1:Y:S01]  /*16710*/  MUFU.EX2 R144, R177 ;  /* 0x000000b100907308 */ /* 0x000e620000000800 */
        /* <DEDUP_REMOVED lines=11> */
[----:B------:R-:W-:Y:S01]  /*167d0*/  FMUL.FTZ R68, R0, R68 ;  /* 0x0000004400447220 */ /* 0x000fe20000410000 */
        /* <DEDUP_REMOVED lines=32> */
[----:B------:R1:W1:Y:S01]  /*169e0*/  MUFU.EX2 R0, R6 ;  /* 0x0000000600007308 */ /* 0x0002620000000800 */
[C---:B---3--:R-:W-:Y:S02]  /*169f0*/  FFMA.FTZ R141, R2.reuse, R7, R171 ;  /* 0x00000007028d7223 */ /* 0x048fe400000100ab */
        /* <DEDUP_REMOVED lines=11> */
[C---:B-1----:R-:W-:Y:S02]  /*16ab0*/  FMUL.FTZ R6, R2.reuse, R166 ;  /* 0x000000a602067220 */ /* 0x042fe40000410000 */
[----:B------:R-:W3:Y:S01]  /*16ac0*/  LDL.64 R166, [R1+0x80] ;  /* 0x0000800001a67983 */ /* 0x000ee20000100a00 */
        /* <DEDUP_REMOVED lines=52> */
[----:B------:R-:W-:Y:S01]  /*16e10*/  F2FP.PACK_AB R2, R134, R135 ;  /* 0x000000878602723e */ /* 0x000fe200000000ff */
[----:B------:R-:W-:Y:S01]  /*16e20*/  IMAD.WIDE.U32 R138, R136, -0x326172a9, RZ ;  /* 0xcd9e8d57888a7825 */ /* 0x000fe200078e00ff */
[----:B------:R1:W1:Y:S03]  /*16e30*/  MUFU.EX2 R135, R176 ;  /* 0x000000b000877308 */ /* 0x0002660000000800 */
[----:B------:R-:W-:Y:S04]  /*16e40*/  IMAD.WIDE.U32 R156, R3, -0x326172a9, RZ ;  /* 0xcd9e8d57039c7825 */ /* 0x000fe800078e00ff */
[----:B------:R-:W-:Y:S01]  /*16e50*/  FADD.FTZ R3, R134, R174 ;  /* 0x000000ae86037221 */ /* 0x000fe20000010000 */
[----:B------:R-:W-:Y:S01]  /*16e60*/  LOP3.LUT R138, R157, UR30, R138, 0x96, !PT ;  /* 0x0000001e9d8a7c12 */ /* 0x000fe2000f8e968a */
[C---:B------:R-:W-:Y:S01]  /*16e70*/  FADD.FTZ R141, R170.reuse, R141 ;  /* 0x0000008daa8d7221 */ /* 0x040fe20000010000 */
[----:B------:R-:W2:Y:S01]  /*16e80*/  LDC.U8 R174, c[0x0][0x2d8] ;  /* 0x0000b600ffae7b82 */ /* 0x000ea20000000000 */
[----:B------:R-:W-:Y:S01]  /*16e90*/  FADD.FTZ R140, R173, R3 ;  /* 0x00000003ad8c7221 */ /* 0x000fe20000010000 */
[----:B------:R-:W-:Y:S02]  /*16ea0*/  F2FP.PACK_AB R134, R170, R171 ;  /* 0x000000abaa86723e */ /* 0x000fe400000000ff */
[C---:B------:R-:W-:Y:S01]  /*16eb0*/  F2FP.PACK_AB R3, R172.reuse, R173 ;  /* 0x000000adac03723e */ /* 0x040fe200000000ff */
[----:B------:R-:W-:Y:S01]  /*16ec0*/  FADD.FTZ R140, R172, R140 ;  /* 0x0000008cac8c7221 */ /* 0x000fe20000010000 */
[----:B-1----:R4:W4:Y:S01]  /*16ed0*/  LDL.S16 R176, [R1+0x78] ;  /* 0x0000780001b07983 */ /* 0x0029220000100600 */
[----:B---3--:R-:W-:Y:S01]  /*16ee0*/  LOP3.LUT R136, R139, UR33, R166, 0x96, !PT ;  /* 0x000000218b887c12 */ /* 0x008fe2000f8e96a6 */
[----:B------:R-:W-:Y:S04]  /*16ef0*/  IMAD.WIDE.U32 R138, R138, -0x2daee0ad, RZ ;  /* 0xd2511f538a8a7825 */ /* 0x000fe800078e00ff */
[----:B------:R-:W-:Y:S05]  /*16f00*/  IMAD.WIDE.U32 R136, R136, -0x2daee0ad, RZ ;  /* 0xd2511f5388887825 */ /* 0x000fea00078e00ff */
[----:B------:R-:W-:Y:S02]  /*16f10*/  LOP3.LUT R137, R137, UR35, R248, 0x96, !PT ;  /* 0x0000002389897c12 */ /* 0x000fe4000f8e96f8 */
[----:B------:R-:W-:Y:S01]  /*16f20*/  LOP3.LUT R142, R139, UR34, R136, 0x96, !PT ;  /* 0x000000228b8e7c12 */ /* 0x000fe2000f8e9688 */
[----:B------:R-:W-:Y:S01]  /*16f30*/  FADD.FTZ R139, R169, R141 ;  /* 0x0000008da98b7221 */ /* 0x000fe20000010000 */
[C---:B------:R-:W-:Y:S01]  /*16f40*/  F2FP.PACK_AB R169, R168.reuse, R169 ;  /* 0x000000a9a8a9723e */ /* 0x040fe200000000ff */
[----:B------:R-:W-:Y:S04]  /*16f50*/  IMAD.WIDE.U32 R136, R137, -0x326172a9, RZ ;  /* 0xcd9e8d5789887825 */ /* 0x000fe800078e00ff */
[----:B------:R-:W-:Y:S02]  /*16f60*/  FADD.FTZ R143, R168, R139 ;  /* 0x0000008ba88f7221 */ /* 0x000fe40000010000 */
[----:B------:R-:W-:Y:S01]  /*16f70*/  FADD.FTZ R139, R0, R140 ;  /* 0x0000008c008b7221 */ /* 0x000fe20000010000 */
[----:B------:R-:W-:Y:S02]  /*16f80*/  LOP3.LUT R140, R137, UR32, R156, 0x96, !PT ;  /* 0x00000020898c7c12 */ /* 0x000fe4000f8e969c */
[----:B------:R-:W1:Y:S01]  /*16f90*/  MUFU.EX2 R137, R179 ;  /* 0x000000b300897308 */ /* 0x000e620000000800 */
[C---:B------:R-:W-:Y:S01]  /*16fa0*/  FADD.FTZ R146, R135.reuse, R139 ;  /* 0x0000008b87927221 */ /* 0x040fe20000010000 */
[----:B------:R-:W-:Y:S01]  /*16fb0*/  F2FP.PACK_AB R0, R135, R0 ;  /* 0x000000008700723e */ /* 0x000fe200000000ff */
[----:B------:R-:W-:Y:S05]  /*16fc0*/  IMAD.WIDE.U32 R140, R140, -0x2daee0ad, RZ ;  /* 0xd2511f538c8c7825 */ /* 0x000fea00078e00ff */
[----:B------:R-:W-:Y:S01]  /*16fd0*/  LOP3.LUT R150, R141, UR7, R138, 0x96, !PT ;  /* 0x000000078d967c12 */ /* 0x000fe2000f8e968a */
[----:B------:R-:W-:Y:S01]  /*16fe0*/  IMAD.WIDE.U32 R138, R142, -0x326172a9, RZ ;  /* 0xcd9e8d578e8a7825 */ /* 0x000fe200078e00ff */
[----:B------:R-:W3:Y:S03]  /*16ff0*/  MUFU.EX2 R135, R180 ;  /* 0x000000b400877308 */ /* 0x000ee60000000800 */
[----:B------:R-:W-:Y:S01]  /*17000*/  IMAD.WIDE.U32 R150, R150, -0x326172a9, RZ ;  /* 0xcd9e8d5796967825 */ /* 0x000fe200078e00ff */
[----:B------:R-:W-:Y:S03]  /*17010*/  LOP3.LUT R154, R139, UR31, R136, 0x96, !PT ;  /* 0x0000001f8b9a7c12 */ /* 0x000fe6000f8e9688 */
[----:B------:R-:W-:Y:S01]  /*17020*/  FADD.FTZ R136, R145, R143 ;  /* 0x0000008f91887221 */ /* 0x000fe20000010000 */
[----:B------:R-:W-:Y:S01]  /*17030*/  LOP3.LUT R148, R151, UR5, R138, 0x96, !PT ;  /* 0x0000000597947c12 */ /* 0x000fe2000f8e968a */
[----:B------:R-:W-:Y:S01]  /*17040*/  IMAD.WIDE.U32 R154, R154, -0x2daee0ad, RZ ;  /* 0xd2511f539a9a7825 */ /* 0x000fe200078e00ff */
[----:B------:R-:W5:Y:S03]  /*17050*/  MUFU.EX2 R139, R178 ;  /* 0x000000b2008b7308 */ /* 0x000f660000000800 */
[----:B------:R-:W-:Y:S01]  /*17060*/  FADD.FTZ R144, R144, R136 ;  /* 0x0000008890907221 */ /* 0x000fe20000010000 */
[----:B------:R-:W-:Y:S01]  /*17070*/  LOP3.LUT R142, R155, UR4, R140, 0x96, !PT ;  /* 0x000000049b8e7c12 */ /* 0x000fe2000f8e968c */
[----:B-1----:R-:W-:Y:S04]  /*17080*/  FADD.FTZ R140, R137, R146 ;  /* 0x00000092898c7221 */ /* 0x002fe80000010000 */
[----:B------:R-:W-:Y:S01]  /*17090*/  IMAD.WIDE.U32 R142, R142, -0x326172a9, RZ ;  /* 0xcd9e8d578e8e7825 */ /* 0x000fe200078e00ff */
[----:B------:R-:W1:Y:S04]  /*170a0*/  MUFU.EX2 R138, R212 ;  /* 0x000000d4008a7308 */ /* 0x000e680000000800 */
[----:B------:R-:W-:Y:S01]  /*170b0*/  LOP3.LUT R136, R143, UR20, R150, 0x96, !PT ;  /* 0x000000148f887c12 */ /* 0x000fe2000f8e9696 */
[C---:B---3--:R-:W-:Y:S01]  /*170c0*/  FADD.FTZ R141, R135.reuse, R140 ;  /* 0x0000008c878d7221 */ /* 0x048fe20000010000 */
[----:B------:R-:W-:Y:S02]  /*170d0*/  F2FP.PACK_AB R137, R135, R137 ;  /* 0x000000898789723e */ /* 0x000fe400000000ff */
[----:B------:R-:W-:Y:S02]  /*170e0*/  LOP3.LUT R135, R136, 0xff, RZ, 0xc0, !PT ;  /* 0x000000ff88877812 */ /* 0x000fe400078ec0ff */
[----:B------:R-:W-:Y:S02]  /*170f0*/  MUFU.EX2 R180, R227 ;  /* 0x000000e300b47308 */ /* 0x000fe40000000800 */
[----:B--2---:R-:W-:Y:S02]  /*17100*/  ISETP.GE.U32.AND P0, PT, R174, R135, PT ;  /* 0x00000087ae00720c */ /* 0x004fe40003f06070 */
[----:B------:R-:W-:Y:S01]  /*17110*/  PRMT R135, R2, 0x7632, R135 ;  /* 0x0000763202877816 */ /* 0x000fe20000000087 */
[----:B-----5:R-:W-:Y:S01]  /*17120*/  FADD.FTZ R140, R139, R144 ;  /* 0x000000908b8c7221 */ /* 0x020fe20000010000 */
[C---:B-1----:R-:W-:Y:S09]  /*17130*/  F2FP.PACK_AB R153, R138.reuse, R139 ;  /* 0x0000008b8a99723e */ /* 0x042ff200000000ff */
[----:B------:R-:W-:Y:S01]  /*17140*/  @!P0 HADD2 R160, -R2.H0_H0, -RZ.H0_H0 ;  /* 0xa00000ff02a08230 */ /* 0x000fe20000000900 */
[----:B------:R-:W-:Y:S01]  /*17150*/  FADD.FTZ R147, R138, R140 ;  /* 0x0000008c8a937221 */ /* 0x000fe20000010000 */
[----:B------:R-:W-:Y:S02]  /*17160*/  PRMT R138, R2, 0x5410, R135 ;  /* 0x00005410028a7816 */ /* 0x000fe40000000087 */
[----:B------:R-:W-:Y:S01]  /*17170*/  SHF.R.U32.HI R140, RZ, 0x10, R136 ;  /* 0x00000010ff8c7819 */ /* 0x000fe20000011688 */
[----:B------:R1:W-:Y:S01]  /*17180*/  @!P0 STL.S16 [R1+0x74], R160 ;  /* 0x000074a001008387 */ /* 0x0003e20000100600 */
[----:B------:R-:W-:Y:S02]  /*17190*/  PRMT R146, R160, 0x7610, R146 ;  /* 0x00007610a0927816 */ /* 0x000fe40000000092 */
[----:B------:R-:W-:Y:S01]  /*171a0*/  LOP3.LUT R140, R140, 0xff, RZ, 0xc0, !PT ;  /* 0x000000ff8c8c7812 */ /* 0x000fe200078ec0ff */
[----:B------:R2:W3:Y:S01]  /*171b0*/  LDL.S16 R162, [R1+0x6c] ;  /* 0x00006c0001a27983 */ /* 0x0004e20000100600 */
[----:B------:R-:W-:Y:S02]  /*171c0*/  @!P0 PRMT R2, R146, 0x5410, RZ ;  /* 0x0000541092028816 */ /* 0x000fe400000000ff */
[----:B------:R-:W-:Y:S03]  /*171d0*/  ISETP.GE.U32.AND P6, PT, R174, R140, PT ;  /* 0x0000008cae00720c */ /* 0x000fe60003fc6070 */
[----:B------:R5:W-:Y:S04]  /*171e0*/  STG.E.U16 [R210.64], R2 ;  /* 0x00000002d2007986 */ /* 0x000be8000c101516 */
[----:B-1----:R2:W2:Y:S01]  /*171f0*/  LDL.S16 R160, [R1+0x68] ;  /* 0x0000680001a07983 */ /* 0x0024a20000100600 */
[----:B-----5:R-:W-:Y:S02]  /*17200*/  LOP3.LUT R2, R136, 0xffff, RZ, 0xc0, !PT ;  /* 0x0000ffff88027812 */ /* 0x020fe400078ec0ff */
[----:B------:R-:W-:Y:S02]  /*17210*/  SHF.R.U32.HI R136, RZ, 0x18, R136 ;  /* 0x00000018ff887819 */ /* 0x000fe40000011688 */
[----:B------:R-:W-:Y:S02]  /*17220*/  SHF.R.U32.HI R139, RZ, 0x8, R2 ;  /* 0x00000008ff8b7819 */ /* 0x000fe40000011602 */
[----:B------:R-:W1:Y:S01]  /*17230*/  MUFU.EX2 R2, R213 ;  /* 0x000000d500027308 */ /* 0x000e620000000800 */
[C---:B------:R-:W-:Y:S02]  /*17240*/  ISETP.GE.U32.AND P1, PT, R174.reuse, R136, PT ;  /* 0x00000088ae00720c */ /* 0x040fe40003f26070 */
[----:B------:R-:W-:Y:S01]  /*17250*/  LOP3.LUT R139, R139, 0xffff, RZ, 0xc0, !PT ;  /* 0x0000ffff8b8b7812 */ /* 0x000fe200078ec0ff */
[----:B----4-:R-:W-:Y:S03]  /*17260*/  @!P6 HADD2 R176, -R134.H0_H0, -RZ.H0_H0 ;  /* 0xa00000ff86b0e230 */ /* 0x010fe60000000900 */
[----:B------:R-:W-:Y:S02]  /*17270*/  ISETP.GE.U32.AND P0, PT, R174, R139, PT ;  /* 0x0000008bae00720c */ /* 0x000fe40003f06070 */
[----:B------:R-:W-:Y:S01]  /*17280*/  PRMT R145, R176, 0x7610, R145 ;  /* 0x00007610b0917816 */ /* 0x000fe20000000091 */
[----:B------:R-:W4:Y:S10]  /*17290*/  MUFU.EX2 R139, R214 ;  /* 0x000000d6008b7308 */ /* 0x000f340000000800 */
[----:B------:R-:W-:Y:S01]  /*172a0*/  @!P0 HADD2 R149, -R135.H0_H0, -RZ.H0_H0 ;  /* 0xa00000ff87958230 */ /* 0x000fe20000000900 */
[----:B-1----:R-:W-:Y:S04]  /*172b0*/  FADD.FTZ R136, R2, R141 ;  /* 0x0000008d02887221 */ /* 0x002fe80000010000 */
[----:B------:R1:W-:Y:S01]  /*172c0*/  @!P0 STL.S16 [R1+0x70], R149 ;  /* 0x0000709501008387 */ /* 0x0003e20000100600 */
[----:B------:R-:W-:Y:S03]  /*172d0*/  PRMT R140, R149, 0x7610, R140 ;  /* 0x00007610958c7816 */ /* 0x000fe6000000008c */
[----:B------:R2:W5:Y:S01]  /*172e0*/  LDL.S16 R151, [R1+0x64] ;  /* 0x0000640001977983 */ /* 0x0005620000100600 */
[----:B------:R-:W-:Y:S02]  /*172f0*/  @!P0 PRMT R135, R140, 0x5410, RZ ;  /* 0x000054108c878816 */ /* 0x000fe400000000ff */
[----:B------:R-:W-:Y:S02]  /*17300*/  IADD3 R212, P0, R210, UR28, RZ ;  /* 0x0000001cd2d47c10 */ /* 0x000fe4000ff1e0ff */
[----:B----4-:R-:W-:Y:S01]  /*17310*/  F2FP.PACK_AB R2, R139, R2 ;  /* 0x000000028b02723e */ /* 0x010fe200000000ff */
[----:B------:R4:W-:Y:S01]  /*17320*/  STG.E.U16 [R210.64+0x2], R135 ;  /* 0x00000287d2007986 */ /* 0x0009e2000c101516 */
[----:B------:R-:W-:Y:S01]  /*17330*/  IADD3.X R213, R211, UR14, RZ, P0, !PT ;  /* 0x0000000ed3d57c10 */ /* 0x000fe200087fe4ff */
[--C-:B------:R-:W-:Y:S01]  /*17340*/  FADD.FTZ R146, R139, R136.reuse ;  /* 0x000000888b927221 */ /* 0x100fe20000010000 */
[----:B------:R-:W-:Y:S01]  /*17350*/  PRMT R136, R3, 0x7632, R136 ;  /* 0x0000763203887816 */ /* 0x000fe20000000088 */
[----:B-1----:R1:W5:Y:S04]  /*17360*/  LDL.S16 R149, [R1+0x60] ;  /* 0x0000600001957983 */ /* 0x0023680000100600 */
[----:B------:R-:W-:Y:S04]  /*17370*/  @!P6 STL.S16 [R1+0x78], R176 ;  /* 0x000078b00100e387 */ /* 0x000fe80000100600 */
[----:B------:R-:W-:Y:S01]  /*17380*/  LDSM.16.MT88.4 R176, [R182+0x13800] ;  /* 0x01380000b6b0783b */ /* 0x000fe20000004200 */
[C---:B----4-:R-:W-:Y:S04]  /*17390*/  PRMT R135, R134.reuse, 0x7632, R135 ;  /* 0x0000763286877816 */ /* 0x050fe80000000087 */
[----:B------:R-:W-:Y:S02]  /*173a0*/  PRMT R140, R134, 0x5410, R135 ;  /* 0x00005410868c7816 */ /* 0x000fe40000000087 */
[----:B------:R-:W-:Y:S02]  /*173b0*/  @!P6 PRMT R134, R145, 0x5410, RZ ;  /* 0x000054109186e816 */ /* 0x000fe400000000ff */
[----:B------:R1:W4:Y:S04]  /*173c0*/  LDL.S16 R145, [R1+0x44] ;  /* 0x0000440001917983 */ /* 0x0003280000100600 */
[----:B------:R1:W-:Y:S02]  /*173d0*/  STG.E.U16 [R212.64], R134 ;  /* 0x00000086d4007986 */ /* 0x0003e4000c101516 */
[----:B-1----:R-:W-:Y:S04]  /*173e0*/  LOP3.LUT R134, R142, 0xff, RZ, 0xc0, !PT ;  /* 0x000000ff8e867812 */ /* 0x002fe800078ec0ff */
[----:B------:R-:W-:Y:S02]  /*173f0*/  ISETP.GE.U32.AND P0, PT, R174, R134, PT ;  /* 0x00000086ae00720c */ /* 0x000fe40003f06070 */
[----:B------:R-:W-:Y:S01]  /*17400*/  PRMT R134, R169, 0x7610, R134 ;  /* 0x00007610a9867816 */ /* 0x000fe20000000086 */
[----:B---3--:R-:W-:Y:S05]  /*17410*/  @!P1 HADD2 R162, -R135.H0_H0, -RZ.H0_H0 ;  /* 0xa00000ff87a29230 */ /* 0x008fea0000000900 */
[----:B------:R-:W-:Y:S01]  /*17420*/  PRMT R139, R162, 0x7610, R139 ;  /* 0x00007610a28b7816 */ /* 0x000fe2000000008b */
[----:B------:R1:W-:Y:S03]  /*17430*/  @!P1 STL.S16 [R1+0x6c], R162 ;  /* 0x00006ca201009387 */ /* 0x0003e60000100600 */
[----:B------:R-:W-:Y:S02]  /*17440*/  @!P1 PRMT R135, R139, 0x5410, RZ ;  /* 0x000054108b879816 */ /* 0x000fe400000000ff */
[----:B------:R-:W-:Y:S03]  /*17450*/  PRMT R139, R3, 0x5410, R136 ;  /* 0x00005410038b7816 */ /* 0x000fe60000000088 */
[----:B------:R-:W-:Y:S01]  /*17460*/  STG.E.U16 [R212.64+0x2], R135 ;  /* 0x00000287d4007986 */ /* 0x000fe2000c101516 */
[----:B--2---:R-:W-:Y:S05]  /*17470*/  @!P0 HADD2 R160, -R3.H0_H0, -RZ.H0_H0 ;  /* 0xa00000ff03a08230 */ /* 0x004fea0000000900 */
[----:B------:R-:W-:Y:S01]  /*17480*/  PRMT R141, R160, 0x7610, R141 ;  /* 0x00007610a08d7816 */ /* 0x000fe2000000008d */
[----:B------:R-:W-:Y:S03]  /*17490*/  @!P0 STL.S16 [R1+0x68], R160 ;  /* 0x000068a001008387 */ /* 0x000fe60000100600 */
[----:B------:R-:W-:Y:S01]  /*174a0*/  @!P0 PRMT R3, R141, 0x5410, RZ ;  /* 0x000054108d038816 */ /* 0x000fe200000000ff */
[----:B-1----:R1:W2:Y:S01]  /*174b0*/  LDL.S16 R162, [R1+0x5c] ;  /* 0x00005c0001a27983 */ /* 0x0022a20000100600 */
[----:B------:R-:W-:Y:S03]  /*174c0*/  MUFU.EX2 R141, R215 ;  /* 0x000000d7008d7308 */ /* 0x000fe60000000800 */
[----:B------:R3:W-:Y:S02]  /*174d0*/  STG.E.U16 [R210.64+0x10], R3 ;  /* 0x00001003d2007986 */ /* 0x0007e4000c101516 */
[----:B---3--:R-:W-:Y:S04]  /*174e0*/  LOP3.LUT R3, R142, 0xffff, RZ, 0xc0, !PT ;  /* 0x0000ffff8e037812 */ /* 0x008fe800078ec0ff */
[----:B------:R-:W-:Y:S04]  /*174f0*/  SHF.R.U32.HI R3, RZ, 0x8, R3 ;  /* 0x00000008ff037819 */ /* 0x000fe80000011603 */
[----:B------:R-:W-:Y:S04]  /*17500*/  LOP3.LUT R3, R3, 0xffff, RZ, 0xc0, !PT ;  /* 0x0000ffff03037812 */ /* 0x000fe800078ec0ff */
[C---:B------:R-:W-:Y:S02]  /*17510*/  ISETP.GE.U32.AND P1, PT, R174.reuse, R3, PT ;  /* 0x00000003ae00720c */ /* 0x040fe40003f26070 */
[----:B------:R-:W-:Y:S04]  /*17520*/  SHF.R.U32.HI R3, RZ, 0x10, R142 ;  /* 0x00000010ff037819 */ /* 0x000fe8000001168e */
[----:B------:R-:W-:Y:S04]  /*17530*/  LOP3.LUT R3, R3, 0xff, RZ, 0xc0, !PT ;  /* 0x000000ff03037812 */ /* 0x000fe800078ec0ff */
[----:B------:R-:W-:Y:S02]  /*17540*/  ISETP.GE.U32.AND P0, PT, R174, R3, PT ;  /* 0x00000003ae00720c */ /* 0x000fe40003f06070 */
[----:B------:R-:W-:Y:S01]  /*17550*/  PRMT R3, R169, 0x7632, R3 ;  /* 0x00007632a9037816 */ /* 0x000fe20000000003 */
[----:B-----5:R-:W-:Y:S05]  /*17560*/  @!P1 HADD2 R151, -R136.H0_H0, -RZ.H0_H0 ;  /* 0xa00000ff88979230 */ /* 0x020fea0000000900 */
[----:B------:R-:W-:Y:S01]  /*17570*/  PRMT R144, R151, 0x7610, R144 ;  /* 0x0000761097907816 */ /* 0x000fe20000000090 */
[----:B------:R-:W-:Y:S03]  /*17580*/  @!P1 STL.S16 [R1+0x64], R151 ;  /* 0x0000649701009387 */ /* 0x000fe60000100600 */
[----:B------:R-:W-:Y:S01]  /*17590*/  @!P1 PRMT R136, R144, 0x5410, RZ ;  /* 0x0000541090889816 */ /* 0x000fe200000000ff */
[----:B------:R-:W-:Y:S01]  /*175a0*/  @!P0 HADD2 R149, -R134.H0_H0, -RZ.H0_H0 ;  /* 0xa00000ff86958230 */ /* 0x000fe20000000900 */
[----:B------:R-:W-:Y:S03]  /*175b0*/  PRMT R144, R134, 0x5410, R3 ;  /* 0x0000541086907816 */ /* 0x000fe60000000003 */
[----:B------:R3:W-:Y:S01]  /*175c0*/  STG.E.U16 [R210.64+0x12], R136 ;  /* 0x00001288d2007986 */ /* 0x0007e2000c101516 */
[----:B------:R-:W-:Y:S03]  /*175d0*/  PRMT R135, R149, 0x7610, R135 ;  /* 0x0000761095877816 */ /* 0x000fe60000000087 */
[----:B------:R5:W-:Y:S01]  /*175e0*/  @!P0 STL.S16 [R1+0x60], R149 ;  /* 0x0000609501008387 */ /* 0x000be20000100600 */
[----:B------:R-:W-:Y:S02]  /*175f0*/  @!P0 PRMT R134, R135, 0x5410, RZ ;  /* 0x0000541087868816 */ /* 0x000fe400000000ff */
[----:B------:R-:W1:Y:S03]  /*17600*/  MUFU.EX2 R135, R221 ;  /* 0x000000dd00877308 */ /* 0x000e660000000800 */
[----:B------:R4:W-:Y:S07]  /*17610*/  STG.E.U16 [R212.64+0x10], R134 ;  /* 0x00001086d4007986 */ /* 0x0009ee000c101516 */
[----:B---3--:R3:W-:Y:S01]  /*17620*/  MUFU.EX2 R136, R224 ;  /* 0x000000e000887308 */ /* 0x0087e20000000800 */
[----:B-----5:R-:W-:Y:S01]  /*17630*/  IMAD.WIDE.U32 R148, R148, -0x2daee0ad, RZ ;  /* 0xd2511f5394947825 */ /* 0x020fe200078e00ff */
[----:B-1----:R-:W-:Y:S02]  /*17640*/  F2FP.PACK_AB R164, R135, R141 ;  /* 0x0000008d87a4723e */ /* 0x002fe400000000ff */
[----:B----4-:R-:W-:Y:S04]  /*17650*/  SHF.R.U32.HI R134, RZ, 0x18, R142 ;  /* 0x00000018ff867819 */ /* 0x010fe8000001168e */
[----:B------:R-:W-:Y:S01]  /*17660*/  ISETP.GE.U32.AND P0, PT, R174, R134, PT ;  /* 0x00000086ae00720c */ /* 0x000fe20003f06070 */
[----:B---3--:R-:W1:Y:S11]  /*17670*/  LDC.U8 R224, c[0x0][0x2d8] ;  /* 0x0000b600ffe07b82 */ /* 0x008e760000000000 */
[----:B------:R-:W-:Y:S01]  /*17680*/  @!UPT UIADD3 URZ, URZ, URZ, URZ ;  /* 0x0000003f3f3ff290 */ /* 0x000fe2000fffe03f */
[----:B------:R-:W-:Y:S05]  /*17690*/  @!P0 HADD2 R145, -R3.H0_H0, -RZ.H0_H0 ;  /* 0xa00000ff03918230 */ /* 0x000fea0000000900 */
[----:B------:R3:W-:Y:S01]  /*176a0*/  @!P0 STL.S16 [R1+0x44], R145 ;  /* 0x0000449101008387 */ /* 0x0007e20000100600 */
[----:B------:R-:W-:Y:S03]  /*176b0*/  PRMT R134, R145, 0x7610, R134 ;  /* 0x0000761091867816 */ /* 0x000fe60000000086 */
[----:B------:R4:W5:Y:S01]  /*176c0*/  LDL.S16 R160, [R1+0x58] ;  /* 0x0000580001a07983 */ /* 0x0009620000100600 */
[----:B------:R-:W-:Y:S02]  /*176d0*/  @!P0 PRMT R3, R134, 0x5410, RZ ;  /* 0x0000541086038816 */ /* 0x000fe400000000ff */
[C-C-:B------:R-:W-:Y:S01]  /*176e0*/  LOP3.LUT R134, R149.reuse, UR19, R154.reuse, 0x96, !PT ;  /* 0x0000001395867c12 */ /* 0x140fe2000f8e969a */
[----:B------:R4:W4:Y:S01]  /*176f0*/  LDL.S16 R170, [R1+0x54] ;  /* 0x0000540001aa7983 */ /* 0x0009220000100600 */
[----:B------:R-:W-:Y:S03]  /*17700*/  LOP3.LUT R154, R149, UR19, R154, 0x96, !PT ;  /* 0x00000013959a7c12 */ /* 0x000fe6000f8e969a */
[----:B------:R1:W-:Y:S01]  /*17710*/  STG.E.U16 [R212.64+0x12], R3 ;  /* 0x00001203d4007986 */ /* 0x0003e2000c101516 */
[----:B---3--:R-:W3:Y:S01]  /*17720*/  MUFU.EX2 R145, R222 ;  /* 0x000000de00917308 */ /* 0x008ee20000000800 */
[----:B-1----:R-:W-:Y:S04]  /*17730*/  FADD.FTZ R3, R141, R147 ;  /* 0x000000938d037221 */ /* 0x002fe80000010000 */
[----:B------:R-:W-:Y:S01]  /*17740*/  FADD.FTZ R151, R135, R3 ;  /* 0x0000000387977221 */ /* 0x000fe20000010000 */
[----:B------:R-:W-:Y:S02]  /*17750*/  LOP3.LUT R3, R134, 0xff, RZ, 0xc0, !PT ;  /* 0x000000ff86037812 */ /* 0x000fe400078ec0ff */
[----:B------:R-:W-:Y:S02]  /*17760*/  PRMT R135, R0, 0x7632, R135 ;  /* 0x0000763200877816 */ /* 0x000fe40000000087 */
[----:B------:R-:W-:Y:S01]  /*17770*/  ISETP.GE.U32.AND P0, PT, R224, R3, PT ;  /* 0x00000003e000720c */ /* 0x000fe20003f06070 */
[----:B---3--:R-:W-:Y:S01]  /*17780*/  FADD.FTZ R141, R145, R146 ;  /* 0x00000092918d7221 */ /* 0x008fe20000010000 */
[----:B------:R-:W-:Y:S02]  /*17790*/  PRMT R147, R0, 0x5410, R135 ;  /* 0x0000541000937816 */ /* 0x000fe40000000087 */
[C---:B------:R-:W-:Y:S01]  /*177a0*/  F2FP.PACK_AB R3, R136.reuse, R145 ;  /* 0x000000918803723e */ /* 0x040fe200000000ff */
[----:B------:R-:W-:Y:S02]  /*177b0*/  FADD.FTZ R155, R136, R141 ;  /* 0x0000008d889b7221 */ /* 0x000fe40000010000 */
[----:B------:R-:W1:Y:S10]  /*177c0*/  MUFU.EX2 R141, R223 ;  /* 0x000000df008d7308 */ /* 0x000e740000000800 */
[----:B------:R-:W3:Y:S01]  /*177d0*/  MUFU.EX2 R136, R225 ;  /* 0x000000e100887308 */ /* 0x000ee20000000800 */
[----:B--2---:R-:W-:Y:S05]  /*177e0*/  @!P0 HADD2 R162, -R0.H0_H0, -RZ.H0_H0 ;  /* 0xa00000ff00a28230 */ /* 0x004fea0000000900 */
[----:B------:R-:W-:Y:S01]  /*177f0*/  PRMT R161, R162, 0x7610, R161 ;  /* 0x00007610a2a17816 */ /* 0x000fe200000000a1 */
[----:B------:R-:W-:Y:S03]  /*17800*/  @!P0 STL.S16 [R1+0x5c], R162 ;  /* 0x00005ca201008387 */ /* 0x000fe60000100600 */
[----:B------:R-:W-:Y:S01]  /*17810*/  @!P0 PRMT R0, R161, 0x5410, RZ ;  /* 0x00005410a1008816 */ /* 0x000fe200000000ff */
[----:B------:R2:W2:Y:S04]  /*17820*/  LDL.S16 R169, [R1+0x50] ;  /* 0x0000500001a97983 */ /* 0x0004a80000100600 */
[----:B------:R1:W-:Y:S04]  /*17830*/  STG.E.U16 [R210.64+0x20], R0 ;  /* 0x00002000d2007986 */ /* 0x0003e8000c101516 */
[----:B------:R1:W2:Y:S02]  /*17840*/  LDL.S16 R168, [R1+0x4c] ;  /* 0x00004c0001a87983 */ /* 0x0002a40000100600 */
        /* <DEDUP_REMOVED lines=11> */
[----:B-----5:R-:W-:Y:S08]  /*17900*/  @!P0 HADD2 R160, -R135.H0_H0, -RZ.H0_H0 ;  /* 0xa00000ff87a08230 */ /* 0x020ff00000000900 */
[----:B----4-:R-:W-:Y:S01]  /*17910*/  @!P6 HADD2 R170, -R134.H0_H0, -RZ.H0_H0 ;  /* 0xa00000ff86aae230 */ /* 0x010fe20000000900 */
[----:B------:R1:W-:Y:S01]  /*17920*/  @!P0 STL.S16 [R1+0x58], R160 ;  /* 0x000058a001008387 */ /* 0x0003e20000100600 */
[----:B------:R-:W-:Y:S03]  /*17930*/  PRMT R145, R160, 0x7610, R145 ;  /* 0x00007610a0917816 */ /* 0x000fe60000000091 */
[----:B------:R4:W5:Y:S01]  /*17940*/  LDL.S16 R162, [R1+0x38] ;  /* 0x0000380001a27983 */ /* 0x0009620000100600 */
[----:B------:R-:W-:Y:S02]  /*17950*/  @!P0 PRMT R135, R145, 0x5410, RZ ;  /* 0x0000541091878816 */ /* 0x000fe400000000ff */
[----:B------:R-:W-:Y:S01]  /*17960*/  LOP3.LUT R145, R148, 0xffff, RZ, 0xc0, !PT ;  /* 0x0000ffff94917812 */ /* 0x000fe200078ec0ff */
[----:B------:R4:W4:Y:S01]  /*17970*/  LDL.S16 R161, [R1+0x34] ;  /* 0x0000340001a17983 */ /* 0x0009220000100600 */
[----:B------:R-:W-:Y:S02]  /*17980*/  ISETP.GE.U32.AND P0, PT, R224, R0, PT ;  /* 0x00000000e000720c */ /* 0x000fe40003f06070 */
[----:B------:R-:W-:Y:S01]  /*17990*/  PRMT R163, R170, 0x7610, R163 ;  /* 0x00007610aaa37816 */ /* 0x000fe200000000a3 */
[----:B------:R3:W-:Y:S01]  /*179a0*/  STG.E.U16 [R210.64+0x22], R135 ;  /* 0x00002287d2007986 */ /* 0x0007e2000c101516 */
[----:B------:R-:W-:Y:S02]  /*179b0*/  PRMT R0, R152, 0x7632, R0 ;  /* 0x0000763298007816 */ /* 0x000fe40000000000 */
[----:B------:R-:W-:Y:S02]  /*179c0*/  SHF.R.U32.HI R145, RZ, 0x8, R145 ;  /* 0x00000008ff917819 */ /* 0x000fe40000011691 */
[----:B------:R-:W-:Y:S02]  /*179d0*/  PRMT R146, R134, 0x5410, R0 ;  /* 0x0000541086927816 */ /* 0x000fe40000000000 */
[----:B------:R-:W-:Y:S05]  /*179e0*/  @!P6 PRMT R134, R163, 0x5410, RZ ;  /* 0x00005410a386e816 */ /* 0x000fea00000000ff */
[----:B------:R3:W-:Y:S04]  /*179f0*/  STG.E.U16 [R212.64+0x20], R134 ;  /* 0x00002086d4007986 */ /* 0x0007e8000c101516 */
[----:B-1----:R1:W4:Y:S04]  /*17a00*/  LDL.S16 R160, [R1+0x30] ;  /* 0x0000300001a07983 */ /* 0x0023280000100600 */
[----:B------:R-:W-:Y:S01]  /*17a10*/  @!P6 STL.S16 [R1+0x54], R170 ;  /* 0x000054aa0100e387 */ /* 0x000fe20000100600 */
[----:B---3--:R-:W-:Y:S01]  /*17a20*/  LOP3.LUT R135, R145, 0xffff, RZ, 0xc0, !PT ;  /* 0x0000ffff91877812 */ /* 0x008fe200078ec0ff */
[----:B------:R-:W-:Y:S03]  /*17a30*/  FADD.FTZ R145, R141, R151 ;  /* 0x000000978d917221 */ /* 0x000fe60000010000 */
[----:B------:R-:W-:Y:S01]  /*17a40*/  ISETP.GE.U32.AND P6, PT, R224, R135, PT ;  /* 0x00000087e000720c */ /* 0x000fe20003fc6070 */
[C-C-:B------:R-:W-:Y:S01]  /*17a50*/  FADD.FTZ R163, R136.reuse, R145.reuse ;  /* 0x0000009188a37221 */ /* 0x140fe20000010000 */
[----:B------:R-:W-:Y:S02]  /*17a60*/  F2FP.PACK_AB R135, R136, R141 ;  /* 0x0000008d8887723e */ /* 0x000fe400000000ff */
[----:B------:R-:W-:Y:S04]  /*17a70*/  SHF.R.U32.HI R136, RZ, 0x10, R148 ;  /* 0x00000010ff887819 */ /* 0x000fe80000011694 */
[----:B------:R-:W-:Y:S02]  /*17a80*/  LOP3.LUT R141, R136, 0xff, RZ, 0xc0, !PT ;  /* 0x000000ff888d7812 */ /* 0x000fe400078ec0ff */
[C---:B------:R-:W-:Y:S02]  /*17a90*/  PRMT R136, R137.reuse, 0x7632, R136 ;  /* 0x0000763289887816 */ /* 0x040fe40000000088 */
[----:B------:R-:W-:Y:S02]  /*17aa0*/  SHF.R.U32.HI R134, RZ, 0x18, R148 ;  /* 0x00000018ff867819 */ /* 0x000fe40000011694 */
[----:B------:R-:W-:Y:S01]  /*17ab0*/  PRMT R152, R137, 0x5410, R136 ;  /* 0x0000541089987816 */ /* 0x000fe20000000088 */
[----:B--2---:R-:W-:Y:S05]  /*17ac0*/  @!P1 HADD2 R169, -R0.H0_H0, -RZ.H0_H0 ;  /* 0xa00000ff00a99230 */ /* 0x004fea0000000900 */
[----:B------:R-:W-:Y:S01]  /*17ad0*/  PRMT R145, R169, 0x7610, R145 ;  /* 0x00007610a9917816 */ /* 0x000fe20000000091 */
[----:B------:R-:W-:Y:S01]  /*17ae0*/  @!P1 STL.S16 [R1+0x50], R169 ;  /* 0x000050a901009387 */ /* 0x000fe20000100600 */
[----:B------:R-:W-:Y:S02]  /*17af0*/  @!P0 HADD2 R168, -R137.H0_H0, -RZ.H0_H0 ;  /* 0xa00000ff89a88230 */ /* 0x000fe40000000900 */
[----:B------:R-:W-:Y:S02]  /*17b00*/  @!P1 PRMT R0, R145, 0x5410, RZ ;  /* 0x0000541091009816 */ /* 0x000fe400000000ff */
[----:B------:R-:W-:Y:S01]  /*17b10*/  ISETP.GE.U32.AND P1, PT, R224, R141, PT ;  /* 0x0000008de000720c */ /* 0x000fe20003f26070 */
[----:B------:R-:W2:Y:S01]  /*17b20*/  MUFU.EX2 R145, R226 ;  /* 0x000000e200917308 */ /* 0x000ea20000000800 */
[----:B------:R-:W-:Y:S01]  /*17b30*/  PRMT R151, R168, 0x7610, R151 ;  /* 0x00007610a8977816 */ /* 0x000fe20000000097 */
[----:B------:R3:W-:Y:S03]  /*17b40*/  STG.E.U16 [R212.64+0x22], R0 ;  /* 0x00002200d4007986 */ /* 0x0007e6000c101516 */
[----:B------:R-:W-:Y:S01]  /*17b50*/  @!P0 PRMT R137, R151, 0x5410, RZ ;  /* 0x0000541097898816 */ /* 0x000fe200000000ff */
[----:B------:R-:W-:Y:S01]  /*17b60*/  @!P0 STL.S16 [R1+0x4c], R168 ;  /* 0x00004ca801008387 */ /* 0x000fe20000100600 */
[----:B------:R-:W-:Y:S02]  /*17b70*/  ISETP.GE.U32.AND P0, PT, R224, R134, PT ;  /* 0x00000086e000720c */ /* 0x000fe40003f06070 */
[----:B------:R-:W-:Y:S01]  /*17b80*/  PRMT R134, R153, 0x7610, R134 ;  /* 0x0000761099867816 */ /* 0x000fe20000000086 */
[----:B------:R-:W-:Y:S01]  /*17b90*/  STG.E.U16 [R210.64+0x30], R137 ;  /* 0x00003089d2007986 */ /* 0x000fe2000c101516 */
[----:B------:R-:W-:Y:S01]  /*17ba0*/  LOP3.LUT R151, R251, UR36, RZ, 0x3c, !PT ;  /* 0x00000024fb977c12 */ /* 0x000fe2000f8e3cff */
[----:B------:R-:W1:Y:S01]  /*17bb0*/  MUFU.EX2 R141, R228 ;  /* 0x000000e4008d7308 */ /* 0x000e620000000800 */
[----:B---3--:R-:W-:Y:S01]  /*17bc0*/  PRMT R0, R153, 0x7632, R0 ;  /* 0x0000763299007816 */ /* 0x008fe20000000000 */
[----:B-----5:R-:W-:Y:S02]  /*17bd0*/  @!P6 HADD2 R162, -R136.H0_H0, -RZ.H0_H0 ;  /* 0xa00000ff88a2e230 */ /* 0x020fe40000000900 */
[----:B----4-:R-:W-:Y:S03]  /*17be0*/  @!P1 HADD2 R161, -R134.H0_H0, -RZ.H0_H0 ;  /* 0xa00000ff86a19230 */ /* 0x010fe60000000900 */
[----:B------:R-:W-:Y:S01]  /*17bf0*/  @!P6 STL.S16 [R1+0x38], R162 ;  /* 0x000038a20100e387 */ /* 0x000fe20000100600 */
[----:B------:R-:W-:Y:S03]  /*17c00*/  PRMT R153, R162, 0x7610, R153 ;  /* 0x00007610a2997816 */ /* 0x000fe60000000099 */
[----:B------:R-:W-:Y:S01]  /*17c10*/  @!P1 STL.S16 [R1+0x34], R161 ;  /* 0x000034a101009387 */ /* 0x000fe20000100600 */
[----:B------:R-:W-:Y:S02]  /*17c20*/  @!P6 PRMT R136, R153, 0x5410, RZ ;  /* 0x000054109988e816 */ /* 0x000fe400000000ff */
[----:B------:R-:W-:Y:S02]  /*17c30*/  PRMT R159, R161, 0x7610, R159 ;  /* 0x00007610a19f7816 */ /* 0x000fe4000000009f */
[----:B------:R-:W-:Y:S01]  /*17c40*/  PRMT R153, R134, 0x5410, R0 ;  /* 0x0000541086997816 */ /* 0x000fe20000000000 */
[----:B------:R-:W-:Y:S01]  /*17c50*/  STG.E.U16 [R210.64+0x32], R136 ;  /* 0x00003288d2007986 */ /* 0x000fe2000c101516 */
[----:B------:R-:W-:Y:S05]  /*17c60*/  @!P1 PRMT R134, R159, 0x5410, RZ ;  /* 0x000054109f869816 */ /* 0x000fea00000000ff */
[----:B------:R2:W-:Y:S01]  /*17c70*/  STG.E.U16 [R212.64+0x30], R134 ;  /* 0x00003086d4007986 */ /* 0x0005e2000c101516 */
[----:B------:R-:W-:Y:S05]  /*17c80*/  @!P0 HADD2 R160, -R0.H0_H0, -RZ.H0_H0 ;  /* 0xa00000ff00a08230 */ /* 0x000fea0000000900 */
[----:B------:R3:W-:Y:S01]  /*17c90*/  @!P0 STL.S16 [R1+0x30], R160 ;  /* 0x000030a001008387 */ /* 0x0007e20000100600 */
[----:B------:R-:W-:Y:S03]  /*17ca0*/  PRMT R158, R160, 0x7610, R158 ;  /* 0x00007610a09e7816 */ /* 0x000fe6000000009e */
[----:B------:R4:W5:Y:S01]  /*17cb0*/  LDL.S16 R170, [R1+0x48] ;  /* 0x0000480001aa7983 */ /* 0x0009620000100600 */
[----:B------:R-:W-:Y:S03]  /*17cc0*/  @!P0 PRMT R0, R158, 0x5410, RZ ;  /* 0x000054109e008816 */ /* 0x000fe600000000ff */
[----:B------:R4:W4:Y:S04]  /*17cd0*/  LDL.S16 R175, [R1+0x40] ;  /* 0x0000400001af7983 */ /* 0x0009280000100600 */
[----:B------:R3:W-:Y:S01]  /*17ce0*/  STG.E.U16 [R212.64+0x32], R0 ;  /* 0x00003200d4007986 */ /* 0x0007e2000c101516 */
[----:B--2---:R-:W-:Y:S04]  /*17cf0*/  FADD.FTZ R134, R145, R155 ;  /* 0x0000009b91867221 */ /* 0x004fe80000010000 */
[----:B-1----:R-:W-:Y:S02]  /*17d00*/  FADD.FTZ R162, R141, R134 ;  /* 0x000000868da27221 */ /* 0x002fe40000010000 */
[----:B---3--:R-:W-:Y:S01]  /*17d10*/  IMAD.WIDE.U32 R160, R151, -0x326172a9, RZ ;  /* 0xcd9e8d5797a07825 */ /* 0x008fe200078e00ff */
[----:B------:R-:W-:Y:S04]  /*17d20*/  MUFU.EX2 R134, R233 ;  /* 0x000000e900867308 */ /* 0x000fe80000000800 */
[----:B------:R-:W-:Y:S02]  /*17d30*/  LOP3.LUT R136, R161, UR33, R166, 0x96, !PT ;  /* 0x00000021a1887c12 */ /* 0x000fe4000f8e96a6 */
[----:B------:R-:W-:Y:S03]  /*17d40*/  LOP3.LUT R160, R157, UR30, R160, 0x96, !PT ;  /* 0x0000001e9da07c12 */ /* 0x000fe6000f8e96a0 */
[----:B------:R-:W-:Y:S01]  /*17d50*/  IMAD.WIDE.U32 R136, R136, -0x2daee0ad, RZ ;  /* 0xd2511f5388887825 */ /* 0x000fe200078e00ff */
[----:B------:R-:W1:Y:S03]  /*17d60*/  MUFU.EX2 R151, R231 ;  /* 0x000000e700977308 */ /* 0x000e660000000800 */
[----:B------:R-:W-:Y:S01]  /*17d70*/  IMAD.WIDE.U32 R160, R160, -0x2daee0ad, RZ ;  /* 0xd2511f53a0a07825 */ /* 0x000fe200078e00ff */
[----:B------:R-:W-:Y:S02]  /*17d80*/  LOP3.LUT R158, R137, UR35, R248, 0x96, !PT ;  /* 0x00000023899e7c12 */ /* 0x000fe4000f8e96f8 */
[----:B------:R-:W-:Y:S02]  /*17d90*/  F2FP.PACK_AB R0, R141, R145 ;  /* 0x000000918d00723e */ /* 0x000fe400000000ff */
[----:B------:R-:W-:Y:S01]  /*17da0*/  LOP3.LUT R136, R161, UR34, R136, 0x96, !PT ;  /* 0x00000022a1887c12 */ /* 0x000fe2000f8e9688 */
[----:B------:R-:W-:Y:S01]  /*17db0*/  IMAD.WIDE.U32 R158, R158, -0x326172a9, RZ ;  /* 0xcd9e8d579e9e7825 */ /* 0x000fe200078e00ff */
[----:B------:R-:W2:Y:S03]  /*17dc0*/  MUFU.EX2 R145, R229 ;  /* 0x000000e500917308 */ /* 0x000ea60000000800 */
[----:B------:R-:W-:Y:S01]  /*17dd0*/  IMAD.WIDE.U32 R136, R136, -0x326172a9, RZ ;  /* 0xcd9e8d5788887825 */ /* 0x000fe200078e00ff */
[----:B------:R-:W-:Y:S04]  /*17de0*/  LOP3.LUT R156, R159, UR32, R156, 0x96, !PT ;  /* 0x000000209f9c7c12 */ /* 0x000fe8000f8e969c */
[----:B------:R-:W-:Y:S01]  /*17df0*/  LOP3.LUT R158, R137, UR31, R158, 0x96, !PT ;  /* 0x0000001f899e7c12 */ /* 0x000fe2000f8e969e */
[----:B------:R-:W-:Y:S01]  /*17e00*/  IMAD.WIDE.U32 R156, R156, -0x2daee0ad, RZ ;  /* 0xd2511f539c9c7825 */ /* 0x000fe200078e00ff */
[----:B------:R-:W-:Y:S03]  /*17e10*/  MUFU.EX2 R141, R230 ;  /* 0x000000e6008d7308 */ /* 0x000fe60000000800 */
[----:B------:R-:W-:Y:S01]  /*17e20*/  IMAD.WIDE.U32 R168, R158, -0x2daee0ad, RZ ;  /* 0xd2511f539ea87825 */ /* 0x000fe200078e00ff */
[----:B------:R-:W-:Y:S01]  /*17e30*/  LOP3.LUT R161, R157, UR7, R160, 0x96, !PT ;  /* 0x000000079da17c12 */ /* 0x000fe2000f8e96a0 */
[----:B------:R-:W-:Y:S01]  /*17e40*/  UMOV UR7, UR8 ;  /* 0x0000000800077c82 */ /* 0x000fe20008000000 */
[----:B------:R4:W4:Y:S01]  /*17e50*/  LDL.S16 R157, [R1+0x3c] ;  /* 0x00003c00019d7983 */ /* 0x0009220000100600 */
[----:B-1----:R-:W-:Y:S02]  /*17e60*/  F2FP.PACK_AB R172, R134, R151 ;  /* 0x0000009786ac723e */ /* 0x002fe400000000ff */
[----:B------:R-:W-:Y:S01]  /*17e70*/  LOP3.LUT R160, R169, UR4, R156, 0x96, !PT ;  /* 0x00000004a9a07c12 */ /* 0x000fe2000f8e969c */
[----:B------:R-:W-:Y:S01]  /*17e80*/  IMAD.WIDE.U32 R166, R161, -0x326172a9, RZ ;  /* 0xcd9e8d57a1a67825 */ /* 0x000fe200078e00ff */
[----:B------:R-:W1:Y:S03]  /*17e90*/  MUFU.EX2 R137, R232 ;  /* 0x000000e800897308 */ /* 0x000e660000000800 */
[----:B------:R-:W-:Y:S01]  /*17ea0*/  IMAD.WIDE.U32 R160, R160, -0x326172a9, RZ ;  /* 0xcd9e8d57a0a07825 */ /* 0x000fe200078e00ff */
[----:B------:R-:W-:Y:S03]  /*17eb0*/  LOP3.LUT R214, R167, UR5, R136, 0x96, !PT ;  /* 0x00000005a7d67c12 */ /* 0x000fe6000f8e9688 */
[----:B------:R-:W-:Y:S01]  /*17ec0*/  FADD.FTZ R136, R180, R163 ;  /* 0x000000a3b4887221 */ /* 0x000fe20000010000 */
[C---:B--2---:R-:W-:Y:S01]  /*17ed0*/  F2FP.PACK_AB R180, R145.reuse, R180 ;  /* 0x000000b491b4723e */ /* 0x044fe200000000ff */
[----:B------:R-:W-:Y:S04]  /*17ee0*/  IMAD.WIDE.U32 R214, R214, -0x2daee0ad, RZ ;  /* 0xd2511f53d6d67825 */ /* 0x000fe800078e00ff */
[----:B------:R-:W-:Y:S01]  /*17ef0*/  FADD.FTZ R155, R145, R136 ;  /* 0x00000088919b7221 */ /* 0x000fe20000010000 */
[----:B------:R-:W-:Y:S01]  /*17f00*/  LOP3.LUT R136, R161, UR20, R166, 0x96, !PT ;  /* 0x00000014a1887c12 */ /* 0x000fe2000f8e96a6 */
[----:B------:R-:W-:Y:S04]  /*17f10*/  FADD.FTZ R145, R151, R162 ;  /* 0x000000a297917221 */ /* 0x000fe80000010000 */
[----:B------:R-:W-:Y:S01]  /*17f20*/  FADD.FTZ R145, R134, R145 ;  /* 0x0000009186917221 */ /* 0x000fe20000010000 */
[----:B------:R-:W-:Y:S04]  /*17f30*/  LOP3.LUT R134, R136, 0xff, RZ, 0xc0, !PT ;  /* 0x000000ff88867812 */ /* 0x000fe800078ec0ff */
[----:B------:R-:W-:Y:S01]  /*17f40*/  ISETP.GE.U32.AND P0, PT, R224, R134, PT ;  /* 0x00000086e000720c */ /* 0x000fe20003f06070 */
[----:B------:R2:W-:Y:S01]  /*17f50*/  STL [R1+0x8c], R145 ;  /* 0x00008c9101007387 */ /* 0x0005e20000100800 */
[C---:B------:R-:W-:Y:S02]  /*17f60*/  PRMT R134, R2.reuse, 0x7632, R134 ;  /* 0x0000763202867816 */ /* 0x040fe40000000086 */
[----:B-1----:R-:W-:Y:S02]  /*17f70*/  F2FP.PACK_AB R167, R137, R141 ;  /* 0x0000008d89a7723e */ /* 0x002fe400000000ff */
[----:B------:R-:W-:Y:S01]  /*17f80*/  PRMT R158, R2, 0x5410, R134 ;  /* 0x00005410029e7816 */ /* 0x000fe20000000086 */
[----:B--2---:R-:W-:Y:S04]  /*17f90*/  FADD.FTZ R145, R141, R155 ;  /* 0x0000009b8d917221 */ /* 0x004fe80000010000 */
[----:B------:R-:W-:Y:S02]  /*17fa0*/  FADD.FTZ R137, R137, R145 ;  /* 0x0000009189897221 */ /* 0x000fe40000010000 */
[----:B-----5:R-:W-:Y:S05]  /*17fb0*/  @!P0 HADD2 R170, -R2.H0_H0, -RZ.H0_H0 ;  /* 0xa00000ff02aa8230 */ /* 0x020fea0000000900 */
[----:B------:R-:W-:Y:S01]  /*17fc0*/  PRMT R165, R170, 0x7610, R165 ;  /* 0x00007610aaa57816 */ /* 0x000fe200000000a5 */
[----:B------:R1:W-:Y:S03]  /*17fd0*/  @!P0 STL.S16 [R1+0x48], R170 ;  /* 0x000048aa01008387 */ /* 0x0003e60000100600 */
[----:B------:R-:W-:Y:S01]  /*17fe0*/  @!P0 PRMT R2, R165, 0x5410, RZ ;  /* 0x00005410a5028816 */ /* 0x000fe200000000ff */
[----:B------:R2:W-:Y:S04]  /*17ff0*/  STL [R1+0x88], R137 ;  /* 0x0000888901007387 */ /* 0x0005e80000100800 */
[----:B------:R5:W-:Y:S04]  /*18000*/  STG.E.U16 [R210.64+0x40], R2 ;  /* 0x00004002d2007986 */ /* 0x000be8000c101516 */
[----:B------:R4:W3:Y:S04]  /*18010*/  LDL.S16 R173, [R1+0x28] ;  /* 0x0000280001ad7983 */ /* 0x0008e80000100600 */
[----:B------:R3:W3:Y:S04]  /*18020*/  LDL.S16 R171, [R1+0x24] ;  /* 0x0000240001ab7983 */ /* 0x0006e80000100600 */
[----:B------:R3:W3:Y:S04]  /*18030*/  LDL.S16 R165, [R1+0x1c] ;  /* 0x00001c0001a57983 */ /* 0x0006e80000100600 */
[----:B-1----:R1:W3:Y:S01]  /*18040*/  LDL.S16 R170, [R1+0x20] ;  /* 0x0000200001aa7983 */ /* 0x0022e20000100600 */
[----:B--2---:R-:W-:Y:S04]  /*18050*/  LOP3.LUT R137, R160, 0xff, RZ, 0xc0, !PT ;  /* 0x000000ffa0897812 */ /* 0x004fe800078ec0ff */
[----:B------:R-:W-:Y:S02]  /*18060*/  ISETP.GE.U32.AND P2, PT, R224, R137, PT ;  /* 0x00000089e000720c */ /* 0x000fe40003f46070 */
[----:B-----5:R-:W-:Y:S04]  /*18070*/  LOP3.LUT R2, R136, 0xffff, RZ, 0xc0, !PT ;  /* 0x0000ffff88027812 */ /* 0x020fe800078ec0ff */
        /* <DEDUP_REMOVED lines=9> */
[----:B----4-:R-:W-:Y:S01]  /*18110*/  @!P1 HADD2 R175, -R134.H0_H0, -RZ.H0_H0 ;  /* 0xa00000ff86af9230 */ /* 0x010fe20000000900 */
[----:B------:R-:W-:Y:S04]  /*18120*/  LOP3.LUT R136, R160, 0xffff, RZ, 0xc0, !PT ;  /* 0x0000ffffa0887812 */ /* 0x000fe800078ec0ff */
[----:B------:R-:W-:Y:S01]  /*18130*/  PRMT R163, R175, 0x7610, R163 ;  /* 0x00007610afa37816 */ /* 0x000fe200000000a3 */
[----:B------:R-:W-:Y:S01]  /*18140*/  @!P1 STL.S16 [R1+0x40], R175 ;  /* 0x000040af01009387 */ /* 0x000fe20000100600 */
[--C-:B------:R-:W-:Y:S02]  /*18150*/  SHF.R.U32.HI R137, RZ, 0x8, R136.reuse ;  /* 0x00000008ff897819 */ /* 0x100fe40000011688 */
[----:B------:R-:W-:Y:S01]  /*18160*/  @!P1 PRMT R134, R163, 0x5410, RZ ;  /* 0x00005410a3869816 */ /* 0x000fe200000000ff */
[----:B------:R-:W-:Y:S01]  /*18170*/  @!P0 HADD2 R157, -R2.H0_H0, -RZ.H0_H0 ;  /* 0xa00000ff029d8230 */ /* 0x000fe20000000900 */
[----:B------:R1:W2:Y:S01]  /*18180*/  LDL.S16 R163, [R1+0x2c] ;  /* 0x00002c0001a37983 */ /* 0x0002a20000100600 */
[----:B------:R-:W-:Y:S02]  /*18190*/  PRMT R136, R164, 0x7632, R136 ;  /* 0x00007632a4887816 */ /* 0x000fe40000000088 */
[----:B------:R-:W-:Y:S01]  /*181a0*/  LOP3.LUT R137, R137, 0xffff, RZ, 0xc0, !PT ;  /* 0x0000ffff89897812 */ /* 0x000fe200078ec0ff */
[----:B------:R4:W-:Y:S01]  /*181b0*/  @!P0 STL.S16 [R1+0x3c], R157 ;  /* 0x00003c9d01008387 */ /* 0x0009e20000100600 */
[----:B------:R-:W-:Y:S02]  /*181c0*/  PRMT R141, R157, 0x7610, R141 ;  /* 0x000076109d8d7816 */ /* 0x000fe4000000008d */
[----:B------:R-:W-:Y:S01]  /*181d0*/  ISETP.GE.U32.AND P6, PT, R224, R137, PT ;  /* 0x00000089e000720c */ /* 0x000fe20003fc6070 */
[----:B------:R5:W-:Y:S01]  /*181e0*/  STG.E.U16 [R210.64+0x42], R134 ;  /* 0x00004286d2007986 */ /* 0x000be2000c101516 */
[----:B------:R-:W-:Y:S02]  /*181f0*/  SHF.R.U32.HI R137, RZ, 0x18, R160 ;  /* 0x00000018ff897819 */ /* 0x000fe400000116a0 */
[----:B----4-:R-:W-:Y:S02]  /*18200*/  PRMT R157, R2, 0x5410, R136 ;  /* 0x00005410029d7816 */ /* 0x010fe40000000088 */
[----:B------:R-:W-:Y:S02]  /*18210*/  @!P0 PRMT R2, R141, 0x5410, RZ ;  /* 0x000054108d028816 */ /* 0x000fe400000000ff */
[----:B------:R1:W4:Y:S01]  /*18220*/  LDL.S16 R141, [R1+0x18] ;  /* 0x00001800018d7983 */ /* 0x0003220000100600 */
[----:B------:R-:W-:Y:S02]  /*18230*/  ISETP.GE.U32.AND P0, PT, R224, R137, PT ;  /* 0x00000089e000720c */ /* 0x000fe40003f06070 */
[----:B-----5:R-:W-:Y:S01]  /*18240*/  SHF.R.U32.HI R134, RZ, 0x10, R160 ;  /* 0x00000010ff867819 */ /* 0x020fe200000116a0 */
[----:B------:R5:W-:Y:S03]  /*18250*/  STG.E.U16 [R212.64+0x40], R2 ;  /* 0x00004002d4007986 */ /* 0x000be6000c101516 */
[----:B------:R-:W-:Y:S04]  /*18260*/  LOP3.LUT R134, R134, 0xff, RZ, 0xc0, !PT ;  /* 0x000000ff86867812 */ /* 0x000fe800078ec0ff */
[----:B------:R-:W-:Y:S02]  /*18270*/  ISETP.GE.U32.AND P1, PT, R224, R134, PT ;  /* 0x00000086e000720c */ /* 0x000fe40003f26070 */
[----:B------:R-:W-:Y:S02]  /*18280*/  PRMT R134, R135, 0x7632, R134 ;  /* 0x0000763287867816 */ /* 0x000fe40000000086 */
[----:B-----5:R-:W-:Y:S01]  /*18290*/  PRMT R2, R3, 0x7632, R2 ;  /* 0x0000763203027816 */ /* 0x020fe20000000002 */
[----:B---3--:R-:W-:Y:S04]  /*182a0*/  @!P2 HADD2 R173, -R3.H0_H0, -RZ.H0_H0 ;  /* 0xa00000ff03ada230 */ /* 0x008fe80000000900 */
[----:B------:R-:W-:Y:S01]  /*182b0*/  @!P6 HADD2 R171, -R2.H0_H0, -RZ.H0_H0 ;  /* 0xa00000ff02abe230 */ /* 0x000fe20000000900 */
[----:B------:R-:W-:Y:S01]  /*182c0*/  PRMT R162, R173, 0x7610, R162 ;  /* 0x00007610ada27816 */ /* 0x000fe200000000a2 */
[----:B------:R3:W-:Y:S01]  /*182d0*/  @!P2 STL.S16 [R1+0x28], R173 ;  /* 0x000028ad0100a387 */ /* 0x0007e20000100600 */
[----:B------:R-:W-:Y:S02]  /*182e0*/  @!P0 HADD2 R165, -R134.H0_H0, -RZ.H0_H0 ;  /* 0xa00000ff86a58230 */ /* 0x000fe40000000900 */
[----:B------:R-:W-:Y:S01]  /*182f0*/  PRMT R159, R171, 0x7610, R159 ;  /* 0x00007610ab9f7816 */ /* 0x000fe2000000009f */
[----:B------:R-:W-:Y:S01]  /*18300*/  @!P6 STL.S16 [R1+0x24], R171 ;  /* 0x000024ab0100e387 */ /* 0x000fe20000100600 */
[----:B------:R-:W-:Y:S01]  /*18310*/  @!P1 HADD2 R170, -R135.H0_H0, -RZ.H0_H0 ;  /* 0xa00000ff87aa9230 */ /* 0x000fe20000000900 */
[----:B------:R-:W-:Y:S04]  /*18320*/  PRMT R137, R165, 0x7610, R137 ;  /* 0x00007610a5897816 */ /* 0x000fe80000000089 */
[----:B------:R-:W-:Y:S01]  /*18330*/  @!P1 STL.S16 [R1+0x20], R170 ;  /* 0x000020aa01009387 */ /* 0x000fe20000100600 */
[----:B------:R-:W-:Y:S03]  /*18340*/  PRMT R145, R170, 0x7610, R145 ;  /* 0x00007610aa917816 */ /* 0x000fe60000000091 */
[----:B------:R5:W-:Y:S01]  /*18350*/  @!P0 STL.S16 [R1+0x1c], R165 ;  /* 0x00001ca501008387 */ /* 0x000be20000100600 */
[----:B---3--:R-:W-:Y:S02]  /*18360*/  PRMT R173, R174, 0x7054, R174 ;  /* 0x00007054aead7816 */ /* 0x008fe400000000ae */
[----:B-----5:R-:W-:Y:S01]  /*18370*/  LOP3.LUT R165, R215, UR19, R168, 0x96, !PT ;  /* 0x00000013d7a57c12 */ /* 0x020fe2000f8e96a8 */
[----:B--2---:R-:W-:Y:S05]  /*18380*/  @!P3 HADD2 R163, -R136.H0_H0, -RZ.H0_H0 ;  /* 0xa00000ff88a3b230 */ /* 0x004fea0000000900 */
[----:B------:R-:W-:Y:S01]  /*18390*/  PRMT R156, R163, 0x7610, R156 ;  /* 0x00007610a39c7816 */ /* 0x000fe2000000009c */
[----:B------:R-:W-:Y:S03]  /*183a0*/  @!P3 STL.S16 [R1+0x2c], R163 ;  /* 0x00002ca30100b387 */ /* 0x000fe60000100600 */
[----:B------:R-:W-:Y:S02]  /*183b0*/  @!P3 PRMT R136, R156, 0x5410, RZ ;  /* 0x000054109c88b816 */ /* 0x000fe400000000ff */
[----:B------:R-:W-:Y:S02]  /*183c0*/  PRMT R156, R3, 0x5410, R2 ;  /* 0x00005410039c7816 */ /* 0x000fe40000000002 */
[----:B------:R-:W-:Y:S01]  /*183d0*/  @!P2 PRMT R3, R162, 0x5410, RZ ;  /* 0x00005410a203a816 */ /* 0x000fe200000000ff */
[----:B------:R-:W-:Y:S01]  /*183e0*/  STG.E.U16 [R212.64+0x42], R136 ;  /* 0x00004288d4007986 */ /* 0x000fe2000c101516 */
[----:B------:R-:W-:Y:S02]  /*183f0*/  @!P6 PRMT R2, R159, 0x5410, RZ ;  /* 0x000054109f02e816 */ /* 0x000fe400000000ff */
[----:B------:R-:W-:Y:S01]  /*18400*/  ISETP.NE.AND P3, PT, R234, RZ, PT ;  /* 0x000000ffea00720c */ /* 0x000fe20003f65270 */
[----:B------:R2:W-:Y:S01]  /*18410*/  STG.E.U16 [R210.64+0x50], R3 ;  /* 0x00005003d2007986 */ /* 0x0005e2000c101516 */
[----:B------:R-:W-:Y:S03]  /*18420*/  ISETP.NE.AND P2, PT, R235, RZ, PT ;  /* 0x000000ffeb00720c */ /* 0x000fe60003f45270 */
[----:B------:R3:W-:Y:S01]  /*18430*/  STG.E.U16 [R210.64+0x52], R2 ;  /* 0x00005202d2007986 */ /* 0x0007e2000c101516 */
[----:B--2---:R-:W-:Y:S02]  /*18440*/  PRMT R3, R135, 0x5410, R134 ;  /* 0x0000541087037816 */ /* 0x004fe40000000086 */
[----:B------:R-:W-:Y:S02]  /*18450*/  @!P0 PRMT R134, R137, 0x5410, RZ ;  /* 0x0000541089868816 */ /* 0x000fe400000000ff */
[----:B---3--:R-:W-:Y:S02]  /*18460*/  LOP3.LUT R2, R165, 0xff, RZ, 0xc0, !PT ;  /* 0x000000ffa5027812 */ /* 0x008fe400078ec0ff */
[----:B------:R-:W-:Y:S01]  /*18470*/  @!P1 PRMT R135, R145, 0x5410, RZ ;  /* 0x0000541091879816 */ /* 0x000fe200000000ff */
[----:B------:R2:W-:Y:S01]  /*18480*/  STG.E.U16 [R212.64+0x52], R134 ;  /* 0x00005286d4007986 */ /* 0x0005e2000c101516 */
[----:B------:R-:W-:Y:S02]  /*18490*/  ISETP.GE.U32.AND P0, PT, R224, R2, PT ;  /* 0x00000002e000720c */ /* 0x000fe40003f06070 */
[C---:B------:R-:W-:Y:S01]  /*184a0*/  PRMT R2, R0.reuse, 0x7632, R2 ;  /* 0x0000763200027816 */ /* 0x040fe20000000002 */
[----:B------:R-:W-:Y:S03]  /*184b0*/  STG.E.U16 [R212.64+0x50], R135 ;  /* 0x00005087d4007986 */ /* 0x000fe6000c101516 */
[----:B------:R-:W-:Y:S07]  /*184c0*/  PRMT R164, R0, 0x5410, R2 ;  /* 0x0000541000a47816 */ /* 0x000fee0000000002 */
[----:B----4-:R-:W-:Y:S05]  /*184d0*/  @!P0 HADD2 R141, -R0.H0_H0, -RZ.H0_H0 ;  /* 0xa00000ff008d8230 */ /* 0x010fea0000000900 */
[----:B------:R-:W-:Y:S04]  /*184e0*/  @!P0 STL.S16 [R1+0x18], R141 ;  /* 0x0000188d01008387 */ /* 0x000fe80000100600 */
[----:B------:R1:W3:Y:S01]  /*184f0*/  LDL.S16 R162, [R1+0x8] ;  /* 0x0000080001a27983 */ /* 0x0002e20000100600 */
[----:B--2---:R-:W-:Y:S04]  /*18500*/  PRMT R134, R141, 0x7610, R134 ;  /* 0x000076108d867816 */ /* 0x004fe80000000086 */
[----:B------:R-:W-:Y:S05]  /*18510*/  @!P0 PRMT R0, R134, 0x5410, RZ ;  /* 0x0000541086008816 */ /* 0x000fea00000000ff */
[----:B------:R2:W-:Y:S02]  /*18520*/  STG.E.U16 [R210.64+0x60], R0 ;  /* 0x00006000d2007986 */ /* 0x0005e4000c101516 */
[----:B--2---:R-:W-:Y:S04]  /*18530*/  LOP3.LUT R0, R165, 0xffff, RZ, 0xc0, !PT ;  /* 0x0000ffffa5007812 */ /* 0x004fe800078ec0ff */
[----:B------:R-:W-:Y:S02]  /*18540*/  SHF.R.U32.HI R135, RZ, 0x8, R0 ;  /* 0x00000008ff877819 */ /* 0x000fe40000011600 */
[----:B------:R-:W-:Y:S02]  /*18550*/  LOP3.LUT R0, R143, UR20, R150, 0x96, !PT ;  /* 0x000000148f007c12 */ /* 0x000fe4000f8e9696 */
[----:B------:R-:W-:Y:S02]  /*18560*/  LOP3.LUT R135, R135, 0xffff, RZ, 0xc0, !PT ;  /* 0x0000ffff87877812 */ /* 0x000fe400078ec0ff */
[----:B------:R-:W-:Y:S02]  /*18570*/  LOP3.LUT R134, R0, 0xffff, RZ, 0xc0, !PT ;  /* 0x0000ffff00867812 */ /* 0x000fe400078ec0ff */
[----:B------:R-:W-:Y:S02]  /*18580*/  ISETP.GE.U32.AND P0, PT, R224, R135, PT ;  /* 0x00000087e000720c */ /* 0x000fe40003f06070 */
[----:B------:R-:W-:Y:S02]  /*18590*/  LOP3.LUT R135, R0, 0xff, RZ, 0xc0, !PT ;  /* 0x000000ff00877812 */ /* 0x000fe400078ec0ff */
[----:B------:R-:W-:Y:S04]  /*185a0*/  SHF.R.U32.HI R134, RZ, 0x8, R134 ;  /* 0x00000008ff867819 */ /* 0x000fe80000011686 */
[----:B------:R-:W-:Y:S02]  /*185b0*/  PRMT R136, R135, 0x5410, R134 ;  /* 0x0000541087887816 */ /* 0x000fe40000000086 */
[--C-:B------:R-:W-:Y:S02]  /*185c0*/  SHF.R.U32.HI R135, RZ, 0x10, R0.reuse ;  /* 0x00000010ff877819 */ /* 0x100fe40000011600 */
[----:B------:R-:W-:Y:S01]  /*185d0*/  SHF.R.U32.HI R134, RZ, 0x18, R0 ;  /* 0x00000018ff867819 */ /* 0x000fe20000011600 */
[--C-:B------:R-:W-:Y:S01]  /*185e0*/  HSET2.LE.AND R136, R136, R173.reuse, PT ;  /* 0x000000ad88887233 */ /* 0x100fe20003803000 */
[----:B------:R-:W-:Y:S02]  /*185f0*/  LOP3.LUT R0, R135, 0xff, RZ, 0xc0, !PT ;  /* 0x000000ff87007812 */ /* 0x000fe400078ec0ff */
[----:B------:R-:W-:Y:S02]  /*18600*/  SHF.R.U32.HI R135, RZ, 0x10, R148 ;  /* 0x00000010ff877819 */ /* 0x000fe40000011694 */
[----:B------:R-:W-:Y:S02]  /*18610*/  PRMT R137, R0, 0x5410, R134 ;  /* 0x0000541000897816 */ /* 0x000fe40000000086 */
[C---:B------:R-:W-:Y:S02]  /*18620*/  LOP3.LUT R0, R142.reuse, 0xffff, RZ, 0xc0, !PT ;  /* 0x0000ffff8e007812 */ /* 0x040fe400078ec0ff */
[----:B------:R-:W-:Y:S01]  /*18630*/  LOP3.LUT R134, R142, 0xff, RZ, 0xc0, !PT ;  /* 0x000000ff8e867812 */ /* 0x000fe200078ec0ff */
[--C-:B------:R-:W-:Y:S01]  /*18640*/  HSET2.LE.AND R137, R137, R173.reuse, PT ;  /* 0x000000ad89897233 */ /* 0x100fe20003803000 */
[----:B------:R-:W-:Y:S02]  /*18650*/  SHF.R.U32.HI R0, RZ, 0x8, R0 ;  /* 0x00000008ff007819 */ /* 0x000fe40000011600 */
[----:B------:R-:W-:Y:S02]  /*18660*/  LOP3.LUT R136, R136, R138, RZ, 0xc0, !PT ;  /* 0x0000008a88887212 */ /* 0x000fe400078ec0ff */
[----:B------:R-:W-:Y:S02]  /*18670*/  PRMT R134, R134, 0x5410, R0 ;  /* 0x0000541086867816 */ /* 0x000fe40000000000 */
[--C-:B------:R-:W-:Y:S02]  /*18680*/  SHF.R.U32.HI R0, RZ, 0x10, R142.reuse ;  /* 0x00000010ff007819 */ /* 0x100fe4000001168e */
[----:B------:R-:W-:Y:S01]  /*18690*/  SHF.R.U32.HI R142, RZ, 0x18, R142 ;  /* 0x00000018ff8e7819 */ /* 0x000fe2000001168e */
[--C-:B------:R-:W-:Y:S01]  /*186a0*/  HSET2.LE.AND R138, R134, R173.reuse, PT ;  /* 0x000000ad868a7233 */ /* 0x100fe20003803000 */
[----:B------:R-:W-:Y:S02]  /*186b0*/  LOP3.LUT R0, R0, 0xff, RZ, 0xc0, !PT ;  /* 0x000000ff00007812 */ /* 0x000fe400078ec0ff */
[----:B------:R-:W-:Y:S02]  /*186c0*/  LOP3.LUT R137, R137, R140, RZ, 0xc0, !PT ;  /* 0x0000008c89897212 */ /* 0x000fe400078ec0ff */
[----:B------:R-:W-:Y:S02]  /*186d0*/  PRMT R0, R0, 0x5410, R142 ;  /* 0x0000541000007816 */ /* 0x000fe4000000008e */
[----:B------:R-:W2:Y:S01]  /*186e0*/  LDSM.16.MT88.4 R140, [R182+0x10000] ;  /* 0x01000000b68c783b */ /* 0x000ea20000004200 */
[----:B------:R-:W-:Y:S02]  /*186f0*/  LOP3.LUT R138, R138, R139, RZ, 0xc0, !PT ;  /* 0x0000008b8a8a7212 */ /* 0x000fe400078ec0ff */
[--C-:B------:R-:W-:Y:S01]  /*18700*/  HSET2.LE.AND R139, R0, R173.reuse, PT ;  /* 0x000000ad008b7233 */ /* 0x100fe20003803000 */
[C---:B------:R-:W-:Y:S02]  /*18710*/  LOP3.LUT R134, R148.reuse, 0xffff, RZ, 0xc0, !PT ;  /* 0x0000ffff94867812 */ /* 0x040fe400078ec0ff */
[----:B------:R-:W-:Y:S02]  /*18720*/  LOP3.LUT R0, R148, 0xff, RZ, 0xc0, !PT ;  /* 0x000000ff94007812 */ /* 0x000fe400078ec0ff */
[----:B------:R-:W-:Y:S02]  /*18730*/  LOP3.LUT R139, R139, R144, RZ, 0xc0, !PT ;  /* 0x000000908b8b7212 */ /* 0x000fe400078ec0ff */
[----:B------:R-:W-:Y:S02]  /*18740*/  SHF.R.U32.HI R148, RZ, 0x18, R148 ;  /* 0x00000018ff947819 */ /* 0x000fe40000011694 */
[----:B------:R-:W-:Y:S04]  /*18750*/  SHF.R.U32.HI R134, RZ, 0x8, R134 ;  /* 0x00000008ff867819 */ /* 0x000fe80000011686 */
[----:B------:R-:W-:Y:S02]  /*18760*/  PRMT R159, R0, 0x5410, R134 ;  /* 0x00005410009f7816 */ /* 0x000fe40000000086 */
[----:B------:R-:W-:Y:S02]  /*18770*/  LOP3.LUT R0, R135, 0xff, RZ, 0xc0, !PT ;  /* 0x000000ff87007812 */ /* 0x000fe400078ec0ff */
[----:B------:R-:W-:Y:S02]  /*18780*/  SHF.R.U32.HI R135, RZ, 0x10, R154 ;  /* 0x00000010ff877819 */ /* 0x000fe4000001169a */
[----:B------:R-:W-:Y:S02]  /*18790*/  PRMT R155, R0, 0x5410, R148 ;  /* 0x00005410009b7816 */ /* 0x000fe40000000094 */
[----:B------:R-:W-:Y:S01]  /*187a0*/  LDSM.16.MT88.4 R148, [R182+0x10800] ;  /* 0x01080000b694783b */ /* 0x000fe20000004200 */
[C---:B------:R-:W-:Y:S04]  /*187b0*/  LOP3.LUT R0, R154.reuse, 0xffff, RZ, 0xc0, !PT ;  /* 0x0000ffff9a007812 */ /* 0x040fe800078ec0ff */
[----:B------:R-:W-:Y:S02]  /*187c0*/  SHF.R.U32.HI R134, RZ, 0x8, R0 ;  /* 0x00000008ff867819 */ /* 0x000fe40000011600 */
[----:B------:R-:W-:Y:S02]  /*187d0*/  LOP3.LUT R0, R135, 0xff, RZ, 0xc0, !PT ;  /* 0x000000ff87007812 */ /* 0x000fe400078ec0ff */
[----:B------:R-:W-:Y:S01]  /*187e0*/  SHF.R.U32.HI R135, RZ, 0x10, R160 ;  /* 0x00000010ff877819 */ /* 0x000fe200000116a0 */
        /* <DEDUP_REMOVED lines=11> */
[----:B------:R-:W2:Y:S03]  /*188a0*/  LDSM.16.MT88.4 R140, [R182+0x12000] ;  /* 0x01200000b68c783b */ /* 0x000ea60000004200 */
[----:B---3--:R-:W-:Y:S05]  /*188b0*/  @!P0 HADD2 R162, -R2.H0_H0, -RZ.H0_H0 ;  /* 0xa00000ff02a28230 */ /* 0x008fea0000000900 */
[----:B------:R-:W-:Y:S04]  /*188c0*/  @!P0 STL.S16 [R1+0x8], R162 ;  /* 0x000008a201008387 */ /* 0x000fe80000100600 */
[----:B------:R1:W3:Y:S04]  /*188d0*/  LDL.S16 R226, [R1+0x14] ;  /* 0x0000140001e27983 */ /* 0x0002e80000100600 */
[----:B------:R1:W4:Y:S04]  /*188e0*/  LDL.S16 R225, [R1+0x10] ;  /* 0x0000100001e17983 */ /* 0x0003280000100600 */
[----:B------:R1:W5:Y:S04]  /*188f0*/  LDL.S16 R223, [R1+0xc] ;  /* 0x00000c0001df7983 */ /* 0x0003680000100600 */
[----:B------:R1:W3:Y:S04]  /*18900*/  LDL.S16 R222, [R1+0x4] ;  /* 0x0000040001de7983 */ /* 0x0002e80000100600 */
[----:B------:R1:W3:Y:S01]  /*18910*/  LDL.S16 R221, [R1] ;  /* 0x0000000001dd7983 */ /* 0x0002e20000100600 */
        /* <DEDUP_REMOVED lines=34> */
[----:B------:R-:W-:Y:S02]  /*18b40*/  PRMT R134, R140, 0x5410, R134 ;  /* 0x000054108c867816 */ /* 0x000fe40000000086 */
[----:B------:R-:W2:Y:S01]  /*18b50*/  LDSM.16.MT88.4 R140, [R184+0x16000] ;  /* 0x01600000b88c783b */ /* 0x000ea20000004200 */
[----:B------:R-:W-:Y:S02]  /*18b60*/  PRMT R0, R0, 0x5410, R154 ;  /* 0x0000541000007816 */ /* 0x000fe4000000009a */
[--C-:B------:R-:W-:Y:S03]  /*18b70*/  HSET2.LE.AND R144, R134, R173.reuse, PT ;  /* 0x000000ad86907233 */ /* 0x100fe60003803000 */
[--C-:B------:R-:W-:Y:S01]  /*18b80*/  HSET2.LE.AND R145, R0, R173.reuse, PT ;  /* 0x000000ad00917233 */ /* 0x100fe20003803000 */
[----:B------:R-:W-:Y:S02]  /*18b90*/  LOP3.LUT R0, R161, UR20, R166, 0x96, !PT ;  /* 0x00000014a1007c12 */ /* 0x000fe4000f8e96a6 */
[----:B------:R-:W-:Y:S01]  /*18ba0*/  LOP3.LUT R144, R144, R147, RZ, 0xc0, !PT ;  /* 0x0000009390907212 */ /* 0x000fe200078ec0ff */
[--C-:B------:R-:W-:Y:S01]  /*18bb0*/  HSET2.LE.AND R147, R155, R173.reuse, PT ;  /* 0x000000ad9b937233 */ /* 0x100fe20003803000 */
[----:B------:R-:W-:Y:S01]  /*18bc0*/  LOP3.LUT R145, R145, R146, RZ, 0xc0, !PT ;  /* 0x0000009291917212 */ /* 0x000fe200078ec0ff */
[--C-:B------:R-:W-:Y:S01]  /*18bd0*/  HSET2.LE.AND R146, R159, R173.reuse, PT ;  /* 0x000000ad9f927233 */ /* 0x100fe20003803000 */
[----:B------:R-:W-:Y:S02]  /*18be0*/  LOP3.LUT R134, R160, 0xffff, RZ, 0xc0, !PT ;  /* 0x0000ffffa0867812 */ /* 0x000fe400078ec0ff */
[----:B------:R-:W-:Y:S02]  /*18bf0*/  LOP3.LUT R147, R147, R153, RZ, 0xc0, !PT ;  /* 0x0000009993937212 */ /* 0x000fe400078ec0ff */
[----:B------:R-:W-:Y:S02]  /*18c00*/  LOP3.LUT R146, R146, R152, RZ, 0xc0, !PT ;  /* 0x0000009892927212 */ /* 0x000fe400078ec0ff */
[----:B------:R-:W-:Y:S02]  /*18c10*/  LOP3.LUT R152, R160, 0xff, RZ, 0xc0, !PT ;  /* 0x000000ffa0987812 */ /* 0x000fe400078ec0ff */
[----:B------:R-:W-:Y:S01]  /*18c20*/  SHF.R.U32.HI R160, RZ, 0x18, R160 ;  /* 0x00000018ffa07819 */ /* 0x000fe200000116a0 */
[C---:B--2---:R-:W-:Y:S08]  /*18c30*/  HMMA.16816.F32 R124, R136.reuse, R140, R124 ;  /* 0x0000008c887c723c */ /* 0x044ff0000000187c */
[----:B------:R-:W-:Y:S01]  /*18c40*/  HMMA.16816.F32 R128, R136, R142, R128 ;  /* 0x0000008e8880723c */ /* 0x000fe20000001880 */
[----:B------:R-:W2:Y:S07]  /*18c50*/  LDSM.16.MT88.4 R136, [R183+0x10800] ;  /* 0x01080000b788783b */ /* 0x000eae0000004200 */
[C---:B------:R-:W-:Y:S01]  /*18c60*/  HMMA.16816.F32 R4, R144.reuse, R148, R4 ;  /* 0x000000949004723c */ /* 0x040fe20000001804 */
[----:B------:R-:W1:Y:S07]  /*18c70*/  LDSM.16.MT88.4 R140, [R185+0x10800] ;  /* 0x01080000b98c783b */ /* 0x000e6e0000004200 */
        /* <DEDUP_REMOVED lines=38> */
[C---:B--2---:R-:W-:Y:S07]  /*18ee0*/  HMMA.16816.F32 R108, R144.reuse, R136, R108 ;  /* 0x00000088906c723c */ /* 0x044fee000000186c */
[--C-:B------:R-:W-:Y:S01]  /*18ef0*/  SHF.R.U32.HI R136, RZ, 0x10, R0.reuse ;  /* 0x00000010ff887819 */ /* 0x100fe20000011600 */
[C---:B------:R-:W-:Y:S01]  /*18f00*/  HMMA.16816.F32 R112, R144.reuse, R138, R112 ;  /* 0x0000008a9070723c */ /* 0x040fe20000001870 */
[----:B------:R-:W-:Y:S03]  /*18f10*/  LOP3.LUT R137, R135, 0xff, RZ, 0xc0, !PT ;  /* 0x000000ff87897812 */ /* 0x000fe600078ec0ff */
[----:B------:R-:W-:Y:S03]  /*18f20*/  SHF.R.U32.HI R135, RZ, 0x18, R0 ;  /* 0x00000018ff877819 */ /* 0x000fe60000011600 */
[----:B------:R-:W-:Y:S01]  /*18f30*/  SHF.R.U32.HI R139, RZ, 0x8, R134 ;  /* 0x00000008ff8b7819 */ /* 0x000fe20000011686 */
[C---:B-1----:R-:W-:Y:S01]  /*18f40*/  HMMA.16816.F32 R116, R144.reuse, R140, R116 ;  /* 0x0000008c9074723c */ /* 0x042fe20000001874 */
[----:B------:R-:W-:Y:S03]  /*18f50*/  LOP3.LUT R138, R0, 0xff, RZ, 0xc0, !PT ;  /* 0x000000ff008a7812 */ /* 0x000fe600078ec0ff */
[----:B------:R-:W-:Y:S02]  /*18f60*/  PRMT R159, R152, 0x5410, R139 ;  /* 0x00005410989f7816 */ /* 0x000fe4000000008b */
[----:B------:R-:W-:Y:S01]  /*18f70*/  LDSM.16.MT88.4 R152, [R184+0x11000] ;  /* 0x01100000b898783b */ /* 0x000fe20000004200 */
[----:B------:R-:W-:Y:S01]  /*18f80*/  PRMT R139, R137, 0x5410, R160 ;  /* 0x00005410898b7816 */ /* 0x000fe200000000a0 */
[C---:B------:R-:W-:Y:S01]  /*18f90*/  HMMA.16816.F32 R120, R144.reuse, R142, R120 ;  /* 0x0000008e9078723c */ /* 0x040fe20000001878 */
[----:B------:R-:W-:Y:S03]  /*18fa0*/  LOP3.LUT R134, R0, 0xffff, RZ, 0xc0, !PT ;  /* 0x0000ffff00867812 */ /* 0x000fe600078ec0ff */
[--C-:B------:R-:W-:Y:S01]  /*18fb0*/  HSET2.LE.AND R139, R139, R173.reuse, PT ;  /* 0x000000ad8b8b7233 */ /* 0x100fe20003803000 */
[----:B------:R-:W-:Y:S01]  /*18fc0*/  LOP3.LUT R0, R136, 0xff, RZ, 0xc0, !PT ;  /* 0x000000ff88007812 */ /* 0x000fe200078ec0ff */
[----:B------:R-:W1:Y:S01]  /*18fd0*/  LDSM.16.MT88.4 R140, [R182+0x11000] ;  /* 0x01100000b68c783b */ /* 0x000e620000004200 */
[----:B------:R-:W-:Y:S01]  /*18fe0*/  SHF.R.U32.HI R134, RZ, 0x8, R134 ;  /* 0x00000008ff867819 */ /* 0x000fe20000011686 */
[C---:B---3--:R-:W-:Y:S01]  /*18ff0*/  HMMA.16816.F32 R124, R144.reuse, R148, R124 ;  /* 0x00000094907c723c */ /* 0x048fe2000000187c */
[----:B------:R-:W-:Y:S03]  /*19000*/  PRMT R0, R0, 0x5410, R135 ;  /* 0x0000541000007816 */ /* 0x000fe60000000087 */
[----:B------:R-:W-:Y:S01]  /*19010*/  PRMT R134, R138, 0x5410, R134 ;  /* 0x000054108a867816 */ /* 0x000fe20000000086 */
[--C-:B------:R-:W-:Y:S01]  /*19020*/  HSET2.LE.AND R138, R159, R173.reuse, PT ;  /* 0x000000ad9f8a7233 */ /* 0x100fe20003803000 */
[----:B------:R-:W-:Y:S01]  /*19030*/  LOP3.LUT R139, R139, R3, RZ, 0xc0, !PT ;  /* 0x000000038b8b7212 */ /* 0x000fe200078ec0ff */
[--C-:B------:R-:W-:Y:S01]  /*19040*/  HSET2.LE.AND R137, R0, R173.reuse, PT ;  /* 0x000000ad00897233 */ /* 0x100fe20003803000 */
[----:B------:R-:W-:Y:S01]  /*19050*/  HMMA.16816.F32 R128, R144, R150, R128 ;  /* 0x000000969080723c */ /* 0x000fe20000001880 */
[----:B------:R-:W2:Y:S03]  /*19060*/  LDSM.16.MT88.4 R144, [R183+0x11000] ;  /* 0x01100000b790783b */ /* 0x000ea60000004200 */
[--C-:B------:R-:W-:Y:S01]  /*19070*/  HSET2.LE.AND R136, R134, R173.reuse, PT ;  /* 0x000000ad86887233 */ /* 0x100fe20003803000 */
[----:B------:R-:W-:Y:S02]  /*19080*/  LOP3.LUT R137, R137, R157, RZ, 0xc0, !PT ;  /* 0x0000009d89897212 */ /* 0x000fe400078ec0ff */
[----:B------:R-:W-:Y:S02]  /*19090*/  LOP3.LUT R138, R138, R156, RZ, 0xc0, !PT ;  /* 0x0000009c8a8a7212 */ /* 0x000fe400078ec0ff */
[----:B------:R-:W3:Y:S03]  /*190a0*/  LDSM.16.MT88.4 R148, [R185+0x11000] ;  /* 0x01100000b994783b */ /* 0x000ee60000004200 */
[----:B------:R-:W-:Y:S02]  /*190b0*/  LOP3.LUT R136, R136, R158, RZ, 0xc0, !PT ;  /* 0x0000009e88887212 */ /* 0x000fe400078ec0ff */
[----:B------:R-:W-:Y:S02]  /*190c0*/  LOP3.LUT R0, R214, 0xffff, RZ, 0xc0, !PT ;  /* 0x0000ffffd6007812 */ /* 0x000fe400078ec0ff */
[----:B------:R-:W-:Y:S01]  /*190d0*/  SHF.R.U32.HI R135, RZ, 0x18, R214 ;  /* 0x00000018ff877819 */ /* 0x000fe200000116d6 */
[----:B------:R-:W-:Y:S01]  /*190e0*/  LDSM.16.MT88.4 R156, [R185+0x13000] ;  /* 0x01300000b99c783b */ /* 0x000fe20000004200 */
[----:B------:R-:W-:Y:S02]  /*190f0*/  SHF.R.U32.HI R134, RZ, 0x8, R0 ;  /* 0x00000008ff867819 */ /* 0x000fe40000011600 */
[----:B------:R-:W-:Y:S02]  /*19100*/  LOP3.LUT R0, R215, UR19, R168, 0x96, !PT ;  /* 0x00000013d7007c12 */ /* 0x000fe4000f8e96a8 */
[----:B------:R-:W-:Y:S04]  /*19110*/  SHF.R.U32.HI R3, RZ, 0x10, R214 ;  /* 0x00000010ff037819 */ /* 0x000fe800000116d6 */
[----:B------:R-:W-:Y:S01]  /*19120*/  LOP3.LUT R3, R3, 0xff, RZ, 0xc0, !PT ;  /* 0x000000ff03037812 */ /* 0x000fe200078ec0ff */
[C---:B-1----:R-:W-:Y:S03]  /*19130*/  HMMA.16816.F32 R4, R136.reuse, R140, R4 ;  /* 0x0000008c8804723c */ /* 0x042fe60000001804 */
[----:B------:R-:W-:Y:S02]  /*19140*/  PRMT R171, R3, 0x5410, R135 ;  /* 0x0000541003ab7816 */ /* 0x000fe40000000087 */
[--C-:B------:R-:W-:Y:S02]  /*19150*/  SHF.R.U32.HI R3, RZ, 0x10, R0.reuse ;  /* 0x00000010ff037819 */ /* 0x100fe40000011600 */
[----:B------:R-:W-:Y:S01]  /*19160*/  SHF.R.U32.HI R135, RZ, 0x18, R0 ;  /* 0x00000018ff877819 */ /* 0x000fe20000011600 */
[--C-:B------:R-:W-:Y:S01]  /*19170*/  HSET2.LE.AND R171, R171, R173.reuse, PT ;  /* 0x000000adabab7233 */ /* 0x100fe20003803000 */
[----:B------:R-:W-:Y:S01]  /*19180*/  LOP3.LUT R3, R3, 0xff, RZ, 0xc0, !PT ;  /* 0x000000ff03037812 */ /* 0x000fe200078ec0ff */
[C---:B------:R-:W-:Y:S01]  /*19190*/  HMMA.16816.F32 R8, R136.reuse, R142, R8 ;  /* 0x0000008e8808723c */ /* 0x040fe20000001808 */
[----:B------:R-:W1:Y:S02]  /*191a0*/  LDSM.16.MT88.4 R140, [R182+0x13000] ;  /* 0x01300000b68c783b */ /* 0x000e640000004200 */
[--C-:B------:R-:W-:Y:S02]  /*191b0*/  PRMT R169, R3, 0x5410, R135.reuse ;  /* 0x0000541003a97816 */ /* 0x100fe40000000087 */
[----:B------:R-:W-:Y:S03]  /*191c0*/  PRMT R135, R180, 0x7632, R135 ;  /* 0x00007632b4877816 */ /* 0x000fe60000000087 */
[C---:B--2---:R-:W-:Y:S01]  /*191d0*/  HMMA.16816.F32 R12, R136.reuse, R144, R12 ;  /* 0x00000090880c723c */ /* 0x044fe2000000180c */
[--C-:B------:R-:W-:Y:S03]  /*191e0*/  HSET2.LE.AND R169, R169, R173.reuse, PT ;  /* 0x000000ada9a97233 */ /* 0x100fe60003803000 */
[----:B------:R-:W-:Y:S04]  /*191f0*/  PRMT R3, R167, 0x7632, R3 ;  /* 0x00007632a7037816 */ /* 0x000fe80000000003 */
        /* <DEDUP_REMOVED lines=29> */
[C---:B---3--:R-:W-:Y:S07]  /*193d0*/  HMMA.16816.F32 R92, R136.reuse, R148, R92 ;  /* 0x00000094885c723c */ /* 0x048fee000000185c */
[----:B------:R-:W-:Y:S01]  /*193e0*/  PRMT R149, R162, 0x7610, R149 ;  /* 0x00007610a2957816 */ /* 0x000fe20000000095 */
[C---:B------:R-:W-:Y:S01]  /*193f0*/  HMMA.16816.F32 R96, R136.reuse, R150, R96 ;  /* 0x000000968860723c */ /* 0x040fe20000001860 */
[----:B------:R-:W3:Y:S03]  /*19400*/  LDSM.16.MT88.4 R160, [R182+0x11800] ;  /* 0x01180000b6a0783b */ /* 0x000ee60000004200 */
[----:B------:R-:W-:Y:S02]  /*19410*/  @!P0 PRMT R2, R149, 0x5410, RZ ;  /* 0x0000541095028816 */ /* 0x000fe400000000ff */
[--C-:B------:R-:W-:Y:S02]  /*19420*/  SHF.R.U32.HI R149, RZ, 0x18, R165.reuse ;  /* 0x00000018ff957819 */ /* 0x100fe400000116a5 */
[C---:B------:R-:W-:Y:S01]  /*19430*/  HMMA.16816.F32 R100, R136.reuse, R156, R100 ;  /* 0x0000009c8864723c */ /* 0x040fe20000001864 */
[----:B------:R1:W-:Y:S01]  /*19440*/  STG.E.U16 [R210.64+0x62], R2 ;  /* 0x00006202d2007986 */ /* 0x0003e2000c101516 */
[----:B------:R-:W-:Y:S02]  /*19450*/  ISETP.GE.U32.AND P6, PT, R224, R149, PT ;  /* 0x00000095e000720c */ /* 0x000fe40003fc6070 */
[----:B------:R-:W-:Y:S04]  /*19460*/  LOP3.LUT R148, R214, 0xff, RZ, 0xc0, !PT ;  /* 0x000000ffd6947812 */ /* 0x000fe800078ec0ff */
[C---:B------:R-:W-:Y:S01]  /*19470*/  HMMA.16816.F32 R104, R136.reuse, R158, R104 ;  /* 0x0000009e8868723c */ /* 0x040fe20000001868 */
[----:B------:R-:W-:Y:S03]  /*19480*/  PRMT R170, R148, 0x5410, R134 ;  /* 0x0000541094aa7816 */ /* 0x000fe60000000086 */
[C---:B------:R-:W-:Y:S02]  /*19490*/  LOP3.LUT R148, R0.reuse, 0xff, RZ, 0xc0, !PT ;  /* 0x000000ff00947812 */ /* 0x040fe400078ec0ff */
[--C-:B------:R-:W-:Y:S01]  /*194a0*/  HSET2.LE.AND R170, R170, R173.reuse, PT ;  /* 0x000000adaaaa7233 */ /* 0x100fe20003803000 */
[----:B------:R-:W-:Y:S01]  /*194b0*/  SHF.R.U32.HI R134, RZ, 0x10, R165 ;  /* 0x00000010ff867819 */ /* 0x000fe200000116a5 */
[C---:B----4-:R-:W-:Y:S01]  /*194c0*/  HMMA.16816.F32 R108, R136.reuse, R152, R108 ;  /* 0x00000098886c723c */ /* 0x050fe2000000186c */
[----:B------:R-:W-:Y:S07]  /*194d0*/  @!P6 HADD2 R225, -R135.H0_H0, -RZ.H0_H0 ;  /* 0xa00000ff87e1e230 */ /* 0x000fee0000000900 */
[C---:B------:R-:W-:Y:S01]  /*194e0*/  HMMA.16816.F32 R112, R136.reuse, R154, R112 ;  /* 0x0000009a8870723c */ /* 0x040fe20000001870 */
[----:B------:R-:W4:Y:S03]  /*194f0*/  LDSM.16.MT88.4 R152, [R183+0x11800] ;  /* 0x01180000b798783b */ /* 0x000f260000004200 */
[----:B-1----:R-:W-:Y:S02]  /*19500*/  LOP3.LUT R2, R0, 0xffff, RZ, 0xc0, !PT ;  /* 0x0000ffff00027812 */ /* 0x002fe400078ec0ff */
[----:B------:R-:W-:Y:S02]  /*19510*/  LOP3.LUT R0, R134, 0xff, RZ, 0xc0, !PT ;  /* 0x000000ff86007812 */ /* 0x000fe400078ec0ff */
[C---:B------:R-:W-:Y:S01]  /*19520*/  HMMA.16816.F32 R116, R136.reuse, R140, R116 ;  /* 0x0000008c8874723c */ /* 0x040fe20000001874 */
[----:B------:R-:W-:Y:S02]  /*19530*/  PRMT R134, R167, 0x7610, R134 ;  /* 0x00007610a7867816 */ /* 0x000fe40000000086 */
[----:B------:R-:W-:Y:S02]  /*19540*/  ISETP.GE.U32.AND P1, PT, R224, R0, PT ;  /* 0x00000000e000720c */ /* 0x000fe40003f26070 */
[----:B------:R-:W-:Y:S02]  /*19550*/  PRMT R0, R172, 0x7632, R0 ;  /* 0x00007632ac007816 */ /* 0x000fe40000000000 */
[----:B------:R-:W-:Y:S01]  /*19560*/  PRMT R140, R180, 0x5410, R135 ;  /* 0x00005410b48c7816 */ /* 0x000fe20000000087 */
[C---:B------:R-:W-:Y:S01]  /*19570*/  HMMA.16816.F32 R120, R136.reuse, R142, R120 ;  /* 0x0000008e8878723c */ /* 0x040fe20000001878 */
[----:B------:R-:W-:Y:S03]  /*19580*/  SHF.R.U32.HI R2, RZ, 0x8, R2 ;  /* 0x00000008ff027819 */ /* 0x000fe60000011602 */
[----:B------:R-:W-:Y:S02]  /*19590*/  LOP3.LUT R169, R169, R140, RZ, 0xc0, !PT ;  /* 0x0000008ca9a97212 */ /* 0x000fe400078ec0ff */
[----:B------:R-:W-:Y:S02]  /*195a0*/  PRMT R2, R148, 0x5410, R2 ;  /* 0x0000541094027816 */ /* 0x000fe40000000002 */
[C---:B--2---:R-:W-:Y:S01]  /*195b0*/  HMMA.16816.F32 R124, R136.reuse, R144, R124 ;  /* 0x00000090887c723c */ /* 0x044fe2000000187c */
[----:B------:R-:W-:Y:S03]  /*195c0*/  @!P1 HADD2 R226, -R180.H0_H0, -RZ.H0_H0 ;  /* 0xa00000ffb4e29230 */ /* 0x000fe60000000900 */
[----:B------:R-:W-:Y:S01]  /*195d0*/  HSET2.LE.AND R168, R2, R173, PT ;  /* 0x000000ad02a87233 */ /* 0x000fe20003803000 */
[----:B------:R-:W-:Y:S01]  /*195e0*/  PRMT R2, R172, 0x7610, R2 ;  /* 0x00007610ac027816 */ /* 0x000fe20000000002 */
[----:B------:R-:W-:Y:S02]  /*195f0*/  @!P1 STL.S16 [R1+0x14], R226 ;  /* 0x000014e201009387 */ /* 0x000fe40000100600 */
[----:B------:R-:W-:Y:S01]  /*19600*/  HMMA.16816.F32 R128, R136, R146, R128 ;  /* 0x000000928880723c */ /* 0x000fe20000001880 */
[----:B------:R-:W-:Y:S01]  /*19610*/  PRMT R140, R2, 0x5410, R0 ;  /* 0x00005410028c7816 */ /* 0x000fe20000000000 */
[----:B------:R-:W-:Y:S02]  /*19620*/  LDSM.16.MT88.4 R172, [R184+0x11800] ;  /* 0x01180000b8ac783b */ /* 0x000fe40000004200 */
[----:B------:R-:W-:Y:S02]  /*19630*/  LOP3.LUT R168, R168, R164, RZ, 0xc0, !PT ;  /* 0x000000a4a8a87212 */ /* 0x000fe400078ec0ff */
[----:B------:R-:W-:Y:S02]  /*19640*/  LOP3.LUT R170, R170, R140, RZ, 0xc0, !PT ;  /* 0x0000008caaaa7212 */ /* 0x000fe400078ec0ff */
[----:B------:R-:W-:Y:S02]  /*19650*/  PRMT R136, R134, 0x5410, R3 ;  /* 0x0000541086887816 */ /* 0x000fe40000000003 */
[----:B------:R-:W1:Y:S02]  /*19660*/  LDSM.16.MT88.4 R140, [R185+0x11800] ;  /* 0x01180000b98c783b */ /* 0x000e640000004200 */
[----:B------:R-:W-:Y:S06]  /*19670*/  LOP3.LUT R171, R171, R136, RZ, 0xc0, !PT ;  /* 0x00000088abab7212 */ /* 0x000fec00078ec0ff */
[----:B------:R-:W-:Y:S01]  /*19680*/  @!P6 STL.S16 [R1+0x10], R225 ;  /* 0x000010e10100e387 */ /* 0x000fe20000100600 */
[C---:B---3--:R-:W-:Y:S03]  /*19690*/  HMMA.16816.F32 R164, R168.reuse, R160, R4 ;  /* 0x000000a0a8a4723c */ /* 0x048fe60000001804 */
[----:B------:R-:W2:Y:S05]  /*196a0*/  LDSM.16.MT88.4 R4, [R183+0x13800] ;  /* 0x01380000b704783b */ /* 0x000eaa0000004200 */
[C---:B------:R-:W-:Y:S03]  /*196b0*/  HMMA.16816.F32 R160, R168.reuse, R162, R8 ;  /* 0x000000a2a8a0723c */ /* 0x040fe60000001808 */
[----:B------:R-:W3:Y:S05]  /*196c0*/  LDSM.16.MT88.4 R8, [R185+0x13800] ;  /* 0x01380000b908783b */ /* 0x000eea0000004200 */
[C---:B----4-:R-:W-:Y:S03]  /*196d0*/  HMMA.16816.F32 R156, R168.reuse, R152, R12 ;  /* 0x00000098a89c723c */ /* 0x050fe6000000180c */
[----:B------:R-:W4:Y:S05]  /*196e0*/  LDSM.16.MT88.4 R12, [R184+0x13800] ;  /* 0x01380000b80c783b */ /* 0x000f2a0000004200 */
[C---:B------:R-:W-:Y:S03]  /*196f0*/  HMMA.16816.F32 R152, R168.reuse, R154, R16 ;  /* 0x0000009aa898723c */ /* 0x040fe60000001810 */
[----:B------:R-:W2:Y:S05]  /*19700*/  LDSM.16.MT88.4 R16, [R182+0x15800] ;  /* 0x01580000b610783b */ /* 0x000eaa0000004200 */
[C---:B-1----:R-:W-:Y:S03]  /*19710*/  HMMA.16816.F32 R148, R168.reuse, R140, R20 ;  /* 0x0000008ca894723c */ /* 0x042fe60000001814 */
[----:B------:R-:W1:Y:S05]  /*19720*/  LDSM.16.MT88.4 R20, [R183+0x15800] ;  /* 0x01580000b714783b */ /* 0x000e6a0000004200 */
[C---:B------:R-:W-:Y:S03]  /*19730*/  HMMA.16816.F32 R144, R168.reuse, R142, R24 ;  /* 0x0000008ea890723c */ /* 0x040fe60000001818 */
[----:B------:R-:W-:Y:S05]  /*19740*/  LDSM.16.MT88.4 R24, [R184+0x15800] ;  /* 0x01580000b818783b */ /* 0x000fea0000004200 */
[C---:B------:R-:W-:Y:S08]  /*19750*/  HMMA.16816.F32 R140, R168.reuse, R172, R28 ;  /* 0x000000aca88c723c */ /* 0x040ff0000000181c */
[C---:B------:R-:W-:Y:S08]  /*19760*/  HMMA.16816.F32 R136, R168.reuse, R174, R32 ;  /* 0x000000aea888723c */ /* 0x040ff00000001820 */
        /* <DEDUP_REMOVED lines=11> */
[C---:B------:R-:W-:Y:S08]  /*19820*/  HMMA.16816.F32 R68, R168.reuse, R16, R68 ;  /* 0x00000010a844723c */ /* 0x040ff00000001844 */
[C---:B------:R-:W-:Y:S01]  /*19830*/  HMMA.16816.F32 R72, R168.reuse, R18, R72 ;  /* 0x00000012a848723c */ /* 0x040fe20000001848 */
[----:B------:R-:W-:Y:S07]  /*19840*/  LDSM.16.MT88.4 R16, [R184+0x17800] ;  /* 0x01780000b810783b */ /* 0x000fee0000004200 */
[C---:B-1----:R-:W-:Y:S07]  /*19850*/  HMMA.16816.F32 R76, R168.reuse, R20, R76 ;  /* 0x00000014a84c723c */ /* 0x042fee000000184c */
[----:B------:R-:W-:Y:S01]  /*19860*/  LOP3.LUT R20, R214, 0xff, RZ, 0xc0, !PT ;  /* 0x000000ffd6147812 */ /* 0x000fe200078ec0ff */
[C---:B------:R-:W-:Y:S01]  /*19870*/  HMMA.16816.F32 R80, R168.reuse, R22, R80 ;  /* 0x00000016a850723c */ /* 0x040fe20000001850 */
[----:B------:R-:W-:Y:S02]  /*19880*/  SHF.R.U32.HI R21, RZ, 0x10, R214 ;  /* 0x00000010ff157819 */ /* 0x000fe400000116d6 */
[----:B------:R-:W-:Y:S02]  /*19890*/  ISETP.GE.U32.AND P0, PT, R224, R20, PT ;  /* 0x00000014e000720c */ /* 0x000fe40003f06070 */
[----:B------:R-:W-:Y:S02]  /*198a0*/  LOP3.LUT R20, R214, 0xffff, RZ, 0xc0, !PT ;  /* 0x0000ffffd6147812 */ /* 0x000fe400078ec0ff */
[----:B------:R-:W-:Y:S01]  /*198b0*/  PRMT R22, R225, 0x7610, R22 ;  /* 0x00007610e1167816 */ /* 0x000fe20000000016 */
[C---:B--2---:R-:W-:Y:S01]  /*198c0*/  HMMA.16816.F32 R84, R168.reuse, R4, R84 ;  /* 0x00000004a854723c */ /* 0x044fe20000001854 */
[----:B------:R-:W-:Y:S03]  /*198d0*/  PRMT R23, R226, 0x7610, R23 ;  /* 0x00007610e2177816 */ /* 0x000fe60000000017 */
[----:B------:R-:W-:Y:S02]  /*198e0*/  @!P6 PRMT R135, R22, 0x5410, RZ ;  /* 0x000054101687e816 */ /* 0x000fe400000000ff */
[----:B------:R-:W-:Y:S02]  /*198f0*/  @!P1 PRMT R180, R23, 0x5410, RZ ;  /* 0x0000541017b49816 */ /* 0x000fe400000000ff */
[C---:B------:R-:W-:Y:S01]  /*19900*/  HMMA.16816.F32 R88, R168.reuse, R6, R88 ;  /* 0x00000006a858723c */ /* 0x040fe20000001858 */
[----:B------:R-:W1:Y:S03]  /*19910*/  LDSM.16.MT88.4 R4, [R183+0x17800] ;  /* 0x01780000b704783b */ /* 0x000e660000004200 */
[----:B-----5:R-:W-:Y:S01]  /*19920*/  @!P0 HADD2 R223, -R2.H0_H0, -RZ.H0_H0 ;  /* 0xa00000ff02df8230 */ /* 0x020fe20000000900 */
[----:B------:R-:W-:Y:S02]  /*19930*/  SHF.R.U32.HI R20, RZ, 0x8, R20 ;  /* 0x00000008ff147819 */ /* 0x000fe40000011614 */
[----:B------:R-:W-:Y:S01]  /*19940*/  SHF.R.U32.HI R214, RZ, 0x18, R214 ;  /* 0x00000018ffd67819 */ /* 0x000fe200000116d6 */
[C---:B------:R-:W-:Y:S01]  /*19950*/  HMMA.16816.F32 R92, R168.reuse, R24, R92 ;  /* 0x00000018a85c723c */ /* 0x040fe2000000185c */
[----:B------:R-:W-:Y:S04]  /*19960*/  @!P0 STL.S16 [R1+0xc], R223 ;  /* 0x00000cdf01008387 */ /* 0x000fe80000100600 */
[----:B------:R-:W-:Y:S03]  /*19970*/  STG.E.U16 [R212.64+0x60], R180 ;  /* 0x000060b4d4007986 */ /* 0x000fe6000c101516 */
[C---:B------:R-:W-:Y:S01]  /*19980*/  HMMA.16816.F32 R96, R168.reuse, R26, R96 ;  /* 0x0000001aa860723c */ /* 0x040fe20000001860 */
[----:B------:R-:W-:Y:S07]  /*19990*/  STG.E.U16 [R212.64+0x62], R135 ;  /* 0x00006287d4007986 */ /* 0x000fee000c101516 */
[C---:B---3--:R-:W-:Y:S07]  /*199a0*/  HMMA.16816.F32 R100, R168.reuse, R8, R100 ;  /* 0x00000008a864723c */ /* 0x048fee0000001864 */
[----:B------:R-:W-:Y:S01]  /*199b0*/  LOP3.LUT R8, R20, 0xffff, RZ, 0xc0, !PT ;  /* 0x0000ffff14087812 */ /* 0x000fe200078ec0ff */
[C---:B------:R-:W-:Y:S01]  /*199c0*/  HMMA.16816.F32 R104, R168.reuse, R10, R104 ;  /* 0x0000000aa868723c */ /* 0x040fe20000001868 */
[----:B------:R-:W-:Y:S02]  /*199d0*/  LOP3.LUT R9, R21, 0xff, RZ, 0xc0, !PT ;  /* 0x000000ff15097812 */ /* 0x000fe400078ec0ff */
[C---:B------:R-:W-:Y:S02]  /*199e0*/  ISETP.GE.U32.AND P6, PT, R224.reuse, R8, PT ;  /* 0x00000008e000720c */ /* 0x040fe40003fc6070 */
[C---:B------:R-:W-:Y:S02]  /*199f0*/  ISETP.GE.U32.AND P1, PT, R224.reuse, R9, PT ;  /* 0x00000009e000720c */ /* 0x040fe40003f26070 */
[----:B------:R-:W-:Y:S01]  /*19a00*/  PRMT R21, R223, 0x7610, R21 ;  /* 0x00007610df157816 */ /* 0x000fe20000000015 */
[C---:B-1----:R-:W-:Y:S04]  /*19a10*/  HMMA.16816.F32 R108, R168.reuse, R4, R108 ;  /* 0x00000004a86c723c */ /* 0x042fe8000000186c */
[----:B------:R-:W-:Y:S02]  /*19a20*/  @!P0 PRMT R2, R21, 0x5410, RZ ;  /* 0x0000541015028816 */ /* 0x000fe400000000ff */
[----:B------:R-:W-:Y:S02]  /*19a30*/  ISETP.GE.U32.AND P0, PT, R224, R214, PT ;  /* 0x000000d6e000720c */ /* 0x000fe40003f06070 */
[----:B------:R-:W-:Y:S01]  /*19a40*/  @!P6 HADD2 R222, -R0.H0_H0, -RZ.H0_H0 ;  /* 0xa00000ff00dee230 */ /* 0x000fe20000000900 */
[C---:B------:R-:W-:Y:S01]  /*19a50*/  HMMA.16816.F32 R112, R168.reuse, R6, R112 ;  /* 0x00000006a870723c */ /* 0x040fe20000001870 */
[----:B------:R1:W-:Y:S02]  /*19a60*/  STG.E.U16 [R210.64+0x70], R2 ;  /* 0x00007002d2007986 */ /* 0x0003e4000c101516 */
[----:B------:R-:W-:Y:S02]  /*19a70*/  @!P1 HADD2 R221, -R134.H0_H0, -RZ.H0_H0 ;  /* 0xa00000ff86dd9230 */ /* 0x000fe40000000900 */
[----:B------:R-:W-:Y:S01]  /*19a80*/  @!P6 STL.S16 [R1+0x4], R222 ;  /* 0x000004de0100e387 */ /* 0x000fe20000100600 */
[----:B------:R-:W-:Y:S02]  /*19a90*/  PRMT R5, R222, 0x7610, R5 ;  /* 0x00007610de057816 */ /* 0x000fe40000000005 */
[C---:B------:R-:W-:Y:S01]  /*19aa0*/  HMMA.16816.F32 R116, R168.reuse, R12, R116 ;  /* 0x0000000ca874723c */ /* 0x040fe20000001874 */
[----:B------:R-:W-:Y:S03]  /*19ab0*/  @!P1 STL.S16 [R1], R221 ;  /* 0x000000dd01009387 */ /* 0x000fe60000100600 */
[----:B------:R-:W-:Y:S01]  /*19ac0*/  @!P0 HADD2 R252, -R3.H0_H0, -RZ.H0_H0 ;  /* 0xa00000ff03fc8230 */ /* 0x000fe20000000900 */
[----:B------:R-:W-:Y:S02]  /*19ad0*/  @!P6 PRMT R0, R5, 0x5410, RZ ;  /* 0x000054100500e816 */ /* 0x000fe400000000ff */
[----:B------:R-:W-:Y:S01]  /*19ae0*/  PRMT R4, R221, 0x7610, R4 ;  /* 0x00007610dd047816 */ /* 0x000fe20000000004 */
[C---:B------:R-:W-:Y:S01]  /*19af0*/  HMMA.16816.F32 R120, R168.reuse, R14, R120 ;  /* 0x0000000ea878723c */ /* 0x040fe20000001878 */
[----:B------:R-:W-:Y:S01]  /*19b00*/  @!P0 PRMT R3, R252, 0x5410, RZ ;  /* 0x00005410fc038816 */ /* 0x000fe200000000ff */
[----:B------:R2:W-:Y:S01]  /*19b10*/  STG.E.U16 [R210.64+0x72], R0 ;  /* 0x00007200d2007986 */ /* 0x0005e2000c101516 */
[----:B------:R-:W-:Y:S02]  /*19b20*/  PLOP3.LUT P0, PT, PT, PT, UP0, 0x80, 0x0 ;  /* 0x000000000000781c */ /* 0x000fe40003f0f008 */
[----:B------:R-:W-:Y:S01]  /*19b30*/  @!P1 PRMT R134, R4, 0x5410, RZ ;  /* 0x0000541004869816 */ /* 0x000fe200000000ff */
[----:B------:R3:W-:Y:S02]  /*19b40*/  STG.E.U16 [R212.64+0x72], R3 ;  /* 0x00007203d4007986 */ /* 0x0007e4000c101516 */
[C---:B------:R-:W-:Y:S02]  /*19b50*/  HMMA.16816.F32 R124, R168.reuse, R16, R124 ;  /* 0x00000010a87c723c */ /* 0x040fe4000000187c */
[----:B------:R4:W-:Y:S02]  /*19b60*/  STG.E.U16 [R212.64+0x70], R134 ;  /* 0x00007086d4007986 */ /* 0x0009e4000c101516 */
[----:B-1----:R-:W-:Y:S04]  /*19b70*/  IMAD.MOV.U32 R2, RZ, RZ, R133 ;  /* 0x000000ffff027224 */ /* 0x002fe800078e0085 */
[----:B------:R-:W-:Y:S01]  /*19b80*/  HMMA.16816.F32 R128, R168, R18, R128 ;  /* 0x00000012a880723c */ /* 0x000fe20000001880 */
[----:B--2---:R-:W-:Y:S04]  /*19b90*/  IADD3 R210, P1, R210, -0x80, RZ ;  /* 0xffffff80d2d27810 */ /* 0x004fe80007f3e0ff */
[----:B------:R-:W-:Y:S01]  /*19ba0*/  IADD3.X R211, R211, -0x1, RZ, P1, !PT ;  /* 0xffffffffd3d37810 */ /* 0x000fe20000ffe4ff */
[----:B---3--:R-:W-:Y:S01]  /*19bb0*/  IMAD.MOV.U32 R3, RZ, RZ, R132 ;  /* 0x000000ffff037224 */ /* 0x008fe200078e0084 */
[----:B----4-:R-:W-:-:S05]  /*19bc0*/  @P0 BRA `(.L_x_1230) ;  /* 0xffff9ae000000947 */ /* 0x010fca000383ffff */
.L_x_1229:
        /* <DEDUP_REMOVED lines=197> */
[C---:B------:R-:W-:Y:S01]  /*1a820*/  FMUL.FTZ R51, R0.reuse, R59 ;  /* 0x0000003b00337220 */ /* 0x040fe20000410000 */
[----:B------:R-:W-:Y:S01]  /*1a830*/  F2FP.PACK_AB R59, R5, R42 ;  /* 0x0000002a053b723e */ /* 0x000fe200000000ff */
[----:B------:R-:W-:Y:S01]  /*1a840*/  FMUL.FTZ R15, R0, R62 ;  /* 0x0000003e000f7220 */ /* 0x000fe20000410000 */
[----:B------:R-:W-:Y:S01]  /*1a850*/  ISETP.NE.U32.AND P0, PT, R2, 0x1, PT ;  /* 0x000000010200780c */ /* 0x000fe20003f05070 */
[C---:B------:R-:W-:Y:S01]  /*1a860*/  FMUL.FTZ R49, R0.reuse, R63 ;  /* 0x0000003f00317220 */ /* 0x040fe20000410000 */
[----:B------:R-:W-:Y:S01]  /*1a870*/  MOV R5, 0x20 ;  /* 0x0000002000057802 */ /* 0x000fe20000000f00 */
[C---:B------:R-:W-:Y:S01]  /*1a880*/  FMUL.FTZ R9, R0.reuse, R66 ;  /* 0x0000004200097220 */ /* 0x040fe20000410000 */
[----:B------:R-:W-:Y:S01]  /*1a890*/  F2FP.PACK_AB R66, R141, R165 ;  /* 0x000000a58d42723e */ /* 0x000fe200000000ff */
[C---:B------:R-:W-:Y:S01]  /*1a8a0*/  FMUL.FTZ R47, R0.reuse, R67 ;  /* 0x00000043002f7220 */ /* 0x040fe20000410000 */
        /* <DEDUP_REMOVED lines=137> */
[----:B------:R3:W-:Y:S01]  /*1b140*/  STS [R3+0x6400], R23 ;  /* 0x0064001703007388 */ /* 0x0007e20000000800 */
[----:B-1----:R-:W-:-:S03]  /*1b150*/  LOP3.LUT R0, R175, 0xffffffe0, RZ, 0xc0, !PT ;  /* 0xffffffe0af007812 */ /* 0x002fc600078ec0ff */
[----:B------:R-:W-:Y:S01]  /*1b160*/  STS [R7+0x6000], R22 ;  /* 0x0060001607007388 */ /* 0x000fe20000000800 */
[----:B------:R-:W-:-:S03]  /*1b170*/  IADD3 R0, R176, -R0, RZ ;  /* 0x80000000b0007210 */ /* 0x000fc60007ffe0ff */
[----:B------:R1:W-:Y:S01]  /*1b180*/  STS [R7+0x6400], R21 ;  /* 0x0064001507007388 */ /* 0x0003e20000000800 */
[----:B--2---:R-:W2:Y:S01]  /*1b190*/  @P4 MUFU.LG2 R2, R135 ;  /* 0x0000008700024308 */ /* 0x004ea20000000c00 */
[----:B------:R-:W-:Y:S02]  /*1b1a0*/  LOP3.LUT P0, RZ, R0, 0x3, RZ, 0xc0, !PT ;  /* 0x0000000300ff7812 */ /* 0x000fe4000780c0ff */
[----:B------:R-:W-:Y:S04]  /*1b1b0*/  STS [R8+0x6000], R20 ;  /* 0x0060001408007388 */ /* 0x000fe80000000800 */
[----:B------:R4:W-:Y:S04]  /*1b1c0*/  STS [R8+0x6400], R19 ;  /* 0x0064001308007388 */ /* 0x0009e80000000800 */
[----:B------:R4:W-:Y:S04]  /*1b1d0*/  STS [R6+0x6000], R18 ;  /* 0x0060001206007388 */ /* 0x0009e80000000800 */
[----:B------:R4:W-:Y:S01]  /*1b1e0*/  STS [R6+0x6400], R17 ;  /* 0x0064001106007388 */ /* 0x0009e20000000800 */
[----:B---3--:R-:W3:Y:S01]  /*1b1f0*/  @P3 MUFU.LG2 R3, R134 ;  /* 0x0000008600033308 */ /* 0x008ee20000000c00 */
[----:B--2---:R-:W-:-:S02]  /*1b200*/  @P4 FMUL.FTZ R2, R2, 0.69314718246459960938 ;  /* 0x3f31721802024820 */ /* 0x004fc40000410000 */
[----:B------:R2:W-:Y:S04]  /*1b210*/  STS [R5+0x6000], R16 ;  /* 0x0060001005007388 */ /* 0x0005e80000000800 */
[----:B------:R2:W-:Y:S01]  /*1b220*/  STS [R5+0x6400], R15 ;  /* 0x0064000f05007388 */ /* 0x0005e20000000800 */
[----:B-1----:R-:W-:Y:S01]  /*1b230*/  MOV R7, 0x7f800000 ;  /* 0x7f80000000077802 */ /* 0x002fe20000000f00 */
[----:B------:R-:W-:Y:S02]  /*1b240*/  @P4 FFMA.FTZ R7, R133, c[0x0][0x238], R2 ;  /* 0x00008e0085074a23 */ /* 0x000fe40000010002 */
[----:B------:R-:W-:Y:S01]  /*1b250*/  BAR.SYNC.DEFER_BLOCKING 0x0 ;  /* 0x0000000000007b1d */ /* 0x000fe20000010000 */
[----:B---3--:R-:W-:Y:S01]  /*1b260*/  @P3 FMUL.FTZ R0, R3, 0.69314718246459960938 ;  /* 0x3f31721803003820 */ /* 0x008fe20000410000 */
[----:B----4-:R-:W-:-:S03]  /*1b270*/  MOV R8, 0x7f800000 ;  /* 0x7f80000000087802 */ /* 0x010fc60000000f00 */
[----:B------:R-:W-:Y:S01]  /*1b280*/  @P3 FFMA.FTZ R8, R132, c[0x0][0x238], R0 ;  /* 0x00008e0084083a23 */ /* 0x000fe20000010000 */
[----:B-----5:R2:W1:Y:S04]  /*1b290*/  LDS.128 R28, [R208] ;  /* 0x00000000d01c7984 */ /* 0x0204680000000c00 */
        /* <DEDUP_REMOVED lines=16> */
[----:B---34-:R-:W3:Y:S01]  /*1b3a0*/  LDL.LU R178, [R1+0xdc] ;  /* 0x0000dc0001b27983 */ /* 0x018ee20000300800 */
[----:B------:R-:W-:Y:S01]  /*1b3b0*/  UIMAD UR6, UR9, -0x40, UR21 ;  /* 0xffffffc0090678a4 */ /* 0x000fe2000f8e0215 */
[----:B---3--:R-:W-:-:S05]  /*1b3c0*/  IADD3 R0, R178, 0x8, RZ ;  /* 0x00000008b2007810 */ /* 0x008fca0007ffe0ff */
[----:B------:R-:W-:Y:S02]  /*1b3d0*/  ISETP.GE.AND P3, PT, R178, UR6, PT ;  /* 0x00000006b2007c0c */ /* 0x000fe4000bf66270 */
[----:B------:R-:W-:-:S11]  /*1b3e0*/  ISETP.GE.AND P2, PT, R0, UR6, PT ;  /* 0x0000000600007c0c */ /* 0x000fd6000bf46270 */
[----:B------:R-:W-:Y:S02]  /*1b3f0*/  @!P3 IMAD R2, R178, UR14, RZ ;  /* 0x0000000eb202bc24 */ /* 0x000fe4000f8e02ff */
[----:B------:R-:W-:-:S03]  /*1b400*/  @!P2 IMAD R0, R0, UR14, RZ ;  /* 0x0000000e0000ac24 */ /* 0x000fc6000f8e02ff */
[----:B------:R-:W-:Y:S02]  /*1b410*/  @!P3 IADD3 R3, P1, R2, UR4, RZ ;  /* 0x000000040203bc10 */ /* 0x000fe4000ff3e0ff */
[----:B------:R-:W-:Y:S02]  /*1b420*/  @!P2 IADD3 R6, P0, R0, UR4, RZ ;  /* 0x000000040006ac10 */ /* 0x000fe4000ff1e0ff */
[----:B--2---:R-:W-:Y:S02]  /*1b430*/  @!P3 LEA.HI.X.SX32 R5, R2, UR5, 0x1, P1 ;  /* 0x000000050205bc11 */ /* 0x004fe400088f0eff */
[----:B------:R-:W-:Y:S02]  /*1b440*/  @!P2 LEA.HI.X.SX32 R0, R0, UR5, 0x1, P0 ;  /* 0x000000050000ac11 */ /* 0x000fe400080f0eff */
[----:B------:R-:W-:Y:S02]  /*1b450*/  @!P3 LEA R4, P1, R3, c[0x0][0x200], 0x2 ;  /* 0x000080000304ba11 */ /* 0x000fe400078210ff */
[----:B------:R-:W-:-:S02]  /*1b460*/  @!P2 LEA R2, P0, R6, c[0x0][0x200], 0x2 ;  /* 0x000080000602aa11 */ /* 0x000fc400078010ff */
[----:B------:R-:W-:Y:S02]  /*1b470*/  @!P3 LEA.HI.X R5, R3, c[0x0][0x204], R5, 0x2, P1 ;  /* 0x000081000305ba11 */ /* 0x000fe400008f1405 */
[----:B------:R-:W-:-:S03]  /*1b480*/  @!P2 LEA.HI.X R3, R6, c[0x0][0x204], R0, 0x2, P0 ;  /* 0x000081000603aa11 */ /* 0x000fc600000f1400 */
[----:B------:R2:W-:Y:S04]  /*1b490*/  @!P3 STG.E [R4.64], R7 ;  /* 0x000000070400b986 */ /* 0x0005e8000c101916 */
[----:B------:R2:W-:Y:S02]  /*1b4a0*/  @!P2 STG.E [R2.64], R8 ;  /* 0x000000080200a986 */ /* 0x0005e4000c101916 */
.L_x_1234:
[----:B---34-:R-:W-:Y:S05]  /*1b4b0*/  BSYNC B0 ;  /* 0x0000000000007941 */ /* 0x018fea0003800000 */
.L_x_1233:
[----:B------:R-:W3:Y:S04]  /*1b4c0*/  LDL.64 R82, [R1+0x98] ;  /* 0x0000980001527983 */ /* 0x000ee80000100a00 */
[----:B------:R4:W5:Y:S04]  /*1b4d0*/  LDL R80, [R1+0xac] ;  /* 0x0000ac0001507983 */ /* 0x0009680000100800 */
[----:B--2---:R4:W5:Y:S04]  /*1b4e0*/  LDL R15, [R1+0xa8] ;  /* 0x0000a800010f7983 */ /* 0x0049680000100800 */
[----:B------:R4:W5:Y:S01]  /*1b4f0*/  LDL R14, [R1+0xb0] ;  /* 0x0000b000010e7983 */ /* 0x0009620000100800 */
[----:B------:R-:W-:Y:S01]  /*1b500*/  LEA.HI R13, R177, R176, RZ, 0x3 ;  /* 0x000000b0b10d7211 */ /* 0x000fe200078f18ff */
[----:B------:R-:W-:Y:S01]  /*1b510*/  UIMAD UR9, UR9, -0x40, UR21 ;  /* 0xffffffc0090978a4 */ /* 0x000fe2000f8e0215 */
[----:B------:R-:W-:Y:S01]  /*1b520*/  BSSY B0, `(.L_x_1235) ;  /* 0x0000024000007945 */ /* 0x000fe20003800000 */
[----:B------:R-:W2:Y:S01]  /*1b530*/  S2R R0, SR_TID.X ;  /* 0x0000000000007919 */ /* 0x000ea20000002100 */
[----:B------:R-:W-:Y:S01]  /*1b540*/  SHF.R.S32.HI R3, RZ, 0x3, R13 ;  /* 0x00000003ff037819 */ /* 0x000fe2000001140d */
[----:B------:R-:W-:-:S02]  /*1b550*/  USHF.R.S32.HI UR6, URZ, 0x1f, UR10 ;  /* 0x0000001f3f067899 */ /* 0x000fc4000801140a */
[----:B------:R-:W1:Y:S01]  /*1b560*/  S2R R10, SR_CTAID.Z ;  /* 0x00000000000a7919 */ /* 0x000e620000002700 */
[----:B------:R-:W-:Y:S02]  /*1b570*/  ULDC.64 UR4, c[0x0][0x1f0] ;  /* 0x00007c0000047ab9 */ /* 0x000fe40000000a00 */
[----:B------:R-:W-:-:S04]  /*1b580*/  UIMAD UR4, UR6, UR4, URZ ;  /* 0x00000004060472a4 */ /* 0x000fc8000f8e023f */
[----:B------:R-:W-:Y:S01]  /*1b590*/  UIMAD UR4, UR10, UR5, UR4 ;  /* 0x000000050a0472a4 */ /* 0x000fe2000f8e0204 */
[----:B--2---:R-:W-:-:S04]  /*1b5a0*/  SHF.R.S32.HI R2, RZ, 0x1f, R0 ;  /* 0x0000001fff027819 */ /* 0x004fc80000011400 */
[----:B------:R-:W-:-:S04]  /*1b5b0*/  LEA.HI R2, R2, R0, RZ, 0x3 ;  /* 0x0000000002027211 */ /* 0x000fc800078f18ff */
[----:B------:R-:W-:Y:S02]  /*1b5c0*/  SHF.R.S32.HI R2, RZ, 0x3, R2 ;  /* 0x00000003ff027819 */ /* 0x000fe40000011402 */
[----:B---3--:R-:W-:Y:S02]  /*1b5d0*/  SHF.R.S32.HI R0, RZ, 0x1f, R82 ;  /* 0x0000001fff007819 */ /* 0x008fe40000011452 */
        /* <DEDUP_REMOVED lines=24> */
.L_x_1236:
[----:B----4-:R-:W-:Y:S05]  /*1b760*/  BSYNC B0 ;  /* 0x0000000000007941 */ /* 0x010fea0003800000 */
.L_x_1235:
        /* <DEDUP_REMOVED lines=22> */
.L_x_1238:
[----:B------:R-:W-:Y:S05]  /*1b8d0*/  BSYNC B0 ;  /* 0x0000000000007941 */ /* 0x000fea0003800000 */
.L_x_1237:
        /* <DEDUP_REMOVED lines=22> */
.L_x_1240:
[----:B------:R-:W-:Y:S05]  /*1ba40*/  BSYNC B0 ;  /* 0x0000000000007941 */ /* 0x000fea0003800000 */
.L_x_1239:
        /* <DEDUP_REMOVED lines=23> */
.L_x_1241:
        /* <DEDUP_REMOVED lines=12> */
.L_x_2048:


//--------------------- .text._ZN5flash16flash_fwd_kernelI23Flash_fwd_kernel_traitsILi256ELi64ELi64ELi4ELb0ELb0EN7cutlass6half_tE19Flash_kernel_traitsILi256ELi64ELi64ELi4ES3_EELb0ELb0ELb1ELb1ELb0ELb0ELb1ELb0EEEvNS_16Flash_fwd_paramsE --------------------------
	.section	.text._ZN5flash16flash_fwd_kernelI23Flash_fwd_kernel_traitsILi256ELi64ELi64ELi4ELb0ELb0EN7cutlass6half_tE19Flash_kernel_traitsILi256ELi64ELi64ELi4ES3_EELb0ELb0ELb1ELb1ELb0ELb0ELb1ELb0EEEvNS_16Flash_fwd_paramsE,"ax",@progbits
	.sectioninfo	@"SHI_REGISTERS=255"
	.align	128
        .global         _ZN5flash16flash_fwd_kernelI23Flash_fwd_kernel_traitsILi256ELi64ELi64ELi4ELb0ELb0EN7cutlass6half_tE19Flash_kernel_traitsILi256ELi64ELi64ELi4ES3_EELb0ELb0ELb1ELb1ELb0ELb0ELb1ELb0EEEvNS_16Flash_fwd_paramsE
        .type           _ZN5flash16flash_fwd_kernelI23Flash_fwd_kernel_traitsILi256ELi64ELi64ELi4ELb0ELb0EN7cutlass6half_tE19Flash_kernel_traitsILi256ELi64ELi64ELi4ES3_EELb0ELb0ELb1ELb1ELb0ELb0ELb1ELb0EEEvNS_16Flash_fwd_paramsE,@function
        .size           _ZN5flash16flash_fwd_kernelI23Flash_fwd_kernel_traitsILi256ELi64ELi64ELi4ELb0ELb0EN7cutlass6half_tE19Flash_kernel_traitsILi256ELi64ELi64ELi4ES3_EELb0ELb0ELb1ELb1ELb0ELb0ELb1ELb0EEEvNS_16Flash_fwd_paramsE,(.L_x_2049 - _ZN5flash16flash_fwd_kernelI23Flash_fwd_kernel_traitsILi256ELi64ELi64ELi4ELb0ELb0EN7cutlass6half_tE19Flash_kernel_traitsILi256ELi64ELi64ELi4ES3_EELb0ELb0ELb1ELb1ELb0ELb0ELb1ELb0EEEvNS_16Flash_fwd_paramsE)
        .other          _ZN5flash16flash_fwd_kernelI23Flash_fwd_kernel_traitsILi256ELi64ELi64ELi4ELb0ELb0EN7cutlass6half_tE19Flash_kernel_traitsILi256ELi64ELi64ELi4ES3_EELb0ELb0ELb1ELb1ELb0ELb0ELb1ELb0EEEvNS_16Flash_fwd_paramsE,@"STO_CUDA_ENTRY STV_DEFAULT"
_ZN5flash16flash_fwd_kernelI23Flash_fwd_kernel_traitsILi256ELi64ELi64ELi4ELb0ELb0EN7cutlass6half_tE19Flash_kernel_traitsILi256ELi64ELi64ELi4ES3_EELb0ELb0ELb1ELb1ELb0ELb0ELb1ELb0EEEvNS_16Flash_fwd_paramsE:
.text._ZN5flash16flash_fwd_kernelI23Flash_fwd_kernel_traitsILi256ELi64ELi64ELi4ELb0ELb0EN7cutlass6half_tE19Flash_kernel_traitsILi256ELi64ELi64ELi4ES3_EELb0ELb0ELb1ELb1ELb0ELb0ELb1ELb0EEEvNS_16Flash_fwd_paramsE:
        /* <DEDUP_REMOVED lines=30> */
[----:B------:R-:W4:Y:S01]  /*01e0*/  @P0 LDG.E R4, [R8.64] ;  /* 0x0000001608040981 */ /* 0x000f22000c1e1900 */
[----:B------:R-:W-:-:S06]  /*01f0*/  UIMAD.WIDE UR6, UR16, UR12, UR6 ;  /* 0x0000000c100672a5 */ /* 0x000fcc000f8e0206 */
[----:B------:R-:W-:Y:S02]  /*0200*/  IMAD.U32 R2, RZ, RZ, UR6 ;  /* 0x00000006ff027e24 */ /* 0x000fe4000f8e00ff */
        /* <DEDUP_REMOVED lines=24> */
.L_x_1242:
[----:B-1----:R-:W-:Y:S02]  /*0390*/  ULDC UR6, c[0x0][0x218] ;  /* 0x0000860000067ab9 */ /* 0x002fe40000000800 */
.L_x_1243:
        /* <DEDUP_REMOVED lines=124> */
.L_x_1246:
[----:B------:R-:W-:Y:S05]  /*0b60*/  BSYNC B0 ;  /* 0x0000000000007941 */ /* 0x000fea0003800000 */
.L_x_1245:
        /* <DEDUP_REMOVED lines=22> */
.L_x_1248:
[----:B------:R-:W-:Y:S05]  /*0cd0*/  BSYNC B0 ;  /* 0x0000000000007941 */ /* 0x000fea0003800000 */
.L_x_1247:
        /* <DEDUP_REMOVED lines=22> */
.L_x_1250:
[----:B------:R-:W-:Y:S05]  /*0e40*/  BSYNC B0 ;  /* 0x0000000000007941 */ /* 0x000fea0003800000 */
.L_x_1249:
        /* <DEDUP_REMOVED lines=21> */
.L_x_1252:
[----:B------:R-:W-:Y:S05]  /*0fa0*/  BSYNC B0 ;  /* 0x0000000000007941 */ /* 0x000fea0003800000 */
.L_x_1251:
        /* <DEDUP_REMOVED lines=35> */
.L_x_1244:
        /* <DEDUP_REMOVED lines=34> */
.L_x_1253:
        /* <DEDUP_REMOVED lines=48> */
.L_x_1254:
        /* <DEDUP_REMOVED lines=121> */
.L_x_1256:
[----:B------:R-:W-:Y:S05]  /*1e90*/  BSYNC B0 ;  /* 0x0000000000007941 */ /* 0x000fea0003800000 */
.L_x_1255:
        /* <DEDUP_REMOVED lines=45> */
.L_x_1258:
[----:B------:R-:W-:Y:S05]  /*2170*/  BSYNC B0 ;  /* 0x0000000000007941 */ /* 0x000fea0003800000 */
.L_x_1257:
        /* <DEDUP_REMOVED lines=45> */
.L_x_1260:
[----:B------:R-:W-:Y:S05]  /*2450*/  BSYNC B0 ;  /* 0x0000000000007941 */ /* 0x000fea0003800000 */
.L_x_1259:
        /* <DEDUP_REMOVED lines=48> */
.L_x_1262:
[----:B------:R-:W-:Y:S05]  /*2760*/  BSYNC B0 ;  /* 0x0000000000007941 */ /* 0x000fea0003800000 */
.L_x_1261:
        /* <DEDUP_REMOVED lines=45> */
.L_x_1264:
[----:B------:R-:W-:Y:S05]  /*2a40*/  BSYNC B0 ;  /* 0x0000000000007941 */ /* 0x000fea0003800000 */
.L_x_1263:
        /* <DEDUP_REMOVED lines=41> */
.L_x_1266:
[----:B------:R-:W-:Y:S05]  /*2ce0*/  BSYNC B0 ;  /* 0x0000000000007941 */ /* 0x000fea0003800000 */
.L_x_1265:
        /* <DEDUP_REMOVED lines=40> */
.L_x_1268:
[----:B------:R-:W-:Y:S05]  /*2f70*/  BSYNC B0 ;  /* 0x0000000000007941 */ /* 0x000fea0003800000 */
.L_x_1267:
        /* <DEDUP_REMOVED lines=42> */
.L_x_1270:
[----:B------:R-:W-:Y:S05]  /*3220*/  BSYNC B0 ;  /* 0x0000000000007941 */ /* 0x000fea0003800000 */
.L_x_1269:
        /* <DEDUP_REMOVED lines=81> */
.L_x_1272:
[----:B--2---:R-:W-:Y:S05]  /*3740*/  BSYNC B0 ;  /* 0x0000000000007941 */ /* 0x004fea0003800000 */
.L_x_1271:
        /* <DEDUP_REMOVED lines=45> */
.L_x_1274:
[----:B------:R-:W-:Y:S05]  /*3a20*/  BSYNC B0 ;  /* 0x0000000000007941 */ /* 0x000fea0003800000 */
.L_x_1273:
        /* <DEDUP_REMOVED lines=44> */
.L_x_1276:
[----:B------:R-:W-:Y:S05]  /*3cf0*/  BSYNC B0 ;  /* 0x0000000000007941 */ /* 0x000fea0003800000 */
.L_x_1275:
        /* <DEDUP_REMOVED lines=46> */
.L_x_1278:
[----:B------:R-:W-:Y:S05]  /*3fe0*/  BSYNC B0 ;  /* 0x0000000000007941 */ /* 0x000fea0003800000 */
.L_x_1277:
        /* <DEDUP_REMOVED lines=17> */
[----:B-1----:R-:W-:Y:S01]  /*4100*/  LDSM.16.M88.4 R16, [R220] ;  /* 0x00000000dc10783b */ /* 0x002fe20000000200 */
[----:B------:R-:W-:Y:S01]  /*4110*/  IMAD.IADD R4, R4, 0x1, R77 ;  /* 0x0000000104047824 */ /* 0x000fe200078e024d */
[----:B------:R-:W-:Y:S01]  /*4120*/  LOP3.LUT R237, R237, 0x6, RZ, 0xc0, !PT ;  /* 0x00000006eded7812 */ /* 0x000fe200078ec0ff */
[----:B------:R-:W-:Y:S01]  /*4130*/  IMAD R221, R221, 0x200, R8 ;  /* 0x00000200dddd7824 */ /* 0x000fe200078e0208 */
[----:B---3--:R-:W-:Y:S01]  /*4140*/  LDSM.16.M88.4 R20, [R218] ;  /* 0x00000000da14783b */ /* 0x008fe20000000200 */
[----:B------:R-:W-:Y:S01]  /*4150*/  UISETP.GT.AND UP0, UPT, UR29, UR11, UPT ;  /* 0x0000000b1d00728c */ /* 0x000fe2000bf04270 */
[C---:B------:R-:W-:Y:S01]  /*4160*/  IADD3 R236, R4.reuse, UR4, RZ ;  /* 0x0000000404ec7c10 */ /* 0x040fe2000fffe0ff */
[----:B------:R-:W-:Y:S01]  /*4170*/  IMAD.SHL.U32 R221, R221, 0x2, RZ ;  /* 0x00000002dddd7824 */ /* 0x000fe200078e00ff */
[----:B------:R-:W-:Y:S01]  /*4180*/  IADD3 R6, R4, 0x8, RZ ;  /* 0x0000000804067810 */ /* 0x000fe20007ffe0ff */
[----:B------:R-:W0:Y:S01]  /*4190*/  LDGDEPBAR ;  /* 0x00000000000079af */ /* 0x000e220000000000 */
[----:B------:R-:W-:-:S02]  /*41a0*/  IADD3 R235, R236, -c[0x0][0x2e4], RZ ;  /* 0x8000b900eceb7a10 */ /* 0x000fc40007ffe0ff */
[C---:B------:R-:W-:Y:S01]  /*41b0*/  IADD3 R2, R221.reuse, 0x8000, RZ ;  /* 0x00008000dd027810 */ /* 0x040fe20007ffe0ff */
[----:B------:R-:W1:Y:S01]  /*41c0*/  LDSM.16.M88.4 R8, [R221+0x8000] ;  /* 0x00800000dd08783b */ /* 0x000e620000000200 */
[----:B------:R-:W-:Y:S02]  /*41d0*/  IADD3 R219, R221, 0x8020, RZ ;  /* 0x00008020dddb7810 */ /* 0x000fe40007ffe0ff */
[----:B------:R-:W-:Y:S01]  /*41e0*/  @P1 IADD3 R219, R2, -0x20, RZ ;  /* 0xffffffe002db1810 */ /* 0x000fe20007ffe0ff */
[----:B------:R-:W3:Y:S01]  /*41f0*/  LDSM.16.M88.4 R52, [R221+0x8800] ;  /* 0x00880000dd34783b */ /* 0x000ee20000000200 */
[----:B------:R-:W-:Y:S01]  /*4200*/  IMAD.MOV.U32 R2, RZ, RZ, 0x40 ;  /* 0x00000040ff027424 */ /* 0x000fe200078e00ff */
[----:B------:R-:W-:Y:S01]  /*4210*/  IADD3 R233, R6, UR4, RZ ;  /* 0x0000000406e97c10 */ /* 0x000fe2000fffe0ff */
[----:B------:R-:W-:Y:S01]  /*4220*/  ULDC UR4, c[0x0][0x2e8] ;  /* 0x0000ba0000047ab9 */ /* 0x000fe20000000800 */
[----:B------:R-:W5:Y:S01]  /*4230*/  LDSM.16.M88.4 R44, [R221+0x9000] ;  /* 0x00900000dd2c783b */ /* 0x000f620000000200 */
[----:B------:R-:W-:Y:S01]  /*4240*/  UIADD3 UR4, UR5, UR4, URZ ;  /* 0x0000000405047290 */ /* 0x000fe2000fffe03f */
[----:B------:R-:W-:-:S02]  /*4250*/  SEL R2, R2, 0xffffffc0, !P2 ;  /* 0xffffffc002027807 */ /* 0x000fc40005000000 */
[----:B------:R-:W2:Y:S01]  /*4260*/  LDSM.16.M88.4 R24, [R221+0x9800] ;  /* 0x00980000dd18783b */ /* 0x000ea20000000200 */
[----:B------:R-:W-:Y:S02]  /*4270*/  IADD3 R232, R233, -c[0x0][0x2e4], RZ ;  /* 0x8000b900e9e87a10 */ /* 0x000fe40007ffe0ff */
[----:B------:R-:W-:Y:S01]  /*4280*/  IMAD.IADD R215, R221, 0x1, R2 ;  /* 0x00000001ddd77824 */ /* 0x000fe200078e0202 */
[----:B------:R-:W4:Y:S01]  /*4290*/  LDSM.16.M88.4 R72, [R219] ;  /* 0x00000000db48783b */ /* 0x000f220000000200 */
[----:B------:R-:W-:Y:S01]  /*42a0*/  IMAD.IADD R208, R2, 0x1, R219 ;  /* 0x0000000102d07824 */ /* 0x000fe200078e02db */
[----:B------:R-:W-:Y:S01]  /*42b0*/  IADD3 R227, R6, UR4, RZ ;  /* 0x0000000406e37c10 */ /* 0x000fe2000fffe0ff */
[----:B------:R-:W-:Y:S01]  /*42c0*/  IMAD.U32 R2, RZ, RZ, UR29 ;  /* 0x0000001dff027e24 */ /* 0x000fe2000f8e00ff */
[----:B------:R-:W2:Y:S01]  /*42d0*/  LDSM.16.M88.4 R68, [R219+0x800] ;  /* 0x00080000db44783b */ /* 0x000ea20000000200 */
[----:B------:R-:W-:Y:S02]  /*42e0*/  IADD3 R234, R4, UR4, RZ ;  /* 0x0000000404ea7c10 */ /* 0x000fe4000fffe0ff */
[----:B------:R-:W-:Y:S01]  /*42f0*/  IMAD R2, R2, 0x40, R237 ;  /* 0x0000004002027824 */ /* 0x000fe200078e02ed */
[----:B------:R-:W2:Y:S01]  /*4300*/  LDSM.16.M88.4 R64, [R219+0x1000] ;  /* 0x00100000db40783b */ /* 0x000ea20000000200 */
[----:B------:R-:W-:-:S02]  /*4310*/  IMNMX R227, R227, UR20, PT ;  /* 0x00000014e3e37c17 */ /* 0x000fc4000b800200 */
[----:B------:R-:W-:Y:S01]  /*4320*/  IMNMX R232, RZ, R232, !PT ;  /* 0x000000e8ffe87217 */ /* 0x000fe20007800200 */
[----:B------:R-:W2:Y:S01]  /*4330*/  LDSM.16.M88.4 R28, [R219+0x1800] ;  /* 0x00180000db1c783b */ /* 0x000ea20000000200 */
[C---:B------:R-:W-:Y:S02]  /*4340*/  IADD3 R76, R2.reuse, 0x1, RZ ;  /* 0x00000001024c7810 */ /* 0x040fe40007ffe0ff */
[C---:B------:R-:W-:Y:S01]  /*4350*/  IADD3 R79, R2.reuse, 0x8, RZ ;  /* 0x00000008024f7810 */ /* 0x040fe20007ffe0ff */
[----:B------:R-:W2:Y:S01]  /*4360*/  LDSM.16.M88.4 R60, [R215+0x8000] ;  /* 0x00800000d73c783b */ /* 0x000ea20000000200 */
[C---:B------:R-:W-:Y:S02]  /*4370*/  IADD3 R82, R2.reuse, 0x9, RZ ;  /* 0x0000000902527810 */ /* 0x040fe40007ffe0ff */
[C---:B------:R-:W-:Y:S01]  /*4380*/  IADD3 R85, R2.reuse, 0x10, RZ ;  /* 0x0000001002557810 */ /* 0x040fe20007ffe0ff */
[----:B------:R-:W2:Y:S01]  /*4390*/  LDSM.16.M88.4 R32, [R215+0x8800] ;  /* 0x00880000d720783b */ /* 0x000ea20000000200 */
[----:B------:R-:W-:-:S02]  /*43a0*/  IADD3 R88, R2, 0x11, RZ ;  /* 0x0000001102587810 */ /* 0x000fc40007ffe0ff */
[C---:B------:R-:W-:Y:S01]  /*43b0*/  IADD3 R94, R2.reuse, 0x19, RZ ;  /* 0x00000019025e7810 */ /* 0x040fe20007ffe0ff */
[C---:B-1----:R-:W-:Y:S01]  /*43c0*/  HMMA.16816.F32 R12, R36.reuse, R8, RZ ;  /* 0x00000008240c723c */ /* 0x042fe200000018ff */
[C---:B------:R-:W-:Y:S02]  /*43d0*/  IADD3 R91, R2.reuse, 0x18, RZ ;  /* 0x00000018025b7810 */ /* 0x040fe40007ffe0ff */
[C---:B------:R-:W-:Y:S02]  /*43e0*/  IADD3 R97, R2.reuse, 0x20, RZ ;  /* 0x0000002002617810 */ /* 0x040fe40007ffe0ff */
[C---:B------:R-:W-:Y:S02]  /*43f0*/  IADD3 R100, R2.reuse, 0x21, RZ ;  /* 0x0000002102647810 */ /* 0x040fe40007ffe0ff */
[C---:B------:R-:W-:Y:S01]  /*4400*/  IADD3 R106, R2.reuse, 0x29, RZ ;  /* 0x00000029026a7810 */ /* 0x040fe20007ffe0ff */
[----:B------:R-:W-:Y:S01]  /*4410*/  HMMA.16816.F32 R8, R36, R10, RZ ;  /* 0x0000000a2408723c */ /* 0x000fe200000018ff */
[----:B------:R-:W-:-:S02]  /*4420*/  IADD3 R109, R2, 0x30, RZ ;  /* 0x00000030026d7810 */ /* 0x000fc40007ffe0ff */
[----:B------:R-:W-:Y:S01]  /*4430*/  IADD3 R103, R2, 0x28, RZ ;  /* 0x0000002802677810 */ /* 0x000fe20007ffe0ff */
[----:B------:R-:W-:Y:S01]  /*4440*/  IMAD.IADD R110, R236, 0x1, -R106 ;  /* 0x00000001ec6e7824 */ /* 0x000fe200078e0a6a */
[C---:B------:R-:W-:Y:S02]  /*4450*/  IADD3 R112, R2.reuse, 0x31, RZ ;  /* 0x0000003102707810 */ /* 0x040fe40007ffe0ff */
[----:B------:R-:W-:Y:S01]  /*4460*/  IADD3 R116, R2, 0x39, RZ ;  /* 0x0000003902747810 */ /* 0x000fe20007ffe0ff */
[----:B---3--:R-:W-:Y:S01]  /*4470*/  HMMA.16816.F32 R56, R36, R52, RZ ;  /* 0x000000342438723c */ /* 0x008fe200000018ff */
[----:B------:R-:W-:Y:S01]  /*4480*/  ISETP.GE.AND P0, PT, R79, R227, PT ;  /* 0x000000e34f00720c */ /* 0x000fe20003f06270 */
[----:B------:R-:W-:Y:S01]  /*4490*/  IMAD.IADD R108, R233, 0x1, -R103 ;  /* 0x00000001e96c7824 */ /* 0x000fe200078e0a67 */
[----:B------:R-:W-:Y:S02]  /*44a0*/  IMNMX R234, R234, UR20, PT ;  /* 0x00000014eaea7c17 */ /* 0x000fe4000b800200 */
[----:B------:R-:W-:-:S02]  /*44b0*/  ISETP.LT.OR P0, PT, R79, R232, P0 ;  /* 0x000000e84f00720c */ /* 0x000fc40000701670 */
[-C--:B------:R-:W-:Y:S01]  /*44c0*/  ISETP.GE.AND P5, PT, R2, R227.reuse, PT ;  /* 0x000000e30200720c */ /* 0x080fe20003fa6270 */
[C---:B-----5:R-:W-:Y:S01]  /*44d0*/  HMMA.16816.F32 R48, R36.reuse, R44, RZ ;  /* 0x0000002c2430723c */ /* 0x060fe200000018ff */
[----:B------:R-:W-:Y:S02]  /*44e0*/  ISETP.GE.AND P2, PT, R76, R227, PT ;  /* 0x000000e34c00720c */ /* 0x000fe40003f46270 */
[----:B------:R-:W-:Y:S02]  /*44f0*/  IMNMX R235, RZ, R235, !PT ;  /* 0x000000ebffeb7217 */ /* 0x000fe40007800200 */
[CC--:B------:R-:W-:Y:S02]  /*4500*/  ISETP.GE.AND P4, PT, R2.reuse, R234.reuse, PT ;  /* 0x000000ea0200720c */ /* 0x0c0fe40003f86270 */
[----:B------:R-:W-:Y:S01]  /*4510*/  ISETP.GE.AND P1, PT, R79, R234, PT ;  /* 0x000000ea4f00720c */ /* 0x000fe20003f26270 */
[----:B------:R-:W-:Y:S01]  /*4520*/  HMMA.16816.F32 R52, R36, R54, RZ ;  /* 0x000000362434723c */ /* 0x000fe200000018ff */
[----:B------:R-:W-:-:S02]  /*4530*/  ISETP.LT.OR P5, PT, R2, R232, P5 ;  /* 0x000000e80200720c */ /* 0x000fc40002fa1670 */
[----:B------:R-:W-:Y:S02]  /*4540*/  ISETP.LT.OR P2, PT, R76, R232, P2 ;  /* 0x000000e84c00720c */ /* 0x000fe40001741670 */
[-C--:B------:R-:W-:Y:S02]  /*4550*/  ISETP.LT.OR P4, PT, R2, R235.reuse, P4 ;  /* 0x000000eb0200720c */ /* 0x080fe40002781670 */
[----:B------:R-:W-:Y:S01]  /*4560*/  ISETP.LT.OR P1, PT, R79, R235, P1 ;  /* 0x000000eb4f00720c */ /* 0x000fe20000f21670 */
[----:B------:R-:W-:Y:S01]  /*4570*/  HMMA.16816.F32 R44, R36, R46, RZ ;  /* 0x0000002e242c723c */ /* 0x000fe200000018ff */
[----:B------:R-:W-:Y:S02]  /*4580*/  IABS R108, R108 ;  /* 0x0000006c006c7213 */ /* 0x000fe40000000000 */
[----:B------:R-:W-:Y:S02]  /*4590*/  IABS R110, R110 ;  /* 0x0000006e006e7213 */ /* 0x000fe40000000000 */
[----:B------:R-:W-:-:S02]  /*45a0*/  ISETP.GE.AND P6, PT, R76, R234, PT ;  /* 0x000000ea4c00720c */ /* 0x000fc40003fc6270 */
[----:B------:R-:W-:Y:S01]  /*45b0*/  ISETP.GE.AND P3, PT, R82, R234, PT ;  /* 0x000000ea5200720c */ /* 0x000fe20003f66270 */
[C---:B--2---:R-:W-:Y:S01]  /*45c0*/  HMMA.16816.F32 R40, R36.reuse, R24, RZ ;  /* 0x000000182428723c */ /* 0x044fe200000018ff */
[----:B------:R-:W-:Y:S01]  /*45d0*/  I2F R108, R108 ;  /* 0x0000006c006c7306 */ /* 0x000fe20000201400 */
[-C--:B------:R-:W-:Y:S02]  /*45e0*/  ISETP.LT.OR P6, PT, R76, R235.reuse, P6 ;  /* 0x000000eb4c00720c */ /* 0x080fe400037c1670 */
[----:B------:R-:W-:Y:S02]  /*45f0*/  ISETP.LT.OR P3, PT, R82, R235, P3 ;  /* 0x000000eb5200720c */ /* 0x000fe40001f61670 */
[C---:B------:R-:W-:Y:S02]  /*4600*/  IADD3 R211, R219.reuse, 0x800, RZ ;  /* 0x00000800dbd37810 */ /* 0x040fe40007ffe0ff */
[----:B------:R-:W-:Y:S01]  /*4610*/  HMMA.16816.F32 R36, R36, R26, RZ ;  /* 0x0000001a2424723c */ /* 0x000fe200000018ff */
[----:B------:R-:W1:Y:S01]  /*4620*/  LDSM.16.M88.4 R24, [R215+0x9000] ;  /* 0x00900000d718783b */ /* 0x000e620000000200 */
[----:B------:R-:W-:Y:S01]  /*4630*/  I2F R110, R110 ;  /* 0x0000006e006e7306 */ /* 0x000fe20000201400 */
[----:B------:R-:W-:-:S02]  /*4640*/  IADD3 R210, R219, 0x1000, RZ ;  /* 0x00001000dbd27810 */ /* 0x000fc40007ffe0ff */
[C---:B------:R-:W-:Y:S02]  /*4650*/  IADD3 R209, R219.reuse, 0x1800, RZ ;  /* 0x00001800dbd17810 */ /* 0x040fe40007ffe0ff */
[C---:B------:R-:W-:Y:S01]  /*4660*/  IADD3 R207, R219.reuse, 0x2000, RZ ;  /* 0x00002000dbcf7810 */ /* 0x040fe20007ffe0ff */
[C---:B----4-:R-:W-:Y:S01]  /*4670*/  HMMA.16816.F32 R12, R16.reuse, R72, R12 ;  /* 0x00000048100c723c */ /* 0x050fe2000000180c */
[C---:B------:R-:W-:Y:S02]  /*4680*/  IADD3 R206, R219.reuse, 0x2800, RZ ;  /* 0x00002800dbce7810 */ /* 0x040fe40007ffe0ff */
[C---:B------:R-:W-:Y:S02]  /*4690*/  IADD3 R205, R219.reuse, 0x3000, RZ ;  /* 0x00003000dbcd7810 */ /* 0x040fe40007ffe0ff */
[C---:B------:R-:W-:Y:S02]  /*46a0*/  IADD3 R204, R219.reuse, 0x3800, RZ ;  /* 0x00003800dbcc7810 */ /* 0x040fe40007ffe0ff */
[C---:B------:R-:W-:Y:S01]  /*46b0*/  IADD3 R203, R219.reuse, 0x4000, RZ ;  /* 0x00004000dbcb7810 */ /* 0x040fe20007ffe0ff */
[----:B------:R-:W-:Y:S01]  /*46c0*/  HMMA.16816.F32 R8, R16, R74, R8 ;  /* 0x0000004a1008723c */ /* 0x000fe20000001808 */
[----:B------:R-:W2:Y:S01]  /*46d0*/  LDSM.16.M88.4 R72, [R215+0x9800] ;  /* 0x00980000d748783b */ /* 0x000ea20000000200 */
[----:B------:R-:W-:-:S02]  /*46e0*/  IADD3 R202, R219, 0x4800, RZ ;  /* 0x00004800dbca7810 */ /* 0x000fc40007ffe0ff */
[C---:B------:R-:W-:Y:S02]  /*46f0*/  IADD3 R201, R219.reuse, 0x5000, RZ ;  /* 0x00005000dbc97810 */ /* 0x040fe40007ffe0ff */
[C---:B------:R-:W-:Y:S02]  /*4700*/  IADD3 R200, R219.reuse, 0x5800, RZ ;  /* 0x00005800dbc87810 */ /* 0x040fe40007ffe0ff */
[C---:B------:R-:W-:Y:S01]  /*4710*/  HMMA.16816.F32 R56, R16.reuse, R68, R56 ;  /* 0x000000441038723c */ /* 0x040fe20000001838 */
[C---:B------:R-:W-:Y:S02]  /*4720*/  IADD3 R199, R219.reuse, 0x6000, RZ ;  /* 0x00006000dbc77810 */ /* 0x040fe40007ffe0ff */
[C---:B------:R-:W-:Y:S02]  /*4730*/  IADD3 R198, R219.reuse, 0x6800, RZ ;  /* 0x00006800dbc67810 */ /* 0x040fe40007ffe0ff */
[C---:B------:R-:W-:Y:S02]  /*4740*/  IADD3 R197, R219.reuse, 0x7000, RZ ;  /* 0x00007000dbc57810 */ /* 0x040fe40007ffe0ff */
[----:B------:R-:W-:Y:S01]  /*4750*/  IADD3 R196, R219, 0x7800, RZ ;  /* 0x00007800dbc47810 */ /* 0x000fe20007ffe0ff */
[C---:B------:R-:W-:Y:S01]  /*4760*/  HMMA.16816.F32 R52, R16.reuse, R70, R52 ;  /* 0x000000461034723c */ /* 0x040fe20000001834 */
[----:B------:R-:W-:Y:S07]  /*4770*/  LDSM.16.M88.4 R68, [R208+0x800] ;  /* 0x00080000d044783b */ /* 0x000fee0000000200 */
[C---:B------:R-:W-:Y:S08]  /*4780*/  HMMA.16816.F32 R48, R16.reuse, R64, R48 ;  /* 0x000000401030723c */ /* 0x040ff00000001830 */
[C---:B------:R-:W-:Y:S01]  /*4790*/  HMMA.16816.F32 R44, R16.reuse, R66, R44 ;  /* 0x00000042102c723c */ /* 0x040fe2000000182c */
[----:B------:R-:W-:Y:S07]  /*47a0*/  LDSM.16.M88.4 R64, [R208+0x1800] ;  /* 0x00180000d040783b */ /* 0x000fee0000000200 */
[C---:B------:R-:W-:Y:S08]  /*47b0*/  HMMA.16816.F32 R40, R16.reuse, R28, R40 ;  /* 0x0000001c1028723c */ /* 0x040ff00000001828 */
[----:B------:R-:W-:Y:S01]  /*47c0*/  HMMA.16816.F32 R36, R16, R30, R36 ;  /* 0x0000001e1024723c */ /* 0x000fe20000001824 */
[----:B------:R-:W-:Y:S04]  /*47d0*/  LDSM.16.M88.4 R28, [R217] ;  /* 0x00000000d91c783b */ /* 0x000fe80000000200 */
[----:B------:R-:W3:Y:S03]  /*47e0*/  LDSM.16.M88.4 R16, [R208] ;  /* 0x00000000d010783b */ /* 0x000ee60000000200 */
[C---:B------:R-:W-:Y:S08]  /*47f0*/  HMMA.16816.F32 R12, R20.reuse, R60, R12 ;  /* 0x0000003c140c723c */ /* 0x040ff0000000180c */
        /* <DEDUP_REMOVED lines=19> */
[C---:B------:R-:W-:Y:S01]  /*4930*/  HMMA.16816.F32 R44, R28.reuse, R62, R44 ;  /* 0x0000003e1c2c723c */ /* 0x040fe2000000182c */
[----:B------:R-:W4:Y:S07]  /*4940*/  LDSM.16.M88.4 R60, [R220+0x2000] ;  /* 0x00200000dc3c783b */ /* 0x000f2e0000000200 */
[C---:B------:R-:W-:Y:S08]  /*4950*/  HMMA.16816.F32 R40, R28.reuse, R64, R40 ;  /* 0x000000401c28723c */ /* 0x040ff00000001828 */
[----:B------:R-:W-:Y:S01]  /*4960*/  HMMA.16816.F32 R36, R28, R66, R36 ;  /* 0x000000421c24723c */ /* 0x000fe20000001824 */
[----:B------:R-:W5:Y:S04]  /*4970*/  LDSM.16.M88.4 R28, [R219+0x2800] ;  /* 0x00280000db1c783b */ /* 0x000f680000000200 */
[----:B------:R-:W-:Y:S03]  /*4980*/  LDSM.16.M88.4 R64, [R219+0x3800] ;  /* 0x00380000db40783b */ /* 0x000fe60000000200 */
        /* <DEDUP_REMOVED lines=8> */
[----:B------:R-:W2:Y:S07]  /*4a10*/  LDSM.16.M88.4 R16, [R215+0xa000] ;  /* 0x00a00000d710783b */ /* 0x000eae0000000200 */
[----:B------:R-:W-:Y:S08]  /*4a20*/  HMMA.16816.F32 R40, R32, R72, R40 ;  /* 0x000000482028723c */ /* 0x000ff00000001828 */
[C---:B----4-:R-:W-:Y:S08]  /*4a30*/  HMMA.16816.F32 R12, R60.reuse, R68, R12 ;  /* 0x000000443c0c723c */ /* 0x050ff0000000180c */
[----:B------:R-:W-:Y:S01]  /*4a40*/  HMMA.16816.F32 R8, R60, R70, R8 ;  /* 0x000000463c08723c */ /* 0x000fe20000001808 */
[----:B------:R-:W-:Y:S07]  /*4a50*/  LDSM.16.M88.4 R68, [R208+0x2800] ;  /* 0x00280000d044783b */ /* 0x000fee0000000200 */
[----:B------:R-:W-:Y:S01]  /*4a60*/  HMMA.16816.F32 R36, R32, R74, R36 ;  /* 0x0000004a2024723c */ /* 0x000fe20000001824 */
[----:B------:R-:W3:Y:S04]  /*4a70*/  LDSM.16.M88.4 R32, [R215+0xa800] ;  /* 0x00a80000d720783b */ /* 0x000ee80000000200 */
[----:B------:R-:W-:Y:S03]  /*4a80*/  LDSM.16.M88.4 R72, [R217+0x2000] ;  /* 0x00200000d948783b */ /* 0x000fe60000000200 */
[C---:B-----5:R-:W-:Y:S08]  /*4a90*/  HMMA.16816.F32 R56, R60.reuse, R28, R56 ;  /* 0x0000001c3c38723c */ /* 0x060ff00000001838 */
[C---:B------:R-:W-:Y:S01]  /*4aa0*/  HMMA.16816.F32 R52, R60.reuse, R30, R52 ;  /* 0x0000001e3c34723c */ /* 0x040fe20000001834 */
[----:B------:R-:W4:Y:S07]  /*4ab0*/  LDSM.16.M88.4 R28, [R215+0xb000] ;  /* 0x00b00000d71c783b */ /* 0x000f2e0000000200 */
[C---:B-1----:R-:W-:Y:S08]  /*4ac0*/  HMMA.16816.F32 R48, R60.reuse, R24, R48 ;  /* 0x000000183c30723c */ /* 0x042ff00000001830 */
[C---:B------:R-:W-:Y:S01]  /*4ad0*/  HMMA.16816.F32 R44, R60.reuse, R26, R44 ;  /* 0x0000001a3c2c723c */ /* 0x040fe2000000182c */
[----:B------:R-:W1:Y:S07]  /*4ae0*/  LDSM.16.M88.4 R24, [R215+0xb800] ;  /* 0x00b80000d718783b */ /* 0x000e6e0000000200 */
[----:B------:R-:W-:Y:S08]  /*4af0*/  HMMA.16816.F32 R40, R60, R64, R40 ;  /* 0x000000403c28723c */ /* 0x000ff00000001828 */
[C---:B--2---:R-:W-:Y:S08]  /*4b00*/  HMMA.16816.F32 R12, R20.reuse, R16, R12 ;  /* 0x00000010140c723c */ /* 0x044ff0000000180c */
[----:B------:R-:W-:Y:S01]  /*4b10*/  HMMA.16816.F32 R8, R20, R18, R8 ;  /* 0x000000121408723c */ /* 0x000fe20000001808 */
[----:B------:R-:W2:Y:S07]  /*4b20*/  LDSM.16.M88.4 R16, [R208+0x2000] ;  /* 0x00200000d010783b */ /* 0x000eae0000000200 */
[----:B------:R-:W-:Y:S01]  /*4b30*/  HMMA.16816.F32 R36, R60, R66, R36 ;  /* 0x000000423c24723c */ /* 0x000fe20000001824 */
[----:B------:R-:W5:Y:S04]  /*4b40*/  LDSM.16.M88.4 R64, [R208+0x3000] ;  /* 0x00300000d040783b */ /* 0x000f680000000200 */
[----:B------:R-:W2:Y:S03]  /*4b50*/  LDSM.16.M88.4 R60, [R208+0x3800] ;  /* 0x00380000d03c783b */ /* 0x000ea60000000200 */
        /* <DEDUP_REMOVED lines=12> */
[----:B------:R-:W2:Y:S07]  /*4c20*/  LDSM.16.M88.4 R16, [R221+0xd800] ;  /* 0x00d80000dd10783b */ /* 0x000eae0000000200 */
[C---:B------:R-:W-:Y:S08]  /*4c30*/  HMMA.16816.F32 R56, R72.reuse, R68, R56 ;  /* 0x000000444838723c */ /* 0x040ff00000001838 */
[C---:B------:R-:W-:Y:S08]  /*4c40*/  HMMA.16816.F32 R52, R72.reuse, R70, R52 ;  /* 0x000000464834723c */ /* 0x040ff00000001834 */
[C---:B-----5:R-:W-:Y:S08]  /*4c50*/  HMMA.16816.F32 R48, R72.reuse, R64, R48 ;  /* 0x000000404830723c */ /* 0x060ff00000001830 */
[C---:B------:R-:W-:Y:S01]  /*4c60*/  HMMA.16816.F32 R44, R72.reuse, R66, R44 ;  /* 0x00000042482c723c */ /* 0x040fe2000000182c */
[----:B------:R-:W-:Y:S07]  /*4c70*/  LDSM.16.M88.4 R64, [R220+0x4000] ;  /* 0x00400000dc40783b */ /* 0x000fee0000000200 */
[C---:B------:R-:W-:Y:S01]  /*4c80*/  HMMA.16816.F32 R68, R72.reuse, R60, R40 ;  /* 0x0000003c4844723c */ /* 0x040fe20000001828 */
[----:B------:R-:W5:Y:S07]  /*4c90*/  LDSM.16.M88.4 R40, [R219+0x4000] ;  /* 0x00400000db28783b */ /* 0x000f6e0000000200 */
[----:B------:R-:W-:Y:S01]  /*4ca0*/  HMMA.16816.F32 R60, R72, R62, R36 ;  /* 0x0000003e483c723c */ /* 0x000fe20000001824 */
[----:B------:R-:W2:Y:S04]  /*4cb0*/  LDSM.16.M88.4 R36, [R219+0x4800] ;  /* 0x00480000db24783b */ /* 0x000ea80000000200 */
[----:B------:R-:W-:Y:S03]  /*4cc0*/  LDSM.16.M88.4 R72, [R219+0x5800] ;  /* 0x00580000db48783b */ /* 0x000fe60000000200 */
[C---:B---3--:R-:W-:Y:S08]  /*4cd0*/  HMMA.16816.F32 R12, R32.reuse, R28, R12 ;  /* 0x0000001c200c723c */ /* 0x048ff0000000180c */
[C---:B-1----:R-:W-:Y:S08]  /*4ce0*/  HMMA.16816.F32 R56, R32.reuse, R24, R56 ;  /* 0x000000182038723c */ /* 0x042ff00000001838 */
[C---:B------:R-:W-:Y:S01]  /*4cf0*/  HMMA.16816.F32 R52, R32.reuse, R26, R52 ;  /* 0x0000001a2034723c */ /* 0x040fe20000001834 */
[----:B------:R-:W-:Y:S07]  /*4d00*/  LDSM.16.M88.4 R24, [R215+0xc000] ;  /* 0x00c00000d718783b */ /* 0x000fee0000000200 */
[C---:B----4-:R-:W-:Y:S08]  /*4d10*/  HMMA.16816.F32 R48, R32.reuse, R20, R48 ;  /* 0x000000142030723c */ /* 0x050ff00000001830 */
[C---:B------:R-:W-:Y:S01]  /*4d20*/  HMMA.16816.F32 R44, R32.reuse, R22, R44 ;  /* 0x00000016202c723c */ /* 0x040fe2000000182c */
[----:B------:R-:W1:Y:S07]  /*4d30*/  LDSM.16.M88.4 R20, [R218+0x4000] ;  /* 0x00400000da14783b */ /* 0x000e6e0000000200 */
[C---:B------:R-:W-:Y:S01]  /*4d40*/  HMMA.16816.F32 R8, R32.reuse, R30, R8 ;  /* 0x0000001e2008723c */ /* 0x040fe20000001808 */
[----:B------:R-:W3:Y:S07]  /*4d50*/  LDSM.16.M88.4 R28, [R219+0x5000] ;  /* 0x00500000db1c783b */ /* 0x000eee0000000200 */
[C---:B--2---:R-:W-:Y:S08]  /*4d60*/  HMMA.16816.F32 R68, R32.reuse, R16, R68 ;  /* 0x000000102044723c */ /* 0x044ff00000001844 */
[----:B------:R-:W-:Y:S01]  /*4d70*/  HMMA.16816.F32 R60, R32, R18, R60 ;  /* 0x00000012203c723c */ /* 0x000fe2000000183c */
[----:B------:R-:W2:Y:S04]  /*4d80*/  LDSM.16.M88.4 R16, [R215+0xc800] ;  /* 0x00c80000d710783b */ /* 0x000ea80000000200 */
[----:B------:R-:W-:Y:S03]  /*4d90*/  LDSM.16.M88.4 R32, [R215+0xd800] ;  /* 0x00d80000d720783b */ /* 0x000fe60000000200 */
[C---:B-----5:R-:W-:Y:S07]  /*4da0*/  HMMA.16816.F32 R12, R64.reuse, R40, R12 ;  /* 0x00000028400c723c */ /* 0x060fee000000180c */
[----:B------:R-:W-:Y:S01]  /*4db0*/  IMAD.IADD R40, R233, 0x1, -R94 ;  /* 0x00000001e9287824 */ /* 0x000fe200078e0a5e */
[----:B------:R-:W-:Y:S04]  /*4dc0*/  HMMA.16816.F32 R56, R64, R36, R56 ;  /* 0x000000244038723c */ /* 0x000fe80000001838 */
[----:B------:R-:W-:-:S04]  /*4dd0*/  IABS R40, R40 ;  /* 0x0000002800287213 */ /* 0x000fc80000000000 */
[----:B------:R-:W-:Y:S01]  /*4de0*/  HMMA.16816.F32 R8, R64, R42, R8 ;  /* 0x0000002a4008723c */ /* 0x000fe20000001808 */
[----:B------:R4:W-:Y:S07]  /*4df0*/  I2F R99, R40 ;  /* 0x0000002800637306 */ /* 0x0009ee0000201400 */
[----:B-1----:R-:W-:Y:S07]  /*4e00*/  HMMA.16816.F32 R12, R20, R24, R12 ;  /* 0x00000018140c723c */ /* 0x002fee000000180c */
[--C-:B------:R-:W-:Y:S01]  /*4e10*/  IMAD.IADD R24, R236, 0x1, -R2.reuse ;  /* 0x00000001ec187824 */ /* 0x100fe200078e0a02 */
[----:B---3--:R-:W-:Y:S01]  /*4e20*/  HMMA.16816.F32 R48, R64, R28, R48 ;  /* 0x0000001c4030723c */ /* 0x008fe20000001830 */
[----:B------:R-:W-:-:S02]  /*4e30*/  IMAD.IADD R25, R233, 0x1, -R2 ;  /* 0x00000001e9197824 */ /* 0x000fc400078e0a02 */
[----:B----4-:R-:W-:Y:S01]  /*4e40*/  IMAD.IADD R40, R233, 0x1, -R100 ;  /* 0x00000001e9287824 */ /* 0x010fe200078e0a64 */
[----:B------:R-:W-:-:S04]  /*4e50*/  IABS R24, R24 ;  /* 0x0000001800187213 */ /* 0x000fc80000000000 */
[----:B------:R-:W-:Y:S01]  /*4e60*/  HMMA.16816.F32 R44, R64, R30, R44 ;  /* 0x0000001e402c723c */ /* 0x000fe2000000182c */
[----:B------:R-:W1:Y:S01]  /*4e70*/  LDSM.16.M88.4 R28, [R215+0xd000] ;  /* 0x00d00000d71c783b */ /* 0x000e620000000200 */
[----:B------:R-:W-:Y:S01]  /*4e80*/  IMAD.MOV.U32 R77, RZ, RZ, R24 ;  /* 0x000000ffff4d7224 */ /* 0x000fe200078e0018 */
[----:B------:R-:W-:Y:S02]  /*4e90*/  IABS R24, R25 ;  /* 0x0000001900187213 */ /* 0x000fe40000000000 */
[----:B------:R-:W-:-:S03]  /*4ea0*/  IABS R40, R40 ;  /* 0x0000002800287213 */ /* 0x000fc60000000000 */
[----:B------:R-:W-:Y:S01]  /*4eb0*/  HMMA.16816.F32 R52, R64, R38, R52 ;  /* 0x000000264034723c */ /* 0x000fe20000001834 */
[----:B------:R-:W-:Y:S01]  /*4ec0*/  IMAD.MOV.U32 R78, RZ, RZ, R24 ;  /* 0x000000ffff4e7224 */ /* 0x000fe200078e0018 */
[----:B------:R-:W-:Y:S01]  /*4ed0*/  LDSM.16.M88.4 R36, [R217+0x4000] ;  /* 0x00400000d924783b */ /* 0x000fe20000000200 */
[----:B------:R-:W-:Y:S01]  /*4ee0*/  IMAD.MOV.U32 R105, RZ, RZ, R40 ;  /* 0x000000ffff697224 */ /* 0x000fe200078e0028 */
[----:B------:R-:W-:Y:S02]  /*4ef0*/  I2F R77, R77 ;  /* 0x0000004d004d7306 */ /* 0x000fe40000201400 */
[----:B------:R-:W-:Y:S02]  /*4f00*/  LDSM.16.M88.4 R40, [R221+0xf800] ;  /* 0x00f80000dd28783b */ /* 0x000fe40000000200 */
[C---:B--2---:R-:W-:Y:S04]  /*4f10*/  HMMA.16816.F32 R56, R20.reuse, R16, R56 ;  /* 0x000000101438723c */ /* 0x044fe80000001838 */
[----:B------:R-:W-:Y:S03]  /*4f20*/  I2F R78, R78 ;  /* 0x0000004e004e7306 */ /* 0x000fe60000201400 */
[--C-:B------:R-:W-:Y:S01]  /*4f30*/  IMAD.IADD R16, R236, 0x1, -R76.reuse ;  /* 0x00000001ec107824 */ /* 0x100fe200078e0a4c */
[----:B------:R-:W-:Y:S01]  /*4f40*/  HMMA.16816.F32 R8, R20, R26, R8 ;  /* 0x0000001a1408723c */ /* 0x000fe20000001808 */
[----:B------:R-:W2:Y:S01]  /*4f50*/  LDSM.16.M88.4 R24, [R208+0x4000] ;  /* 0x00400000d018783b */ /* 0x000ea20000000200 */
[----:B------:R-:W-:-:S02]  /*4f60*/  IMAD.IADD R17, R233, 0x1, -R76 ;  /* 0x00000001e9117824 */ /* 0x000fc400078e0a4c */
[----:B------:R-:W-:Y:S01]  /*4f70*/  IABS R16, R16 ;  /* 0x0000001000107213 */ /* 0x000fe20000000000 */
[----:B------:R-:W-:Y:S03]  /*4f80*/  I2F R105, R105 ;  /* 0x0000006900697306 */ /* 0x000fe60000201400 */
[----:B------:R-:W-:Y:S01]  /*4f90*/  HMMA.16816.F32 R68, R64, R72, R68 ;  /* 0x000000484044723c */ /* 0x000fe20000001844 */
[----:B------:R-:W-:Y:S01]  /*4fa0*/  IMAD.MOV.U32 R80, RZ, RZ, R16 ;  /* 0x000000ffff507224 */ /* 0x000fe200078e0010 */
[----:B------:R-:W-:-:S05]  /*4fb0*/  IABS R16, R17 ;  /* 0x0000001100107213 */ /* 0x000fca0000000000 */
[----:B------:R-:W-:Y:S01]  /*4fc0*/  IMAD.MOV.U32 R81, RZ, RZ, R16 ;  /* 0x000000ffff517224 */ /* 0x000fe200078e0010 */
[----:B------:R-:W-:Y:S01]  /*4fd0*/  HMMA.16816.F32 R60, R64, R74, R60 ;  /* 0x0000004a403c723c */ /* 0x000fe2000000183c */
[----:B------:R-:W-:Y:S01]  /*4fe0*/  LDSM.16.M88.4 R64, [R219+0x6800] ;  /* 0x00680000db40783b */ /* 0x000fe20000000200 */
[----:B------:R-:W-:Y:S06]  /*4ff0*/  I2F R80, R80 ;  /* 0x0000005000507306 */ /* 0x000fec0000201400 */
[C---:B------:R-:W-:Y:S01]  /*5000*/  HMMA.16816.F32 R52, R20.reuse, R18, R52 ;  /* 0x000000121434723c */ /* 0x040fe20000001834 */
[----:B------:R-:W3:Y:S01]  /*5010*/  LDSM.16.M88.4 R16, [R208+0x4800] ;  /* 0x00480000d010783b */ /* 0x000ee20000000200 */
[----:B------:R-:W-:Y:S06]  /*5020*/  I2F R81, R81 ;  /* 0x0000005100517306 */ /* 0x000fec0000201400 */
[C---:B-1----:R-:W-:Y:S07]  /*5030*/  HMMA.16816.F32 R48, R20.reuse, R28, R48 ;  /* 0x0000001c1430723c */ /* 0x042fee0000001830 */
[--C-:B------:R-:W-:Y:S01]  /*5040*/  IMAD.IADD R28, R236, 0x1, -R79.reuse ;  /* 0x00000001ec1c7824 */ /* 0x100fe200078e0a4f */
[----:B------:R-:W-:Y:S01]  /*5050*/  HMMA.16816.F32 R44, R20, R30, R44 ;  /* 0x0000001e142c723c */ /* 0x000fe2000000182c */
[----:B------:R-:W-:-:S03]  /*5060*/  IMAD.IADD R29, R233, 0x1, -R79 ;  /* 0x00000001e91d7824 */ /* 0x000fc600078e0a4f */
[----:B------:R-:W-:-:S04]  /*5070*/  IABS R28, R28 ;  /* 0x0000001c001c7213 */ /* 0x000fc80000000000 */
[----:B------:R-:W-:Y:S01]  /*5080*/  HMMA.16816.F32 R68, R20, R32, R68 ;  /* 0x000000201444723c */ /* 0x000fe20000001844 */
[----:B------:R-:W-:Y:S01]  /*5090*/  IMAD.MOV.U32 R83, RZ, RZ, R28 ;  /* 0x000000ffff537224 */ /* 0x000fe200078e001c */
[----:B------:R-:W-:-:S05]  /*50a0*/  IABS R28, R29 ;  /* 0x0000001d001c7213 */ /* 0x000fca0000000000 */
[----:B------:R-:W-:Y:S01]  /*50b0*/  IMAD.MOV.U32 R84, RZ, RZ, R28 ;  /* 0x000000ffff547224 */ /* 0x000fe200078e001c */
[----:B------:R-:W-:Y:S01]  /*50c0*/  HMMA.16816.F32 R60, R20, R34, R60 ;  /* 0x00000022143c723c */ /* 0x000fe2000000183c */
[----:B------:R-:W1:Y:S01]  /*50d0*/  LDSM.16.M88.4 R28, [R208+0x5000] ;  /* 0x00500000d01c783b */ /* 0x000e620000000200 */
[--C-:B------:R-:W-:Y:S01]  /*50e0*/  IMAD.IADD R32, R236, 0x1, -R82.reuse ;  /* 0x00000001ec207824 */ /* 0x100fe200078e0a52 */
[----:B------:R-:W-:Y:S04]  /*50f0*/  I2F R83, R83 ;  /* 0x0000005300537306 */ /* 0x000fe80000201400 */
[----:B------:R-:W-:Y:S01]  /*5100*/  IMAD.IADD R20, R233, 0x1, -R82 ;  /* 0x00000001e9147824 */ /* 0x000fe200078e0a52 */
[----:B--2---:R-:W-:Y:S01]  /*5110*/  HMMA.16816.F32 R12, R36, R24, R12 ;  /* 0x00000018240c723c */ /* 0x004fe2000000180c */
[----:B------:R-:W-:-:S02]  /*5120*/  IABS R32, R32 ;  /* 0x0000002000207213 */ /* 0x000fc40000000000 */
[----:B------:R-:W-:Y:S01]  /*5130*/  I2F R84, R84 ;  /* 0x0000005400547306 */ /* 0x000fe20000201400 */
[----:B------:R-:W-:-:S03]  /*5140*/  IABS R20, R20 ;  /* 0x0000001400147213 */ /* 0x000fc60000000000 */
[C-C-:B------:R-:W-:Y:S01]  /*5150*/  IMAD.IADD R24, R236.reuse, 0x1, -R85.reuse ;  /* 0x00000001ec187824 */ /* 0x140fe200078e0a55 */
[C---:B---3--:R-:W-:Y:S01]  /*5160*/  HMMA.16816.F32 R56, R36.reuse, R16, R56 ;  /* 0x000000102438723c */ /* 0x048fe20000001838 */
[----:B------:R-:W-:Y:S02]  /*5170*/  IMAD.MOV.U32 R87, RZ, RZ, R20 ;  /* 0x000000ffff577224 */ /* 0x000fe400078e0014 */
[----:B------:R-:W2:Y:S01]  /*5180*/  LDSM.16.M88.4 R20, [R208+0x5800] ;  /* 0x00580000d014783b */ /* 0x000ea20000000200 */
[----:B------:R-:W-:Y:S01]  /*5190*/  IABS R24, R24 ;  /* 0x0000001800187213 */ /* 0x000fe20000000000 */
[C---:B------:R-:W-:Y:S01]  /*51a0*/  IMAD.IADD R25, R233.reuse, 0x1, -R85 ;  /* 0x00000001e9197824 */ /* 0x040fe200078e0a55 */
[----:B------:R3:W-:Y:S01]  /*51b0*/  I2F R86, R32 ;  /* 0x0000002000567306 */ /* 0x0007e20000201400 */
[----:B------:R-:W-:Y:S01]  /*51c0*/  IMAD.IADD R16, R236, 0x1, -R88 ;  /* 0x00000001ec107824 */ /* 0x000fe200078e0a58 */
[----:B------:R-:W-:Y:S01]  /*51d0*/  HMMA.16816.F32 R8, R36, R26, R8 ;  /* 0x0000001a2408723c */ /* 0x000fe20000001808 */
[----:B------:R-:W-:Y:S01]  /*51e0*/  IMAD.MOV.U32 R89, RZ, RZ, R24 ;  /* 0x000000ffff597224 */ /* 0x000fe200078e0018 */
[----:B------:R-:W-:Y:S01]  /*51f0*/  IABS R24, R25 ;  /* 0x0000001900187213 */ /* 0x000fe20000000000 */
[----:B------:R-:W-:Y:S01]  /*5200*/  IMAD.IADD R17, R233, 0x1, -R88 ;  /* 0x00000001e9117824 */ /* 0x000fe200078e0a58 */
[----:B------:R-:W-:-:S02]  /*5210*/  IABS R16, R16 ;  /* 0x0000001000107213 */ /* 0x000fc40000000000 */
[----:B------:R-:W-:Y:S01]  /*5220*/  I2F R87, R87 ;  /* 0x0000005700577306 */ /* 0x000fe20000201400 */
[----:B------:R-:W-:Y:S01]  /*5230*/  IMAD.MOV.U32 R90, RZ, RZ, R24 ;  /* 0x000000ffff5a7224 */ /* 0x000fe200078e0018 */
[C---:B------:R-:W-:Y:S01]  /*5240*/  HMMA.16816.F32 R52, R36.reuse, R18, R52 ;  /* 0x000000122434723c */ /* 0x040fe20000001834 */
[----:B------:R-:W-:Y:S01]  /*5250*/  LDSM.16.M88.4 R24, [R221+0xe000] ;  /* 0x00e00000dd18783b */ /* 0x000fe20000000200 */
[----:B------:R-:W-:Y:S01]  /*5260*/  IMAD.MOV.U32 R92, RZ, RZ, R16 ;  /* 0x000000ffff5c7224 */ /* 0x000fe200078e0010 */
[----:B------:R-:W-:Y:S02]  /*5270*/  IABS R16, R17 ;  /* 0x0000001100107213 */ /* 0x000fe40000000000 */
[----:B---3--:R-:W3:Y:S01]  /*5280*/  LDSM.16.M88.4 R32, [R222+0x6000] ;  /* 0x00600000de20783b */ /* 0x008ee20000000200 */
[----:B------:R-:W-:Y:S02]  /*5290*/  I2F R89, R89 ;  /* 0x0000005900597306 */ /* 0x000fe40000201400 */
[----:B------:R-:W-:Y:S01]  /*52a0*/  IMAD.MOV.U32 R93, RZ, RZ, R16 ;  /* 0x000000ffff5d7224 */ /* 0x000fe200078e0010 */
[C---:B-1----:R-:W-:Y:S01]  /*52b0*/  HMMA.16816.F32 R48, R36.reuse, R28, R48 ;  /* 0x0000001c2430723c */ /* 0x042fe20000001830 */
[----:B------:R-:W1:Y:S04]  /*52c0*/  LDSM.16.M88.4 R16, [R221+0xe800] ;  /* 0x00e80000dd10783b */ /* 0x000e680000000200 */
[----:B------:R-:W-:Y:S02]  /*52d0*/  I2F R90, R90 ;  /* 0x0000005a005a7306 */ /* 0x000fe40000201400 */
[--C-:B------:R-:W-:Y:S01]  /*52e0*/  IMAD.IADD R28, R236, 0x1, -R91.reuse ;  /* 0x00000001ec1c7824 */ /* 0x100fe200078e0a5b */
[----:B------:R-:W-:Y:S01]  /*52f0*/  HMMA.16816.F32 R44, R36, R30, R44 ;  /* 0x0000001e242c723c */ /* 0x000fe2000000182c */
[----:B------:R-:W-:-:S03]  /*5300*/  IMAD.IADD R29, R233, 0x1, -R91 ;  /* 0x00000001e91d7824 */ /* 0x000fc600078e0a5b */
[----:B------:R-:W-:Y:S01]  /*5310*/  IABS R28, R28 ;  /* 0x0000001c001c7213 */ /* 0x000fe20000000000 */
[----:B------:R-:W-:Y:S04]  /*5320*/  I2F R93, R93 ;  /* 0x0000005d005d7306 */ /* 0x000fe80000201400 */
[----:B------:R-:W-:Y:S01]  /*5330*/  IMAD.MOV.U32 R95, RZ, RZ, R28 ;  /* 0x000000ffff5f7224 */ /* 0x000fe200078e001c */
[----:B--2---:R-:W-:Y:S01]  /*5340*/  HMMA.16816.F32 R68, R36, R20, R68 ;  /* 0x000000142444723c */ /* 0x004fe20000001844 */
[----:B------:R-:W-:Y:S02]  /*5350*/  IABS R28, R29 ;  /* 0x0000001d001c7213 */ /* 0x000fe40000000000 */
[----:B------:R-:W-:Y:S03]  /*5360*/  I2F R92, R92 ;  /* 0x0000005c005c7306 */ /* 0x000fe60000201400 */
[----:B------:R-:W-:-:S02]  /*5370*/  IMAD.MOV.U32 R96, RZ, RZ, R28 ;  /* 0x000000ffff607224 */ /* 0x000fc400078e001c */
[C---:B------:R-:W-:Y:S01]  /*5380*/  IMAD.IADD R20, R236.reuse, 0x1, -R94 ;  /* 0x00000001ec147824 */ /* 0x040fe200078e0a5e */
[----:B------:R-:W-:Y:S01]  /*5390*/  HMMA.16816.F32 R60, R36, R22, R60 ;  /* 0x00000016243c723c */ /* 0x000fe2000000183c */
[----:B------:R-:W2:Y:S01]  /*53a0*/  LDSM.16.M88.4 R36, [R220+0x6000] ;  /* 0x00600000dc24783b */ /* 0x000ea20000000200 */
[----:B------:R-:W-:Y:S02]  /*53b0*/  I2F R95, R95 ;  /* 0x0000005f005f7306 */ /* 0x000fe40000201400 */
[----:B------:R-:W-:Y:S01]  /*53c0*/  IABS R20, R20 ;  /* 0x0000001400147213 */ /* 0x000fe20000000000 */
[----:B------:R-:W-:Y:S04]  /*53d0*/  LDSM.16.M88.4 R28, [R221+0xf000] ;  /* 0x00f00000dd1c783b */ /* 0x000fe80000000200 */
[----:B------:R-:W-:Y:S01]  /*53e0*/  IMAD.MOV.U32 R98, RZ, RZ, R20 ;  /* 0x000000ffff627224 */ /* 0x000fe200078e0014 */
[C---:B---3--:R-:W-:Y:S01]  /*53f0*/  HMMA.16816.F32 R12, R32.reuse, R24, R12 ;  /* 0x00000018200c723c */ /* 0x048fe2000000180c */
[----:B------:R-:W3:Y:S01]  /*5400*/  LDSM.16.M88.4 R20, [R219+0x6000] ;  /* 0x00600000db14783b */ /* 0x000ee20000000200 */
[----:B------:R-:W-:Y:S05]  /*5410*/  I2F R96, R96 ;  /* 0x0000006000607306 */ /* 0x000fea0000201400 */
[--C-:B------:R-:W-:Y:S01]  /*5420*/  IMAD.IADD R24, R236, 0x1, -R97.reuse ;  /* 0x00000001ec187824 */ /* 0x100fe200078e0a61 */
[----:B-1----:R-:W-:Y:S01]  /*5430*/  HMMA.16816.F32 R56, R32, R16, R56 ;  /* 0x000000102038723c */ /* 0x002fe20000001838 */
[----:B------:R-:W-:Y:S01]  /*5440*/  IMAD.IADD R25, R233, 0x1, -R97 ;  /* 0x00000001e9197824 */ /* 0x000fe200078e0a61 */
[----:B------:R-:W-:Y:S02]  /*5450*/  I2F R98, R98 ;  /* 0x0000006200627306 */ /* 0x000fe40000201400 */
[----:B------:R-:W-:-:S03]  /*5460*/  IABS R24, R24 ;  /* 0x0000001800187213 */ /* 0x000fc60000000000 */
[----:B------:R-:W-:Y:S01]  /*5470*/  IMAD.IADD R16, R236, 0x1, -R100 ;  /* 0x00000001ec107824 */ /* 0x000fe200078e0a64 */
[----:B------:R-:W-:Y:S01]  /*5480*/  HMMA.16816.F32 R8, R32, R26, R8 ;  /* 0x0000001a2008723c */ /* 0x000fe20000001808 */
[----:B------:R-:W-:Y:S01]  /*5490*/  IMAD.MOV.U32 R101, RZ, RZ, R24 ;  /* 0x000000ffff657224 */ /* 0x000fe200078e0018 */
[----:B------:R-:W-:-:S05]  /*54a0*/  IABS R24, R25 ;  /* 0x0000001900187213 */ /* 0x000fca0000000000 */
[----:B------:R-:W-:Y:S01]  /*54b0*/  IMAD.MOV.U32 R102, RZ, RZ, R24 ;  /* 0x000000ffff667224 */ /* 0x000fe200078e0018 */
[----:B------:R-:W-:Y:S01]  /*54c0*/  IABS R24, R16 ;  /* 0x0000001000187213 */ /* 0x000fe20000000000 */
[----:B------:R-:W-:Y:S01]  /*54d0*/  HMMA.16816.F32 R52, R32, R18, R52 ;  /* 0x000000122034723c */ /* 0x000fe20000001834 */
[----:B------:R-:W-:Y:S01]  /*54e0*/  LDSM.16.M88.4 R16, [R218+0x6000] ;  /* 0x00600000da10783b */ /* 0x000fe20000000200 */
[----:B------:R-:W-:Y:S02]  /*54f0*/  I2F R101, R101 ;  /* 0x0000006500657306 */ /* 0x000fe40000201400 */
[----:B------:R-:W-:Y:S02]  /*5500*/  IMAD.MOV.U32 R104, RZ, RZ, R24 ;  /* 0x000000ffff687224 */ /* 0x000fe400078e0018 */
[----:B------:R-:W1:Y:S02]  /*5510*/  LDSM.16.M88.4 R24, [R215+0xe000] ;  /* 0x00e00000d718783b */ /* 0x000e640000000200 */
[C---:B--2---:R-:W-:Y:S02]  /*5520*/  HMMA.16816.F32 R56, R36.reuse, R64, R56 ;  /* 0x000000402438723c */ /* 0x044fe40000001838 */
[----:B------:R-:W-:Y:S05]  /*5530*/  I2F R102, R102 ;  /* 0x0000006600667306 */ /* 0x000fea0000201400 */
[----:B------:R-:W-:Y:S01]  /*5540*/  IADD3 R64, R2, 0x38, RZ ;  /* 0x0000003802407810 */ /* 0x000fe20007ffe0ff */
[----:B---3--:R-:W-:Y:S02]  /*5550*/  HMMA.16816.F32 R12, R36, R20, R12 ;  /* 0x00000014240c723c */ /* 0x008fe4000000180c */
[----:B------:R-:W-:Y:S02]  /*5560*/  I2F R104, R104 ;  /* 0x0000006800687306 */ /* 0x000fe40000201400 */
[----:B------:R-:W-:-:S03]  /*5570*/  IMAD.IADD R118, R233, 0x1, -R64 ;  /* 0x00000001e9767824 */ /* 0x000fc600078e0a40 */
[----:B------:R-:W-:Y:S01]  /*5580*/  IMAD.IADD R20, R233, 0x1, -R106 ;  /* 0x00000001e9147824 */ /* 0x000fe200078e0a6a */
[----:B------:R-:W-:Y:S01]  /*5590*/  HMMA.16816.F32 R48, R32, R28, R48 ;  /* 0x0000001c2030723c */ /* 0x000fe20000001830 */
[----:B------:R-:W-:Y:S01]  /*55a0*/  IMAD.IADD R21, R236, 0x1, -R109 ;  /* 0x00000001ec157824 */ /* 0x000fe200078e0a6d */
[----:B------:R-:W-:Y:S02]  /*55b0*/  IABS R118, R118 ;  /* 0x0000007600767213 */ /* 0x000fe40000000000 */
[----:B------:R-:W-:-:S03]  /*55c0*/  IABS R20, R20 ;  /* 0x0000001400147213 */ /* 0x000fc60000000000 */
[----:B------:R-:W-:Y:S01]  /*55d0*/  IMAD.IADD R28, R236, 0x1, -R103 ;  /* 0x00000001ec1c7824 */ /* 0x000fe200078e0a67 */
[----:B------:R-:W-:Y:S01]  /*55e0*/  HMMA.16816.F32 R8, R36, R22, R8 ;  /* 0x000000162408723c */ /* 0x000fe20000001808 */
[----:B------:R-:W-:Y:S01]  /*55f0*/  IMAD.MOV.U32 R111, RZ, RZ, R20 ;  /* 0x000000ffff6f7224 */ /* 0x000fe200078e0014 */
[----:B------:R-:W-:Y:S01]  /*5600*/  IABS R20, R21 ;  /* 0x0000001500147213 */ /* 0x000fe20000000000 */
[----:B------:R-:W-:Y:S01]  /*5610*/  IMAD.IADD R21, R233, 0x1, -R109 ;  /* 0x00000001e9157824 */ /* 0x000fe200078e0a6d */
[----:B------:R-:W-:Y:S01]  /*5620*/  IABS R28, R28 ;  /* 0x0000001c001c7213 */ /* 0x000fe20000000000 */
[----:B------:R-:W-:Y:S02]  /*5630*/  I2F R118, R118 ;  /* 0x0000007600767306 */ /* 0x000fe40000201400 */
[----:B------:R-:W-:Y:S01]  /*5640*/  IMAD.MOV.U32 R113, RZ, RZ, R20 ;  /* 0x000000ffff717224 */ /* 0x000fe200078e0014 */
[----:B------:R-:W-:Y:S01]  /*5650*/  IABS R20, R21 ;  /* 0x0000001500147213 */ /* 0x000fe20000000000 */
[----:B------:R-:W-:Y:S01]  /*5660*/  HMMA.16816.F32 R72, R32, R30, R44 ;  /* 0x0000001e2048723c */ /* 0x000fe2000000182c */
[----:B------:R-:W-:Y:S03]  /*5670*/  LDSM.16.M88.4 R44, [R208+0x6000] ;  /* 0x00600000d02c783b */ /* 0x000fe60000000200 */
[----:B------:R2:W-:Y:S01]  /*5680*/  I2F R107, R28 ;  /* 0x0000001c006b7306 */ /* 0x0005e20000201400 */
[----:B------:R-:W-:-:S02]  /*5690*/  IMAD.MOV.U32 R114, RZ, RZ, R20 ;  /* 0x000000ffff727224 */ /* 0x000fc400078e0014 */
[----:B------:R-:W3:Y:S01]  /*56a0*/  LDSM.16.M88.4 R20, [R215+0xe800] ;  /* 0x00e80000d714783b */ /* 0x000ee20000000200 */
[C---:B-1----:R-:W-:Y:S04]  /*56b0*/  HMMA.16816.F32 R12, R16.reuse, R24, R12 ;  /* 0x00000018100c723c */ /* 0x042fe8000000180c */
[----:B------:R-:W-:Y:S03]  /*56c0*/  I2F R114, R114 ;  /* 0x0000007200727306 */ /* 0x000fe60000201400 */
[--C-:B------:R-:W-:Y:S01]  /*56d0*/  IMAD.IADD R24, R236, 0x1, -R112.reuse ;  /* 0x00000001ec187824 */ /* 0x100fe200078e0a70 */
[----:B------:R-:W-:Y:S01]  /*56e0*/  HMMA.16816.F32 R8, R16, R26, R8 ;  /* 0x0000001a1008723c */ /* 0x000fe20000001808 */
[----:B------:R-:W-:Y:S01]  /*56f0*/  IMAD.IADD R25, R233, 0x1, -R112 ;  /* 0x00000001e9197824 */ /* 0x000fe200078e0a70 */
[----:B--2---:R-:W1:Y:S02]  /*5700*/  LDSM.16.M88.4 R28, [R217+0x6000] ;  /* 0x00600000d91c783b */ /* 0x004e640000000200 */
[----:B------:R-:W-:Y:S01]  /*5710*/  IABS R24, R24 ;  /* 0x0000001800187213 */ /* 0x000fe20000000000 */
[----:B------:R-:W-:Y:S03]  /*5720*/  I2F R111, R111 ;  /* 0x0000006f006f7306 */ /* 0x000fe60000201400 */
[----:B------:R-:W-:Y:S01]  /*5730*/  HMMA.16816.F32 R68, R32, R40, R68 ;  /* 0x000000282044723c */ /* 0x000fe20000001844 */
[----:B------:R-:W-:Y:S01]  /*5740*/  IMAD.MOV.U32 R65, RZ, RZ, R24 ;  /* 0x000000ffff417224 */ /* 0x000fe200078e0018 */
[----:B------:R-:W-:-:S03]  /*5750*/  IABS R24, R25 ;  /* 0x0000001900187213 */ /* 0x000fc60000000000 */
[----:B------:R-:W-:Y:S02]  /*5760*/  I2F R113, R113 ;  /* 0x0000007100717306 */ /* 0x000fe40000201400 */
[----:B------:R-:W-:Y:S01]  /*5770*/  IMAD.IADD R40, R236, 0x1, -R64 ;  /* 0x00000001ec287824 */ /* 0x000fe200078e0a40 */
[----:B------:R-:W-:Y:S01]  /*5780*/  HMMA.16816.F32 R60, R32, R42, R60 ;  /* 0x0000002a203c723c */ /* 0x000fe2000000183c */
[----:B------:R-:W2:Y:S01]  /*5790*/  LDSM.16.M88.4 R32, [R208+0x6800] ;  /* 0x00680000d020783b */ /* 0x000ea20000000200 */
[----:B------:R-:W-:Y:S02]  /*57a0*/  IMAD.IADD R41, R233, 0x1, -R116 ;  /* 0x00000001e9297824 */ /* 0x000fe400078e0a74 */
[----:B------:R-:W-:Y:S01]  /*57b0*/  IABS R40, R40 ;  /* 0x0000002800287213 */ /* 0x000fe20000000000 */
[----:B------:R4:W-:Y:S03]  /*57c0*/  I2F R115, R24 ;  /* 0x0000001800737306 */ /* 0x0009e60000201400 */
[----:B------:R-:W-:Y:S01]  /*57d0*/  HMMA.16816.F32 R52, R36, R66, R52 ;  /* 0x000000422434723c */ /* 0x000fe20000001834 */
[----:B------:R-:W-:-:S02]  /*57e0*/  IMAD.MOV.U32 R117, RZ, RZ, R40 ;  /* 0x000000ffff757224 */ /* 0x000fc400078e0028 */
[----:B------:R-:W-:Y:S02]  /*57f0*/  IMAD.IADD R40, R236, 0x1, -R116 ;  /* 0x00000001ec287824 */ /* 0x000fe400078e0a74 */
[----:B------:R-:W-:Y:S03]  /*5800*/  I2F R65, R65 ;  /* 0x0000004100417306 */ /* 0x000fe60000201400 */
[----:B------:R-:W-:Y:S01]  /*5810*/  IABS R40, R40 ;  /* 0x0000002800287213 */ /* 0x000fe20000000000 */
[----:B---3--:R-:W-:Y:S04]  /*5820*/  HMMA.16816.F32 R56, R16, R20, R56 ;  /* 0x000000141038723c */ /* 0x008fe80000001838 */
[----:B------:R-:W-:Y:S01]  /*5830*/  IMAD.MOV.U32 R119, RZ, RZ, R40 ;  /* 0x000000ffff777224 */ /* 0x000fe200078e0028 */
[----:B----4-:R-:W3:Y:S01]  /*5840*/  LDSM.16.M88.4 R24, [R219+0x7000] ;  /* 0x00700000db18783b */ /* 0x010ee20000000200 */
[----:B------:R-:W-:Y:S01]  /*5850*/  IABS R40, R41 ;  /* 0x0000002900287213 */ /* 0x000fe20000000000 */
[----:B------:R-:W-:Y:S01]  /*5860*/  I2F R117, R117 ;  /* 0x0000007500757306 */ /* 0x000fe20000201400 */
[C---:B-1----:R-:W-:Y:S07]  /*5870*/  HMMA.16816.F32 R8, R28.reuse, R46, R8 ;  /* 0x0000002e1c08723c */ /* 0x042fee0000001808 */
[----:B------:R1:W-:Y:S01]  /*5880*/  I2F R120, R40 ;  /* 0x0000002800787306 */ /* 0x0003e20000201400 */
[C---:B------:R-:W-:Y:S01]  /*5890*/  HMMA.16816.F32 R12, R28.reuse, R44, R12 ;  /* 0x0000002c1c0c723c */ /* 0x040fe2000000180c */
[----:B------:R-:W4:Y:S06]  /*58a0*/  LDSM.16.M88.4 R44, [R215+0xf000] ;  /* 0x00f00000d72c783b */ /* 0x000f2c0000000200 */
[----:B------:R-:W-:Y:S01]  /*58b0*/  I2F R119, R119 ;  /* 0x0000007700777306 */ /* 0x000fe20000201400 */
[----:B--2---:R-:W-:Y:S01]  /*58c0*/  HMMA.16816.F32 R56, R28, R32, R56 ;  /* 0x000000201c38723c */ /* 0x004fe20000001838 */
[----:B-1----:R-:W1:Y:S07]  /*58d0*/  LDSM.16.M88.4 R40, [R219+0x7800] ;  /* 0x00780000db28783b */ /* 0x002e6e0000000200 */
[----:B------:R-:W-:Y:S01]  /*58e0*/  FMUL.FTZ R8, R8, c[0x0][0x2ec] ;  /* 0x0000bb0008087a20 */ /* 0x000fe20000410000 */
[----:B------:R-:W-:Y:S01]  /*58f0*/  HMMA.16816.F32 R52, R16, R22, R52 ;  /* 0x000000161034723c */ /* 0x000fe20000001834 */
[----:B------:R-:W-:Y:S01]  /*5900*/  FMUL.FTZ R9, R9, c[0x0][0x2ec] ;  /* 0x0000bb0009097a20 */ /* 0x000fe20000410000 */
[----:B------:R-:W-:Y:S01]  /*5910*/  LDSM.16.M88.4 R20, [R208+0x7800] ;  /* 0x00780000d014783b */ /* 0x000fe20000000200 */
[----:B------:R-:W-:-:S02]  /*5920*/  FMUL.FTZ R10, R10, c[0x0][0x2ec] ;  /* 0x0000bb000a0a7a20 */ /* 0x000fc40000410000 */
[----:B------:R-:W-:Y:S02]  /*5930*/  FMUL.FTZ R32, R11, c[0x0][0x2ec] ;  /* 0x0000bb000b207a20 */ /* 0x000fe40000410000 */
[----:B------:R-:W2:Y:S01]  /*5940*/  MUFU.TANH R33, R10 ;  /* 0x0000000a00217308 */ /* 0x000ea20000002400 */
[----:B------:R-:W-:Y:S01]  /*5950*/  FMUL.FTZ R12, R12, c[0x0][0x2ec] ;  /* 0x0000bb000c0c7a20 */ /* 0x000fe20000410000 */
[----:B---3--:R-:W-:Y:S01]  /*5960*/  HMMA.16816.F32 R72, R36, R26, R72 ;  /* 0x0000001a2448723c */ /* 0x008fe20000001848 */
[----:B------:R-:W-:Y:S02]  /*5970*/  FMUL.FTZ R13, R13, c[0x0][0x2ec] ;  /* 0x0000bb000d0d7a20 */ /* 0x000fe40000410000 */
[----:B------:R-:W-:-:S03]  /*5980*/  FMUL.FTZ R14, R14, c[0x0][0x2ec] ;  /* 0x0000bb000e0e7a20 */ /* 0x000fc60000410000 */
[----:B------:R-:W3:Y:S02]  /*5990*/  MUFU.TANH R26, R8 ;  /* 0x00000008001a7308 */ /* 0x000ee40000002400 */
[----:B------:R-:W-:Y:S06]  /*59a0*/  HMMA.16816.F32 R48, R36, R24, R48 ;  /* 0x000000182430723c */ /* 0x000fec0000001830 */
[----:B------:R5:W-:Y:S01]  /*59b0*/  MUFU.TANH R27, R9 ;  /* 0x00000009001b7308 */ /* 0x000be20000002400 */
[----:B------:R-:W-:Y:S01]  /*59c0*/  FMUL.FTZ R24, R15, c[0x0][0x2ec] ;  /* 0x0000bb000f187a20 */ /* 0x000fe20000410000 */
[----:B------:R-:W-:Y:S01]  /*59d0*/  HMMA.16816.F32 R52, R28, R34, R52 ;  /* 0x000000221c34723c */ /* 0x000fe20000001834 */
[----:B--2---:R-:W-:-:S05]  /*59e0*/  FFMA.FTZ R33, R84, -UR18, R33 ;  /* 0x8000001254217c23 */ /* 0x004fca0008010021 */
[----:B------:R-:W-:Y:S01]  /*59f0*/  MUFU.TANH R122, R12 ;  /* 0x0000000c007a7308 */ /* 0x000fe20000002400 */
[----:B------:R-:W-:Y:S01]  /*5a00*/  FMUL.FTZ R34, R59, c[0x0][0x2ec] ;  /* 0x0000bb003b227a20 */ /* 0x000fe20000410000 */
[----:B----4-:R-:W-:Y:S01]  /*5a10*/  HMMA.16816.F32 R72, R16, R46, R72 ;  /* 0x0000002e1048723c */ /* 0x010fe20000001848 */
[----:B------:R-:W-:Y:S02]  /*5a20*/  FMUL.FTZ R35, R57, c[0x0][0x2ec] ;  /* 0x0000bb0039237a20 */ /* 0x000fe40000410000 */
[----:B---3--:R-:W-:Y:S01]  /*5a30*/  FFMA.FTZ R83, R83, -UR18, R26 ;  /* 0x8000001253537c23 */ /* 0x008fe2000801001a */
[----:B-----5:R-:W2:Y:S02]  /*5a40*/  LDSM.16.M88.4 R8, [R215+0xf800] ;  /* 0x00f80000d708783b */ /* 0x020ea40000000200 */
[----:B------:R-:W3:Y:S02]  /*5a50*/  MUFU.TANH R67, R13 ;  /* 0x0000000d00437308 */ /* 0x000ee40000002400 */
[----:B-1----:R-:W-:Y:S06]  /*5a60*/  HMMA.16816.F32 R68, R36, R40, R68 ;  /* 0x000000282444723c */ /* 0x002fec0000001844 */
[----:B------:R1:W-:Y:S02]  /*5a70*/  MUFU.TANH R25, R14 ;  /* 0x0000000e00197308 */ /* 0x0003e40000002400 */
[----:B------:R-:W-:Y:S01]  /*5a80*/  HMMA.16816.F32 R48, R16, R44, R48 ;  /* 0x0000002c1030723c */ /* 0x000fe20000001830 */
[----:B------:R-:W-:-:S02]  /*5a90*/  FMUL.FTZ R40, R56, c[0x0][0x2ec] ;  /* 0x0000bb0038287a20 */ /* 0x000fc40000410000 */
[----:B------:R-:W-:Y:S02]  /*5aa0*/  FMUL.FTZ R41, R54, c[0x0][0x2ec] ;  /* 0x0000bb0036297a20 */ /* 0x000fe40000410000 */
[----:B------:R-:W-:Y:S01]  /*5ab0*/  FMUL.FTZ R55, R55, c[0x0][0x2ec] ;  /* 0x0000bb0037377a20 */ /* 0x000fe20000410000 */
[----:B------:R-:W4:Y:S02]  /*5ac0*/  MUFU.TANH R24, R24 ;  /* 0x0000001800187308 */ /* 0x000f240000002400 */
[----:B------:R-:W-:Y:S01]  /*5ad0*/  HMMA.16816.F32 R60, R36, R42, R60 ;  /* 0x0000002a243c723c */ /* 0x000fe2000000183c */
[----:B---3--:R-:W-:-:S05]  /*5ae0*/  FFMA.FTZ R67, R80, -UR18, R67 ;  /* 0x8000001250437c23 */ /* 0x008fca0008010043 */
[----:B------:R-:W-:Y:S01]  /*5af0*/  FSEL R26, R67, -INF , !P6 ;  /* 0xff800000431a7808 */ /* 0x000fe20007000000 */
[----:B-1----:R-:W1:Y:S01]  /*5b00*/  LDSM.16.M88.4 R12, [R208+0x7000] ;  /* 0x00700000d00c783b */ /* 0x002e620000000200 */
[----:B------:R-:W-:Y:S01]  /*5b10*/  FMUL.FTZ R36, R52, c[0x0][0x2ec] ;  /* 0x0000bb0034247a20 */ /* 0x000fe20000410000 */
[----:B------:R-:W3:Y:S01]  /*5b20*/  MUFU.TANH R40, R40 ;  /* 0x0000002800287308 */ /* 0x000ee20000002400 */
[----:B------:R-:W-:Y:S01]  /*5b30*/  FMUL.FTZ R37, R58, c[0x0][0x2ec] ;  /* 0x0000bb003a257a20 */ /* 0x000fe20000410000 */
[----:B------:R-:W-:Y:S01]  /*5b40*/  ISETP.GE.AND P6, PT, R88, R234, PT ;  /* 0x000000ea5800720c */ /* 0x000fe20003fc6270 */
[----:B------:R-:W-:Y:S01]  /*5b50*/  FMUL.FTZ R39, R53, c[0x0][0x2ec] ;  /* 0x0000bb0035277a20 */ /* 0x000fe20000410000 */
[----:B------:R-:W-:-:S04]  /*5b60*/  DEPBAR.LE SB0, 0x0 ;  /* 0x000080000000791a */ /* 0x000fc80000000000 */
[----:B------:R-:W5:Y:S01]  /*5b70*/  MUFU.TANH R36, R36 ;  /* 0x0000002400247308 */ /* 0x000f620000002400 */
[----:B----4-:R-:W-:Y:S01]  /*5b80*/  FFMA.FTZ R24, R81, -UR18, R24 ;  /* 0x8000001251187c23 */ /* 0x010fe20008010018 */
[----:B------:R-:W-:Y:S01]  /*5b90*/  ISETP.LT.OR P6, PT, R88, R235, P6 ;  /* 0x000000eb5800720c */ /* 0x000fe200037c1670 */
[C---:B--2---:R-:W-:Y:S05]  /*5ba0*/  HMMA.16816.F32 R68, R16.reuse, R8, R68 ;  /* 0x000000081044723c */ /* 0x044fea0000001844 */
[----:B------:R-:W-:Y:S01]  /*5bb0*/  MUFU.TANH R32, R32 ;  /* 0x0000002000207308 */ /* 0x000fe20000002400 */
[----:B---3--:R-:W-:Y:S02]  /*5bc0*/  FFMA.FTZ R4, R89, -UR18, R40 ;  /* 0x8000001259047c23 */ /* 0x008fe40008010028 */
[----:B------:R-:W-:Y:S05]  /*5bd0*/  HMMA.16816.F32 R60, R16, R10, R60 ;  /* 0x0000000a103c723c */ /* 0x000fea000000183c */
[----:B------:R-:W2:Y:S01]  /*5be0*/  MUFU.TANH R37, R37 ;  /* 0x0000002500257308 */ /* 0x000ea20000002400 */
[----:B-----5:R-:W-:-:S07]  /*5bf0*/  FFMA.FTZ R2, R95, -UR18, R36 ;  /* 0x800000125f027c23 */ /* 0x020fce0008010024 */
[----:B------:R-:W3:Y:S03]  /*5c00*/  MUFU.TANH R34, R34 ;  /* 0x0000002200227308 */ /* 0x000ee60000002400 */
[C---:B------:R-:W-:Y:S05]  /*5c10*/  HMMA.16816.F32 R68, R28.reuse, R20, R68 ;  /* 0x000000141c44723c */ /* 0x040fea0000001844 */
[----:B------:R-:W4:Y:S01]  /*5c20*/  MUFU.TANH R8, R55 ;  /* 0x0000003700087308 */ /* 0x000f220000002400 */
[----:B--2---:R-:W-:Y:S02]  /*5c30*/  FFMA.FTZ R9, R90, -UR18, R37 ;  /* 0x800000125a097c23 */ /* 0x004fe40008010025 */
[----:B------:R-:W-:Y:S01]  /*5c40*/  FFMA.FTZ R20, R86, -UR18, R27 ;  /* 0x8000001256147c23 */ /* 0x000fe2000801001b */
[----:B-1----:R-:W-:Y:S01]  /*5c50*/  HMMA.16816.F32 R48, R28, R12, R48 ;  /* 0x0000000c1c30723c */ /* 0x002fe20000001830 */
[----:B------:R-:W-:Y:S01]  /*5c60*/  FSEL R27, R33, -INF , !P0 ;  /* 0xff800000211b7808 */ /* 0x000fe20004000000 */
[----:B------:R-:W-:Y:S01]  /*5c70*/  FFMA.FTZ R21, R87, -UR18, R32 ;  /* 0x8000001257157c23 */ /* 0x000fe20008010020 */
[----:B------:R-:W-:Y:S01]  /*5c80*/  ISETP.GE.AND P0, PT, R91, R234, PT ;  /* 0x000000ea5b00720c */ /* 0x000fe20003f06270 */
[----:B------:R-:W-:Y:S01]  /*5c90*/  MUFU.TANH R35, R35 ;  /* 0x0000002300237308 */ /* 0x000fe20000002400 */
[----:B------:R-:W-:-:S02]  /*5ca0*/  FSEL R20, R20, -INF , !P3 ;  /* 0xff80000014147808 */ /* 0x000fc40005800000 */
[----:B------:R-:W-:Y:S01]  /*5cb0*/  FFMA.FTZ R12, R77, -UR18, R122 ;  /* 0x800000124d0c7c23 */ /* 0x000fe2000801007a */
[C---:B------:R-:W-:Y:S01]  /*5cc0*/  HMMA.16816.F32 R72, R28.reuse, R14, R72 ;  /* 0x0000000e1c48723c */ /* 0x040fe20000001848 */
[----:B------:R-:W-:Y:S01]  /*5cd0*/  ISETP.LT.OR P0, PT, R91, R235, P0 ;  /* 0x000000eb5b00720c */ /* 0x000fe20000701670 */
[----:B---3--:R-:W-:Y:S01]  /*5ce0*/  FFMA.FTZ R13, R93, -UR18, R34 ;  /* 0x800000125d0d7c23 */ /* 0x008fe20008010022 */
[-C--:B------:R-:W-:Y:S01]  /*5cf0*/  ISETP.GE.AND P3, PT, R91, R227.reuse, PT ;  /* 0x000000e35b00720c */ /* 0x080fe20003f66270 */
[----:B------:R-:W-:Y:S01]  /*5d00*/  MUFU.TANH R39, R39 ;  /* 0x0000002700277308 */ /* 0x000fe20000002400 */
[----:B------:R-:W-:Y:S02]  /*5d10*/  FSEL R12, R12, -INF , !P4 ;  /* 0xff8000000c0c7808 */ /* 0x000fe40006000000 */
[----:B------:R-:W-:Y:S01]  /*5d20*/  FFMA.FTZ R14, R78, -UR18, R25 ;  /* 0x800000124e0e7c23 */ /* 0x000fe20008010019 */
[----:B------:R-:W-:Y:S01]  /*5d30*/  HMMA.16816.F32 R60, R28, R22, R60 ;  /* 0x000000161c3c723c */ /* 0x000fe2000000183c */
[----:B------:R-:W-:Y:S01]  /*5d40*/  FMUL.FTZ R19, R70, c[0x0][0x2ec] ;  /* 0x0000bb0046137a20 */ /* 0x000fe20000410000 */
[----:B------:R-:W-:Y:S01]  /*5d50*/  FSEL R25, R24, -INF , !P2 ;  /* 0xff80000018197808 */ /* 0x000fe20005000000 */
[----:B------:R-:W-:Y:S01]  /*5d60*/  FMUL.FTZ R16, R68, c[0x0][0x2ec] ;  /* 0x0000bb0044107a20 */ /* 0x000fe20000410000 */
[----:B------:R-:W-:Y:S01]  /*5d70*/  MUFU.TANH R41, R41 ;  /* 0x0000002900297308 */ /* 0x000fe20000002400 */
[----:B------:R-:W-:Y:S01]  /*5d80*/  FSEL R14, R14, -INF , !P5 ;  /* 0xff8000000e0e7808 */ /* 0x000fe20006800000 */
[----:B------:R-:W-:Y:S01]  /*5d90*/  FMUL.FTZ R18, R69, c[0x0][0x2ec] ;  /* 0x0000bb0045127a20 */ /* 0x000fe20000410000 */
[----:B------:R-:W-:Y:S01]  /*5da0*/  ISETP.GE.AND P5, PT, R85, R234, PT ;  /* 0x000000ea5500720c */ /* 0x000fe20003fa6270 */
[----:B------:R-:W-:Y:S01]  /*5db0*/  FMUL.FTZ R42, R51, c[0x0][0x2ec] ;  /* 0x0000bb00332a7a20 */ /* 0x000fe20000410000 */
[----:B------:R-:W-:Y:S01]  /*5dc0*/  FSEL R24, R83, -INF , !P1 ;  /* 0xff80000053187808 */ /* 0x000fe20004800000 */
[----:B------:R-:W-:Y:S01]  /*5dd0*/  FMUL.FTZ R38, R48, c[0x0][0x2ec] ;  /* 0x0000bb0030267a20 */ /* 0x000fe20000410000 */
[-C--:B------:R-:W-:Y:S01]  /*5de0*/  ISETP.GE.AND P4, PT, R82, R227.reuse, PT ;  /* 0x000000e35200720c */ /* 0x080fe20003f86270 */
[----:B------:R-:W-:Y:S01]  /*5df0*/  FMUL.FTZ R45, R50, c[0x0][0x2ec] ;  /* 0x0000bb00322d7a20 */ /* 0x000fe20000410000 */
[----:B------:R-:W-:Y:S01]  /*5e00*/  MUFU.TANH R19, R19 ;  /* 0x0000001300137308 */ /* 0x000fe20000002400 */
[----:B------:R-:W-:Y:S01]  /*5e10*/  FMUL.FTZ R43, R49, c[0x0][0x2ec] ;  /* 0x0000bb00312b7a20 */ /* 0x000fe20000410000 */
[-C--:B------:R-:W-:Y:S01]  /*5e20*/  ISETP.GE.AND P2, PT, R85, R227.reuse, PT ;  /* 0x000000e35500720c */ /* 0x080fe20003f46270 */
[----:B------:R-:W-:Y:S01]  /*5e30*/  FMUL.FTZ R11, R74, c[0x0][0x2ec] ;  /* 0x0000bb004a0b7a20 */ /* 0x000fe20000410000 */
[-C--:B------:R-:W-:Y:S01]  /*5e40*/  ISETP.GE.AND P1, PT, R88, R227.reuse, PT ;  /* 0x000000e35800720c */ /* 0x080fe20003f26270 */
[----:B------:R-:W-:Y:S01]  /*5e50*/  FMUL.FTZ R33, R73, c[0x0][0x2ec] ;  /* 0x0000bb0049217a20 */ /* 0x000fe20000410000 */
[----:B------:R-:W-:Y:S01]  /*5e60*/  FSEL R2, R2, -INF , !P0 ;  /* 0xff80000002027808 */ /* 0x000fe20004000000 */
[----:B------:R-:W-:Y:S01]  /*5e70*/  FMUL.FTZ R10, R75, c[0x0][0x2ec] ;  /* 0x0000bb004b0a7a20 */ /* 0x000fe20000410000 */
[----:B------:R-:W1:Y:S01]  /*5e80*/  MUFU.TANH R42, R42 ;  /* 0x0000002a002a7308 */ /* 0x000e620000002400 */
[----:B------:R-:W-:Y:S01]  /*5e90*/  FMUL.FTZ R72, R72, c[0x0][0x2ec] ;  /* 0x0000bb0048487a20 */ /* 0x000fe20000410000 */
[----:B------:R-:W-:Y:S01]  /*5ea0*/  ISETP.GE.AND P0, PT, R100, R227, PT ;  /* 0x000000e36400720c */ /* 0x000fe20003f06270 */
[----:B------:R-:W-:Y:S01]  /*5eb0*/  FMUL.FTZ R28, R60, c[0x0][0x2ec] ;  /* 0x0000bb003c1c7a20 */ /* 0x000fe20000410000 */
[----:B------:R-:W-:Y:S01]  /*5ec0*/  ISETP.LT.OR P5, PT, R85, R235, P5 ;  /* 0x000000eb5500720c */ /* 0x000fe20002fa1670 */
[----:B------:R-:W-:Y:S01]  /*5ed0*/  FMUL.FTZ R30, R61, c[0x0][0x2ec] ;  /* 0x0000bb003d1e7a20 */ /* 0x000fe20000410000 */
[-C--:B------:R-:W-:Y:S01]  /*5ee0*/  ISETP.LT.OR P4, PT, R82, R232.reuse, P4 ;  /* 0x000000e85200720c */ /* 0x080fe20002781670 */
[----:B------:R-:W-:Y:S01]  /*5ef0*/  FMUL.FTZ R29, R62, c[0x0][0x2ec] ;  /* 0x0000bb003e1d7a20 */ /* 0x000fe20000410000 */
[----:B------:R-:W2:Y:S01]  /*5f00*/  MUFU.TANH R38, R38 ;  /* 0x0000002600267308 */ /* 0x000ea20000002400 */
[-C--:B------:R-:W-:Y:S01]  /*5f10*/  ISETP.LT.OR P2, PT, R85, R232.reuse, P2 ;  /* 0x000000e85500720c */ /* 0x080fe20001741670 */
[----:B------:R-:W-:Y:S01]  /*5f20*/  FMUL.FTZ R63, R63, c[0x0][0x2ec] ;  /* 0x0000bb003f3f7a20 */ /* 0x000fe20000410000 */
[-C--:B------:R-:W-:Y:S01]  /*5f30*/  ISETP.LT.OR P1, PT, R88, R232.reuse, P1 ;  /* 0x000000e85800720c */ /* 0x080fe20000f21670 */
[----:B------:R-:W-:Y:S01]  /*5f40*/  FMUL.FTZ R71, R71, c[0x0][0x2ec] ;  /* 0x0000bb0047477a20 */ /* 0x000fe20000410000 */
[----:B------:R-:W-:Y:S01]  /*5f50*/  ISETP.LT.OR P0, PT, R100, R232, P0 ;  /* 0x000000e86400720c */ /* 0x000fe20000701670 */
[----:B----4-:R-:W-:Y:S01]  /*5f60*/  FFMA.FTZ R15, R99, -UR18, R8 ;  /* 0x80000012630f7c23 */ /* 0x010fe20008010008 */
[----:B------:R-:W-:Y:S01]  /*5f70*/  FSEL R4, R4, -INF , !P5 ;  /* 0xff80000004047808 */ /* 0x000fe20006800000 */
[----:B------:R-:W3:Y:S01]  /*5f80*/  MUFU.TANH R45, R45 ;  /* 0x0000002d002d7308 */ /* 0x000ee20000002400 */
[----:B-1----:R-:W-:Y:S01]  /*5f90*/  FFMA.FTZ R42, R105, -UR18, R42 ;  /* 0x80000012692a7c23 */ /* 0x002fe2000801002a */
[----:B------:R-:W-:Y:S01]  /*5fa0*/  FSEL R21, R21, -INF , !P4 ;  /* 0xff80000015157808 */ /* 0x000fe20006000000 */
[----:B------:R-:W-:Y:S01]  /*5fb0*/  FFMA.FTZ R6, R92, -UR18, R35 ;  /* 0x800000125c067c23 */ /* 0x000fe20008010023 */
[----:B------:R-:W-:Y:S01]  /*5fc0*/  ISETP.GE.AND P5, PT, R94, R227, PT ;  /* 0x000000e35e00720c */ /* 0x000fe20003fa6270 */
[----:B------:R-:W-:Y:S01]  /*5fd0*/  FFMA.FTZ R17, R96, -UR18, R41 ;  /* 0x8000001260117c23 */ /* 0x000fe20008010029 */
[----:B------:R-:W-:Y:S01]  /*5fe0*/  FSEL R9, R9, -INF , !P2 ;  /* 0xff80000009097808 */ /* 0x000fe20005000000 */
[----:B------:R-:W-:Y:S01]  /*5ff0*/  FFMA.FTZ R39, R98, -UR18, R39 ;  /* 0x8000001262277c23 */ /* 0x000fe20008010027 */
[----:B------:R-:W1:Y:S01]  /*6000*/  MUFU.TANH R11, R11 ;  /* 0x0000000b000b7308 */ /* 0x000e620000002400 */
[----:B------:R-:W-:Y:S01]  /*6010*/  FSEL R13, R13, -INF , !P1 ;  /* 0xff8000000d0d7808 */ /* 0x000fe20004800000 */
[----:B--2---:R-:W-:Y:S01]  /*6020*/  FFMA.FTZ R38, R101, -UR18, R38 ;  /* 0x8000001265267c23 */ /* 0x004fe20008010026 */
[-C--:B------:R-:W-:Y:S01]  /*6030*/  ISETP.GE.AND P4, PT, R94, R234.reuse, PT ;  /* 0x000000ea5e00720c */ /* 0x080fe20003f86270 */
[----:B------:R-:W-:Y:S01]  /*6040*/  FFMA.FTZ R19, R114, -UR18, R19 ;  /* 0x8000001272137c23 */ /* 0x000fe20008010013 */
[----:B------:R-:W-:-:S02]  /*6050*/  ISETP.GE.AND P2, PT, R97, R234, PT ;  /* 0x000000ea6100720c */ /* 0x000fc40003f46270 */
[-C--:B------:R-:W-:Y:S01]  /*6060*/  ISETP.GE.AND P1, PT, R97, R227.reuse, PT ;  /* 0x000000e36100720c */ /* 0x080fe20003f26270 */
[----:B------:R-:W2:Y:S01]  /*6070*/  MUFU.TANH R43, R43 ;  /* 0x0000002b002b7308 */ /* 0x000ea20000002400 */
[----:B------:R-:W-:Y:S01]  /*6080*/  FSEL R183, R42, -INF , !P0 ;  /* 0xff8000002ab77808 */ /* 0x000fe20004000000 */
[----:B---3--:R-:W-:Y:S01]  /*6090*/  FFMA.FTZ R45, R102, -UR18, R45 ;  /* 0x80000012662d7c23 */ /* 0x008fe2000801002d */
[----:B------:R-:W-:Y:S02]  /*60a0*/  ISETP.GE.AND P0, PT, R109, R227, PT ;  /* 0x000000e36d00720c */ /* 0x000fe40003f06270 */
[CC--:B------:R-:W-:Y:S02]  /*60b0*/  ISETP.LT.OR P5, PT, R94.reuse, R232.reuse, P5 ;  /* 0x000000e85e00720c */ /* 0x0c0fe40002fa1670 */
[----:B------:R-:W-:Y:S01]  /*60c0*/  ISETP.LT.OR P3, PT, R91, R232, P3 ;  /* 0x000000e85b00720c */ /* 0x000fe20001f61670 */
[----:B------:R-:W3:Y:S01]  /*60d0*/  MUFU.TANH R32, R72 ;  /* 0x0000004800207308 */ /* 0x000ee20000002400 */
[-C--:B------:R-:W-:Y:S01]  /*60e0*/  ISETP.LT.OR P4, PT, R94, R235.reuse, P4 ;  /* 0x000000eb5e00720c */ /* 0x080fe20002781670 */
[----:B-1----:R-:W-:Y:S01]  /*60f0*/  FFMA.FTZ R11, R108, -UR18, R11 ;  /* 0x800000126c0b7c23 */ /* 0x002fe2000801000b */
[----:B------:R-:W-:-:S02]  /*6100*/  ISETP.LT.OR P2, PT, R97, R235, P2 ;  /* 0x000000eb6100720c */ /* 0x000fc40001741670 */
[-C--:B------:R-:W-:Y:S02]  /*6110*/  ISETP.LT.OR P1, PT, R97, R232.reuse, P1 ;  /* 0x000000e86100720c */ /* 0x080fe40000f21670 */
[----:B------:R-:W-:Y:S01]  /*6120*/  ISETP.LT.OR P0, PT, R109, R232, P0 ;  /* 0x000000e86d00720c */ /* 0x000fe20000701670 */
[----:B------:R-:W1:Y:S01]  /*6130*/  MUFU.TANH R33, R33 ;  /* 0x0000002100217308 */ /* 0x000e620000002400 */
[----:B------:R-:W-:Y:S01]  /*6140*/  FSEL R15, R15, -INF , !P5 ;  /* 0xff8000000f0f7808 */ /* 0x000fe20006800000 */
[----:B--2---:R-:W-:Y:S01]  /*6150*/  FFMA.FTZ R43, R104, -UR18, R43 ;  /* 0x80000012682b7c23 */ /* 0x004fe2000801002b */
[----:B------:R-:W-:Y:S02]  /*6160*/  FSEL R6, R6, -INF , !P6 ;  /* 0xff80000006067808 */ /* 0x000fe40007000000 */
[----:B------:R-:W-:Y:S02]  /*6170*/  FSEL R17, R17, -INF , !P3 ;  /* 0xff80000011117808 */ /* 0x000fe40005800000 */
[----:B------:R-:W-:Y:S01]  /*6180*/  FSEL R8, R39, -INF , !P4 ;  /* 0xff80000027087808 */ /* 0x000fe20006000000 */
[----:B------:R-:W2:Y:S01]  /*6190*/  MUFU.TANH R10, R10 ;  /* 0x0000000a000a7308 */ /* 0x000ea20000002400 */
[----:B------:R-:W-:Y:S01]  /*61a0*/  ISETP.GE.AND P5, PT, R103, R227, PT ;  /* 0x000000e36700720c */ /* 0x000fe20003fa6270 */
[----:B---3--:R-:W-:Y:S01]  /*61b0*/  FFMA.FTZ R32, R107, -UR18, R32 ;  /* 0x800000126b207c23 */ /* 0x008fe20008010020 */
[----:B------:R-:W-:-:S02]  /*61c0*/  FSEL R176, R38, -INF , !P2 ;  /* 0xff80000026b07808 */ /* 0x000fc40005000000 */
[----:B------:R-:W-:Y:S02]  /*61d0*/  FSEL R195, R45, -INF , !P1 ;  /* 0xff8000002dc37808 */ /* 0x000fe40004800000 */
[-C--:B------:R-:W-:Y:S01]  /*61e0*/  ISETP.GE.AND P6, PT, R100, R234.reuse, PT ;  /* 0x000000ea6400720c */ /* 0x080fe20003fc6270 */
[----:B------:R-:W3:Y:S01]  /*61f0*/  MUFU.TANH R16, R16 ;  /* 0x0000001000107308 */ /* 0x000ee20000002400 */
[-C--:B------:R-:W-:Y:S01]  /*6200*/  ISETP.GE.AND P3, PT, R103, R234.reuse, PT ;  /* 0x000000ea6700720c */ /* 0x080fe20003f66270 */
[----:B-1----:R-:W-:Y:S01]  /*6210*/  FFMA.FTZ R33, R110, -UR18, R33 ;  /* 0x800000126e217c23 */ /* 0x002fe20008010021 */
[CC--:B------:R-:W-:Y:S02]  /*6220*/  ISETP.GE.AND P4, PT, R106.reuse, R234.reuse, PT ;  /* 0x000000ea6a00720c */ /* 0x0c0fe40003f86270 */
[----:B------:R-:W-:Y:S02]  /*6230*/  ISETP.GE.AND P2, PT, R106, R227, PT ;  /* 0x000000e36a00720c */ /* 0x000fe40003f46270 */
[----:B------:R-:W-:Y:S01]  /*6240*/  ISETP.GE.AND P1, PT, R109, R234, PT ;  /* 0x000000ea6d00720c */ /* 0x000fe20003f26270 */
[----:B------:R-:W1:Y:S01]  /*6250*/  MUFU.TANH R28, R28 ;  /* 0x0000001c001c7308 */ /* 0x000e620000002400 */
[----:B------:R-:W-:Y:S01]  /*6260*/  FSEL R187, R19, -INF , !P0 ;  /* 0xff80000013bb7808 */ /* 0x000fe20004000000 */
[----:B--2---:R-:W-:Y:S01]  /*6270*/  FFMA.FTZ R10, R111, -UR18, R10 ;  /* 0x800000126f0a7c23 */ /* 0x004fe2000801000a */
[----:B------:R-:W-:-:S02]  /*6280*/  PLOP3.LUT P0, PT, PT, PT, UP0, 0x80, 0x0 ;  /* 0x000000000000781c */ /* 0x000fc40003f0f008 */
[-C--:B------:R-:W-:Y:S02]  /*6290*/  ISETP.LT.OR P5, PT, R103, R232.reuse, P5 ;  /* 0x000000e86700720c */ /* 0x080fe40002fa1670 */
[-C--:B------:R-:W-:Y:S01]  /*62a0*/  ISETP.LT.OR P6, PT, R100, R235.reuse, P6 ;  /* 0x000000eb6400720c */ /* 0x080fe200037c1670 */
[----:B------:R-:W2:Y:S01]  /*62b0*/  MUFU.TANH R18, R18 ;  /* 0x0000001200127308 */ /* 0x000ea20000002400 */
[----:B---3--:R-:W-:Y:S01]  /*62c0*/  FFMA.FTZ R16, R113, -UR18, R16 ;  /* 0x8000001271107c23 */ /* 0x008fe20008010010 */
[-C--:B------:R-:W-:Y:S02]  /*62d0*/  ISETP.LT.OR P3, PT, R103, R235.reuse, P3 ;  /* 0x000000eb6700720c */ /* 0x080fe40001f61670 */
[CC--:B------:R-:W-:Y:S02]  /*62e0*/  ISETP.LT.OR P4, PT, R106.reuse, R235.reuse, P4 ;  /* 0x000000eb6a00720c */ /* 0x0c0fe40002781670 */
[----:B------:R-:W-:Y:S02]  /*62f0*/  ISETP.LT.OR P2, PT, R106, R232, P2 ;  /* 0x000000e86a00720c */ /* 0x000fe40001741670 */
[----:B------:R-:W3:Y:S01]  /*6300*/  MUFU.TANH R22, R71 ;  /* 0x0000004700167308 */ /* 0x000ee20000002400 */
[----:B------:R-:W-:Y:S01]  /*6310*/  ISETP.LT.OR P1, PT, R109, R235, P1 ;  /* 0x000000eb6d00720c */ /* 0x000fe20000f21670 */
[----:B-1----:R-:W-:Y:S01]  /*6320*/  FFMA.FTZ R28, R117, -UR18, R28 ;  /* 0x80000012751c7c23 */ /* 0x002fe2000801001c */
[----:B------:R-:W-:-:S02]  /*6330*/  FSEL R191, R11, -INF , !P5 ;  /* 0xff8000000bbf7808 */ /* 0x000fc40006800000 */
[----:B------:R-:W-:Y:S02]  /*6340*/  FSEL R182, R43, -INF , !P6 ;  /* 0xff8000002bb67808 */ /* 0x000fe40007000000 */
[----:B------:R-:W-:Y:S01]  /*6350*/  FSEL R178, R32, -INF , !P3 ;  /* 0xff80000020b27808 */ /* 0x000fe20005800000 */
[----:B------:R-:W1:Y:S01]  /*6360*/  MUFU.TANH R30, R30 ;  /* 0x0000001e001e7308 */ /* 0x000e620000002400 */
[-C--:B------:R-:W-:Y:S01]  /*6370*/  ISETP.GE.AND P5, PT, R64, R234.reuse, PT ;  /* 0x000000ea4000720c */ /* 0x080fe20003fa6270 */
[----:B--2---:R-:W-:Y:S01]  /*6380*/  FFMA.FTZ R18, R65, -UR18, R18 ;  /* 0x8000001241127c23 */ /* 0x004fe20008010012 */
[----:B------:R-:W-:Y:S02]  /*6390*/  FSEL R180, R33, -INF , !P4 ;  /* 0xff80000021b47808 */ /* 0x000fe40006000000 */
[----:B------:R-:W-:Y:S02]  /*63a0*/  FSEL R185, R10, -INF , !P2 ;  /* 0xff8000000ab97808 */ /* 0x000fe40005000000 */
[----:B------:R-:W-:Y:S01]  /*63b0*/  FSEL R190, R16, -INF , !P1 ;  /* 0xff80000010be7808 */ /* 0x000fe20004800000 */
[----:B------:R-:W2:Y:S01]  /*63c0*/  MUFU.TANH R29, R29 ;  /* 0x0000001d001d7308 */ /* 0x000ea20000002400 */
[C---:B------:R-:W-:Y:S01]  /*63d0*/  ISETP.GE.AND P6, PT, R112.reuse, R234, PT ;  /* 0x000000ea7000720c */ /* 0x040fe20003fc6270 */
[----:B---3--:R-:W-:Y:S01]  /*63e0*/  FFMA.FTZ R22, R115, -UR18, R22 ;  /* 0x8000001273167c23 */ /* 0x008fe20008010016 */
[----:B------:R-:W-:-:S02]  /*63f0*/  ISETP.GE.AND P3, PT, R112, R227, PT ;  /* 0x000000e37000720c */ /* 0x000fc40003f66270 */
[----:B------:R-:W-:Y:S02]  /*6400*/  ISETP.GE.AND P4, PT, R116, R234, PT ;  /* 0x000000ea7400720c */ /* 0x000fe40003f86270 */
[-C--:B------:R-:W-:Y:S01]  /*6410*/  ISETP.GE.AND P2, PT, R64, R227.reuse, PT ;  /* 0x000000e34000720c */ /* 0x080fe20003f46270 */
[----:B------:R-:W3:Y:S01]  /*6420*/  MUFU.TANH R63, R63 ;  /* 0x0000003f003f7308 */ /* 0x000ee20000002400 */
[----:B------:R-:W-:Y:S01]  /*6430*/  ISETP.GE.AND P1, PT, R116, R227, PT ;  /* 0x000000e37400720c */ /* 0x000fe20003f26270 */
[----:B-1----:R-:W-:Y:S01]  /*6440*/  FFMA.FTZ R30, R119, -UR18, R30 ;  /* 0x80000012771e7c23 */ /* 0x002fe2000801001e */
[-C--:B------:R-:W-:Y:S02]  /*6450*/  ISETP.LT.OR P5, PT, R64, R235.reuse, P5 ;  /* 0x000000eb4000720c */ /* 0x080fe40002fa1670 */
[C---:B------:R-:W-:Y:S02]  /*6460*/  ISETP.LT.OR P6, PT, R112.reuse, R235, P6 ;  /* 0x000000eb7000720c */ /* 0x040fe400037c1670 */
[-C--:B------:R-:W-:Y:S01]  /*6470*/  ISETP.LT.OR P3, PT, R112, R232.reuse, P3 ;  /* 0x000000e87000720c */ /* 0x080fe20001f61670 */
[----:B--2---:R-:W-:Y:S01]  /*6480*/  FFMA.FTZ R29, R118, -UR18, R29 ;  /* 0x80000012761d7c23 */ /* 0x004fe2000801001d */
[----:B------:R-:W-:Y:S01]  /*6490*/  BAR.SYNC.DEFER_BLOCKING 0x0 ;  /* 0x0000000000007b1d */ /* 0x000fe20000010000 */
[----:B------:R-:W-:-:S02]  /*64a0*/  ISETP.LT.OR P2, PT, R64, R232, P2 ;  /* 0x000000e84000720c */ /* 0x000fc40001741670 */
[C---:B------:R-:W-:Y:S02]  /*64b0*/  ISETP.LT.OR P4, PT, R116.reuse, R235, P4 ;  /* 0x000000eb7400720c */ /* 0x040fe40002781670 */
[----:B------:R-:W-:Y:S01]  /*64c0*/  ISETP.LT.OR P1, PT, R116, R232, P1 ;  /* 0x000000e87400720c */ /* 0x000fe20000f21670 */
[----:B---3--:R-:W-:Y:S01]  /*64d0*/  FFMA.FTZ R120, R120, -UR18, R63 ;  /* 0x8000001278787c23 */ /* 0x008fe2000801003f */
        /* <DEDUP_REMOVED lines=137> */
.L_x_1281:
[----:B------:R-:W-:Y:S05]  /*6d70*/  BSYNC B0 ;  /* 0x0000000000007941 */ /* 0x000fea0003800000 */
.L_x_1280:
[----:B------:R-:W0:Y:S02]  /*6d80*/  LDGDEPBAR ;  /* 0x00000000000079af */ /* 0x000e240000000000 */
.L_x_1279:
        /* <DEDUP_REMOVED lines=55> */
[----:B------:R-:W-:Y:S01]  /*7100*/  FMUL.FTZ R30, R3, c[0x0][0x23c] ;  /* 0x00008f00031e7a20 */ /* 0x000fe20000410000 */
        /* <DEDUP_REMOVED lines=20> */
[----:B------:R-:W-:Y:S01]  /*7250*/  LDSM.16.MT88.4 R20, [R214+0x12800] ;  /* 0x01280000d614783b */ /* 0x000fe20000004200 */
        /* <DEDUP_REMOVED lines=24> */
[--C-:B------:R-:W-:Y:S02]  /*73e0*/  FFMA.FTZ R249, R184, c[0x0][0x23c], -R189.reuse ;  /* 0x00008f00b8f97a23 */ /* 0x100fe400000108bd */
[----:B------:R-:W-:Y:S02]  /*73f0*/  FFMA.FTZ R191, R188, c[0x0][0x23c], -R189 ;  /* 0x00008f00bcbf7a23 */ /* 0x000fe400000108bd */
        /* <DEDUP_REMOVED lines=9> */
[----:B------:R-:W-:Y:S01]  /*7490*/  FADD.FTZ R173, R173, R172 ;  /* 0x000000acadad7221 */ /* 0x000fe20000010000 */
[----:B------:R-:W-:Y:S01]  /*74a0*/  LDSM.16.MT88.4 R28, [R212+0x11800] ;  /* 0x01180000d41c783b */ /* 0x000fe20000004200 */
        /* <DEDUP_REMOVED lines=28> */
[C---:B-1----:R-:W-:Y:S02]  /*7670*/  HMMA.16816.F32 R76, R128.reuse, R80, RZ ;  /* 0x00000050804c723c */ /* 0x042fe400000018ff */
[----:B------:R-:W-:Y:S06]  /*7680*/  MUFU.EX2 R180, R180 ;  /* 0x000000b400b47308 */ /* 0x000fec0000000800 */
[C---:B------:R-:W-:Y:S02]  /*7690*/  HMMA.16816.F32 R84, R128.reuse, R88, RZ ;  /* 0x000000588054723c */ /* 0x040fe400000018ff */
        /* <DEDUP_REMOVED lines=52> */
[C---:B------:R-:W-:Y:S08]  /*79e0*/  HMMA.16816.F32 R44, R4.reuse, R20, R44 ;  /* 0x00000014042c723c */ /* 0x040ff0000000182c */
[C---:B---3--:R-:W-:Y:S08]  /*79f0*/  HMMA.16816.F32 R36, R4.reuse, R8, R36 ;  /* 0x000000080424723c */ /* 0x048ff00000001824 */
[C---:B------:R-:W-:Y:S01]  /*7a00*/  HMMA.16816.F32 R40, R4.reuse, R10, R40 ;  /* 0x0000000a0428723c */ /* 0x040fe20000001828 */
[----:B------:R-:W3:Y:S07]  /*7a10*/  LDSM.16.MT88.4 R8, [R216+0x14800] ;  /* 0x01480000d808783b */ /* 0x000eee0000004200 */
[C---:B------:R-:W-:Y:S01]  /*7a20*/  HMMA.16816.F32 R48, R4.reuse, R22, R48 ;  /* 0x000000160430723c */ /* 0x040fe20000001830 */
[----:B------:R-:W-:Y:S07]  /*7a30*/  LDSM.16.MT88.4 R20, [R212+0x14800] ;  /* 0x01480000d414783b */ /* 0x000fee0000004200 */
        /* <DEDUP_REMOVED lines=21> */
[C---:B------:R-:W-:Y:S08]  /*7b90*/  HMMA.16816.F32 R76, R4.reuse, R24, R76 ;  /* 0x00000018044c723c */ /* 0x040ff0000000184c */
[C---:B------:R-:W-:Y:S01]  /*7ba0*/  HMMA.16816.F32 R80, R4.reuse, R26, R80 ;  /* 0x0000001a0450723c */ /* 0x040fe20000001850 */
[----:B------:R-:W-:Y:S07]  /*7bb0*/  LDSM.16.MT88.4 R24, [R212+0x11000] ;  /* 0x01100000d418783b */ /* 0x000fee0000004200 */
[C---:B----4-:R-:W-:Y:S08]  /*7bc0*/  HMMA.16816.F32 R108, R4.reuse, R16, R108 ;  /* 0x00000010046c723c */ /* 0x050ff0000000186c */
[C---:B------:R-:W-:Y:S01]  /*7bd0*/  HMMA.16816.F32 R112, R4.reuse, R18, R112 ;  /* 0x000000120470723c */ /* 0x040fe20000001870 */
[----:B------:R-:W-:Y:S07]  /*7be0*/  LDSM.16.MT88.4 R16, [R214+0x11000] ;  /* 0x01100000d610783b */ /* 0x000fee0000004200 */
[C---:B--2---:R-:W-:Y:S08]  /*7bf0*/  HMMA.16816.F32 R116, R4.reuse, R12, R116 ;  /* 0x0000000c0474723c */ /* 0x044ff00000001874 */
[C---:B------:R-:W-:Y:S01]  /*7c00*/  HMMA.16816.F32 R120, R4.reuse, R14, R120 ;  /* 0x0000000e0478723c */ /* 0x040fe20000001878 */
[----:B------:R-:W2:Y:S07]  /*7c10*/  LDSM.16.MT88.4 R12, [R213+0x11000] ;  /* 0x01100000d50c783b */ /* 0x000eae0000004200 */
[C---:B-1----:R-:W-:Y:S08]  /*7c20*/  HMMA.16816.F32 R124, R4.reuse, R20, R124 ;  /* 0x00000014047c723c */ /* 0x042ff0000000187c */
        /* <DEDUP_REMOVED lines=12> */
[----:B---3--:R-:W-:Y:S01]  /*7cf0*/  HMMA.16816.F32 R160, R4, R8, R160 ;  /* 0x0000000804a0723c */ /* 0x008fe200000018a0 */
        /* <DEDUP_REMOVED lines=209> */
[----:B------:R1:W-:Y:S01]  /*8a10*/  @!P4 LDGSTS.E.BYPASS.LTC128B.128 [R226+0x13000], [R26.64+0x80] ;  /* 0x130000801ae2cfae */ /* 0x0003e2000b901d56 */
[----:B------:R-:W-:-:S02]  /*8a20*/  IADD3 R248, R0, 0x20, RZ ;  /* 0x0000002000f87810 */ /* 0x000fc40007ffe0ff */
[----:B------:R-:W-:Y:S01]  /*8a30*/  IABS R2, R2 ;  /* 0x0000000200027213 */ /* 0x000fe20000000000 */
[----:B------:R-:W-:Y:S01]  /*8a40*/  @P3 STS.128 [R226+0x15000], RZ ;  /* 0x015000ffe2003388 */ /* 0x000fe20000000c00 */
[C---:B------:R-:W-:Y:S02]  /*8a50*/  ISETP.LT.OR P1, PT, R0.reuse, R235, P1 ;  /* 0x000000eb0000720c */ /* 0x040fe40000f21670 */
[C---:B------:R-:W-:Y:S01]  /*8a60*/  IADD3 R247, R0.reuse, 0x21, RZ ;  /* 0x0000002100f77810 */ /* 0x040fe20007ffe0ff */
[----:B------:R-:W-:Y:S01]  /*8a70*/  @!PT LDS RZ, [RZ] ;  /* 0x00000000fffff984 */ /* 0x000fe20000000800 */
[----:B------:R-:W-:Y:S01]  /*8a80*/  @!PT LDS RZ, [RZ] ;  /* 0x00000000fffff984 */ /* 0x000fe20000000800 */
[----:B------:R-:W-:Y:S01]  /*8a90*/  @!PT LDS RZ, [RZ] ;  /* 0x00000000fffff984 */ /* 0x000fe20000000800 */
[----:B------:R4:W-:Y:S01]  /*8aa0*/  @!P3 LDGSTS.E.BYPASS.LTC128B.128 [R226+0x15000], [R22.64+0x100] ;  /* 0x1500010016e2bfae */ /* 0x0009e2000b901d56 */
[----:B------:R-:W-:Y:S01]  /*8ab0*/  IMAD.MOV.U32 R165, RZ, RZ, R2 ;  /* 0x000000ffffa57224 */ /* 0x000fe200078e0002 */
[C---:B------:R-:W-:Y:S02]  /*8ac0*/  IADD3 R2, R0.reuse, 0x1, RZ ;  /* 0x0000000100027810 */ /* 0x040fe40007ffe0ff */
[----:B------:R-:W-:Y:S01]  /*8ad0*/  @P2 STS.128 [R226+0x17000], RZ ;  /* 0x017000ffe2002388 */ /* 0x000fe20000000c00 */
[C---:B------:R-:W-:Y:S01]  /*8ae0*/  IADD3 R246, R0.reuse, 0x28, RZ ;  /* 0x0000002800f67810 */ /* 0x040fe20007ffe0ff */
[----:B------:R-:W-:Y:S01]  /*8af0*/  IMAD.IADD R250, R233, 0x1, -R247 ;  /* 0x00000001e9fa7824 */ /* 0x000fe200078e0af7 */
[----:B------:R-:W-:Y:S01]  /*8b00*/  I2F R165, R165 ;  /* 0x000000a500a57306 */ /* 0x000fe20000201400 */
[----:B------:R-:W-:Y:S01]  /*8b10*/  @!PT LDS RZ, [RZ] ;  /* 0x00000000fffff984 */ /* 0x000fe20000000800 */
[----:B------:R-:W-:Y:S01]  /*8b20*/  @!PT LDS RZ, [RZ] ;  /* 0x00000000fffff984 */ /* 0x000fe20000000800 */
[----:B------:R-:W-:Y:S01]  /*8b30*/  @!PT LDS RZ, [RZ] ;  /* 0x00000000fffff984 */ /* 0x000fe20000000800 */
[----:B------:R1:W-:Y:S01]  /*8b40*/  @!P2 LDGSTS.E.BYPASS.LTC128B.128 [R226+0x17000], [R24.64+0x180] ;  /* 0x1700018018e2afae */ /* 0x0003e2000b901d56 */
[----:B------:R-:W-:Y:S01]  /*8b50*/  IADD3 R244, R0, 0x29, RZ ;  /* 0x0000002900f47810 */ /* 0x000fe20007ffe0ff */
[----:B------:R-:W-:Y:S01]  /*8b60*/  IMAD.IADD R252, R236, 0x1, -R246 ;  /* 0x00000001ecfc7824 */ /* 0x000fe200078e0af6 */
[----:B------:R-:W-:Y:S01]  /*8b70*/  IADD3 R195, R0, 0x31, RZ ;  /* 0x0000003100c37810 */ /* 0x000fe20007ffe0ff */
[----:B------:R-:W-:Y:S01]  /*8b80*/  @P5 STS.128 [R226+0x11800], RZ ;  /* 0x011800ffe2005388 */ /* 0x000fe20000000c00 */
[----:B------:R-:W-:-:S02]  /*8b90*/  ISETP.GE.AND P0, PT, R2, R234, PT ;  /* 0x000000ea0200720c */ /* 0x000fc40003f06270 */
[C---:B------:R-:W-:Y:S01]  /*8ba0*/  ISETP.GE.AND P6, PT, R2.reuse, R227, PT ;  /* 0x000000e30200720c */ /* 0x040fe20003fc6270 */
[----:B------:R-:W-:Y:S01]  /*8bb0*/  @!PT LDS RZ, [RZ] ;  /* 0x00000000fffff984 */ /* 0x000fe20000000800 */
[----:B------:R-:W-:Y:S01]  /*8bc0*/  @!PT LDS RZ, [RZ] ;  /* 0x00000000fffff984 */ /* 0x000fe20000000800 */
[----:B------:R-:W-:Y:S01]  /*8bd0*/  @!PT LDS RZ, [RZ] ;  /* 0x00000000fffff984 */ /* 0x000fe20000000800 */
[----:B------:R1:W-:Y:S01]  /*8be0*/  @!P5 LDGSTS.E.BYPASS.LTC128B.128 [R226+0x11800], [R174.64] ;  /* 0x11800000aee2dfae */ /* 0x0003e2000b901d56 */
[C---:B------:R-:W-:Y:S02]  /*8bf0*/  ISETP.LT.OR P0, PT, R2.reuse, R235, P0 ;  /* 0x000000eb0200720c */ /* 0x040fe40000701670 */
[----:B------:R-:W-:Y:S01]  /*8c00*/  ISETP.LT.OR P6, PT, R2, R232, P6 ;  /* 0x000000e80200720c */ /* 0x000fe200037c1670 */
[----:B------:R-:W-:Y:S01]  /*8c10*/  @P4 STS.128 [R226+0x13800], RZ ;  /* 0x013800ffe2004388 */ /* 0x000fe20000000c00 */
[----:B------:R-:W-:Y:S02]  /*8c20*/  IABS R252, R252 ;  /* 0x000000fc00fc7213 */ /* 0x000fe40000000000 */
[----:B------:R-:W-:Y:S01]  /*8c30*/  IABS R250, R250 ;  /* 0x000000fa00fa7213 */ /* 0x000fe20000000000 */
[----:B------:R-:W-:Y:S01]  /*8c40*/  @!PT LDS RZ, [RZ] ;  /* 0x00000000fffff984 */ /* 0x000fe20000000800 */
[----:B------:R-:W-:Y:S01]  /*8c50*/  @!PT LDS RZ, [RZ] ;  /* 0x00000000fffff984 */ /* 0x000fe20000000800 */
[----:B------:R-:W-:Y:S01]  /*8c60*/  @!PT LDS RZ, [RZ] ;  /* 0x00000000fffff984 */ /* 0x000fe20000000800 */
[----:B------:R1:W-:Y:S03]  /*8c70*/  @!P4 LDGSTS.E.BYPASS.LTC128B.128 [R226+0x13800], [R172.64+0x80] ;  /* 0x13800080ace2cfae */ /* 0x0003e6000b901d56 */
[----:B------:R-:W-:Y:S01]  /*8c80*/  I2F R252, R252 ;  /* 0x000000fc00fc7306 */ /* 0x000fe20000201400 */
[----:B------:R-:W-:Y:S04]  /*8c90*/  @P3 STS.128 [R226+0x15800], RZ ;  /* 0x015800ffe2003388 */ /* 0x000fe80000000c00 */
        /* <DEDUP_REMOVED lines=9> */
[----:B------:R3:W-:Y:S04]  /*8d30*/  @!P2 LDGSTS.E.BYPASS.LTC128B.128 [R226+0x17800], [R32.64+0x180] ;  /* 0x1780018020e2afae */ /* 0x0007e8000b901d56 */
[----:B----4-:R-:W-:Y:S04]  /*8d40*/  LDSM.16.M88.4 R20, [R222] ;  /* 0x00000000de14783b */ /* 0x010fe80000000200 */
[----:B------:R-:W4:Y:S04]  /*8d50*/  LDSM.16.M88.4 R168, [R221+0x8800] ;  /* 0x00880000dda8783b */ /* 0x000f280000000200 */
[----:B-----5:R-:W3:Y:S04]  /*8d60*/  LDSM.16.M88.4 R4, [R221+0x8000] ;  /* 0x00800000dd04783b */ /* 0x020ee80000000200 */
[----:B-1----:R-:W1:Y:S04]  /*8d70*/  LDSM.16.M88.4 R28, [R221+0x9000] ;  /* 0x00900000dd1c783b */ /* 0x002e680000000200 */
[----:B------:R-:W5:Y:S04]  /*8d80*/  LDSM.16.M88.4 R16, [R221+0x9800] ;  /* 0x00980000dd10783b */ /* 0x000f680000000200 */
[----:B--2---:R-:W-:Y:S04]  /*8d90*/  LDSM.16.M88.4 R12, [R220] ;  /* 0x00000000dc0c783b */ /* 0x004fe80000000200 */
[----:B------:R-:W2:Y:S04]  /*8da0*/  LDSM.16.M88.4 R184, [R211] ;  /* 0x00000000d3b8783b */ /* 0x000ea80000000200 */
[----:B------:R-:W1:Y:S04]  /*8db0*/  LDSM.16.M88.4 R180, [R210] ;  /* 0x00000000d2b4783b */ /* 0x000e680000000200 */
[----:B------:R-:W2:Y:S04]  /*8dc0*/  LDSM.16.M88.4 R176, [R209] ;  /* 0x00000000d1b0783b */ /* 0x000ea80000000200 */
[----:B------:R-:W2:Y:S04]  /*8dd0*/  LDSM.16.M88.4 R188, [R219] ;  /* 0x00000000dbbc783b */ /* 0x000ea80000000200 */
[----:B------:R-:W-:Y:S01]  /*8de0*/  LDSM.16.M88.4 R240, [R215+0x8000] ;  /* 0x00800000d7f0783b */ /* 0x000fe20000000200 */
[C---:B----4-:R-:W-:Y:S03]  /*8df0*/  HMMA.16816.F32 R172, R20.reuse, R168, RZ ;  /* 0x000000a814ac723c */ /* 0x050fe600000018ff */
[----:B------:R-:W0:Y:S05]  /*8e00*/  LDGDEPBAR ;  /* 0x00000000000079af */ /* 0x000e2a0000000000 */
[C---:B------:R-:W-:Y:S08]  /*8e10*/  HMMA.16816.F32 R168, R20.reuse, R170, RZ ;  /* 0x000000aa14a8723c */ /* 0x040ff000000018ff */
[C---:B---3--:R-:W-:Y:S08]  /*8e20*/  HMMA.16816.F32 R8, R20.reuse, R4, RZ ;  /* 0x000000041408723c */ /* 0x048ff000000018ff */
[C---:B-1----:R-:W-:Y:S08]  /*8e30*/  HMMA.16816.F32 R32, R20.reuse, R28, RZ ;  /* 0x0000001c1420723c */ /* 0x042ff000000018ff */
[C---:B------:R-:W-:Y:S08]  /*8e40*/  HMMA.16816.F32 R4, R20.reuse, R6, RZ ;  /* 0x000000061404723c */ /* 0x040ff000000018ff */
[C---:B------:R-:W-:Y:S08]  /*8e50*/  HMMA.16816.F32 R28, R20.reuse, R30, RZ ;  /* 0x0000001e141c723c */ /* 0x040ff000000018ff */
[C---:B-----5:R-:W-:Y:S08]  /*8e60*/  HMMA.16816.F32 R24, R20.reuse, R16, RZ ;  /* 0x000000101418723c */ /* 0x060ff000000018ff */
[----:B------:R-:W-:Y:S01]  /*8e70*/  HMMA.16816.F32 R20, R20, R18, RZ ;  /* 0x000000121414723c */ /* 0x000fe200000018ff */
[----:B------:R-:W-:Y:S07]  /*8e80*/  LDSM.16.M88.4 R16, [R218] ;  /* 0x00000000da10783b */ /* 0x000fee0000000200 */
[C---:B--2---:R-:W-:Y:S08]  /*8e90*/  HMMA.16816.F32 R172, R12.reuse, R184, R172 ;  /* 0x000000b80cac723c */ /* 0x044ff000000018ac */
        /* <DEDUP_REMOVED lines=88> */
[----:B------:R-:W-:Y:S04]  /*9420*/  LDSM.16.M88.4 R16, [R220+0x4000] ;  /* 0x00400000dc10783b */ /* 0x000fe80000000200 */
[----:B------:R-:W3:Y:S03]  /*9430*/  LDSM.16.M88.4 R12, [R203] ;  /* 0x00000000cb0c783b */ /* 0x000ee60000000200 */
[C---:B----4-:R-:W-:Y:S07]  /*9440*/  HMMA.16816.F32 R8, R176.reuse, R240, R8 ;  /* 0x000000f0b008723c */ /* 0x050fee0000001808 */
[----:B------:R-:W-:Y:S01]  /*9450*/  IADD3 R240, R0, 0x30, RZ ;  /* 0x0000003000f07810 */ /* 0x000fe20007ffe0ff */
[C---:B------:R-:W-:Y:S07]  /*9460*/  HMMA.16816.F32 R4, R176.reuse, R242, R4 ;  /* 0x000000f2b004723c */ /* 0x040fee0000001804 */
[C---:B------:R-:W-:Y:S01]  /*9470*/  IMAD.IADD R243, R236.reuse, 0x1, -R244 ;  /* 0x00000001ecf37824 */ /* 0x040fe200078e0af4 */
[----:B-1----:R-:W-:Y:S01]  /*9480*/  HMMA.16816.F32 R172, R176, R184, R172 ;  /* 0x000000b8b0ac723c */ /* 0x002fe200000018ac */
[----:B------:R-:W-:-:S03]  /*9490*/  IMAD.IADD R242, R236, 0x1, -R240 ;  /* 0x00000001ecf27824 */ /* 0x000fc600078e0af0 */
[----:B------:R-:W-:Y:S02]  /*94a0*/  IABS R243, R243 ;  /* 0x000000f300f37213 */ /* 0x000fe40000000000 */
[----:B------:R-:W-:Y:S02]  /*94b0*/  IABS R242, R242 ;  /* 0x000000f200f27213 */ /* 0x000fe40000000000 */
[C---:B------:R-:W-:Y:S01]  /*94c0*/  HMMA.16816.F32 R168, R176.reuse, R186, R168 ;  /* 0x000000bab0a8723c */ /* 0x040fe200000018a8 */
[----:B------:R-:W1:Y:S01]  /*94d0*/  LDSM.16.M88.4 R184, [R202] ;  /* 0x00000000cab8783b */ /* 0x000e620000000200 */
[----:B------:R-:W-:Y:S06]  /*94e0*/  I2F R243, R243 ;  /* 0x000000f300f37306 */ /* 0x000fec0000201400 */
[C---:B--2---:R-:W-:Y:S02]  /*94f0*/  HMMA.16816.F32 R32, R176.reuse, R180, R32 ;  /* 0x000000b4b020723c */ /* 0x044fe40000001820 */
[----:B------:R-:W-:Y:S06]  /*9500*/  I2F R242, R242 ;  /* 0x000000f200f27306 */ /* 0x000fec0000201400 */
[C---:B------:R-:W-:Y:S01]  /*9510*/  HMMA.16816.F32 R28, R176.reuse, R182, R28 ;  /* 0x000000b6b01c723c */ /* 0x040fe2000000181c */
[----:B------:R-:W2:Y:S07]  /*9520*/  LDSM.16.M88.4 R180, [R201] ;  /* 0x00000000c9b4783b */ /* 0x000eae0000000200 */
[C---:B------:R-:W-:Y:S08]  /*9530*/  HMMA.16816.F32 R24, R176.reuse, R188, R24 ;  /* 0x000000bcb018723c */ /* 0x040ff00000001818 */
[----:B------:R-:W-:Y:S01]  /*9540*/  HMMA.16816.F32 R20, R176, R190, R20 ;  /* 0x000000beb014723c */ /* 0x000fe20000001814 */
[----:B------:R-:W4:Y:S04]  /*9550*/  LDSM.16.M88.4 R188, [R200] ;  /* 0x00000000c8bc783b */ /* 0x000f280000000200 */
[----:B------:R-:W-:Y:S03]  /*9560*/  LDSM.16.M88.4 R176, [R218+0x4000] ;  /* 0x00400000dab0783b */ /* 0x000fe60000000200 */
        /* <DEDUP_REMOVED lines=8> */
[----:B------:R-:W2:Y:S07]  /*95f0*/  LDSM.16.M88.4 R180, [R215+0xd000] ;  /* 0x00d00000d7b4783b */ /* 0x000eae0000000200 */
[C---:B----4-:R-:W-:Y:S08]  /*9600*/  HMMA.16816.F32 R24, R16.reuse, R188, R24 ;  /* 0x000000bc1018723c */ /* 0x050ff00000001818 */
[----:B------:R-:W-:Y:S01]  /*9610*/  HMMA.16816.F32 R20, R16, R190, R20 ;  /* 0x000000be1014723c */ /* 0x000fe20000001814 */
[----:B------:R-:W4:Y:S04]  /*9620*/  LDSM.16.M88.4 R188, [R215+0xd800] ;  /* 0x00d80000d7bc783b */ /* 0x000f280000000200 */
        /* <DEDUP_REMOVED lines=29> */
[----:B------:R-:W3:Y:S07]  /*9800*/  LDSM.16.M88.4 R12, [R199] ;  /* 0x00000000c70c783b */ /* 0x000eee0000000200 */
[C---:B-1----:R-:W-:Y:S08]  /*9810*/  HMMA.16816.F32 R172, R176.reuse, R184, R172 ;  /* 0x000000b8b0ac723c */ /* 0x042ff000000018ac */
[C---:B------:R-:W-:Y:S01]  /*9820*/  HMMA.16816.F32 R168, R176.reuse, R186, R168 ;  /* 0x000000bab0a8723c */ /* 0x040fe200000018a8 */
[----:B------:R-:W1:Y:S07]  /*9830*/  LDSM.16.M88.4 R184, [R198] ;  /* 0x00000000c6b8783b */ /* 0x000e6e0000000200 */
[C---:B--2---:R-:W-:Y:S08]  /*9840*/  HMMA.16816.F32 R32, R176.reuse, R180, R32 ;  /* 0x000000b4b020723c */ /* 0x044ff00000001820 */
[C---:B------:R-:W-:Y:S01]  /*9850*/  HMMA.16816.F32 R28, R176.reuse, R182, R28 ;  /* 0x000000b6b01c723c */ /* 0x040fe2000000181c */
[----:B------:R-:W2:Y:S07]  /*9860*/  LDSM.16.M88.4 R180, [R197] ;  /* 0x00000000c5b4783b */ /* 0x000eae0000000200 */
[C---:B----4-:R-:W-:Y:S08]  /*9870*/  HMMA.16816.F32 R24, R176.reuse, R188, R24 ;  /* 0x000000bcb018723c */ /* 0x050ff00000001818 */
        /* <DEDUP_REMOVED lines=22> */
[C---:B--2---:R-:W-:Y:S07]  /*99e0*/  HMMA.16816.F32 R28, R188.reuse, R182, R28 ;  /* 0x000000b6bc1c723c */ /* 0x044fee000000181c */
[----:B------:R-:W-:Y:S01]  /*99f0*/  IMAD.IADD R183, R233, 0x1, -R2 ;  /* 0x00000001e9b77824 */ /* 0x000fe200078e0a02 */
[----:B----4-:R-:W-:Y:S04]  /*9a00*/  HMMA.16816.F32 R24, R188, R176, R24 ;  /* 0x000000b0bc18723c */ /* 0x010fe80000001818 */
[----:B------:R-:W-:-:S04]  /*9a10*/  IABS R183, R183 ;  /* 0x000000b700b77213 */ /* 0x000fc80000000000 */
[----:B------:R-:W-:Y:S01]  /*9a20*/  HMMA.16816.F32 R20, R188, R178, R20 ;  /* 0x000000b2bc14723c */ /* 0x000fe20000001814 */
[----:B------:R-:W2:Y:S01]  /*9a30*/  LDSM.16.M88.4 R176, [R208+0x7000] ;  /* 0x00700000d0b0783b */ /* 0x000ea20000000200 */
[----:B------:R-:W-:Y:S06]  /*9a40*/  I2F R183, R183 ;  /* 0x000000b700b77306 */ /* 0x000fec0000201400 */
[C---:B---3--:R-:W-:Y:S07]  /*9a50*/  HMMA.16816.F32 R8, R16.reuse, R12, R8 ;  /* 0x0000000c1008723c */ /* 0x048fee0000001808 */
[----:B------:R-:W-:Y:S01]  /*9a60*/  IMAD.IADD R12, R236, 0x1, -R2 ;  /* 0x00000001ec0c7824 */ /* 0x000fe200078e0a02 */
[----:B------:R-:W-:Y:S04]  /*9a70*/  HMMA.16816.F32 R4, R16, R14, R4 ;  /* 0x0000000e1004723c */ /* 0x000fe80000001804 */
[----:B------:R-:W-:-:S04]  /*9a80*/  IABS R12, R12 ;  /* 0x0000000c000c7213 */ /* 0x000fc80000000000 */
[----:B------:R-:W-:Y:S01]  /*9a90*/  HMMA.16816.F32 R32, R188, R180, R32 ;  /* 0x000000b4bc20723c */ /* 0x000fe20000001820 */
[----:B------:R-:W-:Y:S02]  /*9aa0*/  IMAD.MOV.U32 R182, RZ, RZ, R12 ;  /* 0x000000ffffb67224 */ /* 0x000fe400078e000c */
[----:B------:R-:W3:Y:S01]  /*9ab0*/  LDSM.16.M88.4 R12, [R208+0x7800] ;  /* 0x00780000d00c783b */ /* 0x000ee20000000200 */
[----:B------:R-:W-:-:S04]  /*9ac0*/  DEPBAR.LE SB0, 0x0 ;  /* 0x000080000000791a */ /* 0x000fc80000000000 */
[----:B------:R-:W-:Y:S01]  /*9ad0*/  IADD3 R181, R0, 0x8, RZ ;  /* 0x0000000800b57810 */ /* 0x000fe20007ffe0ff */
[C---:B-1----:R-:W-:Y:S01]  /*9ae0*/  HMMA.16816.F32 R172, R16.reuse, R184, R172 ;  /* 0x000000b810ac723c */ /* 0x042fe200000018ac */
[----:B------:R-:W-:Y:S01]  /*9af0*/  FMUL.FTZ R8, R8, c[0x0][0x2ec] ;  /* 0x0000bb0008087a20 */ /* 0x000fe20000410000 */
[----:B------:R-:W-:Y:S01]  /*9b00*/  I2F R182, R182 ;  /* 0x000000b600b67306 */ /* 0x000fe20000201400 */
[----:B------:R-:W-:Y:S01]  /*9b10*/  IMAD.IADD R180, R233, 0x1, -R0 ;  /* 0x00000001e9b47824 */ /* 0x000fe200078e0a00 */
[----:B------:R-:W-:Y:S01]  /*9b20*/  IADD3 R189, R0, 0x18, RZ ;  /* 0x0000001800bd7810 */ /* 0x000fe20007ffe0ff */
[----:B------:R-:W-:Y:S02]  /*9b30*/  FMUL.FTZ R10, R10, c[0x0][0x2ec] ;  /* 0x0000bb000a0a7a20 */ /* 0x000fe40000410000 */
[----:B------:R-:W-:Y:S01]  /*9b40*/  IMAD.IADD R184, R236, 0x1, -R181 ;  /* 0x00000001ecb87824 */ /* 0x000fe200078e0ab5 */
[----:B------:R-:W-:Y:S01]  /*9b50*/  HMMA.16816.F32 R168, R16, R186, R168 ;  /* 0x000000ba10a8723c */ /* 0x000fe200000018a8 */
[----:B------:R-:W-:Y:S01]  /*9b60*/  IADD3 R185, R0, 0x9, RZ ;  /* 0x0000000900b97810 */ /* 0x000fe20007ffe0ff */
[----:B------:R-:W-:Y:S01]  /*9b70*/  MUFU.TANH R8, R8 ;  /* 0x0000000800087308 */ /* 0x000fe20000002400 */
[----:B------:R-:W-:Y:S01]  /*9b80*/  IABS R180, R180 ;  /* 0x000000b400b47213 */ /* 0x000fe20000000000 */
[----:B------:R-:W-:Y:S01]  /*9b90*/  FMUL.FTZ R5, R5, c[0x0][0x2ec] ;  /* 0x0000bb0005057a20 */ /* 0x000fe20000410000 */
[----:B------:R-:W-:Y:S01]  /*9ba0*/  IABS R184, R184 ;  /* 0x000000b800b87213 */ /* 0x000fe20000000000 */
[----:B------:R-:W-:-:S02]  /*9bb0*/  IMAD.IADD R188, R233, 0x1, -R185 ;  /* 0x00000001e9bc7824 */ /* 0x000fc400078e0ab9 */
[----:B------:R-:W-:Y:S01]  /*9bc0*/  IMAD.IADD R187, R233, 0x1, -R181 ;  /* 0x00000001e9bb7824 */ /* 0x000fe200078e0ab5 */
[C---:B--2---:R-:W-:Y:S01]  /*9bd0*/  HMMA.16816.F32 R32, R16.reuse, R176, R32 ;  /* 0x000000b01020723c */ /* 0x044fe20000001820 */
[----:B------:R-:W-:Y:S01]  /*9be0*/  IMAD.MOV.U32 R186, RZ, RZ, R184 ;  /* 0x000000ffffba7224 */ /* 0x000fe200078e00b8 */
[----:B------:R-:W-:Y:S01]  /*9bf0*/  I2F R180, R180 ;  /* 0x000000b400b47306 */ /* 0x000fe20000201400 */
[----:B------:R-:W-:Y:S01]  /*9c00*/  FMUL.FTZ R7, R7, c[0x0][0x2ec] ;  /* 0x0000bb0007077a20 */ /* 0x000fe20000410000 */
[----:B------:R-:W-:Y:S01]  /*9c10*/  IABS R184, R187 ;  /* 0x000000bb00b87213 */ /* 0x000fe20000000000 */
[----:B------:R-:W-:Y:S02]  /*9c20*/  IMAD.IADD R187, R236, 0x1, -R185 ;  /* 0x00000001ecbb7824 */ /* 0x000fe400078e0ab9 */
[----:B------:R-:W-:Y:S01]  /*9c30*/  IADD3 R176, R0, 0x10, RZ ;  /* 0x0000001000b07810 */ /* 0x000fe20007ffe0ff */
[----:B------:R-:W-:Y:S01]  /*9c40*/  HMMA.16816.F32 R28, R16, R178, R28 ;  /* 0x000000b2101c723c */ /* 0x000fe2000000181c */
[----:B------:R-:W-:Y:S01]  /*9c50*/  FMUL.FTZ R173, R173, c[0x0][0x2ec] ;  /* 0x0000bb00adad7a20 */ /* 0x000fe20000410000 */
[----:B------:R-:W-:Y:S01]  /*9c60*/  IABS R187, R187 ;  /* 0x000000bb00bb7213 */ /* 0x000fe20000000000 */
[----:B------:R-:W1:Y:S01]  /*9c70*/  MUFU.TANH R191, R10 ;  /* 0x0000000a00bf7308 */ /* 0x000e620000002400 */
[----:B------:R-:W-:-:S03]  /*9c80*/  FMUL.FTZ R174, R174, c[0x0][0x2ec] ;  /* 0x0000bb00aeae7a20 */ /* 0x000fc60000410000 */
[----:B------:R-:W-:Y:S01]  /*9c90*/  IMAD.MOV.U32 R177, RZ, RZ, R187 ;  /* 0x000000ffffb17224 */ /* 0x000fe200078e00bb */
[----:B------:R-:W-:Y:S01]  /*9ca0*/  IABS R187, R188 ;  /* 0x000000bc00bb7213 */ /* 0x000fe20000000000 */
[--C-:B------:R-:W-:Y:S01]  /*9cb0*/  IMAD.IADD R179, R236, 0x1, -R176.reuse ;  /* 0x00000001ecb37824 */ /* 0x100fe200078e0ab0 */
[C---:B---3--:R-:W-:Y:S01]  /*9cc0*/  HMMA.16816.F32 R24, R16.reuse, R12, R24 ;  /* 0x0000000c1018723c */ /* 0x048fe20000001818 */
[----:B------:R-:W-:Y:S01]  /*9cd0*/  I2F R186, R186 ;  /* 0x000000ba00ba7306 */ /* 0x000fe20000201400 */
[----:B------:R-:W-:Y:S02]  /*9ce0*/  FMUL.FTZ R168, R168, c[0x0][0x2ec] ;  /* 0x0000bb00a8a87a20 */ /* 0x000fe40000410000 */
[----:B------:R-:W-:Y:S01]  /*9cf0*/  IMAD.MOV.U32 R178, RZ, RZ, R187 ;  /* 0x000000ffffb27224 */ /* 0x000fe200078e00bb */
[----:B------:R-:W-:Y:S01]  /*9d00*/  IABS R187, R179 ;  /* 0x000000b300bb7213 */ /* 0x000fe20000000000 */
[----:B------:R-:W-:Y:S01]  /*9d10*/  IMAD.IADD R179, R233, 0x1, -R176 ;  /* 0x00000001e9b37824 */ /* 0x000fe200078e0ab0 */
[----:B------:R-:W-:Y:S01]  /*9d20*/  IADD3 R12, R0, 0x11, RZ ;  /* 0x00000011000c7810 */ /* 0x000fe20007ffe0ff */
[----:B------:R-:W-:Y:S01]  /*9d30*/  HMMA.16816.F32 R20, R16, R14, R20 ;  /* 0x0000000e1014723c */ /* 0x000fe20000001814 */
[----:B------:R-:W-:Y:S01]  /*9d40*/  I2F R177, R177 ;  /* 0x000000b100b17306 */ /* 0x000fe20000201400 */
[----:B------:R-:W-:Y:S01]  /*9d50*/  IMAD.MOV.U32 R188, RZ, RZ, R187 ;  /* 0x000000ffffbc7224 */ /* 0x000fe200078e00bb */
[----:B------:R-:W-:Y:S01]  /*9d60*/  IABS R13, R179 ;  /* 0x000000b3000d7213 */ /* 0x000fe20000000000 */
[----:B------:R-:W-:-:S02]  /*9d70*/  IMAD.IADD R187, R236, 0x1, -R12 ;  /* 0x00000001ecbb7824 */ /* 0x000fc400078e0a0c */
[----:B-1----:R-:W-:Y:S01]  /*9d80*/  FFMA.FTZ R2, R180, -UR18, R191 ;  /* 0x80000012b4027c23 */ /* 0x002fe200080100bf */
[C---:B------:R-:W-:Y:S01]  /*9d90*/  IADD3 R17, R0.reuse, 0x19, RZ ;  /* 0x0000001900117810 */ /* 0x040fe20007ffe0ff */
[----:B------:R-:W-:Y:S01]  /*9da0*/  FMUL.FTZ R19, R9, c[0x0][0x2ec] ;  /* 0x0000bb0009137a20 */ /* 0x000fe20000410000 */
[----:B------:R-:W-:Y:S01]  /*9db0*/  IABS R187, R187 ;  /* 0x000000bb00bb7213 */ /* 0x000fe20000000000 */
[----:B------:R-:W-:Y:S01]  /*9dc0*/  FFMA.FTZ R9, R165, -UR18, R8 ;  /* 0x80000012a5097c23 */ /* 0x000fe20008010008 */
[----:B------:R-:W-:Y:S01]  /*9dd0*/  I2F R184, R184 ;  /* 0x000000b800b87306 */ /* 0x000fe20000201400 */
[----:B------:R-:W-:Y:S02]  /*9de0*/  FMUL.FTZ R8, R11, c[0x0][0x2ec] ;  /* 0x0000bb000b087a20 */ /* 0x000fe40000410000 */
[----:B------:R-:W-:Y:S01]  /*9df0*/  IMAD.IADD R14, R233, 0x1, -R12 ;  /* 0x00000001e90e7824 */ /* 0x000fe200078e0a0c */
[----:B------:R-:W-:Y:S01]  /*9e00*/  FSEL R9, R9, -INF , !P1 ;  /* 0xff80000009097808 */ /* 0x000fe20004800000 */
[----:B------:R-:W-:Y:S01]  /*9e10*/  IMAD.MOV.U32 R194, RZ, RZ, R187 ;  /* 0x000000ffffc27224 */ /* 0x000fe200078e00bb */
[----:B------:R-:W-:Y:S01]  /*9e20*/  ISETP.GE.AND P1, PT, R0, R227, PT ;  /* 0x000000e30000720c */ /* 0x000fe20003f26270 */
[----:B------:R-:W-:Y:S01]  /*9e30*/  FMUL.FTZ R165, R4, c[0x0][0x2ec] ;  /* 0x0000bb0004a57a20 */ /* 0x000fe20000410000 */
[----:B------:R-:W1:Y:S01]  /*9e40*/  MUFU.TANH R8, R8 ;  /* 0x0000000800087308 */ /* 0x000e620000002400 */
[----:B------:R-:W-:Y:S01]  /*9e50*/  IABS R187, R14 ;  /* 0x0000000e00bb7213 */ /* 0x000fe20000000000 */
[----:B------:R-:W-:Y:S01]  /*9e60*/  IMAD.IADD R14, R236, 0x1, -R17 ;  /* 0x00000001ec0e7824 */ /* 0x000fe200078e0a11 */
[----:B------:R-:W-:Y:S01]  /*9e70*/  ISETP.LT.OR P1, PT, R0, R232, P1 ;  /* 0x000000e80000720c */ /* 0x000fe20000f21670 */
[----:B------:R-:W-:-:S02]  /*9e80*/  IMAD.IADD R4, R236, 0x1, -R248 ;  /* 0x00000001ec047824 */ /* 0x000fc400078e0af8 */
[C---:B------:R-:W-:Y:S01]  /*9e90*/  IMAD.IADD R15, R233.reuse, 0x1, -R189 ;  /* 0x00000001e90f7824 */ /* 0x040fe200078e0abd */
[----:B------:R-:W-:Y:S01]  /*9ea0*/  IABS R14, R14 ;  /* 0x0000000e000e7213 */ /* 0x000fe20000000000 */
[----:B------:R-:W2:Y:S01]  /*9eb0*/  MUFU.TANH R19, R19 ;  /* 0x0000001300137308 */ /* 0x000ea20000002400 */
[----:B------:R-:W-:Y:S01]  /*9ec0*/  FSEL R2, R2, -INF , !P1 ;  /* 0xff80000002027808 */ /* 0x000fe20004800000 */
[----:B------:R-:W-:Y:S01]  /*9ed0*/  IMAD.IADD R190, R233, 0x1, -R17 ;  /* 0x00000001e9be7824 */ /* 0x000fe200078e0a11 */
[----:B------:R-:W-:Y:S01]  /*9ee0*/  ISETP.GE.AND P1, PT, R181, R234, PT ;  /* 0x000000eab500720c */ /* 0x000fe20003f26270 */
[----:B------:R-:W-:Y:S01]  /*9ef0*/  FMUL.FTZ R171, R171, c[0x0][0x2ec] ;  /* 0x0000bb00abab7a20 */ /* 0x000fe20000410000 */
[----:B------:R-:W-:Y:S01]  /*9f00*/  IABS R15, R15 ;  /* 0x0000000f000f7213 */ /* 0x000fe20000000000 */
[----:B------:R-:W-:Y:S01]  /*9f10*/  FMUL.FTZ R169, R169, c[0x0][0x2ec] ;  /* 0x0000bb00a9a97a20 */ /* 0x000fe20000410000 */
[----:B------:R-:W-:Y:S01]  /*9f20*/  ISETP.LT.OR P1, PT, R181, R235, P1 ;  /* 0x000000ebb500720c */ /* 0x000fe20000f21670 */
[----:B------:R3:W-:Y:S01]  /*9f30*/  I2F R16, R14 ;  /* 0x0000000e00107306 */ /* 0x0007e20000201400 */
[----:B-1----:R-:W-:Y:S01]  /*9f40*/  FFMA.FTZ R183, R183, -UR18, R8 ;  /* 0x80000012b7b77c23 */ /* 0x002fe20008010008 */
[----:B------:R-:W-:Y:S01]  /*9f50*/  IADD3 R8, R0, 0x38, RZ ;  /* 0x0000003800087810 */ /* 0x000fe20007ffe0ff */
[----:B------:R-:W-:Y:S01]  /*9f60*/  FMUL.FTZ R32, R32, c[0x0][0x2ec] ;  /* 0x0000bb0020207a20 */ /* 0x000fe20000410000 */
[----:B------:R-:W-:Y:S01]  /*9f70*/  IABS R190, R190 ;  /* 0x000000be00be7213 */ /* 0x000fe20000000000 */
[----:B------:R-:W-:-:S02]  /*9f80*/  FMUL.FTZ R34, R34, c[0x0][0x2ec] ;  /* 0x0000bb0022227a20 */ /* 0x000fc40000410000 */
[----:B------:R-:W-:Y:S01]  /*9f90*/  FMUL.FTZ R33, R33, c[0x0][0x2ec] ;  /* 0x0000bb0021217a20 */ /* 0x000fe20000410000 */
[----:B------:R-:W1:Y:S01]  /*9fa0*/  MUFU.TANH R165, R165 ;  /* 0x000000a500a57308 */ /* 0x000e620000002400 */
[----:B--2---:R-:W-:Y:S02]  /*9fb0*/  FFMA.FTZ R11, R182, -UR18, R19 ;  /* 0x80000012b60b7c23 */ /* 0x004fe40008010013 */
[----:B------:R-:W-:Y:S01]  /*9fc0*/  FMUL.FTZ R19, R6, c[0x0][0x2ec] ;  /* 0x0000bb0006137a20 */ /* 0x000fe20000410000 */
[----:B------:R-:W-:Y:S01]  /*9fd0*/  IABS R6, R4 ;  /* 0x0000000400067213 */ /* 0x000fe20000000000 */
[----:B------:R-:W-:Y:S01]  /*9fe0*/  FMUL.FTZ R182, R172, c[0x0][0x2ec] ;  /* 0x0000bb00acb67a20 */ /* 0x000fe20000410000 */
[----:B------:R-:W-:Y:S01]  /*9ff0*/  FSEL R11, R11, -INF , !P0 ;  /* 0xff8000000b0b7808 */ /* 0x000fe20004000000 */
[----:B------:R-:W-:Y:S01]  /*a000*/  IMAD.IADD R4, R233, 0x1, -R248 ;  /* 0x00000001e9047824 */ /* 0x000fe200078e0af8 */
[----:B---3--:R-:W-:Y:S01]  /*a010*/  IADD3 R14, R0, 0x39, RZ ;  /* 0x00000039000e7810 */ /* 0x008fe20007ffe0ff */
[----:B------:R-:W-:Y:S01]  /*a020*/  MUFU.TANH R19, R19 ;  /* 0x0000001300137308 */ /* 0x000fe20000002400 */
[----:B------:R-:W-:Y:S01]  /*a030*/  ISETP.GE.AND P0, PT, R181, R227, PT ;  /* 0x000000e3b500720c */ /* 0x000fe20003f06270 */
[----:B------:R-:W-:Y:S01]  /*a040*/  FMUL.FTZ R172, R175, c[0x0][0x2ec] ;  /* 0x0000bb00afac7a20 */ /* 0x000fe20000410000 */
[----:B------:R-:W-:Y:S01]  /*a050*/  IABS R4, R4 ;  /* 0x0000000400047213 */ /* 0x000fe20000000000 */
[----:B------:R-:W-:Y:S01]  /*a060*/  IMAD.IADD R0, R236, 0x1, -R14 ;  /* 0x00000001ec007824 */ /* 0x000fe200078e0a0e */
[----:B------:R-:W-:Y:S01]  /*a070*/  ISETP.LT.OR P0, PT, R181, R232, P0 ;  /* 0x000000e8b500720c */ /* 0x000fe20000701670 */
[----:B------:R-:W-:-:S02]  /*a080*/  IMAD.MOV.U32 R181, RZ, RZ, R6 ;  /* 0x000000ffffb57224 */ /* 0x000fc400078e0006 */
[----:B------:R-:W-:Y:S01]  /*a090*/  MUFU.TANH R180, R7 ;  /* 0x0000000700b47308 */ /* 0x000fe20000002400 */
[----:B------:R-:W-:Y:S01]  /*a0a0*/  IABS R0, R0 ;  /* 0x0000000000007213 */ /* 0x000fe20000000000 */
[----:B-1----:R-:W-:Y:S02]  /*a0b0*/  FFMA.FTZ R6, R186, -UR18, R165 ;  /* 0x80000012ba067c23 */ /* 0x002fe400080100a5 */
[C---:B------:R-:W-:Y:S02]  /*a0c0*/  IMAD.IADD R175, R236.reuse, 0x1, -R247 ;  /* 0x00000001ecaf7824 */ /* 0x040fe400078e0af7 */
[C---:B------:R-:W-:Y:S02]  /*a0d0*/  IMAD.IADD R186, R233.reuse, 0x1, -R246 ;  /* 0x00000001e9ba7824 */ /* 0x040fe400078e0af6 */
[----:B------:R-:W-:Y:S01]  /*a0e0*/  I2F R10, R0 ;  /* 0x00000000000a7306 */ /* 0x000fe20000201400 */
[----:B------:R-:W-:Y:S01]  /*a0f0*/  IABS R175, R175 ;  /* 0x000000af00af7213 */ /* 0x000fe20000000000 */
[----:B------:R-:W-:Y:S01]  /*a100*/  IMAD.IADD R191, R236, 0x1, -R195 ;  /* 0x00000001ecbf7824 */ /* 0x000fe200078e0ac3 */
[----:B------:R-:W-:Y:S01]  /*a110*/  IABS R186, R186 ;  /* 0x000000ba00ba7213 */ /* 0x000fe20000000000 */
[----:B------:R-:W-:-:S02]  /*a120*/  IMAD.IADD R165, R233, 0x1, -R240 ;  /* 0x00000001e9a57824 */ /* 0x000fc400078e0af0 */
[--C-:B------:R-:W-:Y:S01]  /*a130*/  IMAD.IADD R18, R233, 0x1, -R8.reuse ;  /* 0x00000001e9127824 */ /* 0x100fe200078e0a08 */
[----:B------:R-:W-:Y:S01]  /*a140*/  IABS R191, R191 ;  /* 0x000000bf00bf7213 */ /* 0x000fe20000000000 */
[----:B------:R-:W1:Y:S01]  /*a150*/  MUFU.TANH R0, R5 ;  /* 0x0000000500007308 */ /* 0x000e620000002400 */
[----:B------:R-:W-:Y:S01]  /*a160*/  IABS R165, R165 ;  /* 0x000000a500a57213 */ /* 0x000fe20000000000 */
[----:B------:R-:W-:Y:S01]  /*a170*/  FMUL.FTZ R26, R26, c[0x0][0x2ec] ;  /* 0x0000bb001a1a7a20 */ /* 0x000fe20000410000 */
[----:B------:R-:W-:Y:S01]  /*a180*/  IABS R18, R18 ;  /* 0x0000001200127213 */ /* 0x000fe20000000000 */
[----:B------:R-:W-:Y:S02]  /*a190*/  IMAD.IADD R241, R236, 0x1, -R8 ;  /* 0x00000001ecf17824 */ /* 0x000fe400078e0a08 */
[----:B------:R-:W-:Y:S02]  /*a1a0*/  FMUL.FTZ R20, R20, c[0x0][0x2ec] ;  /* 0x0000bb0014147a20 */ /* 0x000fe40000410000 */
[----:B------:R-:W2:Y:S01]  /*a1b0*/  MUFU.TANH R7, R173 ;  /* 0x000000ad00077308 */ /* 0x000ea20000002400 */
[----:B------:R-:W-:Y:S01]  /*a1c0*/  IABS R241, R241 ;  /* 0x000000f100f17213 */ /* 0x000fe20000000000 */
[----:B------:R-:W-:-:S02]  /*a1d0*/  FMUL.FTZ R21, R21, c[0x0][0x2ec] ;  /* 0x0000bb0015157a20 */ /* 0x000fc40000410000 */
[----:B------:R-:W-:-:S04]  /*a1e0*/  FMUL.FTZ R23, R23, c[0x0][0x2ec] ;  /* 0x0000bb0017177a20 */ /* 0x000fc80000410000 */
[----:B------:R3:W-:Y:S01]  /*a1f0*/  I2F R179, R188 ;  /* 0x000000bc00b37306 */ /* 0x0007e20000201400 */
[----:B-1----:R-:W-:Y:S01]  /*a200*/  FFMA.FTZ R5, R177, -UR18, R0 ;  /* 0x80000012b1057c23 */ /* 0x002fe20008010000 */
[----:B------:R-:W-:Y:S02]  /*a210*/  FSEL R0, R183, -INF , !P6 ;  /* 0xff800000b7007808 */ /* 0x000fe40007000000 */
[----:B------:R-:W-:-:S04]  /*a220*/  ISETP.GE.AND P6, PT, R185, R234, PT ;  /* 0x000000eab900720c */ /* 0x000fc80003fc6270 */
[----:B------:R-:W1:Y:S01]  /*a230*/  I2F R178, R178 ;  /* 0x000000b200b27306 */ /* 0x000e620000201400 */
[C---:B------:R-:W-:Y:S01]  /*a240*/  ISETP.LT.OR P6, PT, R185.reuse, R235, P6 ;  /* 0x000000ebb900720c */ /* 0x040fe200037c1670 */
[----:B--2---:R-:W-:Y:S01]  /*a250*/  IMAD.MOV.U32 R177, RZ, RZ, R7 ;  /* 0x000000ffffb17224 */ /* 0x004fe200078e0007 */
[----:B------:R-:W-:Y:S02]  /*a260*/  FSEL R7, R6, -INF , !P1 ;  /* 0xff80000006077808 */ /* 0x000fe40004800000 */
[-C--:B------:R-:W-:Y:S02]  /*a270*/  ISETP.GE.AND P1, PT, R185, R227.reuse, PT ;  /* 0x000000e3b900720c */ /* 0x080fe40003f26270 */
[----:B------:R-:W-:Y:S01]  /*a280*/  FSEL R5, R5, -INF , !P6 ;  /* 0xff80000005057808 */ /* 0x000fe20007000000 */
[----:B---3--:R-:W-:Y:S01]  /*a290*/  IMAD.IADD R188, R236, 0x1, -R189 ;  /* 0x00000001ecbc7824 */ /* 0x008fe200078e0abd */
[----:B------:R-:W-:Y:S01]  /*a2a0*/  I2F R13, R13 ;  /* 0x0000000d000d7306 */ /* 0x000fe20000201400 */
[----:B------:R-:W-:-:S02]  /*a2b0*/  ISETP.GE.AND P6, PT, R176, R227, PT ;  /* 0x000000e3b000720c */ /* 0x000fc40003fc6270 */
[----:B------:R-:W-:Y:S02]  /*a2c0*/  ISETP.LT.OR P1, PT, R185, R232, P1 ;  /* 0x000000e8b900720c */ /* 0x000fe40000f21670 */
[----:B------:R-:W-:Y:S01]  /*a2d0*/  IABS R188, R188 ;  /* 0x000000bc00bc7213 */ /* 0x000fe20000000000 */
[----:B-1----:R-:W-:Y:S02]  /*a2e0*/  FFMA.FTZ R6, R178, -UR18, R180 ;  /* 0x80000012b2067c23 */ /* 0x002fe400080100b4 */
[----:B------:R-:W1:Y:S01]  /*a2f0*/  MUFU.TANH R182, R182 ;  /* 0x000000b600b67308 */ /* 0x000e620000002400 */
[----:B------:R-:W-:Y:S02]  /*a300*/  ISETP.LT.OR P6, PT, R176, R232, P6 ;  /* 0x000000e8b000720c */ /* 0x000fe400037c1670 */
[----:B------:R-:W-:Y:S02]  /*a310*/  FSEL R6, R6, -INF , !P1 ;  /* 0xff80000006067808 */ /* 0x000fe40004800000 */
[----:B------:R-:W-:-:S03]  /*a320*/  ISETP.GE.AND P1, PT, R12, R234, PT ;  /* 0x000000ea0c00720c */ /* 0x000fc60003f26270 */
[----:B------:R-:W2:Y:S01]  /*a330*/  MUFU.TANH R174, R174 ;  /* 0x000000ae00ae7308 */ /* 0x000ea20000002400 */
[----:B------:R-:W-:-:S07]  /*a340*/  ISETP.LT.OR P1, PT, R12, R235, P1 ;  /* 0x000000eb0c00720c */ /* 0x000fce0000f21670 */
[----:B------:R3:W-:Y:S01]  /*a350*/  I2F R251, R4 ;  /* 0x0000000400fb7306 */ /* 0x0007e20000201400 */
[----:B-1----:R-:W-:-:S07]  /*a360*/  FFMA.FTZ R179, R179, -UR18, R182 ;  /* 0x80000012b3b37c23 */ /* 0x002fce00080100b6 */
[----:B------:R-:W1:Y:S01]  /*a370*/  I2F R194, R194 ;  /* 0x000000c200c27306 */ /* 0x000e620000201400 */
[----:B--2---:R-:W-:-:S05]  /*a380*/  FFMA.FTZ R13, R13, -UR18, R174 ;  /* 0x800000120d0d7c23 */ /* 0x004fca00080100ae */
[----:B------:R-:W-:Y:S01]  /*a390*/  FSEL R180, R13, -INF , !P6 ;  /* 0xff8000000db47808 */ /* 0x000fe20007000000 */
[----:B------:R-:W-:Y:S01]  /*a3a0*/  FMUL.FTZ R13, R35, c[0x0][0x2ec] ;  /* 0x0000bb00230d7a20 */ /* 0x000fe20000410000 */
[----:B------:R2:W-:Y:S01]  /*a3b0*/  MUFU.TANH R173, R168 ;  /* 0x000000a800ad7308 */ /* 0x0005e20000002400 */
[----:B---3--:R-:W-:Y:S01]  /*a3c0*/  FFMA.FTZ R4, R184, -UR18, R19 ;  /* 0x80000012b8047c23 */ /* 0x008fe20008010013 */
[-C--:B------:R-:W-:Y:S01]  /*a3d0*/  ISETP.GE.AND P6, PT, R189, R234.reuse, PT ;  /* 0x000000eabd00720c */ /* 0x080fe20003fc6270 */
[C---:B------:R-:W-:Y:S02]  /*a3e0*/  IMAD.IADD R184, R233.reuse, 0x1, -R244 ;  /* 0x00000001e9b87824 */ /* 0x040fe400078e0af4 */
[----:B------:R-:W-:Y:S01]  /*a3f0*/  IMAD.IADD R19, R233, 0x1, -R195 ;  /* 0x00000001e9137824 */ /* 0x000fe200078e0ac3 */
[----:B------:R-:W-:Y:S02]  /*a400*/  FSEL R4, R4, -INF , !P0 ;  /* 0xff80000004047808 */ /* 0x000fe40004000000 */
[----:B------:R-:W-:Y:S01]  /*a410*/  I2F R187, R187 ;  /* 0x000000bb00bb7306 */ /* 0x000fe20000201400 */
[----:B------:R-:W-:Y:S01]  /*a420*/  ISETP.GE.AND P0, PT, R176, R234, PT ;  /* 0x000000eab000720c */ /* 0x000fe20003f06270 */
[----:B-1----:R-:W-:Y:S01]  /*a430*/  FFMA.FTZ R194, R194, -UR18, R177 ;  /* 0x80000012c2c27c23 */ /* 0x002fe200080100b1 */
[----:B------:R-:W-:-:S02]  /*a440*/  ISETP.LT.OR P6, PT, R189, R235, P6 ;  /* 0x000000ebbd00720c */ /* 0x000fc400037c1670 */
[----:B------:R-:W-:Y:S02]  /*a450*/  ISETP.LT.OR P0, PT, R176, R235, P0 ;  /* 0x000000ebb000720c */ /* 0x000fe40000701670 */
[----:B------:R-:W-:Y:S01]  /*a460*/  IABS R184, R184 ;  /* 0x000000b800b87213 */ /* 0x000fe20000000000 */
[----:B------:R-:W1:Y:S01]  /*a470*/  I2F R188, R188 ;  /* 0x000000bc00bc7306 */ /* 0x000e620000201400 */
[----:B--2---:R-:W-:Y:S01]  /*a480*/  FMUL.FTZ R168, R170, c[0x0][0x2ec] ;  /* 0x0000bb00aaa87a20 */ /* 0x004fe20000410000 */
[----:B------:R-:W-:Y:S02]  /*a490*/  FSEL R185, R179, -INF , !P0 ;  /* 0xff800000b3b97808 */ /* 0x000fe40004000000 */
[----:B------:R-:W-:Y:S02]  /*a4a0*/  ISETP.GE.AND P0, PT, R12, R227, PT ;  /* 0x000000e30c00720c */ /* 0x000fe40003f06270 */
[----:B------:R-:W-:Y:S02]  /*a4b0*/  FSEL R179, R194, -INF , !P1 ;  /* 0xff800000c2b37808 */ /* 0x000fe40004800000 */
[----:B------:R-:W2:Y:S01]  /*a4c0*/  MUFU.TANH R172, R172 ;  /* 0x000000ac00ac7308 */ /* 0x000ea20000002400 */
[----:B------:R-:W-:-:S02]  /*a4d0*/  ISETP.LT.OR P0, PT, R12, R232, P0 ;  /* 0x000000e80c00720c */ /* 0x000fc40000701670 */
[C---:B------:R-:W-:Y:S02]  /*a4e0*/  ISETP.GE.AND P1, PT, R189.reuse, R227, PT ;  /* 0x000000e3bd00720c */ /* 0x040fe40003f26270 */
[----:B------:R-:W-:Y:S02]  /*a4f0*/  IABS R19, R19 ;  /* 0x0000001300137213 */ /* 0x000fe40000000000 */
[----:B------:R-:W-:Y:S01]  /*a500*/  ISETP.LT.OR P1, PT, R189, R232, P1 ;  /* 0x000000e8bd00720c */ /* 0x000fe20000f21670 */
[----:B------:R-:W-:Y:S01]  /*a510*/  I2F R15, R15 ;  /* 0x0000000f000f7306 */ /* 0x000fe20000201400 */
[----:B-1----:R-:W-:-:S05]  /*a520*/  FFMA.FTZ R173, R188, -UR18, R173 ;  /* 0x80000012bcad7c23 */ /* 0x002fca00080100ad */
[----:B------:R-:W-:Y:S02]  /*a530*/  FSEL R183, R173, -INF , !P6 ;  /* 0xff800000adb77808 */ /* 0x000fe40007000000 */
[----:B------:R-:W1:Y:S01]  /*a540*/  MUFU.TANH R168, R168 ;  /* 0x000000a800a87308 */ /* 0x000e620000002400 */
[----:B--2---:R-:W-:Y:S01]  /*a550*/  FFMA.FTZ R172, R187, -UR18, R172 ;  /* 0x80000012bbac7c23 */ /* 0x004fe200080100ac */
[----:B------:R-:W-:-:S04]  /*a560*/  ISETP.GE.AND P6, PT, R17, R227, PT ;  /* 0x000000e31100720c */ /* 0x000fc80003fc6270 */
[----:B------:R-:W-:Y:S02]  /*a570*/  FSEL R194, R172, -INF , !P0 ;  /* 0xff800000acc27808 */ /* 0x000fe40004000000 */
[----:B------:R-:W-:Y:S01]  /*a580*/  I2F R190, R190 ;  /* 0x000000be00be7306 */ /* 0x000fe20000201400 */
[C---:B------:R-:W-:Y:S02]  /*a590*/  ISETP.GE.AND P0, PT, R17.reuse, R234, PT ;  /* 0x000000ea1100720c */ /* 0x040fe40003f06270 */
[C---:B------:R-:W-:Y:S02]  /*a5a0*/  ISETP.LT.OR P6, PT, R17.reuse, R232, P6 ;  /* 0x000000e81100720c */ /* 0x040fe400037c1670 */
[----:B------:R-:W-:Y:S01]  /*a5b0*/  ISETP.LT.OR P0, PT, R17, R235, P0 ;  /* 0x000000eb1100720c */ /* 0x000fe20000701670 */
[----:B------:R-:W-:Y:S02]  /*a5c0*/  FMUL.FTZ R17, R31, c[0x0][0x2ec] ;  /* 0x0000bb001f117a20 */ /* 0x000fe40000410000 */
[----:B------:R-:W2:Y:S01]  /*a5d0*/  MUFU.TANH R171, R171 ;  /* 0x000000ab00ab7308 */ /* 0x000ea20000002400 */
[----:B-1----:R-:W-:-:S02]  /*a5e0*/  FFMA.FTZ R168, R15, -UR18, R168 ;  /* 0x800000120fa87c23 */ /* 0x002fc400080100a8 */
[----:B------:R-:W-:-:S03]  /*a5f0*/  FMUL.FTZ R15, R30, c[0x0][0x2ec] ;  /* 0x0000bb001e0f7a20 */ /* 0x000fc60000410000 */
[----:B------:R-:W-:Y:S02]  /*a600*/  FSEL R182, R168, -INF , !P1 ;  /* 0xff800000a8b67808 */ /* 0x000fe40004800000 */
[----:B------:R-:W1:Y:S01]  /*a610*/  MUFU.TANH R169, R169 ;  /* 0x000000a900a97308 */ /* 0x000e620000002400 */
[----:B------:R-:W-:-:S04]  /*a620*/  ISETP.GE.AND P1, PT, R248, R234, PT ;  /* 0x000000eaf800720c */ /* 0x000fc80003f26270 */
[----:B------:R-:W-:-:S03]  /*a630*/  ISETP.LT.OR P1, PT, R248, R235, P1 ;  /* 0x000000ebf800720c */ /* 0x000fc60000f21670 */
[----:B------:R-:W-:Y:S01]  /*a640*/  I2F R181, R181 ;  /* 0x000000b500b57306 */ /* 0x000fe20000201400 */
[----:B--2---:R-:W-:-:S05]  /*a650*/  FFMA.FTZ R190, R190, -UR18, R171 ;  /* 0x80000012bebe7c23 */ /* 0x004fca00080100ab */
[----:B------:R-:W-:Y:S02]  /*a660*/  FSEL R190, R190, -INF , !P6 ;  /* 0xff800000bebe7808 */ /* 0x000fe40007000000 */
[----:B------:R-:W2:Y:S01]  /*a670*/  MUFU.TANH R32, R32 ;  /* 0x0000002000207308 */ /* 0x000ea20000002400 */
[----:B-1----:R-:W-:Y:S01]  /*a680*/  FFMA.FTZ R16, R16, -UR18, R169 ;  /* 0x8000001210107c23 */ /* 0x002fe200080100a9 */
[----:B------:R-:W-:-:S04]  /*a690*/  ISETP.GE.AND P6, PT, R247, R234, PT ;  /* 0x000000eaf700720c */ /* 0x000fc80003fc6270 */
[----:B------:R-:W-:Y:S02]  /*a6a0*/  ISETP.LT.OR P6, PT, R247, R235, P6 ;  /* 0x000000ebf700720c */ /* 0x000fe400037c1670 */
[----:B------:R-:W-:Y:S08]  /*a6b0*/  I2F R175, R175 ;  /* 0x000000af00af7306 */ /* 0x000ff00000201400 */
[----:B------:R1:W3:Y:S01]  /*a6c0*/  MUFU.TANH R12, R33 ;  /* 0x00000021000c7308 */ /* 0x0002e20000002400 */
[----:B--2---:R-:W-:Y:S01]  /*a6d0*/  FFMA.FTZ R32, R181, -UR18, R32 ;  /* 0x80000012b5207c23 */ /* 0x004fe20008010020 */
[----:B------:R-:W-:Y:S01]  /*a6e0*/  FSEL R181, R16, -INF , !P0 ;  /* 0xff80000010b57808 */ /* 0x000fe20004000000 */
[----:B------:R-:W-:Y:S01]  /*a6f0*/  FMUL.FTZ R16, R25, c[0x0][0x2ec] ;  /* 0x0000bb0019107a20 */ /* 0x000fe20000410000 */
[----:B------:R-:W-:Y:S01]  /*a700*/  ISETP.GE.AND P0, PT, R248, R227, PT ;  /* 0x000000e3f800720c */ /* 0x000fe20003f06270 */
[----:B------:R-:W-:Y:S01]  /*a710*/  FMUL.FTZ R25, R27, c[0x0][0x2ec] ;  /* 0x0000bb001b197a20 */ /* 0x000fe20000410000 */
[----:B------:R-:W-:-:S02]  /*a720*/  FSEL R189, R32, -INF , !P1 ;  /* 0xff80000020bd7808 */ /* 0x000fc40004800000 */
[----:B------:R-:W2:Y:S01]  /*a730*/  MUFU.TANH R34, R34 ;  /* 0x0000002200227308 */ /* 0x000ea20000002400 */
[----:B------:R-:W-:Y:S02]  /*a740*/  ISETP.LT.OR P0, PT, R248, R232, P0 ;  /* 0x000000e8f800720c */ /* 0x000fe40000701670 */
[----:B------:R-:W-:-:S04]  /*a750*/  ISETP.GE.AND P1, PT, R247, R227, PT ;  /* 0x000000e3f700720c */ /* 0x000fc80003f26270 */
[----:B------:R-:W-:Y:S01]  /*a760*/  ISETP.LT.OR P1, PT, R247, R232, P1 ;  /* 0x000000e8f700720c */ /* 0x000fe20000f21670 */
[----:B-1----:R-:W-:Y:S01]  /*a770*/  FMUL.FTZ R33, R28, c[0x0][0x2ec] ;  /* 0x0000bb001c217a20 */ /* 0x002fe20000410000 */
[----:B------:R-:W-:Y:S01]  /*a780*/  I2F R186, R186 ;  /* 0x000000ba00ba7306 */ /* 0x000fe20000201400 */
[----:B------:R-:W-:Y:S02]  /*a790*/  FMUL.FTZ R28, R29, c[0x0][0x2ec] ;  /* 0x0000bb001d1c7a20 */ /* 0x000fe40000410000 */
[----:B------:R-:W-:Y:S02]  /*a7a0*/  FMUL.FTZ R29, R24, c[0x0][0x2ec] ;  /* 0x0000bb00181d7a20 */ /* 0x000fe40000410000 */
[----:B---3--:R-:W-:Y:S02]  /*a7b0*/  FFMA.FTZ R12, R175, -UR18, R12 ;  /* 0x80000012af0c7c23 */ /* 0x008fe4000801000c */
[----:B--2---:R-:W-:Y:S01]  /*a7c0*/  FFMA.FTZ R24, R251, -UR18, R34 ;  /* 0x80000012fb187c23 */ /* 0x004fe20008010022 */
[----:B------:R-:W1:Y:S02]  /*a7d0*/  MUFU.TANH R15, R15 ;  /* 0x0000000f000f7308 */ /* 0x000e640000002400 */
[----:B------:R-:W-:-:S02]  /*a7e0*/  FSEL R187, R12, -INF , !P6 ;  /* 0xff8000000cbb7808 */ /* 0x000fc40007000000 */
[----:B------:R-:W-:Y:S02]  /*a7f0*/  FSEL R24, R24, -INF , !P0 ;  /* 0xff80000018187808 */ /* 0x000fe40004000000 */
[C---:B------:R-:W-:Y:S02]  /*a800*/  ISETP.GE.AND P6, PT, R246.reuse, R227, PT ;  /* 0x000000e3f600720c */ /* 0x040fe40003fc6270 */
[----:B------:R-:W2:Y:S01]  /*a810*/  MUFU.TANH R33, R33 ;  /* 0x0000002100217308 */ /* 0x000ea20000002400 */
[C---:B------:R-:W-:Y:S02]  /*a820*/  ISETP.GE.AND P0, PT, R246.reuse, R234, PT ;  /* 0x000000eaf600720c */ /* 0x040fe40003f06270 */
[C---:B------:R-:W-:Y:S02]  /*a830*/  ISETP.LT.OR P6, PT, R246.reuse, R232, P6 ;  /* 0x000000e8f600720c */ /* 0x040fe400037c1670 */
[----:B------:R-:W-:-:S03]  /*a840*/  ISETP.LT.OR P0, PT, R246, R235, P0 ;  /* 0x000000ebf600720c */ /* 0x000fc60000701670 */
[----:B------:R-:W-:Y:S01]  /*a850*/  I2F R184, R184 ;  /* 0x000000b800b87306 */ /* 0x000fe20000201400 */
[----:B-1----:R-:W-:-:S07]  /*a860*/  FFMA.FTZ R15, R186, -UR18, R15 ;  /* 0x80000012ba0f7c23 */ /* 0x002fce000801000f */
[----:B------:R-:W1:Y:S01]  /*a870*/  MUFU.TANH R17, R17 ;  /* 0x0000001100117308 */ /* 0x000e620000002400 */
[----:B--2---:R-:W-:-:S05]  /*a880*/  FFMA.FTZ R27, R252, -UR18, R33 ;  /* 0x80000012fc1b7c23 */ /* 0x004fca0008010021 */
[----:B------:R-:W-:Y:S02]  /*a890*/  FSEL R27, R27, -INF , !P0 ;  /* 0xff8000001b1b7808 */ /* 0x000fe40004000000 */
[----:B------:R-:W2:Y:S01]  /*a8a0*/  MUFU.TANH R13, R13 ;  /* 0x0000000d000d7308 */ /* 0x000ea20000002400 */
[----:B------:R-:W-:-:S04]  /*a8b0*/  ISETP.GE.AND P0, PT, R244, R227, PT ;  /* 0x000000e3f400720c */ /* 0x000fc80003f06270 */
[----:B------:R-:W-:-:S03]  /*a8c0*/  ISETP.LT.OR P0, PT, R244, R232, P0 ;  /* 0x000000e8f400720c */ /* 0x000fc60000701670 */
[----:B------:R-:W3:Y:S01]  /*a8d0*/  MUFU.TANH R28, R28 ;  /* 0x0000001c001c7308 */ /* 0x000ee20000002400 */
[----:B-1----:R-:W-:Y:S01]  /*a8e0*/  FFMA.FTZ R17, R184, -UR18, R17 ;  /* 0x80000012b8117c23 */ /* 0x002fe20008010011 */
[----:B------:R-:W-:Y:S01]  /*a8f0*/  FSEL R184, R15, -INF , !P6 ;  /* 0xff8000000fb87808 */ /* 0x000fe20007000000 */
[----:B------:R-:W-:Y:S01]  /*a900*/  FMUL.FTZ R15, R22, c[0x0][0x2ec] ;  /* 0x0000bb00160f7a20 */ /* 0x000fe20000410000 */
[-C--:B------:R-:W-:Y:S02]  /*a910*/  ISETP.GE.AND P6, PT, R240, R234.reuse, PT ;  /* 0x000000eaf000720c */ /* 0x080fe40003fc6270 */
[----:B------:R-:W-:Y:S02]  /*a920*/  FSEL R186, R17, -INF , !P0 ;  /* 0xff80000011ba7808 */ /* 0x000fe40004000000 */
[----:B------:R-:W-:Y:S01]  /*a930*/  I2F R191, R191 ;  /* 0x000000bf00bf7306 */ /* 0x000fe20000201400 */
[----:B--2---:R-:W-:Y:S01]  /*a940*/  FFMA.FTZ R13, R250, -UR18, R13 ;  /* 0x80000012fa0d7c23 */ /* 0x004fe2000801000d */
[----:B------:R-:W-:-:S02]  /*a950*/  ISETP.GE.AND P0, PT, R195, R234, PT ;  /* 0x000000eac300720c */ /* 0x000fc40003f06270 */
[-C--:B------:R-:W-:Y:S02]  /*a960*/  ISETP.LT.OR P6, PT, R240, R235.reuse, P6 ;  /* 0x000000ebf000720c */ /* 0x080fe400037c1670 */
[----:B------:R-:W-:Y:S01]  /*a970*/  FSEL R188, R13, -INF , !P1 ;  /* 0xff8000000dbc7808 */ /* 0x000fe20004800000 */
[----:B------:R-:W-:Y:S01]  /*a980*/  IMAD.IADD R13, R233, 0x1, -R14 ;  /* 0x00000001e90d7824 */ /* 0x000fe200078e0a0e */
[----:B------:R-:W1:Y:S01]  /*a990*/  MUFU.TANH R16, R16 ;  /* 0x0000001000107308 */ /* 0x000e620000002400 */
[C---:B------:R-:W-:Y:S01]  /*a9a0*/  ISETP.GE.AND P1, PT, R244.reuse, R234, PT ;  /* 0x000000eaf400720c */ /* 0x040fe20003f26270 */
[----:B---3--:R-:W-:Y:S01]  /*a9b0*/  FFMA.FTZ R28, R243, -UR18, R28 ;  /* 0x80000012f31c7c23 */ /* 0x008fe2000801001c */
[-C--:B------:R-:W-:Y:S02]  /*a9c0*/  ISETP.LT.OR P0, PT, R195, R235.reuse, P0 ;  /* 0x000000ebc300720c */ /* 0x080fe40000701670 */
[----:B------:R-:W-:Y:S02]  /*a9d0*/  ISETP.LT.OR P1, PT, R244, R235, P1 ;  /* 0x000000ebf400720c */ /* 0x000fe40000f21670 */
[----:B------:R-:W-:Y:S01]  /*a9e0*/  IABS R13, R13 ;  /* 0x0000000d000d7213 */ /* 0x000fe20000000000 */
[----:B------:R-:W-:Y:S08]  /*a9f0*/  I2F R165, R165 ;  /* 0x000000a500a57306 */ /* 0x000ff00000201400 */
[----:B------:R-:W2:Y:S01]  /*aa00*/  MUFU.TANH R29, R29 ;  /* 0x0000001d001d7308 */ /* 0x000ea20000002400 */
[----:B-1----:R-:W-:-:S05]  /*aa10*/  FFMA.FTZ R16, R191, -UR18, R16 ;  /* 0x80000012bf107c23 */ /* 0x002fca0008010010 */
        /* <DEDUP_REMOVED lines=12> */
[----:B------:R-:W-:Y:S01]  /*aae0*/  I2F R241, R241 ;  /* 0x000000f100f17306 */ /* 0x000fe20000201400 */
[----:B--2---:R-:W-:-:S05]  /*aaf0*/  FFMA.FTZ R15, R18, -UR18, R15 ;  /* 0x80000012120f7c23 */ /* 0x004fca000801000f */
[----:B------:R-:W-:Y:S02]  /*ab00*/  FSEL R168, R15, -INF , !P0 ;  /* 0xff8000000fa87808 */ /* 0x000fe40004000000 */
[----:B------:R1:W2:Y:S01]  /*ab10*/  MUFU.TANH R12, R25 ;  /* 0x00000019000c7308 */ /* 0x0002a20000002400 */
[----:B------:R-:W-:Y:S01]  /*ab20*/  BAR.SYNC.DEFER_BLOCKING 0x0 ;  /* 0x0000000000007b1d */ /* 0x000fe20000010000 */
[----:B------:R-:W-:-:S06]  /*ab30*/  PLOP3.LUT P0, PT, PT, PT, UP0, 0x80, 0x0 ;  /* 0x000000000000781c */ /* 0x000fcc0003f0f008 */
[----:B------:R-:W3:Y:S01]  /*ab40*/  MUFU.TANH R20, R20 ;  /* 0x0000001400147308 */ /* 0x000ee20000002400 */
[----:B-1----:R-:W-:-:S07]  /*ab50*/  FSEL R25, R28, -INF , !P1 ;  /* 0xff8000001c197808 */ /* 0x002fce0004800000 */
[----:B------:R-:W-:Y:S01]  /*ab60*/  I2F R13, R13 ;  /* 0x0000000d000d7306 */ /* 0x000fe20000201400 */
[----:B------:R-:W-:Y:S01]  /*ab70*/  ISETP.GE.AND P1, PT, R240, R227, PT ;  /* 0x000000e3f000720c */ /* 0x000fe20003f26270 */
[----:B--2---:R-:W-:-:S03]  /*ab80*/  FFMA.FTZ R12, R19, -UR18, R12 ;  /* 0x80000012130c7c23 */ /* 0x004fc6000801000c */
[----:B------:R-:W-:Y:S01]  /*ab90*/  ISETP.LT.OR P1, PT, R240, R232, P1 ;  /* 0x000000e8f000720c */ /* 0x000fe20000f21670 */
[----:B---3--:R-:W-:Y:S02]  /*aba0*/  FFMA.FTZ R20, R241, -UR18, R20 ;  /* 0x80000012f1147c23 */ /* 0x008fe40008010014 */
[----:B------:R-:W1:Y:S01]  /*abb0*/  MUFU.TANH R21, R21 ;  /* 0x0000001500157308 */ /* 0x000e620000002400 */
[----:B------:R-:W-:Y:S02]  /*abc0*/  FSEL R172, R26, -INF , !P1 ;  /* 0xff8000001aac7808 */ /* 0x000fe40004800000 */
[-C--:B------:R-:W-:Y:S02]  /*abd0*/  ISETP.GE.AND P1, PT, R8, R234.reuse, PT ;  /* 0x000000ea0800720c */ /* 0x080fe40003f26270 */
[----:B------:R-:W-:Y:S02]  /*abe0*/  FSEL R170, R12, -INF , !P6 ;  /* 0xff8000000caa7808 */ /* 0x000fe40007000000 */
[----:B------:R-:W-:Y:S01]  /*abf0*/  ISETP.LT.OR P1, PT, R8, R235, P1 ;  /* 0x000000eb0800720c */ /* 0x000fe20000f21670 */
[----:B------:R-:W2:Y:S01]  /*ac00*/  MUFU.TANH R16, R23 ;  /* 0x0000001700107308 */ /* 0x000ea20000002400 */
[----:B------:R-:W-:-:S02]  /*ac10*/  ISETP.GE.AND P6, PT, R14, R234, PT ;  /* 0x000000ea0e00720c */ /* 0x000fc40003fc6270 */
[----:B------:R-:W-:Y:S02]  /*ac20*/  FSEL R173, R20, -INF , !P1 ;  /* 0xff80000014ad7808 */ /* 0x000fe40004800000 */
[C---:B------:R-:W-:Y:S02]  /*ac30*/  ISETP.GE.AND P1, PT, R14.reuse, R227, PT ;  /* 0x000000e30e00720c */ /* 0x040fe40003f26270 */
[----:B------:R-:W-:Y:S01]  /*ac40*/  ISETP.LT.OR P6, PT, R14, R235, P6 ;  /* 0x000000eb0e00720c */ /* 0x000fe200037c1670 */
[----:B-1----:R-:W-:Y:S01]  /*ac50*/  FFMA.FTZ R10, R10, -UR18, R21 ;  /* 0x800000120a0a7c23 */ /* 0x002fe20008010015 */
[----:B------:R-:W-:-:S04]  /*ac60*/  ISETP.LT.OR P1, PT, R14, R232, P1 ;  /* 0x000000e80e00720c */ /* 0x000fc80000f21670 */
[----:B------:R-:W-:Y:S01]  /*ac70*/  FSEL R171, R10, -INF , !P6 ;  /* 0xff8000000aab7808 */ /* 0x000fe20007000000 */
[----:B--2---:R-:W-:-:S05]  /*ac80*/  FFMA.FTZ R13, R13, -UR18, R16 ;  /* 0x800000120d0d7c23 */ /* 0x004fca0008010010 */
        /* <DEDUP_REMOVED lines=134> */
.L_x_1285:
[----:B------:R-:W-:Y:S05]  /*b4f0*/  BSYNC B0 ;  /* 0x0000000000007941 */ /* 0x000fea0003800000 */
.L_x_1284:
[----:B------:R-:W0:Y:S02]  /*b500*/  LDGDEPBAR ;  /* 0x00000000000079af */ /* 0x000e240000000000 */
.L_x_1283:
[----:B------:R-:W-:Y:S01]  /*b510*/  FMNMX.FTZ R10, R164, R9, !PT ;  /* 0x00000009a40a7209 */ /* 0x000fe20007810000 */
[----:B-1----:R-:W-:Y:S01]  /*b520*/  LDSM.16.MT88.4 R16, [R216+0x10000] ;  /* 0x01000000d810783b */ /* 0x002fe20000004200 */
        /* <DEDUP_REMOVED lines=32> */
[----:B--2---:R-:W1:Y:S04]  /*b730*/  SHFL.BFLY PT, R13, R10, 0x2, 0x1f ;  /* 0x0c401f000a0d7f89 */ /* 0x004e6800000e0000 */
[----:B------:R-:W2:Y:S01]  /*b740*/  SHFL.BFLY PT, R8, R15, 0x2, 0x1f ;  /* 0x0c401f000f087f89 */ /* 0x000ea200000e0000 */
[----:B-1----:R-:W-:Y:S02]  /*b750*/  FMNMX.FTZ R13, R10, R13, !PT ;  /* 0x0000000d0a0d7209 */ /* 0x002fe40007810000 */
[----:B--2---:R-:W-:-:S03]  /*b760*/  FMNMX.FTZ R8, R15, R8, !PT ;  /* 0x000000080f087209 */ /* 0x004fc60007810000 */
[----:B------:R-:W1:Y:S04]  /*b770*/  SHFL.BFLY PT, R34, R13, 0x1, 0x1f ;  /* 0x0c201f000d227f89 */ /* 0x000e6800000e0000 */
[----:B------:R-:W2:Y:S01]  /*b780*/  SHFL.BFLY PT, R33, R8, 0x1, 0x1f ;  /* 0x0c201f0008217f89 */ /* 0x000ea200000e0000 */
[----:B-1----:R-:W-:-:S03]  /*b790*/  FMNMX.FTZ R34, R13, R34, !PT ;  /* 0x000000220d227209 */ /* 0x002fc60007810000 */
[----:B------:R-:W1:Y:S01]  /*b7a0*/  LDSM.16.MT88.4 R12, [R214+0x10000] ;  /* 0x01000000d60c783b */ /* 0x000e620000004200 */
[----:B--2---:R-:W-:Y:S01]  /*b7b0*/  FMNMX.FTZ R33, R8, R33, !PT ;  /* 0x0000002108217209 */ /* 0x004fe20007810000 */
[C---:B------:R-:W-:Y:S01]  /*b7c0*/  FMUL.FTZ R174, R34.reuse, c[0x0][0x23c] ;  /* 0x00008f0022ae7a20 */ /* 0x040fe20000410000 */
[----:B------:R-:W-:Y:S02]  /*b7d0*/  FSETP.NEU.FTZ.AND P1, PT, R34, -INF , PT ;  /* 0xff8000002200780b */ /* 0x000fe40003f3d000 */
[C---:B------:R-:W-:Y:S01]  /*b7e0*/  FSETP.NEU.FTZ.AND P0, PT, R33.reuse, -INF , PT ;  /* 0xff8000002100780b */ /* 0x040fe20003f1d000 */
[----:B------:R-:W-:Y:S01]  /*b7f0*/  FMUL.FTZ R169, R33, c[0x0][0x23c] ;  /* 0x00008f0021a97a20 */ /* 0x000fe20000410000 */
[----:B------:R-:W-:-:S04]  /*b800*/  FSEL R174, R174, RZ, P1 ;  /* 0x000000ffaeae7208 */ /* 0x000fc80000800000 */
[----:B------:R-:W-:Y:S01]  /*b810*/  FSEL R169, R169, RZ, P0 ;  /* 0x000000ffa9a97208 */ /* 0x000fe20000000000 */
[--C-:B------:R-:W-:Y:S02]  /*b820*/  FFMA.FTZ R32, R9, c[0x0][0x23c], -R174.reuse ;  /* 0x00008f0009207a23 */ /* 0x100fe400000108ae */
[--C-:B------:R-:W-:Y:S02]  /*b830*/  FFMA.FTZ R31, R11, c[0x0][0x23c], -R174.reuse ;  /* 0x00008f000b1f7a23 */ /* 0x100fe400000108ae */
[----:B------:R-:W2:Y:S01]  /*b840*/  LDSM.16.MT88.4 R8, [R213+0x10000] ;  /* 0x01000000d508783b */ /* 0x000ea20000004200 */
[----:B------:R-:W-:Y:S01]  /*b850*/  FFMA.FTZ R29, R5, c[0x0][0x23c], -R174 ;  /* 0x00008f00051d7a23 */ /* 0x000fe200000108ae */
[----:B------:R-:W-:Y:S01]  /*b860*/  FSEL R5, R34, RZ, P1 ;  /* 0x000000ff22057208 */ /* 0x000fe20000800000 */
[--C-:B------:R-:W-:Y:S01]  /*b870*/  FFMA.FTZ R35, R6, c[0x0][0x23c], -R169.reuse ;  /* 0x00008f0006237a23 */ /* 0x100fe200000108a9 */
[----:B------:R-:W-:Y:S01]  /*b880*/  FSEL R6, R33, RZ, P0 ;  /* 0x000000ff21067208 */ /* 0x000fe20000000000 */
[--C-:B------:R-:W-:Y:S01]  /*b890*/  FFMA.FTZ R28, R2, c[0x0][0x23c], -R169.reuse ;  /* 0x00008f00021c7a23 */ /* 0x100fe200000108a9 */
[----:B------:R-:W-:Y:S01]  /*b8a0*/  MUFU.EX2 R32, R32 ;  /* 0x0000002000207308 */ /* 0x000fe20000000800 */
[----:B------:R-:W-:-:S02]  /*b8b0*/  FFMA.FTZ R2, R0, c[0x0][0x23c], -R169 ;  /* 0x00008f0000027a23 */ /* 0x000fc400000108a9 */
[----:B------:R-:W-:Y:S02]  /*b8c0*/  FFMA.FTZ R0, R4, c[0x0][0x23c], -R169 ;  /* 0x00008f0004007a23 */ /* 0x000fe400000108a9 */
[----:B------:R-:W-:Y:S02]  /*b8d0*/  FADD.FTZ R4, R164, -R5 ;  /* 0x80000005a4047221 */ /* 0x000fe40000010000 */
[----:B------:R-:W-:Y:S01]  /*b8e0*/  FADD.FTZ R6, R3, -R6 ;  /* 0x8000000603067221 */ /* 0x000fe20000010000 */
[----:B------:R-:W3:Y:S01]  /*b8f0*/  MUFU.EX2 R31, R31 ;  /* 0x0000001f001f7308 */ /* 0x000ee20000000800 */
[----:B------:R-:W-:Y:S02]  /*b900*/  FFMA.FTZ R30, R7, c[0x0][0x23c], -R174 ;  /* 0x00008f00071e7a23 */ /* 0x000fe400000108ae */
[----:B------:R-:W-:Y:S02]  /*b910*/  FMUL.FTZ R164, R4, c[0x0][0x23c] ;  /* 0x00008f0004a47a20 */ /* 0x000fe40000410000 */
[----:B------:R-:W-:-:S02]  /*b920*/  FMUL.FTZ R3, R6, c[0x0][0x23c] ;  /* 0x00008f0006037a20 */ /* 0x000fc40000410000 */
[--C-:B------:R-:W-:Y:S01]  /*b930*/  FFMA.FTZ R176, R185, c[0x0][0x23c], -R174.reuse ;  /* 0x00008f00b9b07a23 */ /* 0x100fe200000108ae */
[----:B------:R-:W-:Y:S01]  /*b940*/  MUFU.EX2 R30, R30 ;  /* 0x0000001e001e7308 */ /* 0x000fe20000000800 */
[--C-:B------:R-:W-:Y:S02]  /*b950*/  FFMA.FTZ R178, R183, c[0x0][0x23c], -R174.reuse ;  /* 0x00008f00b7b27a23 */ /* 0x100fe400000108ae */
[--C-:B------:R-:W-:Y:S02]  /*b960*/  FFMA.FTZ R179, R179, c[0x0][0x23c], -R174.reuse ;  /* 0x00008f00b3b37a23 */ /* 0x100fe400000108ae */
[----:B------:R-:W-:Y:S02]  /*b970*/  FFMA.FTZ R181, R181, c[0x0][0x23c], -R174 ;  /* 0x00008f00b5b57a23 */ /* 0x000fe400000108ae */
[--C-:B------:R-:W-:Y:S01]  /*b980*/  FFMA.FTZ R180, R180, c[0x0][0x23c], -R169.reuse ;  /* 0x00008f00b4b47a23 */ /* 0x100fe200000108a9 */
[----:B------:R-:W4:Y:S01]  /*b990*/  MUFU.EX2 R29, R29 ;  /* 0x0000001d001d7308 */ /* 0x000f220000000800 */
[----:B---3--:R-:W-:Y:S01]  /*b9a0*/  F2FP.PACK_AB R4, R31, R32 ;  /* 0x000000201f04723e */ /* 0x008fe200000000ff */
[----:B------:R-:W-:-:S02]  /*b9b0*/  FFMA.FTZ R183, R194, c[0x0][0x23c], -R169 ;  /* 0x00008f00c2b77a23 */ /* 0x000fc400000108a9 */
[--C-:B------:R-:W-:Y:S02]  /*b9c0*/  FFMA.FTZ R182, R182, c[0x0][0x23c], -R169.reuse ;  /* 0x00008f00b6b67a23 */ /* 0x100fe400000108a9 */
[--C-:B------:R-:W-:Y:S02]  /*b9d0*/  FFMA.FTZ R185, R190, c[0x0][0x23c], -R169.reuse ;  /* 0x00008f00beb97a23 */ /* 0x100fe400000108a9 */
[----:B------:R-:W-:Y:S01]  /*b9e0*/  MUFU.EX2 R28, R28 ;  /* 0x0000001c001c7308 */ /* 0x000fe20000000800 */
[--C-:B------:R-:W-:Y:S02]  /*b9f0*/  FFMA.FTZ R190, R187, c[0x0][0x23c], -R174.reuse ;  /* 0x00008f00bbbe7a23 */ /* 0x100fe400000108ae */
[--C-:B------:R-:W-:Y:S02]  /*ba00*/  FFMA.FTZ R187, R27, c[0x0][0x23c], -R174.reuse ;  /* 0x00008f001bbb7a23 */ /* 0x100fe400000108ae */
[--C-:B------:R-:W-:Y:S02]  /*ba10*/  FFMA.FTZ R194, R25, c[0x0][0x23c], -R174.reuse ;  /* 0x00008f0019c27a23 */ /* 0x100fe400000108ae */
[----:B------:R-:W-:Y:S01]  /*ba20*/  FFMA.FTZ R191, R24, c[0x0][0x23c], -R169 ;  /* 0x00008f0018bf7a23 */ /* 0x000fe200000108a9 */
[----:B------:R-:W3:Y:S01]  /*ba30*/  MUFU.EX2 R2, R2 ;  /* 0x0000000200027308 */ /* 0x000ee20000000800 */
[----:B----4-:R-:W-:Y:S01]  /*ba40*/  F2FP.PACK_AB R6, R29, R30 ;  /* 0x0000001e1d06723e */ /* 0x010fe200000000ff */
[----:B------:R-:W-:Y:S01]  /*ba50*/  LDSM.16.MT88.4 R24, [R216+0x11000] ;  /* 0x01100000d818783b */ /* 0x000fe20000004200 */
[----:B------:R-:W-:-:S02]  /*ba60*/  FFMA.FTZ R189, R189, c[0x0][0x23c], -R174 ;  /* 0x00008f00bdbd7a23 */ /* 0x000fc400000108ae */
[--C-:B------:R-:W-:Y:S02]  /*ba70*/  FFMA.FTZ R188, R188, c[0x0][0x23c], -R169.reuse ;  /* 0x00008f00bcbc7a23 */ /* 0x100fe400000108a9 */
[--C-:B------:R-:W-:Y:S01]  /*ba80*/  FFMA.FTZ R184, R184, c[0x0][0x23c], -R169.reuse ;  /* 0x00008f00b8b87a23 */ /* 0x100fe200000108a9 */
        /* <DEDUP_REMOVED lines=9> */
[--C-:B------:R-:W-:Y:S02]  /*bb20*/  FFMA.FTZ R170, R170, c[0x0][0x23c], -R169.reuse ;  /* 0x00008f00aaaa7a23 */ /* 0x100fe400000108a9 */
[----:B------:R-:W3:Y:S01]  /*bb30*/  MUFU.EX2 R164, R164 ;  /* 0x000000a400a47308 */ /* 0x000ee20000000800 */
[--C-:B------:R-:W-:Y:S02]  /*bb40*/  FFMA.FTZ R168, R168, c[0x0][0x23c], -R169.reuse ;  /* 0x00008f00a8a87a23 */ /* 0x100fe400000108a9 */
[----:B------:R-:W-:-:S05]  /*bb50*/  FFMA.FTZ R165, R165, c[0x0][0x23c], -R169 ;  /* 0x00008f00a5a57a23 */ /* 0x000fca00000108a9 */
        /* <DEDUP_REMOVED lines=26> */
[C---:B--2---:R-:W-:Y:S01]  /*bd00*/  HMMA.16816.F32 R144, R4.reuse, R8, R144 ;  /* 0x000000080490723c */ /* 0x044fe20000001890 */
        /* <DEDUP_REMOVED lines=9> */
[----:B------:R-:W4:Y:S01]  /*bda0*/  MUFU.EX2 R183, R183 ;  /* 0x000000b700b77308 */ /* 0x000f220000000800 */
[-C--:B------:R-:W-:Y:S02]  /*bdb0*/  FMUL.FTZ R159, R159, R3.reuse ;  /* 0x000000039f9f7220 */ /* 0x080fe40000410000 */
[C---:B------:R-:W-:Y:S01]  /*bdc0*/  HMMA.16816.F32 R160, R4.reuse, R16, R160 ;  /* 0x0000001004a0723c */ /* 0x040fe200000018a0 */
[-C--:B------:R-:W-:Y:S02]  /*bdd0*/  FMUL.FTZ R36, R36, R164.reuse ;  /* 0x000000a424247220 */ /* 0x080fe40000410000 */
[-C--:B------:R-:W-:Y:S02]  /*bde0*/  FMUL.FTZ R37, R37, R164.reuse ;  /* 0x000000a425257220 */ /* 0x080fe40000410000 */
[-C--:B------:R-:W-:Y:S01]  /*bdf0*/  FMUL.FTZ R38, R38, R3.reuse ;  /* 0x0000000326267220 */ /* 0x080fe20000410000 */
[----:B------:R-:W-:Y:S01]  /*be00*/  MUFU.EX2 R182, R182 ;  /* 0x000000b600b67308 */ /* 0x000fe20000000800 */
[----:B------:R-:W-:Y:S01]  /*be10*/  FMUL.FTZ R39, R39, R3 ;  /* 0x0000000327277220 */ /* 0x000fe20000410000 */
[----:B------:R-:W-:Y:S01]  /*be20*/  HMMA.16816.F32 R156, R4, R18, R156 ;  /* 0x00000012049c723c */ /* 0x000fe2000000189c */
[----:B------:R-:W5:Y:S01]  /*be30*/  LDSM.16.MT88.4 R16, [R212+0x10000] ;  /* 0x01000000d410783b */ /* 0x000f620000004200 */
        /* <DEDUP_REMOVED lines=16> */
[----:B------:R-:W-:Y:S01]  /*bf40*/  MUFU.EX2 R190, R190 ;  /* 0x000000be00be7308 */ /* 0x000fe20000000800 */
[----:B------:R-:W-:Y:S02]  /*bf50*/  FMUL.FTZ R51, R51, R3 ;  /* 0x0000000333337220 */ /* 0x000fe40000410000 */
[-C--:B------:R-:W-:Y:S01]  /*bf60*/  FMUL.FTZ R136, R136, R164.reuse ;  /* 0x000000a488887220 */ /* 0x080fe20000410000 */
        /* <DEDUP_REMOVED lines=8> */
[----:B------:R-:W-:Y:S02]  /*bff0*/  FMUL.FTZ R133, R133, R164 ;  /* 0x000000a485857220 */ /* 0x000fe40000410000 */
[-C--:B------:R-:W-:Y:S01]  /*c000*/  FMUL.FTZ R134, R134, R3.reuse ;  /* 0x0000000386867220 */ /* 0x080fe20000410000 */
[----:B------:R-:W-:Y:S01]  /*c010*/  MUFU.EX2 R194, R194 ;  /* 0x000000c200c27308 */ /* 0x000fe20000000800 */
[----:B------:R-:W-:-:S02]  /*c020*/  FMUL.FTZ R135, R135, R3 ;  /* 0x0000000387877220 */ /* 0x000fc40000410000 */
[C---:B-----5:R-:W-:Y:S01]  /*c030*/  HMMA.16816.F32 R136, R4.reuse, R16, R136 ;  /* 0x000000100488723c */ /* 0x060fe20000001888 */
[-C--:B------:R-:W-:Y:S02]  /*c040*/  FMUL.FTZ R60, R60, R164.reuse ;  /* 0x000000a43c3c7220 */ /* 0x080fe40000410000 */
[-C--:B------:R-:W-:Y:S02]  /*c050*/  FMUL.FTZ R61, R61, R164.reuse ;  /* 0x000000a43d3d7220 */ /* 0x080fe40000410000 */
[-C--:B------:R-:W-:Y:S01]  /*c060*/  FMUL.FTZ R62, R62, R3.reuse ;  /* 0x000000033e3e7220 */ /* 0x080fe20000410000 */
[----:B------:R-:W5:Y:S01]  /*c070*/  MUFU.EX2 R191, R191 ;  /* 0x000000bf00bf7308 */ /* 0x000f620000000800 */
[----:B------:R-:W-:Y:S01]  /*c080*/  FMUL.FTZ R63, R63, R3 ;  /* 0x000000033f3f7220 */ /* 0x000fe20000410000 */
[----:B------:R-:W-:Y:S01]  /*c090*/  HMMA.16816.F32 R132, R4, R18, R132 ;  /* 0x000000120484723c */ /* 0x000fe20000001884 */
[----:B------:R-:W3:Y:S01]  /*c0a0*/  LDSM.16.MT88.4 R16, [R213+0x12000] ;  /* 0x01200000d510783b */ /* 0x000ee20000004200 */
        /* <DEDUP_REMOVED lines=29> */
[----:B------:R-:W1:Y:S01]  /*c280*/  MUFU.EX2 R186, R186 ;  /* 0x000000ba00ba7308 */ /* 0x000e620000000800 */
[----:B------:R-:W-:-:S02]  /*c290*/  FMUL.FTZ R59, R59, R3 ;  /* 0x000000033b3b7220 */ /* 0x000fc40000410000 */
[C---:B---3--:R-:W-:Y:S01]  /*c2a0*/  HMMA.16816.F32 R52, R4.reuse, R16, R52 ;  /* 0x000000100434723c */ /* 0x048fe20000001834 */
[-C--:B------:R-:W-:Y:S02]  /*c2b0*/  FMUL.FTZ R84, R84, R164.reuse ;  /* 0x000000a454547220 */ /* 0x080fe40000410000 */
[-C--:B------:R-:W-:Y:S02]  /*c2c0*/  FMUL.FTZ R85, R85, R164.reuse ;  /* 0x000000a455557220 */ /* 0x080fe40000410000 */
[-C--:B------:R-:W-:Y:S01]  /*c2d0*/  FMUL.FTZ R86, R86, R3.reuse ;  /* 0x0000000356567220 */ /* 0x080fe20000410000 */
[----:B------:R-:W-:Y:S01]  /*c2e0*/  MUFU.EX2 R173, R173 ;  /* 0x000000ad00ad7308 */ /* 0x000fe20000000800 */
[----:B------:R-:W-:Y:S01]  /*c2f0*/  FMUL.FTZ R87, R87, R3 ;  /* 0x0000000357577220 */ /* 0x000fe20000410000 */
[----:B------:R-:W-:Y:S01]  /*c300*/  HMMA.16816.F32 R56, R4, R18, R56 ;  /* 0x000000120438723c */ /* 0x000fe20000001838 */
[----:B------:R-:W3:Y:S01]  /*c310*/  LDSM.16.MT88.4 R16, [R214+0x14000] ;  /* 0x01400000d610783b */ /* 0x000ee20000004200 */
        /* <DEDUP_REMOVED lines=54> */
[----:B--2---:R-:W-:Y:S01]  /*c680*/  HMMA.16816.F32 R116, R4, R8, R116 ;  /* 0x000000080474723c */ /* 0x004fe20000001874 */
[----:B------:R-:W-:-:S02]  /*c690*/  FMUL.FTZ R101, R101, R164 ;  /* 0x000000a465657220 */ /* 0x000fc40000410000 */
[-C--:B------:R-:W-:Y:S02]  /*c6a0*/  FMUL.FTZ R102, R102, R3.reuse ;  /* 0x0000000366667220 */ /* 0x080fe40000410000 */
[-C--:B------:R-:W-:Y:S02]  /*c6b0*/  FMUL.FTZ R103, R103, R3.reuse ;  /* 0x0000000367677220 */ /* 0x080fe40000410000 */
[-C--:B------:R-:W-:Y:S01]  /*c6c0*/  FMUL.FTZ R104, R104, R164.reuse ;  /* 0x000000a468687220 */ /* 0x080fe20000410000 */
[----:B------:R-:W-:Y:S01]  /*c6d0*/  HMMA.16816.F32 R120, R4, R10, R120 ;  /* 0x0000000a0478723c */ /* 0x000fe20000001878 */
[----:B------:R-:W2:Y:S01]  /*c6e0*/  LDSM.16.MT88.4 R8, [R213+0x10800] ;  /* 0x01080000d508783b */ /* 0x000ea20000004200 */
[----:B------:R-:W-:Y:S02]  /*c6f0*/  FMUL.FTZ R105, R105, R164 ;  /* 0x000000a469697220 */ /* 0x000fe40000410000 */
[-C--:B------:R-:W-:Y:S02]  /*c700*/  FMUL.FTZ R106, R106, R3.reuse ;  /* 0x000000036a6a7220 */ /* 0x080fe40000410000 */
[----:B------:R-:W-:-:S02]  /*c710*/  FMUL.FTZ R107, R107, R3 ;  /* 0x000000036b6b7220 */ /* 0x000fc40000410000 */
[-C--:B------:R-:W-:Y:S01]  /*c720*/  FMUL.FTZ R124, R124, R164.reuse ;  /* 0x000000a47c7c7220 */ /* 0x080fe20000410000 */
[C---:B---3--:R-:W-:Y:S01]  /*c730*/  HMMA.16816.F32 R100, R4.reuse, R16, R100 ;  /* 0x000000100464723c */ /* 0x048fe20000001864 */
[-C--:B------:R-:W-:Y:S02]  /*c740*/  FMUL.FTZ R125, R125, R164.reuse ;  /* 0x000000a47d7d7220 */ /* 0x080fe40000410000 */
[-C--:B------:R-:W-:Y:S02]  /*c750*/  FMUL.FTZ R126, R126, R3.reuse ;  /* 0x000000037e7e7220 */ /* 0x080fe40000410000 */
[-C--:B------:R-:W-:Y:S02]  /*c760*/  FMUL.FTZ R127, R127, R3.reuse ;  /* 0x000000037f7f7220 */ /* 0x080fe40000410000 */
[-C--:B------:R-:W-:Y:S01]  /*c770*/  FMUL.FTZ R128, R128, R164.reuse ;  /* 0x000000a480807220 */ /* 0x080fe20000410000 */
[----:B------:R-:W-:Y:S01]  /*c780*/  HMMA.16816.F32 R104, R4, R18, R104 ;  /* 0x000000120468723c */ /* 0x000fe20000001868 */
[----:B------:R-:W-:Y:S01]  /*c790*/  FMUL.FTZ R129, R129, R164 ;  /* 0x000000a481817220 */ /* 0x000fe20000410000 */
[----:B------:R-:W3:Y:S01]  /*c7a0*/  LDSM.16.MT88.4 R16, [R214+0x10800] ;  /* 0x01080000d610783b */ /* 0x000ee20000004200 */
        /* <DEDUP_REMOVED lines=10> */
[----:B------:R-:W3:Y:S01]  /*c850*/  LDSM.16.MT88.4 R20, [R212+0x10800] ;  /* 0x01080000d414783b */ /* 0x000ee20000004200 */
        /* <DEDUP_REMOVED lines=15> */
[----:B------:R-:W-:-:S04]  /*c950*/  FADD.FTZ R2, R185, R2 ;  /* 0x00000002b9027221 */ /* 0x000fc80000010000 */
[----:B-----5:R-:W-:Y:S01]  /*c960*/  FADD.FTZ R3, R191, R2 ;  /* 0x00000002bf037221 */ /* 0x020fe20000010000 */
[----:B------:R-:W-:Y:S01]  /*c970*/  HMMA.16816.F32 R156, R4, R14, R156 ;  /* 0x0000000e049c723c */ /* 0x000fe2000000189c */
[----:B------:R-:W1:Y:S02]  /*c980*/  LDSM.16.MT88.4 R12, [R216+0x12800] ;  /* 0x01280000d80c783b */ /* 0x000e640000004200 */
[----:B------:R-:W-:-:S05]  /*c990*/  FADD.FTZ R3, R188, R3 ;  /* 0x00000003bc037221 */ /* 0x000fca0000010000 */
        /* <DEDUP_REMOVED lines=51> */
[C---:B------:R-:W-:Y:S01]  /*ccd0*/  F2FP.PACK_AB R7, R195.reuse, R184 ;  /* 0x000000b8c307723e */ /* 0x040fe200000000ff */
[----:B------:R-:W-:Y:S01]  /*cce0*/  FADD.FTZ R0, R195, R0 ;  /* 0x00000000c3007221 */ /* 0x000fe20000010000 */
[----:B------:R-:W-:Y:S01]  /*ccf0*/  MOV R3, R33 ;  /* 0x0000002100037202 */ /* 0x000fe20000000f00 */
[----:B------:R-:W-:-:S04]  /*cd00*/  FADD.FTZ R187, R187, R190 ;  /* 0x000000bebbbb7221 */ /* 0x000fc80000010000 */
[----:B------:R-:W-:Y:S01]  /*cd10*/  HMMA.16816.F32 R160, R4, R24, R160 ;  /* 0x0000001804a0723c */ /* 0x000fe200000018a0 */
[----:B------:R-:W-:-:S07]  /*cd20*/  FADD.FTZ R194, R194, R187 ;  /* 0x000000bbc2c27221 */ /* 0x000fce0000010000 */
        /* <DEDUP_REMOVED lines=9> */
[C---:B----4-:R-:W-:Y:S08]  /*cdc0*/  HMMA.16816.F32 R36, R4.reuse, R24, R36 ;  /* 0x000000180424723c */ /* 0x050ff00000001824 */
        /* <DEDUP_REMOVED lines=35> */
[----:B------:R-:W-:Y:S01]  /*d000*/  HMMA.16816.F32 R128, R4, R10, R128 ;  /* 0x0000000a0480723c */ /* 0x000fe20000001880 */
[----:B------:R-:W2:Y:S06]  /*d010*/  LDSM.16.MT88.4 R8, [R216+0x13800] ;  /* 0x01380000d808783b */ /* 0x000eac0000004200 */
        /* <DEDUP_REMOVED lines=12> */
[----:B------:R-:W-:-:S05]  /*d0e0*/  FADD.FTZ R245, R165, R168 ;  /* 0x000000a8a5f57221 */ /* 0x000fca0000010000 */
        /* <DEDUP_REMOVED lines=33> */
[C---:B------:R-:W-:Y:S08]  /*d300*/  HMMA.16816.F32 R88, R4.reuse, R22, R88 ;  /* 0x000000160458723c */ /* 0x040ff00000001858 */
[C---:B---3--:R-:W-:Y:S08]  /*d310*/  HMMA.16816.F32 R92, R4.reuse, R24, R92 ;  /* 0x00000018045c723c */ /* 0x048ff0000000185c */
[C---:B------:R-:W-:Y:S08]  /*d320*/  HMMA.16816.F32 R96, R4.reuse, R26, R96 ;  /* 0x0000001a0460723c */ /* 0x040ff00000001860 */
[C---:B-1----:R-:W-:Y:S08]  /*d330*/  HMMA.16816.F32 R108, R4.reuse, R12, R108 ;  /* 0x0000000c046c723c */ /* 0x042ff0000000186c */
[C---:B------:R-:W-:Y:S08]  /*d340*/  HMMA.16816.F32 R112, R4.reuse, R14, R112 ;  /* 0x0000000e0470723c */ /* 0x040ff00000001870 */
[C---:B--2---:R-:W-:Y:S08]  /*d350*/  HMMA.16816.F32 R116, R4.reuse, R8, R116 ;  /* 0x000000080474723c */ /* 0x044ff00000001874 */
[C---:B------:R-:W-:Y:S08]  /*d360*/  HMMA.16816.F32 R120, R4.reuse, R10, R120 ;  /* 0x0000000a0478723c */ /* 0x040ff00000001878 */
[C---:B----4-:R-:W-:Y:S08]  /*d370*/  HMMA.16816.F32 R124, R4.reuse, R16, R124 ;  /* 0x00000010047c723c */ /* 0x050ff0000000187c */
[----:B------:R-:W-:Y:S08]  /*d380*/  HMMA.16816.F32 R128, R4, R18, R128 ;  /* 0x000000120480723c */ /* 0x000ff00000001880 */
.L_x_1282:
        /* <DEDUP_REMOVED lines=23> */
[----:B------:R-:W-:Y:S01]  /*d500*/  IMAD.MOV.U32 R247, RZ, RZ, R193 ;  /* 0x000000fffff77224 */ /* 0x000fe200078e00c1 */
[----:B-1----:R-:W-:Y:S01]  /*d510*/  SHF.R.S32.HI R250, RZ, 0x1f, R9 ;  /* 0x0000001ffffa7819 */ /* 0x002fe20000011409 */
[----:B------:R-:W-:Y:S01]  /*d520*/  UIADD3 UR7, UR29, -0x1, URZ ;  /* 0xffffffff1d077890 */ /* 0x000fe2000fffe03f */
[----:B------:R-:W-:-:S02]  /*d530*/  LEA R243, P1, R7, c[0x0][0x168], 0x1 ;  /* 0x00005a0007f37a11 */ /* 0x000fc400078208ff */
[----:B------:R-:W-:Y:S02]  /*d540*/  LEA.HI R250, R250, R9, RZ, 0x3 ;  /* 0x00000009fafa7211 */ /* 0x000fe400078f18ff */
[----:B------:R-:W-:Y:S02]  /*d550*/  LEA.HI.X R240, R5, c[0x0][0x174], R240, 0x1, P0 ;  /* 0x00005d0005f07a11 */ /* 0x000fe400000f0cf0 */
[----:B------:R-:W-:Y:S02]  /*d560*/  SHF.R.S32.HI R250, RZ, 0x3, R250 ;  /* 0x00000003fffa7819 */ /* 0x000fe400000114fa */
[----:B------:R-:W-:Y:S02]  /*d570*/  LEA.HI.X R242, R7, c[0x0][0x16c], R242, 0x1, P1 ;  /* 0x00005b0007f27a11 */ /* 0x000fe400008f0cf2 */
[----:B------:R-:W-:Y:S02]  /*d580*/  SHF.R.S32.HI R251, RZ, 0x1f, R250 ;  /* 0x0000001ffffb7819 */ /* 0x000fe400000114fa */
[----:B------:R-:W-:-:S02]  /*d590*/  IADD3 R18, P2, R250, 0x10, RZ ;  /* 0x00000010fa127810 */ /* 0x000fc40007f5e0ff */
[C---:B------:R-:W-:Y:S02]  /*d5a0*/  IADD3 R14, P0, R250.reuse, 0x30, RZ ;  /* 0x00000030fa0e7810 */ /* 0x040fe40007f1e0ff */
[----:B------:R-:W-:Y:S01]  /*d5b0*/  IADD3 R16, P1, R250, 0x20, RZ ;  /* 0x00000020fa107810 */ /* 0x000fe20007f3e0ff */
[--C-:B------:R-:W-:Y:S01]  /*d5c0*/  IMAD.X R19, RZ, RZ, R251.reuse, P2 ;  /* 0x000000ffff137224 */ /* 0x100fe200010e06fb */
[----:B------:R-:W-:Y:S01]  /*d5d0*/  ISETP.GE.AND P2, PT, R223, c[0x0][0x220], PT ;  /* 0x00008800df007a0c */ /* 0x000fe20003f46270 */
[--C-:B------:R-:W-:Y:S02]  /*d5e0*/  IMAD.X R15, RZ, RZ, R251.reuse, P0 ;  /* 0x000000ffff0f7224 */ /* 0x100fe400000e06fb */
[----:B------:R-:W-:Y:S01]  /*d5f0*/  IMAD.X R17, RZ, RZ, R251, P1 ;  /* 0x000000ffff117224 */ /* 0x000fe200008e06fb */
[----:B------:R1:W-:Y:S04]  /*d600*/  STL.64 [R1+0x10], R18 ;  /* 0x0000101201007387 */ /* 0x0003e80000100a00 */
[----:B------:R1:W-:Y:S04]  /*d610*/  STL.64 [R1], R14 ;  /* 0x0000000e01007387 */ /* 0x0003e80000100a00 */
[----:B------:R1:W-:Y:S01]  /*d620*/  STL.64 [R1+0x8], R16 ;  /* 0x0000081001007387 */ /* 0x0003e20000100a00 */
[----:B------:R-:W-:Y:S05]  /*d630*/  BRA `(.L_x_1287) ;  /* 0x000006c000007947 */ /* 0x000fea0003800000 */
.L_x_1289:
        /* <DEDUP_REMOVED lines=108> */
.L_x_1287:
[----:B------:R-:W2:Y:S01]  /*dd00*/  LDL.64 R20, [R1+0x10] ;  /* 0x0000100001147983 */ /* 0x000ea20000100a00 */
        /* <DEDUP_REMOVED lines=9> */
[----:B-1----:R-:W-:Y:S01]  /*dda0*/  IMAD.WIDE.U32 R18, R244, UR9, R246 ;  /* 0x00000009f4127c25 */ /* 0x002fe2000f8e00f6 */
[----:B------:R-:W-:Y:S02]  /*ddb0*/  UISETP.GT.AND UP0, UPT, UR6, UR11, UPT ;  /* 0x0000000b0600728c */ /* 0x000fe4000bf04270 */
[----:B------:R-:W-:Y:S01]  /*ddc0*/  UIMAD UR4, UR5, UR9, UR4 ;  /* 0x00000009050472a4 */ /* 0x000fe2000f8e0204 */
[C---:B------:R-:W-:Y:S02]  /*ddd0*/  LEA R22, P0, R3.reuse, R250, 0x6 ;  /* 0x000000fa03167211 */ /* 0x040fe400078030ff */
[----:B------:R-:W-:Y:S02]  /*dde0*/  IADD3 R252, P1, R18, UR16, RZ ;  /* 0x0000001012fc7c10 */ /* 0x000fe4000ff3e0ff */
[----:B------:R-:W-:Y:S01]  /*ddf0*/  LEA.HI.X.SX32 R23, R3, R251, 0x6, P0 ;  /* 0x000000fb03177211 */ /* 0x000fe200000f36ff */
[----:B------:R-:W-:Y:S01]  /*de00*/  IMAD.WIDE.U32 R178, R22, c[0x0][0x1a0], RZ ;  /* 0x0000680016b27a25 */ /* 0x000fe200078e00ff */
[----:B------:R-:W-:Y:S01]  /*de10*/  IADD3 R17, R19, UR4, RZ ;  /* 0x0000000413117c10 */ /* 0x000fe2000fffe0ff */
[----:B------:R-:W-:Y:S01]  /*de20*/  UIADD3 UR4, UR8, -UR10, URZ ;  /* 0x8000000a08047290 */ /* 0x000fe2000fffe03f */
[----:B------:R-:W-:Y:S02]  /*de30*/  @!P5 LEA R34, P6, R18, c[0x0][0x170], 0x1 ;  /* 0x00005c001222da11 */ /* 0x000fe400078c08ff */
[----:B------:R-:W-:Y:S02]  /*de40*/  IADD3.X R244, R17, UR12, RZ, P1, !PT ;  /* 0x0000000c11f47c10 */ /* 0x000fe40008ffe4ff */
[C---:B------:R-:W-:Y:S02]  /*de50*/  @!P5 LEA R30, P1, R252.reuse, c[0x0][0x170], 0x1 ;  /* 0x00005c00fc1eda11 */ /* 0x040fe400078208ff */
[C---:B------:R-:W-:Y:S02]  /*de60*/  IADD3 R248, P0, R252.reuse, UR16, RZ ;  /* 0x00000010fcf87c10 */ /* 0x040fe4000ff1e0ff */
[----:B------:R-:W-:Y:S01]  /*de70*/  @!P5 LEA.HI.X R31, R252, c[0x0][0x174], R244, 0x1, P1 ;  /* 0x00005d00fc1fda11 */ /* 0x000fe200008f0cf4 */
[----:B---3--:R-:W3:Y:S01]  /*de80*/  LDL.64 R38, [R1+0x8] ;  /* 0x0000080001267983 */ /* 0x008ee20000100a00 */
[----:B------:R-:W-:Y:S01]  /*de90*/  IMAD R252, R23, c[0x0][0x1a0], RZ ;  /* 0x0000680017fc7a24 */ /* 0x000fe200078e02ff */
[----:B------:R-:W-:Y:S02]  /*dea0*/  @!P5 LEA.HI.X R35, R18, c[0x0][0x174], R17, 0x1, P6 ;  /* 0x00005d001223da11 */ /* 0x000fe400030f0c11 */
[----:B------:R-:W-:Y:S01]  /*deb0*/  IADD3.X R244, R244, UR12, RZ, P0, !PT ;  /* 0x0000000cf4f47c10 */ /* 0x000fe200087fe4ff */
[----:B------:R1:W-:Y:S01]  /*dec0*/  STL.64 [R1+0x18], R36 ;  /* 0x0000182401007387 */ /* 0x0003e20000100a00 */
[----:B------:R-:W-:Y:S01]  /*ded0*/  IMAD R252, R22, c[0x0][0x1a4], R252 ;  /* 0x0000690016fc7a24 */ /* 0x000fe200078e02fc */
[C---:B------:R-:W-:Y:S02]  /*dee0*/  @!P5 LEA R26, P0, R248.reuse, c[0x0][0x170], 0x1 ;  /* 0x00005c00f81ada11 */ /* 0x040fe400078008ff */
[C---:B------:R-:W-:Y:S01]  /*def0*/  @!P5 IADD3 R18, P1, R248.reuse, UR16, RZ ;  /* 0x00000010f812dc10 */ /* 0x040fe2000ff3e0ff */
[----:B------:R-:W-:Y:S01]  /*df00*/  @P5 STS.128 [R226+0x10000], RZ ;  /* 0x010000ffe2005388 */ /* 0x000fe20000000c00 */
[----:B------:R-:W-:Y:S02]  /*df10*/  @!P5 LEA.HI.X R27, R248, c[0x0][0x174], R244, 0x1, P0 ;  /* 0x00005d00f81bda11 */ /* 0x000fe400000f0cf4 */
[----:B------:R-:W-:Y:S02]  /*df20*/  LEA R194, P0, R178, R241, 0x1 ;  /* 0x000000f1b2c27211 */ /* 0x000fe400078008ff */
[----:B------:R-:W-:Y:S01]  /*df30*/  @!PT LDS RZ, [RZ] ;  /* 0x00000000fffff984 */ /* 0x000fe20000000800 */
[----:B------:R-:W-:Y:S01]  /*df40*/  @!PT LDS RZ, [RZ] ;  /* 0x00000000fffff984 */ /* 0x000fe20000000800 */
[----:B------:R-:W-:Y:S01]  /*df50*/  @!PT LDS RZ, [RZ] ;  /* 0x00000000fffff984 */ /* 0x000fe20000000800 */
[----:B------:R4:W-:Y:S01]  /*df60*/  @!P5 LDGSTS.E.BYPASS.LTC128B.128 [R226+0x10000], [R34.64] ;  /* 0x1000000022e2dfae */ /* 0x0009e2000b901d56 */
[----:B------:R-:W-:Y:S02]  /*df70*/  IADD3 R252, R179, R252, RZ ;  /* 0x000000fcb3fc7210 */ /* 0x000fe40007ffe0ff */
[----:B------:R-:W-:Y:S02]  /*df80*/  @!P5 IADD3.X R17, R244, UR12, RZ, P1, !PT ;  /* 0x0000000cf411dc10 */ /* 0x000fe40008ffe4ff */
[----:B------:R-:W-:Y:S01]  /*df90*/  @P4 STS.128 [R226+0x12000], RZ ;  /* 0x012000ffe2004388 */ /* 0x000fe20000000c00 */
        /* <DEDUP_REMOVED lines=8> */
[----:B-1----:R-:W2:Y:S05]  /*e020*/  LDL.64 R36, [R1] ;  /* 0x0000000001247983 */ /* 0x002eaa0000100a00 */
        /* <DEDUP_REMOVED lines=14> */
[----:B------:R-:W-:Y:S01]  /*e110*/  @P4 STS.128 [R226+0x12800], RZ ;  /* 0x012800ffe2004388 */ /* 0x000fe20000000c00 */
[C---:B--2---:R-:W-:Y:S02]  /*e120*/  LEA R190, P0, R3.reuse, R36, 0x6 ;  /* 0x0000002403be7211 */ /* 0x044fe400078030ff */
[C---:B------:R-:W-:Y:S02]  /*e130*/  LEA R18, P6, R3.reuse, R20, 0x6 ;  /* 0x0000001403127211 */ /* 0x040fe400078c30ff */
[C---:B---3--:R-:W-:Y:S02]  /*e140*/  LEA R174, P1, R3.reuse, R38, 0x6 ;  /* 0x0000002603ae7211 */ /* 0x048fe400078230ff */
[C---:B------:R-:W-:Y:S02]  /*e150*/  LEA.HI.X.SX32 R19, R3.reuse, R21, 0x6, P6 ;  /* 0x0000001503137211 */ /* 0x040fe400030f36ff */
[C---:B------:R-:W-:Y:S02]  /*e160*/  LEA.HI.X.SX32 R175, R3.reuse, R39, 0x6, P1 ;  /* 0x0000002703af7211 */ /* 0x040fe400008f36ff */
[----:B------:R-:W-:Y:S01]  /*e170*/  LEA.HI.X.SX32 R191, R3, R37, 0x6, P0 ;  /* 0x0000002503bf7211 */ /* 0x000fe200000f36ff */
[----:B------:R-:W-:Y:S02]  /*e180*/  IMAD R248, R19, c[0x0][0x1a0], RZ ;  /* 0x0000680013f87a24 */ /* 0x000fe400078e02ff */
[----:B------:R-:W-:Y:S02]  /*e190*/  IMAD R244, R175, c[0x0][0x1a0], RZ ;  /* 0x00006800aff47a24 */ /* 0x000fe400078e02ff */
[C---:B------:R-:W-:Y:S02]  /*e1a0*/  IMAD R248, R18.reuse, c[0x0][0x1a4], R248 ;  /* 0x0000690012f87a24 */ /* 0x040fe400078e02f8 */
[----:B------:R-:W-:Y:S04]  /*e1b0*/  IMAD.WIDE.U32 R18, R18, c[0x0][0x1a0], RZ ;  /* 0x0000680012127a25 */ /* 0x000fe800078e00ff */
[----:B------:R-:W-:Y:S01]  /*e1c0*/  IMAD.IADD R248, R19, 0x1, R248 ;  /* 0x0000000113f87824 */ /* 0x000fe200078e02f8 */
[-C--:B------:R-:W-:Y:S01]  /*e1d0*/  LEA R182, P6, R18, R241.reuse, 0x1 ;  /* 0x000000f112b67211 */ /* 0x080fe200078c08ff */
[C---:B------:R-:W-:Y:S02]  /*e1e0*/  IMAD R244, R174.reuse, c[0x0][0x1a4], R244 ;  /* 0x00006900aef47a24 */ /* 0x040fe400078e02f4 */
[----:B------:R-:W-:Y:S01]  /*e1f0*/  IMAD.WIDE.U32 R174, R174, c[0x0][0x1a0], RZ ;  /* 0x00006800aeae7a25 */ /* 0x000fe200078e00ff */
[----:B------:R-:W-:Y:S03]  /*e200*/  LEA.HI.X R183, R18, R240, R248, 0x1, P6 ;  /* 0x000000f012b77211 */ /* 0x000fe600030f0cf8 */
[----:B------:R-:W-:Y:S01]  /*e210*/  IMAD R3, R191, c[0x0][0x1a0], RZ ;  /* 0x00006800bf037a24 */ /* 0x000fe200078e02ff */
[----:B------:R-:W-:Y:S01]  /*e220*/  IADD3 R244, R175, R244, RZ ;  /* 0x000000f4aff47210 */ /* 0x000fe20007ffe0ff */
[----:B------:R-:W-:Y:S01]  /*e230*/  @!PT LDS RZ, [RZ] ;  /* 0x00000000fffff984 */ /* 0x000fe20000000800 */
[----:B------:R-:W-:Y:S01]  /*e240*/  @!PT LDS RZ, [RZ] ;  /* 0x00000000fffff984 */ /* 0x000fe20000000800 */
[----:B------:R-:W-:Y:S01]  /*e250*/  @!PT LDS RZ, [RZ] ;  /* 0x00000000fffff984 */ /* 0x000fe20000000800 */
[----:B------:R2:W-:Y:S01]  /*e260*/  @!P4 LDGSTS.E.BYPASS.LTC128B.128 [R226+0x12800], [R182.64+0x80] ;  /* 0x12800080b6e2cfae */ /* 0x0005e2000b901d56 */
[----:B------:R-:W-:Y:S01]  /*e270*/  LEA R178, P1, R174, R241, 0x1 ;  /* 0x000000f1aeb27211 */ /* 0x000fe200078208ff */
[C---:B------:R-:W-:Y:S02]  /*e280*/  IMAD R3, R190.reuse, c[0x0][0x1a4], R3 ;  /* 0x00006900be037a24 */ /* 0x040fe400078e0203 */
[----:B------:R-:W-:Y:S01]  /*e290*/  IMAD.WIDE.U32 R190, R190, c[0x0][0x1a0], RZ ;  /* 0x00006800bebe7a25 */ /* 0x000fe200078e00ff */
[----:B------:R-:W-:Y:S01]  /*e2a0*/  @P3 STS.128 [R226+0x14800], RZ ;  /* 0x014800ffe2003388 */ /* 0x000fe20000000c00 */
[-C--:B------:R-:W-:Y:S03]  /*e2b0*/  LEA.HI.X R179, R174, R240.reuse, R244, 0x1, P1 ;  /* 0x000000f0aeb37211 */ /* 0x080fe600008f0cf4 */
[----:B------:R-:W-:Y:S01]  /*e2c0*/  IADD3 R3, R191, R3, RZ ;  /* 0x00000003bf037210 */ /* 0x000fe20007ffe0ff */
[----:B------:R-:W-:Y:S01]  /*e2d0*/  @!PT LDS RZ, [RZ] ;  /* 0x00000000fffff984 */ /* 0x000fe20000000800 */
[----:B------:R-:W-:Y:S01]  /*e2e0*/  @!PT LDS RZ, [RZ] ;  /* 0x00000000fffff984 */ /* 0x000fe20000000800 */
[----:B------:R-:W-:Y:S01]  /*e2f0*/  @!PT LDS RZ, [RZ] ;  /* 0x00000000fffff984 */ /* 0x000fe20000000800 */
[----:B------:R2:W-:Y:S01]  /*e300*/  @!P3 LDGSTS.E.BYPASS.LTC128B.128 [R226+0x14800], [R182.64+0x100] ;  /* 0x14800100b6e2bfae */ /* 0x0005e2000b901d56 */
[C---:B------:R-:W-:Y:S04]  /*e310*/  LEA R16, P0, R190.reuse, R241, 0x1 ;  /* 0x000000f1be107211 */ /* 0x040fe800078008ff */
[----:B------:R-:W-:Y:S01]  /*e320*/  @P2 STS.128 [R226+0x16800], RZ ;  /* 0x016800ffe2002388 */ /* 0x000fe20000000c00 */
[----:B------:R-:W-:Y:S04]  /*e330*/  LEA.HI.X R17, R190, R240, R3, 0x1, P0 ;  /* 0x000000f0be117211 */ /* 0x000fe800000f0c03 */
        /* <DEDUP_REMOVED lines=45> */
[----:B------:R-:W3:Y:S05]  /*e610*/  LDSM.16.M88.4 R168, [R221+0x8000] ;  /* 0x00800000dda8783b */ /* 0x000eea0000000200 */
[----:B------:R-:W4:Y:S05]  /*e620*/  LDSM.16.M88.4 R172, [R221+0x8800] ;  /* 0x00880000ddac783b */ /* 0x000f2a0000000200 */
[----:B-1----:R-:W1:Y:S05]  /*e630*/  LDSM.16.M88.4 R176, [R221+0x9000] ;  /* 0x00900000ddb0783b */ /* 0x002e6a0000000200 */
[----:B------:R-:W0:Y:S05]  /*e640*/  LDGDEPBAR ;  /* 0x00000000000079af */ /* 0x000e2a0000000000 */
[----:B--2---:R-:W2:Y:S05]  /*e650*/  LDSM.16.M88.4 R180, [R221+0x9800] ;  /* 0x00980000ddb4783b */ /* 0x004eaa0000000200 */
[----:B------:R-:W-:Y:S05]  /*e660*/  LDSM.16.M88.4 R184, [R220] ;  /* 0x00000000dcb8783b */ /* 0x000fea0000000200 */
[----:B------:R-:W1:Y:S05]  /*e670*/  LDSM.16.M88.4 R188, [R219] ;  /* 0x00000000dbbc783b */ /* 0x000e6a0000000200 */
[----:B------:R-:W2:Y:S01]  /*e680*/  LDSM.16.M88.4 R192, [R211] ;  /* 0x00000000d3c0783b */ /* 0x000ea20000000200 */
[C---:B---3--:R-:W-:Y:S08]  /*e690*/  HMMA.16816.F32 R4, R164.reuse, R168, RZ ;  /* 0x000000a8a404723c */ /* 0x048ff000000018ff */
[C---:B------:R-:W-:Y:S01]  /*e6a0*/  HMMA.16816.F32 R8, R164.reuse, R170, RZ ;  /* 0x000000aaa408723c */ /* 0x040fe200000018ff */
[----:B------:R-:W3:Y:S07]  /*e6b0*/  LDSM.16.M88.4 R168, [R210] ;  /* 0x00000000d2a8783b */ /* 0x000eee0000000200 */
[C---:B----4-:R-:W-:Y:S07]  /*e6c0*/  HMMA.16816.F32 R12, R164.reuse, R172, RZ ;  /* 0x000000aca40c723c */ /* 0x050fee00000018ff */
[----:B------:R-:W-:Y:S01]  /*e6d0*/  MOV R173, R21 ;  /* 0x0000001500ad7202 */ /* 0x000fe20000000f00 */
[C---:B------:R-:W-:Y:S01]  /*e6e0*/  HMMA.16816.F32 R16, R164.reuse, R174, RZ ;  /* 0x000000aea410723c */ /* 0x040fe200000018ff */
[----:B------:R-:W-:Y:S07]  /*e6f0*/  IMAD.MOV.U32 R172, RZ, RZ, R20 ;  /* 0x000000ffffac7224 */ /* 0x000fee00078e0014 */
[C---:B-1----:R-:W-:Y:S08]  /*e700*/  HMMA.16816.F32 R20, R164.reuse, R176, RZ ;  /* 0x000000b0a414723c */ /* 0x042ff000000018ff */
[C---:B------:R-:W-:Y:S01]  /*e710*/  HMMA.16816.F32 R24, R164.reuse, R178, RZ ;  /* 0x000000b2a418723c */ /* 0x040fe200000018ff */
[----:B------:R-:W-:Y:S07]  /*e720*/  LDSM.16.M88.4 R176, [R215+0x8000] ;  /* 0x00800000d7b0783b */ /* 0x000fee0000000200 */
[C---:B--2---:R-:W-:Y:S08]  /*e730*/  HMMA.16816.F32 R28, R164.reuse, R180, RZ ;  /* 0x000000b4a41c723c */ /* 0x044ff000000018ff */
[----:B------:R-:W-:Y:S01]  /*e740*/  HMMA.16816.F32 R32, R164, R182, RZ ;  /* 0x000000b6a420723c */ /* 0x000fe200000018ff */
[----:B------:R-:W1:Y:S05]  /*e750*/  LDSM.16.M88.4 R164, [R209] ;  /* 0x00000000d1a4783b */ /* 0x000e6a0000000200 */
[----:B------:R-:W-:Y:S02]  /*e760*/  LDSM.16.M88.4 R180, [R215+0x8800] ;  /* 0x00880000d7b4783b */ /* 0x000fe40000000200 */
[C---:B------:R-:W-:Y:S08]  /*e770*/  HMMA.16816.F32 R4, R184.reuse, R188, R4 ;  /* 0x000000bcb804723c */ /* 0x040ff00000001804 */
[C---:B------:R-:W-:Y:S01]  /*e780*/  HMMA.16816.F32 R8, R184.reuse, R190, R8 ;  /* 0x000000beb808723c */ /* 0x040fe20000001808 */
[----:B------:R-:W-:Y:S07]  /*e790*/  LDSM.16.M88.4 R188, [R215+0x9000] ;  /* 0x00900000d7bc783b */ /* 0x000fee0000000200 */
[C---:B------:R-:W-:Y:S07]  /*e7a0*/  HMMA.16816.F32 R12, R184.reuse, R192, R12 ;  /* 0x000000c0b80c723c */ /* 0x040fee000000180c */
[----:B------:R-:W-:Y:S01]  /*e7b0*/  MOV R192, R172 ;  /* 0x000000ac00c07202 */ /* 0x000fe20000000f00 */
[C---:B------:R-:W-:Y:S04]  /*e7c0*/  HMMA.16816.F32 R16, R184.reuse, R194, R16 ;  /* 0x000000c2b810723c */ /* 0x040fe80000001810 */
[----:B------:R-:W-:Y:S02]  /*e7d0*/  IMAD.MOV.U32 R193, RZ, RZ, R173 ;  /* 0x000000ffffc17224 */ /* 0x000fe400078e00ad */
[----:B------:R-:W2:Y:S02]  /*e7e0*/  LDSM.16.M88.4 R172, [R218] ;  /* 0x00000000daac783b */ /* 0x000ea40000000200 */
[C---:B---3--:R-:W-:Y:S08]  /*e7f0*/  HMMA.16816.F32 R20, R184.reuse, R168, R20 ;  /* 0x000000a8b814723c */ /* 0x048ff00000001814 */
[C---:B------:R-:W-:Y:S01]  /*e800*/  HMMA.16816.F32 R24, R184.reuse, R170, R24 ;  /* 0x000000aab818723c */ /* 0x040fe20000001818 */
[----:B------:R-:W3:Y:S07]  /*e810*/  LDSM.16.M88.4 R168, [R215+0x9800] ;  /* 0x00980000d7a8783b */ /* 0x000eee0000000200 */
[C---:B-1----:R-:W-:Y:S08]  /*e820*/  HMMA.16816.F32 R28, R184.reuse, R164, R28 ;  /* 0x000000a4b81c723c */ /* 0x042ff0000000181c */
[----:B------:R-:W-:Y:S01]  /*e830*/  HMMA.16816.F32 R32, R184, R166, R32 ;  /* 0x000000a6b820723c */ /* 0x000fe20000001820 */
[----:B------:R-:W-:Y:S05]  /*e840*/  LDSM.16.M88.4 R164, [R217] ;  /* 0x00000000d9a4783b */ /* 0x000fea0000000200 */
[----:B------:R-:W-:Y:S02]  /*e850*/  LDSM.16.M88.4 R184, [R208+0x1000] ;  /* 0x00100000d0b8783b */ /* 0x000fe40000000200 */
[C---:B--2---:R-:W-:Y:S08]  /*e860*/  HMMA.16816.F32 R4, R172.reuse, R176, R4 ;  /* 0x000000b0ac04723c */ /* 0x044ff00000001804 */
[C---:B------:R-:W-:Y:S01]  /*e870*/  HMMA.16816.F32 R8, R172.reuse, R178, R8 ;  /* 0x000000b2ac08723c */ /* 0x040fe20000001808 */
[----:B------:R-:W1:Y:S07]  /*e880*/  LDSM.16.M88.4 R176, [R208] ;  /* 0x00000000d0b0783b */ /* 0x000e6e0000000200 */
[C---:B------:R-:W-:Y:S08]  /*e890*/  HMMA.16816.F32 R12, R172.reuse, R180, R12 ;  /* 0x000000b4ac0c723c */ /* 0x040ff0000000180c */
[C---:B------:R-:W-:Y:S01]  /*e8a0*/  HMMA.16816.F32 R16, R172.reuse, R182, R16 ;  /* 0x000000b6ac10723c */ /* 0x040fe20000001810 */
[----:B------:R-:W2:Y:S07]  /*e8b0*/  LDSM.16.M88.4 R180, [R208+0x800] ;  /* 0x00080000d0b4783b */ /* 0x000eae0000000200 */
[C---:B------:R-:W-:Y:S08]  /*e8c0*/  HMMA.16816.F32 R20, R172.reuse, R188, R20 ;  /* 0x000000bcac14723c */ /* 0x040ff00000001814 */
[C---:B------:R-:W-:Y:S01]  /*e8d0*/  HMMA.16816.F32 R24, R172.reuse, R190, R24 ;  /* 0x000000beac18723c */ /* 0x040fe20000001818 */
[----:B------:R-:W4:Y:S07]  /*e8e0*/  LDSM.16.M88.4 R188, [R208+0x1800] ;  /* 0x00180000d0bc783b */ /* 0x000f2e0000000200 */
[C---:B---3--:R-:W-:Y:S08]  /*e8f0*/  HMMA.16816.F32 R28, R172.reuse, R168, R28 ;  /* 0x000000a8ac1c723c */ /* 0x048ff0000000181c */
[----:B------:R-:W-:Y:S01]  /*e900*/  HMMA.16816.F32 R32, R172, R170, R32 ;  /* 0x000000aaac20723c */ /* 0x000fe20000001820 */
[----:B------:R-:W-:Y:S05]  /*e910*/  LDSM.16.M88.4 R168, [R222+0x2000] ;  /* 0x00200000dea8783b */ /* 0x000fea0000000200 */
[----:B------:R-:W3:Y:S02]  /*e920*/  LDSM.16.M88.4 R172, [R221+0xa000] ;  /* 0x00a00000ddac783b */ /* 0x000ee40000000200 */
[C---:B-1----:R-:W-:Y:S08]  /*e930*/  HMMA.16816.F32 R4, R164.reuse, R176, R4 ;  /* 0x000000b0a404723c */ /* 0x042ff00000001804 */
        /* <DEDUP_REMOVED lines=8> */
[C---:B----4-:R-:W-:Y:S08]  /*e9c0*/  HMMA.16816.F32 R28, R164.reuse, R188, R28 ;  /* 0x000000bca41c723c */ /* 0x050ff0000000181c */
[----:B------:R-:W-:Y:S01]  /*e9d0*/  HMMA.16816.F32 R32, R164, R190, R32 ;  /* 0x000000bea420723c */ /* 0x000fe20000001820 */
[----:B------:R-:W4:Y:S05]  /*e9e0*/  LDSM.16.M88.4 R164, [R221+0xb800] ;  /* 0x00b80000dda4783b */ /* 0x000f2a0000000200 */
[----:B------:R-:W4:Y:S02]  /*e9f0*/  LDSM.16.M88.4 R188, [R207] ;  /* 0x00000000cfbc783b */ /* 0x000f240000000200 */
[C---:B---3--:R-:W-:Y:S08]  /*ea00*/  HMMA.16816.F32 R4, R168.reuse, R172, R4 ;  /* 0x000000aca804723c */ /* 0x048ff00000001804 */
[C---:B------:R-:W-:Y:S01]  /*ea10*/  HMMA.16816.F32 R8, R168.reuse, R174, R8 ;  /* 0x000000aea808723c */ /* 0x040fe20000001808 */
[----:B------:R-:W3:Y:S07]  /*ea20*/  LDSM.16.M88.4 R172, [R206] ;  /* 0x00000000ceac783b */ /* 0x000eee0000000200 */
[C---:B-1----:R-:W-:Y:S08]  /*ea30*/  HMMA.16816.F32 R12, R168.reuse, R176, R12 ;  /* 0x000000b0a80c723c */ /* 0x042ff0000000180c */
[C---:B------:R-:W-:Y:S01]  /*ea40*/  HMMA.16816.F32 R16, R168.reuse, R178, R16 ;  /* 0x000000b2a810723c */ /* 0x040fe20000001810 */
[----:B------:R-:W-:Y:S07]  /*ea50*/  LDSM.16.M88.4 R176, [R218+0x2000] ;  /* 0x00200000dab0783b */ /* 0x000fee0000000200 */
[C---:B--2---:R-:W-:Y:S08]  /*ea60*/  HMMA.16816.F32 R20, R168.reuse, R180, R20 ;  /* 0x000000b4a814723c */ /* 0x044ff00000001814 */
[C---:B------:R-:W-:Y:S01]  /*ea70*/  HMMA.16816.F32 R24, R168.reuse, R182, R24 ;  /* 0x000000b6a818723c */ /* 0x040fe20000001818 */
[----:B------:R-:W-:Y:S07]  /*ea80*/  LDSM.16.M88.4 R180, [R215+0xa000] ;  /* 0x00a00000d7b4783b */ /* 0x000fee0000000200 */
[C---:B----4-:R-:W-:Y:S08]  /*ea90*/  HMMA.16816.F32 R28, R168.reuse, R164, R28 ;  /* 0x000000a4a81c723c */ /* 0x050ff0000000181c */
[----:B------:R-:W-:Y:S01]  /*eaa0*/  HMMA.16816.F32 R32, R168, R166, R32 ;  /* 0x000000a6a820723c */ /* 0x000fe20000001820 */
[----:B------:R-:W1:Y:S05]  /*eab0*/  LDSM.16.M88.4 R164, [R205] ;  /* 0x00000000cda4783b */ /* 0x000e6a0000000200 */
[----:B------:R-:W2:Y:S02]  /*eac0*/  LDSM.16.M88.4 R168, [R204] ;  /* 0x00000000cca8783b */ /* 0x000ea40000000200 */
[C---:B------:R-:W-:Y:S08]  /*ead0*/  HMMA.16816.F32 R4, R184.reuse, R188, R4 ;  /* 0x000000bcb804723c */ /* 0x040ff00000001804 */
        /* <DEDUP_REMOVED lines=10> */
[----:B------:R-:W-:Y:S05]  /*eb80*/  LDSM.16.M88.4 R168, [R217+0x2000] ;  /* 0x00200000d9a8783b */ /* 0x000fea0000000200 */
[----:B------:R-:W-:Y:S02]  /*eb90*/  LDSM.16.M88.4 R184, [R208+0x2800] ;  /* 0x00280000d0b8783b */ /* 0x000fe40000000200 */
[C---:B------:R-:W-:Y:S08]  /*eba0*/  HMMA.16816.F32 R4, R176.reuse, R180, R4 ;  /* 0x000000b4b004723c */ /* 0x040ff00000001804 */
[C---:B------:R-:W-:Y:S01]  /*ebb0*/  HMMA.16816.F32 R8, R176.reuse, R182, R8 ;  /* 0x000000b6b008723c */ /* 0x040fe20000001808 */
[----:B------:R-:W2:Y:S07]  /*ebc0*/  LDSM.16.M88.4 R180, [R208+0x2000] ;  /* 0x00200000d0b4783b */ /* 0x000eae0000000200 */
[C---:B----4-:R-:W-:Y:S08]  /*ebd0*/  HMMA.16816.F32 R12, R176.reuse, R188, R12 ;  /* 0x000000bcb00c723c */ /* 0x050ff0000000180c */
[C---:B------:R-:W-:Y:S01]  /*ebe0*/  HMMA.16816.F32 R16, R176.reuse, R190, R16 ;  /* 0x000000beb010723c */ /* 0x040fe20000001810 */
[----:B------:R-:W4:Y:S07]  /*ebf0*/  LDSM.16.M88.4 R188, [R208+0x3000] ;  /* 0x00300000d0bc783b */ /* 0x000f2e0000000200 */
[C---:B---3--:R-:W-:Y:S08]  /*ec00*/  HMMA.16816.F32 R20, R176.reuse, R172, R20 ;  /* 0x000000acb014723c */ /* 0x048ff00000001814 */
[C---:B------:R-:W-:Y:S01]  /*ec10*/  HMMA.16816.F32 R24, R176.reuse, R174, R24 ;  /* 0x000000aeb018723c */ /* 0x040fe20000001818 */
[----:B------:R-:W3:Y:S07]  /*ec20*/  LDSM.16.M88.4 R172, [R208+0x3800] ;  /* 0x00380000d0ac783b */ /* 0x000eee0000000200 */
[C---:B-1----:R-:W-:Y:S08]  /*ec30*/  HMMA.16816.F32 R28, R176.reuse, R164, R28 ;  /* 0x000000a4b01c723c */ /* 0x042ff0000000181c */
[----:B------:R-:W-:Y:S01]  /*ec40*/  HMMA.16816.F32 R32, R176, R166, R32 ;  /* 0x000000a6b020723c */ /* 0x000fe20000001820 */
[----:B------:R-:W-:Y:S05]  /*ec50*/  LDSM.16.M88.4 R164, [R222+0x4000] ;  /* 0x00400000dea4783b */ /* 0x000fea0000000200 */
[----:B------:R-:W1:Y:S02]  /*ec60*/  LDSM.16.M88.4 R176, [R221+0xc000] ;  /* 0x00c00000ddb0783b */ /* 0x000e640000000200 */
[C---:B--2---:R-:W-:Y:S08]  /*ec70*/  HMMA.16816.F32 R4, R168.reuse, R180, R4 ;  /* 0x000000b4a804723c */ /* 0x044ff00000001804 */
[C---:B------:R-:W-:Y:S01]  /*ec80*/  HMMA.16816.F32 R8, R168.reuse, R182, R8 ;  /* 0x000000b6a808723c */ /* 0x040fe20000001808 */
[----:B------:R-:W2:Y:S07]  /*ec90*/  LDSM.16.M88.4 R180, [R221+0xc800] ;  /* 0x00c80000ddb4783b */ /* 0x000eae0000000200 */
[C---:B------:R-:W-:Y:S08]  /*eca0*/  HMMA.16816.F32 R12, R168.reuse, R184, R12 ;  /* 0x000000b8a80c723c */ /* 0x040ff0000000180c */
[C---:B------:R-:W-:Y:S01]  /*ecb0*/  HMMA.16816.F32 R16, R168.reuse, R186, R16 ;  /* 0x000000baa810723c */ /* 0x040fe20000001810 */
[----:B------:R-:W2:Y:S07]  /*ecc0*/  LDSM.16.M88.4 R184, [R221+0xd000] ;  /* 0x00d00000ddb8783b */ /* 0x000eae0000000200 */
[C---:B----4-:R-:W-:Y:S08]  /*ecd0*/  HMMA.16816.F32 R20, R168.reuse, R188, R20 ;  /* 0x000000bca814723c */ /* 0x050ff00000001814 */
[C---:B------:R-:W-:Y:S01]  /*ece0*/  HMMA.16816.F32 R24, R168.reuse, R190, R24 ;  /* 0x000000bea818723c */ /* 0x040fe20000001818 */
[----:B------:R-:W4:Y:S07]  /*ecf0*/  LDSM.16.M88.4 R188, [R221+0xd800] ;  /* 0x00d80000ddbc783b */ /* 0x000f2e0000000200 */
[C---:B---3--:R-:W-:Y:S08]  /*ed00*/  HMMA.16816.F32 R28, R168.reuse, R172, R28 ;  /* 0x000000aca81c723c */ /* 0x048ff0000000181c */
[----:B------:R-:W-:Y:S01]  /*ed10*/  HMMA.16816.F32 R32, R168, R174, R32 ;  /* 0x000000aea820723c */ /* 0x000fe20000001820 */
[----:B------:R-:W-:Y:S05]  /*ed20*/  LDSM.16.M88.4 R168, [R220+0x4000] ;  /* 0x00400000dca8783b */ /* 0x000fea0000000200 */
[----:B------:R-:W3:Y:S02]  /*ed30*/  LDSM.16.M88.4 R172, [R203] ;  /* 0x00000000cbac783b */ /* 0x000ee40000000200 */
        /* <DEDUP_REMOVED lines=9> */
[C---:B----4-:R-:W-:Y:S08]  /*edd0*/  HMMA.16816.F32 R28, R164.reuse, R188, R28 ;  /* 0x000000bca41c723c */ /* 0x050ff0000000181c */
[----:B------:R-:W-:Y:S01]  /*ede0*/  HMMA.16816.F32 R32, R164, R190, R32 ;  /* 0x000000bea420723c */ /* 0x000fe20000001820 */
[----:B------:R-:W4:Y:S05]  /*edf0*/  LDSM.16.M88.4 R164, [R200] ;  /* 0x00000000c8a4783b */ /* 0x000f2a0000000200 */
[----:B------:R-:W4:Y:S02]  /*ee00*/  LDSM.16.M88.4 R188, [R215+0xc000] ;  /* 0x00c00000d7bc783b */ /* 0x000f240000000200 */
[C---:B---3--:R-:W-:Y:S08]  /*ee10*/  HMMA.16816.F32 R4, R168.reuse, R172, R4 ;  /* 0x000000aca804723c */ /* 0x048ff00000001804 */
[C---:B------:R-:W-:Y:S01]  /*ee20*/  HMMA.16816.F32 R8, R168.reuse, R174, R8 ;  /* 0x000000aea808723c */ /* 0x040fe20000001808 */
[----:B------:R-:W3:Y:S07]  /*ee30*/  LDSM.16.M88.4 R172, [R215+0xc800] ;  /* 0x00c80000d7ac783b */ /* 0x000eee0000000200 */
        /* <DEDUP_REMOVED lines=8> */
[----:B------:R-:W1:Y:S05]  /*eec0*/  LDSM.16.M88.4 R164, [R215+0xd000] ;  /* 0x00d00000d7a4783b */ /* 0x000e6a0000000200 */
[----:B------:R-:W2:Y:S02]  /*eed0*/  LDSM.16.M88.4 R168, [R215+0xd800] ;  /* 0x00d80000d7a8783b */ /* 0x000ea40000000200 */
        /* <DEDUP_REMOVED lines=25> */
[----:B------:R-:W1:Y:S02]  /*f070*/  LDSM.16.M88.4 R176, [R199] ;  /* 0x00000000c7b0783b */ /* 0x000e640000000200 */
[C---:B--2---:R-:W-:Y:S08]  /*f080*/  HMMA.16816.F32 R4, R168.reuse, R180, R4 ;  /* 0x000000b4a804723c */ /* 0x044ff00000001804 */
[C---:B------:R-:W-:Y:S01]  /*f090*/  HMMA.16816.F32 R8, R168.reuse, R182, R8 ;  /* 0x000000b6a808723c */ /* 0x040fe20000001808 */
[----:B------:R-:W2:Y:S07]  /*f0a0*/  LDSM.16.M88.4 R180, [R198] ;  /* 0x00000000c6b4783b */ /* 0x000eae0000000200 */
        /* <DEDUP_REMOVED lines=22> */
[----:B------:R-:W4:Y:S02]  /*f210*/  LDSM.16.M88.4 R188, [R208+0x6000] ;  /* 0x00600000d0bc783b */ /* 0x000f240000000200 */
[C---:B---3--:R-:W-:Y:S08]  /*f220*/  HMMA.16816.F32 R4, R168.reuse, R172, R4 ;  /* 0x000000aca804723c */ /* 0x048ff00000001804 */
[C---:B------:R-:W-:Y:S08]  /*f230*/  HMMA.16816.F32 R8, R168.reuse, R174, R8 ;  /* 0x000000aea808723c */ /* 0x040ff00000001808 */
[C---:B-1----:R-:W-:Y:S08]  /*f240*/  HMMA.16816.F32 R12, R168.reuse, R176, R12 ;  /* 0x000000b0a80c723c */ /* 0x042ff0000000180c */
[C---:B------:R-:W-:Y:S08]  /*f250*/  HMMA.16816.F32 R16, R168.reuse, R178, R16 ;  /* 0x000000b2a810723c */ /* 0x040ff00000001810 */
[C---:B--2---:R-:W-:Y:S08]  /*f260*/  HMMA.16816.F32 R20, R168.reuse, R180, R20 ;  /* 0x000000b4a814723c */ /* 0x044ff00000001814 */
[C---:B------:R-:W-:Y:S08]  /*f270*/  HMMA.16816.F32 R24, R168.reuse, R182, R24 ;  /* 0x000000b6a818723c */ /* 0x040ff00000001818 */
[C---:B----4-:R-:W-:Y:S08]  /*f280*/  HMMA.16816.F32 R28, R168.reuse, R164, R28 ;  /* 0x000000a4a81c723c */ /* 0x050ff0000000181c */
[----:B------:R-:W-:Y:S01]  /*f290*/  HMMA.16816.F32 R32, R168, R166, R32 ;  /* 0x000000a6a820723c */ /* 0x000fe20000001820 */
[----:B------:R-:W1:Y:S05]  /*f2a0*/  LDSM.16.M88.4 R164, [R208+0x6800] ;  /* 0x00680000d0a4783b */ /* 0x000e6a0000000200 */
[----:B------:R-:W2:Y:S02]  /*f2b0*/  LDSM.16.M88.4 R168, [R208+0x7000] ;  /* 0x00700000d0a8783b */ /* 0x000ea40000000200 */
[C---:B------:R-:W-:Y:S07]  /*f2c0*/  HMMA.16816.F32 R4, R184.reuse, R188, R4 ;  /* 0x000000bcb804723c */ /* 0x040fee0000001804 */
[----:B------:R-:W-:Y:S01]  /*f2d0*/  MOV R189, UR4 ;  /* 0x0000000400bd7c02 */ /* 0x000fe20008000f00 */
[C---:B------:R-:W-:Y:S11]  /*f2e0*/  HMMA.16816.F32 R8, R184.reuse, R190, R8 ;  /* 0x000000beb808723c */ /* 0x040ff60000001808 */
[----:B------:R-:W-:Y:S05]  /*f2f0*/  @!UPT UIADD3 URZ, URZ, URZ, URZ ;  /* 0x0000003f3f3ff290 */ /* 0x000fea000fffe03f */
[----:B------:R-:W-:Y:S02]  /*f300*/  FMUL.FTZ R252, R6, c[0x0][0x2ec] ;  /* 0x0000bb0006fc7a20 */ /* 0x000fe40000410000 */
[----:B------:R-:W-:Y:S01]  /*f310*/  FMUL.FTZ R3, R4, c[0x0][0x2ec] ;  /* 0x0000bb0004037a20 */ /* 0x000fe20000410000 */
[----:B------:R-:W-:Y:S01]  /*f320*/  MOV R4, R192 ;  /* 0x000000c000047202 */ /* 0x000fe20000000f00 */
[----:B------:R-:W-:Y:S01]  /*f330*/  FMUL.FTZ R248, R5, c[0x0][0x2ec] ;  /* 0x0000bb0005f87a20 */ /* 0x000fe20000410000 */
[----:B------:R-:W-:Y:S01]  /*f340*/  MOV R5, R193 ;  /* 0x000000c100057202 */ /* 0x000fe20000000f00 */
[----:B------:R-:W3:Y:S01]  /*f350*/  MUFU.TANH R252, R252 ;  /* 0x000000fc00fc7308 */ /* 0x000ee20000002400 */
[----:B------:R-:W-:Y:S01]  /*f360*/  FMUL.FTZ R244, R7, c[0x0][0x2ec] ;  /* 0x0000bb0007f47a20 */ /* 0x000fe20000410000 */
[C---:B-1----:R-:W-:Y:S03]  /*f370*/  HMMA.16816.F32 R12, R184.reuse, R164, R12 ;  /* 0x000000a4b80c723c */ /* 0x042fe6000000180c */
[----:B------:R-:W-:Y:S01]  /*f380*/  FMUL.FTZ R173, R10, c[0x0][0x2ec] ;  /* 0x0000bb000aad7a20 */ /* 0x000fe20000410000 */
[----:B------:R-:W-:Y:S01]  /*f390*/  LEA R10, P1, R189, R38, 0x6 ;  /* 0x00000026bd0a7211 */ /* 0x000fe200078230ff */
[----:B------:R-:W-:Y:S03]  /*f3a0*/  FMUL.FTZ R195, R11, c[0x0][0x2ec] ;  /* 0x0000bb000bc37a20 */ /* 0x000fe60000410000 */
[----:B------:R-:W1:Y:S01]  /*f3b0*/  MUFU.TANH R3, R3 ;  /* 0x0000000300037308 */ /* 0x000e620000002400 */
[C---:B------:R-:W-:Y:S01]  /*f3c0*/  HMMA.16816.F32 R16, R184.reuse, R166, R16 ;  /* 0x000000a6b810723c */ /* 0x040fe20000001810 */
[----:B------:R-:W4:Y:S01]  /*f3d0*/  LDSM.16.M88.4 R164, [R208+0x7800] ;  /* 0x00780000d0a4783b */ /* 0x000f220000000200 */
[----:B------:R-:W-:Y:S04]  /*f3e0*/  DEPBAR.LE SB0, 0x0 ;  /* 0x000080000000791a */ /* 0x000fe80000000000 */
[----:B------:R-:W-:Y:S01]  /*f3f0*/  LEA.HI.X.SX32 R11, R189, R39, 0x6, P1 ;  /* 0x00000027bd0b7211 */ /* 0x000fe200008f36ff */
[----:B------:R-:W-:Y:S01]  /*f400*/  FMUL.FTZ R194, R8, c[0x0][0x2ec] ;  /* 0x0000bb0008c27a20 */ /* 0x000fe20000410000 */
[C---:B--2---:R-:W-:Y:S01]  /*f410*/  HMMA.16816.F32 R20, R184.reuse, R168, R20 ;  /* 0x000000a8b814723c */ /* 0x044fe20000001814 */
[----:B------:R-:W2:Y:S01]  /*f420*/  MUFU.TANH R248, R248 ;  /* 0x000000f800f87308 */ /* 0x000ea20000002400 */
[----:B------:R1:W5:Y:S03]  /*f430*/  LDL.LU.64 R38, [R1+0x20] ;  /* 0x0000200001267983 */ /* 0x0003660000300a00 */
[----:B------:R-:W-:Y:S02]  /*f440*/  FMUL.FTZ R174, R9, c[0x0][0x2ec] ;  /* 0x0000bb0009ae7a20 */ /* 0x000fe40000410000 */
[----:B------:R-:W-:Y:S01]  /*f450*/  FMUL.FTZ R177, R14, c[0x0][0x2ec] ;  /* 0x0000bb000eb17a20 */ /* 0x000fe20000410000 */
[C---:B------:R-:W-:Y:S03]  /*f460*/  HMMA.16816.F32 R24, R184.reuse, R170, R24 ;  /* 0x000000aab818723c */ /* 0x040fe60000001818 */
[----:B------:R-:W1:Y:S01]  /*f470*/  MUFU.TANH R244, R244 ;  /* 0x000000f400f47308 */ /* 0x000e620000002400 */
[----:B------:R-:W-:Y:S01]  /*f480*/  BAR.SYNC.DEFER_BLOCKING 0x0 ;  /* 0x0000000000007b1d */ /* 0x000fe20000010000 */
[----:B------:R-:W-:Y:S01]  /*f490*/  LEA R14, P6, R189, R4, 0x6 ;  /* 0x00000004bd0e7211 */ /* 0x000fe200078c30ff */
[----:B------:R-:W-:Y:S01]  /*f4a0*/  FMUL.FTZ R175, R15, c[0x0][0x2ec] ;  /* 0x0000bb000faf7a20 */ /* 0x000fe20000410000 */
[C---:B------:R-:W-:Y:S01]  /*f4b0*/  LEA R170, P0, R189.reuse, R250, 0x6 ;  /* 0x000000fabdaa7211 */ /* 0x040fe200078030ff */
[----:B------:R-:W-:Y:S01]  /*f4c0*/  FMUL.FTZ R179, R12, c[0x0][0x2ec] ;  /* 0x0000bb000cb37a20 */ /* 0x000fe20000410000 */
[C---:B------:R-:W-:Y:S04]  /*f4d0*/  LEA.HI.X.SX32 R15, R189.reuse, R5, 0x6, P6 ;  /* 0x00000005bd0f7211 */ /* 0x040fe800030f36ff */
[----:B------:R-:W1:Y:S01]  /*f4e0*/  MUFU.TANH R194, R194 ;  /* 0x000000c200c27308 */ /* 0x000e620000002400 */
[----:B------:R-:W-:Y:S01]  /*f4f0*/  LEA.HI.X.SX32 R171, R189, R251, 0x6, P0 ;  /* 0x000000fbbdab7211 */ /* 0x000fe200000f36ff */
[----:B------:R-:W-:Y:S01]  /*f500*/  FMUL.FTZ R178, R13, c[0x0][0x2ec] ;  /* 0x0000bb000db27a20 */ /* 0x000fe20000410000 */
[----:B------:R-:W-:Y:S01]  /*f510*/  LEA R8, P0, R189, R36, 0x6 ;  /* 0x00000024bd087211 */ /* 0x000fe200078030ff */
[----:B------:R-:W-:Y:S02]  /*f520*/  FMUL.FTZ R181, R16, c[0x0][0x2ec] ;  /* 0x0000bb0010b57a20 */ /* 0x000fe40000410000 */
[----:B------:R-:W-:Y:S01]  /*f530*/  FMUL.FTZ R182, R17, c[0x0][0x2ec] ;  /* 0x0000bb0011b67a20 */ /* 0x000fe20000410000 */
[----:B------:R-:W-:Y:S01]  /*f540*/  LEA.HI.X.SX32 R9, R189, R37, 0x6, P0 ;  /* 0x00000025bd097211 */ /* 0x000fe200000f36ff */
[----:B------:R-:W-:Y:S01]  /*f550*/  FMUL.FTZ R17, R18, c[0x0][0x2ec] ;  /* 0x0000bb0012117a20 */ /* 0x000fe20000410000 */
[----:B------:R1:W5:Y:S01]  /*f560*/  LDL.LU.64 R36, [R1+0x18] ;  /* 0x0000180001247983 */ /* 0x0003620000300a00 */
[----:B------:R-:W1:Y:S01]  /*f570*/  MUFU.TANH R174, R174 ;  /* 0x000000ae00ae7308 */ /* 0x000e620000002400 */
[----:B------:R-:W-:Y:S01]  /*f580*/  FMUL.FTZ R18, R19, c[0x0][0x2ec] ;  /* 0x0000bb0013127a20 */ /* 0x000fe20000410000 */
[C---:B----4-:R-:W-:Y:S03]  /*f590*/  HMMA.16816.F32 R28, R184.reuse, R164, R28 ;  /* 0x000000a4b81c723c */ /* 0x050fe6000000181c */
[----:B------:R-:W-:Y:S02]  /*f5a0*/  FMUL.FTZ R183, R20, c[0x0][0x2ec] ;  /* 0x0000bb0014b77a20 */ /* 0x000fe40000410000 */
[----:B------:R-:W-:Y:S02]  /*f5b0*/  FMUL.FTZ R191, R21, c[0x0][0x2ec] ;  /* 0x0000bb0015bf7a20 */ /* 0x000fe40000410000 */
[----:B------:R-:W-:Y:S01]  /*f5c0*/  FMUL.FTZ R21, R22, c[0x0][0x2ec] ;  /* 0x0000bb0016157a20 */ /* 0x000fe20000410000 */
[----:B------:R-:W4:Y:S01]  /*f5d0*/  MUFU.TANH R173, R173 ;  /* 0x000000ad00ad7308 */ /* 0x000f220000002400 */
[----:B------:R-:W-:Y:S03]  /*f5e0*/  HMMA.16816.F32 R32, R184, R166, R32 ;  /* 0x000000a6b820723c */ /* 0x000fe60000001820 */
[----:B------:R-:W-:Y:S02]  /*f5f0*/  FMUL.FTZ R19, R23, c[0x0][0x2ec] ;  /* 0x0000bb0017137a20 */ /* 0x000fe40000410000 */
[----:B------:R-:W-:Y:S02]  /*f600*/  FMUL.FTZ R193, R24, c[0x0][0x2ec] ;  /* 0x0000bb0018c17a20 */ /* 0x000fe40000410000 */
[----:B------:R-:W-:Y:S02]  /*f610*/  FMUL.FTZ R25, R25, c[0x0][0x2ec] ;  /* 0x0000bb0019197a20 */ /* 0x000fe40000410000 */
[----:B------:R-:W1:Y:S03]  /*f620*/  MUFU.TANH R195, R195 ;  /* 0x000000c300c37308 */ /* 0x000e660000002400 */
[----:B------:R-:W-:Y:S02]  /*f630*/  FMUL.FTZ R22, R26, c[0x0][0x2ec] ;  /* 0x0000bb001a167a20 */ /* 0x000fe40000410000 */
[----:B------:R-:W-:Y:S02]  /*f640*/  FMUL.FTZ R23, R27, c[0x0][0x2ec] ;  /* 0x0000bb001b177a20 */ /* 0x000fe40000410000 */
[----:B------:R-:W-:Y:S02]  /*f650*/  FMUL.FTZ R190, R29, c[0x0][0x2ec] ;  /* 0x0000bb001dbe7a20 */ /* 0x000fe40000410000 */
[----:B------:R-:W-:Y:S01]  /*f660*/  FMUL.FTZ R26, R28, c[0x0][0x2ec] ;  /* 0x0000bb001c1a7a20 */ /* 0x000fe20000410000 */
[----:B------:R-:W1:Y:S01]  /*f670*/  MUFU.TANH R179, R179 ;  /* 0x000000b300b37308 */ /* 0x000e620000002400 */
[----:B------:R-:W-:Y:S02]  /*f680*/  FMUL.FTZ R27, R30, c[0x0][0x2ec] ;  /* 0x0000bb001e1b7a20 */ /* 0x000fe40000410000 */
[----:B------:R-:W-:Y:S02]  /*f690*/  FMUL.FTZ R29, R31, c[0x0][0x2ec] ;  /* 0x0000bb001f1d7a20 */ /* 0x000fe40000410000 */
[----:B------:R-:W-:Y:S02]  /*f6a0*/  FMUL.FTZ R33, R33, c[0x0][0x2ec] ;  /* 0x0000bb0021217a20 */ /* 0x000fe40000410000 */
[----:B------:R-:W-:Y:S02]  /*f6b0*/  FMUL.FTZ R31, R34, c[0x0][0x2ec] ;  /* 0x0000bb00221f7a20 */ /* 0x000fe40000410000 */
[----:B------:R-:W-:Y:S01]  /*f6c0*/  FMUL.FTZ R30, R35, c[0x0][0x2ec] ;  /* 0x0000bb00231e7a20 */ /* 0x000fe20000410000 */
[----:B------:R1:W1:Y:S01]  /*f6d0*/  MUFU.TANH R6, R190 ;  /* 0x000000be00067308 */ /* 0x0002620000002400 */
[----:B------:R-:W-:Y:S02]  /*f6e0*/  FMUL.FTZ R7, R32, c[0x0][0x2ec] ;  /* 0x0000bb0020077a20 */ /* 0x000fe40000410000 */
[----:B------:R-:W-:Y:S02]  /*f6f0*/  IMAD R5, R171, c[0x0][0x198], RZ ;  /* 0x00006600ab057a24 */ /* 0x000fe400078e02ff */
[----:B------:R-:W-:Y:S02]  /*f700*/  IMAD R189, R11, c[0x0][0x198], RZ ;  /* 0x000066000bbd7a24 */ /* 0x000fe400078e02ff */
[C---:B------:R-:W-:Y:S02]  /*f710*/  IMAD R5, R170.reuse, c[0x0][0x19c], R5 ;  /* 0x00006700aa057a24 */ /* 0x040fe400078e0205 */
[----:B------:R-:W-:Y:S01]  /*f720*/  IMAD.WIDE.U32 R170, R170, c[0x0][0x198], RZ ;  /* 0x00006600aaaa7a25 */ /* 0x000fe200078e00ff */
[----:B------:R-:W2:Y:S03]  /*f730*/  MUFU.TANH R178, R178 ;  /* 0x000000b200b27308 */ /* 0x000ea60000002400 */
[----:B------:R-:W-:Y:S01]  /*f740*/  IMAD R35, R9, c[0x0][0x198], RZ ;  /* 0x0000660009237a24 */ /* 0x000fe200078e02ff */
[----:B------:R-:W-:Y:S01]  /*f750*/  LEA R12, P1, R170, R243, 0x1 ;  /* 0x000000f3aa0c7211 */ /* 0x000fe200078208ff */
[C---:B------:R-:W-:Y:S02]  /*f760*/  IMAD R189, R10.reuse, c[0x0][0x19c], R189 ;  /* 0x000067000abd7a24 */ /* 0x040fe400078e02bd */
[----:B------:R-:W-:Y:S03]  /*f770*/  IMAD.WIDE.U32 R10, R10, c[0x0][0x198], RZ ;  /* 0x000066000a0a7a25 */ /* 0x000fe600078e00ff */
[----:B------:R-:W2:Y:S01]  /*f780*/  MUFU.TANH R177, R177 ;  /* 0x000000b100b17308 */ /* 0x000ea20000002400 */
[C---:B------:R-:W-:Y:S01]  /*f790*/  IMAD R35, R8.reuse, c[0x0][0x19c], R35 ;  /* 0x0000670008237a24 */ /* 0x040fe200078e0223 */
[----:B------:R-:W-:Y:S01]  /*f7a0*/  IADD3 R189, R11, R189, RZ ;  /* 0x000000bd0bbd7210 */ /* 0x000fe20007ffe0ff */
[----:B------:R-:W-:Y:S02]  /*f7b0*/  IMAD.IADD R5, R171, 0x1, R5 ;  /* 0x00000001ab057824 */ /* 0x000fe400078e0205 */
[----:B-1----:R-:W-:Y:S02]  /*f7c0*/  IMAD R190, R15, c[0x0][0x198], RZ ;  /* 0x000066000fbe7a24 */ /* 0x002fe400078e02ff */
[----:B------:R-:W-:Y:S01]  /*f7d0*/  IMAD.WIDE.U32 R8, R8, c[0x0][0x198], RZ ;  /* 0x0000660008087a25 */ /* 0x000fe200078e00ff */
[-C--:B------:R-:W-:Y:S02]  /*f7e0*/  LEA.HI.X R13, R170, R242.reuse, R5, 0x1, P1 ;  /* 0x000000f2aa0d7211 */ /* 0x080fe400008f0c05 */
[----:B------:R-:W1:Y:S01]  /*f7f0*/  MUFU.TANH R175, R175 ;  /* 0x000000af00af7308 */ /* 0x000e620000002400 */
[----:B------:R-:W-:Y:S01]  /*f800*/  IMAD R190, R14, c[0x0][0x19c], R190 ;  /* 0x000067000ebe7a24 */ /* 0x000fe200078e02be */
[----:B------:R-:W-:Y:S01]  /*f810*/  LEA R170, P6, R10, R243, 0x1 ;  /* 0x000000f30aaa7211 */ /* 0x000fe200078c08ff */
[----:B------:R-:W-:Y:S01]  /*f820*/  IMAD.WIDE.U32 R14, R14, c[0x0][0x198], RZ ;  /* 0x000066000e0e7a25 */ /* 0x000fe200078e00ff */
[----:B------:R-:W-:Y:S02]  /*f830*/  IADD3 R35, R9, R35, RZ ;  /* 0x0000002309237210 */ /* 0x000fe40007ffe0ff */
[----:B------:R-:W-:Y:S02]  /*f840*/  LEA.HI.X R171, R10, R242, R189, 0x1, P6 ;  /* 0x000000f20aab7211 */ /* 0x000fe400030f0cbd */
[CC--:B------:R-:W-:Y:S02]  /*f850*/  LEA R186, P0, R14.reuse, R243.reuse, 0x1 ;  /* 0x000000f30eba7211 */ /* 0x0c0fe400078008ff */
[----:B------:R-:W1:Y:S01]  /*f860*/  MUFU.TANH R181, R181 ;  /* 0x000000b500b57308 */ /* 0x000e620000002400 */
[----:B------:R-:W-:Y:S04]  /*f870*/  IADD3 R190, R15, R190, RZ ;  /* 0x000000be0fbe7210 */ /* 0x000fe80007ffe0ff */
[-C--:B------:R-:W-:Y:S02]  /*f880*/  LEA.HI.X R187, R14, R242.reuse, R190, 0x1, P0 ;  /* 0x000000f20ebb7211 */ /* 0x080fe400000f0cbe */
[----:B------:R-:W-:Y:S02]  /*f890*/  PLOP3.LUT P0, PT, PT, PT, UP0, 0x80, 0x0 ;  /* 0x000000000000781c */ /* 0x000fe40003f0f008 */
[C---:B------:R-:W-:Y:S01]  /*f8a0*/  LEA R14, P1, R8.reuse, R243, 0x1 ;  /* 0x000000f3080e7211 */ /* 0x040fe200078208ff */
[----:B------:R-:W1:Y:S03]  /*f8b0*/  MUFU.TANH R182, R182 ;  /* 0x000000b600b67308 */ /* 0x000e660000002400 */
[----:B------:R-:W-:Y:S07]  /*f8c0*/  LEA.HI.X R15, R8, R242, R35, 0x1, P1 ;  /* 0x000000f2080f7211 */ /* 0x000fee00008f0c23 */
        /* <DEDUP_REMOVED lines=17> */
[----:B-12345:R-:W-:-:S05]  /*f9e0*/  @P0 BRA `(.L_x_1289) ;  /* 0xffffdc5000000947 */ /* 0x03efca000383ffff */
.L_x_1288:
[----:B------:R-:W-:Y:S01]  /*f9f0*/  MOV R24, UR6 ;  /* 0x0000000600187c02 */ /* 0x000fe20008000f00 */
[----:B------:R-:W-:Y:S02]  /*fa00*/  UISETP.GT.AND UP0, UPT, UR6, UR11, UPT ;  /* 0x0000000b0600728c */ /* 0x000fe4000bf04270 */
[----:B------:R-:W-:Y:S01]  /*fa10*/  UIADD3 UR10, UR10, 0x1, URZ ;  /* 0x000000010a0a7890 */ /* 0x000fe2000fffe03f */
[----:B------:R-:W-:Y:S01]  /*fa20*/  LEA R24, R24, R237, 0x6 ;  /* 0x000000ed18187211 */ /* 0x000fe200078e30ff */
[----:B------:R-:W-:Y:S03]  /*fa30*/  UMOV UR29, UR6 ;  /* 0x00000006001d7c82 */ /* 0x000fe60008000000 */
[----:B-1----:R-:W-:Y:S01]  /*fa40*/  IADD3 R12, R24, 0x1, RZ ;  /* 0x00000001180c7810 */ /* 0x002fe20007ffe0ff */
[----:B------:R-:W-:Y:S01]  /*fa50*/  IMAD.IADD R4, R236, 0x1, -R24 ;  /* 0x00000001ec047824 */ /* 0x000fe200078e0a18 */
[C---:B------:R-:W-:Y:S02]  /*fa60*/  IADD3 R167, R24.reuse, 0x8, RZ ;  /* 0x0000000818a77810 */ /* 0x040fe40007ffe0ff */
[C---:B------:R-:W-:Y:S02]  /*fa70*/  IADD3 R165, R24.reuse, 0x9, RZ ;  /* 0x0000000918a57810 */ /* 0x040fe40007ffe0ff */
[----:B------:R-:W-:Y:S02]  /*fa80*/  IABS R14, R4 ;  /* 0x00000004000e7213 */ /* 0x000fe40000000000 */
[C---:B------:R-:W-:Y:S02]  /*fa90*/  IADD3 R4, R233.reuse, -R24, RZ ;  /* 0x80000018e9047210 */ /* 0x040fe40007ffe0ff */
[----:B------:R-:W-:Y:S02]  /*faa0*/  IADD3 R35, R24, 0x10, RZ ;  /* 0x0000001018237810 */ /* 0x000fe40007ffe0ff */
[----:B------:R-:W-:Y:S01]  /*fab0*/  IABS R185, R4 ;  /* 0x0000000400b97213 */ /* 0x000fe20000000000 */
[----:B------:R-:W-:Y:S01]  /*fac0*/  I2F R14, R14 ;  /* 0x0000000e000e7306 */ /* 0x000fe20000201400 */
[----:B------:R-:W-:Y:S02]  /*fad0*/  IADD3 R4, R236, -R12, RZ ;  /* 0x8000000cec047210 */ /* 0x000fe40007ffe0ff */
[----:B------:R-:W-:Y:S02]  /*fae0*/  IADD3 R11, R24, 0x11, RZ ;  /* 0x00000011180b7810 */ /* 0x000fe40007ffe0ff */
[----:B------:R-:W-:Y:S01]  /*faf0*/  IABS R171, R4 ;  /* 0x0000000400ab7213 */ /* 0x000fe20000000000 */
[----:B------:R-:W-:Y:S01]  /*fb00*/  IMAD.IADD R4, R236, 0x1, -R167 ;  /* 0x00000001ec047824 */ /* 0x000fe200078e0aa7 */
[C---:B------:R-:W-:Y:S02]  /*fb10*/  IADD3 R32, R24.reuse, 0x18, RZ ;  /* 0x0000001818207810 */ /* 0x040fe40007ffe0ff */
[----:B------:R-:W-:Y:S01]  /*fb20*/  IADD3 R20, R24, 0x19, RZ ;  /* 0x0000001918147810 */ /* 0x000fe20007ffe0ff */
[----:B------:R-:W-:Y:S01]  /*fb30*/  I2F R185, R185 ;  /* 0x000000b900b97306 */ /* 0x000fe20000201400 */
[----:B------:R-:W-:Y:S02]  /*fb40*/  IABS R5, R4 ;  /* 0x0000000400057213 */ /* 0x000fe40000000000 */
[----:B------:R-:W-:Y:S02]  /*fb50*/  IADD3 R4, R236, -R165, RZ ;  /* 0x800000a5ec047210 */ /* 0x000fe40007ffe0ff */
[----:B------:R-:W-:Y:S02]  /*fb60*/  IADD3 R8, R24, 0x20, RZ ;  /* 0x0000002018087810 */ /* 0x000fe40007ffe0ff */
[----:B------:R-:W-:Y:S02]  /*fb70*/  IABS R169, R4 ;  /* 0x0000000400a97213 */ /* 0x000fe40000000000 */
[----:B------:R-:W-:Y:S01]  /*fb80*/  IADD3 R4, R236, -R35, RZ ;  /* 0x80000023ec047210 */ /* 0x000fe20007ffe0ff */
[----:B------:R-:W-:Y:S01]  /*fb90*/  I2F R5, R5 ;  /* 0x0000000500057306 */ /* 0x000fe20000201400 */
[----:B------:R-:W-:Y:S02]  /*fba0*/  ISETP.GE.AND P0, PT, R12, R235, PT ;  /* 0x000000eb0c00720c */ /* 0x000fe40003f06270 */
[----:B------:R-:W-:Y:S01]  /*fbb0*/  IABS R10, R4 ;  /* 0x00000004000a7213 */ /* 0x000fe20000000000 */
[----:B------:R-:W-:Y:S01]  /*fbc0*/  IMAD.IADD R4, R236, 0x1, -R11 ;  /* 0x00000001ec047824 */ /* 0x000fe200078e0a0b */
[C---:B------:R-:W-:Y:S02]  /*fbd0*/  ISETP.GE.AND P6, PT, R12.reuse, R232, PT ;  /* 0x000000e80c00720c */ /* 0x040fe40003fc6270 */
[----:B------:R-:W-:Y:S02]  /*fbe0*/  ISETP.GE.OR P0, PT, R12, R234, !P0 ;  /* 0x000000ea0c00720c */ /* 0x000fe40004706670 */
[----:B------:R-:W-:Y:S01]  /*fbf0*/  IABS R15, R4 ;  /* 0x00000004000f7213 */ /* 0x000fe20000000000 */
[----:B------:R-:W-:Y:S01]  /*fc00*/  I2F R10, R10 ;  /* 0x0000000a000a7306 */ /* 0x000fe20000201400 */
[----:B------:R-:W-:Y:S02]  /*fc10*/  IADD3 R4, R236, -R32, RZ ;  /* 0x80000020ec047210 */ /* 0x000fe40007ffe0ff */
[----:B------:R-:W-:Y:S02]  /*fc20*/  ISETP.GE.OR P6, PT, R12, R227, !P6 ;  /* 0x000000e30c00720c */ /* 0x000fe400077c6670 */
[----:B------:R-:W-:Y:S02]  /*fc30*/  IABS R184, R4 ;  /* 0x0000000400b87213 */ /* 0x000fe40000000000 */
[C---:B------:R-:W-:Y:S02]  /*fc40*/  IADD3 R4, R233.reuse, -R12, RZ ;  /* 0x8000000ce9047210 */ /* 0x040fe40007ffe0ff */
[C---:B------:R-:W-:Y:S01]  /*fc50*/  IADD3 R12, R233.reuse, -R35, RZ ;  /* 0x80000023e90c7210 */ /* 0x040fe20007ffe0ff */
[----:B------:R-:W-:Y:S01]  /*fc60*/  I2F R171, R171 ;  /* 0x000000ab00ab7306 */ /* 0x000fe20000201400 */
[----:B------:R-:W-:Y:S01]  /*fc70*/  IABS R7, R4 ;  /* 0x0000000400077213 */ /* 0x000fe20000000000 */
[----:B------:R-:W-:Y:S01]  /*fc80*/  IMAD.IADD R4, R236, 0x1, -R20 ;  /* 0x00000001ec047824 */ /* 0x000fe200078e0a14 */
[----:B------:R-:W-:Y:S02]  /*fc90*/  IABS R12, R12 ;  /* 0x0000000c000c7213 */ /* 0x000fe40000000000 */
[C---:B------:R-:W-:Y:S02]  /*fca0*/  ISETP.GE.AND P1, PT, R24.reuse, R235, PT ;  /* 0x000000eb1800720c */ /* 0x040fe40003f26270 */
[----:B------:R-:W-:Y:S02]  /*fcb0*/  IABS R13, R4 ;  /* 0x00000004000d7213 */ /* 0x000fe40000000000 */
[C---:B------:R-:W-:Y:S01]  /*fcc0*/  IADD3 R4, R233.reuse, -R167, RZ ;  /* 0x800000a7e9047210 */ /* 0x040fe20007ffe0ff */
[----:B------:R-:W-:Y:S01]  /*fcd0*/  I2F R170, R12 ;  /* 0x0000000c00aa7306 */ /* 0x000fe20000201400 */
[----:B------:R-:W-:Y:S02]  /*fce0*/  ISETP.GE.OR P1, PT, R24, R234, !P1 ;  /* 0x000000ea1800720c */ /* 0x000fe40004f26670 */
[----:B------:R-:W-:Y:S02]  /*fcf0*/  IABS R180, R4 ;  /* 0x0000000400b47213 */ /* 0x000fe40000000000 */
[----:B------:R-:W-:Y:S02]  /*fd00*/  IADD3 R4, R236, -R8, RZ ;  /* 0x80000008ec047210 */ /* 0x000fe40007ffe0ff */
[C---:B------:R-:W-:Y:S02]  /*fd10*/  IADD3 R16, R24.reuse, 0x29, RZ ;  /* 0x0000002918107810 */ /* 0x040fe40007ffe0ff */
[----:B------:R-:W-:Y:S01]  /*fd20*/  IABS R28, R4 ;  /* 0x00000004001c7213 */ /* 0x000fe20000000000 */
[C---:B------:R-:W-:Y:S01]  /*fd30*/  IMAD.IADD R4, R233.reuse, 0x1, -R165 ;  /* 0x00000001e9047824 */ /* 0x040fe200078e0aa5 */
[----:B------:R-:W-:Y:S01]  /*fd40*/  I2F R169, R169 ;  /* 0x000000a900a97306 */ /* 0x000fe20000201400 */
[----:B------:R-:W-:Y:S03]  /*fd50*/  IADD3 R168, R233, -R11, RZ ;  /* 0x8000000be9a87210 */ /* 0x000fe60007ffe0ff */
[----:B------:R-:W-:Y:S02]  /*fd60*/  IABS R164, R4 ;  /* 0x0000000400a47213 */ /* 0x000fe40000000000 */
[----:B------:R-:W-:Y:S02]  /*fd70*/  IADD3 R4, R24, 0x21, RZ ;  /* 0x0000002118047810 */ /* 0x000fe40007ffe0ff */
[----:B------:R-:W-:Y:S02]  /*fd80*/  IABS R168, R168 ;  /* 0x000000a800a87213 */ /* 0x000fe40000000000 */
[----:B------:R-:W-:Y:S01]  /*fd90*/  IADD3 R9, R236, -R4, RZ ;  /* 0x80000004ec097210 */ /* 0x000fe20007ffe0ff */
[----:B------:R-:W-:Y:S03]  /*fda0*/  I2F R15, R15 ;  /* 0x0000000f000f7306 */ /* 0x000fe60000201400 */
[----:B------:R-:W-:Y:S07]  /*fdb0*/  IABS R9, R9 ;  /* 0x0000000900097213 */ /* 0x000fee0000000000 */
[----:B------:R-:W-:Y:S10]  /*fdc0*/  I2F R166, R9 ;  /* 0x0000000900a67306 */ /* 0x000ff40000201400 */
[----:B------:R-:W-:Y:S10]  /*fdd0*/  I2F R7, R7 ;  /* 0x0000000700077306 */ /* 0x000ff40000201400 */
[----:B------:R-:W-:Y:S10]  /*fde0*/  I2F R13, R13 ;  /* 0x0000000d000d7306 */ /* 0x000ff40000201400 */
[----:B------:R-:W-:Y:S10]  /*fdf0*/  I2F R184, R184 ;  /* 0x000000b800b87306 */ /* 0x000ff40000201400 */
[----:B------:R-:W-:Y:S10]  /*fe00*/  I2F R28, R28 ;  /* 0x0000001c001c7306 */ /* 0x000ff40000201400 */
[----:B------:R-:W-:Y:S10]  /*fe10*/  I2F R164, R164 ;  /* 0x000000a400a47306 */ /* 0x000ff40000201400 */
[----:B------:R-:W-:Y:S10]  /*fe20*/  I2F R180, R180 ;  /* 0x000000b400b47306 */ /* 0x000ff40000201400 */
[----:B------:R-:W1:Y:S02]  /*fe30*/  I2F R168, R168 ;  /* 0x000000a800a87306 */ /* 0x000e640000201400 */
[----:B-1----:R-:W-:Y:S02]  /*fe40*/  FFMA.FTZ R175, R168, -UR18, R175 ;  /* 0x80000012a8af7c23 */ /* 0x002fe400080100af */
[----:B------:R-:W-:Y:S02]  /*fe50*/  FFMA.FTZ R3, R14, -UR18, R3 ;  /* 0x800000120e037c23 */ /* 0x000fe40008010003 */
[----:B------:R-:W-:Y:S02]  /*fe60*/  FFMA.FTZ R252, R185, -UR18, R252 ;  /* 0x80000012b9fc7c23 */ /* 0x000fe400080100fc */
[----:B------:R-:W-:Y:S01]  /*fe70*/  FFMA.FTZ R194, R5, -UR18, R194 ;  /* 0x8000001205c27c23 */ /* 0x000fe200080100c2 */
[----:B------:R-:W-:Y:S01]  /*fe80*/  FSEL R9, R3, -INF , !P1 ;  /* 0xff80000003097808 */ /* 0x000fe20004800000 */
[----:B------:R-:W-:Y:S01]  /*fe90*/  FFMA.FTZ R179, R10, -UR18, R179 ;  /* 0x800000120ab37c23 */ /* 0x000fe200080100b3 */
[C---:B------:R-:W-:Y:S01]  /*fea0*/  IADD3 R3, R24.reuse, 0x28, RZ ;  /* 0x0000002818037810 */ /* 0x040fe20007ffe0ff */
[----:B------:R-:W-:Y:S01]  /*feb0*/  FFMA.FTZ R248, R171, -UR18, R248 ;  /* 0x80000012abf87c23 */ /* 0x000fe200080100f8 */
[----:B------:R-:W-:Y:S01]  /*fec0*/  ISETP.GE.AND P1, PT, R24, R232, PT ;  /* 0x000000e81800720c */ /* 0x000fe20003f26270 */
[----:B------:R-:W-:Y:S01]  /*fed0*/  FFMA.FTZ R174, R169, -UR18, R174 ;  /* 0x80000012a9ae7c23 */ /* 0x000fe200080100ae */
[C---:B------:R-:W-:Y:S01]  /*fee0*/  IADD3 R169, R236.reuse, -R16, RZ ;  /* 0x80000010eca97210 */ /* 0x040fe20007ffe0ff */
[----:B------:R-:W-:Y:S01]  /*fef0*/  IMAD.IADD R14, R236, 0x1, -R3 ;  /* 0x00000001ec0e7824 */ /* 0x000fe200078e0a03 */
[C---:B------:R-:W-:Y:S01]  /*ff00*/  ISETP.GE.OR P1, PT, R24.reuse, R227, !P1 ;  /* 0x000000e31800720c */ /* 0x040fe20004f26670 */
[----:B------:R-:W-:Y:S01]  /*ff10*/  FFMA.FTZ R178, R15, -UR18, R178 ;  /* 0x800000120fb27c23 */ /* 0x000fe200080100b2 */
[----:B------:R-:W-:Y:S01]  /*ff20*/  IADD3 R15, R24, 0x30, RZ ;  /* 0x00000030180f7810 */ /* 0x000fe20007ffe0ff */
[----:B------:R-:W-:Y:S01]  /*ff30*/  FFMA.FTZ R244, R7, -UR18, R244 ;  /* 0x8000001207f47c23 */ /* 0x000fe200080100f4 */
[----:B------:R-:W-:Y:S01]  /*ff40*/  IABS R12, R14 ;  /* 0x0000000e000c7213 */ /* 0x000fe20000000000 */
[----:B------:R-:W-:Y:S01]  /*ff50*/  FFMA.FTZ R182, R13, -UR18, R182 ;  /* 0x800000120db67c23 */ /* 0x000fe200080100b6 */
[----:B------:R-:W-:Y:S01]  /*ff60*/  FSEL R5, R252, -INF , !P1 ;  /* 0xff800000fc057808 */ /* 0x000fe20004800000 */
[----:B------:R-:W-:Y:S01]  /*ff70*/  FFMA.FTZ R181, R184, -UR18, R181 ;  /* 0x80000012b8b57c23 */ /* 0x000fe200080100b5 */
[----:B------:R-:W1:Y:S01]  /*ff80*/  I2F R176, R12 ;  /* 0x0000000c00b07306 */ /* 0x000e620000201400 */
[CC--:B------:R-:W-:Y:S01]  /*ff90*/  ISETP.GE.AND P1, PT, R167.reuse, R235.reuse, PT ;  /* 0x000000eba700720c */ /* 0x0c0fe20003f26270 */
[----:B------:R-:W-:Y:S01]  /*ffa0*/  FFMA.FTZ R183, R28, -UR18, R183 ;  /* 0x800000121cb77c23 */ /* 0x000fe200080100b7 */
[----:B------:R-:W-:Y:S01]  /*ffb0*/  FSEL R14, R248, -INF , !P0 ;  /* 0xff800000f80e7808 */ /* 0x000fe20004000000 */
[----:B------:R-:W-:Y:S01]  /*ffc0*/  FFMA.FTZ R195, R164, -UR18, R195 ;  /* 0x80000012a4c37c23 */ /* 0x000fe200080100c3 */
[-C--:B------:R-:W-:Y:S01]  /*ffd0*/  ISETP.GE.OR P1, PT, R167, R234.reuse, !P1 ;  /* 0x000000eaa700720c */ /* 0x080fe20004f26670 */
[----:B------:R-:W-:Y:S01]  /*ffe0*/  FFMA.FTZ R173, R180, -UR18, R173 ;  /* 0x80000012b4ad7c23 */ /* 0x000fe200080100ad */
[C---:B------:R-:W-:Y:S01]  /*fff0*/  ISETP.GE.AND P0, PT, R165.reuse, R235, PT ;  /* 0x000000eba500720c */ /* 0x040fe20003f06270 */
[----:B------:R-:W-:Y:S01]  /*10000*/  FFMA.FTZ R191, R166, -UR18, R191 ;  /* 0x80000012a6bf7c23 */ /* 0x000fe200080100bf */
[----:B------:R-:W-:Y:S01]  /*10010*/  IADD3 R7, R236, -R15, RZ ;  /* 0x8000000fec077210 */ /* 0x000fe20007ffe0ff */
[----:B------:R-:W-:Y:S01]  /*10020*/  FFMA.FTZ R177, R170, -UR18, R177 ;  /* 0x80000012aab17c23 */ /* 0x000fe200080100b1 */
[----:B------:R-:W-:Y:S02]  /*10030*/  ISETP.GE.OR P0, PT, R165, R234, !P0 ;  /* 0x000000eaa500720c */ /* 0x000fe40004706670 */
[----:B------:R-:W-:Y:S02]  /*10040*/  IABS R169, R169 ;  /* 0x000000a900a97213 */ /* 0x000fe40000000000 */
[----:B------:R-:W-:Y:S02]  /*10050*/  FSEL R10, R174, -INF , !P0 ;  /* 0xff800000ae0a7808 */ /* 0x000fe40004000000 */
[----:B------:R-:W-:Y:S01]  /*10060*/  ISETP.GE.AND P0, PT, R11, R235, PT ;  /* 0x000000eb0b00720c */ /* 0x000fe20003f06270 */
[----:B------:R-:W2:Y:S01]  /*10070*/  I2F R172, R169 ;  /* 0x000000a900ac7306 */ /* 0x000ea20000201400 */
[----:B------:R-:W-:Y:S02]  /*10080*/  IADD3 R13, R233, -R20, RZ ;  /* 0x80000014e90d7210 */ /* 0x000fe40007ffe0ff */
[-C--:B------:R-:W-:Y:S02]  /*10090*/  ISETP.GE.OR P0, PT, R11, R234.reuse, !P0 ;  /* 0x000000ea0b00720c */ /* 0x080fe40004706670 */
[----:B------:R-:W-:Y:S01]  /*100a0*/  IABS R13, R13 ;  /* 0x0000000d000d7213 */ /* 0x000fe20000000000 */
[----:B-1----:R-:W-:Y:S01]  /*100b0*/  FFMA.FTZ R193, R176, -UR18, R193 ;  /* 0x80000012b0c17c23 */ /* 0x002fe200080100c1 */
[----:B------:R-:W-:Y:S02]  /*100c0*/  FSEL R12, R194, -INF , !P1 ;  /* 0xff800000c20c7808 */ /* 0x000fe40004800000 */
[CC--:B------:R-:W-:Y:S01]  /*100d0*/  ISETP.GE.AND P1, PT, R35.reuse, R235.reuse, PT ;  /* 0x000000eb2300720c */ /* 0x0c0fe20003f26270 */
[----:B------:R-:W-:Y:S01]  /*100e0*/  IMAD.MOV.U32 R171, RZ, RZ, R13 ;  /* 0x000000ffffab7224 */ /* 0x000fe200078e000d */
[----:B------:R-:W-:Y:S02]  /*100f0*/  FSEL R188, R178, -INF , !P0 ;  /* 0xff800000b2bc7808 */ /* 0x000fe40004000000 */
[----:B------:R-:W-:Y:S02]  /*10100*/  ISETP.GE.OR P1, PT, R35, R234, !P1 ;  /* 0x000000ea2300720c */ /* 0x000fe40004f26670 */
[C---:B------:R-:W-:Y:S02]  /*10110*/  ISETP.GE.AND P0, PT, R32.reuse, R235, PT ;  /* 0x000000eb2000720c */ /* 0x040fe40003f06270 */
[----:B------:R-:W-:Y:S02]  /*10120*/  FSEL R187, R179, -INF , !P1 ;  /* 0xff800000b3bb7808 */ /* 0x000fe40004800000 */
[C---:B------:R-:W-:Y:S02]  /*10130*/  ISETP.GE.AND P1, PT, R167.reuse, R232, PT ;  /* 0x000000e8a700720c */ /* 0x040fe40003f26270 */
[----:B------:R-:W-:Y:S02]  /*10140*/  ISETP.GE.OR P0, PT, R32, R234, !P0 ;  /* 0x000000ea2000720c */ /* 0x000fe40004706670 */
[----:B------:R-:W-:Y:S01]  /*10150*/  ISETP.GE.OR P1, PT, R167, R227, !P1 ;  /* 0x000000e3a700720c */ /* 0x000fe20004f26670 */
[----:B------:R-:W-:Y:S01]  /*10160*/  IMAD.IADD R167, R233, 0x1, -R32 ;  /* 0x00000001e9a77824 */ /* 0x000fe200078e0a20 */
[----:B------:R-:W-:Y:S01]  /*10170*/  FSEL R189, R181, -INF , !P0 ;  /* 0xff800000b5bd7808 */ /* 0x000fe20004000000 */
[----:B--2---:R-:W-:Y:S01]  /*10180*/  FFMA.FTZ R25, R172, -UR18, R25 ;  /* 0x80000012ac197c23 */ /* 0x004fe20008010019 */
[CC--:B------:R-:W-:Y:S02]  /*10190*/  ISETP.GE.AND P0, PT, R165.reuse, R232.reuse, PT ;  /* 0x000000e8a500720c */ /* 0x0c0fe40003f06270 */
[----:B------:R-:W-:Y:S02]  /*101a0*/  IABS R167, R167 ;  /* 0x000000a700a77213 */ /* 0x000fe40000000000 */
[-C--:B------:R-:W-:Y:S02]  /*101b0*/  ISETP.GE.OR P0, PT, R165, R227.reuse, !P0 ;  /* 0x000000e3a500720c */ /* 0x080fe40004706670 */
[----:B------:R1:W2:Y:S01]  /*101c0*/  I2F R174, R167 ;  /* 0x000000a700ae7306 */ /* 0x0002a20000201400 */
[----:B------:R-:W-:Y:S02]  /*101d0*/  FSEL R13, R173, -INF , !P1 ;  /* 0xff800000ad0d7808 */ /* 0x000fe40004800000 */
[C---:B------:R-:W-:Y:S02]  /*101e0*/  ISETP.GE.AND P1, PT, R35.reuse, R232, PT ;  /* 0x000000e82300720c */ /* 0x040fe40003f26270 */
[----:B------:R-:W-:Y:S02]  /*101f0*/  IADD3 R28, R24, 0x31, RZ ;  /* 0x00000031181c7810 */ /* 0x000fe40007ffe0ff */
[----:B------:R-:W-:Y:S02]  /*10200*/  ISETP.GE.OR P1, PT, R35, R227, !P1 ;  /* 0x000000e32300720c */ /* 0x000fe40004f26670 */
[----:B------:R-:W-:Y:S02]  /*10210*/  IADD3 R169, R236, -R28, RZ ;  /* 0x8000001ceca97210 */ /* 0x000fe40007ffe0ff */
[----:B------:R-:W-:Y:S02]  /*10220*/  IADD3 R35, R233, -R8, RZ ;  /* 0x80000008e9237210 */ /* 0x000fe40007ffe0ff */
[----:B------:R-:W-:Y:S02]  /*10230*/  IABS R169, R169 ;  /* 0x000000a900a97213 */ /* 0x000fe40000000000 */
[----:B------:R-:W-:Y:S02]  /*10240*/  IABS R164, R35 ;  /* 0x0000002300a47213 */ /* 0x000fe40000000000 */
[C---:B------:R-:W-:Y:S02]  /*10250*/  IADD3 R35, R24.reuse, 0x38, RZ ;  /* 0x0000003818237810 */ /* 0x040fe40007ffe0ff */
[----:B------:R-:W3:Y:S01]  /*10260*/  I2F R169, R169 ;  /* 0x000000a900a97306 */ /* 0x000ee20000201400 */
[----:B------:R-:W-:Y:S02]  /*10270*/  IADD3 R24, R24, 0x39, RZ ;  /* 0x0000003918187810 */ /* 0x000fe40007ffe0ff */
[----:B------:R-:W-:Y:S01]  /*10280*/  IMAD.IADD R166, R236, 0x1, -R35 ;  /* 0x00000001eca67824 */ /* 0x000fe200078e0a23 */
[----:B-1----:R-:W-:Y:S01]  /*10290*/  IABS R167, R7 ;  /* 0x0000000700a77213 */ /* 0x002fe20000000000 */
[----:B--2---:R-:W-:Y:S01]  /*102a0*/  FFMA.FTZ R17, R174, -UR18, R17 ;  /* 0x80000012ae117c23 */ /* 0x004fe20008010011 */
[----:B------:R-:W-:Y:S02]  /*102b0*/  FSEL R7, R244, -INF , !P6 ;  /* 0xff800000f4077808 */ /* 0x000fe40007000000 */
[CC--:B------:R-:W-:Y:S02]  /*102c0*/  ISETP.GE.AND P6, PT, R20.reuse, R235.reuse, PT ;  /* 0x000000eb1400720c */ /* 0x0c0fe40003fc6270 */
[----:B------:R-:W1:Y:S01]  /*102d0*/  I2F R165, R167 ;  /* 0x000000a700a57306 */ /* 0x000e620000201400 */
[----:B------:R-:W-:Y:S02]  /*102e0*/  IABS R166, R166 ;  /* 0x000000a600a67213 */ /* 0x000fe40000000000 */
[----:B------:R-:W-:Y:S02]  /*102f0*/  ISETP.GE.OR P6, PT, R20, R234, !P6 ;  /* 0x000000ea1400720c */ /* 0x000fe400077c6670 */
[----:B------:R-:W-:Y:S02]  /*10300*/  IADD3 R168, R236, -R24, RZ ;  /* 0x80000018eca87210 */ /* 0x000fe40007ffe0ff */
[----:B------:R-:W-:Y:S02]  /*10310*/  FSEL R190, R182, -INF , !P6 ;  /* 0xff800000b6be7808 */ /* 0x000fe40007000000 */
[C---:B------:R-:W-:Y:S01]  /*10320*/  ISETP.GE.AND P6, PT, R8.reuse, R235, PT ;  /* 0x000000eb0800720c */ /* 0x040fe20003fc6270 */
[----:B------:R-:W2:Y:S01]  /*10330*/  I2F R167, R171 ;  /* 0x000000ab00a77306 */ /* 0x000ea20000201400 */
[----:B------:R-:W-:Y:S02]  /*10340*/  IABS R168, R168 ;  /* 0x000000a800a87213 */ /* 0x000fe40000000000 */
[----:B------:R-:W-:Y:S01]  /*10350*/  ISETP.GE.OR P6, PT, R8, R234, !P6 ;  /* 0x000000ea0800720c */ /* 0x000fe200077c6670 */
[----:B---3--:R-:W-:Y:S03]  /*10360*/  FFMA.FTZ R6, R169, -UR18, R6 ;  /* 0x80000012a9067c23 */ /* 0x008fe60008010006 */
[----:B------:R-:W-:Y:S02]  /*10370*/  FSEL R186, R183, -INF , !P6 ;  /* 0xff800000b7ba7808 */ /* 0x000fe40007000000 */
[C---:B------:R-:W-:Y:S01]  /*10380*/  ISETP.GE.AND P6, PT, R11.reuse, R232, PT ;  /* 0x000000e80b00720c */ /* 0x040fe20003fc6270 */
[----:B------:R-:W3:Y:S03]  /*10390*/  I2F R164, R164 ;  /* 0x000000a400a47306 */ /* 0x000ee60000201400 */
[----:B------:R-:W-:Y:S01]  /*103a0*/  ISETP.GE.OR P6, PT, R11, R227, !P6 ;  /* 0x000000e30b00720c */ /* 0x000fe200077c6670 */
[----:B-1----:R-:W-:Y:S01]  /*103b0*/  FFMA.FTZ R26, R165, -UR18, R26 ;  /* 0x80000012a51a7c23 */ /* 0x002fe2000801001a */
[----:B------:R-:W-:Y:S01]  /*103c0*/  FSEL R11, R195, -INF , !P0 ;  /* 0xff800000c30b7808 */ /* 0x000fe20004000000 */
[----:B------:R-:W-:Y:S01]  /*103d0*/  IMAD.IADD R165, R233, 0x1, -R3 ;  /* 0x00000001e9a57824 */ /* 0x000fe200078e0a03 */
[CC--:B------:R-:W-:Y:S02]  /*103e0*/  ISETP.GE.AND P0, PT, R4.reuse, R235.reuse, PT ;  /* 0x000000eb0400720c */ /* 0x0c0fe40003f06270 */
[----:B------:R-:W-:Y:S01]  /*103f0*/  FSEL R192, R175, -INF , !P6 ;  /* 0xff800000afc07808 */ /* 0x000fe20007000000 */
[----:B------:R-:W1:Y:S01]  /*10400*/  I2F R171, R166 ;  /* 0x000000a600ab7306 */ /* 0x000e620000201400 */
[----:B------:R-:W-:Y:S02]  /*10410*/  ISETP.GE.OR P0, PT, R4, R234, !P0 ;  /* 0x000000ea0400720c */ /* 0x000fe40004706670 */
[-C--:B------:R-:W-:Y:S01]  /*10420*/  ISETP.GE.AND P6, PT, R16, R235.reuse, PT ;  /* 0x000000eb1000720c */ /* 0x080fe20003fc6270 */
[----:B--2---:R-:W-:Y:S01]  /*10430*/  FFMA.FTZ R18, R167, -UR18, R18 ;  /* 0x80000012a7127c23 */ /* 0x004fe20008010012 */
[----:B------:R-:W-:Y:S02]  /*10440*/  FSEL R252, R191, -INF , !P0 ;  /* 0xff800000bffc7808 */ /* 0x000fe40004000000 */
[----:B------:R-:W-:Y:S02]  /*10450*/  ISETP.GE.AND P0, PT, R3, R235, PT ;  /* 0x000000eb0300720c */ /* 0x000fe40003f06270 */
[----:B------:R-:W-:Y:S01]  /*10460*/  FSEL R191, R177, -INF , !P1 ;  /* 0xff800000b1bf7808 */ /* 0x000fe20004800000 */
[----:B------:R-:W2:Y:S01]  /*10470*/  I2F R166, R168 ;  /* 0x000000a800a67306 */ /* 0x000ea20000201400 */
[----:B------:R-:W-:Y:S02]  /*10480*/  ISETP.GE.AND P1, PT, R32, R232, PT ;  /* 0x000000e82000720c */ /* 0x000fe40003f26270 */
[----:B------:R-:W-:Y:S01]  /*10490*/  ISETP.GE.OR P0, PT, R3, R234, !P0 ;  /* 0x000000ea0300720c */ /* 0x000fe20004706670 */
[----:B---3--:R-:W-:Y:S01]  /*104a0*/  FFMA.FTZ R21, R164, -UR18, R21 ;  /* 0x80000012a4157c23 */ /* 0x008fe20008010015 */
[-C--:B------:R-:W-:Y:S02]  /*104b0*/  ISETP.GE.OR P1, PT, R32, R227.reuse, !P1 ;  /* 0x000000e32000720c */ /* 0x080fe40004f26670 */
[----:B------:R-:W-:Y:S02]  /*104c0*/  IADD3 R32, R233, -R4, RZ ;  /* 0x80000004e9207210 */ /* 0x000fe40007ffe0ff */
[----:B------:R-:W-:Y:S02]  /*104d0*/  FSEL R185, R193, -INF , !P0 ;  /* 0xff800000c1b97808 */ /* 0x000fe40004000000 */
[C---:B------:R-:W-:Y:S02]  /*104e0*/  ISETP.GE.AND P0, PT, R20.reuse, R232, PT ;  /* 0x000000e81400720c */ /* 0x040fe40003f06270 */
[----:B------:R-:W-:Y:S01]  /*104f0*/  IABS R32, R32 ;  /* 0x0000002000207213 */ /* 0x000fe20000000000 */
[----:B-1----:R-:W-:Y:S01]  /*10500*/  FFMA.FTZ R34, R171, -UR18, R34 ;  /* 0x80000012ab227c23 */ /* 0x002fe20008010022 */
[----:B------:R-:W-:Y:S02]  /*10510*/  ISETP.GE.OR P0, PT, R20, R227, !P0 ;  /* 0x000000e31400720c */ /* 0x000fe40004706670 */
[----:B------:R-:W1:Y:S01]  /*10520*/  I2F R20, R32 ;  /* 0x0000002000147306 */ /* 0x000e620000201400 */
[-C--:B------:R-:W-:Y:S02]  /*10530*/  ISETP.GE.OR P6, PT, R16, R234.reuse, !P6 ;  /* 0x000000ea1000720c */ /* 0x080fe400077c6670 */
[----:B------:R-:W-:Y:S02]  /*10540*/  IABS R165, R165 ;  /* 0x000000a500a57213 */ /* 0x000fe40000000000 */
[----:B------:R-:W-:Y:S02]  /*10550*/  FSEL R170, R25, -INF , !P6 ;  /* 0xff80000019aa7808 */ /* 0x000fe40007000000 */
[----:B------:R-:W-:Y:S01]  /*10560*/  ISETP.GE.AND P6, PT, R15, R235, PT ;  /* 0x000000eb0f00720c */ /* 0x000fe20003fc6270 */
[----:B--2---:R-:W-:Y:S01]  /*10570*/  FFMA.FTZ R33, R166, -UR18, R33 ;  /* 0x80000012a6217c23 */ /* 0x004fe20008010021 */
[----:B------:R-:W-:Y:S02]  /*10580*/  FSEL R193, R17, -INF , !P1 ;  /* 0xff80000011c17808 */ /* 0x000fe40004800000 */
[----:B------:R-:W-:Y:S02]  /*10590*/  ISETP.GE.OR P6, PT, R15, R234, !P6 ;  /* 0x000000ea0f00720c */ /* 0x000fe400077c6670 */
[----:B------:R-:W-:Y:S02]  /*105a0*/  MOV R17, R165 ;  /* 0x000000a500117202 */ /* 0x000fe40000000f00 */
[----:B------:R-:W-:Y:S02]  /*105b0*/  IADD3 R25, R233, -R16, RZ ;  /* 0x80000010e9197210 */ /* 0x000fe40007ffe0ff */
[----:B------:R-:W-:Y:S02]  /*105c0*/  ISETP.GE.AND P1, PT, R28, R235, PT ;  /* 0x000000eb1c00720c */ /* 0x000fe40003f26270 */
[----:B------:R-:W-:Y:S01]  /*105d0*/  FSEL R194, R18, -INF , !P0 ;  /* 0xff80000012c27808 */ /* 0x000fe20004000000 */
[----:B------:R-:W2:Y:S01]  /*105e0*/  I2F R17, R17 ;  /* 0x0000001100117306 */ /* 0x000ea20000201400 */
[----:B------:R-:W-:Y:S01]  /*105f0*/  ISETP.GE.AND P0, PT, R4, R232, PT ;  /* 0x000000e80400720c */ /* 0x000fe20003f06270 */
[----:B------:R-:W-:Y:S01]  /*10600*/  IMAD.MOV.U32 R18, RZ, RZ, R185 ;  /* 0x000000ffff127224 */ /* 0x000fe200078e00b9 */
[----:B------:R-:W-:Y:S01]  /*10610*/  IABS R25, R25 ;  /* 0x0000001900197213 */ /* 0x000fe20000000000 */
[----:B-1----:R-:W-:Y:S01]  /*10620*/  FFMA.FTZ R19, R20, -UR18, R19 ;  /* 0x8000001214137c23 */ /* 0x002fe20008010013 */
[----:B------:R-:W-:Y:S02]  /*10630*/  MOV R32, R186 ;  /* 0x000000ba00207202 */ /* 0x000fe40000000f00 */
[----:B------:R-:W-:Y:S02]  /*10640*/  FSEL R186, R26, -INF , !P6 ;  /* 0xff8000001aba7808 */ /* 0x000fe40007000000 */
[----:B------:R-:W-:Y:S02]  /*10650*/  ISETP.GE.AND P6, PT, R8, R232, PT ;  /* 0x000000e80800720c */ /* 0x000fe40003fc6270 */
[----:B------:R-:W-:Y:S02]  /*10660*/  ISETP.GE.OR P1, PT, R28, R234, !P1 ;  /* 0x000000ea1c00720c */ /* 0x000fe40004f26670 */
[----:B------:R-:W-:Y:S02]  /*10670*/  FMNMX.FTZ R165, R9, R2, !PT ;  /* 0x0000000209a57209 */ /* 0x000fe40007810000 */
[-C--:B------:R-:W-:Y:S02]  /*10680*/  ISETP.GE.OR P6, PT, R8, R227.reuse, !P6 ;  /* 0x000000e30800720c */ /* 0x080fe400077c6670 */
[----:B------:R-:W-:Y:S02]  /*10690*/  ISETP.GE.OR P0, PT, R4, R227, !P0 ;  /* 0x000000e30400720c */ /* 0x000fe40004706670 */
[----:B------:R-:W1:Y:S01]  /*106a0*/  I2F R4, R25 ;  /* 0x0000001900047306 */ /* 0x000e620000201400 */
[----:B------:R-:W-:Y:S02]  /*106b0*/  MOV R26, R252 ;  /* 0x000000fc001a7202 */ /* 0x000fe40000000f00 */
[----:B------:R-:W-:Y:S02]  /*106c0*/  FSEL R252, R21, -INF , !P6 ;  /* 0xff80000015fc7808 */ /* 0x000fe40007000000 */
[----:B------:R-:W-:Y:S01]  /*106d0*/  FMNMX.FTZ R21, R14, R165, !PT ;  /* 0x000000a50e157209 */ /* 0x000fe20007810000 */
[----:B--2---:R-:W-:Y:S01]  /*106e0*/  FFMA.FTZ R22, R17, -UR18, R22 ;  /* 0x8000001211167c23 */ /* 0x004fe20008010016 */
[----:B------:R-:W-:Y:S02]  /*106f0*/  FSEL R184, R6, -INF , !P1 ;  /* 0xff80000006b87808 */ /* 0x000fe40004800000 */
[----:B------:R-:W-:Y:S02]  /*10700*/  ISETP.GE.AND P1, PT, R35, R235, PT ;  /* 0x000000eb2300720c */ /* 0x000fe40003f26270 */
[----:B------:R-:W-:Y:S02]  /*10710*/  ISETP.GE.AND P6, PT, R3, R232, PT ;  /* 0x000000e80300720c */ /* 0x000fe40003fc6270 */
[----:B------:R-:W-:Y:S02]  /*10720*/  FMNMX.FTZ R21, R12, R21, !PT ;  /* 0x000000150c157209 */ /* 0x000fe40007810000 */
[----:B------:R-:W-:Y:S02]  /*10730*/  ISETP.GE.OR P1, PT, R35, R234, !P1 ;  /* 0x000000ea2300720c */ /* 0x000fe40004f26670 */
[----:B------:R-:W-:Y:S02]  /*10740*/  ISETP.GE.OR P6, PT, R3, R227, !P6 ;  /* 0x000000e30300720c */ /* 0x000fe400077c6670 */
[----:B------:R-:W-:Y:S02]  /*10750*/  IADD3 R3, R233, -R28, RZ ;  /* 0x8000001ce9037210 */ /* 0x000fe40007ffe0ff */
[----:B------:R-:W-:Y:S02]  /*10760*/  FSEL R182, R34, -INF , !P1 ;  /* 0xff80000022b67808 */ /* 0x000fe40004800000 */
[----:B------:R-:W-:Y:S01]  /*10770*/  FMNMX.FTZ R8, R10, R21, !PT ;  /* 0x000000150a087209 */ /* 0x000fe20007810000 */
[----:B-1----:R-:W-:Y:S01]  /*10780*/  FFMA.FTZ R23, R4, -UR18, R23 ;  /* 0x8000001204177c23 */ /* 0x002fe20008010017 */
[C---:B------:R-:W-:Y:S02]  /*10790*/  ISETP.GE.AND P1, PT, R16.reuse, R232, PT ;  /* 0x000000e81000720c */ /* 0x040fe40003f26270 */
[----:B------:R-:W-:Y:S02]  /*107a0*/  IABS R3, R3 ;  /* 0x0000000300037213 */ /* 0x000fe40000000000 */
[----:B------:R-:W-:Y:S02]  /*107b0*/  ISETP.GE.OR P1, PT, R16, R227, !P1 ;  /* 0x000000e31000720c */ /* 0x000fe40004f26670 */
[----:B------:R-:W-:Y:S01]  /*107c0*/  FMNMX.FTZ R21, R187, R8, !PT ;  /* 0x00000008bb157209 */ /* 0x000fe20007810000 */
[----:B------:R-:W1:Y:S01]  /*107d0*/  I2F R16, R3 ;  /* 0x0000000300107306 */ /* 0x000e620000201400 */
[----:B------:R-:W-:Y:S02]  /*107e0*/  FMNMX.FTZ R4, R5, R0, !PT ;  /* 0x0000000005047209 */ /* 0x000fe40007810000 */
[----:B------:R-:W-:Y:S02]  /*107f0*/  FMNMX.FTZ R8, R188, R21, !PT ;  /* 0x00000015bc087209 */ /* 0x000fe40007810000 */
[----:B------:R-:W-:Y:S02]  /*10800*/  FMNMX.FTZ R4, R7, R4, !PT ;  /* 0x0000000407047209 */ /* 0x000fe40007810000 */
[----:B------:R-:W-:Y:S01]  /*10810*/  FMNMX.FTZ R17, R189, R8, !PT ;  /* 0x00000008bd117209 */ /* 0x000fe20007810000 */
[C---:B------:R-:W-:Y:S01]  /*10820*/  IMAD.IADD R8, R233.reuse, 0x1, -R35 ;  /* 0x00000001e9087824 */ /* 0x040fe200078e0a23 */
[----:B------:R-:W-:Y:S02]  /*10830*/  IADD3 R6, R233, -R15, RZ ;  /* 0x8000000fe9067210 */ /* 0x000fe40007ffe0ff */
[----:B------:R-:W-:Y:S02]  /*10840*/  FMNMX.FTZ R17, R190, R17, !PT ;  /* 0x00000011be117209 */ /* 0x000fe40007810000 */
[----:B------:R-:W-:Y:S02]  /*10850*/  FSEL R248, R19, -INF , !P0 ;  /* 0xff80000013f87808 */ /* 0x000fe40004000000 */
[----:B------:R-:W-:Y:S02]  /*10860*/  FMNMX.FTZ R19, R32, R17, !PT ;  /* 0x0000001120137209 */ /* 0x000fe40007810000 */
[----:B------:R-:W-:Y:S02]  /*10870*/  FMNMX.FTZ R4, R13, R4, !PT ;  /* 0x000000040d047209 */ /* 0x000fe40007810000 */
[----:B------:R-:W-:Y:S02]  /*10880*/  IABS R6, R6 ;  /* 0x0000000600067213 */ /* 0x000fe40000000000 */
[----:B------:R-:W-:Y:S02]  /*10890*/  FMNMX.FTZ R19, R26, R19, !PT ;  /* 0x000000131a137209 */ /* 0x000fe40007810000 */
[----:B------:R-:W-:Y:S01]  /*108a0*/  FMNMX.FTZ R4, R11, R4, !PT ;  /* 0x000000040b047209 */ /* 0x000fe20007810000 */
[----:B-1----:R-:W-:Y:S01]  /*108b0*/  FFMA.FTZ R29, R16, -UR18, R29 ;  /* 0x80000012101d7c23 */ /* 0x002fe2000801001d */
[----:B------:R-:W-:Y:S01]  /*108c0*/  MOV R25, R170 ;  /* 0x000000aa00197202 */ /* 0x000fe20000000f00 */
[----:B------:R-:W1:Y:S01]  /*108d0*/  I2F R6, R6 ;  /* 0x0000000600067306 */ /* 0x000e620000201400 */
[----:B------:R-:W-:Y:S02]  /*108e0*/  FMNMX.FTZ R19, R18, R19, !PT ;  /* 0x0000001312137209 */ /* 0x000fe40007810000 */
[----:B------:R-:W-:Y:S02]  /*108f0*/  FMNMX.FTZ R3, R191, R4, !PT ;  /* 0x00000004bf037209 */ /* 0x000fe40007810000 */
[----:B------:R-:W-:Y:S02]  /*10900*/  IADD3 R17, R233, -R24, RZ ;  /* 0x80000018e9117210 */ /* 0x000fe40007ffe0ff */
[----:B------:R-:W-:Y:S02]  /*10910*/  IABS R8, R8 ;  /* 0x0000000800087213 */ /* 0x000fe40000000000 */
[----:B------:R-:W-:Y:S02]  /*10920*/  FMNMX.FTZ R19, R25, R19, !PT ;  /* 0x0000001319137209 */ /* 0x000fe40007810000 */
[----:B------:R-:W-:Y:S02]  /*10930*/  FMNMX.FTZ R4, R192, R3, !PT ;  /* 0x00000003c0047209 */ /* 0x000fe40007810000 */
[----:B------:R-:W-:Y:S01]  /*10940*/  IABS R17, R17 ;  /* 0x0000001100117213 */ /* 0x000fe20000000000 */
[----:B------:R-:W2:Y:S01]  /*10950*/  I2F R8, R8 ;  /* 0x0000000800087306 */ /* 0x000ea20000201400 */
[----:B------:R-:W-:Y:S02]  /*10960*/  ISETP.GE.AND P0, PT, R24, R235, PT ;  /* 0x000000eb1800720c */ /* 0x000fe40003f06270 */
[----:B------:R-:W-:Y:S02]  /*10970*/  FMNMX.FTZ R19, R186, R19, !PT ;  /* 0x00000013ba137209 */ /* 0x000fe40007810000 */
[----:B------:R-:W-:Y:S02]  /*10980*/  FMNMX.FTZ R3, R193, R4, !PT ;  /* 0x00000004c1037209 */ /* 0x000fe40007810000 */
[----:B------:R-:W-:Y:S02]  /*10990*/  ISETP.GE.OR P0, PT, R24, R234, !P0 ;  /* 0x000000ea1800720c */ /* 0x000fe40004706670 */
[----:B------:R-:W-:Y:S01]  /*109a0*/  FMNMX.FTZ R19, R184, R19, !PT ;  /* 0x00000013b8137209 */ /* 0x000fe20007810000 */
[----:B------:R-:W3:Y:S01]  /*109b0*/  I2F R17, R17 ;  /* 0x0000001100117306 */ /* 0x000ee20000201400 */
[----:B------:R-:W-:Y:S01]  /*109c0*/  FMNMX.FTZ R3, R194, R3, !PT ;  /* 0x00000003c2037209 */ /* 0x000fe20007810000 */
[----:B-1----:R-:W-:Y:S01]  /*109d0*/  FFMA.FTZ R27, R6, -UR18, R27 ;  /* 0x80000012061b7c23 */ /* 0x002fe2000801001b */
[----:B------:R-:W-:Y:S02]  /*109e0*/  FSEL R174, R33, -INF , !P0 ;  /* 0xff80000021ae7808 */ /* 0x000fe40004000000 */
[----:B------:R-:W-:Y:S02]  /*109f0*/  FMNMX.FTZ R19, R182, R19, !PT ;  /* 0x00000013b6137209 */ /* 0x000fe40007810000 */
[----:B------:R-:W-:Y:S02]  /*10a00*/  FMNMX.FTZ R21, R252, R3, !PT ;  /* 0x00000003fc157209 */ /* 0x000fe40007810000 */
[----:B------:R-:W-:Y:S02]  /*10a10*/  FMNMX.FTZ R3, R174, R19, !PT ;  /* 0x00000013ae037209 */ /* 0x000fe40007810000 */
[----:B------:R-:W-:Y:S02]  /*10a20*/  FSEL R244, R22, -INF , !P6 ;  /* 0xff80000016f47808 */ /* 0x000fe40007000000 */
[----:B------:R-:W-:Y:S01]  /*10a30*/  FMNMX.FTZ R21, R248, R21, !PT ;  /* 0x00000015f8157209 */ /* 0x000fe20007810000 */
[----:B------:R-:W1:Y:S01]  /*10a40*/  SHFL.BFLY PT, R4, R3, 0x2, 0x1f ;  /* 0x0c401f0003047f89 */ /* 0x000e6200000e0000 */
[-C--:B------:R-:W-:Y:S01]  /*10a50*/  ISETP.GE.AND P0, PT, R15, R232.reuse, PT ;  /* 0x000000e80f00720c */ /* 0x080fe20003f06270 */
[----:B--2---:R-:W-:Y:S01]  /*10a60*/  FFMA.FTZ R31, R8, -UR18, R31 ;  /* 0x80000012081f7c23 */ /* 0x004fe2000801001f */
[-C--:B------:R-:W-:Y:S02]  /*10a70*/  ISETP.GE.AND P6, PT, R28, R232.reuse, PT ;  /* 0x000000e81c00720c */ /* 0x080fe40003fc6270 */
[----:B------:R-:W-:Y:S02]  /*10a80*/  FSEL R195, R23, -INF , !P1 ;  /* 0xff80000017c37808 */ /* 0x000fe40004800000 */
[----:B------:R-:W-:Y:S02]  /*10a90*/  FMNMX.FTZ R6, R244, R21, !PT ;  /* 0x00000015f4067209 */ /* 0x000fe40007810000 */
[-C--:B------:R-:W-:Y:S01]  /*10aa0*/  ISETP.GE.OR P0, PT, R15, R227.reuse, !P0 ;  /* 0x000000e30f00720c */ /* 0x080fe20004706670 */
[----:B---3--:R-:W-:Y:S01]  /*10ab0*/  FFMA.FTZ R30, R17, -UR18, R30 ;  /* 0x80000012111e7c23 */ /* 0x008fe2000801001e */
[-C--:B------:R-:W-:Y:S01]  /*10ac0*/  ISETP.GE.OR P6, PT, R28, R227.reuse, !P6 ;  /* 0x000000e31c00720c */ /* 0x080fe200077c6670 */
[----:B------:R-:W-:Y:S01]  /*10ad0*/  LDSM.16.MT88.4 R20, [R214+0x10000] ;  /* 0x01000000d614783b */ /* 0x000fe20000004200 */
[----:B------:R-:W-:Y:S02]  /*10ae0*/  ISETP.GE.AND P1, PT, R35, R232, PT ;  /* 0x000000e82300720c */ /* 0x000fe40003f26270 */
[----:B------:R-:W-:Y:S02]  /*10af0*/  FSEL R183, R27, -INF , !P0 ;  /* 0xff8000001bb77808 */ /* 0x000fe40004000000 */
[----:B------:R-:W-:Y:S02]  /*10b00*/  FMNMX.FTZ R6, R195, R6, !PT ;  /* 0x00000006c3067209 */ /* 0x000fe40007810000 */
[----:B------:R-:W-:Y:S02]  /*10b10*/  FSEL R175, R29, -INF , !P6 ;  /* 0xff8000001daf7808 */ /* 0x000fe40007000000 */
[-C--:B------:R-:W-:Y:S02]  /*10b20*/  ISETP.GE.OR P1, PT, R35, R227.reuse, !P1 ;  /* 0x000000e32300720c */ /* 0x080fe40004f26670 */
[C---:B------:R-:W-:Y:S02]  /*10b30*/  ISETP.GE.AND P0, PT, R24.reuse, R232, PT ;  /* 0x000000e81800720c */ /* 0x040fe40003f06270 */
[----:B------:R-:W-:Y:S02]  /*10b40*/  FMNMX.FTZ R8, R183, R6, !PT ;  /* 0x00000006b7087209 */ /* 0x000fe40007810000 */
[----:B------:R-:W-:Y:S02]  /*10b50*/  FSEL R173, R31, -INF , !P1 ;  /* 0xff8000001fad7808 */ /* 0x000fe40004800000 */
[----:B------:R-:W-:Y:S02]  /*10b60*/  ISETP.GE.OR P0, PT, R24, R227, !P0 ;  /* 0x000000e31800720c */ /* 0x000fe40004706670 */
[----:B------:R-:W-:Y:S02]  /*10b70*/  FMNMX.FTZ R8, R175, R8, !PT ;  /* 0x00000008af087209 */ /* 0x000fe40007810000 */
[----:B------:R-:W-:Y:S02]  /*10b80*/  FSEL R165, R30, -INF , !P0 ;  /* 0xff8000001ea57808 */ /* 0x000fe40004000000 */
[----:B------:R-:W-:Y:S01]  /*10b90*/  FMNMX.FTZ R8, R173, R8, !PT ;  /* 0x00000008ad087209 */ /* 0x000fe20007810000 */
[----:B------:R-:W-:Y:S01]  /*10ba0*/  LDSM.16.MT88.4 R28, [R213+0x10000] ;  /* 0x01000000d51c783b */ /* 0x000fe20000004200 */
[----:B-1----:R-:W-:Y:S02]  /*10bb0*/  FMNMX.FTZ R15, R3, R4, !PT ;  /* 0x00000004030f7209 */ /* 0x002fe40007810000 */
[----:B------:R-:W-:Y:S05]  /*10bc0*/  FMNMX.FTZ R6, R165, R8, !PT ;  /* 0x00000008a5067209 */ /* 0x000fea0007810000 */
        /* <DEDUP_REMOVED lines=21> */
[----:B------:R-:W1:Y:S01]  /*10d20*/  MUFU.EX2 R181, R181 ;  /* 0x000000b500b57308 */ /* 0x000e620000000800 */
[--C-:B------:R-:W-:Y:S02]  /*10d30*/  FFMA.FTZ R186, R186, c[0x0][0x23c], -R185.reuse ;  /* 0x00008f00baba7a23 */ /* 0x100fe400000108b9 */
[--C-:B------:R-:W-:Y:S01]  /*10d40*/  FFMA.FTZ R178, R5, c[0x0][0x23c], -R172.reuse ;  /* 0x00008f0005b27a23 */ /* 0x100fe200000108ac */
[----:B------:R-:W-:Y:S01]  /*10d50*/  FSEL R5, R164, RZ, P1 ;  /* 0x000000ffa4057208 */ /* 0x000fe20000800000 */
[--C-:B------:R-:W-:Y:S02]  /*10d60*/  FFMA.FTZ R176, R13, c[0x0][0x23c], -R172.reuse ;  /* 0x00008f000db07a23 */ /* 0x100fe400000108ac */
[----:B------:R-:W2:Y:S01]  /*10d70*/  LDSM.16.MT88.4 R12, [R216+0x10000] ;  /* 0x01000000d80c783b */ /* 0x000ea20000004200 */
[----:B------:R-:W-:Y:S02]  /*10d80*/  FFMA.FTZ R177, R7, c[0x0][0x23c], -R172 ;  /* 0x00008f0007b17a23 */ /* 0x000fe400000108ac */
[----:B------:R-:W-:Y:S01]  /*10d90*/  FADD.FTZ R4, -R5, R2 ;  /* 0x0000000205047221 */ /* 0x000fe20000010100 */
[----:B------:R-:W-:Y:S01]  /*10da0*/  FSEL R5, R3, RZ, P0 ;  /* 0x000000ff03057208 */ /* 0x000fe20000000000 */
[----:B------:R-:W-:Y:S01]  /*10db0*/  FFMA.FTZ R167, R11, c[0x0][0x23c], -R172 ;  /* 0x00008f000ba77a23 */ /* 0x000fe200000108ac */
[----:B------:R-:W-:Y:S01]  /*10dc0*/  MUFU.EX2 R180, R180 ;  /* 0x000000b400b47308 */ /* 0x000fe20000000800 */
[----:B------:R-:W-:Y:S01]  /*10dd0*/  FMUL.FTZ R2, R4, c[0x0][0x23c] ;  /* 0x00008f0004027a20 */ /* 0x000fe20000410000 */
[----:B------:R-:W-:Y:S01]  /*10de0*/  PLOP3.LUT P0, PT, PT, PT, UP0, 0x80, 0x0 ;  /* 0x000000000000781c */ /* 0x000fe20003f0f008 */
[----:B------:R-:W-:Y:S02]  /*10df0*/  FADD.FTZ R5, -R5, R0 ;  /* 0x0000000005057221 */ /* 0x000fe40000010100 */
[--C-:B------:R-:W-:Y:S02]  /*10e00*/  FFMA.FTZ R175, R175, c[0x0][0x23c], -R172.reuse ;  /* 0x00008f00afaf7a23 */ /* 0x100fe400000108ac */
[----:B------:R-:W-:Y:S02]  /*10e10*/  FMUL.FTZ R0, R5, c[0x0][0x23c] ;  /* 0x00008f0005007a20 */ /* 0x000fe40000410000 */
[--C-:B------:R-:W-:Y:S01]  /*10e20*/  FFMA.FTZ R173, R173, c[0x0][0x23c], -R172.reuse ;  /* 0x00008f00adad7a23 */ /* 0x100fe200000108ac */
[----:B------:R-:W3:Y:S01]  /*10e30*/  MUFU.EX2 R2, R2 ;  /* 0x0000000200027308 */ /* 0x000ee20000000800 */
[----:B-1----:R-:W-:Y:S01]  /*10e40*/  F2FP.PACK_AB R168, R166, R181 ;  /* 0x000000b5a6a8723e */ /* 0x002fe200000000ff */
[--C-:B------:R-:W-:Y:S02]  /*10e50*/  FFMA.FTZ R191, R191, c[0x0][0x23c], -R172.reuse ;  /* 0x00008f00bfbf7a23 */ /* 0x100fe400000108ac */
[--C-:B------:R-:W-:Y:S02]  /*10e60*/  FFMA.FTZ R192, R192, c[0x0][0x23c], -R172.reuse ;  /* 0x00008f00c0c07a23 */ /* 0x100fe400000108ac */
[--C-:B------:R-:W-:Y:S02]  /*10e70*/  FFMA.FTZ R193, R193, c[0x0][0x23c], -R172.reuse ;  /* 0x00008f00c1c17a23 */ /* 0x100fe400000108ac */
[--C-:B------:R-:W-:Y:S02]  /*10e80*/  FFMA.FTZ R194, R194, c[0x0][0x23c], -R172.reuse ;  /* 0x00008f00c2c27a23 */ /* 0x100fe400000108ac */
[----:B------:R-:W1:Y:S01]  /*10e90*/  MUFU.EX2 R0, R0 ;  /* 0x0000000000007308 */ /* 0x000e620000000800 */
[--C-:B------:R-:W-:Y:S02]  /*10ea0*/  FFMA.FTZ R252, R252, c[0x0][0x23c], -R172.reuse ;  /* 0x00008f00fcfc7a23 */ /* 0x100fe400000108ac */
[--C-:B------:R-:W-:Y:S02]  /*10eb0*/  FFMA.FTZ R248, R248, c[0x0][0x23c], -R172.reuse ;  /* 0x00008f00f8f87a23 */ /* 0x100fe400000108ac */
[--C-:B------:R-:W-:Y:S02]  /*10ec0*/  FFMA.FTZ R244, R244, c[0x0][0x23c], -R172.reuse ;  /* 0x00008f00f4f47a23 */ /* 0x100fe400000108ac */
[--C-:B------:R-:W-:Y:S02]  /*10ed0*/  FFMA.FTZ R195, R195, c[0x0][0x23c], -R172.reuse ;  /* 0x00008f00c3c37a23 */ /* 0x100fe400000108ac */
[--C-:B------:R-:W-:Y:S01]  /*10ee0*/  FFMA.FTZ R184, R184, c[0x0][0x23c], -R185.reuse ;  /* 0x00008f00b8b87a23 */ /* 0x100fe200000108b9 */
[----:B------:R-:W4:Y:S01]  /*10ef0*/  MUFU.EX2 R179, R179 ;  /* 0x000000b300b37308 */ /* 0x000f220000000800 */
[----:B------:R-:W-:Y:S02]  /*10f00*/  FFMA.FTZ R182, R182, c[0x0][0x23c], -R185 ;  /* 0x00008f00b6b67a23 */ /* 0x000fe400000108b9 */
[----:B------:R-:W-:Y:S02]  /*10f10*/  FFMA.FTZ R183, R183, c[0x0][0x23c], -R172 ;  /* 0x00008f00b7b77a23 */ /* 0x000fe400000108ac */
[C---:B---3--:R-:W-:Y:S01]  /*10f20*/  FMUL.FTZ R4, R2.reuse, R160 ;  /* 0x000000a002047220 */ /* 0x048fe20000410000 */
[----:B------:R-:W-:Y:S01]  /*10f30*/  MOV R160, R32 ;  /* 0x0000002000a07202 */ /* 0x000fe20000000f00 */
[C---:B------:R-:W-:Y:S02]  /*10f40*/  FMUL.FTZ R5, R2.reuse, R161 ;  /* 0x000000a102057220 */ /* 0x040fe40000410000 */
[C---:B------:R-:W-:Y:S01]  /*10f50*/  FMUL.FTZ R8, R2.reuse, R156 ;  /* 0x0000009c02087220 */ /* 0x040fe20000410000 */
[----:B------:R-:W-:Y:S01]  /*10f60*/  MUFU.EX2 R178, R178 ;  /* 0x000000b200b27308 */ /* 0x000fe20000000800 */
[C---:B------:R-:W-:Y:S02]  /*10f70*/  FMUL.FTZ R9, R2.reuse, R157 ;  /* 0x0000009d02097220 */ /* 0x040fe40000410000 */
[----:B------:R-:W-:Y:S02]  /*10f80*/  FMUL.FTZ R16, R2, R148 ;  /* 0x0000009402107220 */ /* 0x000fe40000410000 */
[C---:B-1----:R-:W-:Y:S01]  /*10f90*/  FMUL.FTZ R6, R0.reuse, R162 ;  /* 0x000000a200067220 */ /* 0x042fe20000410000 */
[----:B------:R-:W-:Y:S01]  /*10fa0*/  MOV R162, R18 ;  /* 0x0000001200a27202 */ /* 0x000fe20000000f00 */
[C---:B------:R-:W-:Y:S01]  /*10fb0*/  FMUL.FTZ R7, R0.reuse, R163 ;  /* 0x000000a300077220 */ /* 0x040fe20000410000 */
[----:B------:R-:W-:Y:S01]  /*10fc0*/  MOV R163, R25 ;  /* 0x0000001900a37202 */ /* 0x000fe20000000f00 */
[C---:B------:R-:W-:Y:S01]  /*10fd0*/  FMUL.FTZ R10, R0.reuse, R158 ;  /* 0x0000009e000a7220 */ /* 0x040fe20000410000 */
[----:B------:R-:W1:Y:S01]  /*10fe0*/  MUFU.EX2 R177, R177 ;  /* 0x000000b100b17308 */ /* 0x000e620000000800 */
[----:B------:R-:W-:Y:S02]  /*10ff0*/  FMUL.FTZ R11, R0, R159 ;  /* 0x0000009f000b7220 */ /* 0x000fe40000410000 */
[----:B------:R-:W-:Y:S01]  /*11000*/  FMUL.FTZ R17, R2, R149 ;  /* 0x0000009502117220 */ /* 0x000fe20000410000 */
[----:B----4-:R-:W-:Y:S01]  /*11010*/  F2FP.PACK_AB R170, R179, R180 ;  /* 0x000000b4b3aa723e */ /* 0x010fe200000000ff */
        /* <DEDUP_REMOVED lines=8> */
[----:B------:R-:W-:Y:S02]  /*110a0*/  IMAD.MOV.U32 R161, RZ, RZ, R26 ;  /* 0x000000ffffa17224 */ /* 0x000fe400078e001a */
[----:B------:R-:W-:Y:S02]  /*110b0*/  FMUL.FTZ R26, R0, R142 ;  /* 0x0000008e001a7220 */ /* 0x000fe40000410000 */
[C---:B------:R-:W-:Y:S01]  /*110c0*/  FMUL.FTZ R32, R2.reuse, R132 ;  /* 0x0000008402207220 */ /* 0x040fe20000410000 */
[----:B------:R-:W3:Y:S01]  /*110d0*/  MUFU.EX2 R167, R167 ;  /* 0x000000a700a77308 */ /* 0x000ee20000000800 */
[----:B------:R-:W-:Y:S01]  /*110e0*/  FMUL.FTZ R33, R2, R133 ;  /* 0x0000008502217220 */ /* 0x000fe20000410000 */
[----:B------:R-:W-:Y:S01]  /*110f0*/  LDSM.16.MT88.4 R140, [R212+0x12000] ;  /* 0x01200000d48c783b */ /* 0x000fe20000004200 */
[C---:B------:R-:W-:Y:S01]  /*11100*/  FMUL.FTZ R34, R0.reuse, R134 ;  /* 0x0000008600227220 */ /* 0x040fe20000410000 */
[----:B-1----:R-:W-:Y:S01]  /*11110*/  F2FP.PACK_AB R169, R177, R178 ;  /* 0x000000b2b1a9723e */ /* 0x002fe200000000ff */
[----:B------:R-:W-:Y:S02]  /*11120*/  FMUL.FTZ R35, R0, R135 ;  /* 0x0000008700237220 */ /* 0x000fe40000410000 */
[----:B------:R-:W-:Y:S02]  /*11130*/  FFMA.FTZ R172, R165, c[0x0][0x23c], -R172 ;  /* 0x00008f00a5ac7a23 */ /* 0x000fe400000108ac */
        /* <DEDUP_REMOVED lines=15> */
[----:B------:R-:W1:Y:S04]  /*11230*/  MUFU.EX2 R188, R188 ;  /* 0x000000bc00bc7308 */ /* 0x000e680000000800 */
[----:B------:R-:W-:Y:S02]  /*11240*/  FMUL.FTZ R46, R0, R46 ;  /* 0x0000002e002e7220 */ /* 0x000fe40000410000 */
[C---:B------:R-:W-:Y:S01]  /*11250*/  FMUL.FTZ R12, R2.reuse, R152 ;  /* 0x00000098020c7220 */ /* 0x040fe20000410000 */
[C---:B------:R-:W-:Y:S03]  /*11260*/  HMMA.16816.F32 R8, R168.reuse, R14, R8 ;  /* 0x0000000ea808723c */ /* 0x040fe60000001808 */
[----:B------:R-:W-:Y:S01]  /*11270*/  MUFU.EX2 R189, R189 ;  /* 0x000000bd00bd7308 */ /* 0x000fe20000000800 */
[----:B------:R-:W-:Y:S02]  /*11280*/  FMUL.FTZ R13, R2, R153 ;  /* 0x00000099020d7220 */ /* 0x000fe40000410000 */
[C---:B------:R-:W-:Y:S02]  /*11290*/  FMUL.FTZ R47, R0.reuse, R47 ;  /* 0x0000002f002f7220 */ /* 0x040fe40000410000 */
[C---:B------:R-:W-:Y:S04]  /*112a0*/  FMUL.FTZ R14, R0.reuse, R154 ;  /* 0x0000009a000e7220 */ /* 0x040fe80000410000 */
[----:B------:R-:W-:Y:S01]  /*112b0*/  FMUL.FTZ R15, R0, R155 ;  /* 0x0000009b000f7220 */ /* 0x000fe20000410000 */
[----:B------:R-:W-:Y:S01]  /*112c0*/  MUFU.EX2 R190, R190 ;  /* 0x000000be00be7308 */ /* 0x000fe20000000800 */
[----:B------:R-:W2:Y:S01]  /*112d0*/  LDSM.16.MT88.4 R152, [R212+0x10000] ;  /* 0x01000000d498783b */ /* 0x000ea20000004200 */
[C---:B------:R-:W-:Y:S02]  /*112e0*/  FMUL.FTZ R48, R2.reuse, R48 ;  /* 0x0000003002307220 */ /* 0x040fe40000410000 */
[----:B------:R-:W-:Y:S02]  /*112f0*/  FMUL.FTZ R49, R2, R49 ;  /* 0x0000003102317220 */ /* 0x000fe40000410000 */
[C---:B------:R-:W-:Y:S03]  /*11300*/  HMMA.16816.F32 R12, R168.reuse, R20, R12 ;  /* 0x00000014a80c723c */ /* 0x040fe6000000180c */
[C---:B------:R-:W-:Y:S01]  /*11310*/  FMUL.FTZ R50, R0.reuse, R50 ;  /* 0x0000003200327220 */ /* 0x040fe20000410000 */
[----:B------:R-:W-:Y:S01]  /*11320*/  MUFU.EX2 R191, R191 ;  /* 0x000000bf00bf7308 */ /* 0x000fe20000000800 */
[----:B------:R-:W-:Y:S02]  /*11330*/  FMUL.FTZ R51, R0, R51 ;  /* 0x0000003300337220 */ /* 0x000fe40000410000 */
[C---:B------:R-:W-:Y:S01]  /*11340*/  FMUL.FTZ R20, R2.reuse, R144 ;  /* 0x0000009002147220 */ /* 0x040fe20000410000 */
[C---:B------:R-:W-:Y:S04]  /*11350*/  HMMA.16816.F32 R16, R168.reuse, R22, R16 ;  /* 0x00000016a810723c */ /* 0x040fe80000001810 */
[C---:B------:R-:W-:Y:S02]  /*11360*/  FMUL.FTZ R21, R2.reuse, R145 ;  /* 0x0000009102157220 */ /* 0x040fe40000410000 */
[----:B------:R-:W-:Y:S01]  /*11370*/  FMUL.FTZ R52, R2, R52 ;  /* 0x0000003402347220 */ /* 0x000fe20000410000 */
[----:B------:R-:W3:Y:S01]  /*11380*/  MUFU.EX2 R192, R192 ;  /* 0x000000c000c07308 */ /* 0x000ee20000000800 */
[C---:B------:R-:W-:Y:S04]  /*11390*/  FMUL.FTZ R22, R0.reuse, R146 ;  /* 0x0000009200167220 */ /* 0x040fe80000410000 */
[----:B------:R-:W-:Y:S02]  /*113a0*/  FMUL.FTZ R23, R0, R147 ;  /* 0x0000009300177220 */ /* 0x000fe40000410000 */
[----:B------:R-:W4:Y:S01]  /*113b0*/  LDSM.16.MT88.4 R144, [R216+0x12000] ;  /* 0x01200000d890783b */ /* 0x000f220000004200 */
[----:B------:R-:W-:Y:S02]  /*113c0*/  FMUL.FTZ R53, R2, R53 ;  /* 0x0000003502357220 */ /* 0x000fe40000410000 */
[C---:B------:R-:W-:Y:S01]  /*113d0*/  FMUL.FTZ R54, R0.reuse, R54 ;  /* 0x0000003600367220 */ /* 0x040fe20000410000 */
[----:B------:R-:W-:Y:S01]  /*113e0*/  MUFU.EX2 R193, R193 ;  /* 0x000000c100c17308 */ /* 0x000fe20000000800 */
[C---:B------:R-:W-:Y:S03]  /*113f0*/  HMMA.16816.F32 R20, R168.reuse, R28, R20 ;  /* 0x0000001ca814723c */ /* 0x040fe60000001814 */
[----:B------:R-:W-:Y:S02]  /*11400*/  FMUL.FTZ R55, R0, R55 ;  /* 0x0000003700377220 */ /* 0x000fe40000410000 */
[C---:B------:R-:W-:Y:S02]  /*11410*/  FMUL.FTZ R56, R2.reuse, R56 ;  /* 0x0000003802387220 */ /* 0x040fe40000410000 */
[C---:B------:R-:W-:Y:S01]  /*11420*/  FMUL.FTZ R28, R2.reuse, R136 ;  /* 0x00000088021c7220 */ /* 0x040fe20000410000 */
[C---:B------:R-:W-:Y:S01]  /*11430*/  HMMA.16816.F32 R24, R168.reuse, R30, R24 ;  /* 0x0000001ea818723c */ /* 0x040fe20000001818 */
[----:B------:R-:W5:Y:S03]  /*11440*/  MUFU.EX2 R194, R194 ;  /* 0x000000c200c27308 */ /* 0x000f660000000800 */
[C---:B------:R-:W-:Y:S02]  /*11450*/  FMUL.FTZ R29, R2.reuse, R137 ;  /* 0x00000089021d7220 */ /* 0x040fe40000410000 */
[----:B------:R-:W-:Y:S02]  /*11460*/  FMUL.FTZ R57, R2, R57 ;  /* 0x0000003902397220 */ /* 0x000fe40000410000 */
[C---:B------:R-:W-:Y:S03]  /*11470*/  FMUL.FTZ R30, R0.reuse, R138 ;  /* 0x0000008a001e7220 */ /* 0x040fe60000410000 */
[----:B------:R-:W-:Y:S01]  /*11480*/  MUFU.EX2 R252, R252 ;  /* 0x000000fc00fc7308 */ /* 0x000fe20000000800 */
[C---:B------:R-:W-:Y:S02]  /*11490*/  FMUL.FTZ R31, R0.reuse, R139 ;  /* 0x0000008b001f7220 */ /* 0x040fe40000410000 */
[----:B------:R-:W1:Y:S01]  /*114a0*/  LDSM.16.MT88.4 R136, [R214+0x12000] ;  /* 0x01200000d688783b */ /* 0x000e620000004200 */
        /* <DEDUP_REMOVED lines=12> */
[C---:B----4-:R-:W-:Y:S04]  /*11570*/  HMMA.16816.F32 R36, R168.reuse, R144, R36 ;  /* 0x00000090a824723c */ /* 0x050fe80000001824 */
        /* <DEDUP_REMOVED lines=9> */
[C---:B-1----:R-:W-:Y:S03]  /*11610*/  HMMA.16816.F32 R44, R168.reuse, R136, R44 ;  /* 0x00000088a82c723c */ /* 0x042fe6000000182c */
        /* <DEDUP_REMOVED lines=10> */
[----:B------:R-:W-:Y:S01]  /*116c0*/  MUFU.EX2 R182, R182 ;  /* 0x000000b600b67308 */ /* 0x000fe20000000800 */
[C---:B------:R-:W-:Y:S02]  /*116d0*/  FMUL.FTZ R76, R2.reuse, R76 ;  /* 0x0000004c024c7220 */ /* 0x040fe40000410000 */
[C---:B------:R-:W-:Y:S01]  /*116e0*/  HMMA.16816.F32 R56, R168.reuse, R134, R56 ;  /* 0x00000086a838723c */ /* 0x040fe20000001838 */
[----:B------:R-:W2:Y:S03]  /*116f0*/  LDSM.16.MT88.4 R132, [R214+0x14000] ;  /* 0x01400000d684783b */ /* 0x000ea60000004200 */
[----:B------:R-:W-:Y:S02]  /*11700*/  FMUL.FTZ R77, R2, R77 ;  /* 0x0000004d024d7220 */ /* 0x000fe40000410000 */
[C---:B------:R-:W-:Y:S01]  /*11710*/  FMUL.FTZ R78, R0.reuse, R78 ;  /* 0x0000004e004e7220 */ /* 0x040fe20000410000 */
[----:B------:R-:W-:Y:S01]  /*11720*/  MUFU.EX2 R183, R183 ;  /* 0x000000b700b77308 */ /* 0x000fe20000000800 */
        /* <DEDUP_REMOVED lines=82> */
[----:B------:R-:W-:Y:S02]  /*11c50*/  MUFU.EX2 R168, R175 ;  /* 0x000000af00a87308 */ /* 0x000fe40000000800 */
[----:B------:R-:W-:Y:S01]  /*11c60*/  MOV R2, R164 ;  /* 0x000000a400027202 */ /* 0x000fe20000000f00 */
[----:B------:R-:W-:Y:S02]  /*11c70*/  FFMA.FTZ R178, R0, R245, R178 ;  /* 0x000000f500b27223 */ /* 0x000fe400000100b2 */
[----:B------:R-:W-:Y:S01]  /*11c80*/  FADD.FTZ R181, R166, R181 ;  /* 0x000000b5a6b57221 */ /* 0x000fe20000010000 */
[----:B------:R-:W-:Y:S01]  /*11c90*/  F2FP.PACK_AB R134, R190, R189 ;  /* 0x000000bdbe86723e */ /* 0x000fe200000000ff */
[----:B------:R-:W-:Y:S01]  /*11ca0*/  FADD.FTZ R177, R177, R178 ;  /* 0x000000b2b1b17221 */ /* 0x000fe20000010000 */
[----:B-----5:R-:W-:Y:S02]  /*11cb0*/  F2FP.PACK_AB R135, R194, R193 ;  /* 0x000000c1c287723e */ /* 0x020fe400000000ff */
[----:B------:R2:W-:Y:S01]  /*11cc0*/  MUFU.EX2 R169, R173 ;  /* 0x000000ad00a97308 */ /* 0x0005e20000000800 */
[----:B------:R-:W-:Y:S02]  /*11cd0*/  FADD.FTZ R180, R180, R181 ;  /* 0x000000b5b4b47221 */ /* 0x000fe40000010000 */
[----:B------:R-:W-:Y:S02]  /*11ce0*/  FADD.FTZ R0, R176, R177 ;  /* 0x000000b1b0007221 */ /* 0x000fe40000010000 */
[C---:B----4-:R-:W-:Y:S05]  /*11cf0*/  HMMA.16816.F32 R4, R132.reuse, R140, R4 ;  /* 0x0000008c8404723c */ /* 0x050fea0000001804 */
[----:B------:R-:W-:Y:S02]  /*11d00*/  FADD.FTZ R180, R179, R180 ;  /* 0x000000b4b3b47221 */ /* 0x000fe40000010000 */
[----:B------:R-:W-:Y:S01]  /*11d10*/  FADD.FTZ R0, R167, R0 ;  /* 0x00000000a7007221 */ /* 0x000fe20000010000 */
[C---:B------:R-:W-:Y:S01]  /*11d20*/  HMMA.16816.F32 R8, R132.reuse, R142, R8 ;  /* 0x0000008e8408723c */ /* 0x040fe20000001808 */
[----:B------:R-:W3:Y:S03]  /*11d30*/  LDSM.16.MT88.4 R140, [R214+0x12800] ;  /* 0x01280000d68c783b */ /* 0x000ee60000004200 */
[----:B------:R-:W-:Y:S02]  /*11d40*/  FADD.FTZ R187, R187, R180 ;  /* 0x000000b4bbbb7221 */ /* 0x000fe40000010000 */
[----:B------:R-:W-:Y:S02]  /*11d50*/  FADD.FTZ R191, R191, R0 ;  /* 0x00000000bfbf7221 */ /* 0x000fe40000010000 */
[C---:B-1----:R-:W-:Y:S04]  /*11d60*/  HMMA.16816.F32 R12, R132.reuse, R136, R12 ;  /* 0x00000088840c723c */ /* 0x042fe8000000180c */
[----:B------:R-:W-:Y:S02]  /*11d70*/  FADD.FTZ R188, R188, R187 ;  /* 0x000000bbbcbc7221 */ /* 0x000fe40000010000 */
[----:B------:R-:W-:Y:S02]  /*11d80*/  FADD.FTZ R192, R192, R191 ;  /* 0x000000bfc0c07221 */ /* 0x000fe40000010000 */
[C---:B------:R-:W-:Y:S01]  /*11d90*/  HMMA.16816.F32 R16, R132.reuse, R138, R16 ;  /* 0x0000008a8410723c */ /* 0x040fe20000001810 */
[----:B------:R-:W1:Y:S03]  /*11da0*/  LDSM.16.MT88.4 R136, [R213+0x12800] ;  /* 0x01280000d588783b */ /* 0x000e660000004200 */
        /* <DEDUP_REMOVED lines=24> */
[--C-:B------:R-:W-:Y:S01]  /*11f30*/  FFMA.FTZ R153, R161, c[0x0][0x23c], -R185.reuse ;  /* 0x00008f00a1997a23 */ /* 0x100fe200000108b9 */
[C---:B------:R-:W-:Y:S03]  /*11f40*/  HMMA.16816.F32 R80, R132.reuse, R154, R80 ;  /* 0x0000009a8450723c */ /* 0x040fe60000001850 */
[----:B------:R-:W-:Y:S01]  /*11f50*/  MUFU.EX2 R161, R153 ;  /* 0x0000009900a17308 */ /* 0x000fe20000000800 */
[--C-:B------:R-:W-:Y:S03]  /*11f60*/  FFMA.FTZ R152, R163, c[0x0][0x23c], -R185.reuse ;  /* 0x00008f00a3987a23 */ /* 0x100fe600000108b9 */
[--C-:B------:R-:W-:Y:S01]  /*11f70*/  FFMA.FTZ R155, R160, c[0x0][0x23c], -R185.reuse ;  /* 0x00008f00a09b7a23 */ /* 0x100fe200000108b9 */
[C---:B---3--:R-:W-:Y:S04]  /*11f80*/  HMMA.16816.F32 R84, R132.reuse, R140, R84 ;  /* 0x0000008c8454723c */ /* 0x048fe80000001854 */
[--C-:B------:R-:W-:Y:S01]  /*11f90*/  FFMA.FTZ R154, R162, c[0x0][0x23c], -R185.reuse ;  /* 0x00008f00a29a7a23 */ /* 0x100fe200000108b9 */
[----:B------:R-:W-:Y:S01]  /*11fa0*/  MUFU.EX2 R160, R155 ;  /* 0x0000009b00a07308 */ /* 0x000fe20000000800 */
[----:B------:R-:W-:Y:S02]  /*11fb0*/  FFMA.FTZ R185, R174, c[0x0][0x23c], -R185 ;  /* 0x00008f00aeb97a23 */ /* 0x000fe400000108b9 */
[C---:B------:R-:W-:Y:S01]  /*11fc0*/  HMMA.16816.F32 R88, R132.reuse, R142, R88 ;  /* 0x0000008e8458723c */ /* 0x040fe20000001858 */
[----:B------:R-:W2:Y:S06]  /*11fd0*/  LDSM.16.MT88.4 R140, [R213+0x16800] ;  /* 0x01680000d58c783b */ /* 0x000eac0000004200 */
[----:B------:R-:W-:Y:S01]  /*11fe0*/  MUFU.EX2 R162, R154 ;  /* 0x0000009a00a27308 */ /* 0x000fe20000000800 */
[C---:B-1----:R-:W-:Y:S01]  /*11ff0*/  HMMA.16816.F32 R92, R132.reuse, R136, R92 ;  /* 0x00000088845c723c */ /* 0x042fe2000000185c */
[----:B------:R-:W-:Y:S07]  /*12000*/  LDSM.16.MT88.4 R172, [R212+0x11800] ;  /* 0x01180000d4ac783b */ /* 0x000fee0000004200 */
[C---:B------:R-:W-:Y:S01]  /*12010*/  HMMA.16816.F32 R96, R132.reuse, R138, R96 ;  /* 0x0000008a8460723c */ /* 0x040fe20000001860 */
[----:B------:R-:W1:Y:S01]  /*12020*/  LDSM.16.MT88.4 R136, [R212+0x16800] ;  /* 0x01680000d488783b */ /* 0x000e620000004200 */
[----:B------:R3:W-:Y:S06]  /*12030*/  MUFU.EX2 R163, R152 ;  /* 0x0000009800a37308 */ /* 0x0007ec0000000800 */
[C---:B----4-:R-:W-:Y:S04]  /*12040*/  HMMA.16816.F32 R100, R132.reuse, R144, R100 ;  /* 0x000000908464723c */ /* 0x050fe80000001864 */
[----:B------:R-:W4:Y:S04]  /*12050*/  MUFU.EX2 R185, R185 ;  /* 0x000000b900b97308 */ /* 0x000f280000000800 */
[C---:B------:R-:W-:Y:S01]  /*12060*/  HMMA.16816.F32 R104, R132.reuse, R146, R104 ;  /* 0x000000928468723c */ /* 0x040fe20000001868 */
[----:B------:R-:W1:Y:S07]  /*12070*/  LDSM.16.MT88.4 R144, [R216+0x11000] ;  /* 0x01100000d890783b */ /* 0x000e6e0000004200 */
[C---:B-----5:R-:W-:Y:S01]  /*12080*/  HMMA.16816.F32 R108, R132.reuse, R148, R108 ;  /* 0x00000094846c723c */ /* 0x060fe2000000186c */
[----:B---3--:R-:W-:Y:S07]  /*12090*/  LDSM.16.MT88.4 R152, [R213+0x11000] ;  /* 0x01100000d598783b */ /* 0x008fee0000004200 */
[C---:B------:R-:W-:Y:S01]  /*120a0*/  HMMA.16816.F32 R112, R132.reuse, R150, R112 ;  /* 0x000000968470723c */ /* 0x040fe20000001870 */
[----:B------:R-:W3:Y:S03]  /*120b0*/  LDSM.16.MT88.4 R148, [R214+0x11000] ;  /* 0x01100000d694783b */ /* 0x000ee60000004200 */
[----:B----4-:R-:W-:Y:S04]  /*120c0*/  F2FP.PACK_AB R170, R185, R182 ;  /* 0x000000b6b9aa723e */ /* 0x010fe800000000ff */
[C---:B--2---:R-:W-:Y:S08]  /*120d0*/  HMMA.16816.F32 R116, R132.reuse, R140, R116 ;  /* 0x0000008c8474723c */ /* 0x044ff00000001874 */
[C---:B------:R-:W-:Y:S01]  /*120e0*/  HMMA.16816.F32 R120, R132.reuse, R142, R120 ;  /* 0x0000008e8478723c */ /* 0x040fe20000001878 */
[----:B------:R-:W2:Y:S07]  /*120f0*/  LDSM.16.MT88.4 R140, [R212+0x11000] ;  /* 0x01100000d48c783b */ /* 0x000eae0000004200 */
[C---:B-1----:R-:W-:Y:S08]  /*12100*/  HMMA.16816.F32 R124, R132.reuse, R136, R124 ;  /* 0x00000088847c723c */ /* 0x042ff0000000187c */
[----:B------:R-:W-:Y:S01]  /*12110*/  HMMA.16816.F32 R128, R132, R138, R128 ;  /* 0x0000008a8480723c */ /* 0x000fe20000001880 */
[----:B------:R-:W1:Y:S06]  /*12120*/  LDSM.16.MT88.4 R136, [R216+0x13000] ;  /* 0x01300000d888783b */ /* 0x000e6c0000004200 */
[----:B------:R-:W-:Y:S02]  /*12130*/  F2FP.PACK_AB R132, R161, R160 ;  /* 0x000000a0a184723e */ /* 0x000fe400000000ff */
[----:B------:R-:W-:Y:S03]  /*12140*/  F2FP.PACK_AB R134, R163, R162 ;  /* 0x000000a2a386723e */ /* 0x000fe600000000ff */
[----:B------:R-:W-:Y:S02]  /*12150*/  F2FP.PACK_AB R133, R248, R252 ;  /* 0x000000fcf885723e */ /* 0x000fe400000000ff */
[----:B------:R-:W-:Y:S07]  /*12160*/  F2FP.PACK_AB R135, R195, R244 ;  /* 0x000000f4c387723e */ /* 0x000fee00000000ff */
[C---:B------:R-:W-:Y:S08]  /*12170*/  HMMA.16816.F32 R4, R132.reuse, R144, R4 ;  /* 0x000000908404723c */ /* 0x040ff00000001804 */
        /* <DEDUP_REMOVED lines=23> */
[C---:B------:R-:W-:Y:S08]  /*122f0*/  HMMA.16816.F32 R68, R132.reuse, R152, R68 ;  /* 0x000000988444723c */ /* 0x040ff00000001844 */
[C---:B------:R-:W-:Y:S08]  /*12300*/  HMMA.16816.F32 R72, R132.reuse, R154, R72 ;  /* 0x0000009a8448723c */ /* 0x040ff00000001848 */
        /* <DEDUP_REMOVED lines=15> */
[C---:B----4-:R-:W-:Y:S07]  /*12400*/  HMMA.16816.F32 R116, R132.reuse, R144, R116 ;  /* 0x000000908474723c */ /* 0x050fee0000001874 */
[----:B------:R-:W-:Y:S01]  /*12410*/  MOV R144, R169 ;  /* 0x000000a900907202 */ /* 0x000fe20000000f00 */
[C---:B------:R-:W-:Y:S04]  /*12420*/  HMMA.16816.F32 R120, R132.reuse, R146, R120 ;  /* 0x000000928478723c */ /* 0x040fe80000001878 */
[----:B------:R-:W-:Y:S02]  /*12430*/  MOV R145, R168 ;  /* 0x000000a800917202 */ /* 0x000fe40000000f00 */
[----:B------:R-:W-:Y:S02]  /*12440*/  F2FP.PACK_AB R168, R184, R186 ;  /* 0x000000bab8a8723e */ /* 0x000fe400000000ff */
[C---:B---3--:R-:W-:Y:S04]  /*12450*/  HMMA.16816.F32 R124, R132.reuse, R148, R124 ;  /* 0x00000094847c723c */ /* 0x048fe8000000187c */
[----:B------:R-:W-:Y:S02]  /*12460*/  F2FP.PACK_AB R169, R145, R183 ;  /* 0x000000b791a9723e */ /* 0x000fe400000000ff */
[----:B------:R-:W-:Y:S02]  /*12470*/  F2FP.PACK_AB R171, R165, R144 ;  /* 0x00000090a5ab723e */ /* 0x000fe400000000ff */
[----:B------:R-:W-:Y:S07]  /*12480*/  HMMA.16816.F32 R128, R132, R150, R128 ;  /* 0x000000968480723c */ /* 0x000fee0000001880 */
[----:B------:R-:W-:Y:S01]  /*12490*/  IMAD.MOV.U32 R132, RZ, RZ, R163 ;  /* 0x000000ffff847224 */ /* 0x000fe200078e00a3 */
[----:B------:R-:W-:Y:S04]  /*124a0*/  MOV R133, R162 ;  /* 0x000000a200857202 */ /* 0x000fe80000000f00 */
[----:B------:R-:W-:Y:S02]  /*124b0*/  MOV R134, R161 ;  /* 0x000000a100867202 */ /* 0x000fe40000000f00 */
[----:B------:R-:W-:Y:S02]  /*124c0*/  MOV R135, R160 ;  /* 0x000000a000877202 */ /* 0x000fe40000000f00 */
[C---:B------:R-:W-:Y:S01]  /*124d0*/  HMMA.16816.F32 R160, R168.reuse, R156, R4 ;  /* 0x0000009ca8a0723c */ /* 0x040fe20000001804 */
[----:B------:R-:W3:Y:S07]  /*124e0*/  LDSM.16.MT88.4 R4, [R216+0x13800] ;  /* 0x01380000d804783b */ /* 0x000eee0000004200 */
[C---:B------:R-:W-:Y:S01]  /*124f0*/  HMMA.16816.F32 R156, R168.reuse, R158, R8 ;  /* 0x0000009ea89c723c */ /* 0x040fe20000001808 */
[----:B------:R-:W4:Y:S07]  /*12500*/  LDSM.16.MT88.4 R8, [R214+0x13800] ;  /* 0x01380000d608783b */ /* 0x000f2e0000004200 */
[C---:B--2---:R-:W-:Y:S01]  /*12510*/  HMMA.16816.F32 R152, R168.reuse, R140, R12 ;  /* 0x0000008ca898723c */ /* 0x044fe2000000180c */
[----:B------:R-:W2:Y:S06]  /*12520*/  LDSM.16.MT88.4 R12, [R213+0x13800] ;  /* 0x01380000d50c783b */ /* 0x000eac0000004200 */
[----:B------:R-:W-:Y:S01]  /*12530*/  IMAD.MOV.U32 R140, RZ, RZ, R144 ;  /* 0x000000ffff8c7224 */ /* 0x000fe200078e0090 */
[C---:B------:R-:W-:Y:S01]  /*12540*/  HMMA.16816.F32 R148, R168.reuse, R142, R16 ;  /* 0x0000008ea894723c */ /* 0x040fe20000001810 */
[----:B------:R-:W5:Y:S03]  /*12550*/  LDSM.16.MT88.4 R16, [R212+0x13800] ;  /* 0x01380000d410783b */ /* 0x000f660000004200 */
[----:B------:R-:W-:Y:S04]  /*12560*/  MOV R141, R145 ;  /* 0x00000091008d7202 */ /* 0x000fe80000000f00 */
[C---:B-1----:R-:W-:Y:S07]  /*12570*/  HMMA.16816.F32 R144, R168.reuse, R136, R20 ;  /* 0x00000088a890723c */ /* 0x042fee0000001814 */
[----:B------:R-:W-:Y:S02]  /*12580*/  MOV R22, R140 ;  /* 0x0000008c00167202 */ /* 0x000fe40000000f00 */
[----:B------:R-:W-:Y:S02]  /*12590*/  MOV R23, R141 ;  /* 0x0000008d00177202 */ /* 0x000fe40000000f00 */
[C---:B------:R-:W-:Y:S01]  /*125a0*/  HMMA.16816.F32 R140, R168.reuse, R138, R24 ;  /* 0x0000008aa88c723c */ /* 0x040fe20000001818 */
[----:B------:R-:W-:Y:S07]  /*125b0*/  LDSM.16.MT88.4 R24, [R216+0x17800] ;  /* 0x01780000d818783b */ /* 0x000fee0000004200 */
[C---:B------:R-:W-:Y:S07]  /*125c0*/  HMMA.16816.F32 R136, R168.reuse, R172, R28 ;  /* 0x000000aca888723c */ /* 0x040fee000000181c */
[----:B------:R-:W-:Y:S01]  /*125d0*/  MOV R29, R132 ;  /* 0x00000084001d7202 */ /* 0x000fe20000000f00 */
[----:B------:R-:W-:Y:S01]  /*125e0*/  IMAD.MOV.U32 R173, RZ, RZ, R134 ;  /* 0x000000ffffad7224 */ /* 0x000fe200078e0086 */
[----:B------:R-:W-:Y:S03]  /*125f0*/  MOV R28, R133 ;  /* 0x00000085001c7202 */ /* 0x000fe60000000f00 */
[----:B------:R-:W-:Y:S01]  /*12600*/  MOV R172, R135 ;  /* 0x0000008700ac7202 */ /* 0x000fe20000000f00 */
[----:B------:R-:W-:Y:S01]  /*12610*/  IMAD.MOV.U32 R31, RZ, RZ, R22 ;  /* 0x000000ffff1f7224 */ /* 0x000fe200078e0016 */
[C---:B------:R-:W-:Y:S03]  /*12620*/  HMMA.16816.F32 R132, R168.reuse, R174, R32 ;  /* 0x000000aea884723c */ /* 0x040fe60000001820 */
[----:B------:R-:W-:Y:S01]  /*12630*/  MOV R30, R23 ;  /* 0x00000017001e7202 */ /* 0x000fe20000000f00 */
[----:B------:R-:W-:Y:S01]  /*12640*/  FADD.FTZ R0, R172, R0 ;  /* 0x00000000ac007221 */ /* 0x000fe20000010000 */
[----:B------:R-:W1:Y:S03]  /*12650*/  LDSM.16.MT88.4 R20, [R216+0x15800] ;  /* 0x01580000d814783b */ /* 0x000e660000004200 */
[C---:B---3--:R-:W-:Y:S04]  /*12660*/  HMMA.16816.F32 R36, R168.reuse, R4, R36 ;  /* 0x00000004a824723c */ /* 0x048fe80000001824 */
[----:B------:R-:W-:Y:S04]  /*12670*/  FADD.FTZ R0, R173, R0 ;  /* 0x00000000ad007221 */ /* 0x000fe80000010000 */
[C---:B------:R-:W-:Y:S01]  /*12680*/  HMMA.16816.F32 R40, R168.reuse, R6, R40 ;  /* 0x00000006a828723c */ /* 0x040fe20000001828 */
[----:B------:R-:W3:Y:S03]  /*12690*/  LDSM.16.MT88.4 R4, [R214+0x15800] ;  /* 0x01580000d604783b */ /* 0x000ee60000004200 */
[----:B------:R-:W-:Y:S04]  /*126a0*/  FADD.FTZ R0, R28, R0 ;  /* 0x000000001c007221 */ /* 0x000fe80000010000 */
        /* <DEDUP_REMOVED lines=15> */
[C---:B----4-:R-:W-:Y:S07]  /*127a0*/  HMMA.16816.F32 R84, R168.reuse, R8, R84 ;  /* 0x00000008a854723c */ /* 0x050fee0000001854 */
[----:B------:R-:W-:Y:S01]  /*127b0*/  FADD.FTZ R9, R193, R192 ;  /* 0x000000c0c1097221 */ /* 0x000fe20000010000 */
[C---:B------:R-:W-:Y:S04]  /*127c0*/  HMMA.16816.F32 R88, R168.reuse, R10, R88 ;  /* 0x0000000aa858723c */ /* 0x040fe80000001858 */
[----:B------:R-:W-:Y:S04]  /*127d0*/  FADD.FTZ R9, R194, R9 ;  /* 0x00000009c2097221 */ /* 0x000fe80000010000 */
[C---:B--2---:R-:W-:Y:S04]  /*127e0*/  HMMA.16816.F32 R92, R168.reuse, R12, R92 ;  /* 0x0000000ca85c723c */ /* 0x044fe8000000185c */
[----:B------:R-:W-:Y:S04]  /*127f0*/  FADD.FTZ R9, R252, R9 ;  /* 0x00000009fc097221 */ /* 0x000fe80000010000 */
[C---:B------:R-:W-:Y:S04]  /*12800*/  HMMA.16816.F32 R96, R168.reuse, R14, R96 ;  /* 0x0000000ea860723c */ /* 0x040fe80000001860 */
[----:B------:R-:W-:Y:S04]  /*12810*/  FADD.FTZ R9, R248, R9 ;  /* 0x00000009f8097221 */ /* 0x000fe80000010000 */
[C---:B------:R-:W-:Y:S04]  /*12820*/  HMMA.16816.F32 R100, R168.reuse, R24, R100 ;  /* 0x00000018a864723c */ /* 0x040fe80000001864 */
[----:B------:R-:W-:Y:S04]  /*12830*/  FADD.FTZ R244, R244, R9 ;  /* 0x00000009f4f47221 */ /* 0x000fe80000010000 */
[C---:B------:R-:W-:Y:S08]  /*12840*/  HMMA.16816.F32 R104, R168.reuse, R26, R104 ;  /* 0x0000001aa868723c */ /* 0x040ff00000001868 */
[C---:B-----5:R-:W-:Y:S08]  /*12850*/  HMMA.16816.F32 R108, R168.reuse, R16, R108 ;  /* 0x00000010a86c723c */ /* 0x060ff0000000186c */
[C---:B------:R-:W-:Y:S08]  /*12860*/  HMMA.16816.F32 R112, R168.reuse, R18, R112 ;  /* 0x00000012a870723c */ /* 0x040ff00000001870 */
[C---:B-1----:R-:W-:Y:S08]  /*12870*/  HMMA.16816.F32 R116, R168.reuse, R20, R116 ;  /* 0x00000014a874723c */ /* 0x042ff00000001874 */
[C---:B------:R-:W-:Y:S08]  /*12880*/  HMMA.16816.F32 R120, R168.reuse, R22, R120 ;  /* 0x00000016a878723c */ /* 0x040ff00000001878 */
[C---:B---3--:R-:W-:Y:S07]  /*12890*/  HMMA.16816.F32 R124, R168.reuse, R4, R124 ;  /* 0x00000004a87c723c */ /* 0x048fee000000187c */
[----:B------:R-:W-:Y:S01]  /*128a0*/  FADD.FTZ R5, R29, R0 ;  /* 0x000000001d057221 */ /* 0x000fe20000010000 */
[----:B------:R-:W-:Y:S04]  /*128b0*/  HMMA.16816.F32 R128, R168, R6, R128 ;  /* 0x00000006a880723c */ /* 0x000fe80000001880 */
[----:B------:R-:W-:Y:S02]  /*128c0*/  FADD.FTZ R0, R195, R244 ;  /* 0x000000f4c3007221 */ /* 0x000fe40000010000 */
[----:B------:R-:W-:Y:S02]  /*128d0*/  FADD.FTZ R5, R186, R5 ;  /* 0x00000005ba057221 */ /* 0x000fe40000010000 */
[----:B------:R-:W-:Y:S04]  /*128e0*/  FADD.FTZ R0, R183, R0 ;  /* 0x00000000b7007221 */ /* 0x000fe80000010000 */
[----:B------:R-:W-:Y:S02]  /*128f0*/  FADD.FTZ R5, R184, R5 ;  /* 0x00000005b8057221 */ /* 0x000fe40000010000 */
[----:B------:R-:W-:Y:S02]  /*12900*/  FADD.FTZ R0, R30, R0 ;  /* 0x000000001e007221 */ /* 0x000fe40000010000 */
[----:B------:R-:W-:Y:S02]  /*12910*/  FADD.FTZ R182, R182, R5 ;  /* 0x00000005b6b67221 */ /* 0x000fe40000010000 */
[----:B------:R-:W-:Y:S02]  /*12920*/  FADD.FTZ R0, R31, R0 ;  /* 0x000000001f007221 */ /* 0x000fe40000010000 */
[----:B------:R-:W-:Y:S02]  /*12930*/  FADD.FTZ R249, R185, R182 ;  /* 0x000000b6b9f97221 */ /* 0x000fe40000010000 */
[----:B------:R-:W-:Y:S01]  /*12940*/  FADD.FTZ R245, R165, R0 ;  /* 0x00000000a5f57221 */ /* 0x000fe20000010000 */
[----:B------:R-:W-:Y:S01]  /*12950*/  MOV R0, R3 ;  /* 0x0000000300007202 */ /* 0x000fe20000000f00 */
[----:B------:R-:W-:-:S05]  /*12960*/  @P0 BRA `(.L_x_1287) ;  /* 0xffffb39000000947 */ /* 0x000fca000383ffff */
.L_x_1286:
        /* <DEDUP_REMOVED lines=406> */
.L_x_1291:
[----:B---34-:R-:W-:Y:S05]  /*142d0*/  BSYNC B0 ;  /* 0x0000000000007941 */ /* 0x018fea0003800000 */
.L_x_1290:
        /* <DEDUP_REMOVED lines=36> */
.L_x_1293:
[----:B------:R-:W-:Y:S05]  /*14520*/  BSYNC B0 ;  /* 0x0000000000007941 */ /* 0x000fea0003800000 */
.L_x_1292:
        /* <DEDUP_REMOVED lines=22> */
.L_x_1295:
[----:B------:R-:W-:Y:S05]  /*14690*/  BSYNC B0 ;  /* 0x0000000000007941 */ /* 0x000fea0003800000 */
.L_x_1294:
        /* <DEDUP_REMOVED lines=22> */
.L_x_1297:
[----:B------:R-:W-:Y:S05]  /*14800*/  BSYNC B0 ;  /* 0x0000000000007941 */ /* 0x000fea0003800000 */
.L_x_1296:
        /* <DEDUP_REMOVED lines=23> */
.L_x_1298:
        /* <DEDUP_REMOVED lines=16> */
.L_x_2049:


//--------------------- .text._ZN5flash16flash_fwd_kernelI23Flash_fwd_kernel_traitsILi256ELi128ELi64ELi8ELb0ELb0EN7cutlass6half_tE19Flash_kernel_traitsILi256ELi128ELi64ELi8ES3_EELb1ELb0ELb0ELb0ELb0ELb0ELb0ELb0EEEvNS_16Flash_fwd_paramsE --------------------------
	.section	.text._ZN5flash16flash_fwd_kernelI23Flash_fwd_kernel_traitsILi256ELi128ELi64ELi8ELb0ELb0EN7cutlass6half_tE19Flash_kernel_traitsILi256ELi128ELi64ELi8ES3_EELb1ELb0ELb0ELb0ELb0ELb0ELb0ELb0EEEvNS_16Flash_fwd_paramsE,"ax",@progbits
	.sectioninfo	@"SHI_REGISTERS=255"
	.align	128
        .global         _ZN5flash16flash_fwd_kernelI23Flash_fwd_kernel_traitsILi256ELi128ELi64ELi8ELb0ELb0EN7cutlass6half_tE19Flash_kernel_traitsILi256ELi128ELi64ELi8ES3_EELb1ELb0ELb0ELb0ELb0ELb0ELb0ELb0EEEvNS_16Flash_fwd_paramsE
        .type           _ZN5flash16flash_fwd_kernelI23Flash_fwd_kernel_traitsILi256ELi128ELi64ELi8ELb0ELb0EN7cutlass6half_tE19Flash_kernel_traitsILi256ELi128ELi64ELi8ES3_EELb1ELb0ELb0ELb0ELb0ELb0ELb0ELb0EEEvNS_16Flash_fwd_paramsE,@function
        .size           _ZN5flash16flash_fwd_kernelI23Flash_fwd_kernel_traitsILi256ELi128ELi64ELi8ELb0ELb0EN7cutlass6half_tE19Flash_kernel_traitsILi256ELi128ELi64ELi8ES3_EELb1ELb0ELb0ELb0ELb0ELb0ELb0ELb0EEEvNS_16Flash_fwd_paramsE,(.L_x_2050 - _ZN5flash16flash_fwd_kernelI23Flash_fwd_kernel_traitsILi256ELi128ELi64ELi8ELb0ELb0EN7cutlass6half_tE19Flash_kernel_traitsILi256ELi128ELi64ELi8ES3_EELb1ELb0ELb0ELb0ELb0ELb0ELb0ELb0EEEvNS_16Flash_fwd_paramsE)
        .other          _ZN5flash16flash_fwd_kernelI23Flash_fwd_kernel_traitsILi256ELi128ELi64ELi8ELb0ELb0EN7cutlass6half_tE19Flash_kernel_traitsILi256ELi128ELi64ELi8ES3_EELb1ELb0ELb0ELb0ELb0ELb0ELb0ELb0EEEvNS_16Flash_fwd_paramsE,@"STO_CUDA_ENTRY STV_DEFAULT"
_ZN5flash16flash_fwd_kernelI23Flash_fwd_kernel_traitsILi256ELi128ELi64ELi8ELb0ELb0EN7cutlass6half_tE19Flash_kernel_traitsILi256ELi128ELi64ELi8ES3_EELb1ELb0ELb0ELb0ELb0ELb0ELb0ELb0EEEvNS_16Flash_fwd_paramsE:
.text._ZN5flash16flash_fwd_kernelI23Flash_fwd_kernel_traitsILi256ELi128ELi64ELi8ELb0ELb0EN7cutlass6half_tE19Flash_kernel_traitsILi256ELi128ELi64ELi8ES3_EELb1ELb0ELb0ELb0ELb0ELb0ELb0ELb0EEEvNS_16Flash_fwd_paramsE:
        /* <DEDUP_REMOVED lines=94> */
.L_x_1299:
[----:B------:R-:W-:Y:S02]  /*05e0*/  ULDC UR6, c[0x0][0x218] ;  /* 0x0000860000067ab9 */ /* 0x000fe40000000800 */
.L_x_1300:
        /* <DEDUP_REMOVED lines=42> */
[----:B------:R-:W-:Y:S02]  /*0890*/  @UP0 UIMAD UR30, UR30, UR5, UR33 ;  /* 0x000000051e1e02a4 */ /* 0x000fe4000f8e0221 */
[----:B------:R-:W-:-:S02]  /*08a0*/  @!UP1 UIADD3 UR10, UR17, UR7, URZ ;  /* 0x00000007110a9290 */ /* 0x000fc4000fffe03f */
[----:B------:R-:W-:Y:S01]  /*08b0*/  @!UP1 UMOV UR6, UR16 ;  /* 0x0000001000069c82 */ /* 0x000fe20008000000 */
        /* <DEDUP_REMOVED lines=10> */
[----:B------:R-:W-:Y:S02]  /*0960*/  UMOV UR14, UR16 ;  /* 0x00000010000e7c82 */ /* 0x000fe40008000000 */
[----:B------:R-:W-:Y:S02]  /*0970*/  UIMAD UR5, UR11, UR5, UR7 ;  /* 0x000000050b0572a4 */ /* 0x000fe4000f8e0207 */
[----:B------:R-:W-:-:S04]  /*0980*/  UIMAD.WIDE.U32 UR32, UR11, UR4, UR14 ;  /* 0x000000040b2072a5 */ /* 0x000fc8000f8e000e */
[----:B------:R-:W-:Y:S02]  /*0990*/  UIADD3 UR30, UR33, UR5, URZ ;  /* 0x00000005211e7290 */ /* 0x000fe4000fffe03f */
.L_x_1302:
[----:B------:R-:W-:Y:S01]  /*09a0*/  IABS R0, c[0x0][0x1c8] ;  /* 0x0000720000007a13 */ /* 0x000fe20000000000 */
[----:B------:R-:W1:Y:S01]  /*09b0*/  S2R R2, SR_CTAID.Z ;  /* 0x0000000000027919 */ /* 0x000e620000002700 */
[----:B------:R-:W-:Y:S02]  /*09c0*/  UMOV UR14, URZ ;  /* 0x0000003f000e7c82 */ /* 0x000fe40008000000 */
[----:B------:R-:W2:Y:S01]  /*09d0*/  R2UR UR5, R0 ;  /* 0x00000000000573c2 */ /* 0x000ea200000e0000 */
[----:B------:R-:W-:Y:S02]  /*09e0*/  @UP0 UIADD3 UR31, UR12, UR13, URZ ;  /* 0x0000000d0c1f0290 */ /* 0x000fe4000fffe03f */
        /* <DEDUP_REMOVED lines=44> */
.L_x_1303:
[CC--:B------:R-:W-:Y:S01]  /*0cb0*/  LEA.HI R4, R10.reuse, R98.reuse, RZ, 0x4 ;  /* 0x000000620a047211 */ /* 0x0c0fe200078f20ff */
[----:B------:R-:W1:Y:S01]  /*0cc0*/  S2R R18, SR_CTAID.Z ;  /* 0x0000000000127919 */ /* 0x000e620000002700 */
[-C--:B------:R-:W-:Y:S01]  /*0cd0*/  LEA.HI R0, R10, R98.reuse, RZ, 0x3 ;  /* 0x000000620a007211 */ /* 0x080fe200078f18ff */
[----:B------:R-:W-:Y:S01]  /*0ce0*/  ULDC.64 UR4, c[0x0][0x1b8] ;  /* 0x00006e0000047ab9 */ /* 0x000fe20000000a00 */
[----:B------:R-:W-:Y:S01]  /*0cf0*/  SHF.R.S32.HI R5, RZ, 0x4, R4 ;  /* 0x00000004ff057819 */ /* 0x000fe20000011404 */
[----:B------:R-:W-:Y:S01]  /*0d00*/  UIMAD UR4, UR14, UR4, URZ ;  /* 0x000000040e0472a4 */ /* 0x000fe2000f8e023f */
[----:B------:R-:W-:Y:S01]  /*0d10*/  LOP3.LUT R2, R0, 0xfffffff8, RZ, 0xc0, !PT ;  /* 0xfffffff800027812 */ /* 0x000fe200078ec0ff */
[----:B------:R-:W-:Y:S01]  /*0d20*/  UIADD3 UR20, -UR20, UR25, URZ ;  /* 0x0000001914147290 */ /* 0x000fe2000fffe13f */
[----:B------:R-:W-:Y:S01]  /*0d30*/  LEA.HI R3, R4, R5, RZ, 0x1 ;  /* 0x0000000504037211 */ /* 0x000fe200078f08ff */
[----:B------:R-:W-:Y:S01]  /*0d40*/  IMAD.MOV.U32 R22, RZ, RZ, 0x20 ;  /* 0x00000020ff167424 */ /* 0x000fe200078e00ff */
        /* <DEDUP_REMOVED lines=14> */
[----:B------:R2:W-:Y:S01]  /*0e30*/  STL.64 [R1], R24 ;  /* 0x0000001801007387 */ /* 0x0005e20000100a00 */
        /* <DEDUP_REMOVED lines=24> */
[C---:B------:R-:W-:Y:S01]  /*0fc0*/  IADD3 R103, R250.reuse, 0x80, RZ ;  /* 0x00000080fa677810 */ /* 0x040fe20007ffe0ff */
[----:B------:R-:W-:Y:S01]  /*0fd0*/  IMAD R6, R25, c[0x0][0x1a0], RZ ;  /* 0x0000680019067a24 */ /* 0x000fe200078e02ff */
[----:B------:R-:W-:Y:S01]  /*0fe0*/  IADD3 R102, R250, 0xc0, RZ ;  /* 0x000000c0fa667810 */ /* 0x000fe20007ffe0ff */
[----:B------:R-:W-:Y:S01]  /*0ff0*/  IMAD.WIDE.U32 R2, R24, c[0x0][0x1a0], R250 ;  /* 0x0000680018027a25 */ /* 0x000fe200078e00fa */
[----:B------:R-:W-:Y:S01]  /*1000*/  LOP3.LUT R0, R0, 0x1c0, RZ, 0xc0, !PT ;  /* 0x000001c000007812 */ /* 0x000fe200078ec0ff */
[----:B------:R-:W-:Y:S01]  /*1010*/  UIMAD UR7, UR28, UR7, UR6 ;  /* 0x000000071c0772a4 */ /* 0x000fe2000f8e0206 */
[----:B------:R-:W-:Y:S01]  /*1020*/  LOP3.LUT R10, R11, 0xfffffe00, R10, 0xf8, !PT ;  /* 0xfffffe000b0a7812 */ /* 0x000fe200078ef80a */
[----:B------:R-:W-:Y:S01]  /*1030*/  IMAD R6, R24, c[0x0][0x1a4], R6 ;  /* 0x0000690018067a24 */ /* 0x000fe200078e0206 */
[----:B------:R-:W-:Y:S01]  /*1040*/  IADD3 R2, P0, R2, UR34, RZ ;  /* 0x0000002202027c10 */ /* 0x000fe2000ff1e0ff */
[----:B------:R-:W-:Y:S01]  /*1050*/  UIMAD UR6, UR28, UR5, UR4 ;  /* 0x000000051c0672a4 */ /* 0x000fe2000f8e0204 */
[----:B------:R-:W-:Y:S01]  /*1060*/  LOP3.LUT R7, R0, 0x8, R7, 0xf8, !PT ;  /* 0x0000000800077812 */ /* 0x000fe200078ef807 */
[----:B------:R-:W-:Y:S01]  /*1070*/  IMAD.SHL.U32 R223, R10, 0x2, RZ ;  /* 0x000000020adf7824 */ /* 0x000fe200078e00ff */
[----:B------:R-:W-:Y:S01]  /*1080*/  IADD3.X R3, R3, UR31, R6, P0, !PT ;  /* 0x0000001f03037c10 */ /* 0x000fe200087fe406 */
[----:B------:R-:W-:Y:S01]  /*1090*/  IMAD.U32 R6, RZ, RZ, UR28 ;  /* 0x0000001cff067e24 */ /* 0x000fe2000f8e00ff */
[----:B------:R-:W-:Y:S01]  /*10a0*/  SHF.R.U32.HI R0, RZ, 0x3, R0 ;  /* 0x00000003ff007819 */ /* 0x000fe20000011600 */
[----:B------:R-:W-:Y:S01]  /*10b0*/  ULDC.64 UR4, c[0x0][0x1a8] ;  /* 0x00006a0000047ab9 */ /* 0x000fe20000000a00 */
[----:B------:R-:W-:Y:S01]  /*10c0*/  ISETP.GE.AND P0, PT, R24, UR20, PT ;  /* 0x0000001418007c0c */ /* 0x000fe2000bf06270 */
[----:B------:R-:W-:Y:S01]  /*10d0*/  IMAD.WIDE.U32 R26, R6, c[0x0][0x1b8], R2 ;  /* 0x00006e00061a7a25 */ /* 0x000fe200078e0002 */
[----:B------:R-:W-:Y:S01]  /*10e0*/  LOP3.LUT R7, R7, R0, RZ, 0x3c, !PT ;  /* 0x0000000007077212 */ /* 0x000fe200078e3cff */
[----:B------:R-:W-:Y:S01]  /*10f0*/  UIMAD UR4, UR13, UR4, URZ ;  /* 0x000000040d0472a4 */ /* 0x000fe2000f8e023f */
[----:B------:R-:W-:Y:S01]  /*1100*/  SHF.R.S32.HI R96, RZ, 0x5, R13 ;  /* 0x00000005ff607819 */ /* 0x000fe2000001140d */
[----:B------:R-:W-:Y:S01]  /*1110*/  IMAD.U32 R0, RZ, RZ, UR28 ;  /* 0x0000001cff007e24 */ /* 0x000fe2000f8e00ff */
[----:B------:R2:W-:Y:S01]  /*1120*/  STL.64 [R1+0x8], R26 ;  /* 0x0000081a01007387 */ /* 0x0005e20000100a00 */
[----:B------:R-:W-:Y:S01]  /*1130*/  UIMAD UR4, UR9, UR5, UR4 ;  /* 0x00000005090472a4 */ /* 0x000fe2000f8e0204 */
[----:B------:R-:W-:Y:S01]  /*1140*/  IADD3 R252, R27, UR6, RZ ;  /* 0x000000061bfc7c10 */ /* 0x000fe2000fffe0ff */
[----:B------:R-:W-:Y:S01]  /*1150*/  IMAD.WIDE.U32 R248, R0, c[0x0][0x1b0], R4 ;  /* 0x00006c0000f87a25 */ /* 0x000fe200078e0004 */
[----:B------:R2:W-:Y:S01]  /*1160*/  STL [R1+0x14], R104 ;  /* 0x0000146801007387 */ /* 0x0005e20000100800 */
[----:B------:R-:W-:-:S02]  /*1170*/  SEL R0, R22, 0xffffffe0, !P2 ;  /* 0xffffffe016007807 */ /* 0x000fc40005000000 */
[----:B------:R-:W-:Y:S01]  /*1180*/  IMAD.SHL.U32 R5, R12, 0x40, RZ ;  /* 0x000000400c057824 */ /* 0x000fe200078e00ff */
[----:B------:R2:W-:Y:S01]  /*1190*/  STL [R1+0x10], R103 ;  /* 0x0000106701007387 */ /* 0x0005e20000100800 */
[----:B------:R-:W-:Y:S01]  /*11a0*/  IMAD.MOV.U32 R4, RZ, RZ, 0x10 ;  /* 0x00000010ff047424 */ /* 0x000fe200078e00ff */
[----:B------:R-:W-:Y:S02]  /*11b0*/  IADD3 R247, R249, UR7, RZ ;  /* 0x00000007f9f77c10 */ /* 0x000fe4000fffe0ff */
[----:B------:R2:W-:Y:S01]  /*11c0*/  STL [R1+0x18], R102 ;  /* 0x0000186601007387 */ /* 0x0005e20000100800 */
[----:B------:R-:W-:Y:S02]  /*11d0*/  LOP3.LUT R5, R7, 0xfffffe00, R5, 0xf8, !PT ;  /* 0xfffffe0007057812 */ /* 0x000fe400078ef805 */
        /* <DEDUP_REMOVED lines=41> */
.L_x_1305:
[----:B------:R-:W-:Y:S05]  /*1470*/  BSYNC B0 ;  /* 0x0000000000007941 */ /* 0x000fea0003800000 */
.L_x_1304:
        /* <DEDUP_REMOVED lines=45> */
.L_x_1307:
[----:B------:R-:W-:Y:S05]  /*1750*/  BSYNC B0 ;  /* 0x0000000000007941 */ /* 0x000fea0003800000 */
.L_x_1306:
        /* <DEDUP_REMOVED lines=45> */
.L_x_1309:
[----:B------:R-:W-:Y:S05]  /*1a30*/  BSYNC B0 ;  /* 0x0000000000007941 */ /* 0x000fea0003800000 */
.L_x_1308:
        /* <DEDUP_REMOVED lines=48> */
.L_x_1311:
[----:B------:R-:W-:Y:S05]  /*1d40*/  BSYNC B0 ;  /* 0x0000000000007941 */ /* 0x000fea0003800000 */
.L_x_1310:
        /* <DEDUP_REMOVED lines=45> */
.L_x_1313:
[----:B------:R-:W-:Y:S05]  /*2020*/  BSYNC B0 ;  /* 0x0000000000007941 */ /* 0x000fea0003800000 */
.L_x_1312:
        /* <DEDUP_REMOVED lines=42> */
.L_x_1315:
[----:B------:R-:W-:Y:S05]  /*22d0*/  BSYNC B0 ;  /* 0x0000000000007941 */ /* 0x000fea0003800000 */
.L_x_1314:
[----:B------:R-:W0:Y:S01]  /*22e0*/  LDGDEPBAR ;  /* 0x00000000000079af */ /* 0x000e220000000000 */
[----:B------:R-:W-:Y:S01]  /*22f0*/  ISETP.GE.AND P1, PT, R24, UR6, PT ;  /* 0x0000000618007c0c */ /* 0x000fe2000bf26270 */
[----:B------:R-:W-:Y:S01]  /*2300*/  ULDC.64 UR4, c[0x0][0x1a0] ;  /* 0x0000680000047ab9 */ /* 0x000fe20000000a00 */
[----:B------:R-:W-:Y:S01]  /*2310*/  BSSY B0, `(.L_x_1316) ;  /* 0x0000032000007945 */ /* 0x000fe20003800000 */
[----:B------:R-:W-:Y:S02]  /*2320*/  UIMAD.WIDE.U32 UR12, UR9, UR4, URZ ;  /* 0x00000004090c72a5 */ /* 0x000fe4000f8e003f */
[----:B------:R-:W-:-:S04]  /*2330*/  UIMAD UR4, UR7, UR4, URZ ;  /* 0x00000004070472a4 */ /* 0x000fc8000f8e023f */
[----:B------:R-:W-:Y:S01]  /*2340*/  UIMAD UR4, UR9, UR5, UR4 ;  /* 0x00000005090472a4 */ /* 0x000fe2000f8e0204 */
[----:B-1-3--:R-:W-:Y:S02]  /*2350*/  IMAD.U32 R6, RZ, RZ, UR12 ;  /* 0x0000000cff067e24 */ /* 0x00afe4000f8e00ff */
        /* <DEDUP_REMOVED lines=45> */
.L_x_1317:
[----:B------:R-:W-:Y:S05]  /*2630*/  BSYNC B0 ;  /* 0x0000000000007941 */ /* 0x000fea0003800000 */
.L_x_1316:
[----:B------:R-:W-:Y:S01]  /*2640*/  ISETP.GE.AND P0, PT, R17, UR6, PT ;  /* 0x0000000611007c0c */ /* 0x000fe2000bf06270 */
[----:B------:R-:W4:Y:S01]  /*2650*/  LDC.U8 R100, c[0x0][0x2d8] ;  /* 0x0000b600ff647b82 */ /* 0x000f220000000000 */
[----:B------:R-:W-:Y:S11]  /*2660*/  BSSY B0, `(.L_x_1318) ;  /* 0x000002b000007945 */ /* 0x000ff60003800000 */
[----:B------:R1:W-:Y:S04]  /*2670*/  @P0 STS.128 [R223+0x19000], RZ ;  /* 0x019000ffdf000388 */ /* 0x0003e80000000c00 */
[----:B------:R1:W-:Y:S04]  /*2680*/  @P0 STS.128 [R223+0x1b000], RZ ;  /* 0x01b000ffdf000388 */ /* 0x0003e80000000c00 */
[----:B------:R1:W-:Y:S04]  /*2690*/  @P0 STS.128 [R223+0x1d000], RZ ;  /* 0x01d000ffdf000388 */ /* 0x0003e80000000c00 */
[----:B------:R1:W-:Y:S01]  /*26a0*/  @P0 STS.128 [R223+0x1f000], RZ ;  /* 0x01f000ffdf000388 */ /* 0x0003e20000000c00 */
[----:B------:R-:W-:Y:S05]  /*26b0*/  @P0 BRA `(.L_x_1319) ;  /* 0x0000025000000947 */ /* 0x000fea0003800000 */
[----:B----4-:R-:W-:Y:S01]  /*26c0*/  ISETP.GE.AND P5, PT, R250, c[0x0][0x220], PT ;  /* 0x00008800fa007a0c */ /* 0x010fe20003fa6270 */
        /* <DEDUP_REMOVED lines=36> */
.L_x_1319:
[----:B----4-:R-:W-:Y:S05]  /*2910*/  BSYNC B0 ;  /* 0x0000000000007941 */ /* 0x010fea0003800000 */
.L_x_1318:
        /* <DEDUP_REMOVED lines=14> */
[----:B---3--:R-:W-:Y:S01]  /*2a00*/  LDSM.16.M88.4 R8, [R203] ;  /* 0x00000000cb08783b */ /* 0x008fe20000000200 */
[----:B------:R-:W-:Y:S01]  /*2a10*/  IMAD R206, R0, 0x2, R203 ;  /* 0x0000000200ce7824 */ /* 0x000fe200078e02cb */
[----:B------:R-:W-:Y:S01]  /*2a20*/  IADD3 R2, R196, 0x10000, RZ ;  /* 0x00010000c4027810 */ /* 0x000fe20007ffe0ff */
[----:B------:R-:W-:Y:S01]  /*2a30*/  IMAD R205, R0, 0x2, R204 ;  /* 0x0000000200cd7824 */ /* 0x000fe200078e02cc */
[----:B------:R-:W3:Y:S01]  /*2a40*/  LDSM.16.M88.4 R12, [R196+0x10000] ;  /* 0x01000000c40c783b */ /* 0x000ee20000000200 */
        /* <DEDUP_REMOVED lines=16> */
[----:B------:R-:W2:Y:S01]  /*2b50*/  LDSM.16.M88.4 R40, [R207] ;  /* 0x00000000cf28783b */ /* 0x000ea20000000200 */
[----:B------:R-:W-:Y:S01]  /*2b60*/  IMAD.U32 R2, RZ, RZ, UR9 ;  /* 0x00000009ff027e24 */ /* 0x000fe2000f8e00ff */
[----:B------:R-:W-:-:S02]  /*2b70*/  IADD3 R218, R207, 0x2800, RZ ;  /* 0x00002800cfda7810 */ /* 0x000fc40007ffe0ff */
[----:B------:R-:W1:Y:S01]  /*2b80*/  LDSM.16.M88.4 R48, [R207+0x800] ;  /* 0x00080000cf30783b */ /* 0x000e620000000200 */
[----:B------:R-:W-:Y:S01]  /*2b90*/  IMAD R2, R2, 0x40, R3 ;  /* 0x0000004002027824 */ /* 0x000fe200078e0203 */
[C---:B------:R-:W-:Y:S02]  /*2ba0*/  IADD3 R217, R207.reuse, 0x3000, RZ ;  /* 0x00003000cfd97810 */ /* 0x040fe40007ffe0ff */
[----:B------:R-:W-:Y:S01]  /*2bb0*/  LDSM.16.M88.4 R44, [R202+0x10000] ;  /* 0x01000000ca2c783b */ /* 0x000fe20000000200 */
[----:B------:R-:W-:Y:S02]  /*2bc0*/  IADD3 R216, R207, 0x3800, RZ ;  /* 0x00003800cfd87810 */ /* 0x000fe40007ffe0ff */
[C---:B------:R-:W-:Y:S01]  /*2bd0*/  IADD3 R3, R2.reuse, 0x10, RZ ;  /* 0x0000001002037810 */ /* 0x040fe20007ffe0ff */
[----:B------:R-:W-:Y:S01]  /*2be0*/  LDSM.16.M88.4 R84, [R201] ;  /* 0x00000000c954783b */ /* 0x000fe20000000200 */
[C---:B------:R-:W-:Y:S02]  /*2bf0*/  IADD3 R6, R2.reuse, 0x9, RZ ;  /* 0x0000000902067810 */ /* 0x040fe40007ffe0ff */
[----:B------:R-:W-:Y:S01]  /*2c00*/  ISETP.GE.AND P4, PT, R3, UR8, PT ;  /* 0x0000000803007c0c */ /* 0x000fe2000bf86270 */
[----:B------:R-:W-:Y:S01]  /*2c10*/  LDSM.16.M88.4 R88, [R196+0x12000] ;  /* 0x01200000c458783b */ /* 0x000fe20000000200 */
[----:B------:R-:W-:-:S02]  /*2c20*/  IADD3 R3, R2, 0x11, RZ ;  /* 0x0000001102037810 */ /* 0x000fc40007ffe0ff */
[C---:B------:R-:W-:Y:S01]  /*2c30*/  ISETP.GE.AND P1, PT, R2.reuse, UR8, PT ;  /* 0x0000000802007c0c */ /* 0x040fe2000bf26270 */
[C---:B---3--:R-:W-:Y:S01]  /*2c40*/  HMMA.16816.F32 R36, R8.reuse, R12, RZ ;  /* 0x0000000c0824723c */ /* 0x048fe200000018ff */
[----:B------:R-:W-:Y:S01]  /*2c50*/  LDSM.16.M88.4 R92, [R196+0x12800] ;  /* 0x01280000c45c783b */ /* 0x000fe20000000200 */
[----:B------:R-:W-:Y:S02]  /*2c60*/  ISETP.GE.AND P3, PT, R3, UR8, PT ;  /* 0x0000000803007c0c */ /* 0x000fe4000bf66270 */
[C---:B------:R-:W-:Y:S02]  /*2c70*/  IADD3 R7, R2.reuse, 0x8, RZ ;  /* 0x0000000802077810 */ /* 0x040fe40007ffe0ff */
[----:B------:R-:W-:Y:S02]  /*2c80*/  IADD3 R3, R2, 0x19, RZ ;  /* 0x0000001902037810 */ /* 0x000fe40007ffe0ff */
[----:B------:R-:W-:Y:S01]  /*2c90*/  HMMA.16816.F32 R12, R8, R14, RZ ;  /* 0x0000000e080c723c */ /* 0x000fe200000018ff */
[----:B------:R-:W-:-:S02]  /*2ca0*/  ISETP.GE.AND P5, PT, R6, UR8, PT ;  /* 0x0000000806007c0c */ /* 0x000fc4000bfa6270 */
[----:B------:R-:W-:Y:S02]  /*2cb0*/  IADD3 R6, R2, 0x18, RZ ;  /* 0x0000001802067810 */ /* 0x000fe40007ffe0ff */
[----:B------:R-:W-:Y:S02]  /*2cc0*/  ISETP.GE.AND P6, PT, R7, UR8, PT ;  /* 0x0000000807007c0c */ /* 0x000fe4000bfc6270 */
[----:B------:R-:W-:Y:S01]  /*2cd0*/  ISETP.GE.AND P2, PT, R6, UR8, PT ;  /* 0x0000000806007c0c */ /* 0x000fe2000bf46270 */
[----:B--2-4-:R-:W-:Y:S01]  /*2ce0*/  HMMA.16816.F32 R24, R8, R20, RZ ;  /* 0x000000140818723c */ /* 0x014fe200000018ff */
[----:B------:R-:W-:Y:S02]  /*2cf0*/  IADD3 R6, R2, 0x20, RZ ;  /* 0x0000002002067810 */ /* 0x000fe40007ffe0ff */
[C---:B------:R-:W-:Y:S02]  /*2d00*/  IADD3 R215, R207.reuse, 0x4000, RZ ;  /* 0x00004000cfd77810 */ /* 0x040fe40007ffe0ff */
        /* <DEDUP_REMOVED lines=11> */
[C---:B-1----:R-:W-:Y:S08]  /*2dc0*/  HMMA.16816.F32 R60, R8.reuse, R28, RZ ;  /* 0x0000001c083c723c */ /* 0x042ff000000018ff */
[----:B------:R-:W-:Y:S01]  /*2dd0*/  HMMA.16816.F32 R80, R8, R30, RZ ;  /* 0x0000001e0850723c */ /* 0x000fe200000018ff */
[----:B------:R-:W1:Y:S04]  /*2de0*/  LDSM.16.M88.4 R8, [R207+0x1000] ;  /* 0x00100000cf08783b */ /* 0x000e680000000200 */
[----:B------:R-:W-:Y:S03]  /*2df0*/  LDSM.16.M88.4 R28, [R202+0x11000] ;  /* 0x01100000ca1c783b */ /* 0x000fe60000000200 */
[C---:B------:R-:W-:Y:S01]  /*2e00*/  HMMA.16816.F32 R76, R16.reuse, R40, R36 ;  /* 0x00000028104c723c */ /* 0x040fe20000001824 */
        /* <DEDUP_REMOVED lines=155> */
[----:B------:R-:W2:Y:S04]  /*37c0*/  LDSM.16.M88.4 R44, [R202+0x17000] ;  /* 0x01700000ca2c783b */ /* 0x000ea80000000200 */
[----:B------:R-:W-:Y:S03]  /*37d0*/  LDSM.16.M88.4 R68, [R201+0x6000] ;  /* 0x00600000c944783b */ /* 0x000fe60000000200 */
[C---:B------:R-:W-:Y:S01]  /*37e0*/  HMMA.16816.F32 R56, R16.reuse, R72, R32 ;  /* 0x000000481038723c */ /* 0x040fe20000001820 */
[----:B------:R-:W5:Y:S07]  /*37f0*/  LDSM.16.M88.4 R32, [R202+0x17800] ;  /* 0x01780000ca20783b */ /* 0x000f6e0000000200 */
        /* <DEDUP_REMOVED lines=11> */
[C---:B--2---:R-:W-:Y:S08]  /*38b0*/  HMMA.16816.F32 R60, R8.reuse, R44, R40 ;  /* 0x0000002c083c723c */ /* 0x044ff00000001828 */
[C---:B------:R-:W-:Y:S08]  /*38c0*/  HMMA.16816.F32 R52, R8.reuse, R46, R28 ;  /* 0x0000002e0834723c */ /* 0x040ff0000000181c */
[C---:B-----5:R-:W-:Y:S01]  /*38d0*/  HMMA.16816.F32 R48, R8.reuse, R32, R24 ;  /* 0x000000200830723c */ /* 0x060fe20000001818 */
[----:B------:R-:W1:Y:S07]  /*38e0*/  LDSM.16.M88.4 R24, [R201+0x7000] ;  /* 0x00700000c918783b */ /* 0x000e6e0000000200 */
        /* <DEDUP_REMOVED lines=17> */
[----:B------:R-:W-:Y:S01]  /*3a00*/  FSEL R25, R19, -INF , !P0 ;  /* 0xff80000013197808 */ /* 0x000fe20004000000 */
[C---:B--2---:R-:W-:Y:S01]  /*3a10*/  HMMA.16816.F32 R8, R12.reuse, R36, R48 ;  /* 0x000000240c08723c */ /* 0x044fe20000001830 */
[----:B------:R-:W-:Y:S02]  /*3a20*/  FSEL R24, R17, -INF , !P0 ;  /* 0xff80000011187808 */ /* 0x000fe40004000000 */
[----:B------:R-:W-:Y:S02]  /*3a30*/  IADD3 R3, R2, 0x21, RZ ;  /* 0x0000002102037810 */ /* 0x000fe40007ffe0ff */
[----:B------:R-:W-:Y:S02]  /*3a40*/  ISETP.GE.AND P0, PT, R6, UR8, PT ;  /* 0x0000000806007c0c */ /* 0x000fe4000bf06270 */
[----:B------:R-:W-:Y:S01]  /*3a50*/  ISETP.GE.AND P6, PT, R3, UR8, PT ;  /* 0x0000000803007c0c */ /* 0x000fe2000bfc6270 */
[----:B------:R-:W-:Y:S01]  /*3a60*/  HMMA.16816.F32 R16, R12, R26, R52 ;  /* 0x0000001a0c10723c */ /* 0x000fe20000001834 */
[----:B------:R-:W-:-:S02]  /*3a70*/  IADD3 R3, R2, 0x29, RZ ;  /* 0x0000002902037810 */ /* 0x000fc40007ffe0ff */
[----:B------:R-:W-:Y:S02]  /*3a80*/  IADD3 R6, R2, 0x28, RZ ;  /* 0x0000002802067810 */ /* 0x000fe40007ffe0ff */
[----:B------:R-:W-:Y:S02]  /*3a90*/  FSEL R120, R34, -INF , !P4 ;  /* 0xff80000022787808 */ /* 0x000fe40006000000 */
[----:B------:R-:W-:Y:S01]  /*3aa0*/  FSEL R89, R32, -INF , !P4 ;  /* 0xff80000020597808 */ /* 0x000fe20006000000 */
[----:B------:R-:W-:Y:S01]  /*3ab0*/  HMMA.16816.F32 R12, R12, R38, R44 ;  /* 0x000000260c0c723c */ /* 0x000fe2000000182c */
[----:B------:R-:W-:Y:S02]  /*3ac0*/  ISETP.GE.AND P4, PT, R3, UR8, PT ;  /* 0x0000000803007c0c */ /* 0x000fe4000bf86270 */
[----:B------:R-:W-:Y:S02]  /*3ad0*/  IADD3 R3, R2, 0x31, RZ ;  /* 0x0000003102037810 */ /* 0x000fe40007ffe0ff */
[----:B------:R-:W-:-:S02]  /*3ae0*/  ISETP.GE.AND P5, PT, R6, UR8, PT ;  /* 0x0000000806007c0c */ /* 0x000fc4000bfa6270 */
[----:B------:R-:W-:Y:S02]  /*3af0*/  IADD3 R6, R2, 0x30, RZ ;  /* 0x0000003002067810 */ /* 0x000fe40007ffe0ff */
[----:B------:R-:W-:Y:S02]  /*3b00*/  FSEL R91, R42, -INF , !P2 ;  /* 0xff8000002a5b7808 */ /* 0x000fe40005000000 */
[----:B------:R-:W-:Y:S02]  /*3b10*/  FSEL R88, R40, -INF , !P2 ;  /* 0xff80000028587808 */ /* 0x000fe40005000000 */
[----:B------:R-:W-:Y:S02]  /*3b20*/  ISETP.GE.AND P2, PT, R3, UR8, PT ;  /* 0x0000000803007c0c */ /* 0x000fe4000bf46270 */
[----:B------:R-:W-:Y:S02]  /*3b30*/  IADD3 R3, R2, 0x38, RZ ;  /* 0x0000003802037810 */ /* 0x000fe40007ffe0ff */
[----:B------:R-:W-:-:S02]  /*3b40*/  FSEL R121, R35, -INF , !P3 ;  /* 0xff80000023797808 */ /* 0x000fc40005800000 */
[----:B------:R-:W-:Y:S02]  /*3b50*/  FSEL R67, R33, -INF , !P3 ;  /* 0xff80000021437808 */ /* 0x000fe40005800000 */
[----:B------:R-:W-:Y:S02]  /*3b60*/  IADD3 R2, R2, 0x39, RZ ;  /* 0x0000003902027810 */ /* 0x000fe40007ffe0ff */
[----:B------:R-:W-:Y:S02]  /*3b70*/  ISETP.GE.AND P3, PT, R6, UR8, PT ;  /* 0x0000000806007c0c */ /* 0x000fe4000bf66270 */
[----:B------:R-:W-:Y:S02]  /*3b80*/  FSEL R185, R30, -INF , !P0 ;  /* 0xff8000001eb97808 */ /* 0x000fe40004000000 */
[----:B------:R-:W-:Y:S02]  /*3b90*/  FSEL R149, R28, -INF , !P0 ;  /* 0xff8000001c957808 */ /* 0x000fe40004000000 */
[----:B------:R-:W-:-:S02]  /*3ba0*/  ISETP.GE.AND P0, PT, R2, UR8, PT ;  /* 0x0000000802007c0c */ /* 0x000fc4000bf06270 */
[----:B------:R-:W-:Y:S02]  /*3bb0*/  FSEL R90, R43, -INF , !P1 ;  /* 0xff8000002b5a7808 */ /* 0x000fe40004800000 */
[----:B------:R-:W-:Y:S02]  /*3bc0*/  FSEL R66, R41, -INF , !P1 ;  /* 0xff80000029427808 */ /* 0x000fe40004800000 */
[----:B------:R-:W-:Y:S02]  /*3bd0*/  FSEL R2, R10, -INF , !P3 ;  /* 0xff8000000a027808 */ /* 0x000fe40005800000 */
[----:B------:R-:W-:Y:S02]  /*3be0*/  ISETP.GE.AND P1, PT, R3, UR8, PT ;  /* 0x0000000803007c0c */ /* 0x000fe4000bf26270 */
[----:B------:R-:W-:Y:S01]  /*3bf0*/  FSEL R7, R9, -INF , !P2 ;  /* 0xff80000009077808 */ /* 0x000fe20005000000 */
[----:B------:R1:W-:Y:S01]  /*3c00*/  STL [R1+0x28], R2 ;  /* 0x0000280201007387 */ /* 0x0003e20000100800 */
[----:B------:R-:W-:-:S02]  /*3c10*/  FSEL R3, R12, -INF , !P1 ;  /* 0xff8000000c037808 */ /* 0x000fc40004800000 */
[----:B------:R-:W-:Y:S01]  /*3c20*/  FSEL R170, R15, -INF , !P0 ;  /* 0xff8000000faa7808 */ /* 0x000fe20004000000 */
[----:B------:R2:W-:Y:S01]  /*3c30*/  STL [R1+0x20], R7 ;  /* 0x0000200701007387 */ /* 0x0005e20000100800 */
[----:B------:R-:W-:Y:S02]  /*3c40*/  FSEL R186, R31, -INF , !P6 ;  /* 0xff8000001fba7808 */ /* 0x000fe40007000000 */
[----:B------:R-:W-:Y:S01]  /*3c50*/  FSEL R150, R29, -INF , !P6 ;  /* 0xff8000001d967808 */ /* 0x000fe20007000000 */
[----:B------:R2:W-:Y:S01]  /*3c60*/  STL [R1+0x1c], R3 ;  /* 0x00001c0301007387 */ /* 0x0005e20000100800 */
[----:B------:R-:W-:Y:S02]  /*3c70*/  FSEL R187, R18, -INF , !P5 ;  /* 0xff80000012bb7808 */ /* 0x000fe40006800000 */
[----:B------:R-:W-:Y:S02]  /*3c80*/  FSEL R151, R16, -INF , !P5 ;  /* 0xff80000010977808 */ /* 0x000fe40006800000 */
[----:B------:R-:W-:-:S02]  /*3c90*/  FSEL R244, R19, -INF , !P4 ;  /* 0xff80000013f47808 */ /* 0x000fc40006000000 */
[----:B------:R-:W-:Y:S02]  /*3ca0*/  FSEL R184, R17, -INF , !P4 ;  /* 0xff80000011b87808 */ /* 0x000fe40006000000 */
[----:B------:R-:W-:Y:S02]  /*3cb0*/  FSEL R245, R8, -INF , !P3 ;  /* 0xff80000008f57808 */ /* 0x000fe40005800000 */
[----:B------:R-:W-:Y:S02]  /*3cc0*/  FSEL R169, R11, -INF , !P2 ;  /* 0xff8000000ba97808 */ /* 0x000fe40005000000 */
[----:B------:R-:W-:Y:S02]  /*3cd0*/  FSEL R188, R14, -INF , !P1 ;  /* 0xff8000000ebc7808 */ /* 0x000fe40004800000 */
[----:B-1----:R-:W-:Y:S01]  /*3ce0*/  FSEL R2, R13, -INF , !P0 ;  /* 0xff8000000d027808 */ /* 0x002fe20004000000 */
[----:B------:R-:W-:Y:S01]  /*3cf0*/  BAR.SYNC.DEFER_BLOCKING 0x0 ;  /* 0x0000000000007b1d */ /* 0x000fe20000010000 */
[----:B------:R-:W-:-:S05]  /*3d00*/  PLOP3.LUT P0, PT, PT, PT, UP0, 0x80, 0x0 ;  /* 0x000000000000781c */ /* 0x000fca0003f0f008 */
[----:B------:R2:W-:Y:S08]  /*3d10*/  STL [R1+0x24], R2 ;  /* 0x0000240201007387 */ /* 0x0005f00000100800 */
        /* <DEDUP_REMOVED lines=71> */
.L_x_1322:
[----:B------:R-:W-:Y:S05]  /*4190*/  BSYNC B0 ;  /* 0x0000000000007941 */ /* 0x000fea0003800000 */
.L_x_1321:
[----:B------:R-:W0:Y:S02]  /*41a0*/  LDGDEPBAR ;  /* 0x00000000000079af */ /* 0x000e240000000000 */
.L_x_1320:
[----:B------:R-:W-:Y:S04]  /*41b0*/  STL [R1+0x6c], R213 ;  /* 0x00006cd501007387 */ /* 0x000fe80000100800 */
[----:B------:R-:W-:Y:S04]  /*41c0*/  STL [R1+0x68], R212 ;  /* 0x000068d401007387 */ /* 0x000fe80000100800 */
[----:B------:R-:W-:Y:S04]  /*41d0*/  STL [R1+0x64], R211 ;  /* 0x000064d301007387 */ /* 0x000fe80000100800 */
[----:B------:R-:W-:Y:S04]  /*41e0*/  STL [R1+0x60], R210 ;  /* 0x000060d201007387 */ /* 0x000fe80000100800 */
[----:B------:R3:W-:Y:S04]  /*41f0*/  STL [R1+0x5c], R209 ;  /* 0x00005cd101007387 */ /* 0x0007e80000100800 */
[----:B---3--:R-:W3:Y:S04]  /*4200*/  LDL.LU R209, [R1+0x28] ;  /* 0x0000280001d17983 */ /* 0x008ee80000300800 */
[----:B------:R4:W-:Y:S04]  /*4210*/  STL [R1+0x58], R208 ;  /* 0x000058d001007387 */ /* 0x0009e80000100800 */
[----:B----4-:R-:W4:Y:S04]  /*4220*/  LDL.LU R208, [R1+0x24] ;  /* 0x0000240001d07983 */ /* 0x010f280000300800 */
[----:B------:R1:W-:Y:S04]  /*4230*/  STL [R1+0x54], R207 ;  /* 0x000054cf01007387 */ /* 0x0003e80000100800 */
[----:B-12---:R-:W2:Y:S01]  /*4240*/  LDL.LU R207, [R1+0x1c] ;  /* 0x00001c0001cf7983 */ /* 0x006ea20000300800 */
[----:B------:R-:W-:Y:S01]  /*4250*/  FMNMX.FTZ R2, R56, R24, !PT ;  /* 0x0000001838027209 */ /* 0x000fe20007810000 */
[----:B------:R-:W-:Y:S01]  /*4260*/  IMAD.U32 R6, RZ, RZ, UR24 ;  /* 0x00000018ff067e24 */ /* 0x000fe2000f8e00ff */
[----:B------:R-:W-:Y:S01]  /*4270*/  USHF.L.U32 UR4, UR9, 0x1, URZ ;  /* 0x0000000109047899 */ /* 0x000fe2000800063f */
[----:B------:R-:W-:Y:S01]  /*4280*/  STL [R1+0x50], R206 ;  /* 0x000050ce01007387 */ /* 0x000fe20000100800 */
[----:B------:R-:W-:Y:S01]  /*4290*/  FMNMX.FTZ R2, R20, R2, !PT ;  /* 0x0000000214027209 */ /* 0x000fe20007810000 */
[----:B------:R-:W-:Y:S01]  /*42a0*/  UIADD3 UR16, UR37, -0x4498517b, URZ ;  /* 0xbb67ae8525107890 */ /* 0x000fe2000fffe03f */
[----:B------:R-:W-:Y:S01]  /*42b0*/  IMAD.WIDE.U32 R122, R101, -0x2daee0ad, RZ ;  /* 0xd2511f53657a7825 */ /* 0x000fe200078e00ff */
[----:B------:R-:W-:Y:S01]  /*42c0*/  STL [R1+0x4c], R205 ;  /* 0x00004ccd01007387 */ /* 0x000fe20000100800 */
[----:B------:R-:W-:Y:S01]  /*42d0*/  FMNMX.FTZ R2, R21, R2, !PT ;  /* 0x0000000215027209 */ /* 0x000fe20007810000 */
[----:B------:R-:W-:Y:S01]  /*42e0*/  UIADD3 UR17, UR36, -0x61c88647, URZ ;  /* 0x9e3779b924117890 */ /* 0x000fe2000fffe03f */
[----:B------:R-:W-:Y:S01]  /*42f0*/  IMAD.SHL.U32 R197, R5, 0x2, RZ ;  /* 0x0000000205c57824 */ /* 0x000fe200078e00ff */
[----:B------:R-:W-:Y:S01]  /*4300*/  STL [R1+0x48], R204 ;  /* 0x000048cc01007387 */ /* 0x000fe20000100800 */
[----:B------:R-:W-:Y:S01]  /*4310*/  FMNMX.FTZ R2, R89, R2, !PT ;  /* 0x0000000259027209 */ /* 0x000fe20007810000 */
[----:B------:R-:W-:Y:S01]  /*4320*/  UIADD3 UR15, UR36, 0x3c6ef372, URZ ;  /* 0x3c6ef372240f7890 */ /* 0x000fe2000fffe03f */
[----:B------:R-:W-:Y:S01]  /*4330*/  IMAD R198, R4, 0x2, R197 ;  /* 0x0000000204c67824 */ /* 0x000fe200078e02c5 */
[----:B------:R-:W-:Y:S01]  /*4340*/  STL [R1+0x44], R203 ;  /* 0x000044cb01007387 */ /* 0x000fe20000100800 */
[----:B------:R-:W-:Y:S01]  /*4350*/  FMNMX.FTZ R2, R67, R2, !PT ;  /* 0x0000000243027209 */ /* 0x000fe20007810000 */
[----:B------:R-:W-:Y:S01]  /*4360*/  UIADD3 UR14, UR37, 0x76cf5d0a, URZ ;  /* 0x76cf5d0a250e7890 */ /* 0x000fe2000fffe03f */
[----:B------:R-:W-:Y:S01]  /*4370*/  IMAD R176, R100, 0x10000, R100 ;  /* 0x0001000064b07824 */ /* 0x000fe200078e0264 */
[----:B------:R-:W-:Y:S01]  /*4380*/  STL [R1+0x40], R202 ;  /* 0x000040ca01007387 */ /* 0x000fe20000100800 */
[----:B------:R-:W-:Y:S01]  /*4390*/  FMNMX.FTZ R2, R88, R2, !PT ;  /* 0x0000000258027209 */ /* 0x000fe20007810000 */
[----:B------:R-:W-:Y:S01]  /*43a0*/  UIADD3 UR12, UR37, 0x32370b8f, URZ ;  /* 0x32370b8f250c7890 */ /* 0x000fe2000fffe03f */
[----:B------:R-:W-:Y:S01]  /*43b0*/  LEA R200, R0, R197, 0x1 ;  /* 0x000000c500c87211 */ /* 0x000fe200078e08ff */
[----:B------:R-:W-:Y:S01]  /*43c0*/  STL [R1+0x3c], R201 ;  /* 0x00003cc901007387 */ /* 0x000fe20000100800 */
[----:B------:R-:W-:Y:S01]  /*43d0*/  FMNMX.FTZ R2, R66, R2, !PT ;  /* 0x0000000242027209 */ /* 0x000fe20007810000 */
[----:B------:R-:W-:Y:S01]  /*43e0*/  UIADD3 UR13, UR36, -0x255992d5, URZ ;  /* 0xdaa66d2b240d7890 */ /* 0x000fe2000fffe03f */
[----:B------:R-:W-:Y:S01]  /*43f0*/  IMAD R199, R0, 0x2, R198 ;  /* 0x0000000200c77824 */ /* 0x000fe200078e02c6 */
[----:B------:R-:W-:Y:S01]  /*4400*/  STL [R1+0x38], R196 ;  /* 0x000038c401007387 */ /* 0x000fe20000100800 */
        /* <DEDUP_REMOVED lines=20> */
[----:B------:R-:W-:Y:S01]  /*4550*/  IMAD R7, R6, 0x8, R96 ;  /* 0x0000000806077824 */ /* 0x000fe200078e0260 */
[----:B------:R-:W-:Y:S01]  /*4560*/  FMNMX.FTZ R2, R91, R2, !PT ;  /* 0x000000025b027209 */ /* 0x000fe20007810000 */
[----:B------:R-:W-:Y:S02]  /*4570*/  LDSM.16.MT88.4 R32, [R200+0x1a000] ;  /* 0x01a00000c820783b */ /* 0x000fe40000004200 */
[----:B------:R-:W-:Y:S01]  /*4580*/  IMAD.WIDE.U32 R54, R7, -0x326172a9, RZ ;  /* 0xcd9e8d5707367825 */ /* 0x000fe200078e00ff */
[----:B------:R-:W-:Y:S01]  /*4590*/  FMNMX.FTZ R2, R90, R2, !PT ;  /* 0x000000025a027209 */ /* 0x000fe20007810000 */
[----:B------:R-:W-:Y:S03]  /*45a0*/  STL [R1+0x2c], R7 ;  /* 0x00002c0701007387 */ /* 0x000fe60000100800 */
[----:B------:R-:W-:Y:S01]  /*45b0*/  FMNMX.FTZ R2, R185, R2, !PT ;  /* 0x00000002b9027209 */ /* 0x000fe20007810000 */
[----:B------:R-:W-:Y:S03]  /*45c0*/  LDSM.16.MT88.4 R60, [R200+0x18000] ;  /* 0x01800000c83c783b */ /* 0x000fe60000004200 */
[----:B------:R-:W-:Y:S01]  /*45d0*/  FMNMX.FTZ R2, R186, R2, !PT ;  /* 0x00000002ba027209 */ /* 0x000fe20007810000 */
[----:B------:R-:W-:Y:S03]  /*45e0*/  LDSM.16.MT88.4 R36, [R198+0x1a000] ;  /* 0x01a00000c624783b */ /* 0x000fe60000004200 */
[----:B------:R-:W-:Y:S01]  /*45f0*/  FMNMX.FTZ R2, R187, R2, !PT ;  /* 0x00000002bb027209 */ /* 0x000fe20007810000 */
[----:B------:R-:W-:Y:S03]  /*4600*/  LDSM.16.MT88.4 R44, [R199+0x18000] ;  /* 0x01800000c72c783b */ /* 0x000fe60000004200 */
[----:B------:R-:W-:-:S04]  /*4610*/  FMNMX.FTZ R2, R244, R2, !PT ;  /* 0x00000002f4027209 */ /* 0x000fc80007810000 */
[----:B---3--:R-:W-:-:S04]  /*4620*/  FMNMX.FTZ R2, R209, R2, !PT ;  /* 0x00000002d1027209 */ /* 0x008fc80007810000 */
[----:B------:R-:W-:-:S04]  /*4630*/  FMNMX.FTZ R2, R169, R2, !PT ;  /* 0x00000002a9027209 */ /* 0x000fc80007810000 */
[----:B------:R-:W-:-:S04]  /*4640*/  FMNMX.FTZ R2, R188, R2, !PT ;  /* 0x00000002bc027209 */ /* 0x000fc80007810000 */
[----:B------:R-:W-:-:S05]  /*4650*/  FMNMX.FTZ R2, R170, R2, !PT ;  /* 0x00000002aa027209 */ /* 0x000fca0007810000 */
[----:B------:R-:W-:Y:S01]  /*4660*/  SHFL.BFLY PT, R10, R2, 0x2, 0x1f ;  /* 0x0c401f00020a7f89 */ /* 0x000fe200000e0000 */
[----:B--2---:R-:W-:-:S04]  /*4670*/  FMNMX.FTZ R148, R207, R148, !PT ;  /* 0x00000094cf947209 */ /* 0x004fc80007810000 */
[----:B----4-:R-:W-:-:S05]  /*4680*/  FMNMX.FTZ R148, R208, R148, !PT ;  /* 0x00000094d0947209 */ /* 0x010fca0007810000 */
        /* <DEDUP_REMOVED lines=9> */
[----:B------:R-:W-:-:S05]  /*4720*/  FMNMX.FTZ R8, R2, R10, !PT ;  /* 0x0000000a02087209 */ /* 0x000fca0007810000 */
[----:B------:R-:W3:Y:S01]  /*4730*/  SHFL.BFLY PT, R10, R8, 0x1, 0x1f ;  /* 0x0c201f00080a7f89 */ /* 0x000ee200000e0000 */
[----:B-1----:R-:W-:-:S04]  /*4740*/  FMNMX.FTZ R148, R148, R9, !PT ;  /* 0x0000000994947209 */ /* 0x002fc80007810000 */
[C---:B------:R-:W-:Y:S01]  /*4750*/  FSETP.NEU.FTZ.AND P1, PT, R148.reuse, -INF , PT ;  /* 0xff8000009400780b */ /* 0x040fe20003f3d000 */
[----:B------:R-:W-:Y:S01]  /*4760*/  FMUL.FTZ R12, R148, c[0x0][0x23c] ;  /* 0x00008f00940c7a20 */ /* 0x000fe20000410000 */
[----:B--2---:R-:W-:Y:S01]  /*4770*/  MOV R3, UR4 ;  /* 0x0000000400037c02 */ /* 0x004fe20008000f00 */
[----:B------:R-:W-:-:S03]  /*4780*/  UIADD3 UR4, UR4, 0x1, URZ ;  /* 0x0000000104047890 */ /* 0x000fc6000fffe03f */
[----:B------:R-:W-:Y:S02]  /*4790*/  LOP3.LUT R3, R123, UR37, R3, 0x96, !PT ;  /* 0x000000257b037c12 */ /* 0x000fe4000f8e9603 */
[----:B------:R-:W-:-:S03]  /*47a0*/  FSEL R12, R12, RZ, P1 ;  /* 0x000000ff0c0c7208 */ /* 0x000fc60000800000 */
[----:B------:R-:W-:-:S04]  /*47b0*/  IMAD.WIDE.U32 R6, R3, -0x326172a9, RZ ;  /* 0xcd9e8d5703067825 */ /* 0x000fc800078e00ff */
[----:B------:R-:W-:Y:S01]  /*47c0*/  FFMA.FTZ R9, R56, c[0x0][0x23c], -R12 ;  /* 0x00008f0038097a23 */ /* 0x000fe2000001080c */
[----:B------:R-:W-:Y:S02]  /*47d0*/  LOP3.LUT R7, R7, UR17, R54, 0x96, !PT ;  /* 0x0000001107077c12 */ /* 0x000fe4000f8e9636 */
[----:B------:R-:W-:Y:S01]  /*47e0*/  LOP3.LUT R3, R53, UR15, R6, 0x96, !PT ;  /* 0x0000000f35037c12 */ /* 0x000fe2000f8e9606 */
[----:B------:R1:W-:Y:S02]  /*47f0*/  MUFU.EX2 R168, R9 ;  /* 0x0000000900a87308 */ /* 0x0003e40000000800 */
[----:B------:R-:W-:-:S04]  /*4800*/  IMAD.WIDE.U32 R6, R7, -0x2daee0ad, RZ ;  /* 0xd2511f5307067825 */ /* 0x000fc800078e00ff */
[----:B------:R-:W-:Y:S01]  /*4810*/  IMAD.WIDE.U32 R2, R3, -0x2daee0ad, RZ ;  /* 0xd2511f5303027825 */ /* 0x000fe200078e00ff */
[----:B------:R-:W-:-:S04]  /*4820*/  LOP3.LUT R7, R7, UR14, R64, 0x96, !PT ;  /* 0x0000000e07077c12 */ /* 0x000fc8000f8e9640 */
[----:B------:R-:W-:Y:S01]  /*4830*/  LOP3.LUT R3, R3, UR12, R6, 0x96, !PT ;  /* 0x0000000c03037c12 */ /* 0x000fe2000f8e9606 */
[----:B------:R-:W-:-:S04]  /*4840*/  IMAD.WIDE.U32 R6, R7, -0x326172a9, RZ ;  /* 0xcd9e8d5707067825 */ /* 0x000fc800078e00ff */
[----:B------:R-:W-:Y:S01]  /*4850*/  IMAD.WIDE.U32 R48, R3, -0x326172a9, RZ ;  /* 0xcd9e8d5703307825 */ /* 0x000fe200078e00ff */
[----:B------:R-:W-:-:S03]  /*4860*/  LOP3.LUT R7, R7, UR13, R52, 0x96, !PT ;  /* 0x0000000d07077c12 */ /* 0x000fc6000f8e9634 */
[----:B-1----:R-:W-:Y:S01]  /*4870*/  FFMA.FTZ R9, R24, c[0x0][0x23c], -R12 ;  /* 0x00008f0018097a23 */ /* 0x002fe2000001080c */
[----:B------:R-:W-:Y:S01]  /*4880*/  LOP3.LUT R3, R49, UR11, R6, 0x96, !PT ;  /* 0x0000000b31037c12 */ /* 0x000fe2000f8e9606 */
[----:B------:R-:W-:Y:S02]  /*4890*/  IMAD.WIDE.U32 R6, R7, -0x2daee0ad, RZ ;  /* 0xd2511f5307067825 */ /* 0x000fe400078e00ff */
[----:B------:R1:W-:Y:S02]  /*48a0*/  MUFU.EX2 R202, R9 ;  /* 0x0000000900ca7308 */ /* 0x0003e40000000800 */
[----:B------:R-:W-:Y:S01]  /*48b0*/  IMAD.WIDE.U32 R50, R3, -0x2daee0ad, RZ ;  /* 0xd2511f5303327825 */ /* 0x000fe200078e00ff */
[----:B---3--:R-:W-:Y:S02]  /*48c0*/  FMNMX.FTZ R3, R8, R10, !PT ;  /* 0x0000000a08037209 */ /* 0x008fe40007810000 */
[----:B------:R-:W-:Y:S01]  /*48d0*/  LOP3.LUT R8, R7, UR10, R2, 0x96, !PT ;  /* 0x0000000a07087c12 */ /* 0x000fe2000f8e9602 */
[----:B------:R-:W-:Y:S01]  /*48e0*/  FFMA.FTZ R7, R21, c[0x0][0x23c], -R12 ;  /* 0x00008f0015077a23 */ /* 0x000fe2000001080c */
[----:B------:R-:W-:Y:S01]  /*48f0*/  LOP3.LUT R6, R51, UR8, R6, 0x96, !PT ;  /* 0x0000000833067c12 */ /* 0x000fe2000f8e9606 */
[C---:B------:R-:W-:Y:S01]  /*4900*/  FMUL.FTZ R2, R3.reuse, c[0x0][0x23c] ;  /* 0x00008f0003027a20 */ /* 0x040fe20000410000 */
[----:B------:R-:W-:Y:S01]  /*4910*/  FSETP.NEU.FTZ.AND P1, PT, R3, -INF , PT ;  /* 0xff8000000300780b */ /* 0x000fe20003f3d000 */
[----:B------:R2:W-:Y:S01]  /*4920*/  MUFU.EX2 R181, R7 ;  /* 0x0000000700b57308 */ /* 0x0005e20000000800 */
[----:B------:R-:W-:-:S02]  /*4930*/  IMAD.WIDE.U32 R14, R8, -0x326172a9, RZ ;  /* 0xcd9e8d57080e7825 */ /* 0x000fc400078e00ff */
[----:B------:R-:W-:Y:S02]  /*4940*/  FSEL R2, R2, RZ, P1 ;  /* 0x000000ff02027208 */ /* 0x000fe40000800000 */
[----:B-1----:R-:W-:-:S03]  /*4950*/  FFMA.FTZ R9, R20, c[0x0][0x23c], -R12 ;  /* 0x00008f0014097a23 */ /* 0x002fc6000001080c */
[--C-:B------:R-:W-:Y:S01]  /*4960*/  FFMA.FTZ R8, R57, c[0x0][0x23c], -R2.reuse ;  /* 0x00008f0039087a23 */ /* 0x100fe20000010802 */
[----:B------:R1:W-:Y:S01]  /*4970*/  MUFU.EX2 R171, R9 ;  /* 0x0000000900ab7308 */ /* 0x0003e20000000800 */
[----:B------:R-:W-:Y:S01]  /*4980*/  FFMA.FTZ R4, R23, c[0x0][0x23c], -R2 ;  /* 0x00008f0017047a23 */ /* 0x000fe20000010802 */
[----:B------:R-:W3:Y:S01]  /*4990*/  LDSM.16.MT88.4 R56, [R198+0x18000] ;  /* 0x01800000c638783b */ /* 0x000ee20000004200 */
[----:B--2---:R-:W-:-:S05]  /*49a0*/  IMAD.WIDE.U32 R6, R6, -0x326172a9, RZ ;  /* 0xcd9e8d5706067825 */ /* 0x004fca00078e00ff */
[----:B------:R2:W-:Y:S01]  /*49b0*/  MUFU.EX2 R183, R8 ;  /* 0x0000000800b77308 */ /* 0x0005e20000000800 */
[----:B------:R-:W-:Y:S02]  /*49c0*/  LOP3.LUT R5, R7, UR19, R14, 0x96, !PT ;  /* 0x0000001307057c12 */ /* 0x000fe4000f8e960e */
[----:B------:R-:W-:Y:S02]  /*49d0*/  LOP3.LUT R7, R6, 0xffff, RZ, 0xc0, !PT ;  /* 0x0000ffff06077812 */ /* 0x000fe400078ec0ff */
[----:B------:R-:W-:-:S03]  /*49e0*/  SHF.R.U32.HI R10, RZ, 0x10, R6 ;  /* 0x00000010ff0a7819 */ /* 0x000fc60000011606 */
[----:B------:R4:W-:Y:S01]  /*49f0*/  MUFU.EX2 R182, R4 ;  /* 0x0000000400b67308 */ /* 0x0009e20000000800 */
[----:B-1----:R-:W-:Y:S02]  /*4a00*/  LOP3.LUT R9, R6, 0xff, RZ, 0xc0, !PT ;  /* 0x000000ff06097812 */ /* 0x002fe400078ec0ff */
[----:B------:R-:W-:Y:S02]  /*4a10*/  SHF.R.U32.HI R7, RZ, 0x8, R7 ;  /* 0x00000008ff077819 */ /* 0x000fe40000011607 */
[----:B------:R-:W-:Y:S02]  /*4a20*/  SHF.R.U32.HI R13, RZ, 0x18, R6 ;  /* 0x00000018ff0d7819 */ /* 0x000fe40000011606 */
[----:B------:R-:W-:Y:S01]  /*4a30*/  PRMT R11, R9, 0x5410, R7 ;  /* 0x00005410090b7816 */ /* 0x000fe20000000007 */
[--C-:B--2---:R-:W-:Y:S01]  /*4a40*/  FFMA.FTZ R8, R22, c[0x0][0x23c], -R2.reuse ;  /* 0x00008f0016087a23 */ /* 0x104fe20000010802 */
[----:B------:R-:W-:Y:S01]  /*4a50*/  LOP3.LUT R6, R5, 0xffff, RZ, 0xc0, !PT ;  /* 0x0000ffff05067812 */ /* 0x000fe200078ec0ff */
[----:B------:R-:W-:Y:S01]  /*4a60*/  FFMA.FTZ R7, R25, c[0x0][0x23c], -R2 ;  /* 0x00008f0019077a23 */ /* 0x000fe20000010802 */
[--C-:B------:R-:W-:Y:S01]  /*4a70*/  SHF.R.U32.HI R9, RZ, 0x18, R5.reuse ;  /* 0x00000018ff097819 */ /* 0x100fe20000011605 */
[----:B------:R1:W2:Y:S01]  /*4a80*/  MUFU.EX2 R180, R8 ;  /* 0x0000000800b47308 */ /* 0x0002a20000000800 */
[----:B------:R-:W-:Y:S01]  /*4a90*/  SHF.R.U32.HI R6, RZ, 0x8, R6 ;  /* 0x00000008ff067819 */ /* 0x000fe20000011606 */
[----:B------:R-:W3:Y:S01]  /*4aa0*/  LDSM.16.MT88.4 R20, [R199+0x1a000] ;  /* 0x01a00000c714783b */ /* 0x000ee20000004200 */
[----:B------:R-:W-:Y:S01]  /*4ab0*/  HSET2.LE.AND R0, R11, R176, PT ;  /* 0x000000b00b007233 */ /* 0x000fe20003803000 */
[----:B----4-:R-:W-:-:S02]  /*4ac0*/  SHF.R.U32.HI R4, RZ, 0x10, R5 ;  /* 0x00000010ff047819 */ /* 0x010fc40000011605 */
[----:B------:R-:W4:Y:S02]  /*4ad0*/  LDSM.16.MT88.4 R24, [R200+0x1c000] ;  /* 0x01c00000c818783b */ /* 0x000f240000004200 */
[----:B------:R2:W2:Y:S01]  /*4ae0*/  MUFU.EX2 R201, R7 ;  /* 0x0000000700c97308 */ /* 0x0004a20000000800 */
[----:B------:R-:W-:-:S04]  /*4af0*/  LOP3.LUT R4, R4, 0xff, RZ, 0xc0, !PT ;  /* 0x000000ff04047812 */ /* 0x000fc800078ec0ff */
[----:B------:R-:W-:Y:S02]  /*4b00*/  PRMT R4, R4, 0x5410, R9 ;  /* 0x0000541004047816 */ /* 0x000fe40000000009 */
[----:B-1----:R-:W-:Y:S02]  /*4b10*/  LOP3.LUT R8, R10, 0xff, RZ, 0xc0, !PT ;  /* 0x000000ff0a087812 */ /* 0x002fe400078ec0ff */
[----:B------:R-:W-:Y:S01]  /*4b20*/  LOP3.LUT R10, R5, 0xff, RZ, 0xc0, !PT ;  /* 0x000000ff050a7812 */ /* 0x000fe200078ec0ff */
[--C-:B------:R-:W-:Y:S01]  /*4b30*/  HSET2.LE.AND R9, R4, R176.reuse, PT ;  /* 0x000000b004097233 */ /* 0x100fe20003803000 */
[----:B------:R-:W-:Y:S02]  /*4b40*/  PRMT R8, R8, 0x5410, R13 ;  /* 0x0000541008087816 */ /* 0x000fe4000000000d */
[----:B------:R-:W-:Y:S02]  /*4b50*/  PRMT R5, R10, 0x5410, R6 ;  /* 0x000054100a057816 */ /* 0x000fe40000000006 */
[----:B--2---:R-:W-:Y:S01]  /*4b60*/  F2FP.PACK_AB R4, R182, R180 ;  /* 0x000000b4b604723e */ /* 0x004fe200000000ff */
[--C-:B------:R-:W-:Y:S01]  /*4b70*/  HSET2.LE.AND R7, R8, R176.reuse, PT ;  /* 0x000000b008077233 */ /* 0x100fe20003803000 */
[----:B------:R-:W-:Y:S01]  /*4b80*/  F2FP.PACK_AB R8, R202, R168 ;  /* 0x000000a8ca08723e */ /* 0x000fe200000000ff */
[----:B------:R-:W-:Y:S01]  /*4b90*/  HSET2.LE.AND R5, R5, R176, PT ;  /* 0x000000b005057233 */ /* 0x000fe20003803000 */
[----:B------:R-:W-:-:S02]  /*4ba0*/  F2FP.PACK_AB R10, R201, R183 ;  /* 0x000000b7c90a723e */ /* 0x000fc400000000ff */
[----:B------:R-:W-:Y:S02]  /*4bb0*/  LOP3.LUT R7, R7, R4, RZ, 0xc0, !PT ;  /* 0x0000000407077212 */ /* 0x000fe400078ec0ff */
[----:B------:R-:W-:Y:S02]  /*4bc0*/  LOP3.LUT R4, R5, R8, RZ, 0xc0, !PT ;  /* 0x0000000805047212 */ /* 0x000fe400078ec0ff */
[----:B------:R-:W-:Y:S02]  /*4bd0*/  LOP3.LUT R5, R9, R10, RZ, 0xc0, !PT ;  /* 0x0000000a09057212 */ /* 0x000fe400078ec0ff */
[----:B------:R-:W1:Y:S01]  /*4be0*/  LDSM.16.MT88.4 R8, [R198+0x1c000] ;  /* 0x01c00000c608783b */ /* 0x000e620000004200 */
[----:B------:R-:W-:-:S04]  /*4bf0*/  F2FP.PACK_AB R6, R181, R171 ;  /* 0x000000abb506723e */ /* 0x000fc800000000ff */
[----:B------:R-:W-:Y:S01]  /*4c00*/  LOP3.LUT R6, R0, R6, RZ, 0xc0, !PT ;  /* 0x0000000600067212 */ /* 0x000fe200078ec0ff */
[----:B------:R-:W-:-:S04]  /*4c10*/  FFMA.FTZ R0, R89, c[0x0][0x23c], -R12 ;  /* 0x00008f0059007a23 */ /* 0x000fc8000001080c */
[----:B------:R2:W-:Y:S02]  /*4c20*/  MUFU.EX2 R206, R0 ;  /* 0x0000000000ce7308 */ /* 0x0005e40000000800 */
[C---:B------:R-:W-:Y:S08]  /*4c30*/  HMMA.16816.F32 R68, R4.reuse, R40, RZ ;  /* 0x000000280444723c */ /* 0x040ff000000018ff */
[----:B------:R-:W-:Y:S01]  /*4c40*/  HMMA.16816.F32 R108, R4, R42, RZ ;  /* 0x0000002a046c723c */ /* 0x000fe200000018ff */
[----:B--2---:R-:W-:Y:S01]  /*4c50*/  FFMA.FTZ R0, R67, c[0x0][0x23c], -R12 ;  /* 0x00008f0043007a23 */ /* 0x004fe2000001080c */
[----:B------:R-:W-:-:S06]  /*4c60*/  MOV R67, R188 ;  /* 0x000000bc00437202 */ /* 0x000fcc0000000f00 */
[C---:B------:R-:W-:Y:S01]  /*4c70*/  HMMA.16816.F32 R40, R4.reuse, R16, RZ ;  /* 0x000000100428723c */ /* 0x040fe200000018ff */
[----:B------:R2:W-:Y:S07]  /*4c80*/  MUFU.EX2 R204, R0 ;  /* 0x0000000000cc7308 */ /* 0x0005ee0000000800 */
[C---:B------:R-:W-:Y:S01]  /*4c90*/  HMMA.16816.F32 R92, R4.reuse, R18, RZ ;  /* 0x00000012045c723c */ /* 0x040fe200000018ff */
[----:B------:R-:W1:Y:S07]  /*4ca0*/  LDSM.16.MT88.4 R16, [R198+0x1e000] ;  /* 0x01e00000c610783b */ /* 0x000e6e0000004200 */
[----:B------:R-:W-:Y:S01]  /*4cb0*/  HMMA.16816.F32 R76, R4, R28, RZ ;  /* 0x0000001c044c723c */ /* 0x000fe200000018ff */
[----:B--2---:R-:W-:-:S04]  /*4cc0*/  FFMA.FTZ R0, R88, c[0x0][0x23c], -R12 ;  /* 0x00008f0058007a23 */ /* 0x004fc8000001080c */
[----:B------:R2:W-:Y:S03]  /*4cd0*/  MUFU.EX2 R203, R0 ;  /* 0x0000000000cb7308 */ /* 0x0005e60000000800 */
[C---:B------:R-:W-:Y:S01]  /*4ce0*/  HMMA.16816.F32 R140, R4.reuse, R30, RZ ;  /* 0x0000001e048c723c */ /* 0x040fe200000018ff */
[----:B------:R-:W1:Y:S07]  /*4cf0*/  LDSM.16.MT88.4 R28, [R199+0x1c000] ;  /* 0x01c00000c71c783b */ /* 0x000e6e0000004200 */
[----:B---3--:R-:W-:Y:S01]  /*4d00*/  HMMA.16816.F32 R144, R4, R56, RZ ;  /* 0x000000380490723c */ /* 0x008fe200000018ff */
[----:B--2---:R-:W-:-:S07]  /*4d10*/  LOP3.LUT R0, R15, UR9, R48, 0x96, !PT ;  /* 0x000000090f007c12 */ /* 0x004fce000f8e9630 */
[C---:B------:R-:W-:Y:S08]  /*4d20*/  HMMA.16816.F32 R136, R4.reuse, R58, RZ ;  /* 0x0000003a0488723c */ /* 0x040ff000000018ff */
[C---:B------:R-:W-:Y:S08]  /*4d30*/  HMMA.16816.F32 R124, R4.reuse, R32, RZ ;  /* 0x00000020047c723c */ /* 0x040ff000000018ff */
[C---:B------:R-:W-:Y:S01]  /*4d40*/  HMMA.16816.F32 R100, R4.reuse, R34, RZ ;  /* 0x000000220464723c */ /* 0x040fe200000018ff */
[----:B------:R-:W2:Y:S07]  /*4d50*/  LDSM.16.MT88.4 R32, [R197+0x1e000] ;  /* 0x01e00000c520783b */ /* 0x000eae0000004200 */
[C---:B------:R-:W-:Y:S08]  /*4d60*/  HMMA.16816.F32 R56, R4.reuse, R20, RZ ;  /* 0x000000140438723c */ /* 0x040ff000000018ff */
[C---:B------:R-:W-:Y:S01]  /*4d70*/  HMMA.16816.F32 R96, R4.reuse, R22, RZ ;  /* 0x000000160460723c */ /* 0x040fe200000018ff */
[----:B------:R-:W3:Y:S07]  /*4d80*/  LDSM.16.MT88.4 R20, [R200+0x1e000] ;  /* 0x01e00000c814783b */ /* 0x000eee0000004200 */
[C---:B----4-:R-:W-:Y:S08]  /*4d90*/  HMMA.16816.F32 R80, R4.reuse, R24, RZ ;  /* 0x000000180450723c */ /* 0x050ff000000018ff */
[C---:B------:R-:W-:Y:S01]  /*4da0*/  HMMA.16816.F32 R116, R4.reuse, R26, RZ ;  /* 0x0000001a0474723c */ /* 0x040fe200000018ff */
[----:B------:R-:W4:Y:S07]  /*4db0*/  LDSM.16.MT88.4 R24, [R199+0x1e000] ;  /* 0x01e00000c718783b */ /* 0x000f2e0000004200 */
[C---:B------:R-:W-:Y:S08]  /*4dc0*/  HMMA.16816.F32 R128, R4.reuse, R60, RZ ;  /* 0x0000003c0480723c */ /* 0x040ff000000018ff */
[C---:B------:R-:W-:Y:S08]  /*4dd0*/  HMMA.16816.F32 R112, R4.reuse, R62, RZ ;  /* 0x0000003e0470723c */ /* 0x040ff000000018ff */
[C---:B------:R-:W-:Y:S08]  /*4de0*/  HMMA.16816.F32 R60, R4.reuse, R36, RZ ;  /* 0x00000024043c723c */ /* 0x040ff000000018ff */
[C---:B------:R-:W-:Y:S08]  /*4df0*/  HMMA.16816.F32 R104, R4.reuse, R38, RZ ;  /* 0x000000260468723c */ /* 0x040ff000000018ff */
[C---:B-1----:R-:W-:Y:S07]  /*4e00*/  HMMA.16816.F32 R36, R4.reuse, R8, RZ ;  /* 0x000000080424723c */ /* 0x042fee00000018ff */
[----:B------:R-:W-:Y:S01]  /*4e10*/  FFMA.FTZ R8, R66, c[0x0][0x23c], -R12 ;  /* 0x00008f0042087a23 */ /* 0x000fe2000001080c */
[C---:B------:R-:W-:Y:S03]  /*4e20*/  HMMA.16816.F32 R84, R4.reuse, R10, RZ ;  /* 0x0000000a0454723c */ /* 0x040fe600000018ff */
[----:B------:R1:W1:Y:S04]  /*4e30*/  MUFU.EX2 R164, R8 ;  /* 0x0000000800a47308 */ /* 0x0002680000000800 */
[--C-:B------:R-:W-:Y:S01]  /*4e40*/  FFMA.FTZ R10, R120, c[0x0][0x23c], -R2.reuse ;  /* 0x00008f00780a7a23 */ /* 0x100fe20000010802 */
[----:B------:R-:W-:Y:S01]  /*4e50*/  HMMA.16816.F32 R160, R4, R16, RZ ;  /* 0x0000001004a0723c */ /* 0x000fe200000018ff */
[----:B------:R-:W-:-:S02]  /*4e60*/  FFMA.FTZ R11, R90, c[0x0][0x23c], -R2 ;  /* 0x00008f005a0b7a23 */ /* 0x000fc40000010802 */
[----:B------:R2:W-:Y:S05]  /*4e70*/  MUFU.EX2 R192, R10 ;  /* 0x0000000a00c07308 */ /* 0x0005ea0000000800 */
[----:B------:R-:W-:Y:S01]  /*4e80*/  HMMA.16816.F32 R132, R4, R28, RZ ;  /* 0x0000001c0484723c */ /* 0x000fe200000018ff */
[----:B-1----:R-:W-:Y:S02]  /*4e90*/  IMAD.WIDE.U32 R8, R0, -0x2daee0ad, RZ ;  /* 0xd2511f5300087825 */ /* 0x002fe400078e00ff */
[----:B------:R-:W-:Y:S03]  /*4ea0*/  MUFU.EX2 R120, R11 ;  /* 0x0000000b00787308 */ /* 0x000fe60000000800 */
[----:B------:R-:W-:-:S02]  /*4eb0*/  LOP3.LUT R0, R9, UR18, R50, 0x96, !PT ;  /* 0x0000001209007c12 */ /* 0x000fc4000f8e9632 */
[C---:B------:R-:W-:Y:S01]  /*4ec0*/  HMMA.16816.F32 R152, R4.reuse, R30, RZ ;  /* 0x0000001e0498723c */ /* 0x040fe200000018ff */
[C---:B------:R-:W-:Y:S01]  /*4ed0*/  LOP3.LUT R9, R8.reuse, 0xffff, RZ, 0xc0, !PT ;  /* 0x0000ffff08097812 */ /* 0x040fe200078ec0ff */
[----:B--2---:R-:W-:Y:S01]  /*4ee0*/  FFMA.FTZ R10, R91, c[0x0][0x23c], -R2 ;  /* 0x00008f005b0a7a23 */ /* 0x004fe20000010802 */
[----:B------:R-:W-:Y:S01]  /*4ef0*/  LOP3.LUT R13, R8, 0xff, RZ, 0xc0, !PT ;  /* 0x000000ff080d7812 */ /* 0x000fe200078ec0ff */
[----:B------:R-:W1:Y:S01]  /*4f00*/  LDSM.16.MT88.4 R28, [R197+0x18800] ;  /* 0x01880000c51c783b */ /* 0x000e620000004200 */
[----:B------:R-:W-:Y:S01]  /*4f10*/  SHF.R.U32.HI R17, RZ, 0x18, R8 ;  /* 0x00000018ff117819 */ /* 0x000fe20000011608 */
[----:B------:R2:W1:Y:S01]  /*4f20*/  MUFU.EX2 R196, R10 ;  /* 0x0000000a00c47308 */ /* 0x0004620000000800 */
[----:B------:R-:W-:Y:S01]  /*4f30*/  LOP3.LUT R16, R0, 0xff, RZ, 0xc0, !PT ;  /* 0x000000ff00107812 */ /* 0x000fe200078ec0ff */
[----:B------:R-:W-:Y:S01]  /*4f40*/  HMMA.16816.F32 R72, R4, R44, RZ ;  /* 0x0000002c0448723c */ /* 0x000fe200000018ff */
[----:B------:R-:W-:-:S07]  /*4f50*/  SHF.R.U32.HI R15, RZ, 0x18, R0 ;  /* 0x00000018ff0f7819 */ /* 0x000fce0000011600 */
[----:B------:R-:W-:Y:S01]  /*4f60*/  HMMA.16816.F32 R156, R4, R32, RZ ;  /* 0x00000020049c723c */ /* 0x000fe200000018ff */
[----:B--2---:R-:W-:Y:S02]  /*4f70*/  SHF.R.U32.HI R10, RZ, 0x8, R9 ;  /* 0x00000008ff0a7819 */ /* 0x004fe40000011609 */
[----:B------:R-:W-:-:S05]  /*4f80*/  SHF.R.U32.HI R9, RZ, 0x10, R8 ;  /* 0x00000010ff097819 */ /* 0x000fca0000011608 */
[C---:B---3--:R-:W-:Y:S01]  /*4f90*/  HMMA.16816.F32 R88, R4.reuse, R20, RZ ;  /* 0x000000140458723c */ /* 0x048fe200000018ff */
[----:B------:R-:W-:Y:S02]  /*4fa0*/  LOP3.LUT R8, R0, 0xffff, RZ, 0xc0, !PT ;  /* 0x0000ffff00087812 */ /* 0x000fe400078ec0ff */
[----:B------:R-:W-:Y:S02]  /*4fb0*/  LOP3.LUT R14, R9, 0xff, RZ, 0xc0, !PT ;  /* 0x000000ff090e7812 */ /* 0x000fe400078ec0ff */
[----:B------:R-:W-:Y:S02]  /*4fc0*/  SHF.R.U32.HI R9, RZ, 0x10, R0 ;  /* 0x00000010ff097819 */ /* 0x000fe40000011600 */
[----:B------:R-:W-:Y:S01]  /*4fd0*/  PRMT R13, R13, 0x5410, R10 ;  /* 0x000054100d0d7816 */ /* 0x000fe2000000000a */
[----:B------:R-:W-:Y:S01]  /*4fe0*/  FFMA.FTZ R10, R121, c[0x0][0x23c], -R2 ;  /* 0x00008f00790a7a23 */ /* 0x000fe20000010802 */
[----:B------:R-:W-:Y:S01]  /*4ff0*/  SHF.R.U32.HI R11, RZ, 0x8, R8 ;  /* 0x00000008ff0b7819 */ /* 0x000fe20000011608 */
[----:B------:R-:W-:Y:S01]  /*5000*/  HMMA.16816.F32 R44, R4, R46, RZ ;  /* 0x0000002e042c723c */ /* 0x000fe200000018ff */
[----:B------:R-:W-:Y:S01]  /*5010*/  MOV R121, R164 ;  /* 0x000000a400797202 */ /* 0x000fe20000000f00 */
[----:B------:R2:W3:Y:S01]  /*5020*/  MUFU.EX2 R205, R10 ;  /* 0x0000000a00cd7308 */ /* 0x0004e20000000800 */
[----:B------:R-:W-:Y:S01]  /*5030*/  LOP3.LUT R8, R9, 0xff, RZ, 0xc0, !PT ;  /* 0x000000ff09087812 */ /* 0x000fe200078ec0ff */
[----:B------:R-:W-:Y:S01]  /*5040*/  HSET2.LE.AND R0, R13, R176, PT ;  /* 0x000000b00d007233 */ /* 0x000fe20003803000 */
[----:B------:R-:W-:-:S02]  /*5050*/  PRMT R9, R14, 0x5410, R17 ;  /* 0x000054100e097816 */ /* 0x000fc40000000011 */
[----:B------:R-:W-:Y:S01]  /*5060*/  PRMT R11, R16, 0x5410, R11 ;  /* 0x00005410100b7816 */ /* 0x000fe2000000000b */
[C---:B------:R-:W-:Y:S01]  /*5070*/  HMMA.16816.F32 R164, R4.reuse, R22, RZ ;  /* 0x0000001604a4723c */ /* 0x040fe200000018ff */
[----:B------:R-:W-:Y:S01]  /*5080*/  PRMT R13, R8, 0x5410, R15 ;  /* 0x00005410080d7816 */ /* 0x000fe2000000000f */
[----:B------:R-:W4:Y:S02]  /*5090*/  LDSM.16.MT88.4 R20, [R198+0x18800] ;  /* 0x01880000c614783b */ /* 0x000f240000004200 */
[--C-:B------:R-:W-:Y:S01]  /*50a0*/  HSET2.LE.AND R8, R11, R176.reuse, PT ;  /* 0x000000b00b087233 */ /* 0x100fe20003803000 */
[----:B-1----:R-:W-:Y:S01]  /*50b0*/  F2FP.PACK_AB R11, R120, R196 ;  /* 0x000000c4780b723e */ /* 0x002fe200000000ff */
[----:B------:R-:W-:Y:S02]  /*50c0*/  HSET2.LE.AND R13, R13, R176, PT ;  /* 0x000000b00d0d7233 */ /* 0x000fe40003803000 */
[----:B------:R-:W-:Y:S01]  /*50d0*/  HMMA.16816.F32 R32, R4, R34, RZ ;  /* 0x000000220420723c */ /* 0x000fe200000018ff */
[----:B--2---:R-:W-:-:S02]  /*50e0*/  F2FP.PACK_AB R10, R121, R203 ;  /* 0x000000cb790a723e */ /* 0x004fc400000000ff */
[----:B---3--:R-:W-:Y:S02]  /*50f0*/  F2FP.PACK_AB R14, R205, R192 ;  /* 0x000000c0cd0e723e */ /* 0x008fe400000000ff */
[----:B------:R-:W-:Y:S01]  /*5100*/  LOP3.LUT R10, R0, R10, RZ, 0xc0, !PT ;  /* 0x0000000a000a7212 */ /* 0x000fe200078ec0ff */
[----:B------:R-:W-:Y:S02]  /*5110*/  HSET2.LE.AND R0, R9, R176, PT ;  /* 0x000000b009007233 */ /* 0x000fe40003803000 */
[----:B------:R-:W-:Y:S01]  /*5120*/  HMMA.16816.F32 R48, R4, R18, RZ ;  /* 0x000000120430723c */ /* 0x000fe200000018ff */
[----:B------:R-:W-:Y:S01]  /*5130*/  F2FP.PACK_AB R9, R204, R206 ;  /* 0x000000cecc09723e */ /* 0x000fe200000000ff */
[----:B------:R-:W1:Y:S01]  /*5140*/  LDSM.16.MT88.4 R16, [R200+0x18800] ;  /* 0x01880000c810783b */ /* 0x000e620000004200 */
[----:B------:R-:W-:Y:S02]  /*5150*/  LOP3.LUT R11, R0, R11, RZ, 0xc0, !PT ;  /* 0x0000000b000b7212 */ /* 0x000fe400078ec0ff */
[----:B------:R-:W-:-:S03]  /*5160*/  LOP3.LUT R8, R8, R9, RZ, 0xc0, !PT ;  /* 0x0000000908087212 */ /* 0x000fc600078ec0ff */
[----:B----4-:R-:W-:Y:S01]  /*5170*/  HMMA.16816.F32 R172, R4, R24, RZ ;  /* 0x0000001804ac723c */ /* 0x010fe200000018ff */
[----:B------:R-:W-:-:S07]  /*5180*/  LOP3.LUT R9, R13, R14, RZ, 0xc0, !PT ;  /* 0x0000000e0d097212 */ /* 0x000fce00078ec0ff */
[----:B------:R-:W-:Y:S01]  /*5190*/  HMMA.16816.F32 R176, R4, R26, RZ ;  /* 0x0000001a04b0723c */ /* 0x000fe200000018ff */
[----:B------:R-:W2:Y:S04]  /*51a0*/  LDSM.16.MT88.4 R4, [R199+0x18800] ;  /* 0x01880000c704783b */ /* 0x000ea80000004200 */
[----:B------:R-:W3:Y:S03]  /*51b0*/  LDSM.16.MT88.4 R24, [R197+0x1a800] ;  /* 0x01a80000c518783b */ /* 0x000ee60000004200 */
[C---:B------:R-:W-:Y:S08]  /*51c0*/  HMMA.16816.F32 R76, R8.reuse, R28, R76 ;  /* 0x0000001c084c723c */ /* 0x040ff0000000184c */
[C---:B------:R-:W-:Y:S01]  /*51d0*/  HMMA.16816.F32 R240, R8.reuse, R30, R140 ;  /* 0x0000001e08f0723c */ /* 0x040fe2000000188c */
[----:B------:R-:W4:Y:S07]  /*51e0*/  LDSM.16.MT88.4 R28, [R198+0x1a800] ;  /* 0x01a80000c61c783b */ /* 0x000f2e0000004200 */
[C---:B------:R-:W-:Y:S08]  /*51f0*/  HMMA.16816.F32 R144, R8.reuse, R20, R144 ;  /* 0x000000140890723c */ /* 0x040ff00000001890 */
        /* <DEDUP_REMOVED lines=8> */
[----:B------:R-:W1:Y:S07]  /*5280*/  LDSM.16.MT88.4 R4, [R200+0x1a800] ;  /* 0x01a80000c804783b */ /* 0x000e6e0000004200 */
[C---:B------:R-:W-:Y:S01]  /*5290*/  HMMA.16816.F32 R144, R8.reuse, R16, R128 ;  /* 0x000000100890723c */ /* 0x040fe20000001880 */
[----:B------:R-:W2:Y:S06]  /*52a0*/  LDSM.16.MT88.4 R16, [R199+0x1a800] ;  /* 0x01a80000c710783b */ /* 0x000eac0000004200 */
[----:B------:R-:W-:Y:S01]  /*52b0*/  IMAD.MOV.U32 R131, RZ, RZ, R192 ;  /* 0x000000ffff837224 */ /* 0x000fe200078e00c0 */
[----:B------:R-:W-:Y:S01]  /*52c0*/  MOV R14, R20 ;  /* 0x00000014000e7202 */ /* 0x000fe20000000f00 */
[----:B------:R-:W-:Y:S01]  /*52d0*/  IMAD.MOV.U32 R66, RZ, RZ, R22 ;  /* 0x000000ffff427224 */ /* 0x000fe200078e0016 */
[----:B---3--:R-:W-:Y:S01]  /*52e0*/  HMMA.16816.F32 R112, R8, R24, R68 ;  /* 0x000000180870723c */ /* 0x008fe20000001844 */
[----:B------:R-:W-:-:S02]  /*52f0*/  IMAD.MOV.U32 R15, RZ, RZ, R23 ;  /* 0x000000ffff0f7224 */ /* 0x000fc400078e0017 */
[----:B------:R-:W-:-:S04]  /*5300*/  IMAD.MOV.U32 R13, RZ, RZ, R21 ;  /* 0x000000ffff0d7224 */ /* 0x000fc800078e0015 */
[----:B------:R-:W-:Y:S01]  /*5310*/  MOV R70, R181 ;  /* 0x000000b500467202 */ /* 0x000fe20000000f00 */
[----:B----4-:R-:W-:Y:S01]  /*5320*/  HMMA.16816.F32 R20, R8, R28, R60 ;  /* 0x0000001c0814723c */ /* 0x010fe2000000183c */
[----:B------:R-:W-:-:S05]  /*5330*/  IMAD.MOV.U32 R71, RZ, RZ, R180 ;  /* 0x000000ffff477224 */ /* 0x000fca00078e00b4 */
[----:B------:R-:W-:Y:S01]  /*5340*/  IMAD.MOV.U32 R136, RZ, RZ, R146 ;  /* 0x000000ffff887224 */ /* 0x000fe200078e0092 */
[----:B------:R-:W-:Y:S01]  /*5350*/  MOV R130, R147 ;  /* 0x0000009300827202 */ /* 0x000fe20000000f00 */
        /* <DEDUP_REMOVED lines=8> */
[----:B-1----:R-:W-:Y:S01]  /*53e0*/  HMMA.16816.F32 R44, R8, R4, R124 ;  /* 0x00000004082c723c */ /* 0x002fe2000000187c */
[----:B------:R-:W-:Y:S01]  /*53f0*/  IMAD.MOV.U32 R110, RZ, RZ, R168 ;  /* 0x000000ffff6e7224 */ /* 0x000fe200078e00a8 */
[----:B------:R-:W-:Y:S01]  /*5400*/  MOV R109, R67 ;  /* 0x00000043006d7202 */ /* 0x000fe20000000f00 */
[----:B------:R-:W-:-:S02]  /*5410*/  IMAD.MOV.U32 R74, RZ, RZ, R129 ;  /* 0x000000ffff4a7224 */ /* 0x000fc400078e0081 */
[----:B------:R-:W-:Y:S02]  /*5420*/  IMAD.MOV.U32 R75, RZ, RZ, R128 ;  /* 0x000000ffff4b7224 */ /* 0x000fe400078e0080 */
[----:B------:R-:W-:Y:S01]  /*5430*/  IMAD.MOV.U32 R62, RZ, RZ, R142 ;  /* 0x000000ffff3e7224 */ /* 0x000fe200078e008e */
[----:B------:R-:W-:Y:S01]  /*5440*/  MOV R212, R21 ;  /* 0x0000001500d47202 */ /* 0x000fe20000000f00 */
[----:B------:R-:W-:Y:S01]  /*5450*/  IMAD.MOV.U32 R213, RZ, RZ, R20 ;  /* 0x000000ffffd57224 */ /* 0x000fe200078e0014 */
[C---:B------:R-:W-:Y:S01]  /*5460*/  HMMA.16816.F32 R192, R8.reuse, R6, R100 ;  /* 0x0000000608c0723c */ /* 0x040fe20000001864 */
[----:B------:R-:W-:Y:S01]  /*5470*/  IMAD.MOV.U32 R211, RZ, RZ, R22 ;  /* 0x000000ffffd37224 */ /* 0x000fe200078e0016 */
[----:B------:R-:W-:Y:S01]  /*5480*/  LDSM.16.MT88.4 R4, [R200+0x1c800] ;  /* 0x01c80000c804783b */ /* 0x000fe20000004200 */
[----:B------:R-:W-:Y:S02]  /*5490*/  IMAD.MOV.U32 R210, RZ, RZ, R23 ;  /* 0x000000ffffd27224 */ /* 0x000fe400078e0017 */
[----:B------:R-:W-:Y:S01]  /*54a0*/  IMAD.MOV.U32 R63, RZ, RZ, R141 ;  /* 0x000000ffff3f7224 */ /* 0x000fe200078e008d */
[----:B------:R-:W1:Y:S01]  /*54b0*/  LDSM.16.MT88.4 R20, [R197+0x1c800] ;  /* 0x01c80000c514783b */ /* 0x000e620000004200 */
[----:B------:R-:W-:Y:S01]  /*54c0*/  IMAD.MOV.U32 R67, RZ, RZ, R183 ;  /* 0x000000ffff437224 */ /* 0x000fe200078e00b7 */
[----:B------:R-:W-:Y:S01]  /*54d0*/  HMMA.16816.F32 R188, R8, R30, R104 ;  /* 0x0000001e08bc723c */ /* 0x000fe20000001868 */
[----:B------:R-:W-:-:S03]  /*54e0*/  MOV R100, R71 ;  /* 0x0000004700647202 */ /* 0x000fc60000000f00 */
[----:B------:R-:W-:Y:S02]  /*54f0*/  MOV R111, R67 ;  /* 0x00000043006f7202 */ /* 0x000fe40000000f00 */
        /* <DEDUP_REMOVED lines=8> */
[----:B------:R-:W-:-:S02]  /*5580*/  FFMA.FTZ R13, R149, c[0x0][0x23c], -R12 ;  /* 0x00008f00950d7a23 */ /* 0x000fc4000001080c */
[----:B------:R-:W-:-:S03]  /*5590*/  IMAD.MOV.U32 R107, RZ, RZ, R15 ;  /* 0x000000ffff6b7224 */ /* 0x000fc600078e000f */
[C---:B---3--:R-:W-:Y:S07]  /*55a0*/  HMMA.16816.F32 R136, R8.reuse, R26, R84 ;  /* 0x0000001a0888723c */ /* 0x048fee0000001854 */
[----:B------:R-:W-:Y:S01]  /*55b0*/  IMAD.MOV.U32 R86, RZ, RZ, R0 ;  /* 0x000000ffff567224 */ /* 0x000fe200078e0000 */
[----:B------:R-:W-:Y:S01]  /*55c0*/  MOV R0, UR4 ;  /* 0x0000000400007c02 */ /* 0x000fe20008000f00 */
[----:B------:R-:W-:Y:S01]  /*55d0*/  IMAD.MOV.U32 R87, RZ, RZ, R131 ;  /* 0x000000ffff577224 */ /* 0x000fe200078e0083 */
[C---:B------:R-:W-:Y:S01]  /*55e0*/  HMMA.16816.F32 R140, R8.reuse, R24, R36 ;  /* 0x00000018088c723c */ /* 0x040fe20000001824 */
[----:B------:R-:W2:Y:S01]  /*55f0*/  LDSM.16.MT88.4 R24, [R198+0x1e800] ;  /* 0x01e80000c618783b */ /* 0x000ea20000004200 */
[----:B------:R-:W-:Y:S01]  /*5600*/  LOP3.LUT R0, R123, UR37, R0, 0x96, !PT ;  /* 0x000000257b007c12 */ /* 0x000fe2000f8e9600 */
        /* <DEDUP_REMOVED lines=8> */
[----:B------:R-:W-:Y:S01]  /*5690*/  IMAD.MOV.U32 R44, RZ, RZ, R171 ;  /* 0x000000ffff2c7224 */ /* 0x000fe200078e00ab */
[----:B------:R-:W-:Y:S01]  /*56a0*/  LDSM.16.MT88.4 R28, [R200+0x1e800] ;  /* 0x01e80000c81c783b */ /* 0x000fe20000004200 */
[----:B------:R-:W-:-:S02]  /*56b0*/  IMAD.MOV.U32 R46, RZ, RZ, R169 ;  /* 0x000000ffff2e7224 */ /* 0x000fc400078e00a9 */
[----:B------:R-:W-:Y:S02]  /*56c0*/  IMAD.MOV.U32 R124, RZ, RZ, R47 ;  /* 0x000000ffff7c7224 */ /* 0x000fe400078e002f */
[----:B------:R-:W-:Y:S01]  /*56d0*/  IMAD.MOV.U32 R47, RZ, RZ, R182 ;  /* 0x000000ffff2f7224 */ /* 0x000fe200078e00b6 */
[C---:B------:R-:W-:Y:S01]  /*56e0*/  HMMA.16816.F32 R168, R8.reuse, R20, R40 ;  /* 0x0000001408a8723c */ /* 0x040fe20000001828 */
[----:B------:R-:W1:Y:S01]  /*56f0*/  LDSM.16.MT88.4 R20, [R197+0x1e800] ;  /* 0x01e80000c514783b */ /* 0x000e620000004200 */
[----:B------:R-:W-:Y:S01]  /*5700*/  IMAD.MOV.U32 R39, RZ, RZ, R70 ;  /* 0x000000ffff277224 */ /* 0x000fe200078e0046 */
[----:B------:R-:W-:Y:S01]  /*5710*/  MOV R103, R46 ;  /* 0x0000002e00677202 */ /* 0x000fe20000000f00 */
[----:B------:R-:W-:Y:S02]  /*5720*/  IMAD.MOV.U32 R101, RZ, RZ, R44 ;  /* 0x000000ffff657224 */ /* 0x000fe400078e002c */
[----:B------:R-:W-:Y:S02]  /*5730*/  IMAD.MOV.U32 R102, RZ, RZ, R45 ;  /* 0x000000ffff667224 */ /* 0x000fe400078e002d */
[----:B------:R-:W-:Y:S01]  /*5740*/  HMMA.16816.F32 R128, R8, R4, R80 ;  /* 0x000000040880723c */ /* 0x000fe20000001850 */
[----:B------:R-:W-:-:S06]  /*5750*/  IMAD.MOV.U32 R108, RZ, RZ, R47 ;  /* 0x000000ffff6c7224 */ /* 0x000fcc00078e002f */
[----:B------:R-:W-:Y:S01]  /*5760*/  IMAD.WIDE.U32 R4, R0, -0x326172a9, RZ ;  /* 0xcd9e8d5700047825 */ /* 0x000fe200078e00ff */
[C---:B------:R-:W-:Y:S01]  /*5770*/  HMMA.16816.F32 R80, R8.reuse, R6, R116 ;  /* 0x000000060850723c */ /* 0x040fe20000001874 */
[----:B------:R-:W3:Y:S01]  /*5780*/  LDC.U8 R116, c[0x0][0x2d8] ;  /* 0x0000b600ff747b82 */ /* 0x000ee20000000000 */
[----:B------:R-:W4:Y:S02]  /*5790*/  MUFU.EX2 R118, R13 ;  /* 0x0000000d00767308 */ /* 0x000f240000000800 */
[----:B------:R-:W-:Y:S02]  /*57a0*/  LOP3.LUT R5, R5, UR17, R54, 0x96, !PT ;  /* 0x0000001105057c12 */ /* 0x000fe4000f8e9636 */
[----:B------:R-:W-:Y:S02]  /*57b0*/  LOP3.LUT R0, R53, UR15, R4, 0x96, !PT ;  /* 0x0000000f35007c12 */ /* 0x000fe4000f8e9604 */
[----:B------:R-:W-:Y:S01]  /*57c0*/  HMMA.16816.F32 R180, R8, R18, R96 ;  /* 0x0000001208b4723c */ /* 0x000fe20000001860 */
[----:B------:R-:W-:Y:S01]  /*57d0*/  IMAD.WIDE.U32 R4, R5, -0x2daee0ad, RZ ;  /* 0xd2511f5305047825 */ /* 0x000fe200078e00ff */
[----:B------:R-:W4:Y:S01]  /*57e0*/  LDSM.16.MT88.4 R16, [R199+0x1c800] ;  /* 0x01c80000c710783b */ /* 0x000f220000004200 */
[----:B------:R-:W-:-:S02]  /*57f0*/  MOV R117, R87 ;  /* 0x0000005700757202 */ /* 0x000fc40000000f00 */
[----:B------:R-:W-:Y:S01]  /*5800*/  IMAD.WIDE.U32 R6, R0, -0x2daee0ad, RZ ;  /* 0xd2511f5300067825 */ /* 0x000fe200078e00ff */
[----:B------:R-:W-:Y:S02]  /*5810*/  LOP3.LUT R5, R5, UR14, R64, 0x96, !PT ;  /* 0x0000000e05057c12 */ /* 0x000fe4000f8e9640 */
[----:B--2---:R-:W-:Y:S01]  /*5820*/  HMMA.16816.F32 R56, R8, R24, R160 ;  /* 0x000000180838723c */ /* 0x004fe200000018a0 */
[----:B------:R-:W-:Y:S01]  /*5830*/  IMAD.MOV.U32 R98, RZ, RZ, R72 ;  /* 0x000000ffff627224 */ /* 0x000fe200078e0048 */
[----:B------:R-:W-:Y:S01]  /*5840*/  LOP3.LUT R0, R7, UR12, R4, 0x96, !PT ;  /* 0x0000000c07007c12 */ /* 0x000fe2000f8e9604 */
[----:B------:R-:W-:Y:S01]  /*5850*/  IMAD.WIDE.U32 R4, R5, -0x326172a9, RZ ;  /* 0xcd9e8d5705047825 */ /* 0x000fe200078e00ff */
[----:B------:R-:W-:-:S03]  /*5860*/  MOV R99, R73 ;  /* 0x0000004900637202 */ /* 0x000fc60000000f00 */
[----:B------:R-:W-:Y:S01]  /*5870*/  IMAD.WIDE.U32 R36, R0, -0x326172a9, RZ ;  /* 0xcd9e8d5700247825 */ /* 0x000fe200078e00ff */
[----:B------:R-:W-:Y:S01]  /*5880*/  LOP3.LUT R5, R5, UR13, R52, 0x96, !PT ;  /* 0x0000000d05057c12 */ /* 0x000fe2000f8e9634 */
[C---:B-1----:R-:W-:Y:S02]  /*5890*/  HMMA.16816.F32 R68, R8.reuse, R20, R156 ;  /* 0x000000140844723c */ /* 0x042fe4000000189c */
[--C-:B------:R-:W-:Y:S02]  /*58a0*/  FFMA.FTZ R0, R150, c[0x0][0x23c], -R12.reuse ;  /* 0x00008f0096007a23 */ /* 0x100fe4000001080c */
[----:B------:R-:W-:Y:S02]  /*58b0*/  FFMA.FTZ R7, R151, c[0x0][0x23c], -R12 ;  /* 0x00008f0097077a23 */ /* 0x000fe4000001080c */
[----:B------:R1:W-:Y:S01]  /*58c0*/  MUFU.EX2 R38, R0 ;  /* 0x0000000000267308 */ /* 0x0003e20000000800 */
[----:B---3--:R-:W-:Y:S01]  /*58d0*/  IMAD R116, R116, 0x10000, R116 ;  /* 0x0001000074747824 */ /* 0x008fe200078e0274 */
[----:B------:R-:W-:Y:S01]  /*58e0*/  HMMA.16816.F32 R64, R8, R22, R32 ;  /* 0x000000160840723c */ /* 0x000fe20000001820 */
[----:B------:R-:W2:Y:S01]  /*58f0*/  LDSM.16.MT88.4 R20, [R199+0x1e800] ;  /* 0x01e80000c714783b */ /* 0x000ea20000004200 */
[----:B------:R-:W-:-:S02]  /*5900*/  IMAD.MOV.U32 R96, RZ, RZ, R74 ;  /* 0x000000ffff607224 */ /* 0x000fc400078e004a */
[----:B------:R-:W-:Y:S02]  /*5910*/  IMAD.MOV.U32 R97, RZ, RZ, R75 ;  /* 0x000000ffff617224 */ /* 0x000fe400078e004b */
[----:B------:R3:W2:Y:S01]  /*5920*/  MUFU.EX2 R122, R7 ;  /* 0x00000007007a7308 */ /* 0x0006a20000000800 */
[----:B------:R-:W-:Y:S01]  /*5930*/  IMAD.MOV.U32 R87, RZ, RZ, R63 ;  /* 0x000000ffff577224 */ /* 0x000fe200078e003f */
[----:B------:R-:W-:Y:S01]  /*5940*/  HMMA.16816.F32 R48, R8, R26, R48 ;  /* 0x0000001a0830723c */ /* 0x000fe20000001830 */
[----:B------:R-:W-:Y:S01]  /*5950*/  LDSM.16.MT88.4 R24, [R198+0x19000] ;  /* 0x01900000c618783b */ /* 0x000fe20000004200 */
[----:B-1----:R-:W-:Y:S01]  /*5960*/  LOP3.LUT R0, R37, UR11, R4, 0x96, !PT ;  /* 0x0000000b25007c12 */ /* 0x002fe2000f8e9604 */
[----:B------:R-:W-:-:S05]  /*5970*/  IMAD.WIDE.U32 R4, R5, -0x2daee0ad, RZ ;  /* 0xd2511f5305047825 */ /* 0x000fca00078e00ff */
[----:B------:R-:W-:Y:S01]  /*5980*/  HMMA.16816.F32 R40, R8, R28, R88 ;  /* 0x0000001c0828723c */ /* 0x000fe20000001858 */
[----:B------:R-:W-:Y:S01]  /*5990*/  IMAD.WIDE.U32 R34, R0, -0x2daee0ad, RZ ;  /* 0xd2511f5300227825 */ /* 0x000fe200078e00ff */
[----:B------:R-:W-:-:S03]  /*59a0*/  LOP3.LUT R6, R5, UR10, R6, 0x96, !PT ;  /* 0x0000000a05067c12 */ /* 0x000fc6000f8e9606 */
[----:B------:R-:W-:Y:S01]  /*59b0*/  FFMA.FTZ R5, R184, c[0x0][0x23c], -R12 ;  /* 0x00008f00b8057a23 */ /* 0x000fe2000001080c */
[----:B------:R-:W-:Y:S01]  /*59c0*/  LOP3.LUT R0, R35, UR8, R4, 0x96, !PT ;  /* 0x0000000823007c12 */ /* 0x000fe2000f8e9604 */
[----:B------:R-:W-:Y:S01]  /*59d0*/  IMAD.WIDE.U32 R32, R6, -0x326172a9, RZ ;  /* 0xcd9e8d5706207825 */ /* 0x000fe200078e00ff */
[C---:B----4-:R-:W-:Y:S01]  /*59e0*/  HMMA.16816.F32 R92, R8.reuse, R16, R132 ;  /* 0x00000010085c723c */ /* 0x050fe20000001884 */
[----:B------:R1:W4:Y:S02]  /*59f0*/  MUFU.EX2 R119, R5 ;  /* 0x0000000500777308 */ /* 0x0003240000000800 */
[--C-:B------:R-:W-:Y:S02]  /*5a00*/  FFMA.FTZ R6, R186, c[0x0][0x23c], -R2.reuse ;  /* 0x00008f00ba067a23 */ /* 0x100fe40000010802 */
[----:B---3--:R-:W-:Y:S02]  /*5a10*/  FFMA.FTZ R7, R187, c[0x0][0x23c], -R2 ;  /* 0x00008f00bb077a23 */ /* 0x008fe40000010802 */
[----:B------:R-:W-:Y:S01]  /*5a20*/  IMAD.MOV.U32 R133, RZ, RZ, R127 ;  /* 0x000000ffff857224 */ /* 0x000fe200078e007f */
[C---:B------:R-:W-:Y:S01]  /*5a30*/  HMMA.16816.F32 R72, R8.reuse, R18, R152 ;  /* 0x000000120848723c */ /* 0x040fe20000001898 */
[----:B------:R-:W-:Y:S01]  /*5a40*/  MUFU.EX2 R161, R6 ;  /* 0x0000000600a17308 */ /* 0x000fe20000000800 */
[----:B------:R-:W-:Y:S01]  /*5a50*/  IMAD.MOV.U32 R134, RZ, RZ, R126 ;  /* 0x000000ffff867224 */ /* 0x000fe200078e007e */
[----:B------:R-:W3:Y:S05]  /*5a60*/  LDSM.16.MT88.4 R16, [R197+0x19000] ;  /* 0x01900000c510783b */ /* 0x000eea0000004200 */
[----:B------:R-:W-:Y:S01]  /*5a70*/  HMMA.16816.F32 R44, R8, R30, R164 ;  /* 0x0000001e082c723c */ /* 0x000fe200000018a4 */
[----:B-1----:R-:W-:Y:S01]  /*5a80*/  IMAD.WIDE.U32 R4, R0, -0x326172a9, RZ ;  /* 0xcd9e8d5700047825 */ /* 0x002fe200078e00ff */
[----:B------:R-:W1:Y:S01]  /*5a90*/  MUFU.EX2 R135, R7 ;  /* 0x0000000700877308 */ /* 0x000e620000000800 */
[----:B------:R-:W-:Y:S01]  /*5aa0*/  MOV R157, R133 ;  /* 0x00000085009d7202 */ /* 0x000fe20000000f00 */
[----:B------:R-:W-:Y:S01]  /*5ab0*/  LDSM.16.MT88.4 R28, [R198+0x1d000] ;  /* 0x01d00000c61c783b */ /* 0x000fe20000004200 */
[----:B------:R-:W-:Y:S01]  /*5ac0*/  FFMA.FTZ R0, R185, c[0x0][0x23c], -R2 ;  /* 0x00008f00b9007a23 */ /* 0x000fe20000010802 */
[----:B------:R-:W-:-:S02]  /*5ad0*/  SHF.R.U32.HI R13, RZ, 0x10, R4 ;  /* 0x00000010ff0d7819 */ /* 0x000fc40000011604 */
[C---:B------:R-:W-:Y:S01]  /*5ae0*/  LOP3.LUT R15, R4.reuse, 0xff, RZ, 0xc0, !PT ;  /* 0x000000ff040f7812 */ /* 0x040fe200078ec0ff */
[----:B--2---:R-:W-:Y:S01]  /*5af0*/  HMMA.16816.F32 R52, R8, R22, R176 ;  /* 0x000000160834723c */ /* 0x004fe200000018b0 */
[----:B------:R2:W-:Y:S01]  /*5b00*/  MUFU.EX2 R158, R0 ;  /* 0x00000000009e7308 */ /* 0x0005e20000000800 */
[----:B------:R-:W-:Y:S02]  /*5b10*/  SHF.R.U32.HI R14, RZ, 0x18, R4 ;  /* 0x00000018ff0e7819 */ /* 0x000fe40000011604 */
[----:B--2---:R-:W-:Y:S02]  /*5b20*/  LOP3.LUT R0, R5, UR19, R32, 0x96, !PT ;  /* 0x0000001305007c12 */ /* 0x004fe4000f8e9620 */
[----:B------:R-:W-:Y:S02]  /*5b30*/  LOP3.LUT R5, R4, 0xffff, RZ, 0xc0, !PT ;  /* 0x0000ffff04057812 */ /* 0x000fe400078ec0ff */
[----:B------:R-:W-:Y:S02]  /*5b40*/  LOP3.LUT R4, R0, 0xffff, RZ, 0xc0, !PT ;  /* 0x0000ffff00047812 */ /* 0x000fe400078ec0ff */
[----:B------:R-:W-:-:S02]  /*5b50*/  SHF.R.U32.HI R6, RZ, 0x8, R5 ;  /* 0x00000008ff067819 */ /* 0x000fc40000011605 */
[----:B------:R-:W-:Y:S02]  /*5b60*/  LOP3.LUT R5, R13, 0xff, RZ, 0xc0, !PT ;  /* 0x000000ff0d057812 */ /* 0x000fe400078ec0ff */
[----:B------:R-:W-:Y:S02]  /*5b70*/  LOP3.LUT R13, R0, 0xff, RZ, 0xc0, !PT ;  /* 0x000000ff000d7812 */ /* 0x000fe400078ec0ff */
[----:B------:R-:W-:Y:S02]  /*5b80*/  SHF.R.U32.HI R4, RZ, 0x8, R4 ;  /* 0x00000008ff047819 */ /* 0x000fe40000011604 */
[----:B------:R-:W-:Y:S01]  /*5b90*/  PRMT R15, R15, 0x5410, R6 ;  /* 0x000054100f0f7816 */ /* 0x000fe20000000006 */
[----:B------:R-:W-:Y:S01]  /*5ba0*/  FFMA.FTZ R6, R244, c[0x0][0x23c], -R2 ;  /* 0x00008f00f4067a23 */ /* 0x000fe20000010802 */
[----:B------:R-:W-:Y:S01]  /*5bb0*/  PRMT R7, R5, 0x5410, R14 ;  /* 0x0000541005077816 */ /* 0x000fe2000000000e */
[----:B------:R-:W-:Y:S01]  /*5bc0*/  IMAD.MOV.U32 R14, RZ, RZ, R118 ;  /* 0x000000ffff0e7224 */ /* 0x000fe200078e0076 */
[----:B------:R-:W-:Y:S01]  /*5bd0*/  SHF.R.U32.HI R5, RZ, 0x10, R0 ;  /* 0x00000010ff057819 */ /* 0x000fe20000011600 */
[----:B------:R2:W1:Y:S01]  /*5be0*/  MUFU.EX2 R151, R6 ;  /* 0x0000000600977308 */ /* 0x0004620000000800 */
[----:B------:R-:W-:Y:S01]  /*5bf0*/  PRMT R4, R13, 0x5410, R4 ;  /* 0x000054100d047816 */ /* 0x000fe20000000004 */
[----:B------:R-:W-:Y:S01]  /*5c00*/  IMAD.MOV.U32 R13, RZ, RZ, R122 ;  /* 0x000000ffff0d7224 */ /* 0x000fe200078e007a */
[----:B------:R-:W-:Y:S01]  /*5c10*/  LOP3.LUT R5, R5, 0xff, RZ, 0xc0, !PT ;  /* 0x000000ff05057812 */ /* 0x000fe200078ec0ff */
[----:B------:R-:W-:Y:S01]  /*5c20*/  IMAD.MOV.U32 R118, RZ, RZ, R86 ;  /* 0x000000ffff767224 */ /* 0x000fe200078e0056 */
[----:B----4-:R-:W-:Y:S01]  /*5c30*/  MOV R244, R119 ;  /* 0x0000007700f47202 */ /* 0x010fe20000000f00 */
[----:B------:R-:W-:Y:S01]  /*5c40*/  IMAD.MOV.U32 R119, RZ, RZ, R123 ;  /* 0x000000ffff777224 */ /* 0x000fe200078e007b */
[----:B------:R-:W-:Y:S01]  /*5c50*/  MOV R122, R84 ;  /* 0x00000054007a7202 */ /* 0x000fe20000000f00 */
[----:B------:R-:W-:Y:S01]  /*5c60*/  IMAD.MOV.U32 R123, RZ, RZ, R85 ;  /* 0x000000ffff7b7224 */ /* 0x000fe200078e0055 */
[----:B------:R-:W-:Y:S01]  /*5c70*/  MOV R86, R62 ;  /* 0x0000003e00567202 */ /* 0x000fe20000000f00 */
[----:B------:R-:W-:-:S02]  /*5c80*/  IMAD.MOV.U32 R84, RZ, RZ, R60 ;  /* 0x000000ffff547224 */ /* 0x000fc400078e003c */
[----:B------:R-:W-:Y:S02]  /*5c90*/  IMAD.MOV.U32 R85, RZ, RZ, R61 ;  /* 0x000000ffff557224 */ /* 0x000fe400078e003d */
[----:B------:R-:W-:Y:S01]  /*5ca0*/  HMMA.16816.F32 R60, R8, R20, R172 ;  /* 0x00000014083c723c */ /* 0x000fe200000018ac */
[----:B------:R-:W-:Y:S01]  /*5cb0*/  IMAD.MOV.U32 R133, RZ, RZ, R117 ;  /* 0x000000ffff857224 */ /* 0x000fe200078e0075 */
[----:B--2---:R-:W-:Y:S01]  /*5cc0*/  SHF.R.U32.HI R6, RZ, 0x18, R0 ;  /* 0x00000018ff067819 */ /* 0x004fe20000011600 */
[--C-:B------:R-:W-:Y:S01]  /*5cd0*/  HSET2.LE.AND R0, R4, R116.reuse, PT ;  /* 0x0000007404007233 */ /* 0x100fe20003803000 */
[----:B------:R-:W-:Y:S01]  /*5ce0*/  F2FP.PACK_AB R4, R38, R14 ;  /* 0x0000000e2604723e */ /* 0x000fe200000000ff */
[----:B------:R-:W-:Y:S01]  /*5cf0*/  IMAD.MOV.U32 R126, RZ, RZ, R211 ;  /* 0x000000ffff7e7224 */ /* 0x000fe200078e00d3 */
[----:B------:R-:W-:Y:S01]  /*5d00*/  PRMT R5, R5, 0x5410, R6 ;  /* 0x0000541005057816 */ /* 0x000fe20000000006 */
[--C-:B------:R-:W-:Y:S01]  /*5d10*/  HSET2.LE.AND R6, R15, R116.reuse, PT ;  /* 0x000000740f067233 */ /* 0x100fe20003803000 */
[----:B------:R-:W-:Y:S01]  /*5d20*/  LOP3.LUT R4, R0, R4, RZ, 0xc0, !PT ;  /* 0x0000000400047212 */ /* 0x000fe200078ec0ff */
[--C-:B------:R-:W-:Y:S01]  /*5d30*/  HSET2.LE.AND R8, R7, R116.reuse, PT ;  /* 0x0000007407087233 */ /* 0x100fe20003803000 */
[----:B-1----:R-:W-:Y:S01]  /*5d40*/  MOV R15, R135 ;  /* 0x00000087000f7202 */ /* 0x002fe20000000f00 */
[----:B------:R-:W-:Y:S01]  /*5d50*/  HSET2.LE.AND R0, R5, R116, PT ;  /* 0x0000007405007233 */ /* 0x000fe20003803000 */
[----:B------:R-:W-:Y:S01]  /*5d60*/  MOV R135, R125 ;  /* 0x0000007d00877202 */ /* 0x000fe20000000f00 */
[----:B------:R-:W-:Y:S01]  /*5d70*/  IMAD.MOV.U32 R116, RZ, RZ, R124 ;  /* 0x000000ffff747224 */ /* 0x000fe200078e007c */
[----:B------:R-:W-:Y:S01]  /*5d80*/  MOV R125, R212 ;  /* 0x000000d4007d7202 */ /* 0x000fe20000000f00 */
[----:B------:R-:W-:-:S02]  /*5d90*/  IMAD.MOV.U32 R124, RZ, RZ, R213 ;  /* 0x000000ffff7c7224 */ /* 0x000fc400078e00d5 */
        /* <DEDUP_REMOVED lines=10> */
[----:B------:R-:W-:-:S02]  /*5e40*/  IMAD.MOV.U32 R116, RZ, RZ, R122 ;  /* 0x000000ffff747224 */ /* 0x000fc400078e007a */
[----:B------:R-:W-:Y:S01]  /*5e50*/  IMAD.MOV.U32 R119, RZ, RZ, R100 ;  /* 0x000000ffff777224 */ /* 0x000fe200078e0064 */
[----:B------:R1:W5:Y:S01]  /*5e60*/  LDL.LU R210, [R1+0x60] ;  /* 0x0000600001d27983 */ /* 0x0003620000300800 */
[----:B------:R-:W-:Y:S01]  /*5e70*/  IMAD.MOV.U32 R134, RZ, RZ, R118 ;  /* 0x000000ffff867224 */ /* 0x000fe200078e0076 */
[----:B------:R-:W-:Y:S01]  /*5e80*/  MOV R118, R39 ;  /* 0x0000002700767202 */ /* 0x000fe20000000f00 */
[----:B------:R-:W-:Y:S01]  /*5e90*/  IMAD.MOV.U32 R122, RZ, RZ, R101 ;  /* 0x000000ffff7a7224 */ /* 0x000fe200078e0065 */
[----:B------:R-:W-:Y:S01]  /*5ea0*/  MOV R101, R208 ;  /* 0x000000d000657202 */ /* 0x000fe20000000f00 */
[----:B------:R-:W-:Y:S01]  /*5eb0*/  IMAD.MOV.U32 R100, RZ, RZ, R209 ;  /* 0x000000ffff647224 */ /* 0x000fe200078e00d1 */
[----:B------:R-:W-:Y:S01]  /*5ec0*/  MOV R185, R157 ;  /* 0x0000009d00b97202 */ /* 0x000fe20000000f00 */
[----:B------:R1:W5:Y:S01]  /*5ed0*/  LDL.LU R209, [R1+0x5c] ;  /* 0x00005c0001d17983 */ /* 0x0003620000300800 */
[----:B------:R-:W-:Y:S01]  /*5ee0*/  IMAD.MOV.U32 R39, RZ, RZ, R103 ;  /* 0x000000ffff277224 */ /* 0x000fe200078e0067 */
[----:B------:R-:W-:Y:S01]  /*5ef0*/  F2FP.PACK_AB R7, R244, R13 ;  /* 0x0000000df407723e */ /* 0x000fe200000000ff */
[----:B------:R-:W-:Y:S01]  /*5f00*/  IMAD.MOV.U32 R102, RZ, RZ, R207 ;  /* 0x000000ffff667224 */ /* 0x000fe200078e00cf */
[----:B------:R1:W5:Y:S01]  /*5f10*/  LDL.LU R208, [R1+0x58] ;  /* 0x0000580001d07983 */ /* 0x0003620000300800 */
[----:B------:R-:W-:Y:S01]  /*5f20*/  IMAD.MOV.U32 R103, RZ, RZ, R206 ;  /* 0x000000ffff677224 */ /* 0x000fe200078e00ce */
[----:B------:R-:W-:-:S02]  /*5f30*/  MOV R157, R123 ;  /* 0x0000007b009d7202 */ /* 0x000fc40000000f00 */
[----:B------:R1:W5:Y:S01]  /*5f40*/  LDL.LU R207, [R1+0x54] ;  /* 0x0000540001cf7983 */ /* 0x0003620000300800 */
[----:B------:R-:W-:Y:S02]  /*5f50*/  F2FP.PACK_AB R9, R151, R15 ;  /* 0x0000000f9709723e */ /* 0x000fe400000000ff */
[----:B------:R-:W-:Y:S01]  /*5f60*/  LOP3.LUT R6, R6, R7, RZ, 0xc0, !PT ;  /* 0x0000000706067212 */ /* 0x000fe200078ec0ff */
[----:B------:R1:W5:Y:S01]  /*5f70*/  LDL.LU R206, [R1+0x50] ;  /* 0x0000500001ce7983 */ /* 0x0003620000300800 */
[----:B------:R-:W-:Y:S02]  /*5f80*/  F2FP.PACK_AB R5, R161, R158 ;  /* 0x0000009ea105723e */ /* 0x000fe400000000ff */
[----:B------:R-:W-:Y:S01]  /*5f90*/  LOP3.LUT R7, R8, R9, RZ, 0xc0, !PT ;  /* 0x0000000908077212 */ /* 0x000fe200078ec0ff */
[----:B------:R-:W2:Y:S01]  /*5fa0*/  LDL.LU R123, [R1+0x20] ;  /* 0x00002000017b7983 */ /* 0x000ea20000300800 */
[----:B------:R-:W-:-:S03]  /*5fb0*/  LOP3.LUT R5, R0, R5, RZ, 0xc0, !PT ;  /* 0x0000000500057212 */ /* 0x000fc600078ec0ff */
[----:B------:R-:W4:Y:S01]  /*5fc0*/  LDSM.16.MT88.4 R8, [R199+0x19000] ;  /* 0x01900000c708783b */ /* 0x000f220000004200 */
[----:B------:R-:W-:Y:S01]  /*5fd0*/  IMAD.MOV.U32 R35, RZ, RZ, R159 ;  /* 0x000000ffff237224 */ /* 0x000fe200078e009f */
[----:B------:R-:W-:Y:S01]  /*5fe0*/  MOV R163, R118 ;  /* 0x0000007600a37202 */ /* 0x000fe20000000f00 */
[----:B------:R-:W-:Y:S01]  /*5ff0*/  IMAD.MOV.U32 R162, RZ, RZ, R133 ;  /* 0x000000ffffa27224 */ /* 0x000fe200078e0085 */
[C---:B---3--:R-:W-:Y:S01]  /*6000*/  HMMA.16816.F32 R152, R4.reuse, R16, R76 ;  /* 0x000000100498723c */ /* 0x048fe2000000184c */
[----:B------:R-:W-:Y:S01]  /*6010*/  IMAD.MOV.U32 R150, RZ, RZ, R119 ;  /* 0x000000ffff967224 */ /* 0x000fe200078e0077 */
[----:B------:R-:W-:Y:S01]  /*6020*/  MOV R119, R108 ;  /* 0x0000006c00777202 */ /* 0x000fe20000000f00 */
[----:B------:R-:W-:Y:S01]  /*6030*/  IMAD.MOV.U32 R159, RZ, RZ, R39 ;  /* 0x000000ffff9f7224 */ /* 0x000fe200078e0027 */
[----:B------:R-:W-:Y:S01]  /*6040*/  MOV R108, R204 ;  /* 0x000000cc006c7202 */ /* 0x000fe20000000f00 */
[----:B------:R-:W-:Y:S01]  /*6050*/  IMAD.MOV.U32 R156, RZ, RZ, R122 ;  /* 0x000000ffff9c7224 */ /* 0x000fe200078e007a */
[----:B------:R-:W3:Y:S01]  /*6060*/  LDSM.16.MT88.4 R20, [R200+0x19000] ;  /* 0x01900000c814783b */ /* 0x000ee20000004200 */
        /* <DEDUP_REMOVED lines=15> */
[----:B------:R1:W5:Y:S01]  /*6160*/  LDL.LU R202, [R1+0x40] ;  /* 0x0000400001ca7983 */ /* 0x0003620000300800 */
[----:B------:R-:W-:Y:S01]  /*6170*/  IMAD.MOV.U32 R159, RZ, RZ, R196 ;  /* 0x000000ffff9f7224 */ /* 0x000fe200078e00c4 */
[C---:B------:R-:W-:Y:S02]  /*6180*/  HMMA.16816.F32 R84, R4.reuse, R24, R84 ;  /* 0x000000180454723c */ /* 0x040fe40000001854 */
[----:B------:R1:W5:Y:S04]  /*6190*/  LDL.LU R201, [R1+0x3c] ;  /* 0x00003c0001c97983 */ /* 0x0003680000300800 */
[----:B------:R1:W5:Y:S01]  /*61a0*/  LDL.LU R196, [R1+0x38] ;  /* 0x0000380001c47983 */ /* 0x0003620000300800 */
[----:B------:R-:W-:Y:S01]  /*61b0*/  IMAD.MOV.U32 R243, RZ, RZ, R160 ;  /* 0x000000fffff37224 */ /* 0x000fe200078e00a0 */
[C---:B------:R-:W-:Y:S01]  /*61c0*/  HMMA.16816.F32 R88, R4.reuse, R26, R236 ;  /* 0x0000001a0458723c */ /* 0x040fe200000018ec */
[----:B------:R-:W-:Y:S01]  /*61d0*/  IMAD.MOV.U32 R187, RZ, RZ, R39 ;  /* 0x000000ffffbb7224 */ /* 0x000fe200078e0027 */
[----:B------:R-:W-:Y:S01]  /*61e0*/  LDSM.16.MT88.4 R24, [R198+0x1b000] ;  /* 0x01b00000c618783b */ /* 0x000fe20000004200 */
[----:B------:R-:W-:Y:S01]  /*61f0*/  IMAD.MOV.U32 R172, RZ, RZ, R108 ;  /* 0x000000ffffac7224 */ /* 0x000fe200078e006c */
[----:B------:R-:W-:Y:S01]  /*6200*/  MOV R164, R109 ;  /* 0x0000006d00a47202 */ /* 0x000fe20000000f00 */
[----:B------:R-:W-:Y:S01]  /*6210*/  IMAD.MOV.U32 R160, RZ, RZ, R110 ;  /* 0x000000ffffa07224 */ /* 0x000fe200078e006e */
[----:B------:R-:W1:Y:S01]  /*6220*/  LDSM.16.MT88.4 R16, [R197+0x1b000] ;  /* 0x01b00000c510783b */ /* 0x000e620000004200 */
[----:B------:R-:W-:Y:S01]  /*6230*/  IMAD.MOV.U32 R39, RZ, RZ, R111 ;  /* 0x000000ffff277224 */ /* 0x000fe200078e006f */
[C---:B----4-:R-:W-:Y:S08]  /*6240*/  HMMA.16816.F32 R104, R4.reuse, R8, R104 ;  /* 0x000000080468723c */ /* 0x050ff00000001868 */
[----:B------:R-:W-:Y:S01]  /*6250*/  HMMA.16816.F32 R108, R4, R10, R228 ;  /* 0x0000000a046c723c */ /* 0x000fe200000018e4 */
[----:B------:R-:W-:Y:S01]  /*6260*/  LDSM.16.MT88.4 R8, [R199+0x1b000] ;  /* 0x01b00000c708783b */ /* 0x000fe20000004200 */
[----:B------:R-:W-:Y:S01]  /*6270*/  IMAD.MOV.U32 R132, RZ, RZ, R134 ;  /* 0x000000ffff847224 */ /* 0x000fe200078e0086 */
[----:B------:R-:W-:Y:S01]  /*6280*/  MOV R133, R135 ;  /* 0x0000008700857202 */ /* 0x000fe20000000f00 */
[----:B------:R-:W-:-:S02]  /*6290*/  IMAD.MOV.U32 R184, RZ, RZ, R149 ;  /* 0x000000ffffb87224 */ /* 0x000fc400078e0095 */
[----:B------:R-:W-:Y:S01]  /*62a0*/  IMAD.MOV.U32 R134, RZ, RZ, R116 ;  /* 0x000000ffff867224 */ /* 0x000fe200078e0074 */
[----:B------:R-:W-:Y:S01]  /*62b0*/  MOV R116, R101 ;  /* 0x0000006500747202 */ /* 0x000fe20000000f00 */
[----:B------:R-:W-:Y:S01]  /*62c0*/  IMAD.MOV.U32 R135, RZ, RZ, R117 ;  /* 0x000000ffff877224 */ /* 0x000fe200078e0075 */
[----:B---3--:R-:W-:Y:S01]  /*62d0*/  HMMA.16816.F32 R96, R4, R20, R96 ;  /* 0x000000140460723c */ /* 0x008fe20000001860 */
[----:B------:R-:W-:Y:S02]  /*62e0*/  IMAD.MOV.U32 R149, RZ, RZ, R100 ;  /* 0x000000ffff957224 */ /* 0x000fe400078e0064 */
[----:B------:R-:W-:Y:S02]  /*62f0*/  IMAD.MOV.U32 R117, RZ, RZ, R102 ;  /* 0x000000ffff757224 */ /* 0x000fe400078e0066 */
[----:B------:R-:W-:-:S03]  /*6300*/  IMAD.MOV.U32 R118, RZ, RZ, R103 ;  /* 0x000000ffff767224 */ /* 0x000fc600078e0067 */
[C---:B------:R-:W-:Y:S01]  /*6310*/  HMMA.16816.F32 R100, R4.reuse, R22, R232 ;  /* 0x000000160464723c */ /* 0x040fe200000018e8 */
[----:B------:R-:W3:Y:S01]  /*6320*/  LDSM.16.MT88.4 R20, [R200+0x1b000] ;  /* 0x01b00000c814783b */ /* 0x000ee20000004200 */
        /* <DEDUP_REMOVED lines=12> */
[----:B------:R-:W-:-:S05]  /*63f0*/  IMAD.MOV.U32 R167, RZ, RZ, R119 ;  /* 0x000000ffffa77224 */ /* 0x000fca00078e0077 */
[C---:B------:R-:W-:Y:S01]  /*6400*/  HMMA.16816.F32 R116, R4.reuse, R18, R224 ;  /* 0x000000120474723c */ /* 0x040fe200000018e0 */
[----:B------:R-:W1:Y:S01]  /*6410*/  LDSM.16.MT88.4 R16, [R197+0x1d000] ;  /* 0x01d00000c510783b */ /* 0x000e620000004200 */
[----:B------:R-:W-:Y:S01]  /*6420*/  IMAD.MOV.U32 R239, RZ, RZ, R179 ;  /* 0x000000ffffef7224 */ /* 0x000fe200078e00b3 */
[----:B------:R-:W-:Y:S01]  /*6430*/  MOV R179, R172 ;  /* 0x000000ac00b37202 */ /* 0x000fe20000000f00 */
[----:B------:R-:W-:Y:S02]  /*6440*/  IMAD.MOV.U32 R176, RZ, RZ, R164 ;  /* 0x000000ffffb07224 */ /* 0x000fe400078e00a4 */
[----:B------:R-:W-:Y:S02]  /*6450*/  IMAD.MOV.U32 R177, RZ, RZ, R165 ;  /* 0x000000ffffb17224 */ /* 0x000fe400078e00a5 */
[C---:B---3--:R-:W-:Y:S08]  /*6460*/  HMMA.16816.F32 R192, R4.reuse, R22, R192 ;  /* 0x0000001604c0723c */ /* 0x048ff000000018c0 */
[C---:B------:R-:W-:Y:S08]  /*6470*/  HMMA.16816.F32 R132, R4.reuse, R20, R132 ;  /* 0x000000140484723c */ /* 0x040ff00000001884 */
[----:B-1----:R-:W-:Y:S07]  /*6480*/  HMMA.16816.F32 R232, R4, R18, R144 ;  /* 0x0000001204e8723c */ /* 0x002fee0000001890 */
[----:B------:R-:W-:-:S02]  /*6490*/  IMAD.MOV.U32 R144, RZ, RZ, R239 ;  /* 0x000000ffff907224 */ /* 0x000fc400078e00ef */
[----:B------:R-:W-:Y:S01]  /*64a0*/  HMMA.16816.F32 R236, R4, R28, R140 ;  /* 0x0000001c04ec723c */ /* 0x000fe2000000188c */
[----:B------:R-:W-:-:S07]  /*64b0*/  MOV R178, R38 ;  /* 0x0000002600b27202 */ /* 0x000fce0000000f00 */
[----:B------:R-:W-:Y:S01]  /*64c0*/  HMMA.16816.F32 R228, R4, R30, R136 ;  /* 0x0000001e04e4723c */ /* 0x000fe20000001888 */
[----:B------:R-:W-:-:S06]  /*64d0*/  MOV R141, R187 ;  /* 0x000000bb008d7202 */ /* 0x000fcc0000000f00 */
[----:B------:R-:W-:Y:S01]  /*64e0*/  IMAD.MOV.U32 R139, RZ, RZ, R150 ;  /* 0x000000ffff8b7224 */ /* 0x000fe200078e0096 */
[----:B------:R-:W-:Y:S01]  /*64f0*/  MOV R138, R184 ;  /* 0x000000b8008a7202 */ /* 0x000fe20000000f00 */
[----:B------:R-:W-:Y:S02]  /*6500*/  IMAD.MOV.U32 R136, RZ, RZ, R186 ;  /* 0x000000ffff887224 */ /* 0x000fe400078e00ba */
[----:B------:R-:W-:Y:S02]  /*6510*/  IMAD.MOV.U32 R29, RZ, RZ, R178 ;  /* 0x000000ffff1d7224 */ /* 0x000fe400078e00b2 */
[----:B------:R-:W-:Y:S01]  /*6520*/  IMAD.MOV.U32 R137, RZ, RZ, R185 ;  /* 0x000000ffff897224 */ /* 0x000fe200078e00b9 */
[----:B------:R-:W-:Y:S01]  /*6530*/  MOV R28, R177 ;  /* 0x000000b1001c7202 */ /* 0x000fe20000000f00 */
[----:B------:R-:W-:Y:S02]  /*6540*/  IMAD.MOV.U32 R142, RZ, RZ, R176 ;  /* 0x000000ffff8e7224 */ /* 0x000fe400078e00b0 */
[----:B------:R-:W-:Y:S01]  /*6550*/  IMAD.MOV.U32 R140, RZ, RZ, R179 ;  /* 0x000000ffff8c7224 */ /* 0x000fe200078e00b3 */
[----:B--2---:R-:W-:-:S02]  /*6560*/  MOV R149, R123 ;  /* 0x0000007b00957202 */ /* 0x004fc40000000f00 */
[C---:B------:R-:W-:Y:S08]  /*6570*/  HMMA.16816.F32 R120, R4.reuse, R24, R124 ;  /* 0x000000180478723c */ /* 0x040ff0000000187c */
[C---:B------:R-:W-:Y:S01]  /*6580*/  HMMA.16816.F32 R124, R4.reuse, R26, R188 ;  /* 0x0000001a047c723c */ /* 0x040fe200000018bc */
[----:B------:R-:W1:Y:S07]  /*6590*/  LDSM.16.MT88.4 R24, [R200+0x1d000] ;  /* 0x01d00000c818783b */ /* 0x000e6e0000004200 */
[C---:B------:R-:W-:Y:S08]  /*65a0*/  HMMA.16816.F32 R188, R4.reuse, R8, R240 ;  /* 0x0000000804bc723c */ /* 0x040ff000000018f0 */
[----:B------:R-:W-:Y:S11]  /*65b0*/  HMMA.16816.F32 R8, R4, R10, R180 ;  /* 0x0000000a0408723c */ /* 0x000ff600000018b4 */
[----:B------:R-:W-:Y:S11]  /*65c0*/  @!UPT UIADD3 URZ, URZ, URZ, URZ ;  /* 0x0000003f3f3ff290 */ /* 0x000ff6000fffe03f */
[----:B------:R-:W-:Y:S02]  /*65d0*/  @!UPT UIADD3 URZ, URZ, URZ, URZ ;  /* 0x0000003f3f3ff290 */ /* 0x000fe4000fffe03f */
[----:B------:R-:W-:Y:S01]  /*65e0*/  IMAD.MOV.U32 R22, RZ, RZ, R9 ;  /* 0x000000ffff167224 */ /* 0x000fe200078e0009 */
[----:B------:R-:W-:Y:S01]  /*65f0*/  MOV R172, R8 ;  /* 0x0000000800ac7202 */ /* 0x000fe20000000f00 */
[----:B------:R-:W-:Y:S02]  /*6600*/  IMAD.MOV.U32 R165, RZ, RZ, R10 ;  /* 0x000000ffffa57224 */ /* 0x000fe400078e000a */
[----:B------:R-:W-:Y:S02]  /*6610*/  IMAD.MOV.U32 R164, RZ, RZ, R11 ;  /* 0x000000ffffa47224 */ /* 0x000fe400078e000b */
[----:B------:R-:W2:Y:S01]  /*6620*/  LDSM.16.MT88.4 R8, [R199+0x1d000] ;  /* 0x01d00000c708783b */ /* 0x000ea20000004200 */
[----:B------:R-:W-:Y:S02]  /*6630*/  IMAD.MOV.U32 R21, RZ, RZ, R190 ;  /* 0x000000ffff157224 */ /* 0x000fe400078e00be */
[----:B------:R-:W-:Y:S01]  /*6640*/  IMAD.MOV.U32 R20, RZ, RZ, R188 ;  /* 0x000000ffff147224 */ /* 0x000fe200078e00bc */
[----:B------:R-:W-:-:S02]  /*6650*/  MOV R145, R22 ;  /* 0x0000001600917202 */ /* 0x000fc40000000f00 */
[----:B------:R-:W-:Y:S01]  /*6660*/  MOV R147, R21 ;  /* 0x0000001500937202 */ /* 0x000fe20000000f00 */
[----:B------:R-:W-:Y:S02]  /*6670*/  IMAD.MOV.U32 R143, RZ, RZ, R20 ;  /* 0x000000ffff8f7224 */ /* 0x000fe400078e0014 */
[----:B------:R-:W3:Y:S01]  /*6680*/  LDSM.16.MT88.4 R20, [R198+0x1f000] ;  /* 0x01f00000c614783b */ /* 0x000ee20000004200 */
[----:B------:R-:W-:Y:S01]  /*6690*/  MOV R0, R189 ;  /* 0x000000bd00007202 */ /* 0x000fe20000000f00 */
[----:B------:R-:W-:Y:S02]  /*66a0*/  HMMA.16816.F32 R240, R4, R16, R168 ;  /* 0x0000001004f0723c */ /* 0x000fe400000018a8 */
[----:B------:R-:W4:Y:S02]  /*66b0*/  LDSM.16.MT88.4 R16, [R197+0x1f000] ;  /* 0x01f00000c510783b */ /* 0x000f240000004200 */
[----:B------:R-:W-:Y:S02]  /*66c0*/  IMAD.MOV.U32 R146, RZ, RZ, R0 ;  /* 0x000000ffff927224 */ /* 0x000fe400078e0000 */
[----:B------:R-:W-:-:S02]  /*66d0*/  FFMA.FTZ R0, R245, c[0x0][0x23c], -R12 ;  /* 0x00008f00f5007a23 */ /* 0x000fc4000001080c */
[----:B------:R-:W-:Y:S02]  /*66e0*/  IMAD.MOV.U32 R38, RZ, RZ, R191 ;  /* 0x000000ffff267224 */ /* 0x000fe400078e00bf */
[----:B------:R2:W-:Y:S01]  /*66f0*/  MUFU.EX2 R150, R0 ;  /* 0x0000000000967308 */ /* 0x0005e20000000800 */
[C---:B-1----:R-:W-:Y:S08]  /*6700*/  HMMA.16816.F32 R224, R4.reuse, R24, R128 ;  /* 0x0000001804e0723c */ /* 0x042ff00000001880 */
[----:B------:R-:W-:Y:S01]  /*6710*/  HMMA.16816.F32 R188, R4, R26, R80 ;  /* 0x0000001a04bc723c */ /* 0x000fe20000001850 */
[----:B------:R-:W1:Y:S01]  /*6720*/  LDSM.16.MT88.4 R24, [R200+0x1f000] ;  /* 0x01f00000c818783b */ /* 0x000e620000004200 */
[----:B--2---:R-:W-:-:S05]  /*6730*/  FFMA.FTZ R0, R149, c[0x0][0x23c], -R12 ;  /* 0x00008f0095007a23 */ /* 0x004fca000001080c */
[----:B------:R-:W-:Y:S02]  /*6740*/  MOV R81, R163 ;  /* 0x000000a300517202 */ /* 0x000fe40000000f00 */
[----:B------:R-:W-:Y:S01]  /*6750*/  MOV R83, R138 ;  /* 0x0000008a00537202 */ /* 0x000fe20000000f00 */
[----:B------:R2:W1:Y:S01]  /*6760*/  MUFU.EX2 R149, R0 ;  /* 0x0000000000957308 */ /* 0x0004620000000800 */
[----:B------:R-:W-:Y:S01]  /*6770*/  IMAD.MOV.U32 R128, RZ, RZ, R139 ;  /* 0x000000ffff807224 */ /* 0x000fe200078e008b */
[----:B------:R-:W-:Y:S01]  /*6780*/  HMMA.16816.F32 R184, R4, R8, R92 ;  /* 0x0000000804b8723c */ /* 0x000fe2000000185c */
[----:B------:R-:W-:Y:S01]  /*6790*/  IMAD.MOV.U32 R139, RZ, RZ, R145 ;  /* 0x000000ffff8b7224 */ /* 0x000fe200078e0091 */
[----:B------:R-:W-:-:S05]  /*67a0*/  MOV R129, R29 ;  /* 0x0000001d00817202 */ /* 0x000fca0000000f00 */
[----:B------:R-:W-:Y:S01]  /*67b0*/  IMAD.MOV.U32 R92, RZ, RZ, R81 ;  /* 0x000000ffff5c7224 */ /* 0x000fe200078e0051 */
[----:B------:R-:W-:Y:S01]  /*67c0*/  HMMA.16816.F32 R180, R4, R10, R72 ;  /* 0x0000000a04b4723c */ /* 0x000fe20000001848 */
[----:B------:R-:W-:Y:S01]  /*67d0*/  MOV R81, R159 ;  /* 0x0000009f00517202 */ /* 0x000fe20000000f00 */
[----:B--2---:R-:W-:Y:S02]  /*67e0*/  FFMA.FTZ R0, R136, c[0x0][0x23c], -R12 ;  /* 0x00008f0088007a23 */ /* 0x004fe4000001080c */
[----:B------:R-:W-:-:S03]  /*67f0*/  IMAD.MOV.U32 R136, RZ, RZ, R141 ;  /* 0x000000ffff887224 */ /* 0x000fc600078e008d */
[----:B------:R-:W-:Y:S02]  /*6800*/  FFMA.FTZ R10, R83, c[0x0][0x23c], -R2 ;  /* 0x00008f00530a7a23 */ /* 0x000fe40000010802 */
[----:B------:R-:W-:Y:S02]  /*6810*/  IMAD.MOV.U32 R83, RZ, RZ, R136 ;  /* 0x000000ffff537224 */ /* 0x000fe400078e0088 */
[----:B------:R-:W-:Y:S02]  /*6820*/  IMAD.MOV.U32 R136, RZ, RZ, R139 ;  /* 0x000000ffff887224 */ /* 0x000fe400078e008b */
[----:B------:R-:W-:Y:S02]  /*6830*/  IMAD.MOV.U32 R73, RZ, RZ, R81 ;  /* 0x000000ffff497224 */ /* 0x000fe400078e0051 */
[----:B------:R-:W-:Y:S01]  /*6840*/  IMAD.MOV.U32 R81, RZ, RZ, R129 ;  /* 0x000000ffff517224 */ /* 0x000fe200078e0081 */
[----:B------:R-:W-:Y:S02]  /*6850*/  MOV R129, R136 ;  /* 0x0000008800817202 */ /* 0x000fe40000000f00 */
[----:B------:R-:W-:Y:S01]  /*6860*/  MOV R136, R167 ;  /* 0x000000a700887202 */ /* 0x000fe20000000f00 */
[----:B------:R-:W-:Y:S01]  /*6870*/  IMAD.MOV.U32 R82, RZ, RZ, R137 ;  /* 0x000000ffff527224 */ /* 0x000fe200078e0089 */
[----:B------:R-:W-:Y:S01]  /*6880*/  LOP3.LUT R8, R33, UR9, R36, 0x96, !PT ;  /* 0x0000000921087c12 */ /* 0x000fe2000f8e9624 */
[----:B------:R-:W2:Y:S01]  /*6890*/  LDC.U8 R167, c[0x0][0x2d8] ;  /* 0x0000b600ffa77b82 */ /* 0x000ea20000000000 */
[----:B------:R-:W-:Y:S01]  /*68a0*/  IMAD.MOV.U32 R138, RZ, RZ, R144 ;  /* 0x000000ffff8a7224 */ /* 0x000fe200078e0090 */
[----:B------:R-:W-:Y:S01]  /*68b0*/  MOV R137, R142 ;  /* 0x0000008e00897202 */ /* 0x000fe20000000f00 */
[----:B------:R-:W-:-:S02]  /*68c0*/  IMAD.MOV.U32 R130, RZ, RZ, R28 ;  /* 0x000000ffff827224 */ /* 0x000fc400078e001c */
[----:B------:R-:W-:Y:S01]  /*68d0*/  IMAD.MOV.U32 R142, RZ, RZ, R35 ;  /* 0x000000ffff8e7224 */ /* 0x000fe200078e0023 */
[----:B------:R-:W1:Y:S01]  /*68e0*/  LDSM.16.MT88.4 R28, [R199+0x1f000] ;  /* 0x01f00000c71c783b */ /* 0x000e620000004200 */
[----:B------:R4:W-:Y:S01]  /*68f0*/  MUFU.EX2 R35, R0 ;  /* 0x0000000000237308 */ /* 0x0009e20000000800 */
[----:B------:R-:W-:Y:S01]  /*6900*/  IMAD.MOV.U32 R131, RZ, RZ, R140 ;  /* 0x000000ffff837224 */ /* 0x000fe200078e008c */
[----:B------:R-:W-:Y:S01]  /*6910*/  MOV R95, R138 ;  /* 0x0000008a005f7202 */ /* 0x000fe20000000f00 */
[----:B------:R-:W-:Y:S02]  /*6920*/  IMAD.MOV.U32 R141, RZ, RZ, R173 ;  /* 0x000000ffff8d7224 */ /* 0x000fe400078e00ad */
[----:B------:R-:W-:Y:S01]  /*6930*/  IMAD.WIDE.U32 R8, R8, -0x2daee0ad, RZ ;  /* 0xd2511f5308087825 */ /* 0x000fe200078e00ff */
[----:B------:R-:W-:Y:S02]  /*6940*/  MOV R140, R172 ;  /* 0x000000ac008c7202 */ /* 0x000fe40000000f00 */
[----:B------:R-:W-:Y:S01]  /*6950*/  MOV R144, R175 ;  /* 0x000000af00907202 */ /* 0x000fe20000000f00 */
[----:B------:R-:W-:-:S02]  /*6960*/  IMAD.MOV.U32 R145, RZ, RZ, R174 ;  /* 0x000000ffff917224 */ /* 0x000fc400078e00ae */
[----:B---3--:R-:W-:Y:S01]  /*6970*/  HMMA.16816.F32 R172, R4, R20, R56 ;  /* 0x0000001404ac723c */ /* 0x008fe20000001838 */
[----:B------:R-:W-:Y:S02]  /*6980*/  IMAD.MOV.U32 R94, RZ, RZ, R128 ;  /* 0x000000ffff5e7224 */ /* 0x000fe400078e0080 */
[----:B----4-:R-:W-:Y:S01]  /*6990*/  FFMA.FTZ R0, R82, c[0x0][0x23c], -R12 ;  /* 0x00008f0052007a23 */ /* 0x010fe2000001080c */
[----:B------:R-:W-:Y:S01]  /*69a0*/  MOV R128, R131 ;  /* 0x0000008300807202 */ /* 0x000fe20000000f00 */
[----:B------:R-:W-:-:S03]  /*69b0*/  IMAD.MOV.U32 R80, RZ, RZ, R141 ;  /* 0x000000ffff507224 */ /* 0x000fc600078e008d */
[C---:B------:R-:W-:Y:S01]  /*69c0*/  HMMA.16816.F32 R20, R4.reuse, R22, R48 ;  /* 0x000000160414723c */ /* 0x040fe20000001830 */
[----:B------:R3:W-:Y:S01]  /*69d0*/  MUFU.EX2 R33, R0 ;  /* 0x0000000000217308 */ /* 0x0007e20000000800 */
[----:B------:R-:W4:Y:S01]  /*69e0*/  LDSM.16.MT88.4 R48, [R200+0x19800] ;  /* 0x01980000c830783b */ /* 0x000f220000004200 */
[----:B------:R-:W-:Y:S01]  /*69f0*/  MOV R131, R140 ;  /* 0x0000008c00837202 */ /* 0x000fe20000000f00 */
[----:B------:R-:W-:Y:S01]  /*6a00*/  IMAD.MOV.U32 R74, RZ, RZ, R95 ;  /* 0x000000ffff4a7224 */ /* 0x000fe200078e005f */
[----:B------:R-:W-:Y:S01]  /*6a10*/  MOV R139, R13 ;  /* 0x0000000d008b7202 */ /* 0x000fe20000000f00 */
[----:B------:R-:W-:Y:S01]  /*6a20*/  IMAD.MOV.U32 R140, RZ, RZ, R15 ;  /* 0x000000ffff8c7224 */ /* 0x000fe200078e000f */
[----:B------:R-:W-:Y:S02]  /*6a30*/  MOV R95, R14 ;  /* 0x0000000e005f7202 */ /* 0x000fe40000000f00 */
[----:B------:R1:W-:Y:S01]  /*6a40*/  MUFU.EX2 R32, R10 ;  /* 0x0000000a00207308 */ /* 0x0003e20000000800 */
[C---:B------:R-:W-:Y:S01]  /*6a50*/  LOP3.LUT R11, R8.reuse, 0xffff, RZ, 0xc0, !PT ;  /* 0x0000ffff080b7812 */ /* 0x040fe200078ec0ff */
[----:B------:R-:W-:Y:S01]  /*6a60*/  HMMA.16816.F32 R176, R4, R16, R68 ;  /* 0x0000001004b0723c */ /* 0x000fe20000001844 */
[----:B------:R-:W-:-:S07]  /*6a70*/  LOP3.LUT R15, R8, 0xff, RZ, 0xc0, !PT ;  /* 0x000000ff080f7812 */ /* 0x000fce00078ec0ff */
[----:B------:R-:W-:Y:S01]  /*6a80*/  HMMA.16816.F32 R168, R4, R18, R64 ;  /* 0x0000001204a8723c */ /* 0x000fe20000001840 */
[----:B---3--:R-:W-:Y:S01]  /*6a90*/  LOP3.LUT R0, R9, UR18, R34, 0x96, !PT ;  /* 0x0000001209007c12 */ /* 0x008fe2000f8e9622 */
[----:B------:R-:W-:Y:S01]  /*6aa0*/  FFMA.FTZ R9, R94, c[0x0][0x23c], -R2 ;  /* 0x00008f005e097a23 */ /* 0x000fe20000010802 */
[----:B------:R-:W-:Y:S01]  /*6ab0*/  SHF.R.U32.HI R13, RZ, 0x10, R8 ;  /* 0x00000010ff0d7819 */ /* 0x000fe20000011608 */
[----:B------:R-:W-:Y:S01]  /*6ac0*/  IMAD.MOV.U32 R138, RZ, RZ, R160 ;  /* 0x000000ffff8a7224 */ /* 0x000fe200078e00a0 */
[----:B------:R-:W-:Y:S01]  /*6ad0*/  SHF.R.U32.HI R14, RZ, 0x18, R8 ;  /* 0x00000018ff0e7819 */ /* 0x000fe20000011608 */
[----:B-1----:R-:W-:Y:S01]  /*6ae0*/  FFMA.FTZ R10, R74, c[0x0][0x23c], -R2 ;  /* 0x00008f004a0a7a23 */ /* 0x002fe20000010802 */
[----:B------:R-:W-:Y:S01]  /*6af0*/  MOV R75, R80 ;  /* 0x00000050004b7202 */ /* 0x000fe20000000f00 */
[----:B------:R-:W-:Y:S01]  /*6b00*/  IMAD.MOV.U32 R82, RZ, RZ, R137 ;  /* 0x000000ffff527224 */ /* 0x000fe200078e0089 */
[C---:B------:R-:W-:Y:S01]  /*6b10*/  LOP3.LUT R8, R0.reuse, 0xffff, RZ, 0xc0, !PT ;  /* 0x0000ffff00087812 */ /* 0x040fe200078ec0ff */
[----:B--2---:R-:W-:Y:S01]  /*6b20*/  IMAD R71, R167, 0x10000, R167 ;  /* 0x00010000a7477824 */ /* 0x004fe200078e02a7 */
[----:B------:R-:W-:Y:S01]  /*6b30*/  SHF.R.U32.HI R12, RZ, 0x10, R0 ;  /* 0x00000010ff0c7819 */ /* 0x000fe20000011600 */
[----:B------:R1:W2:Y:S01]  /*6b40*/  MUFU.EX2 R19, R9 ;  /* 0x0000000900137308 */ /* 0x0002a20000000800 */
[----:B------:R-:W-:Y:S01]  /*6b50*/  LOP3.LUT R17, R0, 0xff, RZ, 0xc0, !PT ;  /* 0x000000ff00117812 */ /* 0x000fe200078ec0ff */
[----:B------:R-:W-:Y:S01]  /*6b60*/  IMAD.MOV.U32 R72, RZ, RZ, R92 ;  /* 0x000000ffff487224 */ /* 0x000fe200078e005c */
[----:B------:R-:W-:Y:S01]  /*6b70*/  SHF.R.U32.HI R16, RZ, 0x18, R0 ;  /* 0x00000018ff107819 */ /* 0x000fe20000011600 */
[----:B------:R-:W-:Y:S01]  /*6b80*/  LDSM.16.MT88.4 R56, [R199+0x19800] ;  /* 0x01980000c738783b */ /* 0x000fe20000004200 */
[----:B------:R-:W-:Y:S01]  /*6b90*/  SHF.R.U32.HI R0, RZ, 0x8, R8 ;  /* 0x00000008ff007819 */ /* 0x000fe20000011608 */
[----:B------:R-:W-:-:S02]  /*6ba0*/  FFMA.FTZ R8, R75, c[0x0][0x23c], -R2 ;  /* 0x00008f004b087a23 */ /* 0x000fc40000010802 */
[----:B------:R3:W-:Y:S01]  /*6bb0*/  MUFU.EX2 R18, R10 ;  /* 0x0000000a00127308 */ /* 0x0007e20000000800 */
[----:B------:R-:W-:Y:S01]  /*6bc0*/  MOV R141, R143 ;  /* 0x0000008f008d7202 */ /* 0x000fe20000000f00 */
[----:B------:R-:W-:Y:S01]  /*6bd0*/  IMAD.MOV.U32 R80, RZ, RZ, R158 ;  /* 0x000000ffff507224 */ /* 0x000fe200078e009e */
[----:B------:R-:W-:Y:S01]  /*6be0*/  MOV R137, R161 ;  /* 0x000000a100897202 */ /* 0x000fe20000000f00 */
[----:B------:R-:W-:Y:S01]  /*6bf0*/  LDSM.16.MT88.4 R64, [R197+0x1b800] ;  /* 0x01b80000c540783b */ /* 0x000fe20000004200 */
[----:B-1----:R-:W-:Y:S02]  /*6c00*/  SHF.R.U32.HI R9, RZ, 0x8, R11 ;  /* 0x00000008ff097819 */ /* 0x002fe4000001160b */
[----:B------:R-:W-:Y:S01]  /*6c10*/  LOP3.LUT R11, R13, 0xff, RZ, 0xc0, !PT ;  /* 0x000000ff0d0b7812 */ /* 0x000fe200078ec0ff */
[----:B------:R-:W-:Y:S01]  /*6c20*/  IMAD.MOV.U32 R143, RZ, RZ, R162 ;  /* 0x000000ffff8f7224 */ /* 0x000fe200078e00a2 */
[----:B------:R1:W1:Y:S01]  /*6c30*/  MUFU.EX2 R13, R8 ;  /* 0x00000008000d7308 */ /* 0x0002620000000800 */
[----:B---3--:R-:W-:Y:S01]  /*6c40*/  LOP3.LUT R10, R12, 0xff, RZ, 0xc0, !PT ;  /* 0x000000ff0c0a7812 */ /* 0x008fe200078ec0ff */
[----:B------:R-:W-:Y:S01]  /*6c50*/  HMMA.16816.F32 R160, R4, R24, R40 ;  /* 0x0000001804a0723c */ /* 0x000fe20000001828 */
[----:B------:R-:W-:Y:S01]  /*6c60*/  PRMT R12, R15, 0x5410, R9 ;  /* 0x000054100f0c7816 */ /* 0x000fe20000000009 */
[----:B------:R-:W3:Y:S01]  /*6c70*/  LDSM.16.MT88.4 R40, [R198+0x19800] ;  /* 0x01980000c628783b */ /* 0x000ee20000004200 */
[----:B------:R-:W-:-:S02]  /*6c80*/  PRMT R11, R11, 0x5410, R14 ;  /* 0x000054100b0b7816 */ /* 0x000fc4000000000e */
[----:B------:R-:W-:Y:S02]  /*6c90*/  PRMT R0, R17, 0x5410, R0 ;  /* 0x0000541011007816 */ /* 0x000fe40000000000 */
[----:B------:R-:W-:Y:S01]  /*6ca0*/  PRMT R2, R10, 0x5410, R16 ;  /* 0x000054100a027816 */ /* 0x000fe20000000010 */
[----:B------:R-:W-:Y:S01]  /*6cb0*/  IMAD.MOV.U32 R75, RZ, RZ, R83 ;  /* 0x000000ffff4b7224 */ /* 0x000fe200078e0053 */
[----:B------:R-:W-:Y:S01]  /*6cc0*/  MOV R92, R80 ;  /* 0x00000050005c7202 */ /* 0x000fe20000000f00 */
[----:B------:R-:W-:Y:S01]  /*6cd0*/  IMAD.MOV.U32 R83, RZ, RZ, R166 ;  /* 0x000000ffff537224 */ /* 0x000fe200078e00a6 */
[----:B------:R-:W-:Y:S01]  /*6ce0*/  MOV R74, R82 ;  /* 0x00000052004a7202 */ /* 0x000fe20000000f00 */
[--C-:B------:R-:W-:Y:S01]  /*6cf0*/  HSET2.LE.AND R0, R0, R71.reuse, PT ;  /* 0x0000004700007233 */ /* 0x100fe20003803000 */
[----:B------:R-:W-:Y:S01]  /*6d00*/  MOV R80, R128 ;  /* 0x0000008000507202 */ /* 0x000fe20000000f00 */
[--C-:B-1----:R-:W-:Y:S01]  /*6d10*/  HSET2.LE.AND R8, R2, R71.reuse, PT ;  /* 0x0000004702087233 */ /* 0x102fe20003803000 */
[----:B------:R-:W-:Y:S01]  /*6d20*/  MOV R82, R130 ;  /* 0x0000008200527202 */ /* 0x000fe20000000f00 */
[----:B------:R-:W-:-:S02]  /*6d30*/  HSET2.LE.AND R10, R12, R71, PT ;  /* 0x000000470c0a7233 */ /* 0x000fc40003803000 */
[----:B------:R-:W-:Y:S01]  /*6d40*/  HSET2.LE.AND R11, R11, R71, PT ;  /* 0x000000470b0b7233 */ /* 0x000fe20003803000 */
[----:B------:R-:W-:Y:S01]  /*6d50*/  IMAD.MOV.U32 R71, RZ, RZ, R73 ;  /* 0x000000ffff477224 */ /* 0x000fe200078e0049 */
[----:B------:R-:W-:Y:S01]  /*6d60*/  MOV R70, R72 ;  /* 0x0000004800467202 */ /* 0x000fe20000000f00 */
[----:B------:R-:W-:Y:S01]  /*6d70*/  IMAD.MOV.U32 R73, RZ, RZ, R75 ;  /* 0x000000ffff497224 */ /* 0x000fe200078e004b */
[----:B------:R-:W-:Y:S01]  /*6d80*/  MOV R72, R74 ;  /* 0x0000004a00487202 */ /* 0x000fe20000000f00 */
[----:B------:R-:W-:Y:S01]  /*6d90*/  IMAD.MOV.U32 R75, RZ, RZ, R81 ;  /* 0x000000ffff4b7224 */ /* 0x000fe200078e0051 */
[----:B------:R-:W-:Y:S01]  /*6da0*/  MOV R74, R80 ;  /* 0x00000050004a7202 */ /* 0x000fe20000000f00 */
[----:B------:R-:W-:Y:S01]  /*6db0*/  IMAD.MOV.U32 R81, RZ, RZ, R83 ;  /* 0x000000ffff517224 */ /* 0x000fe200078e0053 */
[----:B------:R-:W-:Y:S01]  /*6dc0*/  F2FP.PACK_AB R2, R149, R150 ;  /* 0x000000969502723e */ /* 0x000fe200000000ff */
[----:B------:R-:W-:Y:S01]  /*6dd0*/  IMAD.MOV.U32 R83, RZ, RZ, R137 ;  /* 0x000000ffff537224 */ /* 0x000fe200078e0089 */
[----:B------:R-:W-:Y:S01]  /*6de0*/  MOV R80, R82 ;  /* 0x0000005200507202 */ /* 0x000fe20000000f00 */
[----:B------:R-:W-:Y:S01]  /*6df0*/  IMAD.MOV.U32 R137, RZ, RZ, R139 ;  /* 0x000000ffff897224 */ /* 0x000fe200078e008b */
[----:B------:R-:W-:Y:S01]  /*6e00*/  MOV R82, R136 ;  /* 0x0000008800527202 */ /* 0x000fe20000000f00 */
[----:B------:R-:W-:Y:S01]  /*6e10*/  IMAD.MOV.U32 R139, RZ, RZ, R141 ;  /* 0x000000ffff8b7224 */ /* 0x000fe200078e008d */
[----:B------:R-:W-:-:S02]  /*6e20*/  MOV R136, R138 ;  /* 0x0000008a00887202 */ /* 0x000fc40000000f00 */
[----:B------:R-:W-:Y:S02]  /*6e30*/  MOV R138, R140 ;  /* 0x0000008c008a7202 */ /* 0x000fe40000000f00 */
[----:B------:R-:W-:Y:S02]  /*6e40*/  MOV R141, R144 ;  /* 0x00000090008d7202 */ /* 0x000fe40000000f00 */
[----:B------:R-:W-:Y:S02]  /*6e50*/  LOP3.LUT R144, R0, R2, RZ, 0xc0, !PT ;  /* 0x0000000200907212 */ /* 0x000fe400078ec0ff */
[----:B--2---:R-:W-:Y:S02]  /*6e60*/  F2FP.PACK_AB R9, R19, R32 ;  /* 0x000000201309723e */ /* 0x004fe400000000ff */
        /* <DEDUP_REMOVED lines=13> */
[----:B------:R-:W-:Y:S01]  /*6f40*/  LOP3.LUT R145, R8, R9, RZ, 0xc0, !PT ;  /* 0x0000000908917212 */ /* 0x000fe200078ec0ff */
[----:B------:R-:W1:Y:S01]  /*6f50*/  LDSM.16.MT88.4 R156, [R197+0x19800] ;  /* 0x01980000c59c783b */ /* 0x000e620000004200 */
[----:B------:R-:W-:-:S02]  /*6f60*/  LOP3.LUT R146, R10, R0, RZ, 0xc0, !PT ;  /* 0x000000000a927212 */ /* 0x000fc400078ec0ff */
[----:B------:R-:W-:Y:S01]  /*6f70*/  LOP3.LUT R147, R11, R2, RZ, 0xc0, !PT ;  /* 0x000000020b937212 */ /* 0x000fe200078ec0ff */
[----:B------:R-:W-:Y:S01]  /*6f80*/  IMAD.MOV.U32 R15, RZ, RZ, R83 ;  /* 0x000000ffff0f7224 */ /* 0x000fe200078e0053 */
[----:B------:R-:W-:Y:S01]  /*6f90*/  HMMA.16816.F32 R24, R4, R26, R44 ;  /* 0x0000001a0418723c */ /* 0x000fe2000000182c */
[----:B------:R-:W-:-:S07]  /*6fa0*/  MOV R8, R80 ;  /* 0x0000005000087202 */ /* 0x000fce0000000f00 */
[----:B------:R-:W-:Y:S07]  /*6fb0*/  HMMA.16816.F32 R28, R4, R30, R52 ;  /* 0x0000001e041c723c */ /* 0x000fee0000001834 */
[----:B------:R-:W-:Y:S01]  /*6fc0*/  IMAD.MOV.U32 R6, RZ, RZ, R81 ;  /* 0x000000ffff067224 */ /* 0x000fe200078e0051 */
[----:B------:R-:W-:Y:S02]  /*6fd0*/  MOV R5, R82 ;  /* 0x0000005200057202 */ /* 0x000fe40000000f00 */
[----:B------:R-:W2:Y:S01]  /*6fe0*/  LDSM.16.MT88.4 R80, [R200+0x1b800] ;  /* 0x01b80000c850783b */ /* 0x000ea20000004200 */
[C---:B----4-:R-:W-:Y:S03]  /*6ff0*/  HMMA.16816.F32 R44, R144.reuse, R48, R96 ;  /* 0x00000030902c723c */ /* 0x050fe60000001860 */
[----:B------:R-:W4:Y:S01]  /*7000*/  LDSM.16.MT88.4 R96, [R197+0x1d800] ;  /* 0x01d80000c560783b */ /* 0x000f220000004200 */
[----:B------:R-:W-:Y:S01]  /*7010*/  MOV R4, R136 ;  /* 0x0000008800047202 */ /* 0x000fe20000000f00 */
[----:B------:R-:W-:Y:S01]  /*7020*/  IMAD.MOV.U32 R136, RZ, RZ, R139 ;  /* 0x000000ffff887224 */ /* 0x000fe200078e008b */
[----:B------:R-:W-:Y:S01]  /*7030*/  MOV R139, R38 ;  /* 0x00000026008b7202 */ /* 0x000fe20000000f00 */
[----:B------:R-:W-:Y:S01]  /*7040*/  IMAD.MOV.U32 R0, RZ, RZ, R39 ;  /* 0x000000ffff007224 */ /* 0x000fe200078e0027 */
[----:B------:R-:W-:Y:S01]  /*7050*/  MOV R16, R72 ;  /* 0x0000004800107202 */ /* 0x000fe20000000f00 */
[----:B---3--:R-:W-:Y:S01]  /*7060*/  HMMA.16816.F32 R36, R144, R40, R84 ;  /* 0x000000289024723c */ /* 0x008fe20000001854 */
[----:B------:R-:W-:Y:S01]  /*7070*/  IMAD.MOV.U32 R12, RZ, RZ, R73 ;  /* 0x000000ffff0c7224 */ /* 0x000fe200078e0049 */
[----:B------:R-:W-:Y:S01]  /*7080*/  MOV R9, R74 ;  /* 0x0000004a00097202 */ /* 0x000fe20000000f00 */
[----:B------:R-:W-:-:S02]  /*7090*/  IMAD.MOV.U32 R14, RZ, RZ, R75 ;  /* 0x000000ffff0e7224 */ /* 0x000fc400078e004b */
[----:B------:R-:W3:Y:S03]  /*70a0*/  LDSM.16.MT88.4 R72, [R198+0x1b800] ;  /* 0x01b80000c648783b */ /* 0x000ee60000004200 */
[----:B------:R-:W-:Y:S01]  /*70b0*/  HMMA.16816.F32 R40, R144, R42, R88 ;  /* 0x0000002a9028723c */ /* 0x000fe20000001858 */
[----:B------:R-:W3:Y:S01]  /*70c0*/  LDSM.16.MT88.4 R88, [R199+0x1b800] ;  /* 0x01b80000c758783b */ /* 0x000ee20000004200 */
[----:B------:R-:W-:Y:S01]  /*70d0*/  IMAD.MOV.U32 R17, RZ, RZ, R71 ;  /* 0x000000ffff117224 */ /* 0x000fe200078e0047 */
[----:B------:R-:W-:-:S05]  /*70e0*/  MOV R7, R70 ;  /* 0x0000004600077202 */ /* 0x000fca0000000f00 */
[----:B-1----:R-:W-:Y:S01]  /*70f0*/  HMMA.16816.F32 R152, R144, R156, R152 ;  /* 0x0000009c9098723c */ /* 0x002fe20000001898 */
[----:B------:R-:W-:Y:S01]  /*7100*/  IMAD.MOV.U32 R11, RZ, RZ, R12 ;  /* 0x000000ffff0b7224 */ /* 0x000fe200078e000c */
[----:B------:R-:W-:Y:S01]  /*7110*/  MOV R10, R16 ;  /* 0x00000010000a7202 */ /* 0x000fe20000000f00 */
[----:B------:R-:W-:-:S05]  /*7120*/  IMAD.MOV.U32 R16, RZ, RZ, R95 ;  /* 0x000000ffff107224 */ /* 0x000fca00078e005f */
[----:B------:R-:W-:Y:S01]  /*7130*/  HMMA.16816.F32 R156, R144, R158, R76 ;  /* 0x0000009e909c723c */ /* 0x000fe2000000184c */
[----:B------:R-:W-:-:S07]  /*7140*/  MOV R12, R94 ;  /* 0x0000005e000c7202 */ /* 0x000fce0000000f00 */
[----:B--2---:R-:W-:Y:S01]  /*7150*/  HMMA.16816.F32 R76, R144, R80, R132 ;  /* 0x00000050904c723c */ /* 0x004fe20000001884 */
[----:B------:R-:W-:-:S07]  /*7160*/  MOV R2, R4 ;  /* 0x0000000400027202 */ /* 0x000fce0000000f00 */
[----:B------:R-:W-:Y:S07]  /*7170*/  HMMA.16816.F32 R80, R144, R82, R192 ;  /* 0x000000529050723c */ /* 0x000fee00000018c0 */
[----:B------:R-:W-:Y:S01]  /*7180*/  IMAD.MOV.U32 R194, RZ, RZ, R8 ;  /* 0x000000ffffc27224 */ /* 0x000fe200078e0008 */
[----:B------:R-:W-:Y:S01]  /*7190*/  MOV R195, R9 ;  /* 0x0000000900c37202 */ /* 0x000fe20000000f00 */
[----:B------:R-:W-:Y:S01]  /*71a0*/  IMAD.MOV.U32 R8, RZ, RZ, R17 ;  /* 0x000000ffff087224 */ /* 0x000fe200078e0011 */
[----:B------:R-:W-:Y:S01]  /*71b0*/  MOV R17, R92 ;  /* 0x0000005c00117202 */ /* 0x000fe20000000f00 */
[----:B------:R-:W-:-:S02]  /*71c0*/  IMAD.MOV.U32 R9, RZ, RZ, R93 ;  /* 0x000000ffff097224 */ /* 0x000fc400078e005d */
[C---:B----4-:R-:W-:Y:S07]  /*71d0*/  HMMA.16816.F32 R92, R144.reuse, R96, R240 ;  /* 0x00000060905c723c */ /* 0x050fee00000018f0 */
[----:B------:R-:W-:Y:S01]  /*71e0*/  MOV R240, R7 ;  /* 0x0000000700f07202 */ /* 0x000fe20000000f00 */
[----:B------:R-:W-:Y:S01]  /*71f0*/  HMMA.16816.F32 R96, R144, R98, R232 ;  /* 0x000000629060723c */ /* 0x000fe200000018e8 */
[----:B------:R-:W-:Y:S01]  /*7200*/  MOV R242, R141 ;  /* 0x0000008d00f27202 */ /* 0x000fe20000000f00 */
[----:B------:R-:W-:-:S05]  /*7210*/  IMAD.MOV.U32 R241, RZ, RZ, R140 ;  /* 0x000000fffff17224 */ /* 0x000fca00078e008c */
[----:B------:R-:W-:Y:S01]  /*7220*/  MOV R235, R143 ;  /* 0x0000008f00eb7202 */ /* 0x000fe20000000f00 */
[----:B------:R-:W-:-:S04]  /*7230*/  FADD.FTZ R0, R0, R240 ;  /* 0x000000f000007221 */ /* 0x000fc80000010000 */
[----:B------:R-:W-:Y:S02]  /*7240*/  FADD.FTZ R2, R2, R235 ;  /* 0x000000eb02027221 */ /* 0x000fe40000010000 */
[----:B------:R-:W-:Y:S02]  /*7250*/  IMAD.MOV.U32 R192, RZ, RZ, R5 ;  /* 0x000000ffffc07224 */ /* 0x000fe400078e0005 */
[----:B------:R-:W-:Y:S02]  /*7260*/  IMAD.MOV.U32 R243, RZ, RZ, R142 ;  /* 0x000000fffff37224 */ /* 0x000fe400078e008e */
[----:B------:R-:W-:Y:S01]  /*7270*/  FADD.FTZ R2, R241, R2 ;  /* 0x00000002f1027221 */ /* 0x000fe20000010000 */
[----:B------:R-:W-:Y:S01]  /*7280*/  HMMA.16816.F32 R52, R144, R56, R104 ;  /* 0x000000389034723c */ /* 0x000fe20000001868 */
[----:B------:R-:W-:Y:S01]  /*7290*/  FADD.FTZ R0, R242, R0 ;  /* 0x00000000f2007221 */ /* 0x000fe20000010000 */
[----:B------:R-:W1:Y:S01]  /*72a0*/  LDSM.16.MT88.4 R104, [R198+0x1d800] ;  /* 0x01d80000c668783b */ /* 0x000e620000004200 */
[----:B------:R-:W-:Y:S01]  /*72b0*/  MOV R193, R6 ;  /* 0x0000000600c17202 */ /* 0x000fe20000000f00 */
[----:B------:R-:W-:-:S02]  /*72c0*/  FADD.FTZ R2, R243, R2 ;  /* 0x00000002f3027221 */ /* 0x000fc40000010000 */
[----:B------:R-:W-:Y:S01]  /*72d0*/  FADD.FTZ R0, R192, R0 ;  /* 0x00000000c0007221 */ /* 0x000fe20000010000 */
[----:B------:R-:W-:Y:S01]  /*72e0*/  LDSM.16.MT88.4 R140, [R200+0x1f800] ;  /* 0x01f80000c88c783b */ /* 0x000fe20000004200 */
[----:B------:R-:W-:Y:S01]  /*72f0*/  HMMA.16816.F32 R48, R144, R50, R100 ;  /* 0x000000329030723c */ /* 0x000fe20000001864 */
[----:B------:R-:W-:Y:S02]  /*7300*/  FADD.FTZ R2, R193, R2 ;  /* 0x00000002c1027221 */ /* 0x000fe40000010000 */
[----:B------:R-:W-:Y:S01]  /*7310*/  LDSM.16.MT88.4 R4, [R199+0x1f800] ;  /* 0x01f80000c704783b */ /* 0x000fe20000004200 */
[----:B------:R-:W-:-:S03]  /*7320*/  FADD.FTZ R0, R194, R0 ;  /* 0x00000000c2007221 */ /* 0x000fc60000010000 */
[----:B------:R-:W-:Y:S01]  /*7330*/  MOV R100, R128 ;  /* 0x0000008000647202 */ /* 0x000fe20000000f00 */
[----:B------:R-:W-:Y:S01]  /*7340*/  IMAD.MOV.U32 R101, RZ, RZ, R129 ;  /* 0x000000ffff657224 */ /* 0x000fe200078e0081 */
[----:B------:R-:W-:Y:S01]  /*7350*/  MOV R102, R130 ;  /* 0x0000008200667202 */ /* 0x000fe20000000f00 */
[----:B------:R-:W-:Y:S01]  /*7360*/  IMAD.MOV.U32 R103, RZ, RZ, R131 ;  /* 0x000000ffff677224 */ /* 0x000fe200078e0083 */
[C---:B------:R-:W-:Y:S01]  /*7370*/  HMMA.16816.F32 R60, R144.reuse, R64, R112 ;  /* 0x00000040903c723c */ /* 0x040fe20000001870 */
[----:B------:R-:W2:Y:S04]  /*7380*/  LDSM.16.MT88.4 R112, [R200+0x1d800] ;  /* 0x01d80000c870783b */ /* 0x000ea80000004200 */
[----:B------:R-:W-:Y:S03]  /*7390*/  LDSM.16.MT88.4 R128, [R197+0x1f800] ;  /* 0x01f80000c580783b */ /* 0x000fe60000004200 */
[----:B---3--:R-:W-:Y:S01]  /*73a0*/  HMMA.16816.F32 R68, R144, R72, R120 ;  /* 0x000000489044723c */ /* 0x008fe20000001878 */
[----:B------:R-:W3:Y:S01]  /*73b0*/  LDSM.16.MT88.4 R120, [R199+0x1d800] ;  /* 0x01d80000c778783b */ /* 0x000ee20000004200 */
[----:B------:R-:W-:-:S06]  /*73c0*/  FADD.FTZ R2, R195, R2 ;  /* 0x00000002c3027221 */ /* 0x000fcc0000010000 */
[----:B------:R-:W-:Y:S01]  /*73d0*/  HMMA.16816.F32 R84, R144, R88, R136 ;  /* 0x000000589054723c */ /* 0x000fe20000001888 */
[----:B------:R-:W4:Y:S01]  /*73e0*/  LDSM.16.MT88.4 R136, [R198+0x1f800] ;  /* 0x01f80000c688783b */ /* 0x000f220000004200 */
        /* <DEDUP_REMOVED lines=15> */
[----:B------:R-:W-:Y:S03]  /*74e0*/  HMMA.16816.F32 R88, R144, R90, R100 ;  /* 0x0000005a9058723c */ /* 0x000fe60000001864 */
[----:B------:R-:W-:-:S05]  /*74f0*/  FADD.FTZ R0, R19, R0 ;  /* 0x0000000013007221 */ /* 0x000fca0000010000 */
[----:B-1----:R-:W-:Y:S01]  /*7500*/  HMMA.16816.F32 R100, R144, R104, R236 ;  /* 0x000000689064723c */ /* 0x002fe200000018ec */
[----:B------:R-:W-:-:S06]  /*7510*/  FADD.FTZ R0, R18, R0 ;  /* 0x0000000012007221 */ /* 0x000fcc0000010000 */
[----:B------:R-:W-:Y:S01]  /*7520*/  FADD.FTZ R237, R149, R2 ;  /* 0x0000000295ed7221 */ /* 0x000fe20000010000 */
[----:B------:R-:W-:Y:S03]  /*7530*/  HMMA.16816.F32 R56, R144, R58, R108 ;  /* 0x0000003a9038723c */ /* 0x000fe6000000186c */
[----:B------:R-:W-:-:S05]  /*7540*/  FADD.FTZ R237, R35, R237 ;  /* 0x000000ed23ed7221 */ /* 0x000fca0000010000 */
[----:B------:R-:W-:Y:S01]  /*7550*/  HMMA.16816.F32 R64, R144, R66, R116 ;  /* 0x000000429040723c */ /* 0x000fe20000001874 */
[----:B------:R-:W-:-:S07]  /*7560*/  FADD.FTZ R237, R33, R237 ;  /* 0x000000ed21ed7221 */ /* 0x000fce0000010000 */
[----:B------:R-:W-:Y:S01]  /*7570*/  HMMA.16816.F32 R72, R144, R74, R124 ;  /* 0x0000004a9048723c */ /* 0x000fe2000000187c */
[----:B------:R-:W-:-:S07]  /*7580*/  FADD.FTZ R238, R13, R0 ;  /* 0x000000000dee7221 */ /* 0x000fce0000010000 */
[C---:B--2---:R-:W-:Y:S08]  /*7590*/  HMMA.16816.F32 R108, R144.reuse, R112, R224 ;  /* 0x00000070906c723c */ /* 0x044ff000000018e0 */
        /* <DEDUP_REMOVED lines=13> */
[----:B------:R-:W2:Y:S01]  /*7670*/  LDL R245, [R1+0x14] ;  /* 0x0000140001f57983 */ /* 0x000ea20000100800 */
[----:B------:R-:W-:Y:S01]  /*7680*/  USHF.R.S32.HI UR33, URZ, 0x1f, UR28 ;  /* 0x0000001f3f217899 */ /* 0x000fe2000801141c */
[--C-:B------:R-:W-:Y:S01]  /*7690*/  SHF.R.S32.HI R5, RZ, 0x1f, R250.reuse ;  /* 0x0000001fff057819 */ /* 0x100fe200000114fa */
[----:B------:R-:W-:Y:S01]  /*76a0*/  ULDC.64 UR4, c[0x0][0x1b8] ;  /* 0x00006e0000047ab9 */ /* 0x000fe20000000a00 */
[----:B------:R-:W3:Y:S01]  /*76b0*/  LDL R9, [R1+0x10] ;  /* 0x0000100001097983 */ /* 0x000ee20000100800 */
[----:B------:R-:W-:Y:S01]  /*76c0*/  UIMAD UR4, UR33, UR4, URZ ;  /* 0x00000004210472a4 */ /* 0x000fe2000f8e023f */
[----:B------:R-:W-:Y:S01]  /*76d0*/  IMAD.U32 R6, RZ, RZ, UR28 ;  /* 0x0000001cff067e24 */ /* 0x000fe2000f8e00ff */
[----:B------:R-:W-:Y:S01]  /*76e0*/  ULDC.64 UR6, c[0x0][0x1b0] ;  /* 0x00006c0000067ab9 */ /* 0x000fe20000000a00 */
[----:B------:R-:W4:Y:S01]  /*76f0*/  LDL.LU R12, [R1+0x2c] ;  /* 0x00002c00010c7983 */ /* 0x000f220000300800 */
[----:B------:R-:W-:Y:S01]  /*7700*/  IMAD.MOV.U32 R4, RZ, RZ, R250 ;  /* 0x000000ffff047224 */ /* 0x000fe200078e00fa */
[----:B------:R-:W-:Y:S01]  /*7710*/  UIMAD UR4, UR28, UR5, UR4 ;  /* 0x000000051c0472a4 */ /* 0x000fe2000f8e0204 */
[----:B------:R-:W-:Y:S01]  /*7720*/  IMAD.U32 R0, RZ, RZ, UR28 ;  /* 0x0000001cff007e24 */ /* 0x000fe2000f8e00ff */
[----:B------:R-:W3:Y:S01]  /*7730*/  LDL R16, [R1+0x18] ;  /* 0x0000180001107983 */ /* 0x000ee20000100800 */
[----:B------:R-:W-:Y:S01]  /*7740*/  UIMAD UR6, UR33, UR6, URZ ;  /* 0x00000006210672a4 */ /* 0x000fe2000f8e023f */
[----:B------:R-:W-:-:S02]  /*7750*/  IMAD.WIDE.U32 R6, R6, c[0x0][0x1b0], R4 ;  /* 0x00006c0006067a25 */ /* 0x000fc400078e0004 */
[----:B------:R-:W3:Y:S01]  /*7760*/  LDL.LU R17, [R1+0x30] ;  /* 0x0000300001117983 */ /* 0x000ee20000300800 */
[----:B------:R-:W-:Y:S01]  /*7770*/  UIMAD UR6, UR28, UR7, UR6 ;  /* 0x000000071c0672a4 */ /* 0x000fe2000f8e0206 */
[----:B------:R-:W-:Y:S01]  /*7780*/  IMAD.WIDE.U32 R4, R0, c[0x0][0x1b8], R4 ;  /* 0x00006e0000047a25 */ /* 0x000fe200078e0004 */
[----:B------:R-:W-:Y:S01]  /*7790*/  IADD3 R0, P1, R6, UR32, RZ ;  /* 0x0000002006007c10 */ /* 0x000fe2000ff3e0ff */
[----:B------:R-:W3:Y:S02]  /*77a0*/  LDL.LU R34, [R1+0x34] ;  /* 0x0000340001227983 */ /* 0x000ee40000300800 */
[----:B------:R-:W-:Y:S01]  /*77b0*/  IMAD.U32 R239, RZ, RZ, UR4 ;  /* 0x00000004ffef7e24 */ /* 0x000fe2000f8e00ff */
[----:B------:R-:W-:Y:S01]  /*77c0*/  IADD3 R2, P0, R4, UR34, RZ ;  /* 0x0000002204027c10 */ /* 0x000fe2000ff1e0ff */
[----:B------:R-:W3:Y:S01]  /*77d0*/  LDL.64 R14, [R1] ;  /* 0x00000000010e7983 */ /* 0x000ee20000100a00 */
[----:B------:R-:W-:Y:S01]  /*77e0*/  IMAD.U32 R242, RZ, RZ, UR6 ;  /* 0x00000006fff27e24 */ /* 0x000fe2000f8e00ff */
[----:B------:R-:W-:Y:S01]  /*77f0*/  ISETP.GE.AND P4, PT, R250, c[0x0][0x220], PT ;  /* 0x00008800fa007a0c */ /* 0x000fe20003f86270 */
[----:B------:R-:W-:Y:S01]  /*7800*/  IMAD.MOV.U32 R150, RZ, RZ, R3 ;  /* 0x000000ffff967224 */ /* 0x000fe200078e0003 */
[----:B------:R-:W-:Y:S01]  /*7810*/  IADD3.X R239, R239, UR31, R5, P0, !PT ;  /* 0x0000001fefef7c10 */ /* 0x000fe200087fe405 */
[----:B------:R-:W-:Y:S01]  /*7820*/  IMAD.MOV.U32 R149, RZ, RZ, R148 ;  /* 0x000000ffff957224 */ /* 0x000fe200078e0094 */
[----:B------:R-:W-:Y:S01]  /*7830*/  LEA R243, P0, R2, c[0x0][0x170], 0x1 ;  /* 0x00005c0002f37a11 */ /* 0x000fe200078008ff */
[----:B------:R-:W-:Y:S01]  /*7840*/  ULEA.HI.SX32 UR6, UR29, 0xfffffffe, 0x1a ;  /* 0xfffffffe1d067891 */ /* 0x000fe2000f8fd23f */
[----:B------:R-:W-:Y:S01]  /*7850*/  IADD3.X R242, R242, UR30, R7, P1, !PT ;  /* 0x0000001ef2f27c10 */ /* 0x000fe20008ffe407 */
[----:B------:R-:W-:Y:S01]  /*7860*/  ULEA.HI.SX32 UR29, UR29, 0xfffffffd, 0x1a ;  /* 0xfffffffd1d1d7891 */ /* 0x000fe2000f8fd23f */
[----:B------:R-:W-:Y:S01]  /*7870*/  LEA.HI.X R239, R2, c[0x0][0x174], R239, 0x1, P0 ;  /* 0x00005d0002ef7a11 */ /* 0x000fe200000f0cef */
[----:B------:R-:W-:Y:S01]  /*7880*/  UMOV UR30, URZ ;  /* 0x0000003f001e7c82 */ /* 0x000fe20008000000 */
[----:B------:R-:W-:Y:S01]  /*7890*/  LEA R244, P1, R0, c[0x0][0x168], 0x1 ;  /* 0x00005a0000f47a11 */ /* 0x000fe200078208ff */
[----:B------:R-:W-:-:S03]  /*78a0*/  ULDC.64 UR4, c[0x0][0x1a0] ;  /* 0x0000680000047ab9 */ /* 0x000fc60000000a00 */
[----:B------:R-:W-:Y:S02]  /*78b0*/  LEA.HI.X R242, R0, c[0x0][0x16c], R242, 0x1, P1 ;  /* 0x00005b0000f27a11 */ /* 0x000fe400008f0cf2 */
[----:B--2---:R-:W-:Y:S02]  /*78c0*/  ISETP.GE.AND P3, PT, R245, c[0x0][0x220], PT ;  /* 0x00008800f5007a0c */ /* 0x004fe40003f66270 */
[----:B------:R-:W1:Y:S01]  /*78d0*/  LDC.U8 R245, c[0x0][0x2d8] ;  /* 0x0000b600fff57b82 */ /* 0x000e620000000000 */
[----:B----4-:R-:W-:Y:S01]  /*78e0*/  IMAD.WIDE.U32 R240, R12, -0x326172a9, RZ ;  /* 0xcd9e8d570cf07825 */ /* 0x010fe200078e00ff */
[----:B---3--:R-:W-:-:S04]  /*78f0*/  ISETP.GE.AND P2, PT, R9, c[0x0][0x220], PT ;  /* 0x0000880009007a0c */ /* 0x008fc80003f46270 */
[----:B------:R-:W-:Y:S02]  /*7900*/  LOP3.LUT R228, R241, R17, RZ, 0x3c, !PT ;  /* 0x00000011f1e47212 */ /* 0x000fe400078e3cff */
[----:B------:R-:W-:Y:S02]  /*7910*/  ISETP.GE.AND P1, PT, R16, c[0x0][0x220], PT ;  /* 0x0000880010007a0c */ /* 0x000fe40003f26270 */
[----:B------:R-:W-:Y:S02]  /*7920*/  SHF.R.S32.HI R225, RZ, 0x1f, R14 ;  /* 0x0000001fffe17819 */ /* 0x000fe4000001140e */
[----:B------:R-:W-:Y:S01]  /*7930*/  IADD3 R226, P0, R14, 0x20, RZ ;  /* 0x000000200ee27810 */ /* 0x000fe20007f1e0ff */
[----:B------:R-:W-:Y:S01]  /*7940*/  IMAD.WIDE.U32 R230, R34, -0x2daee0ad, RZ ;  /* 0xd2511f5322e67825 */ /* 0x000fe200078e00ff */
[----:B-1----:R-:W-:-:S03]  /*7950*/  PRMT R245, R245, 0x7054, R245 ;  /* 0x00007054f5f57816 */ /* 0x002fc600000000f5 */
[----:B------:R-:W-:Y:S02]  /*7960*/  IMAD.X R227, RZ, RZ, R225, P0 ;  /* 0x000000ffffe37224 */ /* 0x000fe400000e06e1 */
[----:B------:R-:W-:-:S04]  /*7970*/  IMAD.WIDE.U32 R228, R228, -0x2daee0ad, RZ ;  /* 0xd2511f53e4e47825 */ /* 0x000fc800078e00ff */
[----:B------:R-:W-:Y:S01]  /*7980*/  IMAD.MOV.U32 R224, RZ, RZ, R14 ;  /* 0x000000ffffe07224 */ /* 0x000fe200078e000e */
[----:B------:R-:W-:Y:S05]  /*7990*/  BRA `(.L_x_1324) ;  /* 0x0000045000007947 */ /* 0x000fea0003800000 */
.L_x_1326:
        /* <DEDUP_REMOVED lines=12> */
[----:B------:R-:W-:Y:S04]  /*7a60*/  @!P4 IMAD.WIDE.U32 R172, R172, c[0x0][0x198], RZ ;  /* 0x00006600acacca25 */ /* 0x000fe800078e00ff */
[----:B------:R-:W-:Y:S02]  /*7a70*/  @!P4 IMAD R0, R0, c[0x0][0x19c], R151 ;  /* 0x000067000000ca24 */ /* 0x000fe400078e0297 */
[----:B------:R-:W-:Y:S01]  /*7a80*/  @!P4 IMAD R151, R148, c[0x0][0x19c], R174 ;  /* 0x000067009497ca24 */ /* 0x000fe200078e02ae */
[-C--:B------:R-:W-:Y:S01]  /*7a90*/  @!P4 LEA R148, P6, R172, R248.reuse, 0x6 ;  /* 0x000000f8ac94c211 */ /* 0x080fe200078c30ff */
[----:B------:R-:W-:Y:S04]  /*7aa0*/  @!P4 IMAD.WIDE.U32 R170, R170, c[0x0][0x198], RZ ;  /* 0x00006600aaaaca25 */ /* 0x000fe800078e00ff */
[----:B------:R-:W-:Y:S01]  /*7ab0*/  @!P4 IMAD.IADD R151, R173, 0x1, R151 ;  /* 0x00000001ad97c824 */ /* 0x000fe200078e0297 */
[----:B------:R-:W-:Y:S01]  /*7ac0*/  @!P4 LEA R174, P0, R170, R248, 0x6 ;  /* 0x000000f8aaaec211 */ /* 0x000fe200078030ff */
[----:B------:R-:W-:Y:S03]  /*7ad0*/  @!P4 IMAD.IADD R0, R171, 0x1, R0 ;  /* 0x00000001ab00c824 */ /* 0x000fe600078e0200 */
[-C--:B------:R-:W-:Y:S02]  /*7ae0*/  @!P4 LEA.HI.X R173, R172, R247.reuse, R151, 0x6, P6 ;  /* 0x000000f7acadc211 */ /* 0x080fe400030f3497 */
[----:B------:R-:W-:Y:S02]  /*7af0*/  @!P4 LEA R172, P6, R148, c[0x0][0x168], 0x1 ;  /* 0x00005a0094acca11 */ /* 0x000fe400078c08ff */
[----:B------:R-:W-:Y:S02]  /*7b00*/  @!P4 LEA.HI.X R170, R170, R247, R0, 0x6, P0 ;  /* 0x000000f7aaaac211 */ /* 0x000fe400000f3400 */
[----:B------:R-:W-:Y:S02]  /*7b10*/  @!P4 LEA.HI.X R173, R148, c[0x0][0x16c], R173, 0x1, P6 ;  /* 0x00005b0094adca11 */ /* 0x000fe400030f0cad */
[----:B------:R-:W-:Y:S03]  /*7b20*/  @!P4 IADD3 R0, P0, R174, UR22, RZ ;  /* 0x00000016ae00cc10 */ /* 0x000fe6000ff1e0ff */
[----:B------:R-:W-:Y:S01]  /*7b30*/  @!PT LDS RZ, [RZ] ;  /* 0x00000000fffff984 */ /* 0x000fe20000000800 */
[----:B------:R-:W-:Y:S01]  /*7b40*/  @!PT LDS RZ, [RZ] ;  /* 0x00000000fffff984 */ /* 0x000fe20000000800 */
[----:B------:R-:W-:Y:S01]  /*7b50*/  @!PT LDS RZ, [RZ] ;  /* 0x00000000fffff984 */ /* 0x000fe20000000800 */
[----:B------:R1:W-:Y:S01]  /*7b60*/  @!P4 LDGSTS.E.BYPASS.LTC128B.128 [R223+0x10000], [R172.64] ;  /* 0x10000000acdfcfae */ /* 0x0003e2000b901d5a */
[----:B------:R-:W-:Y:S02]  /*7b70*/  @!P4 IADD3.X R151, R170, UR21, RZ, P0, !PT ;  /* 0x00000015aa97cc10 */ /* 0x000fe400087fe4ff */
[C---:B------:R-:W-:Y:S01]  /*7b80*/  @!P4 LEA R170, P0, R0.reuse, c[0x0][0x168], 0x1 ;  /* 0x00005a0000aaca11 */ /* 0x040fe200078008ff */
        /* <DEDUP_REMOVED lines=38> */
.L_x_1324:
[----:B------:R-:W2:Y:S01]  /*7df0*/  LDL.64 R8, [R1+0x8] ;  /* 0x0000080001087983 */ /* 0x000ea20000100a00 */
        /* <DEDUP_REMOVED lines=19> */
[----:B------:R-:W-:Y:S01]  /*7f30*/  MOV R14, c[0x0][0x1a0] ;  /* 0x00006800000e7a02 */ /* 0x000fe20000000f00 */
[----:B------:R-:W-:Y:S01]  /*7f40*/  IMAD.U32 R7, RZ, RZ, UR7 ;  /* 0x00000007ff077e24 */ /* 0x000fe2000f8e00ff */
[----:B------:R-:W-:Y:S01]  /*7f50*/  UIADD3 UR7, UR29, -UR30, URZ ;  /* 0x8000001e1d077290 */ /* 0x000fe2000fffe03f */
[----:B------:R-:W-:Y:S02]  /*7f60*/  IMAD R5, R5, c[0x0][0x1a0], RZ ;  /* 0x0000680005057a24 */ /* 0x000fe400078e02ff */
[----:B------:R-:W-:Y:S02]  /*7f70*/  IMAD.MOV.U32 R15, RZ, RZ, c[0x0][0x1a4] ;  /* 0x00006900ff0f7624 */ /* 0x000fe400078e00ff */
[----:B------:R-:W-:Y:S01]  /*7f80*/  IMAD R5, R4, c[0x0][0x1a4], R5 ;  /* 0x0000690004057a24 */ /* 0x000fe200078e0205 */
[----:B------:R-:W-:Y:S01]  /*7f90*/  @P4 STS.128 [R223+0x18000], RZ ;  /* 0x018000ffdf004388 */ /* 0x000fe20000000c00 */
[----:B------:R-:W-:Y:S01]  /*7fa0*/  LEA R4, P6, R12, R243, 0x1 ;  /* 0x000000f30c047211 */ /* 0x000fe200078c08ff */
[----:B------:R-:W-:Y:S02]  /*7fb0*/  IMAD R3, R3, c[0x0][0x1a0], RZ ;  /* 0x0000680003037a24 */ /* 0x000fe400078e02ff */
[----:B------:R-:W-:Y:S02]  /*7fc0*/  IMAD.IADD R5, R13, 0x1, R5 ;  /* 0x000000010d057824 */ /* 0x000fe400078e0205 */
[----:B------:R-:W-:Y:S03]  /*7fd0*/  IMAD.WIDE.U32 R10, R2, c[0x0][0x1a0], RZ ;  /* 0x00006800020a7a25 */ /* 0x000fe600078e00ff */
[----:B------:R-:W-:Y:S01]  /*7fe0*/  LEA.HI.X R5, R12, R239, R5, 0x1, P6 ;  /* 0x000000ef0c057211 */ /* 0x000fe200030f0c05 */
[----:B------:R-:W-:Y:S04]  /*7ff0*/  IMAD R3, R2, c[0x0][0x1a4], R3 ;  /* 0x0000690002037a24 */ /* 0x000fe800078e0203 */
[----:B------:R-:W-:Y:S01]  /*8000*/  IMAD.IADD R3, R11, 0x1, R3 ;  /* 0x000000010b037824 */ /* 0x000fe200078e0203 */
[----:B--2---:R-:W-:Y:S04]  /*8010*/  LEA R0, P0, R6, R8, 0x6 ;  /* 0x0000000806007211 */ /* 0x004fe800078030ff */
[----:B------:R-:W-:Y:S02]  /*8020*/  @!P4 LEA R8, P5, R0, c[0x0][0x170], 0x1 ;  /* 0x00005c000008ca11 */ /* 0x000fe400078a08ff */
[----:B------:R-:W-:Y:S02]  /*8030*/  LEA.HI.X R6, R6, R252, R7, 0x6, P0 ;  /* 0x000000fc06067211 */ /* 0x000fe400000f3407 */
[----:B------:R-:W-:Y:S02]  /*8040*/  LEA R7, P0, R14, R0, 0x5 ;  /* 0x000000000e077211 */ /* 0x000fe400078028ff */
[----:B------:R-:W-:Y:S02]  /*8050*/  @!P4 LEA.HI.X R9, R0, c[0x0][0x174], R6, 0x1, P5 ;  /* 0x00005d000009ca11 */ /* 0x000fe400028f0c06 */
[----:B------:R-:W-:Y:S02]  /*8060*/  LEA.HI.X R0, R14, R6, R15, 0x5, P0 ;  /* 0x000000060e007211 */ /* 0x000fe400000f2c0f */
[C---:B------:R-:W-:Y:S01]  /*8070*/  @!P4 LEA R6, P0, R7.reuse, c[0x0][0x170], 0x1 ;  /* 0x00005c000706ca11 */ /* 0x040fe200078008ff */
[----:B------:R-:W-:Y:S01]  /*8080*/  @!PT LDS RZ, [RZ] ;  /* 0x00000000fffff984 */ /* 0x000fe20000000800 */
[----:B------:R-:W-:Y:S01]  /*8090*/  @!PT LDS RZ, [RZ] ;  /* 0x00000000fffff984 */ /* 0x000fe20000000800 */
[----:B------:R-:W-:Y:S01]  /*80a0*/  @!PT LDS RZ, [RZ] ;  /* 0x00000000fffff984 */ /* 0x000fe20000000800 */
[----:B------:R1:W-:Y:S01]  /*80b0*/  @!P4 LDGSTS.E.BYPASS.LTC128B.128 [R223+0x18000], [R8.64] ;  /* 0x1800000008dfcfae */ /* 0x0003e2000b901d5a */
[C---:B------:R-:W-:Y:S02]  /*80c0*/  LEA R2, P5, R10.reuse, R243, 0x1 ;  /* 0x000000f30a027211 */ /* 0x040fe400078a08ff */
[----:B------:R-:W-:Y:S01]  /*80d0*/  @!P4 LEA.HI.X R7, R7, c[0x0][0x174], R0, 0x1, P0 ;  /* 0x00005d000707ca11 */ /* 0x000fe200000f0c00 */
[----:B------:R-:W-:Y:S01]  /*80e0*/  @P3 STS.128 [R223+0x1a000], RZ ;  /* 0x01a000ffdf003388 */ /* 0x000fe20000000c00 */
[----:B------:R-:W-:Y:S02]  /*80f0*/  LEA.HI.X R3, R10, R239, R3, 0x1, P5 ;  /* 0x000000ef0a037211 */ /* 0x000fe400028f0c03 */
[----:B------:R-:W-:Y:S01]  /*8100*/  MOV R0, UR7 ;  /* 0x0000000700007c02 */ /* 0x000fe20008000f00 */
        /* <DEDUP_REMOVED lines=50> */
[----:B------:R-:W-:Y:S05]  /*8430*/  LDSM.16.M88.4 R192, [R202+0x10000] ;  /* 0x01000000cac0783b */ /* 0x000fea0000000200 */
[C---:B------:R-:W-:Y:S08]  /*8440*/  HMMA.16816.F32 R8, R32.reuse, R10, RZ ;  /* 0x0000000a2008723c */ /* 0x040ff000000018ff */
[C---:B-1----:R-:W-:Y:S08]  /*8450*/  HMMA.16816.F32 R12, R32.reuse, R16, RZ ;  /* 0x00000010200c723c */ /* 0x042ff000000018ff */
[C---:B------:R-:W-:Y:S08]  /*8460*/  HMMA.16816.F32 R16, R32.reuse, R18, RZ ;  /* 0x000000122010723c */ /* 0x040ff000000018ff */
[C---:B----4-:R-:W-:Y:S08]  /*8470*/  HMMA.16816.F32 R20, R32.reuse, R24, RZ ;  /* 0x000000182014723c */ /* 0x050ff000000018ff */
[C---:B------:R-:W-:Y:S08]  /*8480*/  HMMA.16816.F32 R24, R32.reuse, R26, RZ ;  /* 0x0000001a2018723c */ /* 0x040ff000000018ff */
[C---:B------:R-:W-:Y:S08]  /*8490*/  HMMA.16816.F32 R28, R32.reuse, R168, RZ ;  /* 0x000000a8201c723c */ /* 0x040ff000000018ff */
[----:B------:R-:W-:Y:S01]  /*84a0*/  HMMA.16816.F32 R32, R32, R170, RZ ;  /* 0x000000aa2020723c */ /* 0x000fe200000018ff */
[----:B------:R-:W1:Y:S07]  /*84b0*/  LDSM.16.M88.4 R168, [R206] ;  /* 0x00000000cea8783b */ /* 0x000e6e0000000200 */
        /* <DEDUP_REMOVED lines=12> */
[----:B------:R-:W4:Y:S03]  /*8580*/  LDSM.16.M88.4 R188, [R201] ;  /* 0x00000000c9bc783b */ /* 0x000f260000000200 */
        /* <DEDUP_REMOVED lines=61> */
[C---:B----4-:R-:W-:Y:S08]  /*8960*/  HMMA.16816.F32 R28, R168.reuse, R188, R28 ;  /* 0x000000bca81c723c */ /* 0x050ff0000000181c */
[----:B------:R-:W-:Y:S01]  /*8970*/  HMMA.16816.F32 R32, R168, R190, R32 ;  /* 0x000000bea820723c */ /* 0x000fe20000001820 */
[----:B------:R-:W4:Y:S04]  /*8980*/  LDSM.16.M88.4 R168, [R201+0x3800] ;  /* 0x00380000c9a8783b */ /* 0x000f280000000200 */
[----:B------:R-:W4:Y:S03]  /*8990*/  LDSM.16.M88.4 R188, [R196+0x14000] ;  /* 0x01400000c4bc783b */ /* 0x000f260000000200 */
        /* <DEDUP_REMOVED lines=13> */
[C---:B------:R-:W-:Y:S08]  /*8a70*/  HMMA.16816.F32 R4, R184.reuse, R188, R4 ;  /* 0x000000bcb804723c */ /* 0x040ff00000001804 */
        /* <DEDUP_REMOVED lines=46> */
[----:B------:R-:W3:Y:S07]  /*8d60*/  LDSM.16.M88.4 R184, [R196+0x17800] ;  /* 0x01780000c4b8783b */ /* 0x000eee0000000200 */
        /* <DEDUP_REMOVED lines=13> */
[C---:B------:R-:W-:Y:S08]  /*8e40*/  HMMA.16816.F32 R28, R172.reuse, R184, R28 ;  /* 0x000000b8ac1c723c */ /* 0x040ff0000000181c */
        /* <DEDUP_REMOVED lines=30> */
[----:B------:R-:W-:Y:S02]  /*9030*/  LEA.HI.X.SX32 R169, R0, R225, 0x6, P5 ;  /* 0x000000e100a97211 */ /* 0x000fe400028f36ff */
[----:B------:R-:W-:Y:S01]  /*9040*/  ISETP.LT.AND P5, PT, RZ, UR28, PT ;  /* 0x0000001cff007c0c */ /* 0x000fe2000bfa1270 */
[----:B------:R-:W-:Y:S01]  /*9050*/  IMAD.WIDE.U32 R170, R2, c[0x0][0x198], RZ ;  /* 0x0000660002aa7a25 */ /* 0x000fe200078e00ff */
[C---:B------:R-:W-:Y:S05]  /*9060*/  HMMA.16816.F32 R4, R172.reuse, R176, R4 ;  /* 0x000000b0ac04723c */ /* 0x040fea0000001804 */
[----:B------:R-:W-:Y:S01]  /*9070*/  IMAD R0, R169, c[0x0][0x198], RZ ;  /* 0x00006600a9007a24 */ /* 0x000fe200078e02ff */
[----:B------:R-:W-:Y:S01]  /*9080*/  LEA R2, P0, R170, R244, 0x1 ;  /* 0x000000f4aa027211 */ /* 0x000fe200078008ff */
[----:B------:R-:W-:Y:S01]  /*9090*/  IMAD.IADD R3, R171, 0x1, R3 ;  /* 0x00000001ab037824 */ /* 0x000fe200078e0203 */
[C---:B------:R-:W-:Y:S04]  /*90a0*/  HMMA.16816.F32 R8, R172.reuse, R178, R8 ;  /* 0x000000b2ac08723c */ /* 0x040fe80000001808 */
[----:B------:R-:W-:Y:S01]  /*90b0*/  IMAD R0, R168, c[0x0][0x19c], R0 ;  /* 0x00006700a8007a24 */ /* 0x000fe200078e0200 */
[----:B------:R-:W-:Y:S03]  /*90c0*/  LEA.HI.X R3, R170, R242, R3, 0x1, P0 ;  /* 0x000000f2aa037211 */ /* 0x000fe600000f0c03 */
[C---:B---3--:R-:W-:Y:S08]  /*90d0*/  HMMA.16816.F32 R12, R172.reuse, R184, R12 ;  /* 0x000000b8ac0c723c */ /* 0x048ff0000000180c */
[C---:B------:R-:W-:Y:S08]  /*90e0*/  HMMA.16816.F32 R16, R172.reuse, R186, R16 ;  /* 0x000000baac10723c */ /* 0x040ff00000001810 */
[C---:B----4-:R-:W-:Y:S08]  /*90f0*/  HMMA.16816.F32 R20, R172.reuse, R188, R20 ;  /* 0x000000bcac14723c */ /* 0x050ff00000001814 */
[C---:B------:R-:W-:Y:S08]  /*9100*/  HMMA.16816.F32 R24, R172.reuse, R190, R24 ;  /* 0x000000beac18723c */ /* 0x040ff00000001818 */
[C---:B-1----:R-:W-:Y:S08]  /*9110*/  HMMA.16816.F32 R28, R172.reuse, R192, R28 ;  /* 0x000000c0ac1c723c */ /* 0x042ff0000000181c */
[----:B------:R-:W-:Y:S07]  /*9120*/  HMMA.16816.F32 R32, R172, R194, R32 ;  /* 0x000000c2ac20723c */ /* 0x000fee0000001820 */
[----:B------:R-:W-:Y:S05]  /*9130*/  IMAD.WIDE.U32 R172, R168, c[0x0][0x198], RZ ;  /* 0x00006600a8ac7a25 */ /* 0x000fea00078e00ff */
[C---:B------:R-:W-:Y:S01]  /*9140*/  LEA R168, P6, R172.reuse, R244, 0x1 ;  /* 0x000000f4aca87211 */ /* 0x040fe200078c08ff */
[----:B------:R-:W-:Y:S05]  /*9150*/  IMAD.IADD R0, R173, 0x1, R0 ;  /* 0x00000001ad007824 */ /* 0x000fea00078e0200 */
[----:B------:R-:W-:Y:S01]  /*9160*/  LEA.HI.X R169, R172, R242, R0, 0x1, P6 ;  /* 0x000000f2aca97211 */ /* 0x000fe200030f0c00 */
[----:B------:R-:W-:-:S05]  /*9170*/  @P5 BRA `(.L_x_1326) ;  /* 0xffffe82000005947 */ /* 0x000fca000383ffff */
.L_x_1325:
[----:B------:R-:W-:Y:S01]  /*9180*/  FMNMX.FTZ R0, R4, R149, !PT ;  /* 0x0000009504007209 */ /* 0x000fe20007810000 */
[----:B------:R-:W-:Y:S01]  /*9190*/  USHF.L.U32 UR7, UR28, 0x1, URZ ;  /* 0x000000011c077899 */ /* 0x000fe2000800063f */
[----:B-1----:R-:W-:Y:S01]  /*91a0*/  LDSM.16.MT88.4 R172, [R197+0x18000] ;  /* 0x01800000c5ac783b */ /* 0x002fe20000004200 */
[----:B------:R-:W-:Y:S01]  /*91b0*/  UIADD3 UR30, UR30, 0x1, URZ ;  /* 0x000000011e1e7890 */ /* 0x000fe2000fffe03f */
        /* <DEDUP_REMOVED lines=47> */
[----:B------:R-:W-:Y:S02]  /*94b0*/  FSEL R180, R180, RZ, P0 ;  /* 0x000000ffb4b47208 */ /* 0x000fe40000000000 */
[----:B------:R-:W-:Y:S01]  /*94c0*/  FSETP.NEU.FTZ.AND P0, PT, R3, -INF , PT ;  /* 0xff8000000300780b */ /* 0x000fe20003f1d000 */
[----:B------:R-:W-:Y:S01]  /*94d0*/  FMUL.FTZ R2, R2, c[0x0][0x23c] ;  /* 0x00008f0002027a20 */ /* 0x000fe20000410000 */
[----:B------:R-:W-:Y:S01]  /*94e0*/  LOP3.LUT R149, R231, UR7, R149, 0x96, !PT ;  /* 0x00000007e7957c12 */ /* 0x000fe2000f8e9695 */
[--C-:B------:R-:W-:Y:S01]  /*94f0*/  FFMA.FTZ R8, R8, c[0x0][0x23c], -R180.reuse ;  /* 0x00008f0008087a23 */ /* 0x100fe200000108b4 */
[----:B------:R-:W-:Y:S01]  /*9500*/  FSEL R181, R181, RZ, P0 ;  /* 0x000000ffb5b57208 */ /* 0x000fe20000000000 */
[----:B------:R-:W-:Y:S01]  /*9510*/  FFMA.FTZ R9, R9, c[0x0][0x23c], -R180 ;  /* 0x00008f0009097a23 */ /* 0x000fe200000108b4 */
[----:B------:R-:W-:Y:S01]  /*9520*/  UIADD3 UR7, UR7, 0x1, URZ ;  /* 0x0000000107077890 */ /* 0x000fe2000fffe03f */
        /* <DEDUP_REMOVED lines=14> */
[----:B------:R-:W-:Y:S01]  /*9610*/  FFMA.FTZ R29, R29, c[0x0][0x23c], -R180 ;  /* 0x00008f001d1d7a23 */ /* 0x000fe200000108b4 */
[----:B-1----:R-:W-:Y:S01]  /*9620*/  LOP3.LUT R8, R183, UR15, R168, 0x96, !PT ;  /* 0x0000000fb7087c12 */ /* 0x002fe2000f8e96a8 */
[----:B------:R-:W-:Y:S04]  /*9630*/  IMAD.WIDE.U32 R168, R0, -0x2daee0ad, RZ ;  /* 0xd2511f5300a87825 */ /* 0x000fe800078e00ff */
[--C-:B------:R-:W-:Y:S01]  /*9640*/  FFMA.FTZ R30, R30, c[0x0][0x23c], -R181.reuse ;  /* 0x00008f001e1e7a23 */ /* 0x100fe200000108b5 */
[----:B------:R1:W-:Y:S01]  /*9650*/  MUFU.EX2 R233, R11 ;  /* 0x0000000b00e97308 */ /* 0x0003e20000000800 */
[--C-:B------:R-:W-:Y:S02]  /*9660*/  FFMA.FTZ R31, R31, c[0x0][0x23c], -R181.reuse ;  /* 0x00008f001f1f7a23 */ /* 0x100fe400000108b5 */
[--C-:B------:R-:W-:Y:S02]  /*9670*/  FFMA.FTZ R16, R16, c[0x0][0x23c], -R180.reuse ;  /* 0x00008f0010107a23 */ /* 0x100fe400000108b4 */
[----:B--2---:R-:W-:Y:S04]  /*9680*/  IMAD.WIDE.U32 R8, R8, -0x2daee0ad, RZ ;  /* 0xd2511f5308087825 */ /* 0x004fe800078e00ff */
[----:B------:R-:W-:Y:S01]  /*9690*/  FFMA.FTZ R17, R17, c[0x0][0x23c], -R180 ;  /* 0x00008f0011117a23 */ /* 0x000fe200000108b4 */
[----:B------:R2:W-:Y:S01]  /*96a0*/  MUFU.EX2 R232, R4 ;  /* 0x0000000400e87308 */ /* 0x0005e20000000800 */
[----:B------:R-:W-:Y:S01]  /*96b0*/  LOP3.LUT R0, R9, UR12, R168, 0x96, !PT ;  /* 0x0000000c09007c12 */ /* 0x000fe2000f8e96a8 */
[--C-:B------:R-:W-:Y:S01]  /*96c0*/  FFMA.FTZ R18, R18, c[0x0][0x23c], -R181.reuse ;  /* 0x00008f0012127a23 */ /* 0x100fe200000108b5 */
[----:B---3--:R-:W-:Y:S01]  /*96d0*/  LOP3.LUT R10, R169, UR14, R228, 0x96, !PT ;  /* 0x0000000ea90a7c12 */ /* 0x008fe2000f8e96e4 */
[--C-:B------:R-:W-:Y:S02]  /*96e0*/  FFMA.FTZ R19, R19, c[0x0][0x23c], -R181.reuse ;  /* 0x00008f0013137a23 */ /* 0x100fe400000108b5 */
[----:B------:R-:W-:Y:S04]  /*96f0*/  IMAD.WIDE.U32 R184, R0, -0x326172a9, RZ ;  /* 0xcd9e8d5700b87825 */ /* 0x000fe800078e00ff */
[----:B------:R3:W-:Y:S01]  /*9700*/  MUFU.EX2 R195, R5 ;  /* 0x0000000500c37308 */ /* 0x0007e20000000800 */
[----:B------:R-:W-:Y:S04]  /*9710*/  IMAD.WIDE.U32 R168, R10, -0x326172a9, RZ ;  /* 0xcd9e8d570aa87825 */ /* 0x000fe800078e00ff */
[--C-:B------:R-:W-:Y:S01]  /*9720*/  FFMA.FTZ R14, R14, c[0x0][0x23c], -R181.reuse ;  /* 0x00008f000e0e7a23 */ /* 0x100fe200000108b5 */
[----:B------:R-:W-:Y:S01]  /*9730*/  LOP3.LUT R10, R169, UR13, R182, 0x96, !PT ;  /* 0x0000000da90a7c12 */ /* 0x000fe2000f8e96b6 */
[----:B------:R-:W-:Y:S01]  /*9740*/  FFMA.FTZ R20, R20, c[0x0][0x23c], -R180 ;  /* 0x00008f0014147a23 */ /* 0x000fe200000108b4 */
[----:B------:R-:W-:Y:S01]  /*9750*/  LOP3.LUT R0, R185, UR11, R168, 0x96, !PT ;  /* 0x0000000bb9007c12 */ /* 0x000fe2000f8e96a8 */
[----:B------:R-:W-:Y:S01]  /*9760*/  FFMA.FTZ R22, R22, c[0x0][0x23c], -R181 ;  /* 0x00008f0016167a23 */ /* 0x000fe200000108b5 */
[----:B------:R4:W-:Y:S01]  /*9770*/  MUFU.EX2 R194, R6 ;  /* 0x0000000600c27308 */ /* 0x0009e20000000800 */
[----:B-1----:R-:W-:Y:S04]  /*9780*/  IMAD.WIDE.U32 R10, R10, -0x2daee0ad, RZ ;  /* 0xd2511f530a0a7825 */ /* 0x002fe800078e00ff */
[----:B------:R-:W-:Y:S01]  /*9790*/  IMAD.WIDE.U32 R186, R0, -0x2daee0ad, RZ ;  /* 0xd2511f5300ba7825 */ /* 0x000fe200078e00ff */
[----:B------:R-:W-:Y:S03]  /*97a0*/  LOP3.LUT R8, R11, UR10, R8, 0x96, !PT ;  /* 0x0000000a0b087c12 */ /* 0x000fe6000f8e9608 */
[----:B------:R-:W-:Y:S01]  /*97b0*/  FADD.FTZ R0, -R3, R150 ;  /* 0x0000009603007221 */ /* 0x000fe20000010100 */
[----:B------:R1:W-:Y:S01]  /*97c0*/  MUFU.EX2 R193, R7 ;  /* 0x0000000700c17308 */ /* 0x0003e20000000800 */
[----:B--2---:R-:W-:Y:S01]  /*97d0*/  LOP3.LUT R4, R187, UR8, R10, 0x96, !PT ;  /* 0x00000008bb047c12 */ /* 0x004fe2000f8e960a */
[----:B------:R-:W-:Y:S04]  /*97e0*/  IMAD.WIDE.U32 R188, R8, -0x326172a9, RZ ;  /* 0xcd9e8d5708bc7825 */ /* 0x000fe800078e00ff */
[----:B------:R-:W-:Y:S01]  /*97f0*/  FMUL.FTZ R0, R0, c[0x0][0x23c] ;  /* 0x00008f0000007a20 */ /* 0x000fe20000410000 */
[----:B------:R-:W-:Y:S01]  /*9800*/  LOP3.LUT R150, R189, UR9, R184, 0x96, !PT ;  /* 0x00000009bd967c12 */ /* 0x000fe2000f8e96b8 */
[----:B---3--:R-:W-:Y:S02]  /*9810*/  IMAD.WIDE.U32 R4, R4, -0x326172a9, RZ ;  /* 0xcd9e8d5704047825 */ /* 0x008fe400078e00ff */
[----:B------:R-:W2:Y:S02]  /*9820*/  MUFU.EX2 R2, R2 ;  /* 0x0000000200027308 */ /* 0x000ea40000000800 */
[----:B------:R-:W-:Y:S01]  /*9830*/  IMAD.WIDE.U32 R150, R150, -0x2daee0ad, RZ ;  /* 0xd2511f5396967825 */ /* 0x000fe200078e00ff */
[----:B------:R-:W-:Y:S02]  /*9840*/  SHF.R.U32.HI R11, RZ, 0x18, R4 ;  /* 0x00000018ff0b7819 */ /* 0x000fe40000011604 */
[----:B----4-:R-:W-:Y:S01]  /*9850*/  LOP3.LUT R6, R4, 0xffff, RZ, 0xc0, !PT ;  /* 0x0000ffff04067812 */ /* 0x010fe200078ec0ff */
[----:B------:R-:W-:Y:S01]  /*9860*/  FFMA.FTZ R32, R32, c[0x0][0x23c], -R180 ;  /* 0x00008f0020207a23 */ /* 0x000fe200000108b4 */
[----:B------:R-:W-:Y:S01]  /*9870*/  LOP3.LUT R5, R5, UR19, R188, 0x96, !PT ;  /* 0x0000001305057c12 */ /* 0x000fe2000f8e96bc */
[----:B------:R-:W-:Y:S01]  /*9880*/  FFMA.FTZ R13, R13, c[0x0][0x23c], -R180 ;  /* 0x00008f000d0d7a23 */ /* 0x000fe200000108b4 */
[----:B------:R-:W-:Y:S01]  /*9890*/  SHF.R.U32.HI R8, RZ, 0x10, R4 ;  /* 0x00000010ff087819 */ /* 0x000fe20000011604 */
[----:B------:R-:W3:Y:S01]  /*98a0*/  MUFU.EX2 R0, R0 ;  /* 0x0000000000007308 */ /* 0x000ee20000000800 */
[----:B------:R-:W-:Y:S01]  /*98b0*/  LOP3.LUT R149, R4, 0xff, RZ, 0xc0, !PT ;  /* 0x000000ff04957812 */ /* 0x000fe200078ec0ff */
[--C-:B------:R-:W-:Y:S01]  /*98c0*/  FFMA.FTZ R25, R25, c[0x0][0x23c], -R180.reuse ;  /* 0x00008f0019197a23 */ /* 0x100fe200000108b4 */
[C---:B------:R-:W-:Y:S01]  /*98d0*/  LOP3.LUT R4, R5.reuse, 0xffff, RZ, 0xc0, !PT ;  /* 0x0000ffff05047812 */ /* 0x040fe200078ec0ff */
[----:B------:R-:W-:Y:S01]  /*98e0*/  FFMA.FTZ R24, R24, c[0x0][0x23c], -R180 ;  /* 0x00008f0018187a23 */ /* 0x000fe200000108b4 */
[--C-:B-1----:R-:W-:Y:S02]  /*98f0*/  SHF.R.U32.HI R7, RZ, 0x10, R5.reuse ;  /* 0x00000010ff077819 */ /* 0x102fe40000011605 */
[----:B------:R-:W-:Y:S02]  /*9900*/  SHF.R.U32.HI R10, RZ, 0x8, R6 ;  /* 0x00000008ff0a7819 */ /* 0x000fe40000011606 */
[----:B------:R-:W-:Y:S01]  /*9910*/  LOP3.LUT R9, R8, 0xff, RZ, 0xc0, !PT ;  /* 0x000000ff08097812 */ /* 0x000fe200078ec0ff */
[----:B------:R1:W-:Y:S01]  /*9920*/  MUFU.EX2 R192, R16 ;  /* 0x0000001000c07308 */ /* 0x0003e20000000800 */
[----:B------:R-:W-:Y:S02]  /*9930*/  LOP3.LUT R8, R5, 0xff, RZ, 0xc0, !PT ;  /* 0x000000ff05087812 */ /* 0x000fe400078ec0ff */
[----:B------:R-:W-:Y:S01]  /*9940*/  SHF.R.U32.HI R6, RZ, 0x18, R5 ;  /* 0x00000018ff067819 */ /* 0x000fe20000011605 */
[C---:B--2---:R-:W-:Y:S01]  /*9950*/  FMUL.FTZ R36, R2.reuse, R36 ;  /* 0x0000002402247220 */ /* 0x044fe20000410000 */
[----:B------:R-:W-:Y:S01]  /*9960*/  SHF.R.U32.HI R5, RZ, 0x8, R4 ;  /* 0x00000008ff057819 */ /* 0x000fe20000011604 */
[C---:B------:R-:W-:Y:S01]  /*9970*/  FMUL.FTZ R37, R2.reuse, R37 ;  /* 0x0000002502257220 */ /* 0x040fe20000410000 */
        /* <DEDUP_REMOVED lines=15> */
[C---:B------:R-:W-:Y:S01]  /*9a70*/  FMUL.FTZ R8, R2.reuse, R156 ;  /* 0x0000009c02087220 */ /* 0x040fe20000410000 */
        /* <DEDUP_REMOVED lines=10> */
[----:B------:R2:W3:Y:S01]  /*9b20*/  MUFU.EX2 R191, R17 ;  /* 0x0000001100bf7308 */ /* 0x0004e20000000800 */
[----:B------:R-:W4:Y:S01]  /*9b30*/  LDSM.16.MT88.4 R152, [R200+0x18000] ;  /* 0x01800000c898783b */ /* 0x000f220000004200 */
[C---:B------:R-:W-:Y:S02]  /*9b40*/  FMUL.FTZ R10, R0.reuse, R158 ;  /* 0x0000009e000a7220 */ /* 0x040fe40000410000 */
[----:B------:R-:W-:Y:S02]  /*9b50*/  FMUL.FTZ R11, R0, R159 ;  /* 0x0000009f000b7220 */ /* 0x000fe40000410000 */
[C---:B------:R-:W-:Y:S03]  /*9b60*/  HMMA.16816.F32 R4, R168.reuse, R172, R4 ;  /* 0x000000aca804723c */ /* 0x040fe60000001804 */
[----:B------:R-:W5:Y:S01]  /*9b70*/  LDSM.16.MT88.4 R156, [R199+0x18000] ;  /* 0x01800000c79c783b */ /* 0x000f620000004200 */
[----:B------:R3:W-:Y:S01]  /*9b80*/  MUFU.EX2 R190, R18 ;  /* 0x0000001200be7308 */ /* 0x0007e20000000800 */
[----:B-1----:R-:W-:Y:S02]  /*9b90*/  FMUL.FTZ R16, R2, R160 ;  /* 0x000000a002107220 */ /* 0x002fe40000410000 */
[C---:B------:R-:W-:Y:S01]  /*9ba0*/  FMUL.FTZ R38, R0.reuse, R38 ;  /* 0x0000002600267220 */ /* 0x040fe20000410000 */
[C---:B------:R-:W-:Y:S03]  /*9bb0*/  HMMA.16816.F32 R8, R168.reuse, R174, R8 ;  /* 0x000000aea808723c */ /* 0x040fe60000001808 */
[----:B------:R-:W1:Y:S01]  /*9bc0*/  LDSM.16.MT88.4 R172, [R197+0x1a000] ;  /* 0x01a00000c5ac783b */ /* 0x000e620000004200 */
[C---:B------:R-:W-:Y:S02]  /*9bd0*/  FMUL.FTZ R39, R0.reuse, R39 ;  /* 0x0000002700277220 */ /* 0x040fe40000410000 */
[C---:B------:R-:W-:Y:S01]  /*9be0*/  FMUL.FTZ R42, R0.reuse, R42 ;  /* 0x0000002a002a7220 */ /* 0x040fe20000410000 */
[----:B------:R5:W1:Y:S01]  /*9bf0*/  MUFU.EX2 R189, R19 ;  /* 0x0000001300bd7308 */ /* 0x000a620000000800 */
[----:B------:R-:W-:Y:S03]  /*9c00*/  FMUL.FTZ R43, R0, R43 ;  /* 0x0000002b002b7220 */ /* 0x000fe60000410000 */
[C---:B------:R-:W-:Y:S03]  /*9c10*/  HMMA.16816.F32 R36, R168.reuse, R176, R36 ;  /* 0x000000b0a824723c */ /* 0x040fe60000001824 */
[C---:B--2---:R-:W-:Y:S02]  /*9c20*/  FMUL.FTZ R17, R2.reuse, R161 ;  /* 0x000000a102117220 */ /* 0x044fe40000410000 */
[----:B------:R-:W-:Y:S01]  /*9c30*/  FMUL.FTZ R45, R2, R45 ;  /* 0x0000002d022d7220 */ /* 0x000fe20000410000 */
[----:B------:R-:W-:Y:S01]  /*9c40*/  MUFU.EX2 R177, R20 ;  /* 0x0000001400b17308 */ /* 0x000fe20000000800 */
[C---:B------:R-:W-:Y:S01]  /*9c50*/  FMUL.FTZ R46, R0.reuse, R46 ;  /* 0x0000002e002e7220 */ /* 0x040fe20000410000 */
[C---:B------:R-:W-:Y:S04]  /*9c60*/  HMMA.16816.F32 R40, R168.reuse, R178, R40 ;  /* 0x000000b2a828723c */ /* 0x040fe80000001828 */
[C---:B------:R-:W-:Y:S02]  /*9c70*/  FMUL.FTZ R47, R0.reuse, R47 ;  /* 0x0000002f002f7220 */ /* 0x040fe40000410000 */
[----:B---3--:R-:W-:Y:S02]  /*9c80*/  FMUL.FTZ R18, R0, R162 ;  /* 0x000000a200127220 */ /* 0x008fe40000410000 */
[----:B------:R-:W-:Y:S01]  /*9c90*/  MUFU.EX2 R179, R26 ;  /* 0x0000001a00b37308 */ /* 0x000fe20000000800 */
[C---:B------:R-:W-:Y:S02]  /*9ca0*/  FMUL.FTZ R48, R2.reuse, R48 ;  /* 0x0000003002307220 */ /* 0x040fe40000410000 */
[C---:B----4-:R-:W-:Y:S03]  /*9cb0*/  HMMA.16816.F32 R44, R168.reuse, R152, R44 ;  /* 0x00000098a82c723c */ /* 0x050fe6000000182c */
[----:B------:R-:W-:Y:S02]  /*9cc0*/  FMUL.FTZ R49, R2, R49 ;  /* 0x0000003102317220 */ /* 0x000fe40000410000 */
[C---:B------:R-:W-:Y:S02]  /*9cd0*/  FMUL.FTZ R50, R0.reuse, R50 ;  /* 0x0000003200327220 */ /* 0x040fe40000410000 */
[C---:B------:R-:W-:Y:S01]  /*9ce0*/  FMUL.FTZ R51, R0.reuse, R51 ;  /* 0x0000003300337220 */ /* 0x040fe20000410000 */
[----:B------:R-:W-:Y:S01]  /*9cf0*/  MUFU.EX2 R178, R27 ;  /* 0x0000001b00b27308 */ /* 0x000fe20000000800 */
[----:B-----5:R-:W-:Y:S02]  /*9d00*/  FMUL.FTZ R19, R0, R163 ;  /* 0x000000a300137220 */ /* 0x020fe40000410000 */
[----:B------:R-:W-:Y:S01]  /*9d10*/  LDSM.16.MT88.4 R160, [R197+0x18800] ;  /* 0x01880000c5a0783b */ /* 0x000fe20000004200 */
[C---:B------:R-:W-:Y:S02]  /*9d20*/  FMUL.FTZ R52, R2.reuse, R52 ;  /* 0x0000003402347220 */ /* 0x040fe40000410000 */
[C---:B------:R-:W-:Y:S03]  /*9d30*/  HMMA.16816.F32 R48, R168.reuse, R154, R48 ;  /* 0x0000009aa830723c */ /* 0x040fe60000001830 */
[----:B------:R-:W-:Y:S01]  /*9d40*/  FMUL.FTZ R53, R2, R53 ;  /* 0x0000003502357220 */ /* 0x000fe20000410000 */
[----:B------:R2:W-:Y:S01]  /*9d50*/  MUFU.EX2 R187, R13 ;  /* 0x0000000d00bb7308 */ /* 0x0005e20000000800 */
[----:B------:R-:W3:Y:S01]  /*9d60*/  LDSM.16.MT88.4 R152, [R198+0x1a000] ;  /* 0x01a00000c698783b */ /* 0x000ee20000004200 */
[C---:B------:R-:W-:Y:S02]  /*9d70*/  FMUL.FTZ R54, R0.reuse, R54 ;  /* 0x0000003600367220 */ /* 0x040fe40000410000 */
[----:B------:R-:W-:Y:S04]  /*9d80*/  FMUL.FTZ R55, R0, R55 ;  /* 0x0000003700377220 */ /* 0x000fe80000410000 */
[C---:B------:R-:W-:Y:S02]  /*9d90*/  FMUL.FTZ R56, R2.reuse, R56 ;  /* 0x0000003802387220 */ /* 0x040fe40000410000 */
[----:B------:R-:W-:Y:S01]  /*9da0*/  FMUL.FTZ R57, R2, R57 ;  /* 0x0000003902397220 */ /* 0x000fe20000410000 */
[C---:B------:R-:W-:Y:S01]  /*9db0*/  HMMA.16816.F32 R52, R168.reuse, R156, R52 ;  /* 0x0000009ca834723c */ /* 0x040fe20000001834 */
[----:B------:R-:W-:Y:S02]  /*9dc0*/  MUFU.EX2 R184, R24 ;  /* 0x0000001800b87308 */ /* 0x000fe40000000800 */
        /* <DEDUP_REMOVED lines=112> */
[----:B------:R-:W-:Y:S01]  /*a4d0*/  FFMA.FTZ R149, R12, c[0x0][0x23c], -R180 ;  /* 0x00008f000c957a23 */ /* 0x000fe200000108b4 */
[----:B------:R-:W-:Y:S01]  /*a4e0*/  LOP3.LUT R173, R150, 0xff, RZ, 0xc0, !PT ;  /* 0x000000ff96ad7812 */ /* 0x000fe200078ec0ff */
[C---:B------:R-:W-:Y:S02]  /*a4f0*/  FMUL.FTZ R140, R2.reuse, R140 ;  /* 0x0000008c028c7220 */ /* 0x040fe40000410000 */
[----:B------:R1:W5:Y:S01]  /*a500*/  MUFU.EX2 R188, R149 ;  /* 0x0000009500bc7308 */ /* 0x0003620000000800 */
[C---:B------:R-:W-:Y:S03]  /*a510*/  HMMA.16816.F32 R136, R168.reuse, R174, R136 ;  /* 0x000000aea888723c */ /* 0x040fe60000001888 */
[----:B------:R-:W-:Y:S01]  /*a520*/  LOP3.LUT R12, R151, UR18, R186, 0x96, !PT ;  /* 0x00000012970c7c12 */ /* 0x000fe2000f8e96ba */
[----:B------:R-:W-:Y:S01]  /*a530*/  FMUL.FTZ R141, R2, R141 ;  /* 0x0000008d028d7220 */ /* 0x000fe20000410000 */
[--C-:B------:R-:W-:Y:S01]  /*a540*/  SHF.R.U32.HI R172, RZ, 0x18, R150.reuse ;  /* 0x00000018ffac7819 */ /* 0x100fe20000011696 */
[----:B------:R-:W-:Y:S01]  /*a550*/  FMUL.FTZ R142, R0, R142 ;  /* 0x0000008e008e7220 */ /* 0x000fe20000410000 */
[----:B--2---:R-:W-:Y:S01]  /*a560*/  LOP3.LUT R13, R12, 0xffff, RZ, 0xc0, !PT ;  /* 0x0000ffff0c0d7812 */ /* 0x004fe200078ec0ff */
[C---:B---3--:R-:W-:Y:S01]  /*a570*/  HMMA.16816.F32 R16, R168.reuse, R152, R16 ;  /* 0x00000098a810723c */ /* 0x048fe20000001810 */
[----:B------:R2:W-:Y:S03]  /*a580*/  MUFU.EX2 R186, R14 ;  /* 0x0000000e00ba7308 */ /* 0x0005e60000000800 */
[----:B------:R-:W-:Y:S01]  /*a590*/  FMUL.FTZ R143, R0, R143 ;  /* 0x0000008f008f7220 */ /* 0x000fe20000410000 */
[----:B------:R-:W-:Y:S01]  /*a5a0*/  LOP3.LUT R151, R150, 0xffff, RZ, 0xc0, !PT ;  /* 0x0000ffff96977812 */ /* 0x000fe200078ec0ff */
[----:B------:R-:W-:Y:S01]  /*a5b0*/  FMUL.FTZ R144, R2, R144 ;  /* 0x0000009002907220 */ /* 0x000fe20000410000 */
[----:B------:R-:W-:Y:S01]  /*a5c0*/  LOP3.LUT R152, R12, 0xff, RZ, 0xc0, !PT ;  /* 0x000000ff0c987812 */ /* 0x000fe200078ec0ff */
[----:B------:R-:W-:Y:S03]  /*a5d0*/  FFMA.FTZ R153, R15, c[0x0][0x23c], -R181 ;  /* 0x00008f000f997a23 */ /* 0x000fe600000108b5 */
[C---:B------:R-:W-:Y:S01]  /*a5e0*/  HMMA.16816.F32 R140, R168.reuse, R154, R140 ;  /* 0x0000009aa88c723c */ /* 0x040fe2000000188c */
[----:B------:R3:W3:Y:S02]  /*a5f0*/  MUFU.EX2 R185, R153 ;  /* 0x0000009900b97308 */ /* 0x0006e40000000800 */
[----:B------:R-:W-:Y:S01]  /*a600*/  FMUL.FTZ R15, R0, R167 ;  /* 0x000000a7000f7220 */ /* 0x000fe20000410000 */
[----:B-1----:R-:W-:Y:S01]  /*a610*/  SHF.R.U32.HI R149, RZ, 0x10, R150 ;  /* 0x00000010ff957819 */ /* 0x002fe20000011696 */
[C---:B------:R-:W-:Y:S01]  /*a620*/  FMUL.FTZ R145, R2.reuse, R145 ;  /* 0x0000009102917220 */ /* 0x040fe20000410000 */
[----:B------:R-:W-:Y:S01]  /*a630*/  SHF.R.U32.HI R150, RZ, 0x8, R13 ;  /* 0x00000008ff967819 */ /* 0x000fe2000001160d */
[----:B------:R-:W-:Y:S01]  /*a640*/  FMUL.FTZ R13, R2, R165 ;  /* 0x000000a5020d7220 */ /* 0x000fe20000410000 */
[----:B------:R-:W-:Y:S01]  /*a650*/  SHF.R.U32.HI R154, RZ, 0x8, R151 ;  /* 0x00000008ff9a7819 */ /* 0x000fe20000011697 */
[C---:B------:R-:W-:Y:S03]  /*a660*/  FMUL.FTZ R146, R0.reuse, R146 ;  /* 0x0000009200927220 */ /* 0x040fe60000410000 */
[----:B------:R-:W-:Y:S01]  /*a670*/  LOP3.LUT R155, R149, 0xff, RZ, 0xc0, !PT ;  /* 0x000000ff959b7812 */ /* 0x000fe200078ec0ff */
[C---:B------:R-:W-:Y:S01]  /*a680*/  FMUL.FTZ R147, R0.reuse, R147 ;  /* 0x0000009300937220 */ /* 0x040fe20000410000 */
[--C-:B------:R-:W-:Y:S01]  /*a690*/  SHF.R.U32.HI R149, RZ, 0x10, R12.reuse ;  /* 0x00000010ff957819 */ /* 0x100fe2000001160c */
[----:B--2---:R-:W-:Y:S01]  /*a6a0*/  FMUL.FTZ R14, R0, R166 ;  /* 0x000000a6000e7220 */ /* 0x004fe20000410000 */
[----:B------:R-:W-:Y:S01]  /*a6b0*/  SHF.R.U32.HI R151, RZ, 0x18, R12 ;  /* 0x00000018ff977819 */ /* 0x000fe2000001160c */
[C---:B------:R-:W-:Y:S01]  /*a6c0*/  FMUL.FTZ R12, R2.reuse, R164 ;  /* 0x000000a4020c7220 */ /* 0x040fe20000410000 */
[----:B------:R-:W-:Y:S01]  /*a6d0*/  PRMT R154, R173, 0x5410, R154 ;  /* 0x00005410ad9a7816 */ /* 0x000fe2000000009a */
[----:B------:R-:W1:Y:S01]  /*a6e0*/  LDSM.16.MT88.4 R164, [R198+0x18800] ;  /* 0x01880000c6a4783b */ /* 0x000e620000004200 */
[----:B------:R-:W-:Y:S01]  /*a6f0*/  LOP3.LUT R149, R149, 0xff, RZ, 0xc0, !PT ;  /* 0x000000ff95957812 */ /* 0x000fe200078ec0ff */
[----:B------:R-:W-:Y:S01]  /*a700*/  FFMA.FTZ R2, R2, R237, R232 ;  /* 0x000000ed02027223 */ /* 0x000fe200000100e8 */
[----:B------:R-:W-:Y:S01]  /*a710*/  PRMT R155, R155, 0x5410, R172 ;  /* 0x000054109b9b7816 */ /* 0x000fe200000000ac */
[--C-:B------:R-:W-:Y:S01]  /*a720*/  HSET2.LE.AND R154, R154, R245.reuse, PT ;  /* 0x000000f59a9a7233 */ /* 0x100fe20003803000 */
[C---:B----4-:R-:W-:Y:S03]  /*a730*/  HMMA.16816.F32 R12, R168.reuse, R156, R12 ;  /* 0x0000009ca80c723c */ /* 0x050fe6000000180c */
[----:B------:R-:W-:Y:S01]  /*a740*/  PRMT R152, R152, 0x5410, R150 ;  /* 0x0000541098987816 */ /* 0x000fe20000000096 */
[--C-:B------:R-:W-:Y:S01]  /*a750*/  HSET2.LE.AND R155, R155, R245.reuse, PT ;  /* 0x000000f59b9b7233 */ /* 0x100fe20003803000 */
[----:B------:R-:W-:Y:S01]  /*a760*/  PRMT R151, R149, 0x5410, R151 ;  /* 0x0000541095977816 */ /* 0x000fe20000000097 */
[----:B------:R-:W2:Y:S01]  /*a770*/  LDSM.16.MT88.4 R172, [R200+0x18800] ;  /* 0x01880000c8ac783b */ /* 0x000ea20000004200 */
[----:B------:R-:W-:Y:S01]  /*a780*/  F2FP.PACK_AB R149, R191, R192 ;  /* 0x000000c0bf95723e */ /* 0x000fe200000000ff */
[----:B------:R-:W-:Y:S04]  /*a790*/  HMMA.16816.F32 R144, R168, R158, R144 ;  /* 0x0000009ea890723c */ /* 0x000fe80000001890 */
[--C-:B------:R-:W-:Y:S01]  /*a7a0*/  HSET2.LE.AND R152, R152, R245.reuse, PT ;  /* 0x000000f598987233 */ /* 0x100fe20003803000 */
[----:B------:R-:W-:Y:S01]  /*a7b0*/  LOP3.LUT R154, R154, R149, RZ, 0xc0, !PT ;  /* 0x000000959a9a7212 */ /* 0x000fe200078ec0ff */
[--C-:B---3--:R-:W-:Y:S01]  /*a7c0*/  HSET2.LE.AND R153, R151, R245.reuse, PT ;  /* 0x000000f597997233 */ /* 0x108fe20003803000 */
[----:B------:R-:W-:Y:S01]  /*a7d0*/  F2FP.PACK_AB R149, R189, R190 ;  /* 0x000000bebd95723e */ /* 0x000fe200000000ff */
[----:B------:R-:W3:Y:S01]  /*a7e0*/  LDSM.16.MT88.4 R156, [R199+0x18800] ;  /* 0x01880000c79c783b */ /* 0x000ee20000004200 */
[----:B-----5:R-:W-:Y:S03]  /*a7f0*/  F2FP.PACK_AB R150, R187, R188 ;  /* 0x000000bcbb96723e */ /* 0x020fe600000000ff */
[----:B------:R-:W-:Y:S01]  /*a800*/  F2FP.PACK_AB R151, R185, R186 ;  /* 0x000000bab997723e */ /* 0x000fe200000000ff */
[----:B------:R-:W-:Y:S01]  /*a810*/  FFMA.FTZ R0, R0, R238, R194 ;  /* 0x000000ee00007223 */ /* 0x000fe200000100c2 */
[----:B------:R-:W-:Y:S01]  /*a820*/  LOP3.LUT R155, R155, R149, RZ, 0xc0, !PT ;  /* 0x000000959b9b7212 */ /* 0x000fe200078ec0ff */
[----:B------:R-:W-:Y:S01]  /*a830*/  FADD.FTZ R2, R195, R2 ;  /* 0x00000002c3027221 */ /* 0x000fe20000010000 */
[----:B------:R-:W-:Y:S01]  /*a840*/  LOP3.LUT R152, R152, R150, RZ, 0xc0, !PT ;  /* 0x0000009698987212 */ /* 0x000fe200078ec0ff */
[----:B------:R-:W4:Y:S01]  /*a850*/  LDSM.16.MT88.4 R168, [R197+0x1a800] ;  /* 0x01a80000c5a8783b */ /* 0x000f220000004200 */
[----:B------:R-:W-:Y:S01]  /*a860*/  LOP3.LUT R153, R153, R151, RZ, 0xc0, !PT ;  /* 0x0000009799997212 */ /* 0x000fe200078ec0ff */
[----:B------:R-:W-:Y:S01]  /*a870*/  FADD.FTZ R0, R193, R0 ;  /* 0x00000000c1007221 */ /* 0x000fe20000010000 */
[----:B------:R-:W-:Y:S01]  /*a880*/  MOV R149, UR7 ;  /* 0x0000000700957c02 */ /* 0x000fe20008000f00 */
[----:B------:R-:W-:Y:S02]  /*a890*/  FADD.FTZ R2, R236, R2 ;  /* 0x00000002ec027221 */ /* 0x000fe40000010000 */
[----:B------:R-:W-:Y:S01]  /*a8a0*/  FADD.FTZ R0, R234, R0 ;  /* 0x00000000ea007221 */ /* 0x000fe20000010000 */
[----:B------:R-:W-:Y:S01]  /*a8b0*/  LOP3.LUT R149, R231, UR37, R149, 0x96, !PT ;  /* 0x00000025e7957c12 */ /* 0x000fe2000f8e9695 */
[C---:B------:R-:W-:Y:S05]  /*a8c0*/  HMMA.16816.F32 R4, R152.reuse, R160, R4 ;  /* 0x000000a09804723c */ /* 0x040fea0000001804 */
[----:B------:R-:W-:Y:S03]  /*a8d0*/  IMAD.WIDE.U32 R150, R149, -0x326172a9, RZ ;  /* 0xcd9e8d5795967825 */ /* 0x000fe600078e00ff */
[C---:B------:R-:W-:Y:S01]  /*a8e0*/  HMMA.16816.F32 R8, R152.reuse, R162, R8 ;  /* 0x000000a29808723c */ /* 0x040fe20000001808 */
[----:B------:R-:W5:Y:S03]  /*a8f0*/  LDSM.16.MT88.4 R160, [R198+0x1a800] ;  /* 0x01a80000c6a0783b */ /* 0x000f660000004200 */
[----:B------:R-:W-:Y:S01]  /*a900*/  LOP3.LUT R150, R183, UR15, R150, 0x96, !PT ;  /* 0x0000000fb7967c12 */ /* 0x000fe2000f8e9696 */
[----:B------:R-:W-:Y:S01]  /*a910*/  FADD.FTZ R2, R235, R2 ;  /* 0x00000002eb027221 */ /* 0x000fe20000010000 */
[----:B------:R3:W-:Y:S01]  /*a920*/  MUFU.EX2 R183, R25 ;  /* 0x0000001900b77308 */ /* 0x0007e20000000800 */
[----:B------:R-:W-:Y:S01]  /*a930*/  LOP3.LUT R24, R151, UR17, R240, 0x96, !PT ;  /* 0x0000001197187c12 */ /* 0x000fe2000f8e96f0 */
[C---:B-1----:R-:W-:Y:S04]  /*a940*/  HMMA.16816.F32 R36, R152.reuse, R164, R36 ;  /* 0x000000a49824723c */ /* 0x042fe80000001824 */
[----:B------:R-:W-:Y:S04]  /*a950*/  IMAD.WIDE.U32 R150, R150, -0x2daee0ad, RZ ;  /* 0xd2511f5396967825 */ /* 0x000fe800078e00ff */
[C---:B------:R-:W-:Y:S01]  /*a960*/  HMMA.16816.F32 R40, R152.reuse, R166, R40 ;  /* 0x000000a69828723c */ /* 0x040fe20000001828 */
[----:B------:R-:W1:Y:S03]  /*a970*/  LDSM.16.MT88.4 R164, [R200+0x1a800] ;  /* 0x01a80000c8a4783b */ /* 0x000e660000004200 */
[----:B------:R-:W-:Y:S02]  /*a980*/  FADD.FTZ R0, R233, R0 ;  /* 0x00000000e9007221 */ /* 0x000fe40000010000 */
[----:B------:R-:W-:Y:S02]  /*a990*/  FADD.FTZ R2, R188, R2 ;  /* 0x00000002bc027221 */ /* 0x000fe40000010000 */
[C---:B--2---:R-:W-:Y:S04]  /*a9a0*/  HMMA.16816.F32 R44, R152.reuse, R172, R44 ;  /* 0x000000ac982c723c */ /* 0x044fe8000000182c */
[----:B------:R-:W-:Y:S02]  /*a9b0*/  FADD.FTZ R0, R186, R0 ;  /* 0x00000000ba007221 */ /* 0x000fe40000010000 */
[----:B---3--:R-:W-:Y:S02]  /*a9c0*/  IMAD.WIDE.U32 R24, R24, -0x2daee0ad, RZ ;  /* 0xd2511f5318187825 */ /* 0x008fe400078e00ff */
[C---:B------:R-:W-:Y:S01]  /*a9d0*/  HMMA.16816.F32 R48, R152.reuse, R174, R48 ;  /* 0x000000ae9830723c */ /* 0x040fe20000001830 */
[----:B------:R-:W2:Y:S03]  /*a9e0*/  LDSM.16.MT88.4 R172, [R199+0x1a800] ;  /* 0x01a80000c7ac783b */ /* 0x000ea60000004200 */
[----:B------:R-:W-:Y:S01]  /*a9f0*/  LOP3.LUT R25, R25, UR14, R228, 0x96, !PT ;  /* 0x0000000e19197c12 */ /* 0x000fe2000f8e96e4 */
[----:B------:R-:W-:Y:S01]  /*aa00*/  FADD.FTZ R2, R187, R2 ;  /* 0x00000002bb027221 */ /* 0x000fe20000010000 */
[----:B------:R-:W-:Y:S01]  /*aa10*/  LOP3.LUT R24, R151, UR12, R24, 0x96, !PT ;  /* 0x0000000c97187c12 */ /* 0x000fe2000f8e9618 */
[----:B------:R-:W-:Y:S01]  /*aa20*/  FADD.FTZ R0, R185, R0 ;  /* 0x00000000b9007221 */ /* 0x000fe20000010000 */
[C---:B------:R-:W-:Y:S04]  /*aa30*/  HMMA.16816.F32 R52, R152.reuse, R156, R52 ;  /* 0x0000009c9834723c */ /* 0x040fe80000001834 */
[----:B------:R-:W-:Y:S02]  /*aa40*/  FADD.FTZ R2, R192, R2 ;  /* 0x00000002c0027221 */ /* 0x000fe40000010000 */
[----:B------:R-:W-:Y:S02]  /*aa50*/  FADD.FTZ R0, R190, R0 ;  /* 0x00000000be007221 */ /* 0x000fe40000010000 */
[C---:B------:R-:W-:Y:S01]  /*aa60*/  HMMA.16816.F32 R56, R152.reuse, R158, R56 ;  /* 0x0000009e9838723c */ /* 0x040fe20000001838 */
[----:B------:R-:W3:Y:S03]  /*aa70*/  LDSM.16.MT88.4 R156, [R197+0x1c800] ;  /* 0x01c80000c59c783b */ /* 0x000ee60000004200 */
[----:B------:R-:W-:Y:S02]  /*aa80*/  FADD.FTZ R2, R191, R2 ;  /* 0x00000002bf027221 */ /* 0x000fe40000010000 */
[----:B------:R-:W-:Y:S02]  /*aa90*/  FADD.FTZ R0, R189, R0 ;  /* 0x00000000bd007221 */ /* 0x000fe40000010000 */
[C---:B----4-:R-:W-:Y:S04]  /*aaa0*/  HMMA.16816.F32 R60, R152.reuse, R168, R60 ;  /* 0x000000a8983c723c */ /* 0x050fe8000000183c */
[----:B------:R-:W-:Y:S04]  /*aab0*/  FADD.FTZ R2, R177, R2 ;  /* 0x00000002b1027221 */ /* 0x000fe80000010000 */
        /* <DEDUP_REMOVED lines=19> */
[----:B------:R-:W-:Y:S07]  /*abf0*/  MUFU.EX2 R171, R30 ;  /* 0x0000001e00ab7308 */ /* 0x000fee0000000800 */
[C---:B-1----:R-:W-:Y:S03]  /*ac00*/  HMMA.16816.F32 R116, R152.reuse, R164, R116 ;  /* 0x000000a49874723c */ /* 0x042fe60000001874 */
[----:B------:R-:W-:Y:S04]  /*ac10*/  MUFU.EX2 R170, R31 ;  /* 0x0000001f00aa7308 */ /* 0x000fe80000000800 */
[----:B------:R-:W-:Y:S01]  /*ac20*/  IMAD.WIDE.U32 R164, R25, -0x326172a9, RZ ;  /* 0xcd9e8d5719a47825 */ /* 0x000fe200078e00ff */
[C---:B------:R-:W-:Y:S04]  /*ac30*/  HMMA.16816.F32 R120, R152.reuse, R166, R120 ;  /* 0x000000a69878723c */ /* 0x040fe80000001878 */
[----:B------:R-:W-:Y:S03]  /*ac40*/  LOP3.LUT R149, R165, UR13, R182, 0x96, !PT ;  /* 0x0000000da5957c12 */ /* 0x000fe6000f8e96b6 */
[----:B------:R-:W-:Y:S01]  /*ac50*/  IMAD.WIDE.U32 R166, R24, -0x326172a9, RZ ;  /* 0xcd9e8d5718a67825 */ /* 0x000fe200078e00ff */
[C---:B--2---:R-:W-:Y:S01]  /*ac60*/  HMMA.16816.F32 R124, R152.reuse, R172, R124 ;  /* 0x000000ac987c723c */ /* 0x044fe2000000187c */
[----:B------:R-:W1:Y:S01]  /*ac70*/  LDSM.16.MT88.4 R24, [R199+0x1e800] ;  /* 0x01e80000c718783b */ /* 0x000e620000004200 */
[----:B------:R-:W-:Y:S02]  /*ac80*/  MUFU.EX2 R173, R28 ;  /* 0x0000001c00ad7308 */ /* 0x000fe40000000800 */
[----:B------:R-:W-:Y:S04]  /*ac90*/  LOP3.LUT R151, R167, UR11, R164, 0x96, !PT ;  /* 0x0000000ba7977c12 */ /* 0x000fe8000f8e96a4 */
[C---:B------:R-:W-:Y:S04]  /*aca0*/  HMMA.16816.F32 R128, R152.reuse, R174, R128 ;  /* 0x000000ae9880723c */ /* 0x040fe80000001880 */
[----:B------:R2:W-:Y:S01]  /*acb0*/  MUFU.EX2 R172, R29 ;  /* 0x0000001d00ac7308 */ /* 0x0005e20000000800 */
[----:B------:R-:W-:Y:S03]  /*acc0*/  IMAD.WIDE.U32 R168, R151, -0x2daee0ad, RZ ;  /* 0xd2511f5397a87825 */ /* 0x000fe600078e00ff */
[C---:B---3--:R-:W-:Y:S06]  /*acd0*/  HMMA.16816.F32 R132, R152.reuse, R156, R132 ;  /* 0x0000009c9884723c */ /* 0x048fec0000001884 */
[----:B------:R3:W5:Y:S01]  /*ace0*/  MUFU.EX2 R175, R22 ;  /* 0x0000001600af7308 */ /* 0x0007620000000800 */
[----:B------:R-:W-:Y:S01]  /*acf0*/  IMAD.WIDE.U32 R156, R149, -0x2daee0ad, RZ ;  /* 0xd2511f53959c7825 */ /* 0x000fe200078e00ff */
[C---:B------:R-:W-:Y:S04]  /*ad00*/  HMMA.16816.F32 R136, R152.reuse, R158, R136 ;  /* 0x0000009e9888723c */ /* 0x040fe80000001888 */
[----:B------:R-:W-:Y:S01]  /*ad10*/  FFMA.FTZ R149, R21, c[0x0][0x23c], -R180 ;  /* 0x00008f0015957a23 */ /* 0x000fe200000108b4 */
[----:B------:R-:W-:Y:S01]  /*ad20*/  LOP3.LUT R20, R169, UR8, R156, 0x96, !PT ;  /* 0x00000008a9147c12 */ /* 0x000fe2000f8e969c */
[----:B------:R-:W-:Y:S01]  /*ad30*/  FFMA.FTZ R180, R33, c[0x0][0x23c], -R180 ;  /* 0x00008f0021b47a23 */ /* 0x000fe200000108b4 */
[----:B------:R-:W-:Y:S01]  /*ad40*/  LOP3.LUT R150, R157, UR10, R150, 0x96, !PT ;  /* 0x0000000a9d967c12 */ /* 0x000fe2000f8e9696 */
[C---:B----4-:R-:W-:Y:S01]  /*ad50*/  HMMA.16816.F32 R16, R152.reuse, R160, R16 ;  /* 0x000000a09810723c */ /* 0x050fe20000001810 */
[----:B------:R4:W4:Y:S01]  /*ad60*/  MUFU.EX2 R176, R149 ;  /* 0x0000009500b07308 */ /* 0x0009220000000800 */
[----:B------:R-:W4:Y:S02]  /*ad70*/  LDSM.16.MT88.4 R156, [R197+0x19000] ;  /* 0x01900000c59c783b */ /* 0x000f240000004200 */
[----:B------:R-:W-:Y:S04]  /*ad80*/  IMAD.WIDE.U32 R20, R20, -0x326172a9, RZ ;  /* 0xcd9e8d5714147825 */ /* 0x000fe800078e00ff */
[C---:B------:R-:W-:Y:S02]  /*ad90*/  HMMA.16816.F32 R140, R152.reuse, R162, R140 ;  /* 0x000000a2988c723c */ /* 0x040fe4000000188c */
[----:B--2---:R-:W-:Y:S01]  /*ada0*/  LDSM.16.MT88.4 R28, [R199+0x1f000] ;  /* 0x01f00000c71c783b */ /* 0x004fe20000004200 */
[----:B------:R2:W2:Y:S01]  /*adb0*/  MUFU.EX2 R169, R32 ;  /* 0x0000002000a97308 */ /* 0x0004a20000000800 */
[----:B------:R-:W-:Y:S01]  /*adc0*/  IMAD.WIDE.U32 R164, R150, -0x326172a9, RZ ;  /* 0xcd9e8d5796a47825 */ /* 0x000fe200078e00ff */
[C---:B------:R-:W-:Y:S02]  /*add0*/  LOP3.LUT R150, R20.reuse, 0xff, RZ, 0xc0, !PT ;  /* 0x000000ff14967812 */ /* 0x040fe400078ec0ff */
[--C-:B------:R-:W-:Y:S01]  /*ade0*/  SHF.R.U32.HI R151, RZ, 0x10, R20.reuse ;  /* 0x00000010ff977819 */ /* 0x100fe20000011614 */
[C---:B-1----:R-:W-:Y:S04]  /*adf0*/  HMMA.16816.F32 R12, R152.reuse, R24, R12 ;  /* 0x00000018980c723c */ /* 0x042fe8000000180c */
[----:B------:R-:W-:Y:S01]  /*ae00*/  SHF.R.U32.HI R160, RZ, 0x18, R20 ;  /* 0x00000018ffa07819 */ /* 0x000fe20000011614 */
[----:B------:R-:W-:Y:S01]  /*ae10*/  MUFU.EX2 R180, R180 ;  /* 0x000000b400b47308 */ /* 0x000fe20000000800 */
[----:B---3--:R-:W-:Y:S01]  /*ae20*/  LOP3.LUT R22, R151, 0xff, RZ, 0xc0, !PT ;  /* 0x000000ff97167812 */ /* 0x008fe200078ec0ff */
[----:B-----5:R-:W-:Y:S01]  /*ae30*/  FADD.FTZ R0, R175, R0 ;  /* 0x00000000af007221 */ /* 0x020fe20000010000 */
[----:B------:R-:W-:Y:S01]  /*ae40*/  HMMA.16816.F32 R144, R152, R26, R144 ;  /* 0x0000001a9890723c */ /* 0x000fe20000001890 */
[----:B------:R-:W-:Y:S03]  /*ae50*/  LDSM.16.MT88.4 R24, [R200+0x19000] ;  /* 0x01900000c818783b */ /* 0x000fe60000004200 */
[----:B----4-:R-:W-:Y:S01]  /*ae60*/  LOP3.LUT R149, R20, 0xffff, RZ, 0xc0, !PT ;  /* 0x0000ffff14957812 */ /* 0x010fe200078ec0ff */
[----:B------:R-:W-:Y:S01]  /*ae70*/  FADD.FTZ R2, R176, R2 ;  /* 0x00000002b0027221 */ /* 0x000fe20000010000 */
[----:B------:R-:W-:Y:S02]  /*ae80*/  LOP3.LUT R21, R21, UR19, R164, 0x96, !PT ;  /* 0x0000001315157c12 */ /* 0x000fe4000f8e96a4 */
[----:B------:R-:W-:Y:S01]  /*ae90*/  SHF.R.U32.HI R149, RZ, 0x8, R149 ;  /* 0x00000008ff957819 */ /* 0x000fe20000011695 */
[----:B------:R-:W-:Y:S03]  /*aea0*/  LDSM.16.MT88.4 R152, [R199+0x19000] ;  /* 0x01900000c798783b */ /* 0x000fe60000004200 */
[----:B------:R-:W-:Y:S01]  /*aeb0*/  PRMT R164, R150, 0x5410, R149 ;  /* 0x0000541096a47816 */ /* 0x000fe20000000095 */
[----:B------:R-:W-:Y:S01]  /*aec0*/  FFMA.FTZ R149, R23, c[0x0][0x23c], -R181 ;  /* 0x00008f0017957a23 */ /* 0x000fe200000108b5 */
[----:B------:R-:W-:Y:S01]  /*aed0*/  PRMT R151, R22, 0x5410, R160 ;  /* 0x0000541016977816 */ /* 0x000fe200000000a0 */
[----:B------:R-:W-:Y:S01]  /*aee0*/  FADD.FTZ R2, R184, R2 ;  /* 0x00000002b8027221 */ /* 0x000fe20000010000 */
[----:B------:R-:W-:Y:S01]  /*aef0*/  LOP3.LUT R20, R21, 0xffff, RZ, 0xc0, !PT ;  /* 0x0000ffff15147812 */ /* 0x000fe200078ec0ff */
[----:B------:R1:W3:Y:S01]  /*af00*/  MUFU.EX2 R174, R149 ;  /* 0x0000009500ae7308 */ /* 0x0002e20000000800 */
[--C-:B------:R-:W-:Y:S01]  /*af10*/  SHF.R.U32.HI R23, RZ, 0x10, R21.reuse ;  /* 0x00000010ff177819 */ /* 0x100fe20000011615 */
[----:B------:R-:W4:Y:S01]  /*af20*/  LDSM.16.MT88.4 R160, [R198+0x19000] ;  /* 0x01900000c6a0783b */ /* 0x000f220000004200 */
[----:B------:R-:W-:Y:S01]  /*af30*/  SHF.R.U32.HI R20, RZ, 0x8, R20 ;  /* 0x00000008ff147819 */ /* 0x000fe20000011614 */
[--C-:B------:R-:W-:Y:S01]  /*af40*/  HSET2.LE.AND R22, R164, R245.reuse, PT ;  /* 0x000000f5a4167233 */ /* 0x100fe20003803000 */
[----:B------:R-:W-:Y:S01]  /*af50*/  LOP3.LUT R23, R23, 0xff, RZ, 0xc0, !PT ;  /* 0x000000ff17177812 */ /* 0x000fe200078ec0ff */
[----:B------:R-:W-:Y:S01]  /*af60*/  FADD.FTZ R2, R183, R2 ;  /* 0x00000002b7027221 */ /* 0x000fe20000010000 */
[----:B--2---:R-:W-:Y:S03]  /*af70*/  LOP3.LUT R32, R165, UR9, R166, 0x96, !PT ;  /* 0x00000009a5207c12 */ /* 0x004fe6000f8e96a6 */
[----:B------:R-:W-:Y:S01]  /*af80*/  LDSM.16.MT88.4 R164, [R199+0x19800] ;  /* 0x01980000c7a4783b */ /* 0x000fe20000004200 */
[----:B------:R-:W-:Y:S02]  /*af90*/  FADD.FTZ R2, R173, R2 ;  /* 0x00000002ad027221 */ /* 0x000fe40000010000 */
[----:B------:R-:W-:Y:S04]  /*afa0*/  IMAD.WIDE.U32 R32, R32, -0x2daee0ad, RZ ;  /* 0xd2511f5320207825 */ /* 0x000fe800078e00ff */
[----:B------:R-:W-:Y:S04]  /*afb0*/  FADD.FTZ R2, R172, R2 ;  /* 0x00000002ac027221 */ /* 0x000fe80000010000 */
[----:B------:R-:W-:Y:S01]  /*afc0*/  FADD.FTZ R2, R169, R2 ;  /* 0x00000002a9027221 */ /* 0x000fe20000010000 */
[----:B-1----:R-:W-:Y:S01]  /*afd0*/  LOP3.LUT R149, R21, 0xff, RZ, 0xc0, !PT ;  /* 0x000000ff15957812 */ /* 0x002fe200078ec0ff */
[----:B---3--:R-:W-:Y:S01]  /*afe0*/  FADD.FTZ R0, R174, R0 ;  /* 0x00000000ae007221 */ /* 0x008fe20000010000 */
[----:B------:R-:W-:Y:S01]  /*aff0*/  SHF.R.U32.HI R21, RZ, 0x18, R21 ;  /* 0x00000018ff157819 */ /* 0x000fe20000011615 */
[----:B------:R-:W-:Y:S01]  /*b000*/  FADD.FTZ R237, R180, R2 ;  /* 0x00000002b4ed7221 */ /* 0x000fe20000010000 */
[----:B------:R-:W-:Y:S01]  /*b010*/  PRMT R149, R149, 0x5410, R20 ;  /* 0x0000541095957816 */ /* 0x000fe20000000014 */
[----:B------:R-:W-:Y:S01]  /*b020*/  FADD.FTZ R0, R179, R0 ;  /* 0x00000000b3007221 */ /* 0x000fe20000010000 */
[----:B------:R-:W-:Y:S01]  /*b030*/  PRMT R150, R23, 0x5410, R21 ;  /* 0x0000541017967816 */ /* 0x000fe20000000015 */
[--C-:B------:R-:W-:Y:S01]  /*b040*/  HSET2.LE.AND R23, R151, R245.reuse, PT ;  /* 0x000000f597177233 */ /* 0x100fe20003803000 */
[----:B------:R-:W-:Y:S01]  /*b050*/  F2FP.PACK_AB R20, R183, R184 ;  /* 0x000000b8b714723e */ /* 0x000fe200000000ff */
[--C-:B------:R-:W-:Y:S01]  /*b060*/  HSET2.LE.AND R21, R149, R245.reuse, PT ;  /* 0x000000f595157233 */ /* 0x100fe20003803000 */
[----:B------:R-:W-:Y:S01]  /*b070*/  F2FP.PACK_AB R149, R176, R177 ;  /* 0x000000b1b095723e */ /* 0x000fe200000000ff */
[--C-:B------:R-:W-:Y:S01]  /*b080*/  HSET2.LE.AND R150, R150, R245.reuse, PT ;  /* 0x000000f596967233 */ /* 0x100fe20003803000 */
[----:B------:R-:W-:Y:S01]  /*b090*/  LOP3.LUT R22, R22, R20, RZ, 0xc0, !PT ;  /* 0x0000001416167212 */ /* 0x000fe200078ec0ff */
[C---:B------:R-:W-:Y:S01]  /*b0a0*/  FADD.FTZ R0, R178.reuse, R0 ;  /* 0x00000000b2007221 */ /* 0x040fe20000010000 */
[----:B------:R-:W-:Y:S02]  /*b0b0*/  F2FP.PACK_AB R20, R178, R179 ;  /* 0x000000b3b214723e */ /* 0x000fe400000000ff */
[----:B------:R-:W-:Y:S01]  /*b0c0*/  F2FP.PACK_AB R151, R174, R175 ;  /* 0x000000afae97723e */ /* 0x000fe200000000ff */
[----:B------:R-:W-:Y:S01]  /*b0d0*/  FADD.FTZ R0, R171, R0 ;  /* 0x00000000ab007221 */ /* 0x000fe20000010000 */
[----:B------:R-:W-:Y:S02]  /*b0e0*/  LOP3.LUT R23, R23, R20, RZ, 0xc0, !PT ;  /* 0x0000001417177212 */ /* 0x000fe400078ec0ff */
[----:B------:R-:W-:Y:S01]  /*b0f0*/  LOP3.LUT R20, R21, R149, RZ, 0xc0, !PT ;  /* 0x0000009515147212 */ /* 0x000fe200078ec0ff */
[--C-:B------:R-:W-:Y:S01]  /*b100*/  FFMA.FTZ R149, R34, c[0x0][0x23c], -R181.reuse ;  /* 0x00008f0022957a23 */ /* 0x100fe200000108b5 */
[----:B------:R-:W-:Y:S01]  /*b110*/  LOP3.LUT R21, R150, R151, RZ, 0xc0, !PT ;  /* 0x0000009796157212 */ /* 0x000fe200078ec0ff */
[----:B------:R-:W-:Y:S01]  /*b120*/  FFMA.FTZ R181, R35, c[0x0][0x23c], -R181 ;  /* 0x00008f0023b57a23 */ /* 0x000fe200000108b5 */
[----:B------:R-:W-:Y:S01]  /*b130*/  LOP3.LUT R34, R33, UR18, R168, 0x96, !PT ;  /* 0x0000001221227c12 */ /* 0x000fe2000f8e96a8 */
[----:B------:R-:W-:Y:S01]  /*b140*/  FADD.FTZ R0, R170, R0 ;  /* 0x00000000aa007221 */ /* 0x000fe20000010000 */
[----:B------:R-:W-:Y:S01]  /*b150*/  LOP3.LUT R33, R32, 0xffff, RZ, 0xc0, !PT ;  /* 0x0000ffff20217812 */ /* 0x000fe200078ec0ff */
[----:B------:R1:W2:Y:S01]  /*b160*/  MUFU.EX2 R168, R149 ;  /* 0x0000009500a87308 */ /* 0x0002a20000000800 */
[----:B------:R-:W-:Y:S01]  /*b170*/  LOP3.LUT R150, R34, 0xff, RZ, 0xc0, !PT ;  /* 0x000000ff22967812 */ /* 0x000fe200078ec0ff */
[C---:B------:R-:W-:Y:S05]  /*b180*/  HMMA.16816.F32 R4, R20.reuse, R156, R4 ;  /* 0x0000009c1404723c */ /* 0x040fea0000001804 */
[----:B------:R-:W-:Y:S03]  /*b190*/  LOP3.LUT R151, R32, 0xff, RZ, 0xc0, !PT ;  /* 0x000000ff20977812 */ /* 0x000fe600078ec0ff */
[C---:B------:R-:W-:Y:S01]  /*b1a0*/  HMMA.16816.F32 R8, R20.reuse, R158, R8 ;  /* 0x0000009e1408723c */ /* 0x040fe20000001808 */
[----:B------:R-:W3:Y:S01]  /*b1b0*/  LDSM.16.MT88.4 R156, [R197+0x1b000] ;  /* 0x01b00000c59c783b */ /* 0x000ee20000004200 */
[----:B------:R-:W5:Y:S06]  /*b1c0*/  MUFU.EX2 R181, R181 ;  /* 0x000000b500b57308 */ /* 0x000f6c0000000800 */
[C---:B----4-:R-:W-:Y:S04]  /*b1d0*/  HMMA.16816.F32 R36, R20.reuse, R160, R36 ;  /* 0x000000a01424723c */ /* 0x050fe80000001824 */
[----:B-1----:R-:W-:Y:S01]  /*b1e0*/  SHF.R.U32.HI R149, RZ, 0x18, R34 ;  /* 0x00000018ff957819 */ /* 0x002fe20000011622 */
[----:B--2---:R-:W-:Y:S03]  /*b1f0*/  FADD.FTZ R0, R168, R0 ;  /* 0x00000000a8007221 */ /* 0x004fe60000010000 */
[C---:B------:R-:W-:Y:S01]  /*b200*/  HMMA.16816.F32 R40, R20.reuse, R162, R40 ;  /* 0x000000a21428723c */ /* 0x040fe20000001828 */
[----:B------:R-:W1:Y:S07]  /*b210*/  LDSM.16.MT88.4 R160, [R198+0x1b000] ;  /* 0x01b00000c6a0783b */ /* 0x000e6e0000004200 */
[C---:B------:R-:W-:Y:S04]  /*b220*/  HMMA.16816.F32 R44, R20.reuse, R24, R44 ;  /* 0x00000018142c723c */ /* 0x040fe8000000182c */
[----:B-----5:R-:W-:Y:S04]  /*b230*/  FADD.FTZ R238, R181, R0 ;  /* 0x00000000b5ee7221 */ /* 0x020fe80000010000 */
        /* <DEDUP_REMOVED lines=26> */
[C---:B----4-:R-:W-:Y:S07]  /*b3e0*/  HMMA.16816.F32 R116, R20.reuse, R152, R116 ;  /* 0x000000981474723c */ /* 0x050fee0000001874 */
[--C-:B------:R-:W-:Y:S01]  /*b3f0*/  SHF.R.U32.HI R152, RZ, 0x10, R32.reuse ;  /* 0x00000010ff987819 */ /* 0x100fe20000011620 */
[C---:B------:R-:W-:Y:S04]  /*b400*/  HMMA.16816.F32 R120, R20.reuse, R154, R120 ;  /* 0x0000009a1478723c */ /* 0x040fe80000001878 */
[----:B------:R-:W-:Y:S02]  /*b410*/  SHF.R.U32.HI R153, RZ, 0x18, R32 ;  /* 0x00000018ff997819 */ /* 0x000fe40000011620 */
[----:B------:R-:W-:Y:S02]  /*b420*/  SHF.R.U32.HI R32, RZ, 0x8, R33 ;  /* 0x00000008ff207819 */ /* 0x000fe40000011621 */
[C---:B---3--:R-:W-:Y:S04]  /*b430*/  HMMA.16816.F32 R124, R20.reuse, R156, R124 ;  /* 0x0000009c147c723c */ /* 0x048fe8000000187c */
[----:B------:R-:W-:Y:S02]  /*b440*/  PRMT R151, R151, 0x5410, R32 ;  /* 0x0000541097977816 */ /* 0x000fe40000000020 */
[----:B------:R-:W-:Y:S02]  /*b450*/  LOP3.LUT R152, R152, 0xff, RZ, 0xc0, !PT ;  /* 0x000000ff98987812 */ /* 0x000fe400078ec0ff */
[C---:B------:R-:W-:Y:S01]  /*b460*/  HMMA.16816.F32 R128, R20.reuse, R158, R128 ;  /* 0x0000009e1480723c */ /* 0x040fe20000001880 */
[----:B------:R-:W3:Y:S03]  /*b470*/  LDSM.16.MT88.4 R156, [R197+0x19800] ;  /* 0x01980000c59c783b */ /* 0x000ee60000004200 */
[----:B------:R-:W-:Y:S04]  /*b480*/  PRMT R152, R152, 0x5410, R153 ;  /* 0x0000541098987816 */ /* 0x000fe80000000099 */
[C---:B-1----:R-:W-:Y:S08]  /*b490*/  HMMA.16816.F32 R132, R20.reuse, R160, R132 ;  /* 0x000000a01484723c */ /* 0x042ff00000001884 */
[C---:B------:R-:W-:Y:S01]  /*b4a0*/  HMMA.16816.F32 R136, R20.reuse, R162, R136 ;  /* 0x000000a21488723c */ /* 0x040fe20000001888 */
[----:B------:R-:W-:Y:S07]  /*b4b0*/  LDSM.16.MT88.4 R160, [R200+0x19800] ;  /* 0x01980000c8a0783b */ /* 0x000fee0000004200 */
[C---:B--2---:R-:W-:Y:S07]  /*b4c0*/  HMMA.16816.F32 R16, R20.reuse, R24, R16 ;  /* 0x000000181410723c */ /* 0x044fee0000001810 */
[----:B------:R-:W-:Y:S01]  /*b4d0*/  LOP3.LUT R24, R34, 0xffff, RZ, 0xc0, !PT ;  /* 0x0000ffff22187812 */ /* 0x000fe200078ec0ff */
[C---:B------:R-:W-:Y:S04]  /*b4e0*/  HMMA.16816.F32 R140, R20.reuse, R26, R140 ;  /* 0x0000001a148c723c */ /* 0x040fe8000000188c */
[----:B------:R-:W-:Y:S02]  /*b4f0*/  SHF.R.U32.HI R25, RZ, 0x10, R34 ;  /* 0x00000010ff197819 */ /* 0x000fe40000011622 */
[----:B------:R-:W-:Y:S01]  /*b500*/  SHF.R.U32.HI R24, RZ, 0x8, R24 ;  /* 0x00000008ff187819 */ /* 0x000fe20000011618 */
[----:B------:R-:W1:Y:S01]  /*b510*/  LDSM.16.MT88.4 R32, [R198+0x19800] ;  /* 0x01980000c620783b */ /* 0x000e620000004200 */
[C---:B------:R-:W-:Y:S04]  /*b520*/  HMMA.16816.F32 R12, R20.reuse, R28, R12 ;  /* 0x0000001c140c723c */ /* 0x040fe8000000180c */
[----:B------:R-:W-:Y:S02]  /*b530*/  LOP3.LUT R25, R25, 0xff, RZ, 0xc0, !PT ;  /* 0x000000ff19197812 */ /* 0x000fe400078ec0ff */
[----:B------:R-:W-:Y:S02]  /*b540*/  PRMT R24, R150, 0x5410, R24 ;  /* 0x0000541096187816 */ /* 0x000fe40000000018 */
[----:B------:R-:W-:Y:S01]  /*b550*/  HMMA.16816.F32 R144, R20, R30, R144 ;  /* 0x0000001e1490723c */ /* 0x000fe20000001890 */
[----:B------:R-:W-:Y:S03]  /*b560*/  LDSM.16.MT88.4 R20, [R200+0x1b800] ;  /* 0x01b80000c814783b */ /* 0x000fe60000004200 */
[----:B------:R-:W-:Y:S01]  /*b570*/  PRMT R150, R25, 0x5410, R149 ;  /* 0x0000541019967816 */ /* 0x000fe20000000095 */
[--C-:B------:R-:W-:Y:S01]  /*b580*/  HSET2.LE.AND R24, R24, R245.reuse, PT ;  /* 0x000000f518187233 */ /* 0x100fe20003803000 */
[----:B------:R-:W-:Y:S01]  /*b590*/  F2FP.PACK_AB R25, R172, R173 ;  /* 0x000000adac19723e */ /* 0x000fe200000000ff */
[--C-:B------:R-:W-:Y:S01]  /*b5a0*/  HSET2.LE.AND R149, R151, R245.reuse, PT ;  /* 0x000000f597957233 */ /* 0x100fe20003803000 */
[----:B------:R-:W-:Y:S01]  /*b5b0*/  F2FP.PACK_AB R27, R170, R171 ;  /* 0x000000abaa1b723e */ /* 0x000fe200000000ff */
[--C-:B------:R-:W-:Y:S03]  /*b5c0*/  HSET2.LE.AND R26, R150, R245.reuse, PT ;  /* 0x000000f5961a7233 */ /* 0x100fe60003803000 */
[----:B------:R-:W-:Y:S02]  /*b5d0*/  LOP3.LUT R24, R24, R25, RZ, 0xc0, !PT ;  /* 0x0000001918187212 */ /* 0x000fe400078ec0ff */
[----:B------:R-:W-:Y:S01]  /*b5e0*/  LOP3.LUT R25, R26, R27, RZ, 0xc0, !PT ;  /* 0x0000001b1a197212 */ /* 0x000fe200078ec0ff */
[----:B------:R-:W-:Y:S01]  /*b5f0*/  HSET2.LE.AND R27, R152, R245, PT ;  /* 0x000000f5981b7233 */ /* 0x000fe20003803000 */
[----:B------:R-:W-:Y:S02]  /*b600*/  F2FP.PACK_AB R28, R181, R168 ;  /* 0x000000a8b51c723e */ /* 0x000fe400000000ff */
[----:B------:R-:W-:Y:S02]  /*b610*/  F2FP.PACK_AB R150, R180, R169 ;  /* 0x000000a9b496723e */ /* 0x000fe400000000ff */
[----:B------:R-:W-:Y:S02]  /*b620*/  LOP3.LUT R27, R27, R28, RZ, 0xc0, !PT ;  /* 0x0000001c1b1b7212 */ /* 0x000fe400078ec0ff */
[----:B------:R-:W-:Y:S01]  /*b630*/  LOP3.LUT R26, R149, R150, RZ, 0xc0, !PT ;  /* 0x00000096951a7212 */ /* 0x000fe200078ec0ff */
[----:B------:R-:W-:Y:S01]  /*b640*/  LDSM.16.MT88.4 R28, [R199+0x1b800] ;  /* 0x01b80000c71c783b */ /* 0x000fe20000004200 */
[----:B------:R-:W-:Y:S02]  /*b650*/  MOV R150, R3 ;  /* 0x0000000300967202 */ /* 0x000fe40000000f00 */
[----:B------:R-:W-:Y:S03]  /*b660*/  MOV R149, R148 ;  /* 0x0000009400957202 */ /* 0x000fe60000000f00 */
[C---:B---3--:R-:W-:Y:S02]  /*b670*/  HMMA.16816.F32 R152, R24.reuse, R156, R4 ;  /* 0x0000009c1898723c */ /* 0x048fe40000001804 */
[----:B------:R-:W2:Y:S06]  /*b680*/  LDSM.16.MT88.4 R4, [R197+0x1b800] ;  /* 0x01b80000c504783b */ /* 0x000eac0000004200 */
[C---:B------:R-:W-:Y:S02]  /*b690*/  HMMA.16816.F32 R156, R24.reuse, R158, R8 ;  /* 0x0000009e189c723c */ /* 0x040fe40000001808 */
[----:B------:R-:W3:Y:S06]  /*b6a0*/  LDSM.16.MT88.4 R8, [R198+0x1b800] ;  /* 0x01b80000c608783b */ /* 0x000eec0000004200 */
        /* <DEDUP_REMOVED lines=36> */
[C---:B--2---:R-:W-:Y:S08]  /*b8f0*/  HMMA.16816.F32 R164, R24.reuse, R4, R12 ;  /* 0x0000000418a4723c */ /* 0x044ff0000000180c */
[----:B------:R-:W-:Y:S01]  /*b900*/  HMMA.16816.F32 R144, R24, R6, R144 ;  /* 0x000000061890723c */ /* 0x000fe20000001890 */
[----:B------:R-:W-:-:S07]  /*b910*/  @P5 BRA `(.L_x_1324) ;  /* 0xffffc4d000005947 */ /* 0x000fce000383ffff */
.L_x_1323:
        /* <DEDUP_REMOVED lines=404> */
.L_x_1328:
[----:B--234-:R-:W-:Y:S05]  /*d260*/  BSYNC B0 ;  /* 0x0000000000007941 */ /* 0x01cfea0003800000 */
.L_x_1327:
[----:B------:R-:W2:Y:S04]  /*d270*/  LDL.LU.64 R6, [R1] ;  /* 0x0000000001067983 */ /* 0x000ea80000300a00 */
[----:B------:R-:W3:Y:S04]  /*d280*/  S2R R3, SR_TID.X ;  /* 0x0000000000037919 */ /* 0x000ee80000002100 */
[----:B------:R-:W4:Y:S01]  /*d290*/  S2R R12, SR_CTAID.Z ;  /* 0x00000000000c7919 */ /* 0x000f220000002700 */
[----:B------:R-:W-:Y:S01]  /*d2a0*/  SHF.R.S32.HI R0, RZ, 0x1f, R250 ;  /* 0x0000001fff007819 */ /* 0x000fe200000114fa */
[----:B------:R-:W-:-:S02]  /*d2b0*/  USHF.R.S32.HI UR6, URZ, 0x1f, UR10 ;  /* 0x0000001f3f067899 */ /* 0x000fc4000801140a */
[----:B------:R1:W5:Y:S01]  /*d2c0*/  LDL R81, [R1+0x14] ;  /* 0x0000140001517983 */ /* 0x0003620000100800 */
[----:B------:R-:W-:Y:S01]  /*d2d0*/  IADD3 R2, P0, R250, UR12, RZ ;  /* 0x0000000cfa027c10 */ /* 0x000fe2000ff1e0ff */
[----:B------:R-:W-:Y:S02]  /*d2e0*/  ULDC.64 UR4, c[0x0][0x1f0] ;  /* 0x00007c0000047ab9 */ /* 0x000fe40000000a00 */
[----:B------:R1:W5:Y:S04]  /*d2f0*/  LDL R80, [R1+0x10] ;  /* 0x0000100001507983 */ /* 0x0003680000100800 */
[----:B------:R1:W5:Y:S01]  /*d300*/  LDL R15, [R1+0x18] ;  /* 0x00001800010f7983 */ /* 0x0003620000100800 */
[----:B------:R-:W-:Y:S01]  /*d310*/  UIMAD UR4, UR6, UR4, URZ ;  /* 0x00000004060472a4 */ /* 0x000fe2000f8e023f */
[----:B------:R-:W-:Y:S03]  /*d320*/  BSSY B0, `(.L_x_1329) ;  /* 0x000001c000007945 */ /* 0x000fe60003800000 */
[----:B------:R-:W-:Y:S01]  /*d330*/  UIMAD UR4, UR10, UR5, UR4 ;  /* 0x000000050a0472a4 */ /* 0x000fe2000f8e0204 */
[----:B---3--:R-:W-:-:S04]  /*d340*/  SHF.R.S32.HI R4, RZ, 0x1f, R3 ;  /* 0x0000001fff047819 */ /* 0x008fc80000011403 */
[----:B------:R-:W-:Y:S02]  /*d350*/  LEA.HI R4, R4, R3, RZ, 0x3 ;  /* 0x0000000304047211 */ /* 0x000fe400078f18ff */
[----:B------:R-:W-:Y:S02]  /*d360*/  IADD3.X R3, R0, UR7, RZ, P0, !PT ;  /* 0x0000000700037c10 */ /* 0x000fe400087fe4ff */
[----:B------:R-:W-:Y:S01]  /*d370*/  SHF.R.S32.HI R10, RZ, 0x3, R4 ;  /* 0x00000003ff0a7819 */ /* 0x000fe20000011404 */
[----:B------:R-:W-:Y:S02]  /*d380*/  IMAD.U32 R4, RZ, RZ, UR24 ;  /* 0x00000018ff047e24 */ /* 0x000fe4000f8e00ff */
[----:B----4-:R-:W-:Y:S01]  /*d390*/  IMAD.WIDE.U32 R12, R12, c[0x0][0x1f0], R2 ;  /* 0x00007c000c0c7a25 */ /* 0x010fe200078e0002 */
[----:B------:R-:W-:-:S04]  /*d3a0*/  SHF.R.S32.HI R11, RZ, 0x1f, R10 ;  /* 0x0000001fff0b7819 */ /* 0x000fc8000001140a */
[----:B------:R-:W-:Y:S01]  /*d3b0*/  IADD3 R9, R13, UR4, RZ ;  /* 0x000000040d097c10 */ /* 0x000fe2000fffe0ff */
[----:B------:R-:W-:Y:S01]  /*d3c0*/  IMAD.WIDE R4, R4, 0x80, R10 ;  /* 0x0000008004047825 */ /* 0x000fe200078e020a */
[----:B--2---:R-:W-:-:S13]  /*d3d0*/  ISETP.GE.AND P0, PT, R6, UR20, PT ;  /* 0x0000001406007c0c */ /* 0x004fda000bf06270 */
[----:B------:R-:W-:Y:S05]  /*d3e0*/  @P0 BRA `(.L_x_1330) ;  /* 0x000000f000000947 */ /* 0x000fea0003800000 */
[----:B-1----:R-:W-:Y:S01]  /*d3f0*/  IMAD R0, R5, c[0x0][0x1e8], RZ ;  /* 0x00007a0005007a24 */ /* 0x002fe200078e02ff */
        /* <DEDUP_REMOVED lines=14> */
.L_x_1330:
[----:B-1----:R-:W-:Y:S05]  /*d4e0*/  BSYNC B0 ;  /* 0x0000000000007941 */ /* 0x002fea0003800000 */
.L_x_1329:
        /* <DEDUP_REMOVED lines=22> */
.L_x_1332:
[----:B------:R-:W-:Y:S05]  /*d650*/  BSYNC B0 ;  /* 0x0000000000007941 */ /* 0x000fea0003800000 */
.L_x_1331:
[----:B------:R-:W-:Y:S01]  /*d660*/  IADD3 R0, R10, 0x40, RZ ;  /* 0x000000400a007810 */ /* 0x000fe20007ffe0ff */
[----:B------:R-:W-:Y:S03]  /*d670*/  BSSY B0, `(.L_x_1333) ;  /* 0x0000015000007945 */ /* 0x000fe60003800000 */
[----:B------:R-:W-:-:S13]  /*d680*/  ISETP.GE.AND P0, PT, R0, UR20, PT ;  /* 0x0000001400007c0c */ /* 0x000fda000bf06270 */
[----:B------:R-:W-:Y:S05]  /*d690*/  @P0 BRA `(.L_x_1334) ;  /* 0x0000012000000947 */ /* 0x000fea0003800000 */
[----:B------:R-:W-:Y:S01]  /*d6a0*/  IADD3 R0, P0, R4, 0x40, RZ ;  /* 0x0000004004007810 */ /* 0x000fe20007f1e0ff */
[----:B-1----:R-:W-:Y:S01]  /*d6b0*/  IMAD.MOV.U32 R3, RZ, RZ, R9 ;  /* 0x000000ffff037224 */ /* 0x002fe200078e0009 */
        /* <DEDUP_REMOVED lines=16> */
.L_x_1334:
[----:B------:R-:W-:Y:S05]  /*d7c0*/  BSYNC B0 ;  /* 0x0000000000007941 */ /* 0x000fea0003800000 */
.L_x_1333:
[----:B------:R-:W-:-:S04]  /*d7d0*/  IADD3 R0, R10, 0x60, RZ ;  /* 0x000000600a007810 */ /* 0x000fc80007ffe0ff */
        /* <DEDUP_REMOVED lines=22> */
.L_x_1301:
        /* <DEDUP_REMOVED lines=10> */
[----:B------:R-:W-:Y:S01]  /*d9e0*/  ULDC.64 UR4, c[0x0][0x1e0] ;  /* 0x0000780000047ab9 */ /* 0x000fe20000000a00 */
[----:B------:R-:W-:Y:S01]  /*d9f0*/  IMAD.IADD R15, R98, 0x1, -R0 ;  /* 0x00000001620f7824 */ /* 0x000fe200078e0a00 */
[----:B------:R-:W-:Y:S01]  /*da00*/  @UP4 UIMAD.WIDE.U32 UR12, UR23, UR6, URZ ;  /* 0x00000006170c42a5 */ /* 0x000fe2000f8e003f */
[--C-:B------:R-:W-:Y:S01]  /*da10*/  SHF.R.S32.HI R7, RZ, 0x1f, R6.reuse ;  /* 0x0000001fff077819 */ /* 0x100fe20000011406 */
[----:B------:R-:W-:Y:S01]  /*da20*/  @!UP4 USHF.R.S32.HI UR16, URZ, 0x1f, UR11 ;  /* 0x0000001f3f10c899 */ /* 0x000fe2000801140b */
[----:B------:R-:W-:Y:S01]  /*da30*/  IMAD.SHL.U32 R0, R15, 0x8, RZ ;  /* 0x000000080f007824 */ /* 0x000fe200078e00ff */
[----:B------:R-:W-:Y:S01]  /*da40*/  UISETP.NE.AND UP2, UPT, UR15, URZ, UPT ;  /* 0x0000003f0f00728c */ /* 0x000fe2000bf45270 */
[----:B------:R-:W-:Y:S01]  /*da50*/  BSSY B0, `(.L_x_1335) ;  /* 0x0000040000007945 */ /* 0x000fe20003800000 */
[----:B------:R-:W-:Y:S01]  /*da60*/  @!UP4 UIMAD UR16, UR16, UR4, URZ ;  /* 0x000000041010c2a4 */ /* 0x000fe2000f8e023f */
[----:B------:R-:W-:Y:S01]  /*da70*/  IMAD.WIDE R4, R4, 0x80, R6 ;  /* 0x0000008004047825 */ /* 0x000fe200078e0206 */
[----:B------:R-:W-:Y:S01]  /*da80*/  @UP4 UIMAD UR7, UR23, UR7, UR13 ;  /* 0x00000007170742a4 */ /* 0x000fe2000f8e020d */
[C---:B------:R-:W-:Y:S01]  /*da90*/  IADD3 R19, R0.reuse, 0x40, RZ ;  /* 0x0000004000137810 */ /* 0x040fe20007ffe0ff */
[----:B------:R-:W-:Y:S01]  /*daa0*/  USHF.R.S32.HI UR13, URZ, 0x1f, UR9 ;  /* 0x0000001f3f0d7899 */ /* 0x000fe20008011409 */
[C---:B------:R-:W-:Y:S01]  /*dab0*/  IADD3 R18, R0.reuse, 0x80, RZ ;  /* 0x0000008000127810 */ /* 0x040fe20007ffe0ff */
[----:B------:R-:W-:Y:S01]  /*dac0*/  @UP4 UMOV UR17, UR12 ;  /* 0x0000000c00114c82 */ /* 0x000fe20008000000 */
[----:B------:R-:W-:Y:S01]  /*dad0*/  IADD3 R17, R0, 0xc0, RZ ;  /* 0x000000c000117810 */ /* 0x000fe20007ffe0ff */
[----:B------:R-:W-:-:S02]  /*dae0*/  @!UP3 UISETP.NE.AND UP1, UPT, UR15, URZ, UPT ;  /* 0x0000003f0f00b28c */ /* 0x000fc4000bf25270 */
[----:B------:R-:W-:Y:S02]  /*daf0*/  ULDC UR10, c[0x0][0x214] ;  /* 0x00008500000a7ab9 */ /* 0x000fe40000000800 */
[----:B------:R-:W-:Y:S02]  /*db00*/  @UP3 ULDC UR12, c[0x0][0x210] ;  /* 0x00008400000c3ab9 */ /* 0x000fe40000000800 */
[----:B------:R-:W-:Y:S02]  /*db10*/  UISETP.EQ.AND UP2, UPT, UR14, URZ, UP2 ;  /* 0x0000003f0e00728c */ /* 0x000fe40009742270 */
[----:B------:R-:W-:Y:S02]  /*db20*/  ULDC UR8, c[0x0][0x234] ;  /* 0x00008d0000087ab9 */ /* 0x000fe40000000800 */
[----:B------:R-:W-:Y:S02]  /*db30*/  @!UP4 UIMAD.WIDE.U32 UR18, UR11, UR4, URZ ;  /* 0x000000040b12c2a5 */ /* 0x000fe4000f8e003f */
[----:B------:R-:W-:-:S02]  /*db40*/  @!UP4 UIMAD UR16, UR11, UR5, UR16 ;  /* 0x000000050b10c2a4 */ /* 0x000fc4000f8e0210 */
[----:B------:R-:W-:Y:S02]  /*db50*/  @UP3 UIMAD UR12, UR12, UR10, URZ ;  /* 0x0000000a0c0c32a4 */ /* 0x000fe4000f8e023f */
[----:B------:R-:W-:Y:S02]  /*db60*/  ULDC.64 UR4, c[0x0][0x1f0] ;  /* 0x00007c0000047ab9 */ /* 0x000fe40000000a00 */
[----:B------:R-:W-:Y:S02]  /*db70*/  @!UP3 USEL UR12, UR10, UR8, !UP1 ;  /* 0x000000080a0cb287 */ /* 0x000fe4000c800000 */
[----:B------:R-:W-:Y:S02]  /*db80*/  UISETP.NE.OR UP0, UPT, UR23, -0x1, !UP2 ;  /* 0xffffffff1700788c */ /* 0x000fe4000d705670 */
[----:B------:R-:W-:Y:S02]  /*db90*/  ULDC UR6, c[0x0][0x1c0] ;  /* 0x0000700000067ab9 */ /* 0x000fe40000000800 */
[----:B------:R-:W-:-:S02]  /*dba0*/  UIMAD UR4, UR13, UR4, URZ ;  /* 0x000000040d0472a4 */ /* 0x000fc4000f8e023f */
[----:B------:R-:W-:Y:S02]  /*dbb0*/  @!UP4 UMOV UR17, UR18 ;  /* 0x000000120011cc82 */ /* 0x000fe40008000000 */
[----:B------:R-:W-:Y:S01]  /*dbc0*/  @UP3 UMOV UR13, 0x1 ;  /* 0x00000001000d3882 */ /* 0x000fe20000000000 */
[----:B------:R-:W-:Y:S01]  /*dbd0*/  IADD3 R2, P0, R0, UR17, RZ ;  /* 0x0000001100027c10 */ /* 0x000fe2000ff1e0ff */
[----:B------:R-:W-:Y:S02]  /*dbe0*/  @!UP3 UIMAD UR13, UR12, UR6, URZ ;  /* 0x000000060c0db2a4 */ /* 0x000fe4000f8e023f */
[----:B------:R-:W-:Y:S02]  /*dbf0*/  @!UP4 UIADD3 UR7, UR19, UR16, URZ ;  /* 0x000000101307c290 */ /* 0x000fe4000fffe03f */
        /* <DEDUP_REMOVED lines=37> */
.L_x_1336:
[----:B------:R-:W-:Y:S05]  /*de50*/  BSYNC B0 ;  /* 0x0000000000007941 */ /* 0x000fea0003800000 */
.L_x_1335:
        /* <DEDUP_REMOVED lines=22> */
.L_x_1338:
[----:B------:R-:W-:Y:S05]  /*dfc0*/  BSYNC B0 ;  /* 0x0000000000007941 */ /* 0x000fea0003800000 */
.L_x_1337:
        /* <DEDUP_REMOVED lines=22> */
.L_x_1340:
[----:B------:R-:W-:Y:S05]  /*e130*/  BSYNC B0 ;  /* 0x0000000000007941 */ /* 0x000fea0003800000 */
.L_x_1339:
        /* <DEDUP_REMOVED lines=21> */
.L_x_1342:
[----:B------:R-:W-:Y:S05]  /*e290*/  BSYNC B0 ;  /* 0x0000000000007941 */ /* 0x000fea0003800000 */
.L_x_1341:
        /* <DEDUP_REMOVED lines=35> */
.L_x_1343:
        /* <DEDUP_REMOVED lines=11> */
.L_x_2050:


//--------------------- .text._ZN5flash16flash_fwd_kernelI23Flash_fwd_kernel_traitsILi256ELi128ELi64ELi8ELb0ELb0EN7cutlass6half_tE19Flash_kernel_traitsILi256ELi128ELi64ELi8ES3_EELb1ELb0ELb1ELb0ELb0ELb0ELb0ELb0EEEvNS_16Flash_fwd_paramsE --------------------------
	.section	.text._ZN5flash16flash_fwd_kernelI23Flash_fwd_kernel_traitsILi256ELi128ELi64ELi8ELb0ELb0EN7cutlass6half_tE19Flash_kernel_traitsILi256ELi128ELi64ELi8ES3_EELb1ELb0ELb1ELb0ELb0ELb0ELb0ELb0EEEvNS_16Flash_fwd_paramsE,"ax",@progbits
	.sectioninfo	@"SHI_REGISTERS=255"
	.align	128
        .global         _ZN5flash16flash_fwd_kernelI23Flash_fwd_kernel_traitsILi256ELi128ELi64ELi8ELb0ELb0EN7cutlass6half_tE19Flash_kernel_traitsILi256ELi128ELi64ELi8ES3_EELb1ELb0ELb1ELb0ELb0ELb0ELb0ELb0EEEvNS_16Flash_fwd_paramsE
        .type           _ZN5flash16flash_fwd_kernelI23Flash_fwd_kernel_traitsILi256ELi128ELi64ELi8ELb0ELb0EN7cutlass6half_tE19Flash_kernel_traitsILi256ELi128ELi64ELi8ES3_EELb1ELb0ELb1ELb0ELb0ELb0ELb0ELb0EEEvNS_16Flash_fwd_paramsE,@function
        .size           _ZN5flash16flash_fwd_kernelI23Flash_fwd_kernel_traitsILi256ELi128ELi64ELi8ELb0ELb0EN7cutlass6half_tE19Flash_kernel_traitsILi256ELi128ELi64ELi8ES3_EELb1ELb0ELb1ELb0ELb0ELb0ELb0ELb0EEEvNS_16Flash_fwd_paramsE,(.L_x_2051 - _ZN5flash16flash_fwd_kernelI23Flash_fwd_kernel_traitsILi256ELi128ELi64ELi8ELb0ELb0EN7cutlass6half_tE19Flash_kernel_traitsILi256ELi128ELi64ELi8ES3_EELb1ELb0ELb1ELb0ELb0ELb0ELb0ELb0EEEvNS_16Flash_fwd_paramsE)
        .other          _ZN5flash16flash_fwd_kernelI23Flash_fwd_kernel_traitsILi256ELi128ELi64ELi8ELb0ELb0EN7cutlass6half_tE19Flash_kernel_traitsILi256ELi128ELi64ELi8ES3_EELb1ELb0ELb1ELb0ELb0ELb0ELb0ELb0EEEvNS_16Flash_fwd_paramsE,@"STO_CUDA_ENTRY STV_DEFAULT"
_ZN5flash16flash_fwd_kernelI23Flash_fwd_kernel_traitsILi256ELi128ELi64ELi8ELb0ELb0EN7cutlass6half_tE19Flash_kernel_traitsILi256ELi128ELi64ELi8ES3_EELb1ELb0ELb1ELb0ELb0ELb0ELb0ELb0EEEvNS_16Flash_fwd_paramsE:
.text._ZN5flash16flash_fwd_kernelI23Flash_fwd_kernel_traitsILi256ELi128ELi64ELi8ELb0ELb0EN7cutlass6half_tE19Flash_kernel_traitsILi256ELi128ELi64ELi8ES3_EELb1ELb0ELb1ELb0ELb0ELb0ELb0ELb0EEEvNS_16Flash_fwd_paramsE:
        /* <DEDUP_REMOVED lines=20> */
[----:B------:R-:W-:Y:S01]  /*0140*/  UISETP.NE.AND.EX UP1, UPT, URZ, UR5, UPT, UP1 ;  /* 0x000000053f00728c */ /* 0x000fe2000bf25310 */
[----:B------:R-:W1:Y:S01]  /*0150*/  S2UR UR10, SR_CTAID.Z ;  /* 0x00000000000a79c3 */ /* 0x000e620000002700 */
[----:B------:R-:W-:Y:S02]  /*0160*/  UMOV UR7, 0x4 ;  /* 0x0000000400077882 */ /* 0x000fe40000000000 */
        /* <DEDUP_REMOVED lines=29> */
[----:B------:R2:W3:Y:S04]  /*0340*/  @P0 LDG.E R10, [R14.64] ;  /* 0x0000001e0e0a0981 */ /* 0x0004e8000c1e1900 */
[----:B------:R2:W4:Y:S01]  /*0350*/  @P0 LDG.E R9, [R14.64+0x4] ;  /* 0x0000041e0e090981 */ /* 0x000522000c1e1900 */
[----:B------:R-:W-:-:S13]  /*0360*/  PLOP3.LUT P1, PT, PT, PT, UP1, 0x80, 0x0 ;  /* 0x000000000000781c */ /* 0x000fda0003f2f018 */
[----:B------:R-:W5:Y:S01]  /*0370*/  @P1 LDG.E R8, [R12.64] ;  /* 0x0000001e0c081981 */ /* 0x000f62000c1e1900 */
[----:B-1----:R-:W-:Y:S01]  /*0380*/  MOV R2, UR4 ;  /* 0x0000000400027c02 */ /* 0x002fe20008000f00 */
[----:B------:R-:W-:-:S05]  /*0390*/  IMAD.U32 R3, RZ, RZ, UR5 ;  /* 0x00000005ff037e24 */ /* 0x000fca000f8e00ff */
[----:B------:R-:W5:Y:S01]  /*03a0*/  @!P2 LDG.E R0, [R2.64] ;  /* 0x0000001e0200a981 */ /* 0x000f62000c1e1900 */
[----:B------:R-:W-:Y:S01]  /*03b0*/  UMOV UR26, 0xffffffff ;  /* 0xffffffff001a7882 */ /* 0x000fe20000000000 */
[----:B------:R-:W-:Y:S01]  /*03c0*/  SHF.R.S32.HI R7, RZ, 0x1f, R6 ;  /* 0x0000001fff077819 */ /* 0x000fe20000011406 */
[----:B------:R-:W-:-:S03]  /*03d0*/  UMOV UR14, 0xffffffff ;  /* 0xffffffff000e7882 */ /* 0x000fc60000000000 */
[----:B--2---:R-:W-:Y:S01]  /*03e0*/  LEA.HI R15, R7, R6, RZ, 0x5 ;  /* 0x00000006070f7211 */ /* 0x004fe200078f28ff */
[----:B------:R-:W-:Y:S02]  /*03f0*/  ULDC UR4, c[0x0][0x1c0] ;  /* 0x0000700000047ab9 */ /* 0x000fe40000000800 */
[----:B------:R-:W-:Y:S01]  /*0400*/  UIMAD UR4, UR12, UR4, UR10 ;  /* 0x000000040c0472a4 */ /* 0x000fe2000f8e020a */
[----:B------:R-:W-:Y:S01]  /*0410*/  LOP3.LUT R11, R15, 0xffffffe0, RZ, 0xc0, !PT ;  /* 0xffffffe00f0b7812 */ /* 0x000fe200078ec0ff */
[----:B------:R-:W-:Y:S02]  /*0420*/  UMOV UR13, URZ ;  /* 0x0000003f000d7c82 */ /* 0x000fe40008000000 */
[----:B------:R-:W-:-:S04]  /*0430*/  USHF.L.U32 UR5, UR4, 0x5, URZ ;  /* 0x0000000504057899 */ /* 0x000fc8000800063f */
[----:B------:R-:W-:Y:S01]  /*0440*/  USHF.R.S32.HI UR4, URZ, 0x1f, UR5 ;  /* 0x0000001f3f047899 */ /* 0x000fe20008011405 */
[----:B---3--:R-:W1:Y:S08]  /*0450*/  @P0 R2UR UR26, R10 ;  /* 0x000000000a1a03c2 */ /* 0x008e7000000e0000 */
[----:B----4-:R2:W1:Y:S08]  /*0460*/  @P0 R2UR UR28, R9 ;  /* 0x00000000091c03c2 */ /* 0x01047000000e0000 */
[----:B-----5:R3:W4:Y:S08]  /*0470*/  @P1 R2UR UR13, R8 ;  /* 0x00000000080d13c2 */ /* 0x02073000000e0000 */
[----:B------:R3:W3:Y:S01]  /*0480*/  @!P2 R2UR UR14, R0 ;  /* 0x00000000000ea3c2 */ /* 0x0006e200000e0000 */
[----:B------:R-:W-:Y:S01]  /*0490*/  ISETP.NE.U32.AND P2, PT, RZ, c[0x0][0x248], PT ;  /* 0x00009200ff007a0c */ /* 0x000fe20003f45070 */
[----:B--2---:R-:W-:-:S03]  /*04a0*/  IMAD.IADD R9, R6, 0x1, -R11 ;  /* 0x0000000106097824 */ /* 0x004fc600078e0a0b */
[----:B------:R-:W-:Y:S01]  /*04b0*/  ISETP.NE.AND.EX P2, PT, RZ, c[0x0][0x24c], PT, P2 ;  /* 0x00009300ff007a0c */ /* 0x000fe20003f45320 */
[----:B-1----:R-:W-:Y:S01]  /*04c0*/  @UP2 UIADD3 UR28, UR28, -UR26, URZ ;  /* 0x8000001a1c1c2290 */ /* 0x002fe2000fffe03f */
[--C-:B------:R-:W-:Y:S02]  /*04d0*/  IADD3 R12, P1, P0, R4, UR5, R9.reuse ;  /* 0x00000005040c7c10 */ /* 0x100fe4000f83e009 */
[----:B------:R-:W-:-:S04]  /*04e0*/  SHF.R.S32.HI R4, RZ, 0x1f, R9 ;  /* 0x0000001fff047819 */ /* 0x000fc80000011409 */
[----:B------:R-:W-:Y:S01]  /*04f0*/  IADD3.X R4, R5, UR4, R4, P1, P0 ;  /* 0x0000000405047c10 */ /* 0x000fe20008fe0404 */
[----:B------:R-:W-:-:S04]  /*0500*/  @!UP2 ULDC UR28, c[0x0][0x214] ;  /* 0x00008500001caab9 */ /* 0x000fc80000000800 */
[----:B---34-:R-:W-:Y:S05]  /*0510*/  @!P2 BRA `(.L_x_1344) ;  /* 0x000000700000a947 */ /* 0x018fea0003800000 */
[----:B------:R-:W-:-:S13]  /*0520*/  PLOP3.LUT P0, PT, PT, PT, UP3, 0x80, 0x0 ;  /* 0x000000000000781c */ /* 0x000fda0003f0f038 */
[----:B------:R-:W2:Y:S04]  /*0530*/  @P0 LDG.E R0, [R2.64+0x4] ;  /* 0x0000041e02000981 */ /* 0x000ea8000c1e1900 */
[----:B------:R-:W3:Y:S01]  /*0540*/  @!P0 LDG.E R5, [R2.64] ;  /* 0x0000001e02058981 */ /* 0x000ee2000c1e1900 */
[----:B--2---:R-:W1:Y:S02]  /*0550*/  @P0 R2UR UR6, R0 ;  /* 0x00000000000603c2 */ /* 0x004e6400000e0000 */
[----:B-1----:R-:W-:-:S11]  /*0560*/  @UP3 UIADD3 UR6, UR6, -UR14, URZ ;  /* 0x8000000e06063290 */ /* 0x002fd6000fffe03f */
[----:B---3--:R1:W2:Y:S02]  /*0570*/  @!P0 R2UR UR6, R5 ;  /* 0x00000000050683c2 */ /* 0x0082a400000e0000 */
[----:B-12---:R-:W-:Y:S05]  /*0580*/  BRA `(.L_x_1345) ;  /* 0x0000001000007947 */ /* 0x006fea0003800000 */
.L_x_1344:
[----:B------:R-:W-:Y:S02]  /*0590*/  ULDC UR6, c[0x0][0x218] ;  /* 0x0000860000067ab9 */ /* 0x000fe40000000800 */
.L_x_1345:
        /* <DEDUP_REMOVED lines=48> */
[----:B------:R-:W-:Y:S01]  /*08a0*/  ULDC.U8 UR13, c[0x0][0x329] ;  /* 0x0000ca40000d7ab9 */ /* 0x000fe20000000000 */
[----:B------:R-:W-:Y:S01]  /*08b0*/  LOP3.LUT R3, R7, 0xfffffff8, RZ, 0xc0, !PT ;  /* 0xfffffff807037812 */ /* 0x000fe200078ec0ff */
[----:B------:R-:W-:Y:S01]  /*08c0*/  UISETP.NE.AND UP2, UPT, UR13, URZ, UPT ;  /* 0x0000003f0d00728c */ /* 0x000fe2000bf45270 */
[----:B------:R-:W-:Y:S01]  /*08d0*/  SHF.R.S32.HI R16, RZ, 0x3, R7 ;  /* 0x00000003ff107819 */ /* 0x000fe20000011407 */
[----:B------:R-:W-:Y:S01]  /*08e0*/  ULDC.64 UR4, c[0x0][0x1e0] ;  /* 0x0000780000047ab9 */ /* 0x000fe20000000a00 */
[----:B------:R-:W-:Y:S01]  /*08f0*/  IMAD.U32 R19, RZ, RZ, UR27 ;  /* 0x0000001bff137e24 */ /* 0x000fe2000f8e00ff */
[----:B------:R-:W-:Y:S01]  /*0900*/  USHF.R.S32.HI UR17, URZ, 0x1f, UR10 ;  /* 0x0000001f3f117899 */ /* 0x000fe2000801140a */
[----:B------:R-:W-:Y:S01]  /*0910*/  IMAD.IADD R10, R6, 0x1, -R3 ;  /* 0x00000001060a7824 */ /* 0x000fe200078e0a03 */
[----:B------:R-:W-:Y:S01]  /*0920*/  @UP0 UIMAD.WIDE.U32 UR14, UR26, UR6, URZ ;  /* 0x000000061a0e02a5 */ /* 0x000fe2000f8e003f */
[--C-:B------:R-:W-:Y:S01]  /*0930*/  SHF.R.S32.HI R17, RZ, 0x1f, R16.reuse ;  /* 0x0000001fff117819 */ /* 0x100fe20000011410 */
[----:B------:R-:W-:Y:S01]  /*0940*/  @!UP0 USHF.R.S32.HI UR16, URZ, 0x1f, UR12 ;  /* 0x0000001f3f108899 */ /* 0x000fe2000801140c */
[----:B------:R-:W-:Y:S01]  /*0950*/  IMAD.SHL.U32 R9, R10, 0x8, RZ ;  /* 0x000000080a097824 */ /* 0x000fe200078e00ff */
[----:B------:R-:W-:Y:S01]  /*0960*/  @UP0 UIMAD UR7, UR26, UR7, UR15 ;  /* 0x000000071a0702a4 */ /* 0x000fe2000f8e020f */
[----:B------:R-:W-:Y:S01]  /*0970*/  BSSY B0, `(.L_x_1347) ;  /* 0x000003f000007945 */ /* 0x000fe20003800000 */
[----:B------:R-:W-:Y:S01]  /*0980*/  @!UP0 UIMAD UR16, UR16, UR4, URZ ;  /* 0x00000004101082a4 */ /* 0x000fe2000f8e023f */
[----:B------:R-:W-:Y:S01]  /*0990*/  IMAD.WIDE R18, R19, 0x80, R16 ;  /* 0x0000008013127825 */ /* 0x000fe200078e0210 */
[----:B------:R-:W-:Y:S01]  /*09a0*/  ULDC.U8 UR15, c[0x0][0x328] ;  /* 0x0000ca00000f7ab9 */ /* 0x000fe20000000000 */
[C---:B------:R-:W-:Y:S01]  /*09b0*/  IADD3 R8, R9.reuse, 0x40, RZ ;  /* 0x0000004009087810 */ /* 0x040fe20007ffe0ff */
[----:B------:R-:W-:Y:S01]  /*09c0*/  UISETP.NE.AND UP3, UPT, UR15, URZ, UPT ;  /* 0x0000003f0f00728c */ /* 0x000fe2000bf65270 */
[C---:B------:R-:W-:Y:S01]  /*09d0*/  IADD3 R7, R9.reuse, 0x80, RZ ;  /* 0x0000008009077810 */ /* 0x040fe20007ffe0ff */
[----:B------:R-:W-:Y:S01]  /*09e0*/  @!UP2 UISETP.NE.AND UP1, UPT, UR15, URZ, UPT ;  /* 0x0000003f0f00a28c */ /* 0x000fe2000bf25270 */
[----:B------:R-:W-:Y:S01]  /*09f0*/  IADD3 R6, R9, 0xc0, RZ ;  /* 0x000000c009067810 */ /* 0x000fe20007ffe0ff */
[----:B------:R-:W-:-:S02]  /*0a00*/  UISETP.EQ.AND UP3, UPT, UR13, URZ, UP3 ;  /* 0x0000003f0d00728c */ /* 0x000fc40009f62270 */
        /* <DEDUP_REMOVED lines=53> */
.L_x_1348:
[----:B------:R-:W-:Y:S05]  /*0d60*/  BSYNC B0 ;  /* 0x0000000000007941 */ /* 0x000fea0003800000 */
.L_x_1347:
        /* <DEDUP_REMOVED lines=22> */
.L_x_1350:
[----:B------:R-:W-:Y:S05]  /*0ed0*/  BSYNC B0 ;  /* 0x0000000000007941 */ /* 0x000fea0003800000 */
.L_x_1349:
        /* <DEDUP_REMOVED lines=22> */
.L_x_1352:
[----:B------:R-:W-:Y:S05]  /*1040*/  BSYNC B0 ;  /* 0x0000000000007941 */ /* 0x000fea0003800000 */
.L_x_1351:
        /* <DEDUP_REMOVED lines=21> */
.L_x_1354:
[----:B------:R-:W-:Y:S05]  /*11a0*/  BSYNC B0 ;  /* 0x0000000000007941 */ /* 0x000fea0003800000 */
.L_x_1353:
        /* <DEDUP_REMOVED lines=35> */
.L_x_1346:
        /* <DEDUP_REMOVED lines=33> */
.L_x_1355:
[----:B------:R-:W-:Y:S01]  /*15f0*/  IABS R0, c[0x0][0x1c8] ;  /* 0x0000720000007a13 */ /* 0x000fe20000000000 */
[----:B------:R-:W1:Y:S01]  /*1600*/  S2R R2, SR_CTAID.Z ;  /* 0x0000000000027919 */ /* 0x000e620000002700 */
[----:B------:R-:W-:Y:S02]  /*1610*/  UMOV UR16, URZ ;  /* 0x0000003f00107c82 */ /* 0x000fe40008000000 */
[----:B------:R-:W2:Y:S01]  /*1620*/  R2UR UR5, R0 ;  /* 0x00000000000573c2 */ /* 0x000ea200000e0000 */
[----:B------:R-:W-:Y:S02]  /*1630*/  @UP0 UIADD3 UR33, UR13, UR14, URZ ;  /* 0x0000000e0d210290 */ /* 0x000fe4000fffe03f */
[----:B------:R-:W-:Y:S01]  /*1640*/  USHF.R.S32.HI UR14, URZ, 0x1f, UR10 ;  /* 0x0000001f3f0e7899 */ /* 0x000fe2000801140a */
[----:B-1----:R-:W-:Y:S01]  /*1650*/  IABS R2, R2 ;  /* 0x0000000200027213 */ /* 0x002fe20000000000 */
[----:B--2---:R-:W1:Y:S03]  /*1660*/  I2F.RP R5, UR5 ;  /* 0x0000000500057d06 */ /* 0x004e660008209400 */
[----:B------:R-:W2:Y:S05]  /*1670*/  R2UR UR4, R2 ;  /* 0x00000000020473c2 */ /* 0x000eaa00000e0000 */
        /* <DEDUP_REMOVED lines=40> */
.L_x_1356:
        /* <DEDUP_REMOVED lines=12> */
[----:B------:R-:W-:Y:S01]  /*19c0*/  LOP3.LUT R5, R225, 0xfffffff0, RZ, 0xc0, !PT ;  /* 0xfffffff0e1057812 */ /* 0x000fe200078ec0ff */
[----:B------:R-:W-:Y:S01]  /*19d0*/  IMAD R13, R235, c[0x0][0x198], RZ ;  /* 0x00006600eb0d7a24 */ /* 0x000fe200078e02ff */
[----:B------:R-:W-:Y:S01]  /*19e0*/  LOP3.LUT R3, R3, 0x1c0, RZ, 0xc0, !PT ;  /* 0x000001c003037812 */ /* 0x000fe200078ec0ff */
[----:B------:R-:W-:Y:S01]  /*19f0*/  IMAD.SHL.U32 R244, R2, 0x8, RZ ;  /* 0x0000000802f47824 */ /* 0x000fe200078e00ff */
[----:B------:R-:W-:Y:S01]  /*1a00*/  SHF.R.S32.HI R8, RZ, 0x4, R225 ;  /* 0x00000004ff087819 */ /* 0x000fe200000114e1 */
[----:B------:R-:W-:Y:S01]  /*1a10*/  IMAD.IADD R0, R6, 0x1, -R5 ;  /* 0x0000000106007824 */ /* 0x000fe200078e0a05 */
[----:B------:R-:W-:Y:S01]  /*1a20*/  SHF.R.U32.HI R232, RZ, 0x3, R3 ;  /* 0x00000003ffe87819 */ /* 0x000fe20000011603 */
[----:B------:R-:W-:Y:S01]  /*1a30*/  IMAD.SHL.U32 R7, R7, 0x8, RZ ;  /* 0x0000000807077824 */ /* 0x000fe200078e00ff */
[----:B------:R-:W-:Y:S01]  /*1a40*/  LOP3.LUT R5, R3, 0x38, R244, 0xf8, !PT ;  /* 0x0000003803057812 */ /* 0x000fe200078ef8f4 */
[----:B------:R-:W-:Y:S01]  /*1a50*/  IMAD.U32 R21, RZ, RZ, UR27 ;  /* 0x0000001bff157e24 */ /* 0x000fe2000f8e00ff */
[----:B------:R-:W-:Y:S01]  /*1a60*/  SHF.R.S32.HI R3, RZ, 0x1f, R0 ;  /* 0x0000001fff037819 */ /* 0x000fe20000011400 */
[----:B------:R-:W-:Y:S01]  /*1a70*/  BSSY B0, `(.L_x_1357) ;  /* 0x0000060000007945 */ /* 0x000fe20003800000 */
[----:B------:R-:W-:Y:S01]  /*1a80*/  SHF.R.S32.HI R245, RZ, 0x1f, R244 ;  /* 0x0000001ffff57819 */ /* 0x000fe200000114f4 */
[----:B------:R-:W-:Y:S01]  /*1a90*/  IMAD.WIDE R20, R21, 0x80, R234 ;  /* 0x0000008015147825 */ /* 0x000fe200078e02ea */
[----:B------:R-:W-:-:S02]  /*1aa0*/  LEA.HI R3, R3, R0, RZ, 0x3 ;  /* 0x0000000003037211 */ /* 0x000fc400078f18ff */
[----:B------:R-:W-:Y:S01]  /*1ab0*/  IADD3 R10, P0, R244, UR6, RZ ;  /* 0x00000006f40a7c10 */ /* 0x000fe2000ff1e0ff */
[----:B------:R-:W-:Y:S01]  /*1ac0*/  IMAD.WIDE.U32 R16, R234, c[0x0][0x198], R244 ;  /* 0x00006600ea107a25 */ /* 0x000fe200078e00f4 */
[----:B------:R-:W-:Y:S01]  /*1ad0*/  LOP3.LUT R232, R5, R232, RZ, 0x3c, !PT ;  /* 0x000000e805e87212 */ /* 0x000fe200078e3cff */
[----:B------:R-:W-:Y:S01]  /*1ae0*/  ULDC.64 UR6, c[0x0][0x1b0] ;  /* 0x00006c0000067ab9 */ /* 0x000fe20000000a00 */
[----:B------:R-:W-:Y:S01]  /*1af0*/  LOP3.LUT R5, R3, 0xfffffff8, RZ, 0xc0, !PT ;  /* 0xfffffff803057812 */ /* 0x000fe200078ec0ff */
[----:B------:R-:W-:Y:S01]  /*1b00*/  UIMAD UR6, UR15, UR6, URZ ;  /* 0x000000060f0672a4 */ /* 0x000fe2000f8e023f */
[----:B------:R-:W-:Y:S01]  /*1b10*/  IADD3.X R11, R245, UR11, RZ, P0, !PT ;  /* 0x0000000bf50b7c10 */ /* 0x000fe200087fe4ff */
[----:B------:R-:W-:Y:S01]  /*1b20*/  UIMAD UR11, UR29, UR5, UR4 ;  /* 0x000000051d0b72a4 */ /* 0x000fe2000f8e0204 */
[----:B------:R-:W-:Y:S01]  /*1b30*/  LEA.HI R225, R225, R8, RZ, 0x1 ;  /* 0x00000008e1e17211 */ /* 0x000fe200078f08ff */
[----:B------:R-:W-:Y:S01]  /*1b40*/  IMAD.IADD R5, R0, 0x1, -R5 ;  /* 0x0000000100057824 */ /* 0x000fe200078e0a05 */
[----:B------:R-:W-:Y:S01]  /*1b50*/  IADD3 R18, P0, R16, UR34, RZ ;  /* 0x0000002210127c10 */ /* 0x000fe2000ff1e0ff */
[----:B------:R-:W-:Y:S01]  /*1b60*/  IMAD R0, R234, c[0x0][0x19c], R13 ;  /* 0x00006700ea007a24 */ /* 0x000fe200078e020d */
[----:B------:R-:W-:Y:S01]  /*1b70*/  LOP3.LUT R232, R232, 0xfffffe00, R7, 0xf8, !PT ;  /* 0xfffffe00e8e87812 */ /* 0x000fe200078ef807 */
[----:B-1----:R-:W-:Y:S01]  /*1b80*/  IMAD.WIDE.U32 R22, R22, c[0x0][0x1a8], R10 ;  /* 0x00006a0016167a25 */ /* 0x002fe200078e000a */
[----:B------:R-:W-:Y:S01]  /*1b90*/  LOP3.LUT R225, R225, 0xfffffffe, RZ, 0xc0, !PT ;  /* 0xfffffffee1e17812 */ /* 0x000fe200078ec0ff */
[----:B------:R-:W-:Y:S01]  /*1ba0*/  UIMAD UR7, UR29, UR7, UR6 ;  /* 0x000000071d0772a4 */ /* 0x000fe2000f8e0206 */
[----:B------:R-:W-:Y:S01]  /*1bb0*/  IADD3.X R19, R17, UR32, R0, P0, !PT ;  /* 0x0000002011137c10 */ /* 0x000fe200087fe400 */
[----:B------:R-:W-:Y:S01]  /*1bc0*/  IMAD R7, R235, c[0x0][0x1a0], RZ ;  /* 0x00006800eb077a24 */ /* 0x000fe200078e02ff */
[C---:B------:R-:W-:Y:S01]  /*1bd0*/  LOP3.LUT P2, RZ, R5.reuse, 0x4, RZ, 0xc0, !PT ;  /* 0x0000000405ff7812 */ /* 0x040fe2000784c0ff */
[C---:B------:R-:W-:Y:S01]  /*1be0*/  IMAD.WIDE.U32 R10, R234.reuse, c[0x0][0x1a0], R244 ;  /* 0x00006800ea0a7a25 */ /* 0x040fe200078e00f4 */
[C---:B------:R-:W-:Y:S01]  /*1bf0*/  LOP3.LUT P1, RZ, R5.reuse, 0x2, RZ, 0xc0, !PT ;  /* 0x0000000205ff7812 */ /* 0x040fe2000782c0ff */
[----:B------:R-:W-:Y:S01]  /*1c00*/  UIADD3 UR6, -UR8, UR28, URZ ;  /* 0x0000001c08067290 */ /* 0x000fe2000fffe13f */
[----:B------:R-:W-:Y:S01]  /*1c10*/  SHF.R.S32.HI R15, RZ, 0x5, R15 ;  /* 0x00000005ff0f7819 */ /* 0x000fe2000001140f */
[----:B------:R-:W-:Y:S01]  /*1c20*/  IMAD R0, R234, c[0x0][0x1a4], R7 ;  /* 0x00006900ea007a24 */ /* 0x000fe200078e0207 */
[----:B------:R-:W-:Y:S01]  /*1c30*/  IADD3 R10, P0, R10, UR36, RZ ;  /* 0x000000240a0a7c10 */ /* 0x000fe2000ff1e0ff */
[----:B------:R-:W-:Y:S01]  /*1c40*/  IMAD.IADD R225, R8, 0x1, -R225 ;  /* 0x0000000108e17824 */ /* 0x000fe200078e0ae1 */
[----:B------:R-:W-:Y:S01]  /*1c50*/  ULDC.64 UR4, c[0x0][0x1a8] ;  /* 0x00006a0000047ab9 */ /* 0x000fe20000000a00 */
[----:B------:R-:W-:Y:S01]  /*1c60*/  IMAD.SHL.U32 R5, R5, 0x40, RZ ;  /* 0x0000004005057824 */ /* 0x000fe200078e00ff */
[----:B------:R-:W-:Y:S01]  /*1c70*/  IADD3.X R11, R11, UR33, R0, P0, !PT ;  /* 0x000000210b0b7c10 */ /* 0x000fe200087fe400 */
[----:B------:R-:W-:Y:S01]  /*1c80*/  IMAD.SHL.U32 R8, R225, 0x8, RZ ;  /* 0x00000008e1087824 */ /* 0x000fe200078e00ff */
[----:B------:R-:W-:Y:S01]  /*1c90*/  ISETP.GE.AND P0, PT, R234, UR6, PT ;  /* 0x00000006ea007c0c */ /* 0x000fe2000bf06270 */
[----:B------:R-:W-:Y:S01]  /*1ca0*/  UIMAD UR4, UR14, UR4, URZ ;  /* 0x000000040e0472a4 */ /* 0x000fe2000f8e023f */
[----:B------:R-:W-:Y:S01]  /*1cb0*/  LOP3.LUT R5, R5, 0x1c0, RZ, 0xc0, !PT ;  /* 0x000001c005057812 */ /* 0x000fe200078ec0ff */
[----:B------:R-:W-:Y:S01]  /*1cc0*/  IMAD.U32 R16, RZ, RZ, UR29 ;  /* 0x0000001dff107e24 */ /* 0x000fe2000f8e00ff */
[----:B------:R-:W-:Y:S01]  /*1cd0*/  IADD3 R230, R244, 0x40, RZ ;  /* 0x00000040f4e67810 */ /* 0x000fe20007ffe0ff */
[----:B------:R-:W-:Y:S01]  /*1ce0*/  UIMAD UR4, UR10, UR5, UR4 ;  /* 0x000000050a0472a4 */ /* 0x000fe2000f8e0204 */
[----:B------:R-:W-:Y:S01]  /*1cf0*/  LOP3.LUT R8, R5, 0x8, R8, 0xf8, !PT ;  /* 0x0000000805087812 */ /* 0x000fe200078ef808 */
[----:B------:R-:W-:Y:S01]  /*1d00*/  IMAD.WIDE.U32 R236, R236, c[0x0][0x1b0], R18 ;  /* 0x00006c00ecec7a25 */ /* 0x000fe200078e0012 */
[----:B------:R-:W-:-:S02]  /*1d10*/  SHF.R.U32.HI R5, RZ, 0x3, R5 ;  /* 0x00000003ff057819 */ /* 0x000fc40000011605 */
[----:B------:R-:W-:Y:S01]  /*1d20*/  IADD3 R229, R244, 0x80, RZ ;  /* 0x00000080f4e57810 */ /* 0x000fe20007ffe0ff */
[----:B------:R-:W-:Y:S01]  /*1d30*/  IMAD.WIDE.U32 R16, R16, c[0x0][0x1b8], R10 ;  /* 0x00006e0010107a25 */ /* 0x000fe200078e000a */
[----:B------:R-:W-:Y:S02]  /*1d40*/  LOP3.LUT R0, R8, R5, RZ, 0x3c, !PT ;  /* 0x0000000508007212 */ /* 0x000fe400078e3cff */
[----:B------:R-:W-:Y:S01]  /*1d50*/  IADD3 R25, R23, UR4, RZ ;  /* 0x0000000417197c10 */ /* 0x000fe2000fffe0ff */
[----:B------:R-:W-:Y:S01]  /*1d60*/  IMAD.SHL.U32 R3, R3, 0x40, RZ ;  /* 0x0000004003037824 */ /* 0x000fe200078e00ff */
[----:B------:R-:W-:Y:S01]  /*1d70*/  IADD3 R243, R237, UR7, RZ ;  /* 0x00000007edf37c10 */ /* 0x000fe2000fffe0ff */
[----:B------:R-:W-:Y:S01]  /*1d80*/  IMAD.MOV.U32 R7, RZ, RZ, 0x10 ;  /* 0x00000010ff077424 */ /* 0x000fe200078e00ff */
[----:B------:R-:W-:Y:S01]  /*1d90*/  IADD3 R19, R17, UR11, RZ ;  /* 0x0000000b11137c10 */ /* 0x000fe2000fffe0ff */
[----:B------:R-:W-:Y:S01]  /*1da0*/  IMAD.MOV.U32 R5, RZ, RZ, 0x20 ;  /* 0x00000020ff057424 */ /* 0x000fe200078e00ff */
[----:B------:R-:W-:Y:S01]  /*1db0*/  LOP3.LUT R0, R0, 0xfffffe00, R3, 0xf8, !PT ;  /* 0xfffffe0000007812 */ /* 0x000fe200078ef803 */
[----:B------:R-:W-:Y:S01]  /*1dc0*/  IMAD.SHL.U32 R232, R232, 0x2, RZ ;  /* 0x00000002e8e87824 */ /* 0x000fe200078e00ff */
[----:B------:R-:W-:-:S02]  /*1dd0*/  IADD3 R228, R244, 0xc0, RZ ;  /* 0x000000c0f4e47810 */ /* 0x000fc40007ffe0ff */
        /* <DEDUP_REMOVED lines=41> */
.L_x_1358:
[----:B------:R-:W-:Y:S05]  /*2070*/  BSYNC B0 ;  /* 0x0000000000007941 */ /* 0x000fea0003800000 */
.L_x_1357:
        /* <DEDUP_REMOVED lines=45> */
.L_x_1360:
[----:B------:R-:W-:Y:S05]  /*2350*/  BSYNC B0 ;  /* 0x0000000000007941 */ /* 0x000fea0003800000 */
.L_x_1359:
        /* <DEDUP_REMOVED lines=45> */
.L_x_1362:
[----:B------:R-:W-:Y:S05]  /*2630*/  BSYNC B0 ;  /* 0x0000000000007941 */ /* 0x000fea0003800000 */
.L_x_1361:
        /* <DEDUP_REMOVED lines=49> */
.L_x_1364:
[----:B------:R-:W-:Y:S05]  /*2950*/  BSYNC B0 ;  /* 0x0000000000007941 */ /* 0x000fea0003800000 */
.L_x_1363:
[----:B------:R-:W-:Y:S01]  /*2960*/  UIADD3 UR37, UR35, -0x1, URZ ;  /* 0xffffffff23257890 */ /* 0x000fe2000fffe03f */
        /* <DEDUP_REMOVED lines=44> */
.L_x_1366:
[----:B------:R-:W-:Y:S05]  /*2c30*/  BSYNC B0 ;  /* 0x0000000000007941 */ /* 0x000fea0003800000 */
.L_x_1365:
[----:B------:R-:W-:Y:S01]  /*2c40*/  ISETP.GE.AND P0, PT, R8, UR10, PT ;  /* 0x0000000a08007c0c */ /* 0x000fe2000bf06270 */
[----:B------:R-:W-:Y:S01]  /*2c50*/  UMOV UR7, 0x5 ;  /* 0x0000000500077882 */ /* 0x000fe20000000000 */
[----:B------:R-:W-:Y:S01]  /*2c60*/  BSSY B0, `(.L_x_1367) ;  /* 0x000002b000007945 */ /* 0x000fe20003800000 */
[----:B------:R-:W-:Y:S02]  /*2c70*/  ULDC UR12, c[0x0][0x19c] ;  /* 0x00006700000c7ab9 */ /* 0x000fe40000000800 */
[----:B------:R-:W-:Y:S02]  /*2c80*/  ULDC.64 UR24, c[0x0][0x1a0] ;  /* 0x0000680000187ab9 */ /* 0x000fe40000000a00 */
[----:B------:R-:W-:Y:S02]  /*2c90*/  USHF.L.U32 UR21, UR20, 0x5, URZ ;  /* 0x0000000514157899 */ /* 0x000fe4000800063f */
        /* <DEDUP_REMOVED lines=39> */
.L_x_1368:
[----:B------:R-:W-:Y:S05]  /*2f10*/  BSYNC B0 ;  /* 0x0000000000007941 */ /* 0x000fea0003800000 */
.L_x_1367:
[----:B------:R-:W0:Y:S01]  /*2f20*/  LDGDEPBAR ;  /* 0x00000000000079af */ /* 0x000e220000000000 */
[----:B------:R-:W-:Y:S01]  /*2f30*/  ISETP.GE.AND P0, PT, R234, UR10, PT ;  /* 0x0000000aea007c0c */ /* 0x000fe2000bf06270 */
[----:B------:R-:W-:Y:S01]  /*2f40*/  UIMAD UR12, UR22, UR37, URZ ;  /* 0x00000025160c72a4 */ /* 0x000fe2000f8e023f */
[----:B------:R-:W-:Y:S01]  /*2f50*/  SHF.R.S32.HI R10, RZ, 0x1f, R9 ;  /* 0x0000001fff0a7819 */ /* 0x000fe20000011409 */
[----:B------:R-:W-:Y:S01]  /*2f60*/  IMAD.U32 R227, RZ, RZ, UR23 ;  /* 0x00000017ffe37e24 */ /* 0x000fe2000f8e00ff */
[----:B------:R-:W-:Y:S01]  /*2f70*/  UIADD3 UR18, UR38, -0x4ab325aa, URZ ;  /* 0xb54cda5626127890 */ /* 0x000fe2000fffe03f */
[----:B------:R-:W-:Y:S01]  /*2f80*/  IMAD.MOV.U32 R18, RZ, RZ, R16 ;  /* 0x000000ffff127224 */ /* 0x000fe200078e0010 */
[----:B------:R-:W-:Y:S01]  /*2f90*/  LEA.HI R9, R10, R9, RZ, 0x2 ;  /* 0x000000090a097211 */ /* 0x000fe200078f10ff */
[----:B------:R-:W-:Y:S01]  /*2fa0*/  IMAD.SHL.U32 R231, R6, 0x2, RZ ;  /* 0x0000000206e77824 */ /* 0x000fe200078e00ff */
[----:B------:R-:W-:Y:S01]  /*2fb0*/  UIMAD UR12, UR11, UR23, UR12 ;  /* 0x000000170b0c72a4 */ /* 0x000fe2000f8e020c */
[----:B------:R-:W-:Y:S01]  /*2fc0*/  IMAD.U32 R6, RZ, RZ, UR27 ;  /* 0x0000001bff067e24 */ /* 0x000fe2000f8e00ff */
[----:B------:R-:W-:Y:S01]  /*2fd0*/  BSSY B0, `(.L_x_1369) ;  /* 0x000002e000007945 */ /* 0x000fe20003800000 */
[----:B------:R-:W-:Y:S01]  /*2fe0*/  IMAD.WIDE.U32 R10, R227, UR37, R18 ;  /* 0x00000025e30a7c25 */ /* 0x000fe2000f8e0012 */
[----:B------:R-:W-:-:S03]  /*2ff0*/  LOP3.LUT R231, R231, 0x6, RZ, 0xc0, !PT ;  /* 0x00000006e7e77812 */ /* 0x000fc600078ec0ff */
[----:B------:R-:W-:Y:S01]  /*3000*/  IMAD R13, R6, 0x8, R15 ;  /* 0x00000008060d7824 */ /* 0x000fe200078e020f */
        /* <DEDUP_REMOVED lines=13> */
[C---:B--2---:R-:W-:Y:S01]  /*30e0*/  @!P5 LEA R24, P6, R10.reuse, c[0x0][0x170], 0x1 ;  /* 0x00005c000a18da11 */ /* 0x044fe200078c08ff */
[----:B------:R2:W-:Y:S01]  /*30f0*/  @P5 STS.128 [R232+0x18000], RZ ;  /* 0x018000ffe8005388 */ /* 0x0005e20000000c00 */
[C---:B-1----:R-:W-:Y:S02]  /*3100*/  @!P4 LEA R22, P3, R10.reuse, c[0x0][0x170], 0x1 ;  /* 0x00005c000a16ca11 */ /* 0x042fe400078608ff */
        /* <DEDUP_REMOVED lines=26> */
.L_x_1370:
[----:B------:R-:W-:Y:S05]  /*32b0*/  BSYNC B0 ;  /* 0x0000000000007941 */ /* 0x000fea0003800000 */
.L_x_1369:
[----:B------:R-:W-:Y:S01]  /*32c0*/  ISETP.GE.AND P0, PT, R8, UR10, PT ;  /* 0x0000000a08007c0c */ /* 0x000fe2000bf06270 */
[----:B------:R-:W-:Y:S01]  /*32d0*/  ULDC UR10, c[0x0][0x1a4] ;  /* 0x00006900000a7ab9 */ /* 0x000fe20000000800 */
[----:B------:R-:W-:Y:S01]  /*32e0*/  BSSY B0, `(.L_x_1371) ;  /* 0x0000030000007945 */ /* 0x000fe20003800000 */
[----:B------:R-:W-:Y:S02]  /*32f0*/  USHF.L.U32 UR25, UR24, 0x5, URZ ;  /* 0x0000000518197899 */ /* 0x000fe4000800063f */
[----:B------:R-:W-:Y:S02]  /*3300*/  UIADD3 UR11, UR9, 0x1, -UR28 ;  /* 0x00000001090b7890 */ /* 0x000fe4000fffe81c */
[----:B------:R-:W-:-:S03]  /*3310*/  USHF.L.U64.HI UR24, UR24, UR7, UR10 ;  /* 0x0000000718187299 */ /* 0x000fc6000801020a */
[----:B------:R-:W-:Y:S02]  /*3320*/  ULDC UR10, c[0x0][0x2e4] ;  /* 0x0000b900000a7ab9 */ /* 0x000fe40000000800 */
[----:B------:R-:W-:Y:S01]  /*3330*/  ULDC UR7, c[0x0][0x2e8] ;  /* 0x0000ba0000077ab9 */ /* 0x000fe20000000800 */
[----:B------:R4:W-:Y:S01]  /*3340*/  @P0 STS.128 [R232+0x19000], RZ ;  /* 0x019000ffe8000388 */ /* 0x0009e20000000c00 */
[----:B------:R-:W-:Y:S02]  /*3350*/  UIADD3 UR10, UR9, -UR10, -UR28 ;  /* 0x8000000a090a7290 */ /* 0x000fe4000fffe81c */
[----:B------:R-:W-:Y:S01]  /*3360*/  UIADD3 UR7, UR11, UR7, URZ ;  /* 0x000000070b077290 */ /* 0x000fe2000fffe03f */
        /* <DEDUP_REMOVED lines=10> */
[----:B------:R1:W-:Y:S02]  /*3410*/  @P5 STS.128 [R232+0x19000], RZ ;  /* 0x019000ffe8005388 */ /* 0x0003e40000000c00 */
[C---:B-12---:R-:W-:Y:S02]  /*3420*/  @!P5 LEA R22, P6, R8.reuse, c[0x0][0x170], 0x1 ;  /* 0x00005c000816da11 */ /* 0x046fe400078c08ff */
        /* <DEDUP_REMOVED lines=27> */
.L_x_1372:
[----:B------:R-:W-:Y:S05]  /*35e0*/  BSYNC B0 ;  /* 0x0000000000007941 */ /* 0x000fea0003800000 */
.L_x_1371:
[C---:B------:R-:W-:Y:S01]  /*35f0*/  IMAD.SHL.U32 R8, R2.reuse, 0x40, RZ ;  /* 0x0000004002087824 */ /* 0x040fe200078e00ff */
[----:B------:R-:W-:Y:S01]  /*3600*/  R2P PR, R2, 0x6 ;  /* 0x0000000602007804 */ /* 0x000fe20000000000 */
[----:B------:R-:W-:Y:S01]  /*3610*/  IMAD.SHL.U32 R9, R234, 0x8, RZ ;  /* 0x00000008ea097824 */ /* 0x000fe200078e00ff */
[----:B------:R-:W0:Y:S01]  /*3620*/  LDGDEPBAR ;  /* 0x00000000000079af */ /* 0x000e220000000000 */
[----:B------:R-:W-:Y:S01]  /*3630*/  IMAD R226, R15, 0x400, R0 ;  /* 0x000004000fe27824 */ /* 0x000fe200078e0200 */
[----:B------:R-:W-:Y:S01]  /*3640*/  LOP3.LUT R8, R8, 0x1c0, RZ, 0xc0, !PT ;  /* 0x000001c008087812 */ /* 0x000fe200078ec0ff */
[----:B------:R-:W-:Y:S01]  /*3650*/  UISETP.GT.AND UP0, UPT, UR37, UR19, UPT ;  /* 0x000000132500728c */ /* 0x000fe2000bf04270 */
[----:B------:R-:W1:Y:S01]  /*3660*/  LDC.U8 R241, c[0x0][0x2d8] ;  /* 0x0000b600fff17b82 */ /* 0x000e620000000000 */
        /* <DEDUP_REMOVED lines=8> */
[----:B-12---:R-:W-:Y:S01]  /*36f0*/  LDSM.16.M88.4 R24, [R224] ;  /* 0x00000000e018783b */ /* 0x006fe20000000200 */
[----:B------:R-:W-:-:S02]  /*3700*/  LEA R15, R15, UR8, 0x4 ;  /* 0x000000080f0f7c11 */ /* 0x000fc4000f8e20ff */
[----:B------:R-:W-:Y:S01]  /*3710*/  IMAD R225, R225, 0x200, R8 ;  /* 0x00000200e1e17824 */ /* 0x000fe200078e0208 */
[----:B------:R-:W-:Y:S01]  /*3720*/  LDSM.16.M88.4 R88, [R224+0x4000] ;  /* 0x00400000e058783b */ /* 0x000fe20000000200 */
[----:B------:R-:W-:Y:S01]  /*3730*/  PLOP3.LUT P0, PT, PT, PT, UP0, 0x80, 0x0 ;  /* 0x000000000000781c */ /* 0x000fe20003f0f008 */
[----:B------:R-:W-:Y:S02]  /*3740*/  IMAD.IADD R6, R6, 0x1, R15 ;  /* 0x0000000106067824 */ /* 0x000fe400078e020f */
[----:B------:R-:W-:Y:S01]  /*3750*/  IMAD.SHL.U32 R225, R225, 0x2, RZ ;  /* 0x00000002e1e17824 */ /* 0x000fe200078e00ff */
[----:B------:R-:W-:Y:S02]  /*3760*/  LDSM.16.M88.4 R8, [R222] ;  /* 0x00000000de08783b */ /* 0x000fe40000000200 */
[----:B------:R-:W-:Y:S02]  /*3770*/  IADD3 R240, R6, UR10, RZ ;  /* 0x0000000a06f07c10 */ /* 0x000fe4000fffe0ff */
[----:B------:R-:W1:Y:S01]  /*3780*/  LDSM.16.M88.4 R28, [R225+0x10800] ;  /* 0x01080000e11c783b */ /* 0x000e620000000200 */
[----:B------:R-:W-:-:S02]  /*3790*/  IADD3 R2, R225, 0x10000, RZ ;  /* 0x00010000e1027810 */ /* 0x000fc40007ffe0ff */
[----:B------:R-:W-:Y:S01]  /*37a0*/  IADD3 R223, R225, 0x10020, RZ ;  /* 0x00010020e1df7810 */ /* 0x000fe20007ffe0ff */
[----:B------:R-:W2:Y:S01]  /*37b0*/  LDSM.16.M88.4 R72, [R225+0x11000] ;  /* 0x01100000e148783b */ /* 0x000ea20000000200 */
[----:B------:R-:W-:Y:S01]  /*37c0*/  @P1 IADD3 R223, R2, -0x20, RZ ;  /* 0xffffffe002df1810 */ /* 0x000fe20007ffe0ff */
[----:B------:R-:W-:Y:S01]  /*37d0*/  IMAD.MOV.U32 R2, RZ, RZ, 0x40 ;  /* 0x00000040ff027424 */ /* 0x000fe200078e00ff */
[C---:B------:R-:W-:Y:S01]  /*37e0*/  IADD3 R239, R6.reuse, UR7, RZ ;  /* 0x0000000706ef7c10 */ /* 0x040fe2000fffe0ff */
[----:B------:R-:W5:Y:S01]  /*37f0*/  LDSM.16.M88.4 R36, [R225+0x10000] ;  /* 0x01000000e124783b */ /* 0x000f620000000200 */
[----:B------:R-:W-:Y:S02]  /*3800*/  IADD3 R6, R6, 0x8, RZ ;  /* 0x0000000806067810 */ /* 0x000fe40007ffe0ff */
[----:B------:R-:W-:Y:S01]  /*3810*/  SEL R2, R2, 0xffffffc0, !P2 ;  /* 0xffffffc002027807 */ /* 0x000fe20005000000 */
[----:B------:R-:W3:Y:S01]  /*3820*/  LDSM.16.M88.4 R60, [R225+0x11800] ;  /* 0x01180000e13c783b */ /* 0x000ee20000000200 */
[----:B------:R-:W-:-:S02]  /*3830*/  IADD3 R238, R6, UR10, RZ ;  /* 0x0000000a06ee7c10 */ /* 0x000fc4000fffe0ff */
[----:B------:R-:W-:Y:S01]  /*3840*/  IADD3 R233, R6, UR7, RZ ;  /* 0x0000000706e97c10 */ /* 0x000fe2000fffe0ff */
[----:B------:R-:W4:Y:S01]  /*3850*/  LDSM.16.M88.4 R48, [R223+0x800] ;  /* 0x00080000df30783b */ /* 0x000f220000000200 */
[----:B------:R-:W-:Y:S01]  /*3860*/  IMAD.IADD R219, R225, 0x1, R2 ;  /* 0x00000001e1db7824 */ /* 0x000fe200078e0202 */
[----:B------:R-:W-:Y:S01]  /*3870*/  IMNMX R240, RZ, R240, !PT ;  /* 0x000000f0fff07217 */ /* 0x000fe20007800200 */
[----:B------:R-:W-:Y:S01]  /*3880*/  IMAD.IADD R212, R2, 0x1, R223 ;  /* 0x0000000102d47824 */ /* 0x000fe200078e02df */
[----:B------:R-:W3:Y:S01]  /*3890*/  LDSM.16.M88.4 R44, [R223+0x1000] ;  /* 0x00100000df2c783b */ /* 0x000ee20000000200 */
[----:B------:R-:W-:Y:S02]  /*38a0*/  IMNMX R239, R239, UR9, PT ;  /* 0x00000009efef7c17 */ /* 0x000fe4000b800200 */
[----:B------:R-:W-:Y:S01]  /*38b0*/  IMNMX R238, RZ, R238, !PT ;  /* 0x000000eeffee7217 */ /* 0x000fe20007800200 */
[----:B------:R-:W3:Y:S01]  /*38c0*/  LDSM.16.M88.4 R56, [R223] ;  /* 0x00000000df38783b */ /* 0x000ee20000000200 */
[----:B------:R-:W-:-:S02]  /*38d0*/  IMNMX R233, R233, UR9, PT ;  /* 0x00000009e9e97c17 */ /* 0x000fc4000b800200 */
[C---:B------:R-:W-:Y:S01]  /*38e0*/  IADD3 R215, R223.reuse, 0x800, RZ ;  /* 0x00000800dfd77810 */ /* 0x040fe20007ffe0ff */
[----:B------:R-:W3:Y:S01]  /*38f0*/  LDSM.16.M88.4 R52, [R223+0x1800] ;  /* 0x00180000df34783b */ /* 0x000ee20000000200 */
[C---:B------:R-:W-:Y:S02]  /*3900*/  IADD3 R214, R223.reuse, 0x1000, RZ ;  /* 0x00001000dfd67810 */ /* 0x040fe40007ffe0ff */
[C---:B------:R-:W-:Y:S01]  /*3910*/  IADD3 R213, R223.reuse, 0x1800, RZ ;  /* 0x00001800dfd57810 */ /* 0x040fe20007ffe0ff */
[----:B------:R-:W3:Y:S01]  /*3920*/  LDSM.16.M88.4 R20, [R219+0x10000] ;  /* 0x01000000db14783b */ /* 0x000ee20000000200 */
        /* <DEDUP_REMOVED lines=12> */
[C---:B------:R-:W-:Y:S02]  /*39f0*/  IADD3 R203, R223.reuse, 0x6000, RZ ;  /* 0x00006000dfcb7810 */ /* 0x040fe40007ffe0ff */
[C---:B------:R-:W-:Y:S02]  /*3a00*/  IADD3 R202, R223.reuse, 0x6800, RZ ;  /* 0x00006800dfca7810 */ /* 0x040fe40007ffe0ff */
[C---:B------:R-:W-:Y:S01]  /*3a10*/  IADD3 R201, R223.reuse, 0x7000, RZ ;  /* 0x00007000dfc97810 */ /* 0x040fe20007ffe0ff */
[----:B--2---:R-:W-:Y:S01]  /*3a20*/  HMMA.16816.F32 R76, R64, R72, RZ ;  /* 0x00000048404c723c */ /* 0x004fe200000018ff */
[----:B------:R-:W-:-:S07]  /*3a30*/  IADD3 R200, R223, 0x7800, RZ ;  /* 0x00007800dfc87810 */ /* 0x000fce0007ffe0ff */
[C---:B------:R-:W-:Y:S08]  /*3a40*/  HMMA.16816.F32 R72, R64.reuse, R74, RZ ;  /* 0x0000004a4048723c */ /* 0x040ff000000018ff */
[C---:B-----5:R-:W-:Y:S08]  /*3a50*/  HMMA.16816.F32 R40, R64.reuse, R36, RZ ;  /* 0x000000244028723c */ /* 0x060ff000000018ff */
[C---:B------:R-:W-:Y:S08]  /*3a60*/  HMMA.16816.F32 R36, R64.reuse, R38, RZ ;  /* 0x000000264024723c */ /* 0x040ff000000018ff */
[C---:B---3--:R-:W-:Y:S08]  /*3a70*/  HMMA.16816.F32 R68, R64.reuse, R60, RZ ;  /* 0x0000003c4044723c */ /* 0x048ff000000018ff */
[----:B------:R-:W-:Y:S01]  /*3a80*/  HMMA.16816.F32 R64, R64, R62, RZ ;  /* 0x0000003e4040723c */ /* 0x000fe200000018ff */
[----:B------:R-:W-:Y:S07]  /*3a90*/  LDSM.16.M88.4 R60, [R222+0x4000] ;  /* 0x00400000de3c783b */ /* 0x000fee0000000200 */
[C---:B----4-:R-:W-:Y:S08]  /*3aa0*/  HMMA.16816.F32 R32, R24.reuse, R48, R32 ;  /* 0x000000301820723c */ /* 0x050ff00000001820 */
[C---:B------:R-:W-:Y:S01]  /*3ab0*/  HMMA.16816.F32 R28, R24.reuse, R50, R28 ;  /* 0x00000032181c723c */ /* 0x040fe2000000181c */
[----:B------:R-:W1:Y:S07]  /*3ac0*/  LDSM.16.M88.4 R48, [R219+0x10800] ;  /* 0x01080000db30783b */ /* 0x000e6e0000000200 */
[C---:B------:R-:W-:Y:S08]  /*3ad0*/  HMMA.16816.F32 R76, R24.reuse, R44, R76 ;  /* 0x0000002c184c723c */ /* 0x040ff0000000184c */
        /* <DEDUP_REMOVED lines=8> */
[----:B------:R-:W-:Y:S03]  /*3b60*/  LDSM.16.M88.4 R52, [R212] ;  /* 0x00000000d434783b */ /* 0x000fe60000000200 */
[C---:B------:R-:W-:Y:S08]  /*3b70*/  HMMA.16816.F32 R40, R8.reuse, R20, R40 ;  /* 0x000000140828723c */ /* 0x040ff00000001828 */
[C---:B------:R-:W-:Y:S01]  /*3b80*/  HMMA.16816.F32 R36, R8.reuse, R22, R36 ;  /* 0x000000160824723c */ /* 0x040fe20000001824 */
[----:B------:R-:W4:Y:S07]  /*3b90*/  LDSM.16.M88.4 R20, [R221] ;  /* 0x00000000dd14783b */ /* 0x000f2e0000000200 */
        /* <DEDUP_REMOVED lines=42> */
[C---:B------:R-:W-:Y:S08]  /*3e40*/  HMMA.16816.F32 R76, R88.reuse, R84, R76 ;  /* 0x00000054584c723c */ /* 0x040ff0000000184c */
[----:B------:R-:W-:Y:S01]  /*3e50*/  HMMA.16816.F32 R72, R88, R86, R72 ;  /* 0x000000565848723c */ /* 0x000fe20000001848 */
[----:B------:R-:W-:Y:S07]  /*3e60*/  LDSM.16.M88.4 R84, [R222+0xc000] ;  /* 0x00c00000de54783b */ /* 0x000fee0000000200 */
[C---:B------:R-:W-:Y:S08]  /*3e70*/  HMMA.16816.F32 R40, R60.reuse, R56, R40 ;  /* 0x000000383c28723c */ /* 0x040ff00000001828 */
[----:B------:R-:W-:Y:S01]  /*3e80*/  HMMA.16816.F32 R36, R60, R58, R36 ;  /* 0x0000003a3c24723c */ /* 0x000fe20000001824 */
[----:B------:R-:W2:Y:S07]  /*3e90*/  LDSM.16.M88.4 R56, [R212+0x3000] ;  /* 0x00300000d438783b */ /* 0x000eae0000000200 */
[C---:B------:R-:W-:Y:S08]  /*3ea0*/  HMMA.16816.F32 R68, R88.reuse, R80, R68 ;  /* 0x000000505844723c */ /* 0x040ff00000001844 */
[----:B------:R-:W-:Y:S08]  /*3eb0*/  HMMA.16816.F32 R64, R88, R82, R64 ;  /* 0x000000525840723c */ /* 0x000ff00000001840 */
[C---:B----4-:R-:W-:Y:S08]  /*3ec0*/  HMMA.16816.F32 R32, R60.reuse, R52, R32 ;  /* 0x000000343c20723c */ /* 0x050ff00000001820 */
[C---:B------:R-:W-:Y:S01]  /*3ed0*/  HMMA.16816.F32 R28, R60.reuse, R54, R28 ;  /* 0x000000363c1c723c */ /* 0x040fe2000000181c */
[----:B------:R-:W4:Y:S07]  /*3ee0*/  LDSM.16.M88.4 R52, [R212+0x3800] ;  /* 0x00380000d434783b */ /* 0x000f2e0000000200 */
[C---:B-1----:R-:W-:Y:S08]  /*3ef0*/  HMMA.16816.F32 R76, R60.reuse, R48, R76 ;  /* 0x000000303c4c723c */ /* 0x042ff0000000184c */
[----:B------:R-:W-:Y:S01]  /*3f00*/  HMMA.16816.F32 R72, R60, R50, R72 ;  /* 0x000000323c48723c */ /* 0x000fe20000001848 */
[----:B------:R-:W-:Y:S07]  /*3f10*/  LDSM.16.M88.4 R48, [R226+0x8000] ;  /* 0x00800000e230783b */ /* 0x000fee0000000200 */
[C---:B--2---:R-:W-:Y:S08]  /*3f20*/  HMMA.16816.F32 R40, R24.reuse, R20, R40 ;  /* 0x000000141828723c */ /* 0x044ff00000001828 */
[----:B------:R-:W-:Y:S01]  /*3f30*/  HMMA.16816.F32 R36, R24, R22, R36 ;  /* 0x000000161824723c */ /* 0x000fe20000001824 */
[----:B------:R-:W1:Y:S07]  /*3f40*/  LDSM.16.M88.4 R20, [R225+0x14800] ;  /* 0x01480000e114783b */ /* 0x000e6e0000000200 */
[C---:B-----5:R-:W-:Y:S08]  /*3f50*/  HMMA.16816.F32 R68, R60.reuse, R44, R68 ;  /* 0x0000002c3c44723c */ /* 0x060ff00000001844 */
        /* <DEDUP_REMOVED lines=23> */
[C---:B-----5:R-:W-:Y:S08]  /*40d0*/  HMMA.16816.F32 R80, R48.reuse, R56, R80 ;  /* 0x000000383050723c */ /* 0x060ff00000001850 */
[----:B------:R-:W-:Y:S01]  /*40e0*/  HMMA.16816.F32 R64, R48, R58, R64 ;  /* 0x0000003a3040723c */ /* 0x000fe20000001840 */
[----:B------:R-:W3:Y:S04]  /*40f0*/  LDSM.16.M88.4 R48, [R222+0x8000] ;  /* 0x00800000de30783b */ /* 0x000ee80000000200 */
[----:B------:R-:W5:Y:S03]  /*4100*/  LDSM.16.M88.4 R56, [R219+0x14800] ;  /* 0x01480000db38783b */ /* 0x000f660000000200 */
        /* <DEDUP_REMOVED lines=15> */
[----:B------:R-:W3:Y:S07]  /*4200*/  LDSM.16.M88.4 R8, [R212+0x5800] ;  /* 0x00580000d408783b */ /* 0x000eee0000000200 */
[C---:B-----5:R-:W-:Y:S08]  /*4210*/  HMMA.16816.F32 R32, R48.reuse, R56, R32 ;  /* 0x000000383020723c */ /* 0x060ff00000001820 */
[C---:B------:R-:W-:Y:S01]  /*4220*/  HMMA.16816.F32 R28, R48.reuse, R58, R28 ;  /* 0x0000003a301c723c */ /* 0x040fe2000000181c */
[----:B------:R-:W-:Y:S07]  /*4230*/  LDSM.16.M88.4 R56, [R226+0xc000] ;  /* 0x00c00000e238783b */ /* 0x000fee0000000200 */
[C---:B------:R-:W-:Y:S08]  /*4240*/  HMMA.16816.F32 R76, R48.reuse, R52, R76 ;  /* 0x00000034304c723c */ /* 0x040ff0000000184c */
[C---:B------:R-:W-:Y:S01]  /*4250*/  HMMA.16816.F32 R72, R48.reuse, R54, R72 ;  /* 0x000000363048723c */ /* 0x040fe20000001848 */
[----:B------:R-:W5:Y:S07]  /*4260*/  LDSM.16.M88.4 R52, [R225+0x16000] ;  /* 0x01600000e134783b */ /* 0x000f6e0000000200 */
[C---:B----4-:R-:W-:Y:S08]  /*4270*/  HMMA.16816.F32 R80, R48.reuse, R60, R80 ;  /* 0x0000003c3050723c */ /* 0x050ff00000001850 */
        /* <DEDUP_REMOVED lines=14> */
[----:B------:R-:W-:Y:S04]  /*4360*/  LDSM.16.M88.4 R24, [R224+0xc000] ;  /* 0x00c00000e018783b */ /* 0x000fe80000000200 */
[----:B------:R-:W3:Y:S03]  /*4370*/  LDSM.16.M88.4 R8, [R223+0x6000] ;  /* 0x00600000df08783b */ /* 0x000ee60000000200 */
[C---:B-----5:R-:W-:Y:S08]  /*4380*/  HMMA.16816.F32 R40, R56.reuse, R52, R40 ;  /* 0x000000343828723c */ /* 0x060ff00000001828 */
[C---:B------:R-:W-:Y:S01]  /*4390*/  HMMA.16816.F32 R36, R56.reuse, R54, R36 ;  /* 0x000000363824723c */ /* 0x040fe20000001824 */
[----:B------:R-:W4:Y:S07]  /*43a0*/  LDSM.16.M88.4 R52, [R223+0x7800] ;  /* 0x00780000df34783b */ /* 0x000f2e0000000200 */
[C---:B-1----:R-:W-:Y:S01]  /*43b0*/  HMMA.16816.F32 R88, R56.reuse, R20, R32 ;  /* 0x000000143858723c */ /* 0x042fe20000001820 */
[----:B------:R-:W1:Y:S07]  /*43c0*/  LDSM.16.M88.4 R32, [R219+0x16000] ;  /* 0x01600000db20783b */ /* 0x000e6e0000000200 */
[C---:B------:R-:W-:Y:S01]  /*43d0*/  HMMA.16816.F32 R28, R56.reuse, R22, R28 ;  /* 0x00000016381c723c */ /* 0x040fe2000000181c */
[----:B------:R-:W5:Y:S07]  /*43e0*/  LDSM.16.M88.4 R20, [R219+0x16800] ;  /* 0x01680000db14783b */ /* 0x000f6e0000000200 */
[C---:B------:R-:W-:Y:S08]  /*43f0*/  HMMA.16816.F32 R76, R56.reuse, R48, R76 ;  /* 0x00000030384c723c */ /* 0x040ff0000000184c */
[C---:B------:R-:W-:Y:S01]  /*4400*/  HMMA.16816.F32 R72, R56.reuse, R50, R72 ;  /* 0x000000323848723c */ /* 0x040fe20000001848 */
[----:B------:R-:W-:Y:S07]  /*4410*/  LDSM.16.M88.4 R48, [R221+0xc000] ;  /* 0x00c00000dd30783b */ /* 0x000fee0000000200 */
        /* <DEDUP_REMOVED lines=11> */
[C---:B----4-:R-:W-:Y:S08]  /*44d0*/  HMMA.16816.F32 R80, R24.reuse, R52, R80 ;  /* 0x000000341850723c */ /* 0x050ff00000001850 */
[----:B------:R-:W-:Y:S01]  /*44e0*/  HMMA.16816.F32 R64, R24, R54, R64 ;  /* 0x000000361840723c */ /* 0x000fe20000001840 */
[----:B------:R-:W3:Y:S04]  /*44f0*/  LDSM.16.M88.4 R24, [R212+0x6000] ;  /* 0x00600000d418783b */ /* 0x000ee80000000200 */
[----:B------:R-:W4:Y:S03]  /*4500*/  LDSM.16.M88.4 R52, [R212+0x7000] ;  /* 0x00700000d434783b */ /* 0x000f260000000200 */
[C---:B-1----:R-:W-:Y:S08]  /*4510*/  HMMA.16816.F32 R40, R84.reuse, R32, R40 ;  /* 0x000000205428723c */ /* 0x042ff00000001828 */
[----:B------:R-:W-:Y:S01]  /*4520*/  HMMA.16816.F32 R36, R84, R34, R36 ;  /* 0x000000225424723c */ /* 0x000fe20000001824 */
[----:B------:R-:W1:Y:S01]  /*4530*/  LDSM.16.M88.4 R32, [R212+0x7800] ;  /* 0x00780000d420783b */ /* 0x000e620000000200 */
[----:B------:R-:W-:-:S06]  /*4540*/  DEPBAR.LE SB0, 0x0 ;  /* 0x000080000000791a */ /* 0x000fcc0000000000 */
[C---:B-----5:R-:W-:Y:S08]  /*4550*/  HMMA.16816.F32 R88, R84.reuse, R20, R88 ;  /* 0x000000145458723c */ /* 0x060ff00000001858 */
        /* <DEDUP_REMOVED lines=11> */
[C---:B-1----:R-:W-:Y:S08]  /*4610*/  HMMA.16816.F32 R80, R48.reuse, R32, R80 ;  /* 0x000000203050723c */ /* 0x042ff00000001850 */
[----:B------:R-:W-:Y:S01]  /*4620*/  HMMA.16816.F32 R64, R48, R34, R64 ;  /* 0x000000223040723c */ /* 0x000fe20000001840 */
        /* <DEDUP_REMOVED lines=72> */
.L_x_1375:
[----:B------:R-:W-:Y:S05]  /*4ab0*/  BSYNC B0 ;  /* 0x0000000000007941 */ /* 0x000fea0003800000 */
.L_x_1374:
[----:B------:R-:W0:Y:S02]  /*4ac0*/  LDGDEPBAR ;  /* 0x00000000000079af */ /* 0x000e240000000000 */
.L_x_1373:
[----:B------:R-:W-:Y:S01]  /*4ad0*/  IMAD.U32 R34, RZ, RZ, UR37 ;  /* 0x00000025ff227e24 */ /* 0x000fe2000f8e00ff */
[----:B------:R-:W-:Y:S01]  /*4ae0*/  STL.64 [R1+0x38], R200 ;  /* 0x000038c801007387 */ /* 0x000fe20000100a00 */
[----:B------:R-:W-:Y:S01]  /*4af0*/  USHF.L.U32 UR4, UR37, 0x1, URZ ;  /* 0x0000000125047899 */ /* 0x000fe2000800063f */
[----:B------:R-:W-:Y:S01]  /*4b00*/  IMAD.SHL.U32 R220, R0, 0x2, RZ ;  /* 0x0000000200dc7824 */ /* 0x000fe200078e00ff */
[----:B------:R-:W-:Y:S01]  /*4b10*/  UIADD3 UR15, UR39, -0x4498517b, URZ ;  /* 0xbb67ae85270f7890 */ /* 0x000fe2000fffe03f */
[----:B------:R-:W-:Y:S01]  /*4b20*/  IMAD R34, R34, 0x40, R231 ;  /* 0x0000004022227824 */ /* 0x000fe200078e02e7 */
[----:B------:R2:W-:Y:S01]  /*4b30*/  STL.64 [R1+0x30], R18 ;  /* 0x0000301201007387 */ /* 0x0005e20000100a00 */
[----:B------:R-:W-:Y:S01]  /*4b40*/  UIADD3 UR16, UR38, -0x61c88647, URZ ;  /* 0x9e3779b926107890 */ /* 0x000fe2000fffe03f */
[--C-:B------:R-:W-:Y:S01]  /*4b50*/  IMAD R218, R7, 0x2, R220.reuse ;  /* 0x0000000207da7824 */ /* 0x100fe200078e02dc */
[----:B------:R-:W-:Y:S01]  /*4b60*/  UIADD3 UR14, UR38, 0x3c6ef372, URZ ;  /* 0x3c6ef372260e7890 */ /* 0x000fe2000fffe03f */
[C---:B------:R-:W-:Y:S01]  /*4b70*/  IADD3 R33, R34.reuse, 0x1, RZ ;  /* 0x0000000122217810 */ /* 0x040fe20007ffe0ff */
[----:B------:R3:W-:Y:S01]  /*4b80*/  STL.64 [R1+0x28], R16 ;  /* 0x0000281001007387 */ /* 0x0007e20000100a00 */
[CC--:B------:R-:W-:Y:S01]  /*4b90*/  ISETP.GE.AND P4, PT, R34.reuse, R239.reuse, PT ;  /* 0x000000ef2200720c */ /* 0x0c0fe20003f86270 */
[----:B------:R-:W-:Y:S01]  /*4ba0*/  UIADD3 UR13, UR39, 0x76cf5d0a, URZ ;  /* 0x76cf5d0a270d7890 */ /* 0x000fe2000fffe03f */
[C---:B------:R-:W-:Y:S01]  /*4bb0*/  IADD3 R32, R34.reuse, 0x8, RZ ;  /* 0x0000000822207810 */ /* 0x040fe20007ffe0ff */
[----:B------:R-:W-:Y:S01]  /*4bc0*/  UIADD3 UR12, UR38, -0x255992d5, URZ ;  /* 0xdaa66d2b260c7890 */ /* 0x000fe2000fffe03f */
[CC--:B------:R-:W-:Y:S01]  /*4bd0*/  ISETP.GE.AND P3, PT, R33.reuse, R239.reuse, PT ;  /* 0x000000ef2100720c */ /* 0x0c0fe20003f66270 */
[----:B------:R-:W-:Y:S01]  /*4be0*/  UIADD3 UR11, UR39, 0x32370b8f, URZ ;  /* 0x32370b8f270b7890 */ /* 0x000fe2000fffe03f */
[C---:B-1----:R-:W-:Y:S01]  /*4bf0*/  IADD3 R10, R34.reuse, 0x9, RZ ;  /* 0x00000009220a7810 */ /* 0x042fe20007ffe0ff */
[----:B------:R-:W-:Y:S01]  /*4c00*/  UIADD3 UR9, UR39, -0x126145ec, URZ ;  /* 0xed9eba1427097890 */ /* 0x000fe2000fffe03f */
[-C--:B------:R-:W-:Y:S01]  /*4c10*/  ISETP.LT.OR P4, PT, R34, R240.reuse, P4 ;  /* 0x000000f02200720c */ /* 0x080fe20002781670 */
[----:B------:R-:W-:Y:S01]  /*4c20*/  UIADD3 UR10, UR38, 0x78dde6e4, URZ ;  /* 0x78dde6e4260a7890 */ /* 0x000fe2000fffe03f */
[-C--:B------:R-:W-:Y:S01]  /*4c30*/  ISETP.GE.AND P2, PT, R32, R239.reuse, PT ;  /* 0x000000ef2000720c */ /* 0x080fe20003f46270 */
[----:B------:R-:W-:Y:S01]  /*4c40*/  UIADD3 UR7, UR39, -0x56f99767, URZ ;  /* 0xa906689927077890 */ /* 0x000fe2000fffe03f */
[-C--:B------:R-:W-:Y:S01]  /*4c50*/  ISETP.LT.OR P3, PT, R33, R240.reuse, P3 ;  /* 0x000000f02100720c */ /* 0x080fe20001f61670 */
[----:B------:R-:W-:Y:S01]  /*4c60*/  UIADD3 UR8, UR38, 0x1715609d, URZ ;  /* 0x1715609d26087890 */ /* 0x000fe2000fffe03f */
[----:B------:R-:W-:Y:S01]  /*4c70*/  IADD3 R27, R34, 0x10, RZ ;  /* 0x00000010221b7810 */ /* 0x000fe20007ffe0ff */
[----:B------:R-:W-:Y:S01]  /*4c80*/  IMAD R217, R5, 0x2, R220 ;  /* 0x0000000205d97824 */ /* 0x000fe200078e02dc */
[-C--:B------:R-:W-:Y:S01]  /*4c90*/  ISETP.GE.AND P1, PT, R10, R239.reuse, PT ;  /* 0x000000ef0a00720c */ /* 0x080fe20003f26270 */
[----:B------:R-:W-:Y:S01]  /*4ca0*/  LDSM.16.MT88.4 R148, [R218+0x18000] ;  /* 0x01800000da94783b */ /* 0x000fe20000004200 */
[----:B------:R-:W-:Y:S01]  /*4cb0*/  FSEL R40, R40, -INF , !P4 ;  /* 0xff80000028287808 */ /* 0x000fe20006000000 */
[----:B------:R-:W-:Y:S01]  /*4cc0*/  UIADD3 UR17, UR39, 0x646e171e, URZ ;  /* 0x646e171e27117890 */ /* 0x000fe2000fffe03f */
[-C--:B------:R-:W-:Y:S01]  /*4cd0*/  ISETP.LT.OR P2, PT, R32, R240.reuse, P2 ;  /* 0x000000f02000720c */ /* 0x080fe20001741670 */
[----:B--2---:R-:W-:Y:S01]  /*4ce0*/  IMAD.WIDE.U32 R18, R13, -0x326172a9, RZ ;  /* 0xcd9e8d570d127825 */ /* 0x004fe200078e00ff */
[----:B------:R-:W-:Y:S01]  /*4cf0*/  FSEL R24, R41, -INF , !P3 ;  /* 0xff80000029187808 */ /* 0x000fe20005800000 */
[----:B------:R-:W-:Y:S01]  /*4d00*/  LDSM.16.MT88.4 R140, [R217+0x18000] ;  /* 0x01800000d98c783b */ /* 0x000fe20000004200 */
[----:B------:R-:W-:Y:S01]  /*4d10*/  IADD3 R26, R34, 0x11, RZ ;  /* 0x00000011221a7810 */ /* 0x000fe20007ffe0ff */
[----:B------:R-:W-:Y:S01]  /*4d20*/  IMAD R216, R5, 0x2, R218 ;  /* 0x0000000205d87824 */ /* 0x000fe200078e02da */
[----:B------:R-:W-:Y:S01]  /*4d30*/  ISETP.GE.AND P3, PT, R27, R239, PT ;  /* 0x000000ef1b00720c */ /* 0x000fe20003f66270 */
[----:B---3--:R-:W-:Y:S01]  /*4d40*/  IMAD.WIDE.U32 R16, R12, -0x2daee0ad, RZ ;  /* 0xd2511f530c107825 */ /* 0x008fe200078e00ff */
[----:B------:R-:W-:Y:S01]  /*4d50*/  ISETP.LT.OR P1, PT, R10, R240, P1 ;  /* 0x000000f00a00720c */ /* 0x000fe20000f21670 */
[----:B------:R-:W-:Y:S01]  /*4d60*/  LDSM.16.MT88.4 R156, [R220+0x18000] ;  /* 0x01800000dc9c783b */ /* 0x000fe20000004200 */
[----:B------:R-:W-:-:S02]  /*4d70*/  FSEL R36, R36, -INF , !P2 ;  /* 0xff80000024247808 */ /* 0x000fc40005000000 */
[----:B------:R-:W-:Y:S01]  /*4d80*/  FMNMX.FTZ R35, R40, R24, !PT ;  /* 0x0000001828237209 */ /* 0x000fe20007810000 */
[----:B------:R-:W-:Y:S01]  /*4d90*/  LDSM.16.MT88.4 R132, [R216+0x18000] ;  /* 0x01800000d884783b */ /* 0x000fe20000004200 */
[----:B------:R-:W-:Y:S02]  /*4da0*/  IADD3 R25, R34, 0x18, RZ ;  /* 0x0000001822197810 */ /* 0x000fe40007ffe0ff */
[----:B------:R-:W-:Y:S01]  /*4db0*/  ISETP.GE.AND P2, PT, R26, R239, PT ;  /* 0x000000ef1a00720c */ /* 0x000fe20003f46270 */
[----:B------:R-:W-:Y:S01]  /*4dc0*/  LDSM.16.MT88.4 R56, [R217+0x1a000] ;  /* 0x01a00000d938783b */ /* 0x000fe20000004200 */
[----:B------:R-:W-:Y:S02]  /*4dd0*/  ISETP.LT.OR P3, PT, R27, R240, P3 ;  /* 0x000000f01b00720c */ /* 0x000fe40001f61670 */
[----:B------:R-:W-:Y:S01]  /*4de0*/  FSEL R22, R37, -INF , !P1 ;  /* 0xff80000025167808 */ /* 0x000fe20004800000 */
[----:B------:R-:W-:Y:S01]  /*4df0*/  LDSM.16.MT88.4 R96, [R216+0x1c000] ;  /* 0x01c00000d860783b */ /* 0x000fe20000004200 */
[----:B------:R-:W-:-:S02]  /*4e00*/  FMNMX.FTZ R35, R36, R35, !PT ;  /* 0x0000002324237209 */ /* 0x000fc40007810000 */
[----:B------:R-:W-:Y:S01]  /*4e10*/  IADD3 R6, R34, 0x19, RZ ;  /* 0x0000001922067810 */ /* 0x000fe20007ffe0ff */
[----:B------:R-:W-:Y:S01]  /*4e20*/  LDSM.16.MT88.4 R104, [R220+0x1e000] ;  /* 0x01e00000dc68783b */ /* 0x000fe20000004200 */
[----:B------:R-:W-:Y:S02]  /*4e30*/  ISETP.GE.AND P1, PT, R25, R239, PT ;  /* 0x000000ef1900720c */ /* 0x000fe40003f26270 */
[----:B------:R-:W-:Y:S01]  /*4e40*/  ISETP.LT.OR P2, PT, R26, R240, P2 ;  /* 0x000000f01a00720c */ /* 0x000fe20001741670 */
[----:B------:R-:W-:Y:S01]  /*4e50*/  LDSM.16.MT88.4 R112, [R218+0x1e000] ;  /* 0x01e00000da70783b */ /* 0x000fe20000004200 */
[----:B------:R-:W-:Y:S02]  /*4e60*/  FSEL R88, R88, -INF , !P3 ;  /* 0xff80000058587808 */ /* 0x000fe40005800000 */
[----:B------:R-:W-:Y:S01]  /*4e70*/  FMNMX.FTZ R35, R22, R35, !PT ;  /* 0x0000002316237209 */ /* 0x000fe20007810000 */
[----:B------:R-:W-:Y:S01]  /*4e80*/  LDSM.16.MT88.4 R120, [R217+0x1e000] ;  /* 0x01e00000d978783b */ /* 0x000fe20000004200 */
[----:B------:R-:W-:-:S02]  /*4e90*/  ISETP.GE.AND P3, PT, R6, R239, PT ;  /* 0x000000ef0600720c */ /* 0x000fc40003f66270 */
[----:B------:R-:W-:Y:S01]  /*4ea0*/  IADD3 R23, R34, 0x20, RZ ;  /* 0x0000002022177810 */ /* 0x000fe20007ffe0ff */
[----:B------:R-:W-:Y:S01]  /*4eb0*/  LDSM.16.MT88.4 R48, [R218+0x1a000] ;  /* 0x01a00000da30783b */ /* 0x000fe20000004200 */
[-C--:B------:R-:W-:Y:S02]  /*4ec0*/  ISETP.LT.OR P1, PT, R25, R240.reuse, P1 ;  /* 0x000000f01900720c */ /* 0x080fe40000f21670 */
[----:B------:R-:W-:Y:S01]  /*4ed0*/  FSEL R2, R89, -INF , !P2 ;  /* 0xff80000059027808 */ /* 0x000fe20005000000 */
[----:B------:R-:W-:Y:S01]  /*4ee0*/  LDSM.16.MT88.4 R168, [R216+0x1e000] ;  /* 0x01e00000d8a8783b */ /* 0x000fe20000004200 */
[----:B------:R-:W-:Y:S02]  /*4ef0*/  FMNMX.FTZ R35, R88, R35, !PT ;  /* 0x0000002358237209 */ /* 0x000fe40007810000 */
[----:B------:R-:W-:Y:S01]  /*4f00*/  ISETP.LT.OR P3, PT, R6, R240, P3 ;  /* 0x000000f00600720c */ /* 0x000fe20001f61670 */
[----:B------:R-:W-:Y:S01]  /*4f10*/  LDSM.16.MT88.4 R172, [R220+0x1a800] ;  /* 0x01a80000dcac783b */ /* 0x000fe20000004200 */
[----:B------:R-:W-:-:S02]  /*4f20*/  IADD3 R8, R34, 0x21, RZ ;  /* 0x0000002122087810 */ /* 0x000fc40007ffe0ff */
[----:B------:R-:W-:Y:S02]  /*4f30*/  ISETP.GE.AND P2, PT, R23, R239, PT ;  /* 0x000000ef1700720c */ /* 0x000fe40003f46270 */
[----:B------:R-:W-:Y:S02]  /*4f40*/  FSEL R28, R28, -INF , !P1 ;  /* 0xff8000001c1c7808 */ /* 0x000fe40004800000 */
[----:B------:R-:W-:Y:S02]  /*4f50*/  FMNMX.FTZ R35, R2, R35, !PT ;  /* 0x0000002302237209 */ /* 0x000fe40007810000 */
[----:B------:R-:W-:Y:S02]  /*4f60*/  IADD3 R21, R34, 0x28, RZ ;  /* 0x0000002822157810 */ /* 0x000fe40007ffe0ff */
[----:B------:R-:W-:Y:S02]  /*4f70*/  FSEL R20, R29, -INF , !P3 ;  /* 0xff8000001d147808 */ /* 0x000fe40005800000 */
[----:B------:R-:W-:-:S02]  /*4f80*/  ISETP.GE.AND P1, PT, R8, R239, PT ;  /* 0x000000ef0800720c */ /* 0x000fc40003f26270 */
[-C--:B------:R-:W-:Y:S02]  /*4f90*/  ISETP.LT.OR P2, PT, R23, R240.reuse, P2 ;  /* 0x000000f01700720c */ /* 0x080fe40001741670 */
[----:B------:R-:W-:Y:S02]  /*4fa0*/  FMNMX.FTZ R29, R28, R35, !PT ;  /* 0x000000231c1d7209 */ /* 0x000fe40007810000 */
[----:B------:R-:W-:Y:S02]  /*4fb0*/  IADD3 R15, R34, 0x29, RZ ;  /* 0x00000029220f7810 */ /* 0x000fe40007ffe0ff */
[----:B------:R-:W-:Y:S02]  /*4fc0*/  ISETP.GE.AND P3, PT, R21, R239, PT ;  /* 0x000000ef1500720c */ /* 0x000fe40003f66270 */
[----:B------:R-:W-:Y:S02]  /*4fd0*/  ISETP.LT.OR P1, PT, R8, R240, P1 ;  /* 0x000000f00800720c */ /* 0x000fe40000f21670 */
[----:B------:R-:W-:-:S02]  /*4fe0*/  FSEL R249, R76, -INF , !P2 ;  /* 0xff8000004cf97808 */ /* 0x000fc40005000000 */
[----:B------:R-:W-:Y:S02]  /*4ff0*/  FMNMX.FTZ R44, R20, R29, !PT ;  /* 0x0000001d142c7209 */ /* 0x000fe40007810000 */
[C---:B------:R-:W-:Y:S02]  /*5000*/  IADD3 R14, R34.reuse, 0x30, RZ ;  /* 0x00000030220e7810 */ /* 0x040fe40007ffe0ff */
[----:B------:R-:W-:Y:S02]  /*5010*/  ISETP.GE.AND P2, PT, R15, R239, PT ;  /* 0x000000ef0f00720c */ /* 0x000fe40003f46270 */
[----:B------:R-:W-:Y:S02]  /*5020*/  ISETP.LT.OR P3, PT, R21, R240, P3 ;  /* 0x000000f01500720c */ /* 0x000fe40001f61670 */
[----:B------:R-:W-:Y:S02]  /*5030*/  IADD3 R11, R34, 0x31, RZ ;  /* 0x00000031220b7810 */ /* 0x000fe40007ffe0ff */
[----:B------:R-:W-:-:S02]  /*5040*/  FSEL R247, R77, -INF , !P1 ;  /* 0xff8000004df77808 */ /* 0x000fc40004800000 */
[----:B------:R-:W-:Y:S02]  /*5050*/  FMNMX.FTZ R44, R249, R44, !PT ;  /* 0x0000002cf92c7209 */ /* 0x000fe40007810000 */
[-C--:B------:R-:W-:Y:S02]  /*5060*/  ISETP.GE.AND P1, PT, R14, R239.reuse, PT ;  /* 0x000000ef0e00720c */ /* 0x080fe40003f26270 */
[----:B------:R-:W-:Y:S02]  /*5070*/  ISETP.LT.OR P2, PT, R15, R240, P2 ;  /* 0x000000f00f00720c */ /* 0x000fe40001741670 */
[----:B------:R-:W-:Y:S02]  /*5080*/  FSEL R199, R72, -INF , !P3 ;  /* 0xff80000048c77808 */ /* 0x000fe40005800000 */
[----:B------:R-:W-:Y:S02]  /*5090*/  IADD3 R9, R34, 0x38, RZ ;  /* 0x0000003822097810 */ /* 0x000fe40007ffe0ff */
[----:B------:R-:W-:-:S02]  /*50a0*/  ISETP.GE.AND P3, PT, R11, R239, PT ;  /* 0x000000ef0b00720c */ /* 0x000fc40003f66270 */
[----:B------:R-:W-:Y:S02]  /*50b0*/  FMNMX.FTZ R44, R247, R44, !PT ;  /* 0x0000002cf72c7209 */ /* 0x000fe40007810000 */
[-C--:B------:R-:W-:Y:S02]  /*50c0*/  ISETP.LT.OR P1, PT, R14, R240.reuse, P1 ;  /* 0x000000f00e00720c */ /* 0x080fe40000f21670 */
[----:B------:R-:W-:Y:S02]  /*50d0*/  FSEL R188, R73, -INF , !P2 ;  /* 0xff80000049bc7808 */ /* 0x000fe40005000000 */
[----:B------:R-:W-:Y:S02]  /*50e0*/  IADD3 R3, R34, 0x39, RZ ;  /* 0x0000003922037810 */ /* 0x000fe40007ffe0ff */
[----:B------:R-:W-:Y:S02]  /*50f0*/  ISETP.GE.AND P2, PT, R9, R239, PT ;  /* 0x000000ef0900720c */ /* 0x000fe40003f46270 */
[----:B------:R-:W-:-:S02]  /*5100*/  ISETP.LT.OR P3, PT, R11, R240, P3 ;  /* 0x000000f00b00720c */ /* 0x000fc40001f61670 */
[----:B------:R-:W-:Y:S02]  /*5110*/  FMNMX.FTZ R29, R199, R44, !PT ;  /* 0x0000002cc71d7209 */ /* 0x000fe40007810000 */
[-C--:B------:R-:W-:Y:S02]  /*5120*/  ISETP.GE.AND P6, PT, R34, R233.reuse, PT ;  /* 0x000000e92200720c */ /* 0x080fe40003fc6270 */
[----:B------:R-:W-:Y:S02]  /*5130*/  ISETP.GE.AND P5, PT, R33, R233, PT ;  /* 0x000000e92100720c */ /* 0x000fe40003fa6270 */
[----:B------:R-:W-:Y:S02]  /*5140*/  FSEL R252, R80, -INF , !P1 ;  /* 0xff80000050fc7808 */ /* 0x000fe40004800000 */
[----:B------:R-:W-:Y:S02]  /*5150*/  ISETP.GE.AND P1, PT, R3, R239, PT ;  /* 0x000000ef0300720c */ /* 0x000fe40003f26270 */
[----:B------:R-:W-:-:S02]  /*5160*/  ISETP.LT.OR P2, PT, R9, R240, P2 ;  /* 0x000000f00900720c */ /* 0x000fc40001741670 */
[----:B------:R-:W-:Y:S02]  /*5170*/  FSEL R248, R81, -INF , !P3 ;  /* 0xff80000051f87808 */ /* 0x000fe40005800000 */
[----:B------:R-:W-:Y:S02]  /*5180*/  ISETP.GE.AND P3, PT, R10, R233, PT ;  /* 0x000000e90a00720c */ /* 0x000fe40003f66270 */
[----:B------:R-:W-:Y:S02]  /*5190*/  FMNMX.FTZ R29, R188, R29, !PT ;  /* 0x0000001dbc1d7209 */ /* 0x000fe40007810000 */
[-C--:B------:R-:W-:Y:S02]  /*51a0*/  ISETP.LT.OR P6, PT, R34, R238.reuse, P6 ;  /* 0x000000ee2200720c */ /* 0x080fe400037c1670 */
[----:B------:R-:W-:Y:S02]  /*51b0*/  ISETP.GE.AND P4, PT, R32, R233, PT ;  /* 0x000000e92000720c */ /* 0x000fe40003f86270 */
[----:B------:R-:W-:-:S02]  /*51c0*/  ISETP.LT.OR P5, PT, R33, R238, P5 ;  /* 0x000000ee2100720c */ /* 0x000fc40002fa1670 */
[----:B------:R-:W-:Y:S02]  /*51d0*/  ISETP.LT.OR P1, PT, R3, R240, P1 ;  /* 0x000000f00300720c */ /* 0x000fe40000f21670 */
[----:B------:R-:W-:Y:S02]  /*51e0*/  FSEL R246, R64, -INF , !P2 ;  /* 0xff80000040f67808 */ /* 0x000fe40005000000 */
[-C--:B------:R-:W-:Y:S02]  /*51f0*/  ISETP.LT.OR P3, PT, R10, R238.reuse, P3 ;  /* 0x000000ee0a00720c */ /* 0x080fe40001f61670 */
[----:B------:R-:W-:Y:S02]  /*5200*/  ISETP.GE.AND P2, PT, R27, R233, PT ;  /* 0x000000e91b00720c */ /* 0x000fe40003f46270 */
[----:B------:R-:W-:Y:S02]  /*5210*/  FMNMX.FTZ R29, R252, R29, !PT ;  /* 0x0000001dfc1d7209 */ /* 0x000fe40007810000 */
[----:B------:R-:W-:-:S02]  /*5220*/  ISETP.LT.OR P4, PT, R32, R238, P4 ;  /* 0x000000ee2000720c */ /* 0x000fc40002781670 */
[----:B------:R-:W-:Y:S02]  /*5230*/  FSEL R42, R42, -INF , !P6 ;  /* 0xff8000002a2a7808 */ /* 0x000fe40007000000 */
[----:B------:R-:W-:Y:S02]  /*5240*/  FSEL R10, R43, -INF , !P5 ;  /* 0xff8000002b0a7808 */ /* 0x000fe40006800000 */
[----:B------:R-:W-:Y:S02]  /*5250*/  FSEL R198, R65, -INF , !P1 ;  /* 0xff80000041c67808 */ /* 0x000fe40004800000 */
[----:B------:R-:W-:Y:S02]  /*5260*/  ISETP.GE.AND P1, PT, R26, R233, PT ;  /* 0x000000e91a00720c */ /* 0x000fe40003f26270 */
[----:B------:R-:W-:Y:S02]  /*5270*/  ISETP.LT.OR P2, PT, R27, R238, P2 ;  /* 0x000000ee1b00720c */ /* 0x000fe40001741670 */
[----:B------:R-:W-:-:S02]  /*5280*/  FMNMX.FTZ R29, R248, R29, !PT ;  /* 0x0000001df81d7209 */ /* 0x000fc40007810000 */
[----:B------:R-:W-:Y:S02]  /*5290*/  FSEL R38, R38, -INF , !P4 ;  /* 0xff80000026267808 */ /* 0x000fe40006000000 */
[----:B------:R-:W-:Y:S02]  /*52a0*/  FMNMX.FTZ R27, R42, R10, !PT ;  /* 0x0000000a2a1b7209 */ /* 0x000fe40007810000 */
[----:B------:R-:W-:Y:S02]  /*52b0*/  ISETP.LT.OR P1, PT, R26, R238, P1 ;  /* 0x000000ee1a00720c */ /* 0x000fe40000f21670 */
[----:B------:R-:W-:Y:S02]  /*52c0*/  ISETP.GE.AND P4, PT, R25, R233, PT ;  /* 0x000000e91900720c */ /* 0x000fe40003f86270 */
[----:B------:R-:W-:Y:S02]  /*52d0*/  FMNMX.FTZ R29, R246, R29, !PT ;  /* 0x0000001df61d7209 */ /* 0x000fe40007810000 */
[----:B------:R-:W-:-:S02]  /*52e0*/  FSEL R26, R39, -INF , !P3 ;  /* 0xff800000271a7808 */ /* 0x000fc40005800000 */
[----:B------:R-:W-:Y:S02]  /*52f0*/  FMNMX.FTZ R27, R38, R27, !PT ;  /* 0x0000001b261b7209 */ /* 0x000fe40007810000 */
[----:B------:R-:W-:Y:S02]  /*5300*/  ISETP.GE.AND P5, PT, R6, R233, PT ;  /* 0x000000e90600720c */ /* 0x000fe40003fa6270 */
[-C--:B------:R-:W-:Y:S02]  /*5310*/  ISETP.LT.OR P4, PT, R25, R238.reuse, P4 ;  /* 0x000000ee1900720c */ /* 0x080fe40002781670 */
[----:B------:R-:W-:Y:S02]  /*5320*/  FMNMX.FTZ R29, R198, R29, !PT ;  /* 0x0000001dc61d7209 */ /* 0x000fe40007810000 */
[----:B------:R-:W-:Y:S02]  /*5330*/  FSEL R90, R90, -INF , !P2 ;  /* 0xff8000005a5a7808 */ /* 0x000fe40005000000 */
[----:B------:R-:W-:Y:S01]  /*5340*/  FMNMX.FTZ R25, R26, R27, !PT ;  /* 0x0000001b1a197209 */ /* 0x000fe20007810000 */
[----:B------:R-:W1:Y:S01]  /*5350*/  SHFL.BFLY PT, R32, R29, 0x2, 0x1f ;  /* 0x0c401f001d207f89 */ /* 0x000e6200000e0000 */
[----:B------:R-:W-:-:S02]  /*5360*/  ISETP.LT.OR P3, PT, R6, R238, P5 ;  /* 0x000000ee0600720c */ /* 0x000fc40002f61670 */
[----:B------:R-:W-:Y:S02]  /*5370*/  FSEL R6, R91, -INF , !P1 ;  /* 0xff8000005b067808 */ /* 0x000fe40004800000 */
[----:B------:R-:W-:Y:S02]  /*5380*/  FMNMX.FTZ R25, R90, R25, !PT ;  /* 0x000000195a197209 */ /* 0x000fe40007810000 */
[-C--:B------:R-:W-:Y:S02]  /*5390*/  ISETP.GE.AND P2, PT, R8, R233.reuse, PT ;  /* 0x000000e90800720c */ /* 0x080fe40003f46270 */
[----:B------:R-:W-:Y:S02]  /*53a0*/  ISETP.GE.AND P5, PT, R23, R233, PT ;  /* 0x000000e91700720c */ /* 0x000fe40003fa6270 */
[----:B------:R-:W-:Y:S02]  /*53b0*/  FSEL R30, R30, -INF , !P4 ;  /* 0xff8000001e1e7808 */ /* 0x000fe40006000000 */
[----:B------:R-:W-:-:S02]  /*53c0*/  FMNMX.FTZ R25, R6, R25, !PT ;  /* 0x0000001906197209 */ /* 0x000fc40007810000 */
[-C--:B------:R-:W-:Y:S02]  /*53d0*/  ISETP.LT.OR P2, PT, R8, R238.reuse, P2 ;  /* 0x000000ee0800720c */ /* 0x080fe40001741670 */
[----:B------:R-:W-:Y:S02]  /*53e0*/  ISETP.LT.OR P5, PT, R23, R238, P5 ;  /* 0x000000ee1700720c */ /* 0x000fe40002fa1670 */
[----:B------:R-:W-:Y:S02]  /*53f0*/  FSEL R8, R31, -INF , !P3 ;  /* 0xff8000001f087808 */ /* 0x000fe40005800000 */
[----:B------:R-:W-:Y:S02]  /*5400*/  FMNMX.FTZ R25, R30, R25, !PT ;  /* 0x000000191e197209 */ /* 0x000fe40007810000 */
[-C--:B------:R-:W-:Y:S02]  /*5410*/  ISETP.GE.AND P1, PT, R15, R233.reuse, PT ;  /* 0x000000e90f00720c */ /* 0x080fe40003f26270 */
[----:B------:R-:W-:-:S02]  /*5420*/  ISETP.GE.AND P4, PT, R21, R233, PT ;  /* 0x000000e91500720c */ /* 0x000fc40003f86270 */
[----:B------:R-:W-:Y:S02]  /*5430*/  FSEL R193, R78, -INF , !P5 ;  /* 0xff8000004ec17808 */ /* 0x000fe40006800000 */
[----:B------:R-:W-:Y:S02]  /*5440*/  FMNMX.FTZ R34, R8, R25, !PT ;  /* 0x0000001908227209 */ /* 0x000fe40007810000 */
[-C--:B------:R-:W-:Y:S02]  /*5450*/  ISETP.LT.OR P1, PT, R15, R238.reuse, P1 ;  /* 0x000000ee0f00720c */ /* 0x080fe40000f21670 */
[----:B------:R-:W-:Y:S02]  /*5460*/  ISETP.LT.OR P4, PT, R21, R238, P4 ;  /* 0x000000ee1500720c */ /* 0x000fe40002781670 */
[----:B------:R-:W-:Y:S02]  /*5470*/  FSEL R250, R79, -INF , !P2 ;  /* 0xff8000004ffa7808 */ /* 0x000fe40005000000 */
[----:B------:R-:W-:-:S02]  /*5480*/  FMNMX.FTZ R15, R193, R34, !PT ;  /* 0x00000022c10f7209 */ /* 0x000fc40007810000 */
[----:B------:R-:W-:Y:S02]  /*5490*/  ISETP.GE.AND P2, PT, R14, R233, PT ;  /* 0x000000e90e00720c */ /* 0x000fe40003f46270 */
[----:B------:R-:W-:Y:S02]  /*54a0*/  FSEL R191, R74, -INF , !P4 ;  /* 0xff8000004abf7808 */ /* 0x000fe40006000000 */
[----:B------:R-:W-:Y:S02]  /*54b0*/  FMNMX.FTZ R34, R250, R15, !PT ;  /* 0x0000000ffa227209 */ /* 0x000fe40007810000 */
[----:B------:R-:W-:Y:S02]  /*54c0*/  ISETP.GE.AND P3, PT, R11, R233, PT ;  /* 0x000000e90b00720c */ /* 0x000fe40003f66270 */
[----:B------:R-:W-:Y:S02]  /*54d0*/  ISETP.LT.OR P4, PT, R14, R238, P2 ;  /* 0x000000ee0e00720c */ /* 0x000fe40001781670 */
[----:B------:R-:W-:-:S02]  /*54e0*/  FSEL R197, R75, -INF , !P1 ;  /* 0xff8000004bc57808 */ /* 0x000fc40004800000 */
[----:B------:R-:W-:Y:S01]  /*54f0*/  FMNMX.FTZ R34, R191, R34, !PT ;  /* 0x00000022bf227209 */ /* 0x000fe20007810000 */
[----:B------:R-:W-:Y:S01]  /*5500*/  LDSM.16.MT88.4 R72, [R220+0x1c000] ;  /* 0x01c00000dc48783b */ /* 0x000fe20000004200 */
[----:B-1----:R-:W-:Y:S02]  /*5510*/  FMNMX.FTZ R32, R29, R32, !PT ;  /* 0x000000201d207209 */ /* 0x002fe40007810000 */
[----:B------:R-:W-:Y:S02]  /*5520*/  ISETP.LT.OR P3, PT, R11, R238, P3 ;  /* 0x000000ee0b00720c */ /* 0x000fe40001f61670 */
[----:B------:R-:W-:Y:S01]  /*5530*/  ISETP.GE.AND P2, PT, R9, R233, PT ;  /* 0x000000e90900720c */ /* 0x000fe20003f46270 */
[----:B------:R-:W1:Y:S01]  /*5540*/  SHFL.BFLY PT, R23, R32, 0x1, 0x1f ;  /* 0x0c201f0020177f89 */ /* 0x000e6200000e0000 */
[----:B------:R-:W-:Y:S02]  /*5550*/  FSEL R196, R82, -INF , !P4 ;  /* 0xff80000052c47808 */ /* 0x000fe40006000000 */
[----:B------:R-:W-:-:S02]  /*5560*/  FMNMX.FTZ R11, R197, R34, !PT ;  /* 0x00000022c50b7209 */ /* 0x000fc40007810000 */
[-C--:B------:R-:W-:Y:S02]  /*5570*/  ISETP.LT.OR P2, PT, R9, R238.reuse, P2 ;  /* 0x000000ee0900720c */ /* 0x080fe40001741670 */
[----:B------:R-:W-:Y:S02]  /*5580*/  ISETP.GE.AND P1, PT, R3, R233, PT ;  /* 0x000000e90300720c */ /* 0x000fe40003f26270 */
[----:B------:R-:W-:Y:S02]  /*5590*/  FSEL R194, R83, -INF , !P3 ;  /* 0xff80000053c27808 */ /* 0x000fe40005800000 */
[----:B------:R-:W-:Y:S01]  /*55a0*/  FMNMX.FTZ R9, R196, R11, !PT ;  /* 0x0000000bc4097209 */ /* 0x000fe20007810000 */
[----:B------:R-:W-:Y:S01]  /*55b0*/  IMAD.U32 R11, RZ, RZ, UR4 ;  /* 0x00000004ff0b7e24 */ /* 0x000fe2000f8e00ff */
[----:B------:R-:W-:Y:S01]  /*55c0*/  ISETP.LT.OR P1, PT, R3, R238, P1 ;  /* 0x000000ee0300720c */ /* 0x000fe20000f21670 */
[----:B------:R-:W-:Y:S01]  /*55d0*/  LDSM.16.MT88.4 R80, [R218+0x1c000] ;  /* 0x01c00000da50783b */ /* 0x000fe20000004200 */
[----:B------:R-:W-:Y:S01]  /*55e0*/  FSEL R192, R66, -INF , !P2 ;  /* 0xff80000042c07808 */ /* 0x000fe20005000000 */
[----:B------:R-:W-:Y:S01]  /*55f0*/  UIADD3 UR4, UR4, 0x1, URZ ;  /* 0x0000000104047890 */ /* 0x000fe2000fffe03f */
[----:B------:R-:W-:-:S02]  /*5600*/  FMNMX.FTZ R9, R194, R9, !PT ;  /* 0x00000009c2097209 */ /* 0x000fc40007810000 */
[----:B------:R-:W-:Y:S02]  /*5610*/  LOP3.LUT R14, R4, UR38, RZ, 0x3c, !PT ;  /* 0x00000026040e7c12 */ /* 0x000fe4000f8e3cff */
[----:B------:R-:W-:Y:S02]  /*5620*/  FSEL R190, R67, -INF , !P1 ;  /* 0xff80000043be7808 */ /* 0x000fe40004800000 */
[----:B------:R-:W-:Y:S01]  /*5630*/  FMNMX.FTZ R9, R192, R9, !PT ;  /* 0x00000009c0097209 */ /* 0x000fe20007810000 */
[----:B------:R-:W-:Y:S01]  /*5640*/  LDSM.16.MT88.4 R64, [R216+0x1a000] ;  /* 0x01a00000d840783b */ /* 0x000fe20000004200 */
[----:B------:R-:W-:Y:S02]  /*5650*/  LOP3.LUT R4, R19, R14, RZ, 0x3c, !PT ;  /* 0x0000000e13047212 */ /* 0x000fe400078e3cff */
[----:B------:R-:W-:Y:S02]  /*5660*/  FMNMX.FTZ R9, R190, R9, !PT ;  /* 0x00000009be097209 */ /* 0x000fe40007810000 */
[----:B-1----:R-:W-:Y:S01]  /*5670*/  FMNMX.FTZ R3, R32, R23, !PT ;  /* 0x0000001720037209 */ /* 0x002fe20007810000 */
[----:B------:R-:W-:Y:S01]  /*5680*/  IMAD.WIDE.U32 R200, R4, -0x2daee0ad, RZ ;  /* 0xd2511f5304c87825 */ /* 0x000fe200078e00ff */
[----:B------:R-:W-:Y:S01]  /*5690*/  LOP3.LUT R11, R17, UR39, R11, 0x96, !PT ;  /* 0x00000027110b7c12 */ /* 0x000fe2000f8e960b */
[----:B------:R-:W1:Y:S01]  /*56a0*/  SHFL.BFLY PT, R4, R9, 0x2, 0x1f ;  /* 0x0c401f0009047f89 */ /* 0x000e6200000e0000 */
[C---:B------:R-:W-:Y:S01]  /*56b0*/  FSETP.NEU.FTZ.AND P1, PT, R3.reuse, -INF , PT ;  /* 0xff8000000300780b */ /* 0x040fe20003f3d000 */
[----:B------:R-:W-:Y:S01]  /*56c0*/  FMUL.FTZ R195, R3, c[0x0][0x23c] ;  /* 0x00008f0003c37a20 */ /* 0x000fe20000410000 */
[----:B------:R-:W-:Y:S01]  /*56d0*/  LOP3.LUT R164, R201, UR15, R16, 0x96, !PT ;  /* 0x0000000fc9a47c12 */ /* 0x000fe2000f8e9610 */
[----:B------:R-:W-:Y:S01]  /*56e0*/  IMAD.WIDE.U32 R32, R11, -0x326172a9, RZ ;  /* 0xcd9e8d570b207825 */ /* 0x000fe200078e00ff */
[----:B------:R-:W-:-:S02]  /*56f0*/  PRMT R241, R241, 0x7054, R241 ;  /* 0x00007054f1f17816 */ /* 0x000fc400000000f1 */
[----:B------:R-:W-:Y:S01]  /*5700*/  FSEL R195, R195, RZ, P1 ;  /* 0x000000ffc3c37208 */ /* 0x000fe20000800000 */
[----:B------:R-:W-:Y:S01]  /*5710*/  IMAD.WIDE.U32 R164, R164, -0x326172a9, RZ ;  /* 0xcd9e8d57a4a47825 */ /* 0x000fe200078e00ff */
[----:B------:R-:W-:-:S03]  /*5720*/  LOP3.LUT R11, R33, UR16, R18, 0x96, !PT ;  /* 0x00000010210b7c12 */ /* 0x000fc6000f8e9612 */
[----:B------:R-:W-:Y:S01]  /*5730*/  FFMA.FTZ R184, R24, c[0x0][0x23c], -R195 ;  /* 0x00008f0018b87a23 */ /* 0x000fe200000108c3 */
[----:B------:R-:W-:Y:S01]  /*5740*/  LOP3.LUT R24, R165, UR14, R32, 0x96, !PT ;  /* 0x0000000ea5187c12 */ /* 0x000fe2000f8e9620 */
[----:B------:R-:W-:-:S04]  /*5750*/  IMAD.WIDE.U32 R32, R11, -0x2daee0ad, RZ ;  /* 0xd2511f530b207825 */ /* 0x000fc800078e00ff */
[----:B------:R-:W-:Y:S01]  /*5760*/  FFMA.FTZ R179, R22, c[0x0][0x23c], -R195 ;  /* 0x00008f0016b37a23 */ /* 0x000fe200000108c3 */
[----:B------:R-:W-:Y:S01]  /*5770*/  LOP3.LUT R11, R33, UR13, R200, 0x96, !PT ;  /* 0x0000000d210b7c12 */ /* 0x000fe2000f8e96c8 */
[----:B------:R-:W-:Y:S01]  /*5780*/  IMAD.WIDE.U32 R24, R24, -0x2daee0ad, RZ ;  /* 0xd2511f5318187825 */ /* 0x000fe200078e00ff */
[----:B------:R-:W-:Y:S01]  /*5790*/  MUFU.EX2 R184, R184 ;  /* 0x000000b800b87308 */ /* 0x000fe20000000800 */
[----:B-1----:R-:W-:Y:S02]  /*57a0*/  FMNMX.FTZ R4, R9, R4, !PT ;  /* 0x0000000409047209 */ /* 0x002fe40007810000 */
[----:B------:R-:W-:Y:S01]  /*57b0*/  IMAD.WIDE.U32 R22, R11, -0x326172a9, RZ ;  /* 0xcd9e8d570b167825 */ /* 0x000fe200078e00ff */
[----:B------:R-:W-:Y:S02]  /*57c0*/  LOP3.LUT R32, R25, UR11, R32, 0x96, !PT ;  /* 0x0000000b19207c12 */ /* 0x000fe4000f8e9620 */
[----:B------:R-:W1:Y:S02]  /*57d0*/  SHFL.BFLY PT, R9, R4, 0x1, 0x1f ;  /* 0x0c201f0004097f89 */ /* 0x000e6400000e0000 */
[----:B------:R-:W-:Y:S01]  /*57e0*/  LOP3.LUT R11, R23, UR12, R164, 0x96, !PT ;  /* 0x0000000c170b7c12 */ /* 0x000fe2000f8e96a4 */
[----:B------:R-:W-:Y:S01]  /*57f0*/  IMAD.WIDE.U32 R32, R32, -0x326172a9, RZ ;  /* 0xcd9e8d5720207825 */ /* 0x000fe200078e00ff */
[----:B------:R-:W-:Y:S03]  /*5800*/  MUFU.EX2 R179, R179 ;  /* 0x000000b300b37308 */ /* 0x000fe60000000800 */
[----:B------:R-:W-:Y:S01]  /*5810*/  IMAD.WIDE.U32 R34, R11, -0x2daee0ad, RZ ;  /* 0xd2511f530b227825 */ /* 0x000fe200078e00ff */
[----:B------:R-:W-:-:S03]  /*5820*/  LOP3.LUT R22, R33, UR10, R22, 0x96, !PT ;  /* 0x0000000a21167c12 */ /* 0x000fc6000f8e9616 */
[----:B------:R-:W-:Y:S01]  /*5830*/  FFMA.FTZ R167, R2, c[0x0][0x23c], -R195 ;  /* 0x00008f0002a77a23 */ /* 0x000fe200000108c3 */
[----:B------:R-:W-:Y:S01]  /*5840*/  LOP3.LUT R2, R35, UR9, R24, 0x96, !PT ;  /* 0x0000000923027c12 */ /* 0x000fe2000f8e9618 */
[----:B------:R-:W-:-:S04]  /*5850*/  IMAD.WIDE.U32 R22, R22, -0x2daee0ad, RZ ;  /* 0xd2511f5316167825 */ /* 0x000fc800078e00ff */
[----:B------:R-:W-:Y:S01]  /*5860*/  IMAD.WIDE.U32 R24, R2, -0x326172a9, RZ ;  /* 0xcd9e8d5702187825 */ /* 0x000fe200078e00ff */
[----:B------:R-:W-:Y:S01]  /*5870*/  LOP3.LUT R11, R23, UR7, R34, 0x96, !PT ;  /* 0x00000007170b7c12 */ /* 0x000fe2000f8e9622 */
[----:B------:R-:W-:Y:S02]  /*5880*/  MUFU.EX2 R167, R167 ;  /* 0x000000a700a77308 */ /* 0x000fe40000000800 */
[----:B------:R-:W-:Y:S01]  /*5890*/  FFMA.FTZ R185, R40, c[0x0][0x23c], -R195 ;  /* 0x00008f0028b97a23 */ /* 0x000fe200000108c3 */
[----:B------:R-:W-:Y:S01]  /*58a0*/  LOP3.LUT R32, R25, UR8, R32, 0x96, !PT ;  /* 0x0000000819207c12 */ /* 0x000fe2000f8e9620 */
[----:B------:R-:W-:Y:S01]  /*58b0*/  IMAD.WIDE.U32 R34, R11, -0x326172a9, RZ ;  /* 0xcd9e8d570b227825 */ /* 0x000fe200078e00ff */
[----:B-1----:R-:W-:-:S03]  /*58c0*/  FMNMX.FTZ R2, R4, R9, !PT ;  /* 0x0000000904027209 */ /* 0x002fc60007810000 */
[--C-:B------:R-:W-:Y:S01]  /*58d0*/  FFMA.FTZ R182, R36, c[0x0][0x23c], -R195.reuse ;  /* 0x00008f0024b67a23 */ /* 0x100fe200000108c3 */
[----:B------:R-:W-:Y:S01]  /*58e0*/  LOP3.LUT R9, R35, UR18, R24, 0x96, !PT ;  /* 0x0000001223097c12 */ /* 0x000fe2000f8e9618 */
[--C-:B------:R-:W-:Y:S01]  /*58f0*/  FFMA.FTZ R166, R28, c[0x0][0x23c], -R195.reuse ;  /* 0x00008f001ca67a23 */ /* 0x100fe200000108c3 */
[C---:B------:R-:W-:Y:S01]  /*5900*/  FSETP.NEU.FTZ.AND P1, PT, R2.reuse, -INF , PT ;  /* 0xff8000000200780b */ /* 0x040fe20003f3d000 */
[----:B------:R-:W-:Y:S01]  /*5910*/  FMUL.FTZ R189, R2, c[0x0][0x23c] ;  /* 0x00008f0002bd7a20 */ /* 0x000fe20000410000 */
[--C-:B------:R-:W-:Y:S01]  /*5920*/  SHF.R.U32.HI R24, RZ, 0x10, R34.reuse ;  /* 0x00000010ff187819 */ /* 0x100fe20000011622 */
[----:B------:R-:W-:Y:S01]  /*5930*/  FFMA.FTZ R15, R20, c[0x0][0x23c], -R195 ;  /* 0x00008f00140f7a23 */ /* 0x000fe200000108c3 */
[----:B------:R-:W-:Y:S01]  /*5940*/  SHF.R.U32.HI R11, RZ, 0x18, R34 ;  /* 0x00000018ff0b7819 */ /* 0x000fe20000011622 */
[----:B------:R-:W-:Y:S01]  /*5950*/  MUFU.EX2 R185, R185 ;  /* 0x000000b900b97308 */ /* 0x000fe20000000800 */
[----:B------:R-:W-:Y:S01]  /*5960*/  FSEL R189, R189, RZ, P1 ;  /* 0x000000ffbdbd7208 */ /* 0x000fe20000800000 */
[----:B------:R-:W-:Y:S01]  /*5970*/  IMAD.WIDE.U32 R32, R32, -0x2daee0ad, RZ ;  /* 0xd2511f5320207825 */ /* 0x000fe200078e00ff */
[----:B------:R-:W-:-:S02]  /*5980*/  LOP3.LUT R24, R24, 0xff, RZ, 0xc0, !PT ;  /* 0x000000ff18187812 */ /* 0x000fc400078ec0ff */
[----:B------:R-:W-:Y:S01]  /*5990*/  LOP3.LUT R28, R34, 0xffff, RZ, 0xc0, !PT ;  /* 0x0000ffff221c7812 */ /* 0x000fe200078ec0ff */
[----:B------:R-:W-:Y:S01]  /*59a0*/  FFMA.FTZ R183, R38, c[0x0][0x23c], -R189 ;  /* 0x00008f0026b77a23 */ /* 0x000fe200000108bd */
[----:B------:R-:W-:Y:S01]  /*59b0*/  PRMT R24, R24, 0x5410, R11 ;  /* 0x0000541018187816 */ /* 0x000fe2000000000b */
[--C-:B------:R-:W-:Y:S01]  /*59c0*/  FFMA.FTZ R178, R26, c[0x0][0x23c], -R189.reuse ;  /* 0x00008f001ab27a23 */ /* 0x100fe200000108bd */
[C---:B------:R-:W-:Y:S01]  /*59d0*/  LOP3.LUT R11, R9.reuse, 0xffff, RZ, 0xc0, !PT ;  /* 0x0000ffff090b7812 */ /* 0x040fe200078ec0ff */
[--C-:B------:R-:W-:Y:S01]  /*59e0*/  FFMA.FTZ R187, R42, c[0x0][0x23c], -R189.reuse ;  /* 0x00008f002abb7a23 */ /* 0x100fe200000108bd */
[----:B------:R-:W-:Y:S01]  /*59f0*/  MUFU.EX2 R182, R182 ;  /* 0x000000b600b67308 */ /* 0x000fe20000000800 */
[----:B------:R-:W-:Y:S01]  /*5a00*/  FFMA.FTZ R186, R10, c[0x0][0x23c], -R189 ;  /* 0x00008f000aba7a23 */ /* 0x000fe200000108bd */
[----:B------:R-:W-:Y:S01]  /*5a10*/  LOP3.LUT R25, R34, 0xff, RZ, 0xc0, !PT ;  /* 0x000000ff22197812 */ /* 0x000fe200078ec0ff */
[----:B------:R-:W-:Y:S01]  /*5a20*/  FFMA.FTZ R180, R88, c[0x0][0x23c], -R195 ;  /* 0x00008f0058b47a23 */ /* 0x000fe200000108c3 */
[----:B------:R-:W-:Y:S01]  /*5a30*/  SHF.R.U32.HI R28, RZ, 0x8, R28 ;  /* 0x00000008ff1c7819 */ /* 0x000fe2000001161c */
[--C-:B------:R-:W-:Y:S01]  /*5a40*/  FFMA.FTZ R181, R90, c[0x0][0x23c], -R189.reuse ;  /* 0x00008f005ab57a23 */ /* 0x100fe200000108bd */
[----:B------:R-:W-:Y:S01]  /*5a50*/  LOP3.LUT R0, R9, 0xff, RZ, 0xc0, !PT ;  /* 0x000000ff09007812 */ /* 0x000fe200078ec0ff */
[----:B------:R-:W-:Y:S01]  /*5a60*/  FFMA.FTZ R177, R30, c[0x0][0x23c], -R189 ;  /* 0x00008f001eb17a23 */ /* 0x000fe200000108bd */
[----:B------:R-:W-:Y:S01]  /*5a70*/  MUFU.EX2 R183, R183 ;  /* 0x000000b700b77308 */ /* 0x000fe20000000800 */
[----:B------:R-:W-:Y:S01]  /*5a80*/  SHF.R.U32.HI R11, RZ, 0x8, R11 ;  /* 0x00000008ff0b7819 */ /* 0x000fe2000001160b */
[----:B------:R-:W-:Y:S01]  /*5a90*/  FFMA.FTZ R176, R6, c[0x0][0x23c], -R189 ;  /* 0x00008f0006b07a23 */ /* 0x000fe200000108bd */
[----:B------:R-:W-:Y:S01]  /*5aa0*/  PRMT R26, R25, 0x5410, R28 ;  /* 0x00005410191a7816 */ /* 0x000fe2000000001c */
[----:B------:R-:W-:Y:S01]  /*5ab0*/  LDSM.16.MT88.4 R88, [R217+0x1c000] ;  /* 0x01c00000d958783b */ /* 0x000fe20000004200 */
[----:B------:R-:W-:Y:S01]  /*5ac0*/  SHF.R.U32.HI R10, RZ, 0x10, R9 ;  /* 0x00000010ff0a7819 */ /* 0x000fe20000011609 */
[----:B------:R-:W-:Y:S01]  /*5ad0*/  FFMA.FTZ R188, R188, c[0x0][0x23c], -R195 ;  /* 0x00008f00bcbc7a23 */ /* 0x000fe200000108c3 */
[----:B------:R-:W-:Y:S01]  /*5ae0*/  LOP3.LUT R23, R32, 0xffff, RZ, 0xc0, !PT ;  /* 0x0000ffff20177812 */ /* 0x000fe200078ec0ff */
[----:B------:R-:W1:Y:S01]  /*5af0*/  MUFU.EX2 R178, R178 ;  /* 0x000000b200b27308 */ /* 0x000e620000000800 */
[----:B------:R-:W-:Y:S01]  /*5b00*/  PRMT R0, R0, 0x5410, R11 ;  /* 0x0000541000007816 */ /* 0x000fe2000000000b */
[--C-:B------:R-:W-:Y:S01]  /*5b10*/  HSET2.LE.AND R11, R24, R241.reuse, PT ;  /* 0x000000f1180b7233 */ /* 0x100fe20003803000 */
[----:B------:R-:W-:Y:S01]  /*5b20*/  SHF.R.U32.HI R28, RZ, 0x18, R9 ;  /* 0x00000018ff1c7819 */ /* 0x000fe20000011609 */
[----:B------:R-:W-:Y:S01]  /*5b30*/  LDSM.16.MT88.4 R40, [R220+0x1a000] ;  /* 0x01a00000dc28783b */ /* 0x000fe20000004200 */
[----:B------:R-:W-:Y:S01]  /*5b40*/  LOP3.LUT R9, R10, 0xff, RZ, 0xc0, !PT ;  /* 0x000000ff0a097812 */ /* 0x000fe200078ec0ff */
[--C-:B------:R-:W-:Y:S01]  /*5b50*/  HSET2.LE.AND R10, R26, R241.reuse, PT ;  /* 0x000000f11a0a7233 */ /* 0x100fe20003803000 */
[----:B------:R-:W-:Y:S01]  /*5b60*/  LOP3.LUT R20, R32, 0xff, RZ, 0xc0, !PT ;  /* 0x000000ff20147812 */ /* 0x000fe200078ec0ff */
[----:B------:R-:W-:Y:S01]  /*5b70*/  MUFU.EX2 R166, R166 ;  /* 0x000000a600a67308 */ /* 0x000fe20000000800 */
[----:B------:R-:W-:Y:S01]  /*5b80*/  SHF.R.U32.HI R23, RZ, 0x8, R23 ;  /* 0x00000008ff177819 */ /* 0x000fe20000011617 */
[--C-:B------:R-:W-:Y:S01]  /*5b90*/  HSET2.LE.AND R7, R0, R241.reuse, PT ;  /* 0x000000f100077233 */ /* 0x100fe20003803000 */
[--C-:B------:R-:W-:Y:S01]  /*5ba0*/  FFMA.FTZ R0, R8, c[0x0][0x23c], -R189.reuse ;  /* 0x00008f0008007a23 */ /* 0x100fe200000108bd */
[----:B------:R-:W-:Y:S01]  /*5bb0*/  PRMT R24, R9, 0x5410, R28 ;  /* 0x0000541009187816 */ /* 0x000fe2000000001c */
[----:B------:R-:W-:Y:S01]  /*5bc0*/  FFMA.FTZ R193, R193, c[0x0][0x23c], -R189 ;  /* 0x00008f00c1c17a23 */ /* 0x000fe200000108bd */
[----:B------:R-:W-:Y:S01]  /*5bd0*/  PRMT R20, R20, 0x5410, R23 ;  /* 0x0000541014147816 */ /* 0x000fe20000000017 */
[----:B------:R-:W-:Y:S01]  /*5be0*/  LDSM.16.MT88.4 R28, [R220+0x18800] ;  /* 0x01880000dc1c783b */ /* 0x000fe20000004200 */
[----:B------:R-:W2:Y:S01]  /*5bf0*/  MUFU.EX2 R15, R15 ;  /* 0x0000000f000f7308 */ /* 0x000ea20000000800 */
[----:B-1----:R-:W-:Y:S01]  /*5c00*/  F2FP.PACK_AB R26, R178, R183 ;  /* 0x000000b7b21a723e */ /* 0x002fe200000000ff */
[--C-:B------:R-:W-:Y:S01]  /*5c10*/  HSET2.LE.AND R9, R24, R241.reuse, PT ;  /* 0x000000f118097233 */ /* 0x100fe20003803000 */
[----:B------:R-:W-:Y:S01]  /*5c20*/  F2FP.PACK_AB R23, R179, R182 ;  /* 0x000000b6b317723e */ /* 0x000fe200000000ff */
[----:B------:R-:W-:Y:S01]  /*5c30*/  HSET2.LE.AND R20, R20, R241, PT ;  /* 0x000000f114147233 */ /* 0x000fe20003803000 */
[----:B------:R-:W-:Y:S01]  /*5c40*/  LOP3.LUT R11, R11, R26, RZ, 0xc0, !PT ;  /* 0x0000001a0b0b7212 */ /* 0x000fe200078ec0ff */
[--C-:B------:R-:W-:Y:S01]  /*5c50*/  FFMA.FTZ R191, R191, c[0x0][0x23c], -R189.reuse ;  /* 0x00008f00bfbf7a23 */ /* 0x100fe200000108bd */
[----:B------:R-:W-:Y:S01]  /*5c60*/  F2FP.PACK_AB R26, R184, R185 ;  /* 0x000000b9b81a723e */ /* 0x000fe200000000ff */
[----:B------:R-:W-:Y:S01]  /*5c70*/  MUFU.EX2 R187, R187 ;  /* 0x000000bb00bb7308 */ /* 0x000fe20000000800 */
[----:B------:R-:W-:Y:S01]  /*5c80*/  LOP3.LUT R22, R33, UR17, R22, 0x96, !PT ;  /* 0x0000001121167c12 */ /* 0x000fe2000f8e9616 */
[----:B------:R-:W-:Y:S01]  /*5c90*/  FFMA.FTZ R250, R250, c[0x0][0x23c], -R189 ;  /* 0x00008f00fafa7a23 */ /* 0x000fe200000108bd */
[----:B------:R-:W-:-:S02]  /*5ca0*/  SHF.R.U32.HI R21, RZ, 0x10, R32 ;  /* 0x00000010ff157819 */ /* 0x000fc40000011620 */
[----:B------:R-:W-:Y:S02]  /*5cb0*/  LOP3.LUT R10, R10, R23, RZ, 0xc0, !PT ;  /* 0x000000170a0a7212 */ /* 0x000fe400078ec0ff */
[----:B------:R-:W-:Y:S01]  /*5cc0*/  LOP3.LUT R8, R7, R26, RZ, 0xc0, !PT ;  /* 0x0000001a07087212 */ /* 0x000fe200078ec0ff */
[----:B------:R-:W1:Y:S01]  /*5cd0*/  MUFU.EX2 R186, R186 ;  /* 0x000000ba00ba7308 */ /* 0x000e620000000800 */
[----:B--2---:R-:W-:Y:S02]  /*5ce0*/  F2FP.PACK_AB R25, R15, R166 ;  /* 0x000000a60f19723e */ /* 0x004fe400000000ff */
[C---:B------:R-:W-:Y:S02]  /*5cf0*/  LOP3.LUT R23, R22.reuse, 0xffff, RZ, 0xc0, !PT ;  /* 0x0000ffff16177812 */ /* 0x040fe400078ec0ff */
[----:B------:R-:W-:Y:S02]  /*5d00*/  SHF.R.U32.HI R7, RZ, 0x10, R22 ;  /* 0x00000010ff077819 */ /* 0x000fe40000011616 */
[----:B------:R-:W-:Y:S01]  /*5d10*/  SHF.R.U32.HI R4, RZ, 0x18, R32 ;  /* 0x00000018ff047819 */ /* 0x000fe20000011620 */
[----:B------:R-:W2:Y:S01]  /*5d20*/  MUFU.EX2 R180, R180 ;  /* 0x000000b400b47308 */ /* 0x000ea20000000800 */
[----:B------:R-:W-:Y:S01]  /*5d30*/  LOP3.LUT R21, R21, 0xff, RZ, 0xc0, !PT ;  /* 0x000000ff15157812 */ /* 0x000fe200078ec0ff */
[----:B------:R-:W-:Y:S01]  /*5d40*/  LDSM.16.MT88.4 R32, [R218+0x1a800] ;  /* 0x01a80000da20783b */ /* 0x000fe20000004200 */
[----:B------:R-:W-:-:S02]  /*5d50*/  LOP3.LUT R128, R22, 0xff, RZ, 0xc0, !PT ;  /* 0x000000ff16807812 */ /* 0x000fc400078ec0ff */
[----:B------:R-:W-:Y:S02]  /*5d60*/  SHF.R.U32.HI R22, RZ, 0x18, R22 ;  /* 0x00000018ff167819 */ /* 0x000fe40000011616 */
[----:B------:R-:W-:Y:S01]  /*5d70*/  SHF.R.U32.HI R23, RZ, 0x8, R23 ;  /* 0x00000008ff177819 */ /* 0x000fe20000011617 */
[----:B------:R-:W-:Y:S01]  /*5d80*/  MUFU.EX2 R181, R181 ;  /* 0x000000b500b57308 */ /* 0x000fe20000000800 */
[----:B-1----:R-:W-:Y:S02]  /*5d90*/  F2FP.PACK_AB R24, R186, R187 ;  /* 0x000000bbba18723e */ /* 0x002fe400000000ff */
[----:B------:R-:W-:Y:S02]  /*5da0*/  LOP3.LUT R7, R7, 0xff, RZ, 0xc0, !PT ;  /* 0x000000ff07077812 */ /* 0x000fe400078ec0ff */
[----:B------:R-:W-:Y:S02]  /*5db0*/  LOP3.LUT R9, R9, R24, RZ, 0xc0, !PT ;  /* 0x0000001809097212 */ /* 0x000fe400078ec0ff */
[----:B------:R-:W-:Y:S01]  /*5dc0*/  LOP3.LUT R130, R20, R25, RZ, 0xc0, !PT ;  /* 0x0000001914827212 */ /* 0x000fe200078ec0ff */
[----:B------:R-:W-:Y:S01]  /*5dd0*/  MUFU.EX2 R177, R177 ;  /* 0x000000b100b17308 */ /* 0x000fe20000000800 */
[----:B------:R-:W1:Y:S01]  /*5de0*/  LDSM.16.MT88.4 R24, [R218+0x18800] ;  /* 0x01880000da18783b */ /* 0x000e620000004200 */
[----:B------:R-:W-:-:S02]  /*5df0*/  PRMT R6, R21, 0x5410, R4 ;  /* 0x0000541015067816 */ /* 0x000fc40000000004 */
[----:B------:R-:W-:Y:S01]  /*5e00*/  PRMT R4, R7, 0x5410, R22 ;  /* 0x0000541007047816 */ /* 0x000fe20000000016 */
[C---:B------:R-:W-:Y:S01]  /*5e10*/  HMMA.16816.F32 R152, R8.reuse, R148, RZ ;  /* 0x000000940898723c */ /* 0x040fe200000018ff */
[----:B------:R-:W-:Y:S01]  /*5e20*/  PRMT R128, R128, 0x5410, R23 ;  /* 0x0000541080807816 */ /* 0x000fe20000000017 */
[--C-:B------:R-:W-:Y:S01]  /*5e30*/  HSET2.LE.AND R131, R6, R241.reuse, PT ;  /* 0x000000f106837233 */ /* 0x100fe20003803000 */
[----:B------:R-:W3:Y:S01]  /*5e40*/  MUFU.EX2 R0, R0 ;  /* 0x0000000000007308 */ /* 0x000ee20000000800 */
[----:B------:R-:W4:Y:S01]  /*5e50*/  LDSM.16.MT88.4 R20, [R217+0x18800] ;  /* 0x01880000d914783b */ /* 0x000f220000004200 */
[--C-:B------:R-:W-:Y:S01]  /*5e60*/  HSET2.LE.AND R129, R4, R241.reuse, PT ;  /* 0x000000f104817233 */ /* 0x100fe20003803000 */
[----:B--2---:R-:W-:Y:S01]  /*5e70*/  F2FP.PACK_AB R7, R167, R180 ;  /* 0x000000b4a707723e */ /* 0x004fe200000000ff */
[----:B------:R-:W-:Y:S01]  /*5e80*/  HSET2.LE.AND R128, R128, R241, PT ;  /* 0x000000f180807233 */ /* 0x000fe20003803000 */
[----:B------:R-:W-:Y:S03]  /*5e90*/  HMMA.16816.F32 R148, R8, R150, RZ ;  /* 0x000000960894723c */ /* 0x000fe600000018ff */
[----:B------:R-:W2:Y:S01]  /*5ea0*/  MUFU.EX2 R176, R176 ;  /* 0x000000b000b07308 */ /* 0x000ea20000000800 */
[----:B------:R-:W-:-:S04]  /*5eb0*/  LOP3.LUT R128, R128, R7, RZ, 0xc0, !PT ;  /* 0x0000000780807212 */ /* 0x000fc800078ec0ff */
[----:B------:R-:W-:Y:S01]  /*5ec0*/  HMMA.16816.F32 R144, R8, R140, RZ ;  /* 0x0000008c0890723c */ /* 0x000fe200000018ff */
[----:B---3--:R-:W-:Y:S02]  /*5ed0*/  F2FP.PACK_AB R6, R0, R177 ;  /* 0x000000b10006723e */ /* 0x008fe400000000ff */
[----:B------:R-:W-:Y:S02]  /*5ee0*/  MUFU.EX2 R188, R188 ;  /* 0x000000bc00bc7308 */ /* 0x000fe40000000800 */
[----:B------:R-:W-:-:S03]  /*5ef0*/  LOP3.LUT R131, R131, R6, RZ, 0xc0, !PT ;  /* 0x0000000683837212 */ /* 0x000fc600078ec0ff */
[----:B------:R-:W-:Y:S01]  /*5f00*/  HMMA.16816.F32 R140, R8, R142, RZ ;  /* 0x0000008e088c723c */ /* 0x000fe200000018ff */
[----:B--2---:R-:W-:Y:S02]  /*5f10*/  F2FP.PACK_AB R4, R176, R181 ;  /* 0x000000b5b004723e */ /* 0x004fe400000000ff */
[----:B------:R-:W-:Y:S02]  /*5f20*/  MUFU.EX2 R193, R193 ;  /* 0x000000c100c17308 */ /* 0x000fe40000000800 */
[----:B------:R-:W-:-:S03]  /*5f30*/  LOP3.LUT R129, R129, R4, RZ, 0xc0, !PT ;  /* 0x0000000481817212 */ /* 0x000fc600078ec0ff */
[C---:B------:R-:W-:Y:S01]  /*5f40*/  HMMA.16816.F32 R160, R8.reuse, R156, RZ ;  /* 0x0000009c08a0723c */ /* 0x040fe200000018ff */
[----:B------:R-:W2:Y:S02]  /*5f50*/  LDSM.16.MT88.4 R4, [R216+0x18800] ;  /* 0x01880000d804783b */ /* 0x000ea40000004200 */
[----:B------:R-:W-:Y:S05]  /*5f60*/  MUFU.EX2 R191, R191 ;  /* 0x000000bf00bf7308 */ /* 0x000fea0000000800 */
[C---:B------:R-:W-:Y:S03]  /*5f70*/  HMMA.16816.F32 R156, R8.reuse, R158, RZ ;  /* 0x0000009e089c723c */ /* 0x040fe600000018ff */
[----:B------:R-:W-:Y:S05]  /*5f80*/  MUFU.EX2 R250, R250 ;  /* 0x000000fa00fa7308 */ /* 0x000fea0000000800 */
[C---:B------:R-:W-:Y:S08]  /*5f90*/  HMMA.16816.F32 R136, R8.reuse, R132, RZ ;  /* 0x000000840888723c */ /* 0x040ff000000018ff */
[----:B------:R-:W-:Y:S08]  /*5fa0*/  HMMA.16816.F32 R132, R8, R134, RZ ;  /* 0x000000860884723c */ /* 0x000ff000000018ff */
[C---:B-1----:R-:W-:Y:S08]  /*5fb0*/  HMMA.16816.F32 R152, R128.reuse, R24, R152 ;  /* 0x000000188098723c */ /* 0x042ff00000001898 */
[C---:B------:R-:W-:Y:S01]  /*5fc0*/  HMMA.16816.F32 R148, R128.reuse, R26, R148 ;  /* 0x0000001a8094723c */ /* 0x040fe20000001894 */
[----:B------:R-:W1:Y:S07]  /*5fd0*/  LDSM.16.MT88.4 R24, [R216+0x1a800] ;  /* 0x01a80000d818783b */ /* 0x000e6e0000004200 */
[C---:B----4-:R-:W-:Y:S08]  /*5fe0*/  HMMA.16816.F32 R144, R128.reuse, R20, R144 ;  /* 0x000000148090723c */ /* 0x050ff00000001890 */
[C---:B------:R-:W-:Y:S01]  /*5ff0*/  HMMA.16816.F32 R140, R128.reuse, R22, R140 ;  /* 0x00000016808c723c */ /* 0x040fe2000000188c */
[----:B------:R-:W3:Y:S07]  /*6000*/  LDSM.16.MT88.4 R20, [R220+0x1c800] ;  /* 0x01c80000dc14783b */ /* 0x000eee0000004200 */
[C---:B------:R-:W-:Y:S08]  /*6010*/  HMMA.16816.F32 R160, R128.reuse, R28, R160 ;  /* 0x0000001c80a0723c */ /* 0x040ff000000018a0 */
[C---:B------:R-:W-:Y:S01]  /*6020*/  HMMA.16816.F32 R156, R128.reuse, R30, R156 ;  /* 0x0000001e809c723c */ /* 0x040fe2000000189c */
[----:B------:R-:W4:Y:S07]  /*6030*/  LDSM.16.MT88.4 R28, [R217+0x1a800] ;  /* 0x01a80000d91c783b */ /* 0x000f2e0000004200 */
[C---:B--2---:R-:W-:Y:S08]  /*6040*/  HMMA.16816.F32 R136, R128.reuse, R4, R136 ;  /* 0x000000048088723c */ /* 0x044ff00000001888 */
[----:B------:R-:W-:Y:S01]  /*6050*/  HMMA.16816.F32 R132, R128, R6, R132 ;  /* 0x000000068084723c */ /* 0x000fe20000001884 */
[----:B------:R-:W2:Y:S07]  /*6060*/  LDSM.16.MT88.4 R4, [R218+0x1c800] ;  /* 0x01c80000da04783b */ /* 0x000eae0000004200 */
[C---:B------:R-:W-:Y:S08]  /*6070*/  HMMA.16816.F32 R60, R8.reuse, R64, RZ ;  /* 0x00000040083c723c */ /* 0x040ff000000018ff */
        /* <DEDUP_REMOVED lines=24> */
[----:B------:R-:W-:Y:S08]  /*6200*/  HMMA.16816.F32 R96, R8, R98, RZ ;  /* 0x000000620860723c */ /* 0x000ff000000018ff */
[----:B-1----:R-:W-:Y:S07]  /*6210*/  HMMA.16816.F32 R92, R128, R24, R92 ;  /* 0x00000018805c723c */ /* 0x002fee000000185c */
[----:B------:R-:W-:Y:S01]  /*6220*/  IMAD.U32 R24, RZ, RZ, UR4 ;  /* 0x00000004ff187e24 */ /* 0x000fe2000f8e00ff */
[----:B------:R-:W-:Y:S04]  /*6230*/  HMMA.16816.F32 R112, R8, R114, RZ ;  /* 0x000000720870723c */ /* 0x000fe800000018ff */
[----:B------:R-:W-:-:S04]  /*6240*/  LOP3.LUT R24, R17, UR39, R24, 0x96, !PT ;  /* 0x0000002711187c12 */ /* 0x000fc8000f8e9618 */
[C---:B---3--:R-:W-:Y:S08]  /*6250*/  HMMA.16816.F32 R100, R128.reuse, R20, R100 ;  /* 0x000000148064723c */ /* 0x048ff00000001864 */
[C---:B------:R-:W-:Y:S01]  /*6260*/  HMMA.16816.F32 R104, R128.reuse, R22, R104 ;  /* 0x000000168068723c */ /* 0x040fe20000001868 */
[----:B------:R-:W1:Y:S07]  /*6270*/  LDSM.16.MT88.4 R20, [R217+0x1e800] ;  /* 0x01e80000d914783b */ /* 0x000e6e0000004200 */
[C---:B----4-:R-:W-:Y:S07]  /*6280*/  HMMA.16816.F32 R84, R128.reuse, R28, R84 ;  /* 0x0000001c8054723c */ /* 0x050fee0000001854 */
[----:B------:R-:W-:Y:S01]  /*6290*/  IMAD.WIDE.U32 R28, R24, -0x326172a9, RZ ;  /* 0xcd9e8d57181c7825 */ /* 0x000fe200078e00ff */
[C---:B--2---:R-:W-:Y:S07]  /*62a0*/  HMMA.16816.F32 R108, R128.reuse, R4, R108 ;  /* 0x00000004806c723c */ /* 0x044fee000000186c */
[----:B------:R-:W-:Y:S01]  /*62b0*/  LOP3.LUT R4, R29, UR16, R18, 0x96, !PT ;  /* 0x000000101d047c12 */ /* 0x000fe2000f8e9612 */
[----:B------:R-:W-:Y:S01]  /*62c0*/  HMMA.16816.F32 R96, R128, R26, R96 ;  /* 0x0000001a8060723c */ /* 0x000fe20000001860 */
[----:B------:R-:W-:Y:S01]  /*62d0*/  LOP3.LUT R5, R165, UR14, R28, 0x96, !PT ;  /* 0x0000000ea5057c12 */ /* 0x000fe2000f8e961c */
[----:B------:R-:W2:Y:S02]  /*62e0*/  LDSM.16.MT88.4 R24, [R216+0x1e800] ;  /* 0x01e80000d818783b */ /* 0x000ea40000004200 */
[----:B------:R-:W-:-:S04]  /*62f0*/  IMAD.WIDE.U32 R28, R4, -0x2daee0ad, RZ ;  /* 0xd2511f53041c7825 */ /* 0x000fc800078e00ff */
[----:B------:R-:W-:Y:S01]  /*6300*/  HMMA.16816.F32 R116, R8, R120, RZ ;  /* 0x000000780874723c */ /* 0x000fe200000018ff */
[----:B------:R-:W-:-:S05]  /*6310*/  IMAD.WIDE.U32 R4, R5, -0x2daee0ad, RZ ;  /* 0xd2511f5305047825 */ /* 0x000fca00078e00ff */
[----:B------:R-:W-:Y:S02]  /*6320*/  LOP3.LUT R5, R5, UR11, R28, 0x96, !PT ;  /* 0x0000000b05057c12 */ /* 0x000fe4000f8e961c */
[----:B------:R-:W-:Y:S08]  /*6330*/  HMMA.16816.F32 R120, R8, R122, RZ ;  /* 0x0000007a0878723c */ /* 0x000ff000000018ff */
[----:B------:R-:W-:Y:S07]  /*6340*/  HMMA.16816.F32 R112, R128, R6, R112 ;  /* 0x000000068070723c */ /* 0x000fee0000001870 */
[----:B------:R-:W-:Y:S01]  /*6350*/  LOP3.LUT R6, R29, UR13, R200, 0x96, !PT ;  /* 0x0000000d1d067c12 */ /* 0x000fe2000f8e96c8 */
[----:B------:R-:W-:Y:S01]  /*6360*/  HMMA.16816.F32 R36, R8, R40, RZ ;  /* 0x000000280824723c */ /* 0x000fe200000018ff */
[----:B------:R-:W-:-:S04]  /*6370*/  IMAD.WIDE.U32 R200, R5, -0x326172a9, RZ ;  /* 0xcd9e8d5705c87825 */ /* 0x000fc800078e00ff */
[----:B------:R-:W-:-:S03]  /*6380*/  IMAD.WIDE.U32 R28, R6, -0x326172a9, RZ ;  /* 0xcd9e8d57061c7825 */ /* 0x000fc600078e00ff */
[----:B------:R-:W-:Y:S02]  /*6390*/  HMMA.16816.F32 R88, R8, R90, RZ ;  /* 0x0000005a0858723c */ /* 0x000fe400000018ff */
[----:B------:R-:W-:Y:S02]  /*63a0*/  LOP3.LUT R6, R29, UR12, R164, 0x96, !PT ;  /* 0x0000000c1d067c12 */ /* 0x000fe4000f8e96a4 */
[----:B------:R-:W-:-:S03]  /*63b0*/  LOP3.LUT R5, R201, UR10, R28, 0x96, !PT ;  /* 0x0000000ac9057c12 */ /* 0x000fc6000f8e961c */
[----:B------:R-:W-:Y:S01]  /*63c0*/  IMAD.WIDE.U32 R6, R6, -0x2daee0ad, RZ ;  /* 0xd2511f5306067825 */ /* 0x000fe200078e00ff */
[----:B------:R-:W-:Y:S03]  /*63d0*/  HMMA.16816.F32 R40, R8, R42, RZ ;  /* 0x0000002a0828723c */ /* 0x000fe600000018ff */
[----:B------:R-:W-:Y:S01]  /*63e0*/  IMAD.WIDE.U32 R16, R5, -0x2daee0ad, RZ ;  /* 0xd2511f5305107825 */ /* 0x000fe200078e00ff */
[----:B------:R-:W-:-:S04]  /*63f0*/  LOP3.LUT R4, R7, UR9, R4, 0x96, !PT ;  /* 0x0000000907047c12 */ /* 0x000fc8000f8e9604 */
[----:B------:R-:W-:Y:S01]  /*6400*/  HMMA.16816.F32 R44, R8, R48, RZ ;  /* 0x00000030082c723c */ /* 0x000fe200000018ff */
[----:B------:R-:W-:-:S07]  /*6410*/  IMAD.WIDE.U32 R18, R4, -0x326172a9, RZ ;  /* 0xcd9e8d5704127825 */ /* 0x000fce00078e00ff */
[C---:B------:R-:W-:Y:S08]  /*6420*/  HMMA.16816.F32 R48, R8.reuse, R50, RZ ;  /* 0x000000320830723c */ /* 0x040ff000000018ff */
[C---:B------:R-:W-:Y:S08]  /*6430*/  HMMA.16816.F32 R124, R8.reuse, R168, RZ ;  /* 0x000000a8087c723c */ /* 0x040ff000000018ff */
[----:B------:R-:W-:Y:S01]  /*6440*/  HMMA.16816.F32 R8, R8, R170, RZ ;  /* 0x000000aa0808723c */ /* 0x000fe200000018ff */
[----:B------:R-:W-:Y:S07]  /*6450*/  LDSM.16.MT88.4 R168, [R220+0x1b000] ;  /* 0x01b00000dca8783b */ /* 0x000fee0000004200 */
[C---:B-1----:R-:W-:Y:S07]  /*6460*/  HMMA.16816.F32 R120, R128.reuse, R22, R120 ;  /* 0x000000168078723c */ /* 0x042fee0000001878 */
[----:B------:R-:W-:Y:S01]  /*6470*/  LOP3.LUT R22, R17, UR7, R6, 0x96, !PT ;  /* 0x0000000711167c12 */ /* 0x000fe2000f8e9606 */
[----:B------:R-:W-:Y:S04]  /*6480*/  HMMA.16816.F32 R36, R128, R172, R36 ;  /* 0x000000ac8024723c */ /* 0x000fe80000001824 */
[----:B------:R-:W-:-:S04]  /*6490*/  IMAD.WIDE.U32 R22, R22, -0x326172a9, RZ ;  /* 0xcd9e8d5716167825 */ /* 0x000fc800078e00ff */
[--C-:B------:R-:W-:Y:S01]  /*64a0*/  FFMA.FTZ R173, R199, c[0x0][0x23c], -R195.reuse ;  /* 0x00008f00c7ad7a23 */ /* 0x100fe200000108c3 */
[C---:B------:R-:W-:Y:S01]  /*64b0*/  HMMA.16816.F32 R88, R128.reuse, R30, R88 ;  /* 0x0000001e8058723c */ /* 0x040fe20000001858 */
[C---:B------:R-:W-:Y:S01]  /*64c0*/  LOP3.LUT R5, R22.reuse, 0xffff, RZ, 0xc0, !PT ;  /* 0x0000ffff16057812 */ /* 0x040fe200078ec0ff */
[----:B------:R-:W1:Y:S01]  /*64d0*/  LDSM.16.MT88.4 R28, [R220+0x19000] ;  /* 0x01900000dc1c783b */ /* 0x000e620000004200 */
[----:B------:R-:W-:Y:S01]  /*64e0*/  FFMA.FTZ R172, R249, c[0x0][0x23c], -R195 ;  /* 0x00008f00f9ac7a23 */ /* 0x000fe200000108c3 */
[----:B------:R-:W-:Y:S01]  /*64f0*/  LOP3.LUT R6, R22, 0xff, RZ, 0xc0, !PT ;  /* 0x000000ff16067812 */ /* 0x000fe200078ec0ff */
[----:B------:R-:W3:Y:S01]  /*6500*/  MUFU.EX2 R173, R173 ;  /* 0x000000ad00ad7308 */ /* 0x000ee20000000800 */
[----:B------:R-:W-:Y:S02]  /*6510*/  SHF.R.U32.HI R5, RZ, 0x8, R5 ;  /* 0x00000008ff057819 */ /* 0x000fe40000011605 */
[----:B------:R-:W-:Y:S01]  /*6520*/  HMMA.16816.F32 R40, R128, R174, R40 ;  /* 0x000000ae8028723c */ /* 0x000fe20000001828 */
[----:B------:R-:W-:-:S02]  /*6530*/  LOP3.LUT R7, R23, UR18, R18, 0x96, !PT ;  /* 0x0000001217077c12 */ /* 0x000fc4000f8e9612 */
[----:B------:R-:W-:Y:S02]  /*6540*/  PRMT R6, R6, 0x5410, R5 ;  /* 0x0000541006067816 */ /* 0x000fe40000000005 */
[----:B------:R-:W-:Y:S01]  /*6550*/  MUFU.EX2 R172, R172 ;  /* 0x000000ac00ac7308 */ /* 0x000fe20000000800 */
[----:B------:R-:W-:Y:S01]  /*6560*/  LOP3.LUT R5, R7, 0xffff, RZ, 0xc0, !PT ;  /* 0x0000ffff07057812 */ /* 0x000fe200078ec0ff */
[----:B------:R-:W-:Y:S01]  /*6570*/  FFMA.FTZ R175, R247, c[0x0][0x23c], -R195 ;  /* 0x00008f00f7af7a23 */ /* 0x000fe200000108c3 */
[C---:B------:R-:W-:Y:S01]  /*6580*/  HMMA.16816.F32 R44, R128.reuse, R32, R44 ;  /* 0x00000020802c723c */ /* 0x040fe2000000182c */
[----:B------:R-:W-:Y:S01]  /*6590*/  FFMA.FTZ R174, R197, c[0x0][0x23c], -R189 ;  /* 0x00008f00c5ae7a23 */ /* 0x000fe200000108bd */
[----:B------:R-:W-:Y:S01]  /*65a0*/  LOP3.LUT R4, R7, 0xff, RZ, 0xc0, !PT ;  /* 0x000000ff07047812 */ /* 0x000fe200078ec0ff */
[----:B------:R-:W-:Y:S01]  /*65b0*/  HSET2.LE.AND R6, R6, R241, PT ;  /* 0x000000f106067233 */ /* 0x000fe20003803000 */
[----:B------:R-:W-:Y:S01]  /*65c0*/  SHF.R.U32.HI R5, RZ, 0x8, R5 ;  /* 0x00000008ff057819 */ /* 0x000fe20000011605 */
[----:B------:R-:W4:Y:S02]  /*65d0*/  MUFU.EX2 R175, R175 ;  /* 0x000000af00af7308 */ /* 0x000f240000000800 */
[----:B------:R-:W-:Y:S01]  /*65e0*/  SHF.R.U32.HI R32, RZ, 0x10, R7 ;  /* 0x00000010ff207819 */ /* 0x000fe20000011607 */
[----:B------:R-:W-:Y:S01]  /*65f0*/  HMMA.16816.F32 R48, R128, R34, R48 ;  /* 0x000000228030723c */ /* 0x000fe20000001830 */
[----:B------:R-:W-:-:S02]  /*6600*/  PRMT R4, R4, 0x5410, R5 ;  /* 0x0000541004047816 */ /* 0x000fc40000000005 */
[----:B------:R-:W-:Y:S02]  /*6610*/  SHF.R.U32.HI R7, RZ, 0x18, R7 ;  /* 0x00000018ff077819 */ /* 0x000fe40000011607 */
[----:B------:R-:W1:Y:S01]  /*6620*/  MUFU.EX2 R174, R174 ;  /* 0x000000ae00ae7308 */ /* 0x000e620000000800 */
[----:B------:R-:W-:Y:S01]  /*6630*/  LOP3.LUT R32, R32, 0xff, RZ, 0xc0, !PT ;  /* 0x000000ff20207812 */ /* 0x000fe200078ec0ff */
[----:B------:R-:W-:Y:S01]  /*6640*/  IMAD.MOV.U32 R35, RZ, RZ, R201 ;  /* 0x000000ffff237224 */ /* 0x000fe200078e00c9 */
[----:B------:R-:W-:Y:S01]  /*6650*/  HMMA.16816.F32 R116, R128, R20, R116 ;  /* 0x000000148074723c */ /* 0x000fe20000001874 */
[----:B---3--:R-:W-:-:S07]  /*6660*/  F2FP.PACK_AB R5, R188, R173 ;  /* 0x000000adbc05723e */ /* 0x008fce00000000ff */
[C---:B--2---:R-:W-:Y:S01]  /*6670*/  HMMA.16816.F32 R124, R128.reuse, R24, R124 ;  /* 0x00000018807c723c */ /* 0x044fe2000000187c */
[--C-:B------:R-:W-:Y:S02]  /*6680*/  SHF.R.U32.HI R20, RZ, 0x10, R22.reuse ;  /* 0x00000010ff147819 */ /* 0x100fe40000011616 */
[----:B------:R-:W-:Y:S02]  /*6690*/  SHF.R.U32.HI R21, RZ, 0x18, R22 ;  /* 0x00000018ff157819 */ /* 0x000fe40000011616 */
[----:B------:R-:W-:Y:S01]  /*66a0*/  LOP3.LUT R20, R20, 0xff, RZ, 0xc0, !PT ;  /* 0x000000ff14147812 */ /* 0x000fe200078ec0ff */
[----:B------:R-:W-:Y:S01]  /*66b0*/  HSET2.LE.AND R4, R4, R241, PT ;  /* 0x000000f104047233 */ /* 0x000fe20003803000 */
[----:B------:R-:W-:Y:S01]  /*66c0*/  PRMT R32, R32, 0x5410, R7 ;  /* 0x0000541020207816 */ /* 0x000fe20000000007 */
[----:B------:R-:W-:Y:S01]  /*66d0*/  HMMA.16816.F32 R128, R128, R26, R8 ;  /* 0x0000001a8080723c */ /* 0x000fe20000001808 */
[----:B------:R-:W2:Y:S01]  /*66e0*/  LDSM.16.MT88.4 R8, [R216+0x19000] ;  /* 0x01900000d808783b */ /* 0x000ea20000004200 */
[----:B------:R-:W-:-:S02]  /*66f0*/  PRMT R20, R20, 0x5410, R21 ;  /* 0x0000541014147816 */ /* 0x000fc40000000015 */
[----:B------:R-:W-:Y:S01]  /*6700*/  LOP3.LUT R6, R6, R5, RZ, 0xc0, !PT ;  /* 0x0000000506067212 */ /* 0x000fe200078ec0ff */
[----:B------:R-:W-:Y:S01]  /*6710*/  LDSM.16.MT88.4 R24, [R218+0x19000] ;  /* 0x01900000da18783b */ /* 0x000fe20000004200 */
[----:B----4-:R-:W-:Y:S01]  /*6720*/  F2FP.PACK_AB R5, R175, R172 ;  /* 0x000000acaf05723e */ /* 0x010fe200000000ff */
[--C-:B------:R-:W-:Y:S01]  /*6730*/  HSET2.LE.AND R7, R20, R241.reuse, PT ;  /* 0x000000f114077233 */ /* 0x100fe20003803000 */
[----:B-1----:R-:W-:Y:S01]  /*6740*/  F2FP.PACK_AB R34, R174, R191 ;  /* 0x000000bfae22723e */ /* 0x002fe200000000ff */
[----:B------:R-:W1:Y:S01]  /*6750*/  LDSM.16.MT88.4 R20, [R217+0x19000] ;  /* 0x01900000d914783b */ /* 0x000e620000004200 */
[----:B------:R-:W-:Y:S01]  /*6760*/  LOP3.LUT R4, R4, R5, RZ, 0xc0, !PT ;  /* 0x0000000504047212 */ /* 0x000fe200078ec0ff */
[----:B------:R-:W-:Y:S01]  /*6770*/  HSET2.LE.AND R5, R32, R241, PT ;  /* 0x000000f120057233 */ /* 0x000fe20003803000 */
[----:B------:R-:W-:Y:S02]  /*6780*/  F2FP.PACK_AB R32, R250, R193 ;  /* 0x000000c1fa20723e */ /* 0x000fe400000000ff */
[----:B------:R-:W-:Y:S01]  /*6790*/  LOP3.LUT R7, R7, R34, RZ, 0xc0, !PT ;  /* 0x0000002207077212 */ /* 0x000fe200078ec0ff */
[----:B------:R-:W-:Y:S01]  /*67a0*/  IMAD.MOV.U32 R34, RZ, RZ, R200 ;  /* 0x000000ffff227224 */ /* 0x000fe200078e00c8 */
[----:B------:R-:W-:Y:S01]  /*67b0*/  LOP3.LUT R5, R5, R32, RZ, 0xc0, !PT ;  /* 0x0000002005057212 */ /* 0x000fe200078ec0ff */
[----:B------:R3:W5:Y:S06]  /*67c0*/  LDL.LU.64 R200, [R1+0x38] ;  /* 0x0000380001c87983 */ /* 0x00076c0000300a00 */
[C---:B------:R-:W-:Y:S07]  /*67d0*/  HMMA.16816.F32 R160, R4.reuse, R28, R160 ;  /* 0x0000001c04a0723c */ /* 0x040fee00000018a0 */
[----:B------:R-:W-:Y:S01]  /*67e0*/  IMAD.MOV.U32 R28, RZ, RZ, R34 ;  /* 0x000000ffff1c7224 */ /* 0x000fe200078e0022 */
[----:B------:R-:W-:Y:S01]  /*67f0*/  HMMA.16816.F32 R36, R4, R168, R36 ;  /* 0x000000a80424723c */ /* 0x000fe20000001824 */
[----:B------:R-:W-:-:S02]  /*6800*/  IMAD.MOV.U32 R29, RZ, RZ, R35 ;  /* 0x000000ffff1d7224 */ /* 0x000fc400078e0023 */
[----:B------:R-:W4:Y:S04]  /*6810*/  LDSM.16.MT88.4 R32, [R218+0x1b000] ;  /* 0x01b00000da20783b */ /* 0x000f280000004200 */
[----:B------:R-:W-:Y:S01]  /*6820*/  IMAD.MOV.U32 R168, RZ, RZ, R28 ;  /* 0x000000ffffa87224 */ /* 0x000fe200078e001c */
[C---:B------:R-:W-:Y:S01]  /*6830*/  HMMA.16816.F32 R156, R4.reuse, R30, R156 ;  /* 0x0000001e049c723c */ /* 0x040fe2000000189c */
[----:B------:R-:W-:Y:S02]  /*6840*/  IMAD.MOV.U32 R169, RZ, RZ, R29 ;  /* 0x000000ffffa97224 */ /* 0x000fe400078e001d */
[----:B------:R-:W-:Y:S05]  /*6850*/  LDSM.16.MT88.4 R28, [R217+0x1b000] ;  /* 0x01b00000d91c783b */ /* 0x000fea0000004200 */
        /* <DEDUP_REMOVED lines=9> */
[C---:B------:R-:W-:Y:S07]  /*68f0*/  HMMA.16816.F32 R40, R4.reuse, R170, R40 ;  /* 0x000000aa0428723c */ /* 0x040fee0000001828 */
[----:B------:R-:W-:Y:S01]  /*6900*/  IMAD.MOV.U32 R170, RZ, RZ, R18 ;  /* 0x000000ffffaa7224 */ /* 0x000fe200078e0012 */
[----:B----4-:R-:W-:Y:S01]  /*6910*/  HMMA.16816.F32 R44, R4, R32, R44 ;  /* 0x00000020042c723c */ /* 0x010fe2000000182c */
[----:B------:R-:W-:-:S02]  /*6920*/  IMAD.MOV.U32 R171, RZ, RZ, R19 ;  /* 0x000000ffffab7224 */ /* 0x000fc400078e0013 */
[----:B------:R4:W5:Y:S04]  /*6930*/  LDL.LU.64 R18, [R1+0x30] ;  /* 0x0000300001127983 */ /* 0x0009680000300a00 */
[----:B------:R-:W-:Y:S01]  /*6940*/  IMAD.MOV.U32 R32, RZ, RZ, R16 ;  /* 0x000000ffff207224 */ /* 0x000fe200078e0010 */
[----:B--2---:R-:W-:Y:S01]  /*6950*/  HMMA.16816.F32 R68, R4, R8, R68 ;  /* 0x000000080444723c */ /* 0x004fe20000001844 */
[----:B------:R-:W-:Y:S02]  /*6960*/  IMAD.MOV.U32 R33, RZ, RZ, R17 ;  /* 0x000000ffff217224 */ /* 0x000fe400078e0011 */
[----:B------:R4:W5:Y:S01]  /*6970*/  LDL.LU.64 R16, [R1+0x28] ;  /* 0x0000280001107983 */ /* 0x0009620000300a00 */
[--C-:B------:R-:W-:Y:S02]  /*6980*/  FFMA.FTZ R194, R194, c[0x0][0x23c], -R189.reuse ;  /* 0x00008f00c2c27a23 */ /* 0x100fe400000108bd */
[----:B------:R-:W-:-:S02]  /*6990*/  FFMA.FTZ R190, R190, c[0x0][0x23c], -R189 ;  /* 0x00008f00bebe7a23 */ /* 0x000fc400000108bd */
[C---:B------:R-:W-:Y:S01]  /*69a0*/  HMMA.16816.F32 R72, R4.reuse, R10, R72 ;  /* 0x0000000a0448723c */ /* 0x040fe20000001848 */
[----:B------:R-:W2:Y:S01]  /*69b0*/  LDSM.16.MT88.4 R8, [R216+0x1d000] ;  /* 0x01d00000d808783b */ /* 0x000ea20000004200 */
[----:B------:R-:W-:Y:S01]  /*69c0*/  FFMA.FTZ R192, R192, c[0x0][0x23c], -R189 ;  /* 0x00008f00c0c07a23 */ /* 0x000fe200000108bd */
[----:B------:R-:W-:Y:S01]  /*69d0*/  MUFU.EX2 R194, R194 ;  /* 0x000000c200c27308 */ /* 0x000fe20000000800 */
[----:B------:R-:W-:Y:S02]  /*69e0*/  FADD.FTZ R185, R185, R184 ;  /* 0x000000b8b9b97221 */ /* 0x000fe40000010000 */
[----:B------:R-:W-:Y:S02]  /*69f0*/  FADD.FTZ R186, R187, R186 ;  /* 0x000000babbba7221 */ /* 0x000fe40000010000 */
[----:B-1----:R-:W-:Y:S01]  /*6a00*/  HMMA.16816.F32 R76, R4, R20, R76 ;  /* 0x00000014044c723c */ /* 0x002fe2000000184c */
[----:B------:R-:W-:Y:S02]  /*6a10*/  FADD.FTZ R182, R182, R185 ;  /* 0x000000b9b6b67221 */ /* 0x000fe40000010000 */
[----:B------:R-:W-:Y:S01]  /*6a20*/  MUFU.EX2 R190, R190 ;  /* 0x000000be00be7308 */ /* 0x000fe20000000800 */
[----:B------:R-:W-:-:S02]  /*6a30*/  FADD.FTZ R183, R183, R186 ;  /* 0x000000bab7b77221 */ /* 0x000fc40000010000 */
[----:B------:R-:W-:Y:S02]  /*6a40*/  FADD.FTZ R179, R179, R182 ;  /* 0x000000b6b3b37221 */ /* 0x000fe40000010000 */
[C---:B------:R-:W-:Y:S01]  /*6a50*/  HMMA.16816.F32 R80, R4.reuse, R22, R80 ;  /* 0x000000160450723c */ /* 0x040fe20000001850 */
[----:B------:R-:W1:Y:S01]  /*6a60*/  LDSM.16.MT88.4 R20, [R218+0x1f000] ;  /* 0x01f00000da14783b */ /* 0x000e620000004200 */
[----:B------:R-:W-:Y:S02]  /*6a70*/  FADD.FTZ R178, R178, R183 ;  /* 0x000000b7b2b27221 */ /* 0x000fe40000010000 */
[----:B------:R-:W-:Y:S02]  /*6a80*/  FADD.FTZ R180, R180, R179 ;  /* 0x000000b3b4b47221 */ /* 0x000fe40000010000 */
[----:B------:R-:W-:Y:S02]  /*6a90*/  FADD.FTZ R181, R181, R178 ;  /* 0x000000b2b5b57221 */ /* 0x000fe40000010000 */
[----:B------:R-:W-:Y:S01]  /*6aa0*/  HMMA.16816.F32 R52, R4, R28, R52 ;  /* 0x0000001c0434723c */ /* 0x000fe20000001834 */
[----:B------:R-:W-:-:S02]  /*6ab0*/  FADD.FTZ R167, R167, R180 ;  /* 0x000000b4a7a77221 */ /* 0x000fc40000010000 */
[----:B------:R-:W-:Y:S02]  /*6ac0*/  FADD.FTZ R176, R176, R181 ;  /* 0x000000b5b0b07221 */ /* 0x000fe40000010000 */
[----:B------:R-:W-:Y:S02]  /*6ad0*/  FADD.FTZ R166, R166, R167 ;  /* 0x000000a7a6a67221 */ /* 0x000fe40000010000 */
[----:B------:R-:W-:Y:S01]  /*6ae0*/  FADD.FTZ R177, R177, R176 ;  /* 0x000000b0b1b17221 */ /* 0x000fe20000010000 */
[----:B------:R-:W-:Y:S01]  /*6af0*/  HMMA.16816.F32 R56, R4, R30, R56 ;  /* 0x0000001e0438723c */ /* 0x000fe20000001838 */
[----:B------:R-:W4:Y:S01]  /*6b00*/  LDSM.16.MT88.4 R28, [R217+0x1d000] ;  /* 0x01d00000d91c783b */ /* 0x000f220000004200 */
[----:B------:R-:W-:Y:S02]  /*6b10*/  FADD.FTZ R15, R15, R166 ;  /* 0x000000a60f0f7221 */ /* 0x000fe40000010000 */
[----:B------:R-:W-:Y:S02]  /*6b20*/  FADD.FTZ R0, R0, R177 ;  /* 0x000000b100007221 */ /* 0x000fe40000010000 */
[----:B------:R-:W-:-:S02]  /*6b30*/  FADD.FTZ R172, R172, R15 ;  /* 0x0000000facac7221 */ /* 0x000fc40000010000 */
[C---:B---3--:R-:W-:Y:S01]  /*6b40*/  HMMA.16816.F32 R60, R4.reuse, R24, R60 ;  /* 0x00000018043c723c */ /* 0x048fe2000000183c */
[----:B------:R-:W-:Y:S02]  /*6b50*/  FADD.FTZ R193, R193, R0 ;  /* 0x00000000c1c17221 */ /* 0x000fe40000010000 */
[----:B------:R-:W-:Y:S02]  /*6b60*/  FADD.FTZ R172, R175, R172 ;  /* 0x000000acafac7221 */ /* 0x000fe40000010000 */
[----:B------:R-:W-:Y:S02]  /*6b70*/  FADD.FTZ R250, R250, R193 ;  /* 0x000000c1fafa7221 */ /* 0x000fe40000010000 */
[----:B------:R-:W-:Y:S01]  /*6b80*/  FADD.FTZ R173, R173, R172 ;  /* 0x000000acadad7221 */ /* 0x000fe20000010000 */
[----:B------:R-:W-:Y:S01]  /*6b90*/  HMMA.16816.F32 R64, R4, R26, R64 ;  /* 0x0000001a0440723c */ /* 0x000fe20000001840 */
[----:B------:R-:W3:Y:S01]  /*6ba0*/  LDSM.16.MT88.4 R24, [R220+0x1f000] ;  /* 0x01f00000dc18783b */ /* 0x000ee20000004200 */
[----:B------:R-:W-:-:S02]  /*6bb0*/  FADD.FTZ R191, R191, R250 ;  /* 0x000000fabfbf7221 */ /* 0x000fc40000010000 */
[----:B------:R-:W-:Y:S02]  /*6bc0*/  FADD.FTZ R173, R188, R173 ;  /* 0x000000adbcad7221 */ /* 0x000fe40000010000 */
[----:B------:R-:W-:Y:S02]  /*6bd0*/  FADD.FTZ R174, R174, R191 ;  /* 0x000000bfaeae7221 */ /* 0x000fe40000010000 */
[C---:B--2---:R-:W-:Y:S08]  /*6be0*/  HMMA.16816.F32 R92, R4.reuse, R8, R92 ;  /* 0x00000008045c723c */ /* 0x044ff0000000185c */
[C---:B------:R-:W-:Y:S01]  /*6bf0*/  HMMA.16816.F32 R96, R4.reuse, R10, R96 ;  /* 0x0000000a0460723c */ /* 0x040fe20000001860 */
[----:B------:R-:W2:Y:S07]  /*6c00*/  LDSM.16.MT88.4 R8, [R217+0x1f000] ;  /* 0x01f00000d908783b */ /* 0x000eae0000004200 */
[C---:B-1----:R-:W-:Y:S08]  /*6c10*/  HMMA.16816.F32 R108, R4.reuse, R20, R108 ;  /* 0x00000014046c723c */ /* 0x042ff0000000186c */
[C---:B------:R-:W-:Y:S01]  /*6c20*/  HMMA.16816.F32 R112, R4.reuse, R22, R112 ;  /* 0x000000160470723c */ /* 0x040fe20000001870 */
[----:B------:R-:W1:Y:S07]  /*6c30*/  LDSM.16.MT88.4 R20, [R216+0x1f000] ;  /* 0x01f00000d814783b */ /* 0x000e6e0000004200 */
[C---:B------:R-:W-:Y:S07]  /*6c40*/  HMMA.16816.F32 R48, R4.reuse, R34, R48 ;  /* 0x000000220430723c */ /* 0x040fee0000001830 */
[----:B------:R-:W-:Y:S01]  /*6c50*/  IMAD.MOV.U32 R35, RZ, RZ, R171 ;  /* 0x000000ffff237224 */ /* 0x000fe200078e00ab */
[----:B----4-:R-:W-:Y:S01]  /*6c60*/  HMMA.16816.F32 R84, R4, R28, R84 ;  /* 0x0000001c0454723c */ /* 0x010fe20000001854 */
[----:B------:R-:W-:-:S02]  /*6c70*/  IMAD.MOV.U32 R34, RZ, RZ, R170 ;  /* 0x000000ffff227224 */ /* 0x000fc400078e00aa */
[--C-:B------:R-:W-:Y:S02]  /*6c80*/  FFMA.FTZ R170, R246, c[0x0][0x23c], -R195.reuse ;  /* 0x00008f00f6aa7a23 */ /* 0x100fe400000108c3 */
[----:B------:R-:W-:Y:S02]  /*6c90*/  FFMA.FTZ R171, R198, c[0x0][0x23c], -R195 ;  /* 0x00008f00c6ab7a23 */ /* 0x000fe400000108c3 */
[----:B------:R-:W-:Y:S01]  /*6ca0*/  IMAD.MOV.U32 R28, RZ, RZ, R168 ;  /* 0x000000ffff1c7224 */ /* 0x000fe200078e00a8 */
[----:B---3--:R-:W-:Y:S01]  /*6cb0*/  HMMA.16816.F32 R100, R4, R24, R100 ;  /* 0x000000180464723c */ /* 0x008fe20000001864 */
[----:B------:R-:W-:Y:S01]  /*6cc0*/  IMAD.MOV.U32 R29, RZ, RZ, R169 ;  /* 0x000000ffff1d7224 */ /* 0x000fe200078e00a9 */
[----:B------:R-:W-:Y:S01]  /*6cd0*/  MUFU.EX2 R170, R170 ;  /* 0x000000aa00aa7308 */ /* 0x000fe20000000800 */
[--C-:B------:R-:W-:Y:S02]  /*6ce0*/  FFMA.FTZ R168, R252, c[0x0][0x23c], -R195.reuse ;  /* 0x00008f00fca87a23 */ /* 0x100fe400000108c3 */
[----:B------:R-:W-:-:S02]  /*6cf0*/  FFMA.FTZ R169, R248, c[0x0][0x23c], -R195 ;  /* 0x00008f00f8a97a23 */ /* 0x000fc400000108c3 */
[----:B------:R-:W-:Y:S01]  /*6d00*/  LOP3.LUT R24, R35, UR8, R28, 0x96, !PT ;  /* 0x0000000823187c12 */ /* 0x000fe2000f8e961c */
[C---:B--2---:R-:W-:Y:S01]  /*6d10*/  HMMA.16816.F32 R116, R4.reuse, R8, R116 ;  /* 0x000000080474723c */ /* 0x044fe20000001874 */
[----:B------:R-:W-:Y:S01]  /*6d20*/  FFMA.FTZ R195, R196, c[0x0][0x23c], -R189 ;  /* 0x00008f00c4c37a23 */ /* 0x000fe200000108bd */
[----:B------:R-:W-:Y:S05]  /*6d30*/  MUFU.EX2 R168, R168 ;  /* 0x000000a800a87308 */ /* 0x000fea0000000800 */
[----:B------:R-:W-:Y:S01]  /*6d40*/  IMAD.WIDE.U32 R8, R24, -0x2daee0ad, RZ ;  /* 0xd2511f5318087825 */ /* 0x000fe200078e00ff */
[----:B------:R-:W-:Y:S02]  /*6d50*/  HMMA.16816.F32 R104, R4, R26, R104 ;  /* 0x0000001a0468723c */ /* 0x000fe40000001868 */
[----:B------:R-:W2:Y:S02]  /*6d60*/  MUFU.EX2 R169, R169 ;  /* 0x000000a900a97308 */ /* 0x000ea40000000800 */
[----:B------:R-:W-:-:S02]  /*6d70*/  LOP3.LUT R29, R8, 0xffff, RZ, 0xc0, !PT ;  /* 0x0000ffff081d7812 */ /* 0x000fc400078ec0ff */
[--C-:B------:R-:W-:Y:S02]  /*6d80*/  SHF.R.U32.HI R24, RZ, 0x10, R8.reuse ;  /* 0x00000010ff187819 */ /* 0x100fe40000011608 */
[C---:B------:R-:W-:Y:S01]  /*6d90*/  HMMA.16816.F32 R120, R4.reuse, R10, R120 ;  /* 0x0000000a0478723c */ /* 0x040fe20000001878 */
[----:B------:R-:W-:Y:S01]  /*6da0*/  LOP3.LUT R26, R8, 0xff, RZ, 0xc0, !PT ;  /* 0x000000ff081a7812 */ /* 0x000fe200078ec0ff */
[----:B------:R-:W-:Y:S01]  /*6db0*/  MUFU.EX2 R171, R171 ;  /* 0x000000ab00ab7308 */ /* 0x000fe20000000800 */
[----:B------:R-:W-:Y:S02]  /*6dc0*/  SHF.R.U32.HI R27, RZ, 0x18, R8 ;  /* 0x00000018ff1b7819 */ /* 0x000fe40000011608 */
[----:B------:R-:W-:Y:S02]  /*6dd0*/  LOP3.LUT R25, R9, UR17, R32, 0x96, !PT ;  /* 0x0000001109197c12 */ /* 0x000fe4000f8e9620 */
[----:B------:R-:W3:Y:S01]  /*6de0*/  LDSM.16.MT88.4 R8, [R220+0x19800] ;  /* 0x01980000dc08783b */ /* 0x000ee20000004200 */
[----:B-1----:R-:W-:Y:S01]  /*6df0*/  HMMA.16816.F32 R124, R4, R20, R124 ;  /* 0x00000014047c723c */ /* 0x002fe2000000187c */
[----:B------:R-:W-:Y:S01]  /*6e00*/  SHF.R.U32.HI R32, RZ, 0x10, R25 ;  /* 0x00000010ff207819 */ /* 0x000fe20000011619 */
[----:B------:R-:W1:Y:S01]  /*6e10*/  MUFU.EX2 R195, R195 ;  /* 0x000000c300c37308 */ /* 0x000e620000000800 */
[----:B------:R-:W-:-:S02]  /*6e20*/  LOP3.LUT R34, R25, 0xff, RZ, 0xc0, !PT ;  /* 0x000000ff19227812 */ /* 0x000fc400078ec0ff */
[----:B------:R-:W-:Y:S02]  /*6e30*/  SHF.R.U32.HI R29, RZ, 0x8, R29 ;  /* 0x00000008ff1d7819 */ /* 0x000fe4000001161d */
[----:B------:R-:W-:Y:S01]  /*6e40*/  LOP3.LUT R21, R25, 0xffff, RZ, 0xc0, !PT ;  /* 0x0000ffff19157812 */ /* 0x000fe200078ec0ff */
[C---:B------:R-:W-:Y:S01]  /*6e50*/  HMMA.16816.F32 R88, R4.reuse, R30, R88 ;  /* 0x0000001e0458723c */ /* 0x040fe20000001858 */
[----:B------:R-:W-:Y:S01]  /*6e60*/  LOP3.LUT R24, R24, 0xff, RZ, 0xc0, !PT ;  /* 0x000000ff18187812 */ /* 0x000fe200078ec0ff */
[----:B------:R-:W4:Y:S01]  /*6e70*/  MUFU.EX2 R189, R192 ;  /* 0x000000c000bd7308 */ /* 0x000f220000000800 */
[----:B------:R-:W-:Y:S02]  /*6e80*/  SHF.R.U32.HI R25, RZ, 0x18, R25 ;  /* 0x00000018ff197819 */ /* 0x000fe40000011619 */
[----:B------:R-:W-:Y:S02]  /*6e90*/  SHF.R.U32.HI R21, RZ, 0x8, R21 ;  /* 0x00000008ff157819 */ /* 0x000fe40000011615 */
[----:B------:R-:W-:Y:S01]  /*6ea0*/  LOP3.LUT R32, R32, 0xff, RZ, 0xc0, !PT ;  /* 0x000000ff20207812 */ /* 0x000fe200078ec0ff */
[----:B------:R-:W-:Y:S01]  /*6eb0*/  HMMA.16816.F32 R128, R4, R22, R128 ;  /* 0x000000160480723c */ /* 0x000fe20000001880 */
[----:B------:R-:W-:-:S02]  /*6ec0*/  PRMT R26, R26, 0x5410, R29 ;  /* 0x000054101a1a7816 */ /* 0x000fc4000000001d */
[----:B------:R-:W-:Y:S01]  /*6ed0*/  PRMT R24, R24, 0x5410, R27 ;  /* 0x0000541018187816 */ /* 0x000fe2000000001b */
[----:B------:R-:W3:Y:S01]  /*6ee0*/  LDSM.16.MT88.4 R28, [R218+0x19800] ;  /* 0x01980000da1c783b */ /* 0x000ee20000004200 */
[----:B------:R-:W-:Y:S02]  /*6ef0*/  PRMT R34, R34, 0x5410, R21 ;  /* 0x0000541022227816 */ /* 0x000fe40000000015 */
[----:B------:R-:W-:Y:S01]  /*6f00*/  PRMT R32, R32, 0x5410, R25 ;  /* 0x0000541020207816 */ /* 0x000fe20000000019 */
[--C-:B------:R-:W-:Y:S01]  /*6f10*/  HSET2.LE.AND R6, R26, R241.reuse, PT ;  /* 0x000000f11a067233 */ /* 0x100fe20003803000 */
[----:B--2---:R-:W-:Y:S01]  /*6f20*/  F2FP.PACK_AB R27, R169, R168 ;  /* 0x000000a8a91b723e */ /* 0x004fe200000000ff */
[--C-:B------:R-:W-:Y:S01]  /*6f30*/  HSET2.LE.AND R7, R24, R241.reuse, PT ;  /* 0x000000f118077233 */ /* 0x100fe20003803000 */
[----:B-1----:R-:W-:Y:S01]  /*6f40*/  F2FP.PACK_AB R26, R194, R195 ;  /* 0x000000c3c21a723e */ /* 0x002fe200000000ff */
[--C-:B------:R-:W-:Y:S01]  /*6f50*/  HSET2.LE.AND R4, R34, R241.reuse, PT ;  /* 0x000000f122047233 */ /* 0x100fe20003803000 */
[----:B------:R-:W-:Y:S01]  /*6f60*/  F2FP.PACK_AB R25, R171, R170 ;  /* 0x000000aaab19723e */ /* 0x000fe200000000ff */
[----:B------:R-:W-:Y:S01]  /*6f70*/  HSET2.LE.AND R5, R32, R241, PT ;  /* 0x000000f120057233 */ /* 0x000fe20003803000 */
[----:B----4-:R-:W-:Y:S01]  /*6f80*/  F2FP.PACK_AB R24, R190, R189 ;  /* 0x000000bdbe18723e */ /* 0x010fe200000000ff */
[----:B------:R-:W1:Y:S01]  /*6f90*/  LDSM.16.MT88.4 R20, [R217+0x19800] ;  /* 0x01980000d914783b */ /* 0x000e620000004200 */
        /* <DEDUP_REMOVED lines=8> */
[----:B------:R-:W2:Y:S01]  /*7020*/  LDSM.16.MT88.4 R24, [R216+0x19800] ;  /* 0x01980000d818783b */ /* 0x000ea20000004200 */
[----:B------:R-:W-:-:S02]  /*7030*/  FADD.FTZ R194, R194, R195 ;  /* 0x000000c3c2c27221 */ /* 0x000fc40000010000 */
[----:B------:R-:W-:Y:S02]  /*7040*/  FADD.FTZ R170, R170, R169 ;  /* 0x000000a9aaaa7221 */ /* 0x000fe40000010000 */
[----:B---3--:R-:W-:Y:S01]  /*7050*/  HMMA.16816.F32 R160, R4, R8, R160 ;  /* 0x0000000804a0723c */ /* 0x008fe200000018a0 */
[----:B------:R-:W-:Y:S02]  /*7060*/  FADD.FTZ R189, R189, R194 ;  /* 0x000000c2bdbd7221 */ /* 0x000fe40000010000 */
[----:B------:R-:W-:Y:S02]  /*7070*/  FADD.FTZ R167, R171, R170 ;  /* 0x000000aaaba77221 */ /* 0x000fe40000010000 */
[----:B------:R-:W-:-:S03]  /*7080*/  FADD.FTZ R251, R190, R189 ;  /* 0x000000bdbefb7221 */ /* 0x000fc60000010000 */
        /* <DEDUP_REMOVED lines=14> */
[C---:B----4-:R-:W-:Y:S08]  /*7170*/  HMMA.16816.F32 R44, R4.reuse, R28, R44 ;  /* 0x0000001c042c723c */ /* 0x050ff0000000182c */
        /* <DEDUP_REMOVED lines=28> */
[----:B------:R-:W-:-:S04]  /*7340*/  DEPBAR.LE SB0, 0x0 ;  /* 0x000080000000791a */ /* 0x000fc80000000000 */
[----:B------:R-:W-:Y:S01]  /*7350*/  UIADD3 UR37, UR35, -0x2, URZ ;  /* 0xfffffffe23257890 */ /* 0x000fe2000fffe03f */
[----:B------:R-:W-:Y:S01]  /*7360*/  ISETP.GE.AND P5, PT, R244, c[0x0][0x220], PT ;  /* 0x00008800f4007a0c */ /* 0x000fe20003fa6270 */
[----:B------:R-:W-:Y:S01]  /*7370*/  BAR.SYNC.DEFER_BLOCKING 0x0 ;  /* 0x0000000000007b1d */ /* 0x000fe20000010000 */
[----:B------:R-:W-:Y:S01]  /*7380*/  ISETP.GE.AND P4, PT, R230, c[0x0][0x220], PT ;  /* 0x00008800e6007a0c */ /* 0x000fe20003f86270 */
[----:B------:R-:W-:Y:S01]  /*7390*/  USHF.R.S32.HI UR5, URZ, 0x1f, UR37 ;  /* 0x0000001f3f057899 */ /* 0x000fe20008011425 */
[----:B------:R-:W-:Y:S01]  /*73a0*/  ISETP.GE.AND P3, PT, R229, c[0x0][0x220], PT ;  /* 0x00008800e5007a0c */ /* 0x000fe20003f66270 */
[----:B------:R-:W-:Y:S01]  /*73b0*/  UIMAD UR4, UR22, UR37, URZ ;  /* 0x00000025160472a4 */ /* 0x000fe2000f8e023f */
[----:B-----5:R-:W-:Y:S01]  /*73c0*/  IMAD.MOV.U32 R24, RZ, RZ, R16 ;  /* 0x000000ffff187224 */ /* 0x020fe200078e0010 */
[----:B------:R-:W-:Y:S01]  /*73d0*/  ISETP.GE.AND P2, PT, R228, c[0x0][0x220], PT ;  /* 0x00008800e4007a0c */ /* 0x000fe20003f46270 */
[----:B------:R-:W-:Y:S01]  /*73e0*/  IMAD.MOV.U32 R25, RZ, RZ, R19 ;  /* 0x000000ffff197224 */ /* 0x000fe200078e0013 */
[----:B------:R-:W-:Y:S01]  /*73f0*/  UIMAD UR4, UR5, UR23, UR4 ;  /* 0x00000017050472a4 */ /* 0x000fe2000f8e0204 */
[----:B------:R-:W-:Y:S02]  /*7400*/  STL.64 [R1+0x30], R38 ;  /* 0x0000302601007387 */ /* 0x000fe40000100a00 */
[----:B------:R-:W-:-:S02]  /*7410*/  IMAD.WIDE.U32 R24, R227, UR37, R24 ;  /* 0x00000025e3187c25 */ /* 0x000fc4000f8e0018 */
[----:B------:R-:W-:Y:S03]  /*7420*/  STL.64 [R1+0x28], R36 ;  /* 0x0000282401007387 */ /* 0x000fe60000100a00 */
[C---:B------:R-:W-:Y:S02]  /*7430*/  @!P5 LEA R22, P6, R24.reuse, c[0x0][0x170], 0x1 ;  /* 0x00005c001816da11 */ /* 0x040fe400078c08ff */
[----:B------:R-:W-:Y:S02]  /*7440*/  IADD3 R4, R25, UR4, RZ ;  /* 0x0000000419047c10 */ /* 0x000fe4000fffe0ff */
        /* <DEDUP_REMOVED lines=58> */
[----:B---3--:R-:W2:Y:S04]  /*77f0*/  LDSM.16.M88.4 R4, [R225+0x10000] ;  /* 0x01000000e104783b */ /* 0x008ea80000000200 */
[----:B------:R-:W3:Y:S04]  /*7800*/  LDSM.16.M88.4 R180, [R225+0x10800] ;  /* 0x01080000e1b4783b */ /* 0x000ee80000000200 */
[----:B------:R-:W3:Y:S04]  /*7810*/  LDSM.16.M88.4 R172, [R225+0x11000] ;  /* 0x01100000e1ac783b */ /* 0x000ee80000000200 */
[----:B------:R-:W4:Y:S04]  /*7820*/  LDSM.16.M88.4 R24, [R225+0x11800] ;  /* 0x01180000e118783b */ /* 0x000f280000000200 */
[----:B------:R-:W-:Y:S04]  /*7830*/  LDSM.16.M88.4 R188, [R224] ;  /* 0x00000000e0bc783b */ /* 0x000fe80000000200 */
[----:B-1----:R-:W1:Y:S04]  /*7840*/  LDSM.16.M88.4 R20, [R223] ;  /* 0x00000000df14783b */ /* 0x002e680000000200 */
[----:B------:R-:W1:Y:S04]  /*7850*/  LDSM.16.M88.4 R36, [R215] ;  /* 0x00000000d724783b */ /* 0x000e680000000200 */
[----:B------:R-:W1:Y:S04]  /*7860*/  LDSM.16.M88.4 R192, [R213] ;  /* 0x00000000d5c0783b */ /* 0x000e680000000200 */
[----:B------:R-:W1:Y:S04]  /*7870*/  LDSM.16.M88.4 R196, [R214] ;  /* 0x00000000d6c4783b */ /* 0x000e680000000200 */
[----:B------:R-:W-:Y:S01]  /*7880*/  LDSM.16.M88.4 R28, [R222] ;  /* 0x00000000de1c783b */ /* 0x000fe20000000200 */
[C---:B--2---:R-:W-:Y:S03]  /*7890*/  HMMA.16816.F32 R8, R32.reuse, R4, RZ ;  /* 0x000000042008723c */ /* 0x044fe600000018ff */
[----:B------:R-:W0:Y:S05]  /*78a0*/  LDGDEPBAR ;  /* 0x00000000000079af */ /* 0x000e2a0000000000 */
[C---:B------:R-:W-:Y:S08]  /*78b0*/  HMMA.16816.F32 R4, R32.reuse, R6, RZ ;  /* 0x000000062004723c */ /* 0x040ff000000018ff */
[C---:B---3--:R-:W-:Y:S08]  /*78c0*/  HMMA.16816.F32 R184, R32.reuse, R180, RZ ;  /* 0x000000b420b8723c */ /* 0x048ff000000018ff */
[C---:B------:R-:W-:Y:S08]  /*78d0*/  HMMA.16816.F32 R180, R32.reuse, R182, RZ ;  /* 0x000000b620b4723c */ /* 0x040ff000000018ff */
[C---:B------:R-:W-:Y:S08]  /*78e0*/  HMMA.16816.F32 R176, R32.reuse, R172, RZ ;  /* 0x000000ac20b0723c */ /* 0x040ff000000018ff */
[C---:B------:R-:W-:Y:S08]  /*78f0*/  HMMA.16816.F32 R172, R32.reuse, R174, RZ ;  /* 0x000000ae20ac723c */ /* 0x040ff000000018ff */
[C---:B----4-:R-:W-:Y:S08]  /*7900*/  HMMA.16816.F32 R168, R32.reuse, R24, RZ ;  /* 0x0000001820a8723c */ /* 0x050ff000000018ff */
[----:B------:R-:W-:Y:S01]  /*7910*/  HMMA.16816.F32 R32, R32, R26, RZ ;  /* 0x0000001a2020723c */ /* 0x000fe200000018ff */
[----:B------:R-:W2:Y:S07]  /*7920*/  LDSM.16.M88.4 R24, [R219+0x10000] ;  /* 0x01000000db18783b */ /* 0x000eae0000000200 */
        /* <DEDUP_REMOVED lines=12> */
[----:B------:R-:W-:Y:S03]  /*79f0*/  LDSM.16.M88.4 R188, [R221] ;  /* 0x00000000ddbc783b */ /* 0x000fe60000000200 */
[C---:B--2---:R-:W-:Y:S08]  /*7a00*/  HMMA.16816.F32 R8, R28.reuse, R24, R8 ;  /* 0x000000181c08723c */ /* 0x044ff00000001808 */
[C---:B------:R-:W-:Y:S01]  /*7a10*/  HMMA.16816.F32 R4, R28.reuse, R26, R4 ;  /* 0x0000001a1c04723c */ /* 0x040fe20000001804 */
[----:B------:R-:W2:Y:S07]  /*7a20*/  LDSM.16.M88.4 R24, [R212] ;  /* 0x00000000d418783b */ /* 0x000eae0000000200 */
        /* <DEDUP_REMOVED lines=8> */
[----:B------:R-:W-:Y:S04]  /*7ab0*/  LDSM.16.M88.4 R28, [R225+0x12000] ;  /* 0x01200000e11c783b */ /* 0x000fe80000000200 */
[----:B------:R-:W-:Y:S03]  /*7ac0*/  LDSM.16.M88.4 R196, [R225+0x13000] ;  /* 0x01300000e1c4783b */ /* 0x000fe60000000200 */
[C---:B--2---:R-:W-:Y:S08]  /*7ad0*/  HMMA.16816.F32 R8, R188.reuse, R24, R8 ;  /* 0x00000018bc08723c */ /* 0x044ff00000001808 */
[C---:B------:R-:W-:Y:S01]  /*7ae0*/  HMMA.16816.F32 R4, R188.reuse, R26, R4 ;  /* 0x0000001abc04723c */ /* 0x040fe20000001804 */
[----:B------:R-:W2:Y:S07]  /*7af0*/  LDSM.16.M88.4 R24, [R226+0x4000] ;  /* 0x00400000e218783b */ /* 0x000eae0000000200 */
[C---:B-1----:R-:W-:Y:S08]  /*7b00*/  HMMA.16816.F32 R184, R188.reuse, R20, R184 ;  /* 0x00000014bcb8723c */ /* 0x042ff000000018b8 */
[C---:B------:R-:W-:Y:S01]  /*7b10*/  HMMA.16816.F32 R180, R188.reuse, R22, R180 ;  /* 0x00000016bcb4723c */ /* 0x040fe200000018b4 */
[----:B------:R-:W1:Y:S07]  /*7b20*/  LDSM.16.M88.4 R20, [R225+0x12800] ;  /* 0x01280000e114783b */ /* 0x000e6e0000000200 */
[C---:B------:R-:W-:Y:S08]  /*7b30*/  HMMA.16816.F32 R176, R188.reuse, R36, R176 ;  /* 0x00000024bcb0723c */ /* 0x040ff000000018b0 */
[C---:B------:R-:W-:Y:S01]  /*7b40*/  HMMA.16816.F32 R172, R188.reuse, R38, R172 ;  /* 0x00000026bcac723c */ /* 0x040fe200000018ac */
[----:B------:R-:W-:Y:S07]  /*7b50*/  LDSM.16.M88.4 R36, [R219+0x12000] ;  /* 0x01200000db24783b */ /* 0x000fee0000000200 */
[C---:B---3--:R-:W-:Y:S08]  /*7b60*/  HMMA.16816.F32 R168, R188.reuse, R192, R168 ;  /* 0x000000c0bca8723c */ /* 0x048ff000000018a8 */
[----:B------:R-:W-:Y:S01]  /*7b70*/  HMMA.16816.F32 R32, R188, R194, R32 ;  /* 0x000000c2bc20723c */ /* 0x000fe20000001820 */
[----:B------:R-:W3:Y:S04]  /*7b80*/  LDSM.16.M88.4 R188, [R225+0x13800] ;  /* 0x01380000e1bc783b */ /* 0x000ee80000000200 */
[----:B------:R-:W-:Y:S03]  /*7b90*/  LDSM.16.M88.4 R192, [R210] ;  /* 0x00000000d2c0783b */ /* 0x000fe60000000200 */
[C---:B--2---:R-:W-:Y:S08]  /*7ba0*/  HMMA.16816.F32 R8, R24.reuse, R28, R8 ;  /* 0x0000001c1808723c */ /* 0x044ff00000001808 */
[C---:B------:R-:W-:Y:S01]  /*7bb0*/  HMMA.16816.F32 R4, R24.reuse, R30, R4 ;  /* 0x0000001e1804723c */ /* 0x040fe20000001804 */
[----:B------:R-:W-:Y:S07]  /*7bc0*/  LDSM.16.M88.4 R28, [R211] ;  /* 0x00000000d31c783b */ /* 0x000fee0000000200 */
        /* <DEDUP_REMOVED lines=8> */
[----:B------:R-:W2:Y:S04]  /*7c50*/  LDSM.16.M88.4 R188, [R209] ;  /* 0x00000000d1bc783b */ /* 0x000ea80000000200 */
[----:B------:R-:W3:Y:S03]  /*7c60*/  LDSM.16.M88.4 R24, [R208] ;  /* 0x00000000d018783b */ /* 0x000ee60000000200 */
        /* <DEDUP_REMOVED lines=12> */
[----:B------:R-:W3:Y:S03]  /*7d30*/  LDSM.16.M88.4 R20, [R212+0x2000] ;  /* 0x00200000d414783b */ /* 0x000ee60000000200 */
[C---:B-1----:R-:W-:Y:S08]  /*7d40*/  HMMA.16816.F32 R8, R28.reuse, R36, R8 ;  /* 0x000000241c08723c */ /* 0x042ff00000001808 */
[C---:B------:R-:W-:Y:S01]  /*7d50*/  HMMA.16816.F32 R4, R28.reuse, R38, R4 ;  /* 0x000000261c04723c */ /* 0x040fe20000001804 */
[----:B------:R-:W-:Y:S07]  /*7d60*/  LDSM.16.M88.4 R36, [R225+0x14800] ;  /* 0x01480000e124783b */ /* 0x000fee0000000200 */
[C---:B------:R-:W-:Y:S08]  /*7d70*/  HMMA.16816.F32 R184, R28.reuse, R196, R184 ;  /* 0x000000c41cb8723c */ /* 0x040ff000000018b8 */
[C---:B------:R-:W-:Y:S01]  /*7d80*/  HMMA.16816.F32 R180, R28.reuse, R198, R180 ;  /* 0x000000c61cb4723c */ /* 0x040fe200000018b4 */
[----:B------:R-:W1:Y:S07]  /*7d90*/  LDSM.16.M88.4 R196, [R212+0x2800] ;  /* 0x00280000d4c4783b */ /* 0x000e6e0000000200 */
[C---:B----4-:R-:W-:Y:S08]  /*7da0*/  HMMA.16816.F32 R176, R28.reuse, R192, R176 ;  /* 0x000000c01cb0723c */ /* 0x050ff000000018b0 */
[C---:B------:R-:W-:Y:S01]  /*7db0*/  HMMA.16816.F32 R172, R28.reuse, R194, R172 ;  /* 0x000000c21cac723c */ /* 0x040fe200000018ac */
[----:B------:R-:W4:Y:S07]  /*7dc0*/  LDSM.16.M88.4 R192, [R212+0x3000] ;  /* 0x00300000d4c0783b */ /* 0x000f2e0000000200 */
[C---:B--2---:R-:W-:Y:S08]  /*7dd0*/  HMMA.16816.F32 R168, R28.reuse, R188, R168 ;  /* 0x000000bc1ca8723c */ /* 0x044ff000000018a8 */
        /* <DEDUP_REMOVED lines=12> */
[C---:B--2---:R-:W-:Y:S08]  /*7ea0*/  HMMA.16816.F32 R168, R24.reuse, R188, R168 ;  /* 0x000000bc18a8723c */ /* 0x044ff000000018a8 */
[----:B------:R-:W-:Y:S01]  /*7eb0*/  HMMA.16816.F32 R32, R24, R190, R32 ;  /* 0x000000be1820723c */ /* 0x000fe20000001820 */
[----:B------:R-:W-:Y:S04]  /*7ec0*/  LDSM.16.M88.4 R188, [R224+0x8000] ;  /* 0x00800000e0bc783b */ /* 0x000fe80000000200 */
[----:B------:R-:W2:Y:S03]  /*7ed0*/  LDSM.16.M88.4 R24, [R207] ;  /* 0x00000000cf18783b */ /* 0x000ea60000000200 */
[C---:B---3--:R-:W-:Y:S08]  /*7ee0*/  HMMA.16816.F32 R8, R28.reuse, R20, R8 ;  /* 0x000000141c08723c */ /* 0x048ff00000001808 */
[C---:B------:R-:W-:Y:S01]  /*7ef0*/  HMMA.16816.F32 R4, R28.reuse, R22, R4 ;  /* 0x000000161c04723c */ /* 0x040fe20000001804 */
[----:B------:R-:W3:Y:S07]  /*7f00*/  LDSM.16.M88.4 R20, [R206] ;  /* 0x00000000ce14783b */ /* 0x000eee0000000200 */
[C---:B------:R-:W-:Y:S08]  /*7f10*/  HMMA.16816.F32 R184, R28.reuse, R36, R184 ;  /* 0x000000241cb8723c */ /* 0x040ff000000018b8 */
[C---:B------:R-:W-:Y:S01]  /*7f20*/  HMMA.16816.F32 R180, R28.reuse, R38, R180 ;  /* 0x000000261cb4723c */ /* 0x040fe200000018b4 */
[----:B------:R-:W3:Y:S07]  /*7f30*/  LDSM.16.M88.4 R36, [R205] ;  /* 0x00000000cd24783b */ /* 0x000eee0000000200 */
[C---:B-1----:R-:W-:Y:S08]  /*7f40*/  HMMA.16816.F32 R176, R28.reuse, R196, R176 ;  /* 0x000000c41cb0723c */ /* 0x042ff000000018b0 */
[C---:B------:R-:W-:Y:S01]  /*7f50*/  HMMA.16816.F32 R172, R28.reuse, R198, R172 ;  /* 0x000000c61cac723c */ /* 0x040fe200000018ac */
[----:B------:R-:W-:Y:S07]  /*7f60*/  LDSM.16.M88.4 R196, [R204] ;  /* 0x00000000ccc4783b */ /* 0x000fee0000000200 */
[C---:B----4-:R-:W-:Y:S08]  /*7f70*/  HMMA.16816.F32 R168, R28.reuse, R192, R168 ;  /* 0x000000c01ca8723c */ /* 0x050ff000000018a8 */
        /* <DEDUP_REMOVED lines=11> */
[----:B------:R-:W-:Y:S07]  /*8030*/  LDSM.16.M88.4 R36, [R219+0x15800] ;  /* 0x01580000db24783b */ /* 0x000fee0000000200 */
        /* <DEDUP_REMOVED lines=27> */
[----:B------:R-:W-:Y:S01]  /*81f0*/  HMMA.16816.F32 R32, R28, R198, R32 ;  /* 0x000000c61c20723c */ /* 0x000fe20000001820 */
[----:B------:R-:W4:Y:S04]  /*8200*/  LDSM.16.M88.4 R28, [R225+0x17800] ;  /* 0x01780000e11c783b */ /* 0x000f280000000200 */
[----:B------:R-:W-:Y:S03]  /*8210*/  LDSM.16.M88.4 R196, [R203] ;  /* 0x00000000cbc4783b */ /* 0x000fe60000000200 */
[----:B-1----:R-:W-:Y:S01]  /*8220*/  HMMA.16816.F32 R184, R20, R24, R184 ;  /* 0x0000001814b8723c */ /* 0x002fe200000018b8 */
[----:B--2---:R-:W-:-:S02]  /*8230*/  IMAD.MOV.U32 R15, RZ, RZ, R38 ;  /* 0x000000ffff0f7224 */ /* 0x004fc400078e0026 */
[----:B------:R-:W-:-:S05]  /*8240*/  IMAD.MOV.U32 R0, RZ, RZ, R39 ;  /* 0x000000ffff007224 */ /* 0x000fca00078e0027 */
[----:B------:R-:W-:Y:S01]  /*8250*/  HMMA.16816.F32 R180, R20, R26, R180 ;  /* 0x0000001a14b4723c */ /* 0x000fe200000018b4 */
[----:B------:R-:W1:Y:S01]  /*8260*/  LDSM.16.M88.4 R24, [R224+0xc000] ;  /* 0x00c00000e018783b */ /* 0x000e620000000200 */
[----:B------:R-:W-:-:S06]  /*8270*/  IMAD.MOV.U32 R166, RZ, RZ, R37 ;  /* 0x000000ffffa67224 */ /* 0x000fcc00078e0025 */
[C---:B------:R-:W-:Y:S08]  /*8280*/  HMMA.16816.F32 R8, R20.reuse, R192, R8 ;  /* 0x000000c01408723c */ /* 0x040ff00000001808 */
[C---:B------:R-:W-:Y:S01]  /*8290*/  HMMA.16816.F32 R4, R20.reuse, R194, R4 ;  /* 0x000000c21404723c */ /* 0x040fe20000001804 */
[----:B------:R-:W2:Y:S07]  /*82a0*/  LDSM.16.M88.4 R192, [R202] ;  /* 0x00000000cac0783b */ /* 0x000eae0000000200 */
[C---:B---3--:R-:W-:Y:S08]  /*82b0*/  HMMA.16816.F32 R176, R20.reuse, R188, R176 ;  /* 0x000000bc14b0723c */ /* 0x048ff000000018b0 */
[C---:B------:R-:W-:Y:S01]  /*82c0*/  HMMA.16816.F32 R172, R20.reuse, R190, R172 ;  /* 0x000000be14ac723c */ /* 0x040fe200000018ac */
[----:B------:R-:W3:Y:S07]  /*82d0*/  LDSM.16.M88.4 R188, [R201] ;  /* 0x00000000c9bc783b */ /* 0x000eee0000000200 */
[C---:B----4-:R-:W-:Y:S08]  /*82e0*/  HMMA.16816.F32 R168, R20.reuse, R28, R168 ;  /* 0x0000001c14a8723c */ /* 0x050ff000000018a8 */
[----:B------:R-:W-:Y:S01]  /*82f0*/  HMMA.16816.F32 R32, R20, R30, R32 ;  /* 0x0000001e1420723c */ /* 0x000fe20000001820 */
[----:B------:R-:W4:Y:S04]  /*8300*/  LDSM.16.M88.4 R20, [R219+0x16000] ;  /* 0x01600000db14783b */ /* 0x000f280000000200 */
[----:B------:R-:W-:Y:S03]  /*8310*/  LDSM.16.M88.4 R28, [R200] ;  /* 0x00000000c81c783b */ /* 0x000fe60000000200 */
[C---:B-1----:R-:W-:Y:S08]  /*8320*/  HMMA.16816.F32 R8, R24.reuse, R196, R8 ;  /* 0x000000c41808723c */ /* 0x042ff00000001808 */
[C---:B------:R-:W-:Y:S01]  /*8330*/  HMMA.16816.F32 R4, R24.reuse, R198, R4 ;  /* 0x000000c61804723c */ /* 0x040fe20000001804 */
[----:B------:R-:W1:Y:S07]  /*8340*/  LDSM.16.M88.4 R196, [R219+0x16800] ;  /* 0x01680000dbc4783b */ /* 0x000e6e0000000200 */
[C---:B--2---:R-:W-:Y:S08]  /*8350*/  HMMA.16816.F32 R184, R24.reuse, R192, R184 ;  /* 0x000000c018b8723c */ /* 0x044ff000000018b8 */
[C---:B------:R-:W-:Y:S01]  /*8360*/  HMMA.16816.F32 R180, R24.reuse, R194, R180 ;  /* 0x000000c218b4723c */ /* 0x040fe200000018b4 */
[----:B------:R-:W-:Y:S07]  /*8370*/  LDSM.16.M88.4 R192, [R219+0x17000] ;  /* 0x01700000dbc0783b */ /* 0x000fee0000000200 */
[----:B---3--:R-:W-:Y:S08]  /*8380*/  HMMA.16816.F32 R176, R24, R188, R176 ;  /* 0x000000bc18b0723c */ /* 0x008ff000000018b0 */
[C---:B----4-:R-:W-:Y:S08]  /*8390*/  HMMA.16816.F32 R8, R36.reuse, R20, R8 ;  /* 0x000000142408723c */ /* 0x050ff00000001808 */
[C---:B------:R-:W-:Y:S01]  /*83a0*/  HMMA.16816.F32 R4, R36.reuse, R22, R4 ;  /* 0x000000162404723c */ /* 0x040fe20000001804 */
[----:B------:R-:W-:Y:S07]  /*83b0*/  LDSM.16.M88.4 R20, [R212+0x6800] ;  /* 0x00680000d414783b */ /* 0x000fee0000000200 */
[C---:B-1----:R-:W-:Y:S07]  /*83c0*/  HMMA.16816.F32 R184, R36.reuse, R196, R184 ;  /* 0x000000c424b8723c */ /* 0x042fee00000018b8 */
[----:B------:R-:W-:Y:S01]  /*83d0*/  IMAD.MOV.U32 R196, RZ, RZ, R36 ;  /* 0x000000ffffc47224 */ /* 0x000fe200078e0024 */
[----:B------:R-:W-:Y:S01]  /*83e0*/  HMMA.16816.F32 R180, R36, R198, R180 ;  /* 0x000000c624b4723c */ /* 0x000fe200000018b4 */
[----:B------:R1:W5:Y:S04]  /*83f0*/  LDL.LU.64 R38, [R1+0x30] ;  /* 0x0000300001267983 */ /* 0x0003680000300a00 */
[----:B------:R1:W5:Y:S03]  /*8400*/  LDL.LU.64 R36, [R1+0x28] ;  /* 0x0000280001247983 */ /* 0x0003660000300a00 */
[C---:B------:R-:W-:Y:S01]  /*8410*/  HMMA.16816.F32 R172, R24.reuse, R190, R172 ;  /* 0x000000be18ac723c */ /* 0x040fe200000018ac */
[----:B------:R-:W-:Y:S07]  /*8420*/  LDSM.16.M88.4 R188, [R219+0x17800] ;  /* 0x01780000dbbc783b */ /* 0x000fee0000000200 */
[C---:B------:R-:W-:Y:S08]  /*8430*/  HMMA.16816.F32 R168, R24.reuse, R28, R168 ;  /* 0x0000001c18a8723c */ /* 0x040ff000000018a8 */
[----:B------:R-:W-:Y:S01]  /*8440*/  HMMA.16816.F32 R32, R24, R30, R32 ;  /* 0x0000001e1820723c */ /* 0x000fe20000001820 */
[----:B------:R-:W-:Y:S04]  /*8450*/  LDSM.16.M88.4 R28, [R221+0xc000] ;  /* 0x00c00000dd1c783b */ /* 0x000fe80000000200 */
[----:B------:R-:W2:Y:S01]  /*8460*/  LDSM.16.M88.4 R24, [R212+0x6000] ;  /* 0x00600000d418783b */ /* 0x000ea20000000200 */
[----:B------:R-:W-:-:S02]  /*8470*/  IMAD.MOV.U32 R199, RZ, RZ, R0 ;  /* 0x000000ffffc77224 */ /* 0x000fc400078e0000 */
[----:B------:R-:W-:Y:S02]  /*8480*/  IMAD.U32 R0, RZ, RZ, UR37 ;  /* 0x00000025ff007e24 */ /* 0x000fe4000f8e00ff */
[----:B------:R-:W-:Y:S02]  /*8490*/  IMAD.MOV.U32 R198, RZ, RZ, R15 ;  /* 0x000000ffffc67224 */ /* 0x000fe400078e000f */
[----:B------:R-:W-:-:S05]  /*84a0*/  IMAD R15, R0, 0x40, R231 ;  /* 0x00000040000f7824 */ /* 0x000fca00078e02e7 */
[C---:B------:R-:W-:Y:S01]  /*84b0*/  ISETP.GE.AND P0, PT, R15.reuse, R239, PT ;  /* 0x000000ef0f00720c */ /* 0x040fe20003f06270 */
[----:B------:R-:W-:Y:S01]  /*84c0*/  IMAD.MOV.U32 R197, RZ, RZ, R166 ;  /* 0x000000ffffc57224 */ /* 0x000fe200078e00a6 */
[C---:B------:R-:W-:Y:S02]  /*84d0*/  IADD3 R166, R15.reuse, 0x1, RZ ;  /* 0x000000010fa67810 */ /* 0x040fe40007ffe0ff */
[C---:B------:R-:W-:Y:S01]  /*84e0*/  ISETP.LT.OR P0, PT, R15.reuse, R240, P0 ;  /* 0x000000f00f00720c */ /* 0x040fe20000701670 */
[C---:B--2---:R-:W-:Y:S08]  /*84f0*/  HMMA.16816.F32 R8, R28.reuse, R24, R8 ;  /* 0x000000181c08723c */ /* 0x044ff00000001808 */
[----:B------:R-:W-:Y:S01]  /*8500*/  HMMA.16816.F32 R4, R28, R26, R4 ;  /* 0x0000001a1c04723c */ /* 0x000fe20000001804 */
[----:B------:R-:W2:Y:S01]  /*8510*/  LDSM.16.M88.4 R24, [R212+0x7000] ;  /* 0x00700000d418783b */ /* 0x000ea20000000200 */
[----:B------:R-:W-:-:S02]  /*8520*/  ISETP.GE.AND P6, PT, R15, R233, PT ;  /* 0x000000e90f00720c */ /* 0x000fc40003fc6270 */
[C---:B------:R-:W-:Y:S02]  /*8530*/  ISETP.GE.AND P1, PT, R166.reuse, R239, PT ;  /* 0x000000efa600720c */ /* 0x040fe40003f26270 */
[----:B------:R-:W-:Y:S02]  /*8540*/  ISETP.LT.OR P6, PT, R15, R238, P6 ;  /* 0x000000ee0f00720c */ /* 0x000fe400037c1670 */
[----:B------:R-:W-:Y:S01]  /*8550*/  HMMA.16816.F32 R168, R196, R188, R168 ;  /* 0x000000bcc4a8723c */ /* 0x000fe200000018a8 */
[----:B------:R-:W-:-:S07]  /*8560*/  ISETP.LT.OR P1, PT, R166, R240, P1 ;  /* 0x000000f0a600720c */ /* 0x000fce0000f21670 */
[----:B------:R-:W-:Y:S02]  /*8570*/  FSEL R0, R8, -INF , !P0 ;  /* 0xff80000008007808 */ /* 0x000fe40004000000 */
[C---:B------:R-:W-:Y:S01]  /*8580*/  ISETP.GE.AND P0, PT, R166.reuse, R233, PT ;  /* 0x000000e9a600720c */ /* 0x040fe20003f06270 */
[----:B------:R-:W-:Y:S01]  /*8590*/  HMMA.16816.F32 R184, R28, R20, R184 ;  /* 0x000000141cb8723c */ /* 0x000fe200000018b8 */
[C---:B------:R-:W-:Y:S02]  /*85a0*/  IADD3 R188, R15.reuse, 0x8, RZ ;  /* 0x000000080fbc7810 */ /* 0x040fe40007ffe0ff */
[----:B------:R-:W-:Y:S02]  /*85b0*/  ISETP.LT.OR P0, PT, R166, R238, P0 ;  /* 0x000000eea600720c */ /* 0x000fe40000701670 */
[----:B------:R-:W-:Y:S02]  /*85c0*/  IADD3 R166, R15, 0x9, RZ ;  /* 0x000000090fa67810 */ /* 0x000fe40007ffe0ff */
[----:B------:R-:W-:Y:S01]  /*85d0*/  FSEL R20, R10, -INF , !P6 ;  /* 0xff8000000a147808 */ /* 0x000fe20007000000 */
[----:B------:R-:W-:Y:S01]  /*85e0*/  HMMA.16816.F32 R176, R196, R192, R176 ;  /* 0x000000c0c4b0723c */ /* 0x000fe200000018b0 */
[----:B------:R-:W-:-:S02]  /*85f0*/  ISETP.GE.AND P6, PT, R188, R239, PT ;  /* 0x000000efbc00720c */ /* 0x000fc40003fc6270 */
[----:B------:R-:W-:-:S05]  /*8600*/  FSEL R21, R9, -INF , !P1 ;  /* 0xff80000009157808 */ /* 0x000fca0004800000 */
[----:B------:R-:W-:Y:S01]  /*8610*/  HMMA.16816.F32 R180, R28, R22, R180 ;  /* 0x000000161cb4723c */ /* 0x000fe200000018b4 */
[C---:B------:R-:W-:Y:S02]  /*8620*/  ISETP.GE.AND P1, PT, R188.reuse, R233, PT ;  /* 0x000000e9bc00720c */ /* 0x040fe40003f26270 */
[----:B------:R-:W-:-:S04]  /*8630*/  ISETP.LT.OR P6, PT, R188, R240, P6 ;  /* 0x000000f0bc00720c */ /* 0x000fc800037c1670 */
[----:B------:R-:W-:Y:S02]  /*8640*/  FSEL R22, R11, -INF , !P0 ;  /* 0xff8000000b167808 */ /* 0x000fe40004000000 */
[----:B------:R-:W3:Y:S01]  /*8650*/  LDSM.16.M88.4 R8, [R212+0x7800] ;  /* 0x00780000d408783b */ /* 0x000ee20000000200 */
[----:B------:R-:W-:Y:S01]  /*8660*/  ISETP.GE.AND P0, PT, R166, R239, PT ;  /* 0x000000efa600720c */ /* 0x000fe20003f06270 */
[----:B------:R-:W-:Y:S01]  /*8670*/  HMMA.16816.F32 R172, R196, R194, R172 ;  /* 0x000000c2c4ac723c */ /* 0x000fe200000018ac */
[----:B------:R-:W-:Y:S01]  /*8680*/  ISETP.LT.OR P1, PT, R188, R238, P1 ;  /* 0x000000eebc00720c */ /* 0x000fe20000f21670 */
[----:B------:R-:W-:Y:S01]  /*8690*/  UISETP.GT.AND UP0, UPT, UR37, UR19, UPT ;  /* 0x000000132500728c */ /* 0x000fe2000bf04270 */
[----:B------:R-:W-:Y:S01]  /*86a0*/  FSEL R23, R4, -INF , !P6 ;  /* 0xff80000004177808 */ /* 0x000fe20007000000 */
[----:B------:R-:W-:-:S04]  /*86b0*/  DEPBAR.LE SB0, 0x0 ;  /* 0x000080000000791a */ /* 0x000fc80000000000 */
[C---:B------:R-:W-:Y:S02]  /*86c0*/  ISETP.LT.OR P0, PT, R166.reuse, R240, P0 ;  /* 0x000000f0a600720c */ /* 0x040fe40000701670 */
[----:B------:R-:W-:Y:S01]  /*86d0*/  IADD3 R188, R15, 0x10, RZ ;  /* 0x000000100fbc7810 */ /* 0x000fe20007ffe0ff */
[----:B------:R-:W-:Y:S01]  /*86e0*/  BAR.SYNC.DEFER_BLOCKING 0x0 ;  /* 0x0000000000007b1d */ /* 0x000fe20000010000 */
[----:B------:R-:W-:Y:S02]  /*86f0*/  ISETP.GE.AND P6, PT, R166, R233, PT ;  /* 0x000000e9a600720c */ /* 0x000fe40003fc6270 */
[----:B------:R-:W-:Y:S02]  /*8700*/  FSEL R6, R6, -INF , !P1 ;  /* 0xff80000006067808 */ /* 0x000fe40004800000 */
[----:B------:R-:W-:Y:S02]  /*8710*/  FSEL R5, R5, -INF , !P0 ;  /* 0xff80000005057808 */ /* 0x000fe40004000000 */
[----:B------:R-:W-:-:S02]  /*8720*/  ISETP.GE.AND P1, PT, R188, R239, PT ;  /* 0x000000efbc00720c */ /* 0x000fc40003f26270 */
[----:B------:R-:W-:Y:S02]  /*8730*/  ISETP.GE.AND P0, PT, R188, R233, PT ;  /* 0x000000e9bc00720c */ /* 0x000fe40003f06270 */
[----:B------:R-:W-:Y:S02]  /*8740*/  ISETP.LT.OR P6, PT, R166, R238, P6 ;  /* 0x000000eea600720c */ /* 0x000fe400037c1670 */
[C---:B------:R-:W-:Y:S02]  /*8750*/  ISETP.LT.OR P1, PT, R188.reuse, R240, P1 ;  /* 0x000000f0bc00720c */ /* 0x040fe40000f21670 */
[----:B------:R-:W-:Y:S02]  /*8760*/  ISETP.LT.OR P0, PT, R188, R238, P0 ;  /* 0x000000eebc00720c */ /* 0x000fe40000701670 */
[----:B------:R-:W-:Y:S02]  /*8770*/  FSEL R4, R7, -INF , !P6 ;  /* 0xff80000007047808 */ /* 0x000fe40007000000 */
[----:B------:R-:W-:-:S02]  /*8780*/  IADD3 R166, R15, 0x11, RZ ;  /* 0x000000110fa67810 */ /* 0x000fc40007ffe0ff */
[----:B------:R-:W-:Y:S01]  /*8790*/  IADD3 R7, R15, 0x18, RZ ;  /* 0x000000180f077810 */ /* 0x000fe20007ffe0ff */
[----:B------:R-:W-:Y:S01]  /*87a0*/  HMMA.16816.F32 R32, R196, R190, R32 ;  /* 0x000000bec420723c */ /* 0x000fe20000001820 */
[----:B------:R-:W-:Y:S02]  /*87b0*/  FSEL R189, R184, -INF , !P1 ;  /* 0xff800000b8bd7808 */ /* 0x000fe40004800000 */
[C---:B------:R-:W-:Y:S02]  /*87c0*/  ISETP.GE.AND P6, PT, R166.reuse, R239, PT ;  /* 0x000000efa600720c */ /* 0x040fe40003fc6270 */
[----:B------:R-:W-:Y:S02]  /*87d0*/  ISETP.GE.AND P1, PT, R166, R233, PT ;  /* 0x000000e9a600720c */ /* 0x000fe40003f26270 */
[----:B------:R-:W-:Y:S02]  /*87e0*/  FSEL R190, R186, -INF , !P0 ;  /* 0xff800000babe7808 */ /* 0x000fe40004000000 */
[----:B------:R-:W-:Y:S01]  /*87f0*/  ISETP.GE.AND P0, PT, R7, R239, PT ;  /* 0x000000ef0700720c */ /* 0x000fe20003f06270 */
[----:B--2---:R-:W-:Y:S01]  /*8800*/  HMMA.16816.F32 R176, R28, R24, R176 ;  /* 0x000000181cb0723c */ /* 0x004fe200000018b0 */
[----:B------:R-:W-:-:S02]  /*8810*/  ISETP.LT.OR P6, PT, R166, R240, P6 ;  /* 0x000000f0a600720c */ /* 0x000fc400037c1670 */
[----:B------:R-:W-:Y:S02]  /*8820*/  ISETP.LT.OR P1, PT, R166, R238, P1 ;  /* 0x000000eea600720c */ /* 0x000fe40000f21670 */
[----:B------:R-:W-:Y:S02]  /*8830*/  ISETP.LT.OR P0, PT, R7, R240, P0 ;  /* 0x000000f00700720c */ /* 0x000fe40000701670 */
[----:B------:R-:W-:Y:S02]  /*8840*/  IADD3 R166, R15, 0x19, RZ ;  /* 0x000000190fa67810 */ /* 0x000fe40007ffe0ff */
[----:B------:R-:W-:Y:S02]  /*8850*/  FSEL R185, R185, -INF , !P6 ;  /* 0xff800000b9b97808 */ /* 0x000fe40007000000 */
[----:B------:R-:W-:Y:S02]  /*8860*/  FSEL R24, R187, -INF , !P1 ;  /* 0xff800000bb187808 */ /* 0x000fe40004800000 */
[----:B------:R-:W-:-:S02]  /*8870*/  FSEL R25, R180, -INF , !P0 ;  /* 0xff800000b4197808 */ /* 0x000fc40004000000 */
[C---:B------:R-:W-:Y:S02]  /*8880*/  ISETP.GE.AND P6, PT, R7.reuse, R233, PT ;  /* 0x000000e90700720c */ /* 0x040fe40003fc6270 */
[C---:B------:R-:W-:Y:S02]  /*8890*/  ISETP.GE.AND P1, PT, R166.reuse, R239, PT ;  /* 0x000000efa600720c */ /* 0x040fe40003f26270 */
[C---:B------:R-:W-:Y:S01]  /*88a0*/  ISETP.GE.AND P0, PT, R166.reuse, R233, PT ;  /* 0x000000e9a600720c */ /* 0x040fe20003f06270 */
[----:B------:R-:W-:Y:S01]  /*88b0*/  HMMA.16816.F32 R172, R28, R26, R172 ;  /* 0x0000001a1cac723c */ /* 0x000fe200000018ac */
[----:B------:R-:W-:Y:S02]  /*88c0*/  ISETP.LT.OR P6, PT, R7, R238, P6 ;  /* 0x000000ee0700720c */ /* 0x000fe400037c1670 */
        /* <DEDUP_REMOVED lines=9> */
[C---:B------:R-:W-:Y:S01]  /*8960*/  ISETP.GE.AND P0, PT, R7.reuse, R239, PT ;  /* 0x000000ef0700720c */ /* 0x040fe20003f06270 */
[----:B---3--:R-:W-:Y:S01]  /*8970*/  HMMA.16816.F32 R168, R28, R8, R168 ;  /* 0x000000081ca8723c */ /* 0x008fe200000018a8 */
[C---:B------:R-:W-:Y:S02]  /*8980*/  ISETP.LT.OR P6, PT, R166.reuse, R240, P6 ;  /* 0x000000f0a600720c */ /* 0x040fe400037c1670 */
[----:B------:R-:W-:Y:S02]  /*8990*/  ISETP.LT.OR P1, PT, R166, R238, P1 ;  /* 0x000000eea600720c */ /* 0x000fe40000f21670 */
[----:B------:R-:W-:Y:S02]  /*89a0*/  ISETP.LT.OR P0, PT, R7, R240, P0 ;  /* 0x000000f00700720c */ /* 0x000fe40000701670 */
[----:B------:R-:W-:-:S02]  /*89b0*/  IADD3 R9, R15, 0x28, RZ ;  /* 0x000000280f097810 */ /* 0x000fc40007ffe0ff */
        /* <DEDUP_REMOVED lines=9> */
[C---:B------:R-:W-:Y:S02]  /*8a50*/  IADD3 R8, R15.reuse, 0x29, RZ ;  /* 0x000000290f087810 */ /* 0x040fe40007ffe0ff */
[----:B------:R-:W-:Y:S02]  /*8a60*/  IADD3 R7, R15, 0x30, RZ ;  /* 0x000000300f077810 */ /* 0x000fe40007ffe0ff */
[----:B------:R-:W-:-:S02]  /*8a70*/  FSEL R196, R179, -INF , !P6 ;  /* 0xff800000b3c47808 */ /* 0x000fc40007000000 */
[----:B------:R-:W-:Y:S02]  /*8a80*/  FSEL R197, R172, -INF , !P1 ;  /* 0xff800000acc57808 */ /* 0x000fe40004800000 */
[----:B------:R-:W-:Y:S02]  /*8a90*/  FSEL R194, R174, -INF , !P0 ;  /* 0xff800000aec27808 */ /* 0x000fe40004000000 */
[C---:B------:R-:W-:Y:S02]  /*8aa0*/  ISETP.GE.AND P6, PT, R8.reuse, R239, PT ;  /* 0x000000ef0800720c */ /* 0x040fe40003fc6270 */
[C---:B------:R-:W-:Y:S02]  /*8ab0*/  ISETP.GE.AND P1, PT, R8.reuse, R233, PT ;  /* 0x000000e90800720c */ /* 0x040fe40003f26270 */
[----:B------:R-:W-:Y:S01]  /*8ac0*/  ISETP.GE.AND P0, PT, R7, R239, PT ;  /* 0x000000ef0700720c */ /* 0x000fe20003f06270 */
[----:B------:R-:W-:Y:S01]  /*8ad0*/  HMMA.16816.F32 R32, R28, R10, R32 ;  /* 0x0000000a1c20723c */ /* 0x000fe20000001820 */
[----:B------:R-:W-:-:S02]  /*8ae0*/  ISETP.LT.OR P6, PT, R8, R240, P6 ;  /* 0x000000f00800720c */ /* 0x000fc400037c1670 */
[----:B------:R-:W-:Y:S02]  /*8af0*/  ISETP.LT.OR P1, PT, R8, R238, P1 ;  /* 0x000000ee0800720c */ /* 0x000fe40000f21670 */
[----:B------:R-:W-:Y:S02]  /*8b00*/  ISETP.LT.OR P0, PT, R7, R240, P0 ;  /* 0x000000f00700720c */ /* 0x000fe40000701670 */
[----:B------:R-:W-:Y:S02]  /*8b10*/  IADD3 R8, R15, 0x31, RZ ;  /* 0x000000310f087810 */ /* 0x000fe40007ffe0ff */
[----:B------:R-:W-:Y:S02]  /*8b20*/  FSEL R246, R175, -INF , !P1 ;  /* 0xff800000aff67808 */ /* 0x000fe40004800000 */
[----:B------:R-:W-:Y:S02]  /*8b30*/  FSEL R183, R168, -INF , !P0 ;  /* 0xff800000a8b77808 */ /* 0x000fe40004000000 */
[----:B------:R-:W-:-:S02]  /*8b40*/  ISETP.GE.AND P1, PT, R7, R233, PT ;  /* 0x000000e90700720c */ /* 0x000fc40003f26270 */
[CC--:B------:R-:W-:Y:S02]  /*8b50*/  ISETP.GE.AND P0, PT, R8.reuse, R233.reuse, PT ;  /* 0x000000e90800720c */ /* 0x0c0fe40003f06270 */
[-C--:B------:R-:W-:Y:S02]  /*8b60*/  ISETP.LT.OR P1, PT, R7, R238.reuse, P1 ;  /* 0x000000ee0700720c */ /* 0x080fe40000f21670 */
[----:B------:R-:W-:Y:S02]  /*8b70*/  ISETP.LT.OR P0, PT, R8, R238, P0 ;  /* 0x000000ee0800720c */ /* 0x000fe40000701670 */
[----:B------:R-:W-:Y:S02]  /*8b80*/  IADD3 R7, R15, 0x38, RZ ;  /* 0x000000380f077810 */ /* 0x000fe40007ffe0ff */
[----:B------:R-:W-:Y:S02]  /*8b90*/  FSEL R178, R171, -INF , !P0 ;  /* 0xff800000abb27808 */ /* 0x000fe40004000000 */
[----:B------:R-:W-:-:S02]  /*8ba0*/  ISETP.GE.AND P0, PT, R7, R233, PT ;  /* 0x000000e90700720c */ /* 0x000fc40003f06270 */
[----:B------:R-:W-:Y:S02]  /*8bb0*/  FSEL R199, R173, -INF , !P6 ;  /* 0xff800000adc77808 */ /* 0x000fe40007000000 */
[C---:B------:R-:W-:Y:S02]  /*8bc0*/  ISETP.LT.OR P0, PT, R7.reuse, R238, P0 ;  /* 0x000000ee0700720c */ /* 0x040fe40000701670 */
[----:B------:R-:W-:Y:S02]  /*8bd0*/  FSEL R180, R170, -INF , !P1 ;  /* 0xff800000aab47808 */ /* 0x000fe40004800000 */
[-C--:B------:R-:W-:Y:S02]  /*8be0*/  ISETP.GE.AND P6, PT, R8, R239.reuse, PT ;  /* 0x000000ef0800720c */ /* 0x080fe40003fc6270 */
[----:B------:R-:W-:Y:S02]  /*8bf0*/  ISETP.GE.AND P1, PT, R7, R239, PT ;  /* 0x000000ef0700720c */ /* 0x000fe40003f26270 */
[----:B------:R-:W-:-:S02]  /*8c00*/  FSEL R176, R34, -INF , !P0 ;  /* 0xff80000022b07808 */ /* 0x000fc40004000000 */
[----:B------:R-:W-:Y:S02]  /*8c10*/  PLOP3.LUT P0, PT, PT, PT, UP0, 0x80, 0x0 ;  /* 0x000000000000781c */ /* 0x000fe40003f0f008 */
[-C--:B------:R-:W-:Y:S02]  /*8c20*/  ISETP.LT.OR P6, PT, R8, R240.reuse, P6 ;  /* 0x000000f00800720c */ /* 0x080fe400037c1670 */
[----:B------:R-:W-:Y:S02]  /*8c30*/  ISETP.LT.OR P1, PT, R7, R240, P1 ;  /* 0x000000f00700720c */ /* 0x000fe40000f21670 */
[----:B------:R-:W-:Y:S02]  /*8c40*/  IADD3 R15, R15, 0x39, RZ ;  /* 0x000000390f0f7810 */ /* 0x000fe40007ffe0ff */
[----:B------:R-:W-:Y:S02]  /*8c50*/  FSEL R182, R169, -INF , !P6 ;  /* 0xff800000a9b67808 */ /* 0x000fe40007000000 */
[----:B------:R-:W-:-:S02]  /*8c60*/  FSEL R181, R32, -INF , !P1 ;  /* 0xff80000020b57808 */ /* 0x000fc40004800000 */
[C---:B------:R-:W-:Y:S02]  /*8c70*/  ISETP.GE.AND P6, PT, R15.reuse, R239, PT ;  /* 0x000000ef0f00720c */ /* 0x040fe40003fc6270 */
[C---:B------:R-:W-:Y:S02]  /*8c80*/  ISETP.GE.AND P1, PT, R15.reuse, R233, PT ;  /* 0x000000e90f00720c */ /* 0x040fe40003f26270 */
[C---:B------:R-:W-:Y:S02]  /*8c90*/  ISETP.LT.OR P6, PT, R15.reuse, R240, P6 ;  /* 0x000000f00f00720c */ /* 0x040fe400037c1670 */
[----:B------:R-:W-:Y:S02]  /*8ca0*/  ISETP.LT.OR P1, PT, R15, R238, P1 ;  /* 0x000000ee0f00720c */ /* 0x000fe40000f21670 */
[----:B------:R-:W-:Y:S02]  /*8cb0*/  FSEL R179, R33, -INF , !P6 ;  /* 0xff80000021b37808 */ /* 0x000fe40007000000 */
[----:B------:R-:W-:Y:S01]  /*8cc0*/  FSEL R175, R35, -INF , !P1 ;  /* 0xff80000023af7808 */ /* 0x000fe20004800000 */
[----:B------:R-:W-:Y:S05]  /*8cd0*/  @!P0 BRA `(.L_x_1377) ;  /* 0x000004a000008947 */ /* 0x000fea0003800000 */
[----:B-1----:R-:W-:Y:S01]  /*8ce0*/  UIADD3 UR41, UR35, -0x3, URZ ;  /* 0xfffffffd23297890 */ /* 0x002fe2000fffe03f */
        /* <DEDUP_REMOVED lines=71> */
.L_x_1379:
[----:B------:R-:W-:Y:S05]  /*9160*/  BSYNC B0 ;  /* 0x0000000000007941 */ /* 0x000fea0003800000 */
.L_x_1378:
[----:B------:R-:W0:Y:S02]  /*9170*/  LDGDEPBAR ;  /* 0x00000000000079af */ /* 0x000e240000000000 */
.L_x_1377:
[----:B-1----:R-:W-:Y:S01]  /*9180*/  FMNMX.FTZ R8, R3, R0, !PT ;  /* 0x0000000003087209 */ /* 0x002fe20007810000 */
[----:B------:R-:W-:Y:S01]  /*9190*/  USHF.L.U32 UR4, UR37, 0x1, URZ ;  /* 0x0000000125047899 */ /* 0x000fe2000800063f */
[----:B------:R-:W-:Y:S01]  /*91a0*/  FMNMX.FTZ R7, R2, R20, !PT ;  /* 0x0000001402077209 */ /* 0x000fe20007810000 */
[----:B------:R1:W-:Y:S01]  /*91b0*/  STL.64 [R1+0x28], R16 ;  /* 0x0000281001007387 */ /* 0x0003e20000100a00 */
[----:B------:R-:W-:Y:S01]  /*91c0*/  FMNMX.FTZ R8, R21, R8, !PT ;  /* 0x0000000815087209 */ /* 0x000fe20007810000 */
[----:B------:R-:W-:Y:S01]  /*91d0*/  IMAD.WIDE.U32 R248, R13, -0x326172a9, RZ ;  /* 0xcd9e8d570df87825 */ /* 0x000fe200078e00ff */
        /* <DEDUP_REMOVED lines=12> */
[----:B------:R-:W-:Y:S01]  /*92a0*/  FMNMX.FTZ R7, R250, R7, !PT ;  /* 0x00000007fa077209 */ /* 0x000fe20007810000 */
[----:B-1----:R-:W-:Y:S01]  /*92b0*/  IMAD.WIDE.U32 R16, R12, -0x2daee0ad, RZ ;  /* 0xd2511f530c107825 */ /* 0x002fe200078e00ff */
        /* <DEDUP_REMOVED lines=16> */
[----:B------:R-:W-:Y:S01]  /*93c0*/  MOV R7, UR4 ;  /* 0x0000000400077c02 */ /* 0x000fe20008000f00 */
[----:B------:R-:W1:Y:S01]  /*93d0*/  SHFL.BFLY PT, R8, R9, 0x2, 0x1f ;  /* 0x0c401f0009087f89 */ /* 0x000e6200000e0000 */
[----:B------:R-:W-:Y:S01]  /*93e0*/  LOP3.LUT R247, R249, R14, RZ, 0x3c, !PT ;  /* 0x0000000ef9f77212 */ /* 0x000fe200078e3cff */
[----:B------:R-:W-:Y:S01]  /*93f0*/  UIADD3 UR4, UR4, 0x1, URZ ;  /* 0x0000000104047890 */ /* 0x000fe2000fffe03f */
[----:B------:R-:W-:-:S03]  /*9400*/  LOP3.LUT R7, R17, UR39, R7, 0x96, !PT ;  /* 0x0000002711077c12 */ /* 0x000fc6000f8e9607 */
[----:B------:R-:W-:Y:S02]  /*9410*/  IMAD R247, R247, -0x2daee0ad, RZ ;  /* 0xd2511f53f7f77824 */ /* 0x000fe400078e02ff */
[----:B------:R-:W-:-:S05]  /*9420*/  IMAD.WIDE.U32 R32, R7, -0x326172a9, RZ ;  /* 0xcd9e8d5707207825 */ /* 0x000fca00078e00ff */
[----:B------:R-:W-:Y:S02]  /*9430*/  LOP3.LUT R7, R33, UR16, R248, 0x96, !PT ;  /* 0x0000001021077c12 */ /* 0x000fe4000f8e96f8 */
[----:B------:R-:W-:-:S03]  /*9440*/  LOP3.LUT R32, R165, UR14, R32, 0x96, !PT ;  /* 0x0000000ea5207c12 */ /* 0x000fc6000f8e9620 */
[----:B------:R-:W-:-:S04]  /*9450*/  IMAD.WIDE.U32 R28, R7, -0x2daee0ad, RZ ;  /* 0xd2511f53071c7825 */ /* 0x000fc800078e00ff */
[----:B------:R-:W-:Y:S01]  /*9460*/  IMAD.WIDE.U32 R32, R32, -0x2daee0ad, RZ ;  /* 0xd2511f5320207825 */ /* 0x000fe200078e00ff */
[----:B------:R-:W-:Y:S02]  /*9470*/  LOP3.LUT R7, R29, UR13, R247, 0x96, !PT ;  /* 0x0000000d1d077c12 */ /* 0x000fe4000f8e96f7 */
[----:B-1----:R-:W-:Y:S02]  /*9480*/  FMNMX.FTZ R8, R9, R8, !PT ;  /* 0x0000000809087209 */ /* 0x002fe40007810000 */
[----:B------:R-:W1:Y:S01]  /*9490*/  SHFL.BFLY PT, R9, R10, 0x2, 0x1f ;  /* 0x0c401f000a097f89 */ /* 0x000e6200000e0000 */
[----:B------:R-:W-:Y:S01]  /*94a0*/  LOP3.LUT R28, R33, UR11, R28, 0x96, !PT ;  /* 0x0000000b211c7c12 */ /* 0x000fe2000f8e961c */
[----:B------:R-:W-:Y:S02]  /*94b0*/  IMAD.WIDE.U32 R30, R7, -0x326172a9, RZ ;  /* 0xcd9e8d57071e7825 */ /* 0x000fe400078e00ff */
[----:B------:R-:W2:Y:S02]  /*94c0*/  SHFL.BFLY PT, R15, R8, 0x1, 0x1f ;  /* 0x0c201f00080f7f89 */ /* 0x000ea400000e0000 */
[----:B------:R-:W-:Y:S01]  /*94d0*/  IMAD.WIDE.U32 R28, R28, -0x326172a9, RZ ;  /* 0xcd9e8d571c1c7825 */ /* 0x000fe200078e00ff */
[----:B------:R-:W-:-:S04]  /*94e0*/  LOP3.LUT R7, R31, UR12, R164, 0x96, !PT ;  /* 0x0000000c1f077c12 */ /* 0x000fc8000f8e96a4 */
[----:B------:R-:W-:-:S05]  /*94f0*/  LOP3.LUT R30, R29, UR10, R30, 0x96, !PT ;  /* 0x0000000a1d1e7c12 */ /* 0x000fca000f8e961e */
[----:B------:R-:W-:Y:S01]  /*9500*/  IMAD.WIDE.U32 R30, R30, -0x2daee0ad, RZ ;  /* 0xd2511f531e1e7825 */ /* 0x000fe200078e00ff */
[----:B-1----:R-:W-:-:S03]  /*9510*/  FMNMX.FTZ R9, R10, R9, !PT ;  /* 0x000000090a097209 */ /* 0x002fc60007810000 */
[----:B------:R-:W-:Y:S01]  /*9520*/  IMAD.WIDE.U32 R10, R7, -0x2daee0ad, RZ ;  /* 0xd2511f53070a7825 */ /* 0x000fe200078e00ff */
[----:B--2---:R-:W-:Y:S02]  /*9530*/  FMNMX.FTZ R15, R8, R15, !PT ;  /* 0x0000000f080f7209 */ /* 0x004fe40007810000 */
[----:B------:R-:W1:Y:S02]  /*9540*/  SHFL.BFLY PT, R8, R9, 0x1, 0x1f ;  /* 0x0c201f0009087f89 */ /* 0x000e6400000e0000 */
[----:B------:R-:W-:Y:S01]  /*9550*/  LOP3.LUT R7, R11, UR9, R32, 0x96, !PT ;  /* 0x000000090b077c12 */ /* 0x000fe2000f8e9620 */
[C---:B------:R-:W-:Y:S01]  /*9560*/  FMUL.FTZ R184, R15.reuse, c[0x0][0x23c] ;  /* 0x00008f000fb87a20 */ /* 0x040fe20000410000 */
[----:B------:R-:W-:-:S03]  /*9570*/  FSETP.NEU.FTZ.AND P6, PT, R15, -INF , PT ;  /* 0xff8000000f00780b */ /* 0x000fc60003fdd000 */
[----:B------:R-:W-:Y:S01]  /*9580*/  IMAD.WIDE.U32 R32, R7, -0x326172a9, RZ ;  /* 0xcd9e8d5707207825 */ /* 0x000fe200078e00ff */
[----:B------:R-:W-:-:S04]  /*9590*/  FSEL R184, R184, RZ, P6 ;  /* 0x000000ffb8b87208 */ /* 0x000fc80003000000 */
[----:B------:R-:W-:Y:S01]  /*95a0*/  LOP3.LUT R28, R33, UR8, R28, 0x96, !PT ;  /* 0x00000008211c7c12 */ /* 0x000fe2000f8e961c */
[----:B------:R-:W-:Y:S01]  /*95b0*/  FFMA.FTZ R172, R0, c[0x0][0x23c], -R184 ;  /* 0x00008f0000ac7a23 */ /* 0x000fe200000108b8 */
[----:B------:R-:W-:Y:S01]  /*95c0*/  LOP3.LUT R0, R31, UR7, R10, 0x96, !PT ;  /* 0x000000071f007c12 */ /* 0x000fe2000f8e960a */
[--C-:B------:R-:W-:Y:S02]  /*95d0*/  FFMA.FTZ R171, R23, c[0x0][0x23c], -R184.reuse ;  /* 0x00008f0017ab7a23 */ /* 0x100fe400000108b8 */
[--C-:B------:R-:W-:Y:S02]  /*95e0*/  FFMA.FTZ R168, R5, c[0x0][0x23c], -R184.reuse ;  /* 0x00008f0005a87a23 */ /* 0x100fe400000108b8 */
[----:B------:R-:W-:Y:S01]  /*95f0*/  IMAD.WIDE.U32 R10, R0, -0x326172a9, RZ ;  /* 0xcd9e8d57000a7825 */ /* 0x000fe200078e00ff */
[----:B------:R-:W-:Y:S03]  /*9600*/  MUFU.EX2 R172, R172 ;  /* 0x000000ac00ac7308 */ /* 0x000fe60000000800 */
[----:B------:R-:W-:Y:S01]  /*9610*/  FFMA.FTZ R170, R21, c[0x0][0x23c], -R184 ;  /* 0x00008f0015aa7a23 */ /* 0x000fe200000108b8 */
[----:B-1----:R-:W-:Y:S01]  /*9620*/  FMNMX.FTZ R0, R9, R8, !PT ;  /* 0x0000000809007209 */ /* 0x002fe20007810000 */
[----:B------:R-:W-:Y:S01]  /*9630*/  IMAD.WIDE.U32 R28, R28, -0x2daee0ad, RZ ;  /* 0xd2511f531c1c7825 */ /* 0x000fe200078e00ff */
[----:B------:R-:W-:-:S02]  /*9640*/  LOP3.LUT R9, R10, 0xffff, RZ, 0xc0, !PT ;  /* 0x0000ffff0a097812 */ /* 0x000fc400078ec0ff */
[----:B------:R-:W-:Y:S01]  /*9650*/  LOP3.LUT R7, R11, UR18, R32, 0x96, !PT ;  /* 0x000000120b077c12 */ /* 0x000fe2000f8e9620 */
[C---:B------:R-:W-:Y:S01]  /*9660*/  FMUL.FTZ R177, R0.reuse, c[0x0][0x23c] ;  /* 0x00008f0000b17a20 */ /* 0x040fe20000410000 */
[----:B------:R-:W-:Y:S01]  /*9670*/  FSETP.NEU.FTZ.AND P1, PT, R0, -INF , PT ;  /* 0xff8000000000780b */ /* 0x000fe20003f3d000 */
[----:B------:R-:W-:Y:S01]  /*9680*/  MUFU.EX2 R171, R171 ;  /* 0x000000ab00ab7308 */ /* 0x000fe20000000800 */
[----:B------:R-:W-:Y:S01]  /*9690*/  LOP3.LUT R32, R10, 0xff, RZ, 0xc0, !PT ;  /* 0x000000ff0a207812 */ /* 0x000fe200078ec0ff */
[--C-:B------:R-:W-:Y:S01]  /*96a0*/  FFMA.FTZ R188, R185, c[0x0][0x23c], -R184.reuse ;  /* 0x00008f00b9bc7a23 */ /* 0x100fe200000108b8 */
[----:B------:R-:W-:Y:S01]  /*96b0*/  SHF.R.U32.HI R9, RZ, 0x8, R9 ;  /* 0x00000008ff097819 */ /* 0x000fe20000011609 */
[--C-:B------:R-:W-:Y:S01]  /*96c0*/  FFMA.FTZ R189, R189, c[0x0][0x23c], -R184.reuse ;  /* 0x00008f00bdbd7a23 */ /* 0x100fe200000108b8 */
[----:B------:R-:W-:Y:S01]  /*96d0*/  FSEL R177, R177, RZ, P1 ;  /* 0x000000ffb1b17208 */ /* 0x000fe20000800000 */
[----:B------:R-:W-:Y:S01]  /*96e0*/  FFMA.FTZ R186, R25, c[0x0][0x23c], -R184 ;  /* 0x00008f0019ba7a23 */ /* 0x000fe200000108b8 */
[----:B------:R-:W-:Y:S01]  /*96f0*/  PRMT R32, R32, 0x5410, R9 ;  /* 0x0000541020207816 */ /* 0x000fe20000000009 */
[----:B------:R-:W1:Y:S01]  /*9700*/  MUFU.EX2 R168, R168 ;  /* 0x000000a800a87308 */ /* 0x000e620000000800 */
[C---:B------:R-:W-:Y:S01]  /*9710*/  LOP3.LUT R9, R7.reuse, 0xffff, RZ, 0xc0, !PT ;  /* 0x0000ffff07097812 */ /* 0x040fe200078ec0ff */
        /* <DEDUP_REMOVED lines=8> */
[----:B------:R-:W-:Y:S01]  /*97a0*/  FFMA.FTZ R187, R190, c[0x0][0x23c], -R177 ;  /* 0x00008f00bebb7a23 */ /* 0x000fe200000108b1 */
[----:B------:R-:W-:Y:S01]  /*97b0*/  FSEL R6, R15, RZ, P6 ;  /* 0x000000ff0f067208 */ /* 0x000fe20003000000 */
[----:B------:R-:W-:Y:S01]  /*97c0*/  FFMA.FTZ R185, R27, c[0x0][0x23c], -R184 ;  /* 0x00008f001bb97a23 */ /* 0x000fe200000108b8 */
[----:B------:R-:W-:Y:S01]  /*97d0*/  SHF.R.U32.HI R10, RZ, 0x18, R10 ;  /* 0x00000018ff0a7819 */ /* 0x000fe2000001160a */
[--C-:B------:R-:W-:Y:S01]  /*97e0*/  HSET2.LE.AND R4, R4, R241.reuse, PT ;  /* 0x000000f104047233 */ /* 0x100fe20003803000 */
[----:B------:R-:W-:Y:S01]  /*97f0*/  LOP3.LUT R5, R8, 0xff, RZ, 0xc0, !PT ;  /* 0x000000ff08057812 */ /* 0x000fe200078ec0ff */
[----:B------:R-:W-:Y:S01]  /*9800*/  FADD.FTZ R173, R3, -R6 ;  /* 0x8000000603ad7221 */ /* 0x000fe20000010000 */
[----:B------:R-:W-:Y:S01]  /*9810*/  FSEL R3, R0, RZ, P1 ;  /* 0x000000ff00037208 */ /* 0x000fe20000800000 */
[----:B------:R-:W-:Y:S01]  /*9820*/  MUFU.EX2 R169, R169 ;  /* 0x000000a900a97308 */ /* 0x000fe20000000800 */
[----:B------:R-:W-:Y:S01]  /*9830*/  PRMT R10, R5, 0x5410, R10 ;  /* 0x00005410050a7816 */ /* 0x000fe2000000000a */
[--C-:B------:R-:W-:Y:S01]  /*9840*/  HSET2.LE.AND R6, R32, R241.reuse, PT ;  /* 0x000000f120067233 */ /* 0x100fe20003803000 */
[----:B------:R-:W-:Y:S01]  /*9850*/  SHF.R.U32.HI R5, RZ, 0x10, R7 ;  /* 0x00000010ff057819 */ /* 0x000fe20000011607 */
[----:B------:R-:W-:Y:S01]  /*9860*/  FADD.FTZ R2, R2, -R3 ;  /* 0x8000000302027221 */ /* 0x000fe20000010000 */
[----:B------:R-:W-:Y:S01]  /*9870*/  SHF.R.U32.HI R8, RZ, 0x18, R7 ;  /* 0x00000018ff087819 */ /* 0x000fe20000011607 */
[--C-:B------:R-:W-:Y:S01]  /*9880*/  FFMA.FTZ R3, R22, c[0x0][0x23c], -R177.reuse ;  /* 0x00008f0016037a23 */ /* 0x100fe200000108b1 */
[----:B------:R-:W-:Y:S01]  /*9890*/  LOP3.LUT R5, R5, 0xff, RZ, 0xc0, !PT ;  /* 0x000000ff05057812 */ /* 0x000fe200078ec0ff */
[----:B------:R-:W3:Y:S01]  /*98a0*/  MUFU.EX2 R166, R166 ;  /* 0x000000a600a67308 */ /* 0x000ee20000000800 */
[--C-:B------:R-:W-:Y:S01]  /*98b0*/  HSET2.LE.AND R7, R10, R241.reuse, PT ;  /* 0x000000f10a077233 */ /* 0x100fe20003803000 */
[----:B------:R-:W4:Y:S01]  /*98c0*/  LDSM.16.MT88.4 R20, [R220+0x18000] ;  /* 0x01800000dc14783b */ /* 0x000f220000004200 */
[----:B------:R-:W-:Y:S01]  /*98d0*/  PRMT R8, R5, 0x5410, R8 ;  /* 0x0000541005087816 */ /* 0x000fe20000000008 */
[----:B------:R-:W-:Y:S01]  /*98e0*/  FMUL.FTZ R173, R173, c[0x0][0x23c] ;  /* 0x00008f00adad7a20 */ /* 0x000fe20000410000 */
[----:B-1----:R-:W-:Y:S01]  /*98f0*/  F2FP.PACK_AB R5, R168, R171 ;  /* 0x000000aba805723e */ /* 0x002fe200000000ff */
[----:B------:R-:W-:Y:S01]  /*9900*/  FMUL.FTZ R2, R2, c[0x0][0x23c] ;  /* 0x00008f0002027a20 */ /* 0x000fe20000410000 */
[----:B------:R-:W-:Y:S01]  /*9910*/  LOP3.LUT R30, R29, UR17, R30, 0x96, !PT ;  /* 0x000000111d1e7c12 */ /* 0x000fe2000f8e961e */
[----:B------:R-:W-:Y:S01]  /*9920*/  MUFU.EX2 R174, R174 ;  /* 0x000000ae00ae7308 */ /* 0x000fe20000000800 */
[----:B------:R-:W-:Y:S01]  /*9930*/  LOP3.LUT R6, R6, R5, RZ, 0xc0, !PT ;  /* 0x0000000506067212 */ /* 0x000fe200078ec0ff */
[--C-:B------:R-:W-:Y:S01]  /*9940*/  FFMA.FTZ R190, R24, c[0x0][0x23c], -R177.reuse ;  /* 0x00008f0018be7a23 */ /* 0x100fe200000108b1 */
[----:B--2---:R-:W-:Y:S01]  /*9950*/  F2FP.PACK_AB R5, R170, R172 ;  /* 0x000000acaa05723e */ /* 0x004fe200000000ff */
[--C-:B------:R-:W-:Y:S01]  /*9960*/  FFMA.FTZ R192, R26, c[0x0][0x23c], -R177.reuse ;  /* 0x00008f001ac07a23 */ /* 0x100fe200000108b1 */
[----:B------:R-:W-:Y:S01]  /*9970*/  LDSM.16.MT88.4 R32, [R220+0x18800] ;  /* 0x01880000dc20783b */ /* 0x000fe20000004200 */
[--C-:B------:R-:W-:Y:S01]  /*9980*/  FFMA.FTZ R191, R250, c[0x0][0x23c], -R177.reuse ;  /* 0x00008f00fabf7a23 */ /* 0x100fe200000108b1 */
[----:B------:R-:W-:Y:S01]  /*9990*/  LOP3.LUT R4, R4, R5, RZ, 0xc0, !PT ;  /* 0x0000000504047212 */ /* 0x000fe200078ec0ff */
[----:B------:R-:W1:Y:S01]  /*99a0*/  MUFU.EX2 R3, R3 ;  /* 0x0000000300037308 */ /* 0x000e620000000800 */
[----:B------:R-:W-:Y:S01]  /*99b0*/  HSET2.LE.AND R5, R8, R241, PT ;  /* 0x000000f108057233 */ /* 0x000fe20003803000 */
[----:B---3--:R-:W-:Y:S01]  /*99c0*/  F2FP.PACK_AB R10, R166, R169 ;  /* 0x000000a9a60a723e */ /* 0x008fe200000000ff */
[----:B------:R-:W-:Y:S01]  /*99d0*/  LDSM.16.MT88.4 R24, [R217+0x18800] ;  /* 0x01880000d918783b */ /* 0x000fe20000004200 */
[----:B------:R-:W-:-:S02]  /*99e0*/  FFMA.FTZ R196, R196, c[0x0][0x23c], -R177 ;  /* 0x00008f00c4c47a23 */ /* 0x000fc400000108b1 */
[----:B------:R-:W-:Y:S01]  /*99f0*/  LOP3.LUT R7, R7, R10, RZ, 0xc0, !PT ;  /* 0x0000000a07077212 */ /* 0x000fe200078ec0ff */
[----:B------:R-:W-:Y:S01]  /*9a00*/  FFMA.FTZ R194, R194, c[0x0][0x23c], -R177 ;  /* 0x00008f00c2c27a23 */ /* 0x000fe200000108b1 */
[----:B------:R-:W2:Y:S01]  /*9a10*/  MUFU.EX2 R173, R173 ;  /* 0x000000ad00ad7308 */ /* 0x000ea20000000800 */
[----:B-1----:R-:W-:-:S07]  /*9a20*/  F2FP.PACK_AB R8, R3, R174 ;  /* 0x000000ae0308723e */ /* 0x002fce00000000ff */
[----:B------:R-:W1:Y:S01]  /*9a30*/  MUFU.EX2 R2, R2 ;  /* 0x0000000200027308 */ /* 0x000e620000000800 */
[----:B------:R-:W-:Y:S02]  /*9a40*/  LOP3.LUT R5, R5, R8, RZ, 0xc0, !PT ;  /* 0x0000000805057212 */ /* 0x000fe400078ec0ff */
[----:B------:R-:W3:Y:S01]  /*9a50*/  LDSM.16.MT88.4 R8, [R218+0x18000] ;  /* 0x01800000da08783b */ /* 0x000ee20000004200 */
[----:B--2---:R-:W-:-:S04]  /*9a60*/  FMUL.FTZ R152, R152, R173 ;  /* 0x000000ad98987220 */ /* 0x004fc80000410000 */
[----:B------:R-:W-:Y:S01]  /*9a70*/  MUFU.EX2 R189, R189 ;  /* 0x000000bd00bd7308 */ /* 0x000fe20000000800 */
[-C--:B------:R-:W-:Y:S02]  /*9a80*/  FMUL.FTZ R153, R153, R173.reuse ;  /* 0x000000ad99997220 */ /* 0x080fe40000410000 */
[-C--:B------:R-:W-:Y:S02]  /*9a90*/  FMUL.FTZ R148, R148, R173.reuse ;  /* 0x000000ad94947220 */ /* 0x080fe40000410000 */
[-C--:B------:R-:W-:Y:S02]  /*9aa0*/  FMUL.FTZ R149, R149, R173.reuse ;  /* 0x000000ad95957220 */ /* 0x080fe40000410000 */
[----:B------:R-:W-:Y:S01]  /*9ab0*/  FMUL.FTZ R160, R160, R173 ;  /* 0x000000ada0a07220 */ /* 0x000fe20000410000 */
[----:B------:R-:W2:Y:S01]  /*9ac0*/  MUFU.EX2 R188, R188 ;  /* 0x000000bc00bc7308 */ /* 0x000ea20000000800 */
[-C--:B-1----:R-:W-:Y:S02]  /*9ad0*/  FMUL.FTZ R154, R154, R2.reuse ;  /* 0x000000029a9a7220 */ /* 0x082fe40000410000 */
        /* <DEDUP_REMOVED lines=11> */
[C---:B----4-:R-:W-:Y:S01]  /*9b90*/  HMMA.16816.F32 R160, R4.reuse, R20, R160 ;  /* 0x0000001404a0723c */ /* 0x050fe200000018a0 */
        /* <DEDUP_REMOVED lines=9> */
[----:B------:R-:W4:Y:S01]  /*9c30*/  MUFU.EX2 R190, R190 ;  /* 0x000000be00be7308 */ /* 0x000f220000000800 */
[-C--:B------:R-:W-:Y:S02]  /*9c40*/  FMUL.FTZ R133, R133, R173.reuse ;  /* 0x000000ad85857220 */ /* 0x080fe40000410000 */
        /* <DEDUP_REMOVED lines=21> */
[----:B------:R-:W-:Y:S01]  /*9da0*/  MUFU.EX2 R194, R194 ;  /* 0x000000c200c27308 */ /* 0x000fe20000000800 */
[----:B------:R-:W-:Y:S01]  /*9db0*/  FMUL.FTZ R49, R49, R173 ;  /* 0x000000ad31317220 */ /* 0x000fe20000410000 */
[----:B-1----:R-:W-:Y:S01]  /*9dc0*/  HMMA.16816.F32 R144, R4, R20, R144 ;  /* 0x000000140490723c */ /* 0x002fe20000001890 */
[-C--:B------:R-:W-:Y:S02]  /*9dd0*/  FMUL.FTZ R50, R50, R2.reuse ;  /* 0x0000000232327220 */ /* 0x080fe40000410000 */
[----:B------:R-:W-:-:S02]  /*9de0*/  FMUL.FTZ R51, R51, R2 ;  /* 0x0000000233337220 */ /* 0x000fc40000410000 */
[-C--:B-----5:R-:W-:Y:S02]  /*9df0*/  FMUL.FTZ R36, R36, R173.reuse ;  /* 0x000000ad24247220 */ /* 0x0a0fe40000410000 */
[-C--:B------:R-:W-:Y:S01]  /*9e00*/  FMUL.FTZ R37, R37, R173.reuse ;  /* 0x000000ad25257220 */ /* 0x080fe20000410000 */
[C---:B------:R-:W-:Y:S01]  /*9e10*/  HMMA.16816.F32 R140, R4.reuse, R22, R140 ;  /* 0x00000016048c723c */ /* 0x040fe2000000188c */
[----:B------:R-:W1:Y:S01]  /*9e20*/  LDSM.16.MT88.4 R20, [R220+0x1a000] ;  /* 0x01a00000dc14783b */ /* 0x000e620000004200 */
[-C--:B------:R-:W-:Y:S02]  /*9e30*/  FMUL.FTZ R38, R38, R2.reuse ;  /* 0x0000000226267220 */ /* 0x080fe40000410000 */
[----:B------:R-:W-:Y:S02]  /*9e40*/  FMUL.FTZ R39, R39, R2 ;  /* 0x0000000227277220 */ /* 0x000fe40000410000 */
[-C--:B------:R-:W-:Y:S02]  /*9e50*/  FMUL.FTZ R40, R40, R173.reuse ;  /* 0x000000ad28287220 */ /* 0x080fe40000410000 */
[----:B---3--:R-:W-:Y:S01]  /*9e60*/  HMMA.16816.F32 R136, R4, R8, R136 ;  /* 0x000000080488723c */ /* 0x008fe20000001888 */
[----:B------:R-:W-:-:S02]  /*9e70*/  FMUL.FTZ R41, R41, R173 ;  /* 0x000000ad29297220 */ /* 0x000fc40000410000 */
[-C--:B------:R-:W-:Y:S02]  /*9e80*/  FMUL.FTZ R42, R42, R2.reuse ;  /* 0x000000022a2a7220 */ /* 0x080fe40000410000 */
[-C--:B------:R-:W-:Y:S02]  /*9e90*/  FMUL.FTZ R43, R43, R2.reuse ;  /* 0x000000022b2b7220 */ /* 0x080fe40000410000 */
[-C--:B------:R-:W-:Y:S01]  /*9ea0*/  FMUL.FTZ R60, R60, R173.reuse ;  /* 0x000000ad3c3c7220 */ /* 0x080fe20000410000 */
        /* <DEDUP_REMOVED lines=114> */
[C---:B---3--:R-:W-:Y:S07]  /*a5d0*/  HMMA.16816.F32 R124, R4.reuse, R8, R124 ;  /* 0x00000008047c723c */ /* 0x048fee000000187c */
        /* <DEDUP_REMOVED lines=10> */
[----:B------:R-:W-:Y:S02]  /*a680*/  SHF.R.U32.HI R30, RZ, 0x18, R30 ;  /* 0x00000018ff1e7819 */ /* 0x000fe4000001161e */
[----:B------:R-:W-:Y:S01]  /*a690*/  SHF.R.U32.HI R9, RZ, 0x8, R4 ;  /* 0x00000008ff097819 */ /* 0x000fe20000011604 */
[----:B------:R-:W-:Y:S01]  /*a6a0*/  HSET2.LE.AND R4, R8, R241, PT ;  /* 0x000000f108047233 */ /* 0x000fe20003803000 */
[----:B------:R-:W-:Y:S02]  /*a6b0*/  LOP3.LUT R5, R5, 0xff, RZ, 0xc0, !PT ;  /* 0x000000ff05057812 */ /* 0x000fe400078ec0ff */
[----:B------:R-:W-:Y:S02]  /*a6c0*/  LOP3.LUT R7, R7, 0xff, RZ, 0xc0, !PT ;  /* 0x000000ff07077812 */ /* 0x000fe400078ec0ff */
[----:B------:R-:W-:-:S02]  /*a6d0*/  PRMT R6, R6, 0x5410, R9 ;  /* 0x0000541006067816 */ /* 0x000fc40000000009 */
[----:B------:R-:W-:Y:S02]  /*a6e0*/  PRMT R28, R5, 0x5410, R28 ;  /* 0x00005410051c7816 */ /* 0x000fe4000000001c */
[----:B------:R-:W-:Y:S01]  /*a6f0*/  PRMT R30, R7, 0x5410, R30 ;  /* 0x00005410071e7816 */ /* 0x000fe2000000001e */
[--C-:B------:R-:W-:Y:S01]  /*a700*/  HSET2.LE.AND R6, R6, R241.reuse, PT ;  /* 0x000000f106067233 */ /* 0x100fe20003803000 */
[----:B--2---:R-:W-:Y:S01]  /*a710*/  F2FP.PACK_AB R11, R188, R189 ;  /* 0x000000bdbc0b723e */ /* 0x004fe200000000ff */
[--C-:B------:R-:W-:Y:S01]  /*a720*/  HSET2.LE.AND R7, R28, R241.reuse, PT ;  /* 0x000000f11c077233 */ /* 0x100fe20003803000 */
[----:B----4-:R-:W-:Y:S01]  /*a730*/  F2FP.PACK_AB R10, R190, R187 ;  /* 0x000000bbbe0a723e */ /* 0x010fe200000000ff */
[----:B------:R-:W-:Y:S01]  /*a740*/  HSET2.LE.AND R5, R30, R241, PT ;  /* 0x000000f11e057233 */ /* 0x000fe20003803000 */
[----:B------:R-:W-:Y:S01]  /*a750*/  F2FP.PACK_AB R9, R185, R186 ;  /* 0x000000bab909723e */ /* 0x000fe200000000ff */
[----:B------:R-:W-:Y:S01]  /*a760*/  LDSM.16.MT88.4 R28, [R218+0x18800] ;  /* 0x01880000da1c783b */ /* 0x000fe20000004200 */
[----:B------:R-:W-:-:S02]  /*a770*/  F2FP.PACK_AB R8, R191, R192 ;  /* 0x000000c0bf08723e */ /* 0x000fc400000000ff */
[----:B------:R-:W-:Y:S02]  /*a780*/  LOP3.LUT R4, R4, R11, RZ, 0xc0, !PT ;  /* 0x0000000b04047212 */ /* 0x000fe400078ec0ff */
        /* <DEDUP_REMOVED lines=21> */
[----:B------:R-:W4:Y:S07]  /*a8e0*/  LDSM.16.MT88.4 R32, [R218+0x1a800] ;  /* 0x01a80000da20783b */ /* 0x000f2e0000004200 */
[C---:B------:R-:W-:Y:S08]  /*a8f0*/  HMMA.16816.F32 R152, R4.reuse, R28, R152 ;  /* 0x0000001c0498723c */ /* 0x040ff00000001898 */
[C---:B------:R-:W-:Y:S01]  /*a900*/  HMMA.16816.F32 R148, R4.reuse, R30, R148 ;  /* 0x0000001e0494723c */ /* 0x040fe20000001894 */
[----:B------:R-:W4:Y:S07]  /*a910*/  LDSM.16.MT88.4 R28, [R217+0x1a800] ;  /* 0x01a80000d91c783b */ /* 0x000f2e0000004200 */
[C---:B--2---:R-:W-:Y:S08]  /*a920*/  HMMA.16816.F32 R76, R4.reuse, R8, R76 ;  /* 0x00000008044c723c */ /* 0x044ff0000000184c */
[C---:B------:R-:W-:Y:S01]  /*a930*/  HMMA.16816.F32 R80, R4.reuse, R10, R80 ;  /* 0x0000000a0450723c */ /* 0x040fe20000001850 */
[----:B------:R-:W2:Y:S07]  /*a940*/  LDSM.16.MT88.4 R8, [R217+0x1e800] ;  /* 0x01e80000d908783b */ /* 0x000eae0000004200 */
[C---:B---3--:R-:W-:Y:S07]  /*a950*/  HMMA.16816.F32 R100, R4.reuse, R24, R100 ;  /* 0x000000180464723c */ /* 0x048fee0000001864 */
[----:B------:R-:W-:Y:S01]  /*a960*/  MOV R24, UR4 ;  /* 0x0000000400187c02 */ /* 0x000fe20008000f00 */
[----:B-1----:R-:W-:Y:S03]  /*a970*/  HMMA.16816.F32 R108, R4, R20, R108 ;  /* 0x00000014046c723c */ /* 0x002fe6000000186c */
[----:B------:R-:W-:-:S05]  /*a980*/  LOP3.LUT R24, R17, UR39, R24, 0x96, !PT ;  /* 0x0000002711187c12 */ /* 0x000fca000f8e9618 */
[----:B------:R-:W-:Y:S01]  /*a990*/  IMAD.WIDE.U32 R24, R24, -0x326172a9, RZ ;  /* 0xcd9e8d5718187825 */ /* 0x000fe200078e00ff */
[----:B------:R-:W-:Y:S01]  /*a9a0*/  HMMA.16816.F32 R112, R4, R22, R112 ;  /* 0x000000160470723c */ /* 0x000fe20000001870 */
[----:B------:R-:W1:Y:S03]  /*a9b0*/  LDSM.16.MT88.4 R20, [R216+0x1e800] ;  /* 0x01e80000d814783b */ /* 0x000e660000004200 */
[----:B------:R-:W-:-:S04]  /*a9c0*/  LOP3.LUT R248, R25, UR16, R248, 0x96, !PT ;  /* 0x0000001019f87c12 */ /* 0x000fc8000f8e96f8 */
[----:B----4-:R-:W-:Y:S01]  /*a9d0*/  HMMA.16816.F32 R44, R4, R32, R44 ;  /* 0x00000020042c723c */ /* 0x010fe2000000182c */
[----:B------:R-:W-:-:S05]  /*a9e0*/  IMAD.WIDE.U32 R248, R248, -0x2daee0ad, RZ ;  /* 0xd2511f53f8f87825 */ /* 0x000fca00078e00ff */
[----:B------:R-:W-:Y:S02]  /*a9f0*/  LOP3.LUT R247, R249, UR13, R247, 0x96, !PT ;  /* 0x0000000df9f77c12 */ /* 0x000fe4000f8e96f7 */
[C---:B------:R-:W-:Y:S01]  /*aa00*/  HMMA.16816.F32 R48, R4.reuse, R34, R48 ;  /* 0x000000220430723c */ /* 0x040fe20000001830 */
[----:B------:R-:W3:Y:S07]  /*aa10*/  LDSM.16.MT88.4 R32, [R217+0x1c800] ;  /* 0x01c80000d920783b */ /* 0x000eee0000004200 */
[C---:B------:R-:W-:Y:S08]  /*aa20*/  HMMA.16816.F32 R52, R4.reuse, R28, R52 ;  /* 0x0000001c0434723c */ /* 0x040ff00000001834 */
[C---:B------:R-:W-:Y:S01]  /*aa30*/  HMMA.16816.F32 R56, R4.reuse, R30, R56 ;  /* 0x0000001e0438723c */ /* 0x040fe20000001838 */
[----:B------:R-:W4:Y:S07]  /*aa40*/  LDSM.16.MT88.4 R28, [R216+0x1c800] ;  /* 0x01c80000d81c783b */ /* 0x000f2e0000004200 */
[C---:B--2---:R-:W-:Y:S07]  /*aa50*/  HMMA.16816.F32 R116, R4.reuse, R8, R116 ;  /* 0x000000080474723c */ /* 0x044fee0000001874 */
[----:B------:R-:W-:Y:S01]  /*aa60*/  LOP3.LUT R8, R165, UR14, R24, 0x96, !PT ;  /* 0x0000000ea5087c12 */ /* 0x000fe2000f8e9618 */
[----:B------:R-:W-:Y:S01]  /*aa70*/  IMAD.WIDE.U32 R24, R247, -0x326172a9, RZ ;  /* 0xcd9e8d57f7187825 */ /* 0x000fe200078e00ff */
[----:B------:R-:W-:Y:S03]  /*aa80*/  HMMA.16816.F32 R120, R4, R10, R120 ;  /* 0x0000000a0478723c */ /* 0x000fe60000001878 */
[----:B------:R-:W-:-:S04]  /*aa90*/  IMAD.WIDE.U32 R8, R8, -0x2daee0ad, RZ ;  /* 0xd2511f5308087825 */ /* 0x000fc800078e00ff */
[----:B------:R-:W-:Y:S01]  /*aaa0*/  LOP3.LUT R10, R25, UR12, R164, 0x96, !PT ;  /* 0x0000000c190a7c12 */ /* 0x000fe2000f8e96a4 */
[----:B------:R-:W-:Y:S01]  /*aab0*/  HMMA.16816.F32 R104, R4, R26, R104 ;  /* 0x0000001a0468723c */ /* 0x000fe20000001868 */
[----:B------:R-:W-:Y:S01]  /*aac0*/  LOP3.LUT R9, R9, UR11, R248, 0x96, !PT ;  /* 0x0000000b09097c12 */ /* 0x000fe2000f8e96f8 */
[----:B------:R-:W-:Y:S02]  /*aad0*/  FFMA.FTZ R248, R195, c[0x0][0x23c], -R184 ;  /* 0x00008f00c3f87a23 */ /* 0x000fe400000108b8 */
[----:B------:R-:W-:-:S04]  /*aae0*/  IMAD.WIDE.U32 R10, R10, -0x2daee0ad, RZ ;  /* 0xd2511f530a0a7825 */ /* 0x000fc800078e00ff */
[----:B------:R-:W-:Y:S01]  /*aaf0*/  IMAD.WIDE.U32 R16, R9, -0x326172a9, RZ ;  /* 0xcd9e8d5709107825 */ /* 0x000fe200078e00ff */
[C---:B-1----:R-:W-:Y:S01]  /*ab00*/  HMMA.16816.F32 R124, R4.reuse, R20, R124 ;  /* 0x00000014047c723c */ /* 0x042fe2000000187c */
[----:B------:R-:W-:Y:S02]  /*ab10*/  MUFU.EX2 R248, R248 ;  /* 0x000000f800f87308 */ /* 0x000fe40000000800 */
[----:B------:R-:W-:Y:S01]  /*ab20*/  FFMA.FTZ R195, R198, c[0x0][0x23c], -R177 ;  /* 0x00008f00c6c37a23 */ /* 0x000fe200000108b1 */
[----:B------:R-:W-:Y:S01]  /*ab30*/  LOP3.LUT R9, R17, UR10, R24, 0x96, !PT ;  /* 0x0000000a11097c12 */ /* 0x000fe2000f8e9618 */
[----:B------:R-:W-:Y:S01]  /*ab40*/  FFMA.FTZ R165, R193, c[0x0][0x23c], -R184 ;  /* 0x00008f00c1a57a23 */ /* 0x000fe200000108b8 */
[----:B------:R-:W-:Y:S01]  /*ab50*/  LOP3.LUT R198, R11, UR9, R8, 0x96, !PT ;  /* 0x000000090bc67c12 */ /* 0x000fe2000f8e9608 */
[----:B------:R-:W-:Y:S01]  /*ab60*/  FFMA.FTZ R193, R199, c[0x0][0x23c], -R184 ;  /* 0x00008f00c7c17a23 */ /* 0x000fe200000108b8 */
[----:B---3--:R-:W-:Y:S01]  /*ab70*/  HMMA.16816.F32 R84, R4, R32, R84 ;  /* 0x000000200454723c */ /* 0x008fe20000001854 */
[----:B------:R-:W-:Y:S01]  /*ab80*/  IMAD.WIDE.U32 R26, R9, -0x2daee0ad, RZ ;  /* 0xd2511f53091a7825 */ /* 0x000fe200078e00ff */
[----:B------:R-:W-:Y:S03]  /*ab90*/  MUFU.EX2 R195, R195 ;  /* 0x000000c300c37308 */ /* 0x000fe60000000800 */
[----:B------:R-:W-:Y:S01]  /*aba0*/  IMAD.WIDE.U32 R198, R198, -0x326172a9, RZ ;  /* 0xcd9e8d57c6c67825 */ /* 0x000fe200078e00ff */
[----:B------:R-:W-:-:S02]  /*abb0*/  LOP3.LUT R10, R27, UR7, R10, 0x96, !PT ;  /* 0x000000071b0a7c12 */ /* 0x000fc4000f8e960a */
[----:B------:R-:W-:Y:S01]  /*abc0*/  HMMA.16816.F32 R88, R4, R34, R88 ;  /* 0x000000220458723c */ /* 0x000fe20000001858 */
[----:B------:R-:W-:Y:S01]  /*abd0*/  LDSM.16.MT88.4 R32, [R218+0x19000] ;  /* 0x01900000da20783b */ /* 0x000fe20000004200 */
[----:B------:R-:W-:Y:S01]  /*abe0*/  FFMA.FTZ R164, R197, c[0x0][0x23c], -R184 ;  /* 0x00008f00c5a47a23 */ /* 0x000fe200000108b8 */
[----:B------:R-:W-:Y:S01]  /*abf0*/  MUFU.EX2 R165, R165 ;  /* 0x000000a500a57308 */ /* 0x000fe20000000800 */
[----:B------:R-:W-:Y:S01]  /*ac00*/  IMAD.WIDE.U32 R10, R10, -0x326172a9, RZ ;  /* 0xcd9e8d570a0a7825 */ /* 0x000fe200078e00ff */
[----:B------:R-:W-:-:S03]  /*ac10*/  MOV R247, R27 ;  /* 0x0000001b00f77202 */ /* 0x000fc60000000f00 */
[C---:B----4-:R-:W-:Y:S01]  /*ac20*/  HMMA.16816.F32 R92, R4.reuse, R28, R92 ;  /* 0x0000001c045c723c */ /* 0x050fe2000000185c */
[----:B------:R-:W-:Y:S01]  /*ac30*/  LOP3.LUT R21, R10, 0xffff, RZ, 0xc0, !PT ;  /* 0x0000ffff0a157812 */ /* 0x000fe200078ec0ff */
[----:B------:R-:W-:Y:S01]  /*ac40*/  FFMA.FTZ R197, R246, c[0x0][0x23c], -R177 ;  /* 0x00008f00f6c57a23 */ /* 0x000fe200000108b1 */
[--C-:B------:R-:W-:Y:S01]  /*ac50*/  SHF.R.U32.HI R8, RZ, 0x10, R10.reuse ;  /* 0x00000010ff087819 */ /* 0x100fe2000001160a */
[----:B------:R-:W-:Y:S01]  /*ac60*/  MUFU.EX2 R164, R164 ;  /* 0x000000a400a47308 */ /* 0x000fe20000000800 */
[----:B------:R-:W-:Y:S02]  /*ac70*/  LOP3.LUT R20, R10, 0xff, RZ, 0xc0, !PT ;  /* 0x000000ff0a147812 */ /* 0x000fe400078ec0ff */
[----:B------:R-:W-:Y:S01]  /*ac80*/  SHF.R.U32.HI R21, RZ, 0x8, R21 ;  /* 0x00000008ff157819 */ /* 0x000fe20000011615 */
[----:B------:R-:W-:Y:S01]  /*ac90*/  HMMA.16816.F32 R96, R4, R30, R96 ;  /* 0x0000001e0460723c */ /* 0x000fe20000001860 */
[----:B------:R-:W-:Y:S01]  /*aca0*/  SHF.R.U32.HI R9, RZ, 0x18, R10 ;  /* 0x00000018ff097819 */ /* 0x000fe2000001160a */
[----:B------:R-:W-:Y:S01]  /*acb0*/  LDSM.16.MT88.4 R28, [R217+0x19000] ;  /* 0x01900000d91c783b */ /* 0x000fe20000004200 */
[----:B------:R-:W-:Y:S01]  /*acc0*/  LOP3.LUT R8, R8, 0xff, RZ, 0xc0, !PT ;  /* 0x000000ff08087812 */ /* 0x000fe200078ec0ff */
[----:B------:R-:W1:Y:S01]  /*acd0*/  MUFU.EX2 R193, R193 ;  /* 0x000000c100c17308 */ /* 0x000e620000000800 */
[----:B------:R-:W-:-:S02]  /*ace0*/  LOP3.LUT R11, R11, UR18, R198, 0x96, !PT ;  /* 0x000000120b0b7c12 */ /* 0x000fc4000f8e96c6 */
[----:B------:R-:W-:Y:S01]  /*acf0*/  PRMT R10, R20, 0x5410, R21 ;  /* 0x00005410140a7816 */ /* 0x000fe20000000015 */
[----:B------:R-:W-:Y:S01]  /*ad00*/  HMMA.16816.F32 R128, R4, R22, R128 ;  /* 0x000000160480723c */ /* 0x000fe20000001880 */
[----:B------:R-:W2:Y:S01]  /*ad10*/  LDSM.16.MT88.4 R4, [R220+0x19000] ;  /* 0x01900000dc04783b */ /* 0x000ea20000004200 */
[----:B------:R-:W-:Y:S02]  /*ad20*/  PRMT R20, R8, 0x5410, R9 ;  /* 0x0000541008147816 */ /* 0x000fe40000000009 */
[C---:B------:R-:W-:Y:S01]  /*ad30*/  LOP3.LUT R8, R11.reuse, 0xffff, RZ, 0xc0, !PT ;  /* 0x0000ffff0b087812 */ /* 0x040fe200078ec0ff */
[----:B------:R-:W3:Y:S01]  /*ad40*/  MUFU.EX2 R197, R197 ;  /* 0x000000c500c57308 */ /* 0x000ee20000000800 */
[----:B------:R-:W-:Y:S01]  /*ad50*/  LOP3.LUT R21, R11, 0xff, RZ, 0xc0, !PT ;  /* 0x000000ff0b157812 */ /* 0x000fe200078ec0ff */
[----:B------:R-:W-:Y:S01]  /*ad60*/  HSET2.LE.AND R10, R10, R241, PT ;  /* 0x000000f10a0a7233 */ /* 0x000fe20003803000 */
[----:B------:R-:W-:Y:S02]  /*ad70*/  SHF.R.U32.HI R8, RZ, 0x8, R8 ;  /* 0x00000008ff087819 */ /* 0x000fe40000011608 */
[----:B------:R-:W-:-:S02]  /*ad80*/  SHF.R.U32.HI R9, RZ, 0x10, R11 ;  /* 0x00000010ff097819 */ /* 0x000fc4000001160b */
[----:B------:R-:W-:Y:S02]  /*ad90*/  PRMT R8, R21, 0x5410, R8 ;  /* 0x0000541015087816 */ /* 0x000fe40000000008 */
[----:B------:R-:W-:Y:S02]  /*ada0*/  SHF.R.U32.HI R11, RZ, 0x18, R11 ;  /* 0x00000018ff0b7819 */ /* 0x000fe4000001160b */
[----:B------:R-:W-:Y:S01]  /*adb0*/  LOP3.LUT R22, R9, 0xff, RZ, 0xc0, !PT ;  /* 0x000000ff09167812 */ /* 0x000fe200078ec0ff */
[----:B------:R-:W-:Y:S01]  /*adc0*/  HSET2.LE.AND R8, R8, R241, PT ;  /* 0x000000f108087233 */ /* 0x000fe20003803000 */
[----:B-1----:R-:W-:Y:S02]  /*add0*/  F2FP.PACK_AB R21, R193, R164 ;  /* 0x000000a4c115723e */ /* 0x002fe400000000ff */
[----:B------:R-:W-:Y:S02]  /*ade0*/  PRMT R22, R22, 0x5410, R11 ;  /* 0x0000541016167816 */ /* 0x000fe4000000000b */
[----:B------:R-:W-:-:S02]  /*adf0*/  F2FP.PACK_AB R11, R248, R165 ;  /* 0x000000a5f80b723e */ /* 0x000fc400000000ff */
[----:B------:R-:W-:Y:S01]  /*ae00*/  LOP3.LUT R10, R10, R21, RZ, 0xc0, !PT ;  /* 0x000000150a0a7212 */ /* 0x000fe200078ec0ff */
[--C-:B------:R-:W-:Y:S01]  /*ae10*/  HSET2.LE.AND R9, R22, R241.reuse, PT ;  /* 0x000000f116097233 */ /* 0x100fe20003803000 */
[----:B------:R-:W-:Y:S01]  /*ae20*/  LOP3.LUT R8, R8, R11, RZ, 0xc0, !PT ;  /* 0x0000000b08087212 */ /* 0x000fe200078ec0ff */
[----:B------:R-:W-:Y:S01]  /*ae30*/  HSET2.LE.AND R11, R20, R241, PT ;  /* 0x000000f1140b7233 */ /* 0x000fe20003803000 */
[----:B------:R-:W-:Y:S02]  /*ae40*/  F2FP.PACK_AB R22, R196, R195 ;  /* 0x000000c3c416723e */ /* 0x000fe400000000ff */
[----:B---3--:R-:W-:Y:S02]  /*ae50*/  F2FP.PACK_AB R20, R197, R194 ;  /* 0x000000c2c514723e */ /* 0x008fe400000000ff */
[----:B------:R-:W-:Y:S02]  /*ae60*/  LOP3.LUT R9, R9, R22, RZ, 0xc0, !PT ;  /* 0x0000001609097212 */ /* 0x000fe400078ec0ff */
[----:B------:R-:W-:-:S02]  /*ae70*/  LOP3.LUT R11, R11, R20, RZ, 0xc0, !PT ;  /* 0x000000140b0b7212 */ /* 0x000fc400078ec0ff */
[----:B------:R-:W-:Y:S01]  /*ae80*/  MOV R246, R26 ;  /* 0x0000001a00f67202 */ /* 0x000fe20000000f00 */
[----:B------:R-:W1:Y:S04]  /*ae90*/  LDSM.16.MT88.4 R20, [R220+0x1b000] ;  /* 0x01b00000dc14783b */ /* 0x000e680000004200 */
[C---:B--2---:R-:W-:Y:S01]  /*aea0*/  HMMA.16816.F32 R160, R8.reuse, R4, R160 ;  /* 0x0000000408a0723c */ /* 0x044fe200000018a0 */
[----:B------:R-:W2:Y:S07]  /*aeb0*/  LDSM.16.MT88.4 R24, [R216+0x19000] ;  /* 0x01900000d818783b */ /* 0x000eae0000004200 */
[C---:B------:R-:W-:Y:S01]  /*aec0*/  HMMA.16816.F32 R156, R8.reuse, R6, R156 ;  /* 0x00000006089c723c */ /* 0x040fe2000000189c */
[----:B------:R-:W3:Y:S07]  /*aed0*/  LDSM.16.MT88.4 R4, [R218+0x1b000] ;  /* 0x01b00000da04783b */ /* 0x000eee0000004200 */
[C---:B------:R-:W-:Y:S08]  /*aee0*/  HMMA.16816.F32 R152, R8.reuse, R32, R152 ;  /* 0x000000200898723c */ /* 0x040ff00000001898 */
[----:B------:R-:W-:Y:S01]  /*aef0*/  HMMA.16816.F32 R148, R8, R34, R148 ;  /* 0x000000220894723c */ /* 0x000fe20000001894 */
[----:B------:R-:W4:Y:S01]  /*af00*/  LDSM.16.MT88.4 R32, [R217+0x1b000] ;  /* 0x01b00000d920783b */ /* 0x000f220000004200 */
[----:B------:R-:W-:-:S06]  /*af10*/  FFMA.FTZ R183, R183, c[0x0][0x23c], -R184 ;  /* 0x00008f00b7b77a23 */ /* 0x000fcc00000108b8 */
[C---:B------:R-:W-:Y:S08]  /*af20*/  HMMA.16816.F32 R144, R8.reuse, R28, R144 ;  /* 0x0000001c0890723c */ /* 0x040ff00000001890 */
[C---:B-1----:R-:W-:Y:S08]  /*af30*/  HMMA.16816.F32 R36, R8.reuse, R20, R36 ;  /* 0x000000140824723c */ /* 0x042ff00000001824 */
[C---:B--2---:R-:W-:Y:S08]  /*af40*/  HMMA.16816.F32 R136, R8.reuse, R24, R136 ;  /* 0x000000180888723c */ /* 0x044ff00000001888 */
[C---:B---3--:R-:W-:Y:S08]  /*af50*/  HMMA.16816.F32 R44, R8.reuse, R4, R44 ;  /* 0x00000004082c723c */ /* 0x048ff0000000182c */
[C---:B------:R-:W-:Y:S01]  /*af60*/  HMMA.16816.F32 R48, R8.reuse, R6, R48 ;  /* 0x000000060830723c */ /* 0x040fe20000001830 */
[----:B------:R-:W1:Y:S07]  /*af70*/  LDSM.16.MT88.4 R4, [R217+0x1d000] ;  /* 0x01d00000d904783b */ /* 0x000e6e0000004200 */
[C---:B----4-:R-:W-:Y:S07]  /*af80*/  HMMA.16816.F32 R52, R8.reuse, R32, R52 ;  /* 0x000000200834723c */ /* 0x050fee0000001834 */
[----:B------:R-:W-:Y:S01]  /*af90*/  MOV R32, R16 ;  /* 0x0000001000207202 */ /* 0x000fe20000000f00 */
[C---:B------:R-:W-:Y:S01]  /*afa0*/  HMMA.16816.F32 R132, R8.reuse, R26, R132 ;  /* 0x0000001a0884723c */ /* 0x040fe20000001884 */
[----:B------:R-:W-:Y:S01]  /*afb0*/  MOV R33, R17 ;  /* 0x0000001100217202 */ /* 0x000fe20000000f00 */
[----:B------:R-:W2:Y:S04]  /*afc0*/  LDSM.16.MT88.4 R24, [R220+0x1d000] ;  /* 0x01d00000dc18783b */ /* 0x000ea80000004200 */
[----:B------:R3:W5:Y:S02]  /*afd0*/  LDL.LU.64 R16, [R1+0x28] ;  /* 0x0000280001107983 */ /* 0x0007640000300a00 */
[C---:B------:R-:W-:Y:S02]  /*afe0*/  HMMA.16816.F32 R40, R8.reuse, R22, R40 ;  /* 0x000000160828723c */ /* 0x040fe40000001828 */
[----:B------:R-:W4:Y:S06]  /*aff0*/  LDSM.16.MT88.4 R20, [R218+0x1d000] ;  /* 0x01d00000da14783b */ /* 0x000f2c0000004200 */
[C---:B------:R-:W-:Y:S08]  /*b000*/  HMMA.16816.F32 R140, R8.reuse, R30, R140 ;  /* 0x0000001e088c723c */ /* 0x040ff0000000188c */
[C---:B-1----:R-:W-:Y:S08]  /*b010*/  HMMA.16816.F32 R84, R8.reuse, R4, R84 ;  /* 0x000000040854723c */ /* 0x042ff00000001854 */
[----:B------:R-:W-:Y:S01]  /*b020*/  HMMA.16816.F32 R88, R8, R6, R88 ;  /* 0x000000060858723c */ /* 0x000fe20000001858 */
[----:B------:R-:W1:Y:S01]  /*b030*/  LDSM.16.MT88.4 R4, [R218+0x1f000] ;  /* 0x01f00000da04783b */ /* 0x000e620000004200 */
[----:B------:R-:W-:-:S03]  /*b040*/  LOP3.LUT R198, R199, UR8, R32, 0x96, !PT ;  /* 0x00000008c7c67c12 */ /* 0x000fc6000f8e9620 */
[----:B------:R-:W-:Y:S03]  /*b050*/  LDSM.16.MT88.4 R28, [R216+0x1b000] ;  /* 0x01b00000d81c783b */ /* 0x000fe60000004200 */
[C---:B--2---:R-:W-:Y:S08]  /*b060*/  HMMA.16816.F32 R68, R8.reuse, R24, R68 ;  /* 0x000000180844723c */ /* 0x044ff00000001844 */
[C---:B------:R-:W-:Y:S01]  /*b070*/  HMMA.16816.F32 R72, R8.reuse, R26, R72 ;  /* 0x0000001a0848723c */ /* 0x040fe20000001848 */
[----:B------:R-:W2:Y:S07]  /*b080*/  LDSM.16.MT88.4 R24, [R216+0x1d000] ;  /* 0x01d00000d818783b */ /* 0x000eae0000004200 */
[C---:B----4-:R-:W-:Y:S08]  /*b090*/  HMMA.16816.F32 R76, R8.reuse, R20, R76 ;  /* 0x00000014084c723c */ /* 0x050ff0000000184c */
[C---:B------:R-:W-:Y:S01]  /*b0a0*/  HMMA.16816.F32 R80, R8.reuse, R22, R80 ;  /* 0x000000160850723c */ /* 0x040fe20000001850 */
[----:B------:R-:W4:Y:S07]  /*b0b0*/  LDSM.16.MT88.4 R20, [R220+0x1f000] ;  /* 0x01f00000dc14783b */ /* 0x000f2e0000004200 */
[C---:B-1----:R-:W-:Y:S08]  /*b0c0*/  HMMA.16816.F32 R108, R8.reuse, R4, R108 ;  /* 0x00000004086c723c */ /* 0x042ff0000000186c */
[----:B------:R-:W-:Y:S01]  /*b0d0*/  HMMA.16816.F32 R112, R8, R6, R112 ;  /* 0x000000060870723c */ /* 0x000fe20000001870 */
[----:B------:R-:W1:Y:S01]  /*b0e0*/  LDSM.16.MT88.4 R4, [R216+0x1f000] ;  /* 0x01f00000d804783b */ /* 0x000e620000004200 */
[----:B------:R-:W-:-:S06]  /*b0f0*/  IMAD.WIDE.U32 R198, R198, -0x2daee0ad, RZ ;  /* 0xd2511f53c6c67825 */ /* 0x000fcc00078e00ff */
[C---:B--2---:R-:W-:Y:S08]  /*b100*/  HMMA.16816.F32 R92, R8.reuse, R24, R92 ;  /* 0x00000018085c723c */ /* 0x044ff0000000185c */
[----:B------:R-:W-:Y:S01]  /*b110*/  HMMA.16816.F32 R96, R8, R26, R96 ;  /* 0x0000001a0860723c */ /* 0x000fe20000001860 */
[----:B------:R-:W2:Y:S01]  /*b120*/  LDSM.16.MT88.4 R24, [R217+0x1f000] ;  /* 0x01f00000d918783b */ /* 0x000ea20000004200 */
[----:B------:R-:W-:-:S06]  /*b130*/  FFMA.FTZ R182, R182, c[0x0][0x23c], -R184 ;  /* 0x00008f00b6b67a23 */ /* 0x000fcc00000108b8 */
[----:B----4-:R-:W-:Y:S01]  /*b140*/  HMMA.16816.F32 R100, R8, R20, R100 ;  /* 0x000000140864723c */ /* 0x010fe20000001864 */
[----:B------:R-:W-:-:S06]  /*b150*/  FFMA.FTZ R181, R181, c[0x0][0x23c], -R184 ;  /* 0x00008f00b5b57a23 */ /* 0x000fcc00000108b8 */
[C---:B------:R-:W-:Y:S01]  /*b160*/  LOP3.LUT R20, R198.reuse, 0xffff, RZ, 0xc0, !PT ;  /* 0x0000ffffc6147812 */ /* 0x040fe200078ec0ff */
[----:B------:R-:W-:Y:S01]  /*b170*/  HMMA.16816.F32 R104, R8, R22, R104 ;  /* 0x000000160868723c */ /* 0x000fe20000001868 */
[----:B------:R-:W-:Y:S01]  /*b180*/  LOP3.LUT R21, R198, 0xff, RZ, 0xc0, !PT ;  /* 0x000000ffc6157812 */ /* 0x000fe200078ec0ff */
[----:B------:R-:W-:Y:S01]  /*b190*/  FFMA.FTZ R184, R179, c[0x0][0x23c], -R184 ;  /* 0x00008f00b3b87a23 */ /* 0x000fe200000108b8 */
[----:B------:R-:W-:Y:S01]  /*b1a0*/  MUFU.EX2 R183, R183 ;  /* 0x000000b700b77308 */ /* 0x000fe20000000800 */
[----:B------:R-:W-:-:S03]  /*b1b0*/  FFMA.FTZ R179, R180, c[0x0][0x23c], -R177 ;  /* 0x00008f00b4b37a23 */ /* 0x000fc600000108b1 */
[----:B------:R-:W-:Y:S02]  /*b1c0*/  SHF.R.U32.HI R22, RZ, 0x8, R20 ;  /* 0x00000008ff167819 */ /* 0x000fe40000011614 */
[----:B------:R-:W-:Y:S02]  /*b1d0*/  LOP3.LUT R20, R199, UR17, R246, 0x96, !PT ;  /* 0x00000011c7147c12 */ /* 0x000fe4000f8e96f6 */
[----:B------:R-:W-:Y:S01]  /*b1e0*/  SHF.R.U32.HI R23, RZ, 0x10, R198 ;  /* 0x00000010ff177819 */ /* 0x000fe200000116c6 */
[----:B------:R-:W4:Y:S01]  /*b1f0*/  MUFU.EX2 R182, R182 ;  /* 0x000000b600b67308 */ /* 0x000f220000000800 */
[----:B------:R-:W-:Y:S02]  /*b200*/  PRMT R180, R21, 0x5410, R22 ;  /* 0x0000541015b47816 */ /* 0x000fe40000000016 */
[----:B------:R-:W-:Y:S02]  /*b210*/  LOP3.LUT R22, R20, 0xffff, RZ, 0xc0, !PT ;  /* 0x0000ffff14167812 */ /* 0x000fe400078ec0ff */
[----:B------:R-:W-:-:S02]  /*b220*/  SHF.R.U32.HI R198, RZ, 0x18, R198 ;  /* 0x00000018ffc67819 */ /* 0x000fc400000116c6 */
[----:B------:R-:W-:Y:S02]  /*b230*/  LOP3.LUT R23, R23, 0xff, RZ, 0xc0, !PT ;  /* 0x000000ff17177812 */ /* 0x000fe400078ec0ff */
[----:B------:R-:W-:Y:S02]  /*b240*/  LOP3.LUT R21, R20, 0xff, RZ, 0xc0, !PT ;  /* 0x000000ff14157812 */ /* 0x000fe400078ec0ff */
[----:B------:R-:W-:Y:S02]  /*b250*/  SHF.R.U32.HI R22, RZ, 0x8, R22 ;  /* 0x00000008ff167819 */ /* 0x000fe40000011616 */
[----:B------:R-:W-:Y:S02]  /*b260*/  PRMT R198, R23, 0x5410, R198 ;  /* 0x0000541017c67816 */ /* 0x000fe400000000c6 */
[----:B------:R-:W-:Y:S02]  /*b270*/  SHF.R.U32.HI R23, RZ, 0x10, R20 ;  /* 0x00000010ff177819 */ /* 0x000fe40000011614 */
[----:B------:R-:W-:-:S02]  /*b280*/  PRMT R22, R21, 0x5410, R22 ;  /* 0x0000541015167816 */ /* 0x000fc40000000016 */
[----:B------:R-:W-:Y:S02]  /*b290*/  SHF.R.U32.HI R21, RZ, 0x18, R20 ;  /* 0x00000018ff157819 */ /* 0x000fe40000011614 */
[----:B------:R-:W-:Y:S01]  /*b2a0*/  LOP3.LUT R20, R23, 0xff, RZ, 0xc0, !PT ;  /* 0x000000ff17147812 */ /* 0x000fe200078ec0ff */
[----:B-1----:R-:W-:Y:S01]  /*b2b0*/  HMMA.16816.F32 R124, R8, R4, R124 ;  /* 0x00000004087c723c */ /* 0x002fe2000000187c */
[----:B------:R-:W-:Y:S02]  /*b2c0*/  FFMA.FTZ R178, R178, c[0x0][0x23c], -R177 ;  /* 0x00008f00b2b27a23 */ /* 0x000fe400000108b1 */
[----:B------:R-:W-:-:S04]  /*b2d0*/  PRMT R20, R20, 0x5410, R21 ;  /* 0x0000541014147816 */ /* 0x000fc80000000015 */
[--C-:B------:R-:W-:Y:S01]  /*b2e0*/  HSET2.LE.AND R4, R22, R241.reuse, PT ;  /* 0x000000f116047233 */ /* 0x100fe20003803000 */
[----:B----4-:R-:W-:Y:S01]  /*b2f0*/  F2FP.PACK_AB R5, R182, R183 ;  /* 0x000000b7b605723e */ /* 0x010fe200000000ff */
[C---:B--2---:R-:W-:Y:S03]  /*b300*/  HMMA.16816.F32 R116, R8.reuse, R24, R116 ;  /* 0x000000180874723c */ /* 0x044fe60000001874 */
[----:B------:R-:W-:Y:S01]  /*b310*/  LOP3.LUT R4, R4, R5, RZ, 0xc0, !PT ;  /* 0x0000000504047212 */ /* 0x000fe200078ec0ff */
[----:B------:R-:W-:Y:S01]  /*b320*/  HSET2.LE.AND R5, R20, R241, PT ;  /* 0x000000f114057233 */ /* 0x000fe20003803000 */
[----:B------:R-:W-:Y:S01]  /*b330*/  MUFU.EX2 R179, R179 ;  /* 0x000000b300b37308 */ /* 0x000fe20000000800 */
[----:B------:R-:W1:Y:S02]  /*b340*/  LDSM.16.MT88.4 R20, [R216+0x19800] ;  /* 0x01980000d814783b */ /* 0x000e640000004200 */
[----:B------:R-:W-:Y:S02]  /*b350*/  HMMA.16816.F32 R120, R8, R26, R120 ;  /* 0x0000001a0878723c */ /* 0x000fe40000001878 */
[----:B------:R-:W2:Y:S03]  /*b360*/  LDSM.16.MT88.4 R24, [R217+0x19800] ;  /* 0x01980000d918783b */ /* 0x000ea60000004200 */
[----:B------:R-:W4:Y:S01]  /*b370*/  MUFU.EX2 R178, R178 ;  /* 0x000000b200b27308 */ /* 0x000f220000000800 */
[----:B------:R-:W-:-:S02]  /*b380*/  FFMA.FTZ R176, R176, c[0x0][0x23c], -R177 ;  /* 0x00008f00b0b07a23 */ /* 0x000fc400000108b1 */
[C---:B------:R-:W-:Y:S01]  /*b390*/  HMMA.16816.F32 R56, R8.reuse, R34, R56 ;  /* 0x000000220838723c */ /* 0x040fe20000001838 */
[----:B------:R-:W-:Y:S01]  /*b3a0*/  FFMA.FTZ R175, R175, c[0x0][0x23c], -R177 ;  /* 0x00008f00afaf7a23 */ /* 0x000fe200000108b1 */
[----:B------:R-:W-:Y:S03]  /*b3b0*/  LDSM.16.MT88.4 R32, [R220+0x19800] ;  /* 0x01980000dc20783b */ /* 0x000fe60000004200 */
[----:B------:R-:W-:Y:S03]  /*b3c0*/  MUFU.EX2 R181, R181 ;  /* 0x000000b500b57308 */ /* 0x000fe60000000800 */
[C---:B------:R-:W-:Y:S05]  /*b3d0*/  HMMA.16816.F32 R60, R8.reuse, R28, R60 ;  /* 0x0000001c083c723c */ /* 0x040fea000000183c */
[----:B------:R-:W1:Y:S03]  /*b3e0*/  MUFU.EX2 R184, R184 ;  /* 0x000000b800b87308 */ /* 0x000e660000000800 */
[C---:B------:R-:W-:Y:S01]  /*b3f0*/  HMMA.16816.F32 R64, R8.reuse, R30, R64 ;  /* 0x0000001e0840723c */ /* 0x040fe20000001840 */
[----:B------:R-:W-:Y:S07]  /*b400*/  LDSM.16.MT88.4 R28, [R218+0x19800] ;  /* 0x01980000da1c783b */ /* 0x000fee0000004200 */
[----:B------:R-:W-:Y:S01]  /*b410*/  HMMA.16816.F32 R128, R8, R6, R128 ;  /* 0x000000060880723c */ /* 0x000fe20000001880 */
[----:B------:R-:W2:Y:S01]  /*b420*/  LDSM.16.MT88.4 R8, [R220+0x1b800] ;  /* 0x01b80000dc08783b */ /* 0x000ea20000004200 */
[----:B------:R-:W-:Y:S08]  /*b430*/  MUFU.EX2 R176, R176 ;  /* 0x000000b000b07308 */ /* 0x000ff00000000800 */
[----:B------:R-:W3:Y:S01]  /*b440*/  MUFU.EX2 R175, R175 ;  /* 0x000000af00af7308 */ /* 0x000ee20000000800 */
[----:B----4-:R-:W-:-:S02]  /*b450*/  F2FP.PACK_AB R6, R178, R179 ;  /* 0x000000b3b206723e */ /* 0x010fc400000000ff */
[----:B-1----:R-:W-:Y:S02]  /*b460*/  F2FP.PACK_AB R7, R184, R181 ;  /* 0x000000b5b807723e */ /* 0x002fe400000000ff */
[----:B------:R-:W-:Y:S01]  /*b470*/  LOP3.LUT R5, R5, R6, RZ, 0xc0, !PT ;  /* 0x0000000605057212 */ /* 0x000fe200078ec0ff */
[----:B------:R-:W-:-:S05]  /*b480*/  HSET2.LE.AND R6, R180, R241, PT ;  /* 0x000000f1b4067233 */ /* 0x000fca0003803000 */
[----:B------:R-:W-:Y:S01]  /*b490*/  LOP3.LUT R6, R6, R7, RZ, 0xc0, !PT ;  /* 0x0000000706067212 */ /* 0x000fe200078ec0ff */
[----:B------:R-:W-:Y:S01]  /*b4a0*/  HSET2.LE.AND R7, R198, R241, PT ;  /* 0x000000f1c6077233 */ /* 0x000fe20003803000 */
[----:B---3--:R-:W-:-:S04]  /*b4b0*/  F2FP.PACK_AB R180, R175, R176 ;  /* 0x000000b0afb4723e */ /* 0x008fc800000000ff */
[----:B------:R-:W-:-:S07]  /*b4c0*/  LOP3.LUT R7, R7, R180, RZ, 0xc0, !PT ;  /* 0x000000b407077212 */ /* 0x000fce00078ec0ff */
        /* <DEDUP_REMOVED lines=24> */
[----:B------:R-:W-:-:S02]  /*b650*/  FFMA.FTZ R167, R167, R173, R172 ;  /* 0x000000ada7a77223 */ /* 0x000fc400000100ac */
[----:B------:R-:W-:Y:S02]  /*b660*/  FFMA.FTZ R2, R251, R2, R174 ;  /* 0x00000002fb027223 */ /* 0x000fe400000100ae */
[----:B------:R-:W-:Y:S02]  /*b670*/  FADD.FTZ R170, R170, R167 ;  /* 0x000000a7aaaa7221 */ /* 0x000fe40000010000 */
[----:B------:R-:W-:Y:S02]  /*b680*/  FADD.FTZ R2, R3, R2 ;  /* 0x0000000203027221 */ /* 0x000fe40000010000 */
[----:B------:R-:W-:Y:S02]  /*b690*/  FADD.FTZ R171, R171, R170 ;  /* 0x000000aaabab7221 */ /* 0x000fe40000010000 */
[----:B------:R-:W-:Y:S02]  /*b6a0*/  FADD.FTZ R169, R169, R2 ;  /* 0x00000002a9a97221 */ /* 0x000fe40000010000 */
[----:B------:R-:W-:-:S02]  /*b6b0*/  FADD.FTZ R168, R168, R171 ;  /* 0x000000aba8a87221 */ /* 0x000fc40000010000 */
[----:B------:R-:W-:Y:S01]  /*b6c0*/  FADD.FTZ R166, R166, R169 ;  /* 0x000000a9a6a67221 */ /* 0x000fe20000010000 */
[----:B-1----:R-:W-:Y:S01]  /*b6d0*/  HMMA.16816.F32 R108, R4, R20, R108 ;  /* 0x00000014046c723c */ /* 0x002fe2000000186c */
[----:B------:R-:W-:-:S06]  /*b6e0*/  FADD.FTZ R3, R189, R168 ;  /* 0x000000a8bd037221 */ /* 0x000fcc0000010000 */
[----:B------:R-:W-:Y:S01]  /*b6f0*/  FADD.FTZ R21, R187, R166 ;  /* 0x000000a6bb157221 */ /* 0x000fe20000010000 */
[----:B----4-:R-:W-:Y:S01]  /*b700*/  HMMA.16816.F32 R44, R4, R32, R44 ;  /* 0x00000020042c723c */ /* 0x010fe2000000182c */
[----:B------:R-:W-:Y:S02]  /*b710*/  FADD.FTZ R3, R188, R3 ;  /* 0x00000003bc037221 */ /* 0x000fe40000010000 */
[----:B------:R-:W-:-:S05]  /*b720*/  FADD.FTZ R21, R190, R21 ;  /* 0x00000015be157221 */ /* 0x000fca0000010000 */
[C---:B------:R-:W-:Y:S01]  /*b730*/  HMMA.16816.F32 R48, R4.reuse, R34, R48 ;  /* 0x000000220430723c */ /* 0x040fe20000001830 */
[----:B------:R-:W1:Y:S07]  /*b740*/  LDSM.16.MT88.4 R32, [R217+0x1d800] ;  /* 0x01d80000d920783b */ /* 0x000e6e0000004200 */
[C---:B------:R-:W-:Y:S08]  /*b750*/  HMMA.16816.F32 R52, R4.reuse, R28, R52 ;  /* 0x0000001c0434723c */ /* 0x040ff00000001834 */
[C---:B------:R-:W-:Y:S01]  /*b760*/  HMMA.16816.F32 R56, R4.reuse, R30, R56 ;  /* 0x0000001e0438723c */ /* 0x040fe20000001838 */
[----:B------:R-:W4:Y:S07]  /*b770*/  LDSM.16.MT88.4 R28, [R216+0x1d800] ;  /* 0x01d80000d81c783b */ /* 0x000f2e0000004200 */
[C---:B--2---:R-:W-:Y:S08]  /*b780*/  HMMA.16816.F32 R100, R4.reuse, R24, R100 ;  /* 0x000000180464723c */ /* 0x044ff00000001864 */
[----:B------:R-:W-:Y:S01]  /*b790*/  HMMA.16816.F32 R104, R4, R26, R104 ;  /* 0x0000001a0468723c */ /* 0x000fe20000001868 */
[----:B------:R-:W2:Y:S01]  /*b7a0*/  LDSM.16.MT88.4 R24, [R216+0x1f800] ;  /* 0x01f80000d818783b */ /* 0x000ea20000004200 */
[----:B------:R-:W-:-:S06]  /*b7b0*/  FADD.FTZ R2, R186, R3 ;  /* 0x00000003ba027221 */ /* 0x000fcc0000010000 */
[----:B---3--:R-:W-:Y:S01]  /*b7c0*/  HMMA.16816.F32 R116, R4, R8, R116 ;  /* 0x000000080474723c */ /* 0x008fe20000001874 */
[----:B------:R-:W-:-:S06]  /*b7d0*/  FADD.FTZ R2, R185, R2 ;  /* 0x00000002b9027221 */ /* 0x000fcc0000010000 */
[----:B------:R-:W-:-:S04]  /*b7e0*/  FADD.FTZ R8, R192, R21 ;  /* 0x00000015c0087221 */ /* 0x000fc80000010000 */
        /* <DEDUP_REMOVED lines=13> */
[----:B-1----:R-:W-:Y:S01]  /*b8c0*/  HMMA.16816.F32 R84, R4, R32, R84 ;  /* 0x000000200454723c */ /* 0x002fe20000001854 */
[----:B------:R-:W-:Y:S02]  /*b8d0*/  FADD.FTZ R167, R181, R182 ;  /* 0x000000b6b5a77221 */ /* 0x000fe40000010000 */
[----:B------:R-:W-:Y:S01]  /*b8e0*/  FADD.FTZ R176, R176, R179 ;  /* 0x000000b3b0b07221 */ /* 0x000fe20000010000 */
[----:B------:R-:W-:Y:S01]  /*b8f0*/  MOV R2, R0 ;  /* 0x0000000000027202 */ /* 0x000fe20000000f00 */
[----:B------:R-:W-:-:S03]  /*b900*/  FADD.FTZ R167, R184, R167 ;  /* 0x000000a7b8a77221 */ /* 0x000fc60000010000 */
[----:B------:R-:W-:Y:S01]  /*b910*/  HMMA.16816.F32 R88, R4, R34, R88 ;  /* 0x000000220458723c */ /* 0x000fe20000001858 */
[----:B------:R-:W-:Y:S01]  /*b920*/  FADD.FTZ R251, R175, R176 ;  /* 0x000000b0affb7221 */ /* 0x000fe20000010000 */
[----:B------:R-:W-:-:S06]  /*b930*/  MOV R3, R15 ;  /* 0x0000000f00037202 */ /* 0x000fcc0000000f00 */
[C---:B----4-:R-:W-:Y:S08]  /*b940*/  HMMA.16816.F32 R92, R4.reuse, R28, R92 ;  /* 0x0000001c045c723c */ /* 0x050ff0000000185c */
[C---:B------:R-:W-:Y:S08]  /*b950*/  HMMA.16816.F32 R96, R4.reuse, R30, R96 ;  /* 0x0000001e0460723c */ /* 0x040ff00000001860 */
[C---:B------:R-:W-:Y:S08]  /*b960*/  HMMA.16816.F32 R112, R4.reuse, R22, R112 ;  /* 0x000000160470723c */ /* 0x040ff00000001870 */
[C---:B------:R-:W-:Y:S08]  /*b970*/  HMMA.16816.F32 R120, R4.reuse, R10, R120 ;  /* 0x0000000a0478723c */ /* 0x040ff00000001878 */
[C---:B--2---:R-:W-:Y:S08]  /*b980*/  HMMA.16816.F32 R124, R4.reuse, R24, R124 ;  /* 0x00000018047c723c */ /* 0x044ff0000000187c */
[----:B------:R-:W-:Y:S01]  /*b990*/  HMMA.16816.F32 R128, R4, R26, R128 ;  /* 0x0000001a0480723c */ /* 0x000fe20000001880 */
[----:B------:R-:W-:Y:S07]  /*b9a0*/  @!P0 BRA `(.L_x_1376) ;  /* 0x0000468000008947 */ /* 0x000fee0003800000 */
[----:B------:R-:W-:Y:S01]  /*b9b0*/  UIADD3 UR37, UR35, -0x3, URZ ;  /* 0xfffffffd23257890 */ /* 0x000fe2000fffe03f */
[----:B------:R-:W-:-:S04]  /*b9c0*/  DEPBAR.LE SB0, 0x0 ;  /* 0x000080000000791a */ /* 0x000fc80000000000 */
[----:B------:R-:W-:Y:S01]  /*b9d0*/  USHF.R.S32.HI UR40, URZ, 0x1f, UR37 ;  /* 0x0000001f3f287899 */ /* 0x000fe20008011425 */
[----:B------:R-:W-:Y:S06]  /*b9e0*/  BAR.SYNC.DEFER_BLOCKING 0x0 ;  /* 0x0000000000007b1d */ /* 0x000fec0000010000 */
[----:B------:R-:W-:Y:S01]  /*b9f0*/  ULDC.64 UR4, c[0x0][0x1a0] ;  /* 0x0000680000047ab9 */ /* 0x000fe20000000a00 */
[----:B------:R-:W-:Y:S01]  /*ba00*/  STL.64 [R1+0x30], R14 ;  /* 0x0000300e01007387 */ /* 0x000fe20000100a00 */
[----:B------:R-:W-:Y:S02]  /*ba10*/  UIMAD UR40, UR40, UR4, URZ ;  /* 0x00000004282872a4 */ /* 0x000fe4000f8e023f */
[----:B------:R-:W-:Y:S01]  /*ba20*/  UIMAD.WIDE.U32 UR42, UR37, UR4, URZ ;  /* 0x00000004252a72a5 */ /* 0x000fe2000f8e003f */
[----:B------:R-:W-:Y:S01]  /*ba30*/  STL.64 [R1+0x28], R12 ;  /* 0x0000280c01007387 */ /* 0x000fe20000100a00 */
[----:B------:R-:W-:-:S04]  /*ba40*/  UIMAD UR5, UR37, UR5, UR40 ;  /* 0x00000005250572a4 */ /* 0x000fc8000f8e0228 */
[----:B------:R-:W-:Y:S01]  /*ba50*/  UIADD3 UR5, UR43, UR5, URZ ;  /* 0x000000052b057290 */ /* 0x000fe2000fffe03f */
[----:B------:R-:W-:Y:S02]  /*ba60*/  IMAD.U32 R4, RZ, RZ, UR42 ;  /* 0x0000002aff047e24 */ /* 0x000fe4000f8e00ff */
[----:B------:R-:W-:-:S03]  /*ba70*/  IMAD.U32 R5, RZ, RZ, UR43 ;  /* 0x0000002bff057e24 */ /* 0x000fc6000f8e00ff */
[----:B------:R-:W-:Y:S01]  /*ba80*/  IMAD.U32 R3, RZ, RZ, UR5 ;  /* 0x00000005ff037e24 */ /* 0x000fe2000f8e00ff */
[C---:B-----5:R-:W-:Y:S01]  /*ba90*/  LEA R5, P0, R4.reuse, R16, 0x6 ;  /* 0x0000001004057211 */ /* 0x060fe200078030ff */
[----:B------:R-:W-:Y:S03]  /*baa0*/  @P5 STS.128 [R232+0x18000], RZ ;  /* 0x018000ffe8005388 */ /* 0x000fe60000000c00 */
[C---:B------:R-:W-:Y:S02]  /*bab0*/  @!P5 LEA R6, P6, R5.reuse, c[0x0][0x170], 0x1 ;  /* 0x00005c000506da11 */ /* 0x040fe400078c08ff */
[----:B------:R-:W-:Y:S02]  /*bac0*/  LEA.HI.X R4, R4, R19, R3, 0x6, P0 ;  /* 0x0000001304047211 */ /* 0x000fe400000f3403 */
[C---:B------:R-:W-:Y:S02]  /*bad0*/  @!P4 LEA R20, P1, R5.reuse, c[0x0][0x170], 0x1 ;  /* 0x00005c000514ca11 */ /* 0x040fe400078208ff */
[----:B------:R-:W-:-:S02]  /*bae0*/  @!P3 LEA R10, P0, R5, c[0x0][0x170], 0x1 ;  /* 0x00005c00050aba11 */ /* 0x000fc400078008ff */
[C-C-:B------:R-:W-:Y:S02]  /*baf0*/  @!P5 LEA.HI.X R7, R5.reuse, c[0x0][0x174], R4.reuse, 0x1, P6 ;  /* 0x00005d000507da11 */ /* 0x140fe400030f0c04 */
[C---:B------:R-:W-:Y:S02]  /*bb00*/  IADD3 R3, P6, R5.reuse, UR25, RZ ;  /* 0x0000001905037c10 */ /* 0x040fe4000ffde0ff */
[C-C-:B------:R-:W-:Y:S01]  /*bb10*/  @!P4 LEA.HI.X R21, R5.reuse, c[0x0][0x174], R4.reuse, 0x1, P1 ;  /* 0x00005d000515ca11 */ /* 0x140fe200008f0c04 */
[----:B------:R-:W-:Y:S01]  /*bb20*/  @!PT LDS RZ, [RZ] ;  /* 0x00000000fffff984 */ /* 0x000fe20000000800 */
[----:B------:R-:W-:Y:S01]  /*bb30*/  @!PT LDS RZ, [RZ] ;  /* 0x00000000fffff984 */ /* 0x000fe20000000800 */
[----:B------:R-:W-:Y:S01]  /*bb40*/  @!PT LDS RZ, [RZ] ;  /* 0x00000000fffff984 */ /* 0x000fe20000000800 */
[----:B------:R1:W-:Y:S01]  /*bb50*/  @!P5 LDGSTS.E.BYPASS.LTC128B.128 [R232+0x18000], [R6.64] ;  /* 0x1800000006e8dfae */ /* 0x0003e2000b901d5e */
[C---:B------:R-:W-:Y:S02]  /*bb60*/  @!P2 LEA R8, P1, R5.reuse, c[0x0][0x170], 0x1 ;  /* 0x00005c000508aa11 */ /* 0x040fe400078208ff */
[----:B------:R-:W-:Y:S01]  /*bb70*/  @!P3 LEA.HI.X R11, R5, c[0x0][0x174], R4, 0x1, P0 ;  /* 0x00005d00050bba11 */ /* 0x000fe200000f0c04 */
[----:B------:R-:W-:Y:S01]  /*bb80*/  @P4 STS.128 [R232+0x1a000], RZ ;  /* 0x01a000ffe8004388 */ /* 0x000fe20000000c00 */
[----:B------:R-:W-:-:S02]  /*bb90*/  @!P5 LEA R24, P0, R3, c[0x0][0x170], 0x1 ;  /* 0x00005c000318da11 */ /* 0x000fc400078008ff */
[----:B------:R-:W-:Y:S01]  /*bba0*/  IADD3.X R2, R4, UR24, RZ, P6, !PT ;  /* 0x0000001804027c10 */ /* 0x000fe2000b7fe4ff */
[----:B------:R-:W-:Y:S01]  /*bbb0*/  @!PT LDS RZ, [RZ] ;  /* 0x00000000fffff984 */ /* 0x000fe20000000800 */
[----:B------:R-:W-:Y:S01]  /*bbc0*/  @!PT LDS RZ, [RZ] ;  /* 0x00000000fffff984 */ /* 0x000fe20000000800 */
[----:B------:R-:W-:Y:S01]  /*bbd0*/  @!PT LDS RZ, [RZ] ;  /* 0x00000000fffff984 */ /* 0x000fe20000000800 */
[----:B------:R2:W-:Y:S01]  /*bbe0*/  @!P4 LDGSTS.E.BYPASS.LTC128B.128 [R232+0x1a000], [R20.64+0x80] ;  /* 0x1a00008014e8cfae */ /* 0x0005e2000b901d5e */
[----:B------:R-:W-:Y:S02]  /*bbf0*/  @!P2 LEA.HI.X R9, R5, c[0x0][0x174], R4, 0x1, P1 ;  /* 0x00005d000509aa11 */ /* 0x000fe400008f0c04 */
        /* <DEDUP_REMOVED lines=39> */
[----:B--2---:R-:W4:Y:S04]  /*be70*/  LDSM.16.M88.4 R20, [R225+0x10800] ;  /* 0x01080000e114783b */ /* 0x004f280000000200 */
[----:B-1----:R-:W1:Y:S04]  /*be80*/  LDSM.16.M88.4 R4, [R225+0x11000] ;  /* 0x01100000e104783b */ /* 0x002e680000000200 */
[----:B------:R-:W2:Y:S04]  /*be90*/  LDSM.16.M88.4 R176, [R225+0x11800] ;  /* 0x01180000e1b0783b */ /* 0x000ea80000000200 */
[----:B------:R-:W-:Y:S04]  /*bea0*/  LDSM.16.M88.4 R180, [R224] ;  /* 0x00000000e0b4783b */ /* 0x000fe80000000200 */
[----:B------:R-:W1:Y:S04]  /*beb0*/  LDSM.16.M88.4 R172, [R223] ;  /* 0x00000000dfac783b */ /* 0x000e680000000200 */
[----:B------:R-:W1:Y:S04]  /*bec0*/  LDSM.16.M88.4 R168, [R215] ;  /* 0x00000000d7a8783b */ /* 0x000e680000000200 */
[----:B------:R-:W1:Y:S04]  /*bed0*/  LDSM.16.M88.4 R12, [R214] ;  /* 0x00000000d60c783b */ /* 0x000e680000000200 */
[----:B------:R-:W1:Y:S04]  /*bee0*/  LDSM.16.M88.4 R196, [R213] ;  /* 0x00000000d5c4783b */ /* 0x000e680000000200 */
[----:B------:R-:W-:Y:S01]  /*bef0*/  LDSM.16.M88.4 R184, [R222] ;  /* 0x00000000deb8783b */ /* 0x000fe20000000200 */
[C---:B---3--:R-:W-:Y:S03]  /*bf00*/  HMMA.16816.F32 R32, R188.reuse, R28, RZ ;  /* 0x0000001cbc20723c */ /* 0x048fe600000018ff */
[----:B------:R-:W0:Y:S05]  /*bf10*/  LDGDEPBAR ;  /* 0x00000000000079af */ /* 0x000e2a0000000000 */
[C---:B----4-:R-:W-:Y:S08]  /*bf20*/  HMMA.16816.F32 R24, R188.reuse, R20, RZ ;  /* 0x00000014bc18723c */ /* 0x050ff000000018ff */
[C---:B------:R-:W-:Y:S08]  /*bf30*/  HMMA.16816.F32 R28, R188.reuse, R30, RZ ;  /* 0x0000001ebc1c723c */ /* 0x040ff000000018ff */
[C---:B------:R-:W-:Y:S08]  /*bf40*/  HMMA.16816.F32 R20, R188.reuse, R22, RZ ;  /* 0x00000016bc14723c */ /* 0x040ff000000018ff */
[C---:B-1----:R-:W-:Y:S08]  /*bf50*/  HMMA.16816.F32 R8, R188.reuse, R4, RZ ;  /* 0x00000004bc08723c */ /* 0x042ff000000018ff */
[C---:B------:R-:W-:Y:S08]  /*bf60*/  HMMA.16816.F32 R4, R188.reuse, R6, RZ ;  /* 0x00000006bc04723c */ /* 0x040ff000000018ff */
[C---:B--2---:R-:W-:Y:S08]  /*bf70*/  HMMA.16816.F32 R192, R188.reuse, R176, RZ ;  /* 0x000000b0bcc0723c */ /* 0x044ff000000018ff */
[----:B------:R-:W-:Y:S01]  /*bf80*/  HMMA.16816.F32 R188, R188, R178, RZ ;  /* 0x000000b2bcbc723c */ /* 0x000fe200000018ff */
        /* <DEDUP_REMOVED lines=20> */
[C---:B---3--:R-:W-:Y:S08]  /*c0d0*/  HMMA.16816.F32 R8, R184.reuse, R168, R8 ;  /* 0x000000a8b808723c */ /* 0x048ff00000001808 */
[C---:B------:R-:W-:Y:S01]  /*c0e0*/  HMMA.16816.F32 R4, R184.reuse, R170, R4 ;  /* 0x000000aab804723c */ /* 0x040fe20000001804 */
[----:B------:R-:W3:Y:S07]  /*c0f0*/  LDSM.16.M88.4 R168, [R212+0x1000] ;  /* 0x00100000d4a8783b */ /* 0x000eee0000000200 */
[----:B----4-:R-:W-:Y:S08]  /*c100*/  HMMA.16816.F32 R192, R184, R12, R192 ;  /* 0x0000000cb8c0723c */ /* 0x010ff000000018c0 */
        /* <DEDUP_REMOVED lines=9> */
[----:B------:R-:W-:Y:S01]  /*c1a0*/  HMMA.16816.F32 R188, R184, R14, R188 ;  /* 0x0000000eb8bc723c */ /* 0x000fe200000018bc */
[----:B------:R-:W3:Y:S04]  /*c1b0*/  LDSM.16.M88.4 R184, [R225+0x13000] ;  /* 0x01300000e1b8783b */ /* 0x000ee80000000200 */
[----:B------:R-:W-:Y:S03]  /*c1c0*/  LDSM.16.M88.4 R12, [R219+0x14800] ;  /* 0x01480000db0c783b */ /* 0x000fe60000000200 */
[----:B------:R-:W-:Y:S08]  /*c1d0*/  HMMA.16816.F32 R192, R180, R196, R192 ;  /* 0x000000c4b4c0723c */ /* 0x000ff000000018c0 */
[----:B-1----:R-:W-:Y:S08]  /*c1e0*/  HMMA.16816.F32 R32, R176, R172, R32 ;  /* 0x000000acb020723c */ /* 0x002ff00000001820 */
[----:B------:R-:W-:Y:S01]  /*c1f0*/  HMMA.16816.F32 R188, R180, R198, R188 ;  /* 0x000000c6b4bc723c */ /* 0x000fe200000018bc */
[----:B------:R-:W1:Y:S04]  /*c200*/  LDSM.16.M88.4 R180, [R225+0x13800] ;  /* 0x01380000e1b4783b */ /* 0x000e680000000200 */
[----:B------:R-:W-:Y:S03]  /*c210*/  LDSM.16.M88.4 R196, [R210] ;  /* 0x00000000d2c4783b */ /* 0x000fe60000000200 */
[C---:B------:R-:W-:Y:S01]  /*c220*/  HMMA.16816.F32 R28, R176.reuse, R174, R28 ;  /* 0x000000aeb01c723c */ /* 0x040fe2000000181c */
[----:B------:R-:W4:Y:S07]  /*c230*/  LDSM.16.M88.4 R172, [R224+0x4000] ;  /* 0x00400000e0ac783b */ /* 0x000f2e0000000200 */
[C---:B--2---:R-:W-:Y:S08]  /*c240*/  HMMA.16816.F32 R24, R176.reuse, R168, R24 ;  /* 0x000000a8b018723c */ /* 0x044ff00000001818 */
[C---:B------:R-:W-:Y:S01]  /*c250*/  HMMA.16816.F32 R20, R176.reuse, R170, R20 ;  /* 0x000000aab014723c */ /* 0x040fe20000001814 */
[----:B------:R-:W2:Y:S07]  /*c260*/  LDSM.16.M88.4 R168, [R211] ;  /* 0x00000000d3a8783b */ /* 0x000eae0000000200 */
[C---:B---3--:R-:W-:Y:S08]  /*c270*/  HMMA.16816.F32 R8, R176.reuse, R184, R8 ;  /* 0x000000b8b008723c */ /* 0x048ff00000001808 */
[C---:B------:R-:W-:Y:S01]  /*c280*/  HMMA.16816.F32 R4, R176.reuse, R186, R4 ;  /* 0x000000bab004723c */ /* 0x040fe20000001804 */
[----:B------:R-:W3:Y:S07]  /*c290*/  LDSM.16.M88.4 R184, [R209] ;  /* 0x00000000d1b8783b */ /* 0x000eee0000000200 */
[C---:B-1----:R-:W-:Y:S08]  /*c2a0*/  HMMA.16816.F32 R192, R176.reuse, R180, R192 ;  /* 0x000000b4b0c0723c */ /* 0x042ff000000018c0 */
[----:B------:R-:W-:Y:S01]  /*c2b0*/  HMMA.16816.F32 R188, R176, R182, R188 ;  /* 0x000000b6b0bc723c */ /* 0x000fe200000018bc */
[----:B------:R-:W1:Y:S04]  /*c2c0*/  LDSM.16.M88.4 R180, [R208] ;  /* 0x00000000d0b4783b */ /* 0x000e680000000200 */
[----:B------:R-:W-:Y:S03]  /*c2d0*/  LDSM.16.M88.4 R176, [R222+0x4000] ;  /* 0x00400000deb0783b */ /* 0x000fe60000000200 */
[C---:B----4-:R-:W-:Y:S08]  /*c2e0*/  HMMA.16816.F32 R24, R172.reuse, R196, R24 ;  /* 0x000000c4ac18723c */ /* 0x050ff00000001818 */
[C---:B--2---:R-:W-:Y:S08]  /*c2f0*/  HMMA.16816.F32 R32, R172.reuse, R168, R32 ;  /* 0x000000a8ac20723c */ /* 0x044ff00000001820 */
[C---:B------:R-:W-:Y:S01]  /*c300*/  HMMA.16816.F32 R28, R172.reuse, R170, R28 ;  /* 0x000000aaac1c723c */ /* 0x040fe2000000181c */
[----:B------:R-:W2:Y:S07]  /*c310*/  LDSM.16.M88.4 R168, [R219+0x12000] ;  /* 0x01200000dba8783b */ /* 0x000eae0000000200 */
[C---:B---3--:R-:W-:Y:S08]  /*c320*/  HMMA.16816.F32 R8, R172.reuse, R184, R8 ;  /* 0x000000b8ac08723c */ /* 0x048ff00000001808 */
[C---:B------:R-:W-:Y:S01]  /*c330*/  HMMA.16816.F32 R4, R172.reuse, R186, R4 ;  /* 0x000000baac04723c */ /* 0x040fe20000001804 */
[----:B------:R-:W3:Y:S07]  /*c340*/  LDSM.16.M88.4 R184, [R219+0x13000] ;  /* 0x01300000dbb8783b */ /* 0x000eee0000000200 */
        /* <DEDUP_REMOVED lines=108> */
[----:B------:R2:W5:Y:S04]  /*ca10*/  LDL.LU.64 R14, [R1+0x30] ;  /* 0x00003000010e7983 */ /* 0x0005680000300a00 */
[----:B------:R2:W5:Y:S01]  /*ca20*/  LDL.LU.64 R12, [R1+0x28] ;  /* 0x00002800010c7983 */ /* 0x0005620000300a00 */
[----:B------:R-:W-:-:S02]  /*ca30*/  UISETP.GT.AND UP0, UPT, UR37, UR19, UPT ;  /* 0x000000132500728c */ /* 0x000fc4000bf04270 */
[----:B---3--:R-:W-:Y:S01]  /*ca40*/  HMMA.16816.F32 R32, R184, R180, R32 ;  /* 0x000000b4b820723c */ /* 0x008fe20000001820 */
[----:B------:R-:W3:Y:S03]  /*ca50*/  LDSM.16.M88.4 R196, [R212+0x7000] ;  /* 0x00700000d4c4783b */ /* 0x000ee60000000200 */
[----:B------:R-:W-:-:S04]  /*ca60*/  PLOP3.LUT P0, PT, PT, PT, UP0, 0x80, 0x0 ;  /* 0x000000000000781c */ /* 0x000fc80003f0f008 */
[C---:B------:R-:W-:Y:S01]  /*ca70*/  HMMA.16816.F32 R28, R184.reuse, R182, R28 ;  /* 0x000000b6b81c723c */ /* 0x040fe2000000181c */
[----:B------:R-:W2:Y:S07]  /*ca80*/  LDSM.16.M88.4 R180, [R221+0xc000] ;  /* 0x00c00000ddb4783b */ /* 0x000eae0000000200 */
[C---:B----4-:R-:W-:Y:S08]  /*ca90*/  HMMA.16816.F32 R24, R184.reuse, R176, R24 ;  /* 0x000000b0b818723c */ /* 0x050ff00000001818 */
[C---:B------:R-:W-:Y:S01]  /*caa0*/  HMMA.16816.F32 R20, R184.reuse, R178, R20 ;  /* 0x000000b2b814723c */ /* 0x040fe20000001814 */
[----:B------:R-:W4:Y:S07]  /*cab0*/  LDSM.16.M88.4 R176, [R212+0x6000] ;  /* 0x00600000d4b0783b */ /* 0x000f2e0000000200 */
[C---:B-1----:R-:W-:Y:S08]  /*cac0*/  HMMA.16816.F32 R8, R184.reuse, R172, R8 ;  /* 0x000000acb808723c */ /* 0x042ff00000001808 */
[----:B------:R-:W-:Y:S01]  /*cad0*/  HMMA.16816.F32 R4, R184, R174, R4 ;  /* 0x000000aeb804723c */ /* 0x000fe20000001804 */
[----:B---3--:R-:W-:Y:S01]  /*cae0*/  IMAD.MOV.U32 R165, RZ, RZ, R196 ;  /* 0x000000ffffa57224 */ /* 0x008fe200078e00c4 */
[----:B------:R-:W1:Y:S01]  /*caf0*/  LDSM.16.M88.4 R172, [R212+0x6800] ;  /* 0x00680000d4ac783b */ /* 0x000e620000000200 */
[----:B------:R-:W-:-:S02]  /*cb00*/  IMAD.MOV.U32 R164, RZ, RZ, R197 ;  /* 0x000000ffffa47224 */ /* 0x000fc400078e00c5 */
[----:B------:R-:W-:Y:S02]  /*cb10*/  IMAD.MOV.U32 R3, RZ, RZ, R198 ;  /* 0x000000ffff037224 */ /* 0x000fe400078e00c6 */
[----:B------:R-:W-:Y:S01]  /*cb20*/  IMAD.MOV.U32 R2, RZ, RZ, R199 ;  /* 0x000000ffff027224 */ /* 0x000fe200078e00c7 */
[----:B------:R-:W-:Y:S01]  /*cb30*/  HMMA.16816.F32 R192, R184, R168, R192 ;  /* 0x000000a8b8c0723c */ /* 0x000fe200000018c0 */
[----:B------:R-:W3:Y:S01]  /*cb40*/  LDSM.16.M88.4 R196, [R212+0x7800] ;  /* 0x00780000d4c4783b */ /* 0x000ee20000000200 */
[----:B------:R-:W-:-:S05]  /*cb50*/  DEPBAR.LE SB0, 0x0 ;  /* 0x000080000000791a */ /* 0x000fca0000000000 */
[----:B------:R-:W-:Y:S01]  /*cb60*/  IMAD.MOV.U32 R168, RZ, RZ, R165 ;  /* 0x000000ffffa87224 */ /* 0x000fe200078e00a5 */
[----:B------:R-:W-:Y:S01]  /*cb70*/  HMMA.16816.F32 R188, R184, R170, R188 ;  /* 0x000000aab8bc723c */ /* 0x000fe200000018bc */
[----:B------:R-:W-:-:S06]  /*cb80*/  IMAD.MOV.U32 R169, RZ, RZ, R164 ;  /* 0x000000ffffa97224 */ /* 0x000fcc00078e00a4 */
[----:B------:R-:W-:Y:S01]  /*cb90*/  IMAD.MOV.U32 R170, RZ, RZ, R3 ;  /* 0x000000ffffaa7224 */ /* 0x000fe200078e0003 */
[----:B--2---:R-:W-:Y:S01]  /*cba0*/  HMMA.16816.F32 R8, R180, R168, R8 ;  /* 0x000000a8b408723c */ /* 0x004fe20000001808 */
[----:B------:R-:W-:-:S07]  /*cbb0*/  IMAD.MOV.U32 R171, RZ, RZ, R2 ;  /* 0x000000ffffab7224 */ /* 0x000fce00078e0002 */
[C---:B----4-:R-:W-:Y:S08]  /*cbc0*/  HMMA.16816.F32 R32, R180.reuse, R176, R32 ;  /* 0x000000b0b420723c */ /* 0x050ff00000001820 */
[C---:B------:R-:W-:Y:S08]  /*cbd0*/  HMMA.16816.F32 R28, R180.reuse, R178, R28 ;  /* 0x000000b2b41c723c */ /* 0x040ff0000000181c */
[C---:B-1----:R-:W-:Y:S08]  /*cbe0*/  HMMA.16816.F32 R24, R180.reuse, R172, R24 ;  /* 0x000000acb418723c */ /* 0x042ff00000001818 */
[C---:B------:R-:W-:Y:S08]  /*cbf0*/  HMMA.16816.F32 R20, R180.reuse, R174, R20 ;  /* 0x000000aeb414723c */ /* 0x040ff00000001814 */
[C---:B------:R-:W-:Y:S08]  /*cc00*/  HMMA.16816.F32 R4, R180.reuse, R170, R4 ;  /* 0x000000aab404723c */ /* 0x040ff00000001804 */
[C---:B---3--:R-:W-:Y:S08]  /*cc10*/  HMMA.16816.F32 R192, R180.reuse, R196, R192 ;  /* 0x000000c4b4c0723c */ /* 0x048ff000000018c0 */
        /* <DEDUP_REMOVED lines=16> */
[C---:B------:R-:W-:Y:S02]  /*cd20*/  @!P5 LEA R172, P1, R164.reuse, c[0x0][0x168], 0x1 ;  /* 0x00005a00a4acda11 */ /* 0x040fe400078208ff */
[----:B------:R-:W-:Y:S02]  /*cd30*/  @!P3 LEA R174, P6, R164, c[0x0][0x168], 0x1 ;  /* 0x00005a00a4aeba11 */ /* 0x000fe400078c08ff */
[----:B------:R-:W-:Y:S02]  /*cd40*/  LEA.HI.X R3, R2, R243, R3, 0x6, P0 ;  /* 0x000000f302037211 */ /* 0x000fe400000f3403 */
[C---:B------:R-:W-:Y:S02]  /*cd50*/  @!P4 LEA R176, P0, R164.reuse, c[0x0][0x168], 0x1 ;  /* 0x00005a00a4b0ca11 */ /* 0x040fe400078008ff */
[C-C-:B------:R-:W-:Y:S02]  /*cd60*/  @!P5 LEA.HI.X R173, R164.reuse, c[0x0][0x16c], R3.reuse, 0x1, P1 ;  /* 0x00005b00a4adda11 */ /* 0x140fe400008f0c03 */
[----:B------:R-:W-:-:S02]  /*cd70*/  @!P4 LEA.HI.X R177, R164, c[0x0][0x16c], R3, 0x1, P0 ;  /* 0x00005b00a4b1ca11 */ /* 0x000fc400000f0c03 */
[C---:B------:R-:W-:Y:S01]  /*cd80*/  @!P2 LEA R168, P0, R164.reuse, c[0x0][0x168], 0x1 ;  /* 0x00005a00a4a8aa11 */ /* 0x040fe200078008ff */
[----:B------:R-:W-:Y:S01]  /*cd90*/  @!PT LDS RZ, [RZ] ;  /* 0x00000000fffff984 */ /* 0x000fe20000000800 */
[----:B------:R-:W-:Y:S01]  /*cda0*/  @!PT LDS RZ, [RZ] ;  /* 0x00000000fffff984 */ /* 0x000fe20000000800 */
[----:B------:R-:W-:Y:S01]  /*cdb0*/  @!PT LDS RZ, [RZ] ;  /* 0x00000000fffff984 */ /* 0x000fe20000000800 */
[----:B------:R2:W-:Y:S01]  /*cdc0*/  @!P5 LDGSTS.E.BYPASS.LTC128B.128 [R232+0x10000], [R172.64] ;  /* 0x10000000ace8dfae */ /* 0x0005e2000b901d5e */
[C---:B------:R-:W-:Y:S02]  /*cdd0*/  IADD3 R2, P1, R164.reuse, UR21, RZ ;  /* 0x00000015a4027c10 */ /* 0x040fe4000ff3e0ff */
[C-C-:B------:R-:W-:Y:S01]  /*cde0*/  @!P3 LEA.HI.X R175, R164.reuse, c[0x0][0x16c], R3.reuse, 0x1, P6 ;  /* 0x00005b00a4afba11 */ /* 0x140fe200030f0c03 */
[----:B------:R1:W-:Y:S01]  /*cdf0*/  @P4 STS.128 [R232+0x12000], RZ ;  /* 0x012000ffe8004388 */ /* 0x0003e20000000c00 */
[----:B------:R-:W-:Y:S02]  /*ce00*/  @!P2 LEA.HI.X R169, R164, c[0x0][0x16c], R3, 0x1, P0 ;  /* 0x00005b00a4a9aa11 */ /* 0x000fe400000f0c03 */
[----:B------:R-:W-:Y:S01]  /*ce10*/  @!P5 LEA R170, P6, R2, c[0x0][0x168], 0x1 ;  /* 0x00005a0002aada11 */ /* 0x000fe200078c08ff */
[----:B------:R-:W-:Y:S01]  /*ce20*/  @!PT LDS RZ, [RZ] ;  /* 0x00000000fffff984 */ /* 0x000fe20000000800 */
[----:B------:R-:W-:Y:S01]  /*ce30*/  @!PT LDS RZ, [RZ] ;  /* 0x00000000fffff984 */ /* 0x000fe20000000800 */
[----:B------:R-:W-:Y:S01]  /*ce40*/  @!PT LDS RZ, [RZ] ;  /* 0x00000000fffff984 */ /* 0x000fe20000000800 */
[----:B------:R1:W-:Y:S01]  /*ce50*/  @!P4 LDGSTS.E.BYPASS.LTC128B.128 [R232+0x12000], [R176.64+0x80] ;  /* 0x12000080b0e8cfae */ /* 0x0003e2000b901d5e */
[----:B------:R-:W-:-:S02]  /*ce60*/  IADD3.X R3, R3, UR20, RZ, P1, !PT ;  /* 0x0000001403037c10 */ /* 0x000fc40008ffe4ff */
[C---:B------:R-:W-:Y:S01]  /*ce70*/  @!P3 LEA R164, P0, R2.reuse, c[0x0][0x168], 0x1 ;  /* 0x00005a0002a4ba11 */ /* 0x040fe200078008ff */
[----:B------:R1:W-:Y:S01]  /*ce80*/  @P3 STS.128 [R232+0x14000], RZ ;  /* 0x014000ffe8003388 */ /* 0x0003e20000000c00 */
[C-C-:B------:R-:W-:Y:S02]  /*ce90*/  @!P5 LEA.HI.X R171, R2.reuse, c[0x0][0x16c], R3.reuse, 0x1, P6 ;  /* 0x00005b0002abda11 */ /* 0x140fe400030f0c03 */
        /* <DEDUP_REMOVED lines=35> */
.L_x_1382:
[----:B------:R-:W-:Y:S05]  /*d0d0*/  BSYNC B0 ;  /* 0x0000000000007941 */ /* 0x000fea0003800000 */
.L_x_1381:
[----:B------:R-:W0:Y:S02]  /*d0e0*/  LDGDEPBAR ;  /* 0x00000000000079af */ /* 0x000e240000000000 */
.L_x_1380:
[----:B------:R-:W-:Y:S01]  /*d0f0*/  IMAD.U32 R2, RZ, RZ, UR37 ;  /* 0x00000025ff027e24 */ /* 0x000fe2000f8e00ff */
[----:B------:R-:W-:Y:S01]  /*d100*/  USHF.L.U32 UR4, UR37, 0x1, URZ ;  /* 0x0000000125047899 */ /* 0x000fe2000800063f */
[----:B-1---5:R-:W-:Y:S01]  /*d110*/  IMAD.WIDE.U32 R168, R12, -0x2daee0ad, RZ ;  /* 0xd2511f530ca87825 */ /* 0x022fe200078e00ff */
[----:B------:R1:W-:Y:S03]  /*d120*/  STL.64 [R1+0x28], R16 ;  /* 0x0000281001007387 */ /* 0x0003e60000100a00 */
[----:B------:R-:W-:-:S05]  /*d130*/  IMAD R2, R2, 0x40, R231 ;  /* 0x0000004002027824 */ /* 0x000fca00078e02e7 */
[C---:B------:R-:W-:Y:S02]  /*d140*/  IADD3 R3, R2.reuse, 0x1, RZ ;  /* 0x0000000102037810 */ /* 0x040fe40007ffe0ff */
[CC--:B------:R-:W-:Y:S02]  /*d150*/  ISETP.GE.AND P0, PT, R2.reuse, R239.reuse, PT ;  /* 0x000000ef0200720c */ /* 0x0c0fe40003f06270 */
[C---:B------:R-:W-:Y:S02]  /*d160*/  ISETP.GE.AND P6, PT, R3.reuse, R239, PT ;  /* 0x000000ef0300720c */ /* 0x040fe40003fc6270 */
[C---:B------:R-:W-:Y:S02]  /*d170*/  ISETP.GE.AND P1, PT, R3.reuse, R233, PT ;  /* 0x000000e90300720c */ /* 0x040fe40003f26270 */
[----:B------:R-:W-:Y:S02]  /*d180*/  IADD3 R165, R2, 0x8, RZ ;  /* 0x0000000802a57810 */ /* 0x000fe40007ffe0ff */
[----:B------:R-:W-:-:S02]  /*d190*/  ISETP.LT.OR P6, PT, R3, R240, P6 ;  /* 0x000000f00300720c */ /* 0x000fc400037c1670 */
[----:B------:R-:W-:Y:S02]  /*d1a0*/  ISETP.LT.OR P1, PT, R3, R238, P1 ;  /* 0x000000ee0300720c */ /* 0x000fe40000f21670 */
[C---:B------:R-:W-:Y:S02]  /*d1b0*/  ISETP.LT.OR P0, PT, R2.reuse, R240, P0 ;  /* 0x000000f00200720c */ /* 0x040fe40000701670 */
[----:B------:R-:W-:Y:S02]  /*d1c0*/  IADD3 R3, R2, 0x9, RZ ;  /* 0x0000000902037810 */ /* 0x000fe40007ffe0ff */
[-C--:B------:R-:W-:Y:S02]  /*d1d0*/  ISETP.GE.AND P3, PT, R165, R239.reuse, PT ;  /* 0x000000efa500720c */ /* 0x080fe40003f66270 */
[----:B------:R-:W-:Y:S02]  /*d1e0*/  FSEL R164, R32, -INF , !P0 ;  /* 0xff80000020a47808 */ /* 0x000fe40004000000 */
[----:B------:R-:W-:-:S02]  /*d1f0*/  ISETP.GE.AND P5, PT, R3, R239, PT ;  /* 0x000000ef0300720c */ /* 0x000fc40003fa6270 */
[-C--:B------:R-:W-:Y:S02]  /*d200*/  ISETP.GE.AND P0, PT, R3, R233.reuse, PT ;  /* 0x000000e90300720c */ /* 0x080fe40003f06270 */
[CC--:B------:R-:W-:Y:S02]  /*d210*/  ISETP.LT.OR P3, PT, R165.reuse, R240.reuse, P3 ;  /* 0x000000f0a500720c */ /* 0x0c0fe40001f61670 */
[-C--:B------:R-:W-:Y:S02]  /*d220*/  ISETP.GE.AND P4, PT, R2, R233.reuse, PT ;  /* 0x000000e90200720c */ /* 0x080fe40003f86270 */
[----:B------:R-:W-:Y:S02]  /*d230*/  ISETP.GE.AND P2, PT, R165, R233, PT ;  /* 0x000000e9a500720c */ /* 0x000fe40003f46270 */
[C---:B------:R-:W-:Y:S02]  /*d240*/  ISETP.LT.OR P5, PT, R3.reuse, R240, P5 ;  /* 0x000000f00300720c */ /* 0x040fe40002fa1670 */
[----:B------:R-:W-:-:S02]  /*d250*/  ISETP.LT.OR P0, PT, R3, R238, P0 ;  /* 0x000000ee0300720c */ /* 0x000fc40000701670 */
[C---:B------:R-:W-:Y:S02]  /*d260*/  IADD3 R32, R2.reuse, 0x10, RZ ;  /* 0x0000001002207810 */ /* 0x040fe40007ffe0ff */
[----:B------:R-:W-:Y:S02]  /*d270*/  IADD3 R3, R2, 0x11, RZ ;  /* 0x0000001102037810 */ /* 0x000fe40007ffe0ff */
[----:B------:R-:W-:Y:S02]  /*d280*/  FSEL R172, R28, -INF , !P3 ;  /* 0xff8000001cac7808 */ /* 0x000fe40005800000 */
[C---:B------:R-:W-:Y:S02]  /*d290*/  IADD3 R28, R2.reuse, 0x18, RZ ;  /* 0x00000018021c7810 */ /* 0x040fe40007ffe0ff */
[-C--:B------:R-:W-:Y:S02]  /*d2a0*/  ISETP.LT.OR P4, PT, R2, R238.reuse, P4 ;  /* 0x000000ee0200720c */ /* 0x080fe40002781670 */
[----:B------:R-:W-:-:S02]  /*d2b0*/  ISETP.LT.OR P2, PT, R165, R238, P2 ;  /* 0x000000eea500720c */ /* 0x000fc40001741670 */
[----:B------:R-:W-:Y:S02]  /*d2c0*/  FSEL R170, R33, -INF , !P6 ;  /* 0xff80000021aa7808 */ /* 0x000fe40007000000 */
[----:B------:R-:W-:Y:S02]  /*d2d0*/  FSEL R185, R35, -INF , !P1 ;  /* 0xff80000023b97808 */ /* 0x000fe40004800000 */
[-C--:B------:R-:W-:Y:S02]  /*d2e0*/  ISETP.GE.AND P1, PT, R32, R239.reuse, PT ;  /* 0x000000ef2000720c */ /* 0x080fe40003f26270 */
[C---:B------:R-:W-:Y:S02]  /*d2f0*/  ISETP.GE.AND P6, PT, R3.reuse, R239, PT ;  /* 0x000000ef0300720c */ /* 0x040fe40003fc6270 */
[----:B------:R-:W-:Y:S02]  /*d300*/  ISETP.GE.AND P3, PT, R3, R233, PT ;  /* 0x000000e90300720c */ /* 0x000fe40003f66270 */
[----:B------:R-:W-:-:S02]  /*d310*/  FSEL R171, R31, -INF , !P0 ;  /* 0xff8000001fab7808 */ /* 0x000fc40004000000 */
[----:B------:R-:W-:Y:S02]  /*d320*/  ISETP.GE.AND P0, PT, R28, R239, PT ;  /* 0x000000ef1c00720c */ /* 0x000fe40003f06270 */
[----:B------:R-:W-:Y:S02]  /*d330*/  FSEL R187, R34, -INF , !P4 ;  /* 0xff80000022bb7808 */ /* 0x000fe40006000000 */
[----:B------:R-:W-:Y:S02]  /*d340*/  ISETP.GE.AND P4, PT, R32, R233, PT ;  /* 0x000000e92000720c */ /* 0x000fe40003f86270 */
[----:B------:R-:W-:Y:S02]  /*d350*/  FSEL R165, R30, -INF , !P2 ;  /* 0xff8000001ea57808 */ /* 0x000fe40005000000 */
[-C--:B------:R-:W-:Y:S02]  /*d360*/  ISETP.LT.OR P1, PT, R32, R240.reuse, P1 ;  /* 0x000000f02000720c */ /* 0x080fe40000f21670 */
[----:B------:R-:W-:-:S02]  /*d370*/  ISETP.LT.OR P6, PT, R3, R240, P6 ;  /* 0x000000f00300720c */ /* 0x000fc400037c1670 */
[----:B------:R-:W-:Y:S02]  /*d380*/  ISETP.LT.OR P3, PT, R3, R238, P3 ;  /* 0x000000ee0300720c */ /* 0x000fe40001f61670 */
[----:B------:R-:W-:Y:S02]  /*d390*/  ISETP.GE.AND P2, PT, R28, R233, PT ;  /* 0x000000e91c00720c */ /* 0x000fe40003f46270 */
[----:B------:R-:W-:Y:S02]  /*d3a0*/  IADD3 R3, R2, 0x19, RZ ;  /* 0x0000001902037810 */ /* 0x000fe40007ffe0ff */
[----:B------:R-:W-:Y:S02]  /*d3b0*/  ISETP.LT.OR P0, PT, R28, R240, P0 ;  /* 0x000000f01c00720c */ /* 0x000fe40000701670 */
[----:B------:R-:W-:Y:S02]  /*d3c0*/  ISETP.LT.OR P4, PT, R32, R238, P4 ;  /* 0x000000ee2000720c */ /* 0x000fe40002781670 */
[----:B------:R-:W-:-:S02]  /*d3d0*/  FSEL R166, R29, -INF , !P5 ;  /* 0xff8000001da67808 */ /* 0x000fc40006800000 */
[----:B------:R-:W-:Y:S02]  /*d3e0*/  FSEL R24, R24, -INF , !P1 ;  /* 0xff80000018187808 */ /* 0x000fe40004800000 */
[----:B------:R-:W-:Y:S02]  /*d3f0*/  ISETP.LT.OR P2, PT, R28, R238, P2 ;  /* 0x000000ee1c00720c */ /* 0x000fe40001741670 */
[C---:B------:R-:W-:Y:S02]  /*d400*/  ISETP.GE.AND P5, PT, R3.reuse, R239, PT ;  /* 0x000000ef0300720c */ /* 0x040fe40003fa6270 */
[----:B------:R-:W-:Y:S02]  /*d410*/  ISETP.GE.AND P1, PT, R3, R233, PT ;  /* 0x000000e90300720c */ /* 0x000fe40003f26270 */
[----:B------:R-:W-:Y:S02]  /*d420*/  FSEL R28, R20, -INF , !P0 ;  /* 0xff800000141c7808 */ /* 0x000fe40004000000 */
[----:B------:R-:W-:-:S02]  /*d430*/  IADD3 R20, R2, 0x28, RZ ;  /* 0x0000002802147810 */ /* 0x000fc40007ffe0ff */
[----:B------:R-:W-:Y:S02]  /*d440*/  FSEL R29, R26, -INF , !P4 ;  /* 0xff8000001a1d7808 */ /* 0x000fe40006000000 */
[----:B------:R-:W-:Y:S02]  /*d450*/  FSEL R26, R25, -INF , !P6 ;  /* 0xff800000191a7808 */ /* 0x000fe40007000000 */
[C---:B------:R-:W-:Y:S02]  /*d460*/  ISETP.LT.OR P5, PT, R3.reuse, R240, P5 ;  /* 0x000000f00300720c */ /* 0x040fe40002fa1670 */
[----:B------:R-:W-:Y:S02]  /*d470*/  ISETP.LT.OR P1, PT, R3, R238, P1 ;  /* 0x000000ee0300720c */ /* 0x000fe40000f21670 */
[----:B------:R-:W-:Y:S02]  /*d480*/  FSEL R25, R22, -INF , !P2 ;  /* 0xff80000016197808 */ /* 0x000fe40005000000 */
[----:B------:R-:W-:-:S02]  /*d490*/  IADD3 R3, R2, 0x21, RZ ;  /* 0x0000002102037810 */ /* 0x000fc40007ffe0ff */
[CC--:B------:R-:W-:Y:S02]  /*d4a0*/  ISETP.GE.AND P2, PT, R20.reuse, R239.reuse, PT ;  /* 0x000000ef1400720c */ /* 0x0c0fe40003f46270 */
[C---:B------:R-:W-:Y:S02]  /*d4b0*/  ISETP.GE.AND P6, PT, R3.reuse, R239, PT ;  /* 0x000000ef0300720c */ /* 0x040fe40003fc6270 */
[-C--:B------:R-:W-:Y:S02]  /*d4c0*/  ISETP.LT.OR P2, PT, R20, R240.reuse, P2 ;  /* 0x000000f01400720c */ /* 0x080fe40001741670 */
[----:B------:R-:W-:Y:S02]  /*d4d0*/  ISETP.LT.OR P6, PT, R3, R240, P6 ;  /* 0x000000f00300720c */ /* 0x000fe400037c1670 */
[----:B------:R-:W-:Y:S02]  /*d4e0*/  FSEL R246, R4, -INF , !P2 ;  /* 0xff80000004f67808 */ /* 0x000fe40005000000 */
[----:B------:R-:W-:-:S02]  /*d4f0*/  IADD3 R30, R2, 0x20, RZ ;  /* 0x00000020021e7810 */ /* 0x000fc40007ffe0ff */
[----:B------:R-:W-:Y:S02]  /*d500*/  FMNMX.FTZ R4, R0, R187, !PT ;  /* 0x000000bb00047209 */ /* 0x000fe40007810000 */
[----:B------:R-:W-:Y:S02]  /*d510*/  FSEL R198, R9, -INF , !P6 ;  /* 0xff80000009c67808 */ /* 0x000fe40007000000 */
[----:B------:R-:W-:Y:S02]  /*d520*/  ISETP.GE.AND P4, PT, R30, R239, PT ;  /* 0x000000ef1e00720c */ /* 0x000fe40003f86270 */
[----:B------:R-:W-:Y:S02]  /*d530*/  ISETP.GE.AND P0, PT, R3, R233, PT ;  /* 0x000000e90300720c */ /* 0x000fe40003f06270 */
[----:B------:R-:W-:Y:S02]  /*d540*/  FMNMX.FTZ R9, R15, R164, !PT ;  /* 0x000000a40f097209 */ /* 0x000fe40007810000 */
[----:B------:R-:W-:-:S02]  /*d550*/  FMNMX.FTZ R4, R185, R4, !PT ;  /* 0x00000004b9047209 */ /* 0x000fc40007810000 */
[----:B------:R-:W-:Y:S02]  /*d560*/  ISETP.LT.OR P4, PT, R30, R240, P4 ;  /* 0x000000f01e00720c */ /* 0x000fe40002781670 */
[----:B------:R-:W-:Y:S02]  /*d570*/  ISETP.LT.OR P0, PT, R3, R238, P0 ;  /* 0x000000ee0300720c */ /* 0x000fe40000701670 */
[----:B------:R-:W-:Y:S02]  /*d580*/  FMNMX.FTZ R9, R170, R9, !PT ;  /* 0x00000009aa097209 */ /* 0x000fe40007810000 */
[----:B------:R-:W-:Y:S02]  /*d590*/  FMNMX.FTZ R4, R165, R4, !PT ;  /* 0x00000004a5047209 */ /* 0x000fe40007810000 */
[----:B------:R-:W-:Y:S02]  /*d5a0*/  IADD3 R3, R2, 0x29, RZ ;  /* 0x0000002902037810 */ /* 0x000fe40007ffe0ff */
[----:B------:R-:W-:-:S02]  /*d5b0*/  FSEL R27, R27, -INF , !P3 ;  /* 0xff8000001b1b7808 */ /* 0x000fc40005800000 */
[----:B------:R-:W-:Y:S02]  /*d5c0*/  FSEL R31, R23, -INF , !P1 ;  /* 0xff800000171f7808 */ /* 0x000fe40004800000 */
[----:B------:R-:W-:Y:S02]  /*d5d0*/  FSEL R196, R8, -INF , !P4 ;  /* 0xff80000008c47808 */ /* 0x000fe40006000000 */
[----:B------:R-:W-:Y:S02]  /*d5e0*/  FMNMX.FTZ R9, R172, R9, !PT ;  /* 0x00000009ac097209 */ /* 0x000fe40007810000 */
[----:B------:R-:W-:Y:S02]  /*d5f0*/  FMNMX.FTZ R4, R171, R4, !PT ;  /* 0x00000004ab047209 */ /* 0x000fe40007810000 */
[----:B------:R-:W-:Y:S02]  /*d600*/  ISETP.GE.AND P3, PT, R30, R233, PT ;  /* 0x000000e91e00720c */ /* 0x000fe40003f66270 */
[----:B------:R-:W-:-:S02]  /*d610*/  ISETP.GE.AND P1, PT, R3, R239, PT ;  /* 0x000000ef0300720c */ /* 0x000fc40003f26270 */
[----:B------:R-:W-:Y:S02]  /*d620*/  ISETP.GE.AND P4, PT, R3, R233, PT ;  /* 0x000000e90300720c */ /* 0x000fe40003f86270 */
[----:B------:R-:W-:Y:S02]  /*d630*/  FMNMX.FTZ R9, R166, R9, !PT ;  /* 0x00000009a6097209 */ /* 0x000fe40007810000 */
[----:B------:R-:W-:Y:S02]  /*d640*/  FMNMX.FTZ R4, R29, R4, !PT ;  /* 0x000000041d047209 */ /* 0x000fe40007810000 */
[----:B------:R-:W-:Y:S02]  /*d650*/  ISETP.LT.OR P3, PT, R30, R238, P3 ;  /* 0x000000ee1e00720c */ /* 0x000fe40001f61670 */
[C---:B------:R-:W-:Y:S02]  /*d660*/  ISETP.LT.OR P1, PT, R3.reuse, R240, P1 ;  /* 0x000000f00300720c */ /* 0x040fe40000f21670 */
[----:B------:R-:W-:-:S02]  /*d670*/  ISETP.LT.OR P4, PT, R3, R238, P4 ;  /* 0x000000ee0300720c */ /* 0x000fc40002781670 */
[----:B------:R-:W-:Y:S02]  /*d680*/  FSEL R30, R21, -INF , !P5 ;  /* 0xff800000151e7808 */ /* 0x000fe40006800000 */
[----:B------:R-:W-:Y:S02]  /*d690*/  IADD3 R3, R2, 0x31, RZ ;  /* 0x0000003102037810 */ /* 0x000fe40007ffe0ff */
[----:B------:R-:W-:Y:S02]  /*d6a0*/  ISETP.GE.AND P5, PT, R20, R233, PT ;  /* 0x000000e91400720c */ /* 0x000fe40003fa6270 */
[----:B------:R-:W-:Y:S02]  /*d6b0*/  FMNMX.FTZ R9, R24, R9, !PT ;  /* 0x0000000918097209 */ /* 0x000fe40007810000 */
[----:B------:R-:W-:Y:S02]  /*d6c0*/  FMNMX.FTZ R4, R27, R4, !PT ;  /* 0x000000041b047209 */ /* 0x000fe40007810000 */
[----:B------:R-:W-:-:S02]  /*d6d0*/  ISETP.GE.AND P6, PT, R3, R239, PT ;  /* 0x000000ef0300720c */ /* 0x000fc40003fc6270 */
[----:B------:R-:W-:Y:S02]  /*d6e0*/  ISETP.GE.AND P2, PT, R3, R233, PT ;  /* 0x000000e90300720c */ /* 0x000fe40003f46270 */
[----:B------:R-:W-:Y:S02]  /*d6f0*/  ISETP.LT.OR P5, PT, R20, R238, P5 ;  /* 0x000000ee1400720c */ /* 0x000fe40002fa1670 */
[----:B------:R-:W-:Y:S01]  /*d700*/  FMNMX.FTZ R9, R26, R9, !PT ;  /* 0x000000091a097209 */ /* 0x000fe20007810000 */
[----:B------:R-:W-:Y:S01]  /*d710*/  LDSM.16.MT88.4 R20, [R220+0x18000] ;  /* 0x01800000dc14783b */ /* 0x000fe20000004200 */
[----:B------:R-:W-:Y:S02]  /*d720*/  FMNMX.FTZ R4, R25, R4, !PT ;  /* 0x0000000419047209 */ /* 0x000fe40007810000 */
[C---:B------:R-:W-:Y:S02]  /*d730*/  ISETP.LT.OR P6, PT, R3.reuse, R240, P6 ;  /* 0x000000f00300720c */ /* 0x040fe400037c1670 */
[----:B------:R-:W-:-:S02]  /*d740*/  ISETP.LT.OR P2, PT, R3, R238, P2 ;  /* 0x000000ee0300720c */ /* 0x000fc40001741670 */
[----:B------:R-:W-:Y:S02]  /*d750*/  IADD3 R3, R2, 0x38, RZ ;  /* 0x0000003802037810 */ /* 0x000fe40007ffe0ff */
[----:B------:R-:W-:Y:S02]  /*d760*/  FSEL R197, R6, -INF , !P5 ;  /* 0xff80000006c57808 */ /* 0x000fe40006800000 */
[----:B------:R-:W-:Y:S02]  /*d770*/  FSEL R249, R10, -INF , !P3 ;  /* 0xff8000000af97808 */ /* 0x000fe40005800000 */
[----:B------:R-:W-:Y:S02]  /*d780*/  FMNMX.FTZ R9, R28, R9, !PT ;  /* 0x000000091c097209 */ /* 0x000fe40007810000 */
[----:B------:R-:W-:Y:S02]  /*d790*/  FMNMX.FTZ R6, R31, R4, !PT ;  /* 0x000000041f067209 */ /* 0x000fe40007810000 */
[----:B------:R-:W-:-:S02]  /*d7a0*/  FSEL R248, R5, -INF , !P1 ;  /* 0xff80000005f87808 */ /* 0x000fc40004800000 */
[C---:B------:R-:W-:Y:S02]  /*d7b0*/  ISETP.GE.AND P5, PT, R3.reuse, R239, PT ;  /* 0x000000ef0300720c */ /* 0x040fe40003fa6270 */
[----:B------:R-:W-:Y:S02]  /*d7c0*/  ISETP.GE.AND P1, PT, R3, R233, PT ;  /* 0x000000e90300720c */ /* 0x000fe40003f26270 */
[----:B------:R-:W-:Y:S02]  /*d7d0*/  IADD3 R8, R2, 0x30, RZ ;  /* 0x0000003002087810 */ /* 0x000fe40007ffe0ff */
[----:B------:R-:W-:Y:S02]  /*d7e0*/  FSEL R247, R11, -INF , !P0 ;  /* 0xff8000000bf77808 */ /* 0x000fe40004000000 */
[----:B------:R-:W-:Y:S02]  /*d7f0*/  FMNMX.FTZ R9, R30, R9, !PT ;  /* 0x000000091e097209 */ /* 0x000fe40007810000 */
[----:B------:R-:W-:-:S02]  /*d800*/  FMNMX.FTZ R6, R249, R6, !PT ;  /* 0x00000006f9067209 */ /* 0x000fc40007810000 */
[C---:B------:R-:W-:Y:S02]  /*d810*/  ISETP.LT.OR P5, PT, R3.reuse, R240, P5 ;  /* 0x000000f00300720c */ /* 0x040fe40002fa1670 */
[----:B------:R-:W-:Y:S02]  /*d820*/  ISETP.LT.OR P1, PT, R3, R238, P1 ;  /* 0x000000ee0300720c */ /* 0x000fe40000f21670 */
[----:B------:R-:W-:Y:S02]  /*d830*/  ISETP.GE.AND P3, PT, R8, R233, PT ;  /* 0x000000e90800720c */ /* 0x000fe40003f66270 */
[----:B------:R-:W-:Y:S02]  /*d840*/  FMNMX.FTZ R3, R196, R9, !PT ;  /* 0x00000009c4037209 */ /* 0x000fe40007810000 */
[----:B------:R-:W-:Y:S02]  /*d850*/  FMNMX.FTZ R6, R247, R6, !PT ;  /* 0x00000006f7067209 */ /* 0x000fe40007810000 */
[----:B------:R-:W-:-:S02]  /*d860*/  ISETP.GE.AND P0, PT, R8, R239, PT ;  /* 0x000000ef0800720c */ /* 0x000fc40003f06270 */
[----:B------:R-:W-:Y:S02]  /*d870*/  ISETP.LT.OR P3, PT, R8, R238, P3 ;  /* 0x000000ee0800720c */ /* 0x000fe40001f61670 */
[----:B------:R-:W-:Y:S02]  /*d880*/  FSEL R199, R7, -INF , !P4 ;  /* 0xff80000007c77808 */ /* 0x000fe40006000000 */
[----:B------:R-:W-:Y:S02]  /*d890*/  FMNMX.FTZ R3, R198, R3, !PT ;  /* 0x00000003c6037209 */ /* 0x000fe40007810000 */
[----:B------:R-:W-:Y:S02]  /*d8a0*/  FMNMX.FTZ R6, R197, R6, !PT ;  /* 0x00000006c5067209 */ /* 0x000fe40007810000 */
[----:B------:R-:W-:Y:S02]  /*d8b0*/  ISETP.LT.OR P0, PT, R8, R240, P0 ;  /* 0x000000f00800720c */ /* 0x000fe40000701670 */
[----:B------:R-:W-:-:S02]  /*d8c0*/  IADD3 R2, R2, 0x39, RZ ;  /* 0x0000003902027810 */ /* 0x000fc40007ffe0ff */
[----:B------:R-:W-:Y:S02]  /*d8d0*/  FSEL R179, R194, -INF , !P3 ;  /* 0xff800000c2b37808 */ /* 0x000fe40005800000 */
[----:B------:R-:W-:Y:S02]  /*d8e0*/  FMNMX.FTZ R3, R246, R3, !PT ;  /* 0x00000003f6037209 */ /* 0x000fe40007810000 */
[----:B------:R-:W-:Y:S02]  /*d8f0*/  FMNMX.FTZ R6, R199, R6, !PT ;  /* 0x00000006c7067209 */ /* 0x000fe40007810000 */
[----:B------:R-:W-:Y:S02]  /*d900*/  FSEL R176, R192, -INF , !P0 ;  /* 0xff800000c0b07808 */ /* 0x000fe40004000000 */
[----:B------:R-:W-:Y:S01]  /*d910*/  FSEL R178, R193, -INF , !P6 ;  /* 0xff800000c1b27808 */ /* 0x000fe20007000000 */
[----:B------:R-:W-:Y:S01]  /*d920*/  IMAD.WIDE.U32 R192, R13, -0x326172a9, RZ ;  /* 0xcd9e8d570dc07825 */ /* 0x000fe200078e00ff */
[----:B------:R-:W-:-:S02]  /*d930*/  ISETP.GE.AND P4, PT, R2, R239, PT ;  /* 0x000000ef0200720c */ /* 0x000fc40003f86270 */
[----:B------:R-:W-:Y:S02]  /*d940*/  ISETP.GE.AND P0, PT, R2, R233, PT ;  /* 0x000000e90200720c */ /* 0x000fe40003f06270 */
[----:B------:R-:W-:Y:S02]  /*d950*/  FSEL R177, R195, -INF , !P2 ;  /* 0xff800000c3b17808 */ /* 0x000fe40005000000 */
[----:B------:R-:W-:Y:S02]  /*d960*/  FMNMX.FTZ R3, R248, R3, !PT ;  /* 0x00000003f8037209 */ /* 0x000fe40007810000 */
[----:B------:R-:W-:Y:S02]  /*d970*/  FMNMX.FTZ R6, R179, R6, !PT ;  /* 0x00000006b3067209 */ /* 0x000fe40007810000 */
[C---:B------:R-:W-:Y:S02]  /*d980*/  ISETP.LT.OR P4, PT, R2.reuse, R240, P4 ;  /* 0x000000f00200720c */ /* 0x040fe40002781670 */
[----:B------:R-:W-:Y:S01]  /*d990*/  ISETP.LT.OR P0, PT, R2, R238, P0 ;  /* 0x000000ee0200720c */ /* 0x000fe20000701670 */
[----:B------:R-:W-:Y:S01]  /*d9a0*/  IMAD.U32 R2, RZ, RZ, UR4 ;  /* 0x00000004ff027e24 */ /* 0x000fe2000f8e00ff */
[----:B------:R-:W-:Y:S01]  /*d9b0*/  FMNMX.FTZ R3, R176, R3, !PT ;  /* 0x00000003b0037209 */ /* 0x000fe20007810000 */
[----:B------:R-:W-:Y:S01]  /*d9c0*/  UIADD3 UR4, UR4, 0x1, URZ ;  /* 0x0000000104047890 */ /* 0x000fe2000fffe03f */
[----:B------:R-:W-:-:S02]  /*d9d0*/  LOP3.LUT R194, R193, R14, RZ, 0x3c, !PT ;  /* 0x0000000ec1c27212 */ /* 0x000fc400078e3cff */
[----:B------:R-:W-:Y:S02]  /*d9e0*/  FSEL R173, R190, -INF , !P1 ;  /* 0xff800000bead7808 */ /* 0x000fe40004800000 */
[----:B------:R-:W-:Y:S01]  /*d9f0*/  FMNMX.FTZ R6, R177, R6, !PT ;  /* 0x00000006b1067209 */ /* 0x000fe20007810000 */
[----:B------:R-:W-:Y:S01]  /*da00*/  IMAD.WIDE.U32 R194, R194, -0x2daee0ad, RZ ;  /* 0xd2511f53c2c27825 */ /* 0x000fe200078e00ff */
[----:B------:R-:W-:Y:S02]  /*da10*/  FSEL R180, R188, -INF , !P5 ;  /* 0xff800000bcb47808 */ /* 0x000fe40006800000 */
[----:B------:R-:W-:Y:S02]  /*da20*/  FMNMX.FTZ R3, R178, R3, !PT ;  /* 0x00000003b2037209 */ /* 0x000fe40007810000 */
[----:B------:R-:W-:Y:S02]  /*da30*/  FSEL R175, R191, -INF , !P0 ;  /* 0xff800000bfaf7808 */ /* 0x000fe40004000000 */
[----:B------:R-:W-:-:S02]  /*da40*/  FMNMX.FTZ R6, R173, R6, !PT ;  /* 0x00000006ad067209 */ /* 0x000fc40007810000 */
[----:B------:R-:W-:Y:S02]  /*da50*/  LOP3.LUT R5, R169, UR39, R2, 0x96, !PT ;  /* 0x00000027a9057c12 */ /* 0x000fe4000f8e9602 */
[----:B------:R-:W-:Y:S02]  /*da60*/  FSEL R181, R189, -INF , !P4 ;  /* 0xff800000bdb57808 */ /* 0x000fe40006000000 */
[----:B------:R-:W-:Y:S01]  /*da70*/  FMNMX.FTZ R4, R180, R3, !PT ;  /* 0x00000003b4047209 */ /* 0x000fe20007810000 */
[----:B------:R-:W-:Y:S01]  /*da80*/  IMAD.WIDE.U32 R34, R5, -0x326172a9, RZ ;  /* 0xcd9e8d5705227825 */ /* 0x000fe200078e00ff */
[----:B------:R-:W-:Y:S02]  /*da90*/  FMNMX.FTZ R6, R175, R6, !PT ;  /* 0x00000006af067209 */ /* 0x000fe40007810000 */
[----:B------:R-:W-:Y:S02]  /*daa0*/  LOP3.LUT R2, R195, UR15, R168, 0x96, !PT ;  /* 0x0000000fc3027c12 */ /* 0x000fe4000f8e96a8 */
[----:B------:R-:W-:Y:S01]  /*dab0*/  FMNMX.FTZ R4, R181, R4, !PT ;  /* 0x00000004b5047209 */ /* 0x000fe20007810000 */
[----:B------:R-:W2:Y:S02]  /*dac0*/  SHFL.BFLY PT, R5, R6, 0x2, 0x1f ;  /* 0x0c401f0006057f89 */ /* 0x000ea400000e0000 */
[----:B-1----:R-:W-:Y:S01]  /*dad0*/  IMAD.WIDE.U32 R16, R2, -0x326172a9, RZ ;  /* 0xcd9e8d5702107825 */ /* 0x002fe200078e00ff */
[----:B------:R-:W-:Y:S01]  /*dae0*/  LOP3.LUT R2, R35, UR16, R192, 0x96, !PT ;  /* 0x0000001023027c12 */ /* 0x000fe2000f8e96c0 */
[----:B------:R-:W1:Y:S03]  /*daf0*/  SHFL.BFLY PT, R3, R4, 0x2, 0x1f ;  /* 0x0c401f0004037f89 */ /* 0x000e6600000e0000 */
        /* <DEDUP_REMOVED lines=8> */
[----:B--2---:R-:W-:Y:S02]  /*db80*/  FMNMX.FTZ R5, R6, R5, !PT ;  /* 0x0000000506057209 */ /* 0x004fe40007810000 */
[----:B------:R-:W-:Y:S01]  /*db90*/  LOP3.LUT R32, R183, UR10, R32, 0x96, !PT ;  /* 0x0000000ab7207c12 */ /* 0x000fe2000f8e9620 */
[----:B------:R-:W-:Y:S01]  /*dba0*/  IMAD.WIDE.U32 R6, R2, -0x2daee0ad, RZ ;  /* 0xd2511f5302067825 */ /* 0x000fe200078e00ff */
[----:B-1----:R-:W-:Y:S01]  /*dbb0*/  FMNMX.FTZ R4, R4, R3, !PT ;  /* 0x0000000304047209 */ /* 0x002fe20007810000 */
[----:B------:R-:W1:Y:S02]  /*dbc0*/  SHFL.BFLY PT, R2, R5, 0x1, 0x1f ;  /* 0x0c201f0005027f89 */ /* 0x000e6400000e0000 */
[----:B------:R-:W-:Y:S01]  /*dbd0*/  IMAD.WIDE.U32 R32, R32, -0x2daee0ad, RZ ;  /* 0xd2511f5320207825 */ /* 0x000fe200078e00ff */
[----:B------:R-:W-:Y:S01]  /*dbe0*/  LOP3.LUT R34, R7, UR9, R34, 0x96, !PT ;  /* 0x0000000907227c12 */ /* 0x000fe2000f8e9622 */
[----:B------:R-:W2:Y:S03]  /*dbf0*/  SHFL.BFLY PT, R3, R4, 0x1, 0x1f ;  /* 0x0c201f0004037f89 */ /* 0x000ea600000e0000 */
[----:B------:R-:W-:Y:S01]  /*dc00*/  LOP3.LUT R8, R33, UR7, R6, 0x96, !PT ;  /* 0x0000000721087c12 */ /* 0x000fe2000f8e9606 */
[----:B------:R-:W-:-:S04]  /*dc10*/  IMAD.WIDE.U32 R34, R34, -0x326172a9, RZ ;  /* 0xcd9e8d5722227825 */ /* 0x000fc800078e00ff */
[----:B------:R-:W-:-:S05]  /*dc20*/  IMAD.WIDE.U32 R8, R8, -0x326172a9, RZ ;  /* 0xcd9e8d5708087825 */ /* 0x000fca00078e00ff */
[--C-:B------:R-:W-:Y:S02]  /*dc30*/  SHF.R.U32.HI R10, RZ, 0x10, R8.reuse ;  /* 0x00000010ff0a7819 */ /* 0x100fe40000011608 */
[----:B------:R-:W-:Y:S02]  /*dc40*/  LOP3.LUT R7, R8, 0xffff, RZ, 0xc0, !PT ;  /* 0x0000ffff08077812 */ /* 0x000fe400078ec0ff */
[----:B------:R-:W-:Y:S02]  /*dc50*/  LOP3.LUT R10, R10, 0xff, RZ, 0xc0, !PT ;  /* 0x000000ff0a0a7812 */ /* 0x000fe400078ec0ff */
[----:B------:R-:W-:Y:S02]  /*dc60*/  SHF.R.U32.HI R7, RZ, 0x8, R7 ;  /* 0x00000008ff077819 */ /* 0x000fe40000011607 */
[----:B-1----:R-:W-:Y:S02]  /*dc70*/  FMNMX.FTZ R2, R5, R2, !PT ;  /* 0x0000000205027209 */ /* 0x002fe40007810000 */
[----:B------:R-:W-:-:S02]  /*dc80*/  SHF.R.U32.HI R5, RZ, 0x18, R8 ;  /* 0x00000018ff057819 */ /* 0x000fc40000011608 */
[----:B--2---:R-:W-:Y:S01]  /*dc90*/  FMNMX.FTZ R3, R4, R3, !PT ;  /* 0x0000000304037209 */ /* 0x004fe20007810000 */
[----:B------:R-:W-:Y:S01]  /*dca0*/  FMUL.FTZ R174, R2, c[0x0][0x23c] ;  /* 0x00008f0002ae7a20 */ /* 0x000fe20000410000 */
[----:B------:R-:W-:Y:S02]  /*dcb0*/  PRMT R10, R10, 0x5410, R5 ;  /* 0x000054100a0a7816 */ /* 0x000fe40000000005 */
[----:B------:R-:W-:Y:S01]  /*dcc0*/  LOP3.LUT R5, R9, UR18, R34, 0x96, !PT ;  /* 0x0000001209057c12 */ /* 0x000fe2000f8e9622 */
[C---:B------:R-:W-:Y:S01]  /*dcd0*/  FMUL.FTZ R183, R3.reuse, c[0x0][0x23c] ;  /* 0x00008f0003b77a20 */ /* 0x040fe20000410000 */
[----:B------:R-:W-:Y:S02]  /*dce0*/  LOP3.LUT R6, R8, 0xff, RZ, 0xc0, !PT ;  /* 0x000000ff08067812 */ /* 0x000fe400078ec0ff */
[----:B------:R-:W-:Y:S02]  /*dcf0*/  FSETP.NEU.FTZ.AND P1, PT, R3, -INF , PT ;  /* 0xff8000000300780b */ /* 0x000fe40003f3d000 */
[----:B------:R-:W-:-:S02]  /*dd00*/  LOP3.LUT R4, R5, 0xffff, RZ, 0xc0, !PT ;  /* 0x0000ffff05047812 */ /* 0x000fc400078ec0ff */
[----:B------:R-:W-:Y:S02]  /*dd10*/  PRMT R6, R6, 0x5410, R7 ;  /* 0x0000541006067816 */ /* 0x000fe40000000007 */
[----:B------:R-:W-:Y:S02]  /*dd20*/  FSEL R183, R183, RZ, P1 ;  /* 0x000000ffb7b77208 */ /* 0x000fe40000800000 */
[----:B------:R-:W-:Y:S01]  /*dd30*/  SHF.R.U32.HI R4, RZ, 0x8, R4 ;  /* 0x00000008ff047819 */ /* 0x000fe20000011604 */
[--C-:B------:R-:W-:Y:S01]  /*dd40*/  HSET2.LE.AND R6, R6, R241.reuse, PT ;  /* 0x000000f106067233 */ /* 0x100fe20003803000 */
[----:B------:R-:W-:Y:S01]  /*dd50*/  LOP3.LUT R7, R5, 0xff, RZ, 0xc0, !PT ;  /* 0x000000ff05077812 */ /* 0x000fe200078ec0ff */
[--C-:B------:R-:W-:Y:S01]  /*dd60*/  FFMA.FTZ R169, R172, c[0x0][0x23c], -R183.reuse ;  /* 0x00008f00aca97a23 */ /* 0x100fe200000108b7 */
[----:B------:R-:W-:Y:S01]  /*dd70*/  FSETP.NEU.FTZ.AND P0, PT, R2, -INF , PT ;  /* 0xff8000000200780b */ /* 0x000fe20003f1d000 */
[--C-:B------:R-:W-:Y:S01]  /*dd80*/  FFMA.FTZ R166, R166, c[0x0][0x23c], -R183.reuse ;  /* 0x00008f00a6a67a23 */ /* 0x100fe200000108b7 */
[----:B------:R-:W-:Y:S01]  /*dd90*/  PRMT R4, R7, 0x5410, R4 ;  /* 0x0000541007047816 */ /* 0x000fe20000000004 */
[----:B------:R-:W-:Y:S01]  /*dda0*/  FFMA.FTZ R168, R164, c[0x0][0x23c], -R183 ;  /* 0x00008f00a4a87a23 */ /* 0x000fe200000108b7 */
[--C-:B------:R-:W-:Y:S01]  /*ddb0*/  SHF.R.U32.HI R7, RZ, 0x10, R5.reuse ;  /* 0x00000010ff077819 */ /* 0x100fe20000011605 */
[----:B------:R-:W-:Y:S01]  /*ddc0*/  MUFU.EX2 R169, R169 ;  /* 0x000000a900a97308 */ /* 0x000fe20000000800 */
[----:B------:R-:W-:Y:S01]  /*ddd0*/  SHF.R.U32.HI R8, RZ, 0x18, R5 ;  /* 0x00000018ff087819 */ /* 0x000fe20000011605 */
[----:B------:R-:W-:Y:S01]  /*dde0*/  HSET2.LE.AND R4, R4, R241, PT ;  /* 0x000000f104047233 */ /* 0x000fe20003803000 */
[----:B------:R-:W-:Y:S01]  /*ddf0*/  FSEL R174, R174, RZ, P0 ;  /* 0x000000ffaeae7208 */ /* 0x000fe20000000000 */
[--C-:B------:R-:W-:Y:S01]  /*de00*/  FFMA.FTZ R184, R30, c[0x0][0x23c], -R183.reuse ;  /* 0x00008f001eb87a23 */ /* 0x100fe200000108b7 */
[----:B------:R-:W-:Y:S01]  /*de10*/  FSEL R172, R3, RZ, P1 ;  /* 0x000000ff03ac7208 */ /* 0x000fe20000800000 */
[----:B------:R-:W-:Y:S01]  /*de20*/  FFMA.FTZ R191, R24, c[0x0][0x23c], -R183 ;  /* 0x00008f0018bf7a23 */ /* 0x000fe200000108b7 */
[----:B------:R-:W-:Y:S01]  /*de30*/  FSEL R5, R2, RZ, P0 ;  /* 0x000000ff02057208 */ /* 0x000fe20000000000 */
[----:B------:R-:W-:Y:S01]  /*de40*/  FFMA.FTZ R164, R171, c[0x0][0x23c], -R174 ;  /* 0x00008f00aba47a23 */ /* 0x000fe200000108ae */
[----:B------:R-:W1:Y:S01]  /*de50*/  MUFU.EX2 R166, R166 ;  /* 0x000000a600a67308 */ /* 0x000e620000000800 */
[----:B------:R-:W-:Y:S01]  /*de60*/  FADD.FTZ R172, R15, -R172 ;  /* 0x800000ac0fac7221 */ /* 0x000fe20000010000 */
[----:B------:R-:W-:Y:S01]  /*de70*/  LOP3.LUT R7, R7, 0xff, RZ, 0xc0, !PT ;  /* 0x000000ff07077812 */ /* 0x000fe200078ec0ff */
[----:B------:R-:W-:Y:S01]  /*de80*/  FADD.FTZ R5, R0, -R5 ;  /* 0x8000000500057221 */ /* 0x000fe20000010000 */
[----:B------:R-:W-:Y:S01]  /*de90*/  LOP3.LUT R34, R35, UR8, R182, 0x96, !PT ;  /* 0x0000000823227c12 */ /* 0x000fe2000f8e96b6 */
[----:B------:R-:W-:Y:S01]  /*dea0*/  FFMA.FTZ R165, R165, c[0x0][0x23c], -R174 ;  /* 0x00008f00a5a57a23 */ /* 0x000fe200000108ae */
[----:B------:R-:W-:Y:S01]  /*deb0*/  PRMT R8, R7, 0x5410, R8 ;  /* 0x0000541007087816 */ /* 0x000fe20000000008 */
[----:B------:R-:W-:Y:S01]  /*dec0*/  FFMA.FTZ R171, R170, c[0x0][0x23c], -R183 ;  /* 0x00008f00aaab7a23 */ /* 0x000fe200000108b7 */
[----:B------:R-:W-:Y:S01]  /*ded0*/  MUFU.EX2 R168, R168 ;  /* 0x000000a800a87308 */ /* 0x000fe20000000800 */
[----:B------:R-:W-:-:S02]  /*dee0*/  FFMA.FTZ R15, R187, c[0x0][0x23c], -R174 ;  /* 0x00008f00bb0f7a23 */ /* 0x000fc400000108ae */
[----:B------:R-:W-:Y:S02]  /*def0*/  FFMA.FTZ R0, R185, c[0x0][0x23c], -R174 ;  /* 0x00008f00b9007a23 */ /* 0x000fe400000108ae */
[----:B------:R-:W-:Y:S01]  /*df00*/  FMUL.FTZ R170, R5, c[0x0][0x23c] ;  /* 0x00008f0005aa7a20 */ /* 0x000fe20000410000 */
[----:B------:R-:W-:Y:S01]  /*df10*/  HSET2.LE.AND R5, R8, R241, PT ;  /* 0x000000f108057233 */ /* 0x000fe20003803000 */
[----:B------:R-:W-:Y:S01]  /*df20*/  FMUL.FTZ R172, R172, c[0x0][0x23c] ;  /* 0x00008f00acac7a20 */ /* 0x000fe20000410000 */
[----:B------:R-:W-:Y:S01]  /*df30*/  MUFU.EX2 R165, R165 ;  /* 0x000000a500a57308 */ /* 0x000fe20000000800 */
[----:B-1----:R-:W-:Y:S01]  /*df40*/  F2FP.PACK_AB R7, R166, R169 ;  /* 0x000000a9a607723e */ /* 0x002fe200000000ff */
[----:B------:R-:W-:-:S03]  /*df50*/  IMAD.WIDE.U32 R34, R34, -0x2daee0ad, RZ ;  /* 0xd2511f5322227825 */ /* 0x000fc600078e00ff */
[----:B------:R-:W-:Y:S01]  /*df60*/  LOP3.LUT R6, R6, R7, RZ, 0xc0, !PT ;  /* 0x0000000706067212 */ /* 0x000fe200078ec0ff */
[----:B------:R-:W-:Y:S01]  /*df70*/  HSET2.LE.AND R7, R10, R241, PT ;  /* 0x000000f10a077233 */ /* 0x000fe20003803000 */
[--C-:B------:R-:W-:Y:S01]  /*df80*/  FFMA.FTZ R187, R28, c[0x0][0x23c], -R183.reuse ;  /* 0x00008f001cbb7a23 */ /* 0x100fe200000108b7 */
[----:B------:R-:W1:Y:S01]  /*df90*/  MUFU.EX2 R164, R164 ;  /* 0x000000a400a47308 */ /* 0x000e620000000800 */
[--C-:B------:R-:W-:Y:S01]  /*dfa0*/  FFMA.FTZ R188, R26, c[0x0][0x23c], -R183.reuse ;  /* 0x00008f001abc7a23 */ /* 0x100fe200000108b7 */
[----:B------:R-:W-:Y:S01]  /*dfb0*/  LOP3.LUT R24, R35, UR17, R32, 0x96, !PT ;  /* 0x0000001123187c12 */ /* 0x000fe2000f8e9620 */
[----:B------:R-:W-:Y:S01]  /*dfc0*/  FFMA.FTZ R189, R29, c[0x0][0x23c], -R174 ;  /* 0x00008f001dbd7a23 */ /* 0x000fe200000108ae */
[----:B------:R-:W-:Y:S01]  /*dfd0*/  SHF.R.U32.HI R26, RZ, 0x18, R34 ;  /* 0x00000018ff1a7819 */ /* 0x000fe20000011622 */
[--C-:B------:R-:W-:Y:S02]  /*dfe0*/  FFMA.FTZ R185, R25, c[0x0][0x23c], -R174.reuse ;  /* 0x00008f0019b97a23 */ /* 0x100fe400000108ae */
[--C-:B------:R-:W-:Y:S01]  /*dff0*/  FFMA.FTZ R182, R31, c[0x0][0x23c], -R174.reuse ;  /* 0x00008f001fb67a23 */ /* 0x100fe200000108ae */
[----:B------:R-:W2:Y:S01]  /*e000*/  MUFU.EX2 R171, R171 ;  /* 0x000000ab00ab7308 */ /* 0x000ea20000000800 */
[----:B------:R-:W-:Y:S01]  /*e010*/  FFMA.FTZ R186, R27, c[0x0][0x23c], -R174 ;  /* 0x00008f001bba7a23 */ /* 0x000fe200000108ae */
[----:B------:R-:W-:Y:S01]  /*e020*/  LDSM.16.MT88.4 R28, [R217+0x18800] ;  /* 0x01880000d91c783b */ /* 0x000fe20000004200 */
[----:B------:R-:W-:-:S02]  /*e030*/  FFMA.FTZ R193, R196, c[0x0][0x23c], -R183 ;  /* 0x00008f00c4c17a23 */ /* 0x000fc400000108b7 */
[----:B------:R-:W-:Y:S02]  /*e040*/  FFMA.FTZ R190, R198, c[0x0][0x23c], -R183 ;  /* 0x00008f00c6be7a23 */ /* 0x000fe400000108b7 */
[--C-:B------:R-:W-:Y:S01]  /*e050*/  FFMA.FTZ R247, R247, c[0x0][0x23c], -R174.reuse ;  /* 0x00008f00f7f77a23 */ /* 0x100fe200000108ae */
[----:B------:R-:W-:Y:S01]  /*e060*/  MUFU.EX2 R15, R15 ;  /* 0x0000000f000f7308 */ /* 0x000fe20000000800 */
[----:B-1----:R-:W-:Y:S01]  /*e070*/  F2FP.PACK_AB R10, R164, R165 ;  /* 0x000000a5a40a723e */ /* 0x002fe200000000ff */
[--C-:B------:R-:W-:Y:S02]  /*e080*/  FFMA.FTZ R197, R197, c[0x0][0x23c], -R174.reuse ;  /* 0x00008f00c5c57a23 */ /* 0x100fe400000108ae */
[----:B------:R-:W-:Y:S01]  /*e090*/  FFMA.FTZ R196, R199, c[0x0][0x23c], -R174 ;  /* 0x00008f00c7c47a23 */ /* 0x000fe200000108ae */
[----:B------:R-:W-:-:S03]  /*e0a0*/  LOP3.LUT R7, R7, R10, RZ, 0xc0, !PT ;  /* 0x0000000a07077212 */ /* 0x000fc600078ec0ff */
[----:B------:R-:W1:Y:S01]  /*e0b0*/  MUFU.EX2 R0, R0 ;  /* 0x0000000000007308 */ /* 0x000e620000000800 */
[----:B--2---:R-:W-:-:S04]  /*e0c0*/  F2FP.PACK_AB R9, R171, R168 ;  /* 0x000000a8ab09723e */ /* 0x004fc800000000ff */
[----:B------:R-:W-:-:S03]  /*e0d0*/  LOP3.LUT R4, R4, R9, RZ, 0xc0, !PT ;  /* 0x0000000904047212 */ /* 0x000fc600078ec0ff */
        /* <DEDUP_REMOVED lines=15> */
[----:B------:R-:W-:Y:S01]  /*e1d0*/  FMUL.FTZ R159, R159, R170 ;  /* 0x000000aa9f9f7220 */ /* 0x000fe20000410000 */
[----:B------:R-:W-:Y:S01]  /*e1e0*/  MUFU.EX2 R191, R191 ;  /* 0x000000bf00bf7308 */ /* 0x000fe20000000800 */
[----:B------:R-:W-:Y:S01]  /*e1f0*/  FMUL.FTZ R153, R153, R172 ;  /* 0x000000ac99997220 */ /* 0x000fe20000410000 */
[C---:B------:R-:W-:Y:S01]  /*e200*/  HMMA.16816.F32 R160, R4.reuse, R20, R160 ;  /* 0x0000001404a0723c */ /* 0x040fe200000018a0 */
[-C--:B------:R-:W-:Y:S02]  /*e210*/  FMUL.FTZ R154, R154, R170.reuse ;  /* 0x000000aa9a9a7220 */ /* 0x080fe40000410000 */
[----:B------:R-:W-:Y:S02]  /*e220*/  FMUL.FTZ R155, R155, R170 ;  /* 0x000000aa9b9b7220 */ /* 0x000fe40000410000 */
[-C--:B------:R-:W-:Y:S01]  /*e230*/  FMUL.FTZ R148, R148, R172.reuse ;  /* 0x000000ac94947220 */ /* 0x080fe20000410000 */
[----:B------:R-:W1:Y:S01]  /*e240*/  MUFU.EX2 R188, R188 ;  /* 0x000000bc00bc7308 */ /* 0x000e620000000800 */
[----:B------:R-:W-:Y:S01]  /*e250*/  FMUL.FTZ R149, R149, R172 ;  /* 0x000000ac95957220 */ /* 0x000fe20000410000 */
[----:B------:R-:W-:Y:S01]  /*e260*/  HMMA.16816.F32 R156, R4, R22, R156 ;  /* 0x00000016049c723c */ /* 0x000fe2000000189c */
[-C--:B------:R-:W-:Y:S01]  /*e270*/  FMUL.FTZ R150, R150, R170.reuse ;  /* 0x000000aa96967220 */ /* 0x080fe20000410000 */
[----:B------:R-:W4:Y:S01]  /*e280*/  LDSM.16.MT88.4 R20, [R217+0x18000] ;  /* 0x01800000d914783b */ /* 0x000f220000004200 */
[----:B------:R-:W-:-:S02]  /*e290*/  FMUL.FTZ R151, R151, R170 ;  /* 0x000000aa97977220 */ /* 0x000fc40000410000 */
[-C--:B------:R-:W-:Y:S01]  /*e2a0*/  FMUL.FTZ R144, R144, R172.reuse ;  /* 0x000000ac90907220 */ /* 0x080fe20000410000 */
[----:B------:R-:W-:Y:S01]  /*e2b0*/  MUFU.EX2 R189, R189 ;  /* 0x000000bd00bd7308 */ /* 0x000fe20000000800 */
[----:B------:R-:W-:Y:S02]  /*e2c0*/  FMUL.FTZ R145, R145, R172 ;  /* 0x000000ac91917220 */ /* 0x000fe40000410000 */
[-C--:B------:R-:W-:Y:S01]  /*e2d0*/  FMUL.FTZ R146, R146, R170.reuse ;  /* 0x000000aa92927220 */ /* 0x080fe20000410000 */
[----:B---3--:R-:W-:Y:S01]  /*e2e0*/  HMMA.16816.F32 R152, R4, R8, R152 ;  /* 0x000000080498723c */ /* 0x008fe20000001898 */
[----:B------:R-:W-:Y:S02]  /*e2f0*/  FMUL.FTZ R147, R147, R170 ;  /* 0x000000aa93937220 */ /* 0x000fe40000410000 */
[-C--:B------:R-:W-:Y:S01]  /*e300*/  FMUL.FTZ R140, R140, R172.reuse ;  /* 0x000000ac8c8c7220 */ /* 0x080fe20000410000 */
[----:B------:R-:W-:Y:S01]  /*e310*/  MUFU.EX2 R185, R185 ;  /* 0x000000b900b97308 */ /* 0x000fe20000000800 */
[----:B------:R-:W-:-:S02]  /*e320*/  FMUL.FTZ R141, R141, R172 ;  /* 0x000000ac8d8d7220 */ /* 0x000fc40000410000 */
[-C--:B------:R-:W-:Y:S01]  /*e330*/  FMUL.FTZ R142, R142, R170.reuse ;  /* 0x000000aa8e8e7220 */ /* 0x080fe20000410000 */
[----:B------:R-:W-:Y:S01]  /*e340*/  HMMA.16816.F32 R148, R4, R10, R148 ;  /* 0x0000000a0494723c */ /* 0x000fe20000001894 */
[----:B------:R-:W3:Y:S01]  /*e350*/  LDSM.16.MT88.4 R8, [R216+0x18000] ;  /* 0x01800000d808783b */ /* 0x000ee20000004200 */
[----:B------:R-:W-:Y:S02]  /*e360*/  FMUL.FTZ R143, R143, R170 ;  /* 0x000000aa8f8f7220 */ /* 0x000fe40000410000 */
[-C--:B------:R-:W-:Y:S01]  /*e370*/  FMUL.FTZ R136, R136, R172.reuse ;  /* 0x000000ac88887220 */ /* 0x080fe20000410000 */
[----:B------:R-:W1:Y:S01]  /*e380*/  MUFU.EX2 R182, R182 ;  /* 0x000000b600b67308 */ /* 0x000e620000000800 */
[----:B------:R-:W-:Y:S02]  /*e390*/  FMUL.FTZ R137, R137, R172 ;  /* 0x000000ac89897220 */ /* 0x000fe40000410000 */
[-C--:B------:R-:W-:Y:S02]  /*e3a0*/  FMUL.FTZ R138, R138, R170.reuse ;  /* 0x000000aa8a8a7220 */ /* 0x080fe40000410000 */
[----:B------:R-:W-:-:S02]  /*e3b0*/  FMUL.FTZ R139, R139, R170 ;  /* 0x000000aa8b8b7220 */ /* 0x000fc40000410000 */
[-C--:B------:R-:W-:Y:S01]  /*e3c0*/  FMUL.FTZ R132, R132, R172.reuse ;  /* 0x000000ac84847220 */ /* 0x080fe20000410000 */
[----:B------:R-:W1:Y:S01]  /*e3d0*/  MUFU.EX2 R186, R186 ;  /* 0x000000ba00ba7308 */ /* 0x000e620000000800 */
[----:B------:R-:W-:Y:S02]  /*e3e0*/  FMUL.FTZ R133, R133, R172 ;  /* 0x000000ac85857220 */ /* 0x000fe40000410000 */
[-C--:B------:R-:W-:Y:S02]  /*e3f0*/  FMUL.FTZ R134, R134, R170.reuse ;  /* 0x000000aa86867220 */ /* 0x080fe40000410000 */
[----:B------:R-:W-:Y:S02]  /*e400*/  FMUL.FTZ R135, R135, R170 ;  /* 0x000000aa87877220 */ /* 0x000fe40000410000 */
[-C--:B------:R-:W-:Y:S01]  /*e410*/  FMUL.FTZ R36, R36, R172.reuse ;  /* 0x000000ac24247220 */ /* 0x080fe20000410000 */
[----:B------:R-:W-:Y:S01]  /*e420*/  MUFU.EX2 R193, R193 ;  /* 0x000000c100c17308 */ /* 0x000fe20000000800 */
[----:B------:R-:W-:Y:S01]  /*e430*/  FMUL.FTZ R37, R37, R172 ;  /* 0x000000ac25257220 */ /* 0x000fe20000410000 */
[----:B----4-:R-:W-:Y:S01]  /*e440*/  HMMA.16816.F32 R144, R4, R20, R144 ;  /* 0x000000140490723c */ /* 0x010fe20000001890 */
[----:B------:R-:W-:-:S02]  /*e450*/  FMUL.FTZ R38, R38, R170 ;  /* 0x000000aa26267220 */ /* 0x000fc40000410000 */
[----:B------:R-:W-:Y:S02]  /*e460*/  FMUL.FTZ R39, R39, R170 ;  /* 0x000000aa27277220 */ /* 0x000fe40000410000 */
[-C--:B------:R-:W-:Y:S01]  /*e470*/  FMUL.FTZ R40, R40, R172.reuse ;  /* 0x000000ac28287220 */ /* 0x080fe20000410000 */
[----:B------:R-:W4:Y:S01]  /*e480*/  MUFU.EX2 R190, R190 ;  /* 0x000000be00be7308 */ /* 0x000f220000000800 */
[----:B------:R-:W-:Y:S01]  /*e490*/  FMUL.FTZ R41, R41, R172 ;  /* 0x000000ac29297220 */ /* 0x000fe20000410000 */
[C---:B------:R-:W-:Y:S01]  /*e4a0*/  HMMA.16816.F32 R140, R4.reuse, R22, R140 ;  /* 0x00000016048c723c */ /* 0x040fe2000000188c */
[----:B------:R-:W1:Y:S01]  /*e4b0*/  LDSM.16.MT88.4 R20, [R220+0x1a000] ;  /* 0x01a00000dc14783b */ /* 0x000e620000004200 */
[-C--:B------:R-:W-:Y:S02]  /*e4c0*/  FMUL.FTZ R42, R42, R170.reuse ;  /* 0x000000aa2a2a7220 */ /* 0x080fe40000410000 */
[----:B------:R-:W-:Y:S02]  /*e4d0*/  FMUL.FTZ R43, R43, R170 ;  /* 0x000000aa2b2b7220 */ /* 0x000fe40000410000 */
[-C--:B------:R-:W-:Y:S01]  /*e4e0*/  FMUL.FTZ R44, R44, R172.reuse ;  /* 0x000000ac2c2c7220 */ /* 0x080fe20000410000 */
[----:B------:R-:W-:Y:S01]  /*e4f0*/  MUFU.EX2 R247, R247 ;  /* 0x000000f700f77308 */ /* 0x000fe20000000800 */
[----:B------:R-:W-:Y:S01]  /*e500*/  FMUL.FTZ R45, R45, R172 ;  /* 0x000000ac2d2d7220 */ /* 0x000fe20000410000 */
[----:B---3--:R-:W-:Y:S01]  /*e510*/  HMMA.16816.F32 R136, R4, R8, R136 ;  /* 0x000000080488723c */ /* 0x008fe20000001888 */
[----:B------:R-:W-:-:S02]  /*e520*/  FMUL.FTZ R46, R46, R170 ;  /* 0x000000aa2e2e7220 */ /* 0x000fc40000410000 */
[----:B------:R-:W-:Y:S02]  /*e530*/  FMUL.FTZ R47, R47, R170 ;  /* 0x000000aa2f2f7220 */ /* 0x000fe40000410000 */
[-C--:B------:R-:W-:Y:S01]  /*e540*/  FMUL.FTZ R48, R48, R172.reuse ;  /* 0x000000ac30307220 */ /* 0x080fe20000410000 */
[----:B------:R-:W-:Y:S01]  /*e550*/  MUFU.EX2 R197, R197 ;  /* 0x000000c500c57308 */ /* 0x000fe20000000800 */
[----:B------:R-:W-:Y:S01]  /*e560*/  FMUL.FTZ R49, R49, R172 ;  /* 0x000000ac31317220 */ /* 0x000fe20000410000 */
[----:B------:R-:W-:Y:S01]  /*e570*/  HMMA.16816.F32 R132, R4, R10, R132 ;  /* 0x0000000a0484723c */ /* 0x000fe20000001884 */
[----:B------:R-:W3:Y:S01]  /*e580*/  LDSM.16.MT88.4 R8, [R218+0x1a000] ;  /* 0x01a00000da08783b */ /* 0x000ee20000004200 */
[-C--:B------:R-:W-:Y:S02]  /*e590*/  FMUL.FTZ R50, R50, R170.reuse ;  /* 0x000000aa32327220 */ /* 0x080fe40000410000 */
[----:B------:R-:W-:Y:S02]  /*e5a0*/  FMUL.FTZ R51, R51, R170 ;  /* 0x000000aa33337220 */ /* 0x000fe40000410000 */
[-C--:B------:R-:W-:Y:S01]  /*e5b0*/  FMUL.FTZ R52, R52, R172.reuse ;  /* 0x000000ac34347220 */ /* 0x080fe20000410000 */
[----:B------:R-:W-:Y:S01]  /*e5c0*/  MUFU.EX2 R196, R196 ;  /* 0x000000c400c47308 */ /* 0x000fe20000000800 */
[----:B------:R-:W-:-:S02]  /*e5d0*/  FMUL.FTZ R53, R53, R172 ;  /* 0x000000ac35357220 */ /* 0x000fc40000410000 */
[-C--:B------:R-:W-:Y:S02]  /*e5e0*/  FMUL.FTZ R54, R54, R170.reuse ;  /* 0x000000aa36367220 */ /* 0x080fe40000410000 */
[----:B------:R-:W-:Y:S02]  /*e5f0*/  FMUL.FTZ R55, R55, R170 ;  /* 0x000000aa37377220 */ /* 0x000fe40000410000 */
[-C--:B------:R-:W-:Y:S02]  /*e600*/  FMUL.FTZ R56, R56, R172.reuse ;  /* 0x000000ac38387220 */ /* 0x080fe40000410000 */
[----:B------:R-:W-:Y:S02]  /*e610*/  FMUL.FTZ R57, R57, R172 ;  /* 0x000000ac39397220 */ /* 0x000fe40000410000 */
[-C--:B------:R-:W-:Y:S02]  /*e620*/  FMUL.FTZ R58, R58, R170.reuse ;  /* 0x000000aa3a3a7220 */ /* 0x080fe40000410000 */
[----:B------:R-:W-:-:S02]  /*e630*/  FMUL.FTZ R59, R59, R170 ;  /* 0x000000aa3b3b7220 */ /* 0x000fc40000410000 */
[-C--:B------:R-:W-:Y:S01]  /*e640*/  FMUL.FTZ R60, R60, R172.reuse ;  /* 0x000000ac3c3c7220 */ /* 0x080fe20000410000 */
[C---:B-1----:R-:W-:Y:S01]  /*e650*/  HMMA.16816.F32 R36, R4.reuse, R20, R36 ;  /* 0x000000140424723c */ /* 0x042fe20000001824 */
[----:B------:R-:W-:Y:S02]  /*e660*/  FMUL.FTZ R61, R61, R172 ;  /* 0x000000ac3d3d7220 */ /* 0x000fe40000410000 */
[-C--:B------:R-:W-:Y:S02]  /*e670*/  FMUL.FTZ R62, R62, R170.reuse ;  /* 0x000000aa3e3e7220 */ /* 0x080fe40000410000 */
[----:B------:R-:W-:Y:S02]  /*e680*/  FMUL.FTZ R63, R63, R170 ;  /* 0x000000aa3f3f7220 */ /* 0x000fe40000410000 */
[-C--:B------:R-:W-:Y:S01]  /*e690*/  FMUL.FTZ R64, R64, R172.reuse ;  /* 0x000000ac40407220 */ /* 0x080fe20000410000 */
[----:B------:R-:W-:Y:S01]  /*e6a0*/  HMMA.16816.F32 R40, R4, R22, R40 ;  /* 0x000000160428723c */ /* 0x000fe20000001828 */
[----:B------:R-:W1:Y:S01]  /*e6b0*/  LDSM.16.MT88.4 R20, [R217+0x1a000] ;  /* 0x01a00000d914783b */ /* 0x000e620000004200 */
[----:B------:R-:W-:-:S02]  /*e6c0*/  FMUL.FTZ R65, R65, R172 ;  /* 0x000000ac41417220 */ /* 0x000fc40000410000 */
[-C--:B------:R-:W-:Y:S02]  /*e6d0*/  FMUL.FTZ R66, R66, R170.reuse ;  /* 0x000000aa42427220 */ /* 0x080fe40000410000 */
[----:B------:R-:W-:Y:S02]  /*e6e0*/  FMUL.FTZ R67, R67, R170 ;  /* 0x000000aa43437220 */ /* 0x000fe40000410000 */
[-C--:B------:R-:W-:Y:S01]  /*e6f0*/  FMUL.FTZ R68, R68, R172.reuse ;  /* 0x000000ac44447220 */ /* 0x080fe20000410000 */
[----:B---3--:R-:W-:Y:S01]  /*e700*/  HMMA.16816.F32 R44, R4, R8, R44 ;  /* 0x00000008042c723c */ /* 0x008fe2000000182c */
[----:B------:R-:W-:Y:S02]  /*e710*/  FMUL.FTZ R69, R69, R172 ;  /* 0x000000ac45457220 */ /* 0x000fe40000410000 */
[-C--:B------:R-:W-:Y:S02]  /*e720*/  FMUL.FTZ R70, R70, R170.reuse ;  /* 0x000000aa46467220 */ /* 0x080fe40000410000 */
[----:B------:R-:W-:-:S02]  /*e730*/  FMUL.FTZ R71, R71, R170 ;  /* 0x000000aa47477220 */ /* 0x000fc40000410000 */
[-C--:B------:R-:W-:Y:S01]  /*e740*/  FMUL.FTZ R72, R72, R172.reuse ;  /* 0x000000ac48487220 */ /* 0x080fe20000410000 */
[----:B------:R-:W-:Y:S01]  /*e750*/  HMMA.16816.F32 R48, R4, R10, R48 ;  /* 0x0000000a0430723c */ /* 0x000fe20000001830 */
[----:B------:R-:W3:Y:S01]  /*e760*/  LDSM.16.MT88.4 R8, [R216+0x1a000] ;  /* 0x01a00000d808783b */ /* 0x000ee20000004200 */
[----:B------:R-:W-:Y:S02]  /*e770*/  FMUL.FTZ R73, R73, R172 ;  /* 0x000000ac49497220 */ /* 0x000fe40000410000 */
[-C--:B------:R-:W-:Y:S02]  /*e780*/  FMUL.FTZ R74, R74, R170.reuse ;  /* 0x000000aa4a4a7220 */ /* 0x080fe40000410000 */
[----:B------:R-:W-:Y:S02]  /*e790*/  FMUL.FTZ R75, R75, R170 ;  /* 0x000000aa4b4b7220 */ /* 0x000fe40000410000 */
[-C--:B------:R-:W-:Y:S02]  /*e7a0*/  FMUL.FTZ R76, R76, R172.reuse ;  /* 0x000000ac4c4c7220 */ /* 0x080fe40000410000 */
[----:B------:R-:W-:-:S02]  /*e7b0*/  FMUL.FTZ R77, R77, R172 ;  /* 0x000000ac4d4d7220 */ /* 0x000fc40000410000 */
[-C--:B------:R-:W-:Y:S02]  /*e7c0*/  FMUL.FTZ R78, R78, R170.reuse ;  /* 0x000000aa4e4e7220 */ /* 0x080fe40000410000 */
[----:B------:R-:W-:Y:S02]  /*e7d0*/  FMUL.FTZ R79, R79, R170 ;  /* 0x000000aa4f4f7220 */ /* 0x000fe40000410000 */
[-C--:B------:R-:W-:Y:S02]  /*e7e0*/  FMUL.FTZ R80, R80, R172.reuse ;  /* 0x000000ac50507220 */ /* 0x080fe40000410000 */
[----:B------:R-:W-:Y:S02]  /*e7f0*/  FMUL.FTZ R81, R81, R172 ;  /* 0x000000ac51517220 */ /* 0x000fe40000410000 */
[-C--:B------:R-:W-:Y:S02]  /*e800*/  FMUL.FTZ R82, R82, R170.reuse ;  /* 0x000000aa52527220 */ /* 0x080fe40000410000 */
[----:B------:R-:W-:Y:S01]  /*e810*/  FMUL.FTZ R83, R83, R170 ;  /* 0x000000aa53537220 */ /* 0x000fe20000410000 */
[----:B-1----:R-:W-:Y:S01]  /*e820*/  HMMA.16816.F32 R52, R4, R20, R52 ;  /* 0x000000140434723c */ /* 0x002fe20000001834 */
[----:B------:R-:W-:-:S02]  /*e830*/  FMUL.FTZ R84, R84, R172 ;  /* 0x000000ac54547220 */ /* 0x000fc40000410000 */
[----:B------:R-:W-:Y:S02]  /*e840*/  FMUL.FTZ R85, R85, R172 ;  /* 0x000000ac55557220 */ /* 0x000fe40000410000 */
[-C--:B------:R-:W-:Y:S02]  /*e850*/  FMUL.FTZ R86, R86, R170.reuse ;  /* 0x000000aa56567220 */ /* 0x080fe40000410000 */
[----:B------:R-:W-:Y:S01]  /*e860*/  FMUL.FTZ R87, R87, R170 ;  /* 0x000000aa57577220 */ /* 0x000fe20000410000 */
[----:B------:R-:W-:Y:S01]  /*e870*/  HMMA.16816.F32 R56, R4, R22, R56 ;  /* 0x000000160438723c */ /* 0x000fe20000001838 */
[----:B------:R-:W1:Y:S01]  /*e880*/  LDSM.16.MT88.4 R20, [R220+0x1c000] ;  /* 0x01c00000dc14783b */ /* 0x000e620000004200 */
[-C--:B------:R-:W-:Y:S02]  /*e890*/  FMUL.FTZ R88, R88, R172.reuse ;  /* 0x000000ac58587220 */ /* 0x080fe40000410000 */
[----:B------:R-:W-:Y:S02]  /*e8a0*/  FMUL.FTZ R89, R89, R172 ;  /* 0x000000ac59597220 */ /* 0x000fe40000410000 */
[----:B------:R-:W-:-:S02]  /*e8b0*/  FMUL.FTZ R90, R90, R170 ;  /* 0x000000aa5a5a7220 */ /* 0x000fc40000410000 */
[----:B------:R-:W-:Y:S01]  /*e8c0*/  FMUL.FTZ R91, R91, R170 ;  /* 0x000000aa5b5b7220 */ /* 0x000fe20000410000 */
[C---:B---3--:R-:W-:Y:S01]  /*e8d0*/  HMMA.16816.F32 R60, R4.reuse, R8, R60 ;  /* 0x00000008043c723c */ /* 0x048fe2000000183c */
[-C--:B------:R-:W-:Y:S02]  /*e8e0*/  FMUL.FTZ R92, R92, R172.reuse ;  /* 0x000000ac5c5c7220 */ /* 0x080fe40000410000 */
[----:B------:R-:W-:Y:S02]  /*e8f0*/  FMUL.FTZ R93, R93, R172 ;  /* 0x000000ac5d5d7220 */ /* 0x000fe40000410000 */
[-C--:B------:R-:W-:Y:S02]  /*e900*/  FMUL.FTZ R94, R94, R170.reuse ;  /* 0x000000aa5e5e7220 */ /* 0x080fe40000410000 */
[----:B------:R-:W-:Y:S01]  /*e910*/  FMUL.FTZ R95, R95, R170 ;  /* 0x000000aa5f5f7220 */ /* 0x000fe20000410000 */
[----:B------:R-:W-:Y:S01]  /*e920*/  HMMA.16816.F32 R64, R4, R10, R64 ;  /* 0x0000000a0440723c */ /* 0x000fe20000001840 */
[----:B------:R-:W3:Y:S01]  /*e930*/  LDSM.16.MT88.4 R8, [R218+0x1c000] ;  /* 0x01c00000da08783b */ /* 0x000ee20000004200 */
[----:B------:R-:W-:-:S02]  /*e940*/  FMUL.FTZ R96, R96, R172 ;  /* 0x000000ac60607220 */ /* 0x000fc40000410000 */
[----:B------:R-:W-:Y:S02]  /*e950*/  FMUL.FTZ R97, R97, R172 ;  /* 0x000000ac61617220 */ /* 0x000fe40000410000 */
[-C--:B------:R-:W-:Y:S02]  /*e960*/  FMUL.FTZ R98, R98, R170.reuse ;  /* 0x000000aa62627220 */ /* 0x080fe40000410000 */
[----:B------:R-:W-:Y:S02]  /*e970*/  FMUL.FTZ R99, R99, R170 ;  /* 0x000000aa63637220 */ /* 0x000fe40000410000 */
[-C--:B------:R-:W-:Y:S02]  /*e980*/  FMUL.FTZ R100, R100, R172.reuse ;  /* 0x000000ac64647220 */ /* 0x080fe40000410000 */
[----:B------:R-:W-:Y:S02]  /*e990*/  FMUL.FTZ R101, R101, R172 ;  /* 0x000000ac65657220 */ /* 0x000fe40000410000 */
[----:B------:R-:W-:-:S02]  /*e9a0*/  FMUL.FTZ R102, R102, R170 ;  /* 0x000000aa66667220 */ /* 0x000fc40000410000 */
[----:B------:R-:W-:Y:S02]  /*e9b0*/  FMUL.FTZ R103, R103, R170 ;  /* 0x000000aa67677220 */ /* 0x000fe40000410000 */
[-C--:B------:R-:W-:Y:S02]  /*e9c0*/  FMUL.FTZ R104, R104, R172.reuse ;  /* 0x000000ac68687220 */ /* 0x080fe40000410000 */
[----:B------:R-:W-:Y:S02]  /*e9d0*/  FMUL.FTZ R105, R105, R172 ;  /* 0x000000ac69697220 */ /* 0x000fe40000410000 */
[-C--:B------:R-:W-:Y:S01]  /*e9e0*/  FMUL.FTZ R106, R106, R170.reuse ;  /* 0x000000aa6a6a7220 */ /* 0x080fe20000410000 */
[----:B-1----:R-:W-:Y:S01]  /*e9f0*/  HMMA.16816.F32 R68, R4, R20, R68 ;  /* 0x000000140444723c */ /* 0x002fe20000001844 */
[----:B------:R-:W-:Y:S02]  /*ea00*/  FMUL.FTZ R107, R107, R170 ;  /* 0x000000aa6b6b7220 */ /* 0x000fe40000410000 */
[----:B------:R-:W-:-:S02]  /*ea10*/  FMUL.FTZ R108, R108, R172 ;  /* 0x000000ac6c6c7220 */ /* 0x000fc40000410000 */
[----:B------:R-:W-:Y:S02]  /*ea20*/  FMUL.FTZ R109, R109, R172 ;  /* 0x000000ac6d6d7220 */ /* 0x000fe40000410000 */
[-C--:B------:R-:W-:Y:S01]  /*ea30*/  FMUL.FTZ R110, R110, R170.reuse ;  /* 0x000000aa6e6e7220 */ /* 0x080fe20000410000 */
[C---:B------:R-:W-:Y:S01]  /*ea40*/  HMMA.16816.F32 R72, R4.reuse, R22, R72 ;  /* 0x000000160448723c */ /* 0x040fe20000001848 */
[----:B------:R-:W1:Y:S01]  /*ea50*/  LDSM.16.MT88.4 R20, [R217+0x1c000] ;  /* 0x01c00000d914783b */ /* 0x000e620000004200 */
[----:B------:R-:W-:Y:S02]  /*ea60*/  FMUL.FTZ R111, R111, R170 ;  /* 0x000000aa6f6f7220 */ /* 0x000fe40000410000 */
[-C--:B------:R-:W-:Y:S02]  /*ea70*/  FMUL.FTZ R112, R112, R172.reuse ;  /* 0x000000ac70707220 */ /* 0x080fe40000410000 */
[----:B------:R-:W-:Y:S02]  /*ea80*/  FMUL.FTZ R113, R113, R172 ;  /* 0x000000ac71717220 */ /* 0x000fe40000410000 */
[-C--:B------:R-:W-:Y:S01]  /*ea90*/  FMUL.FTZ R114, R114, R170.reuse ;  /* 0x000000aa72727220 */ /* 0x080fe20000410000 */
[----:B---3--:R-:W-:Y:S01]  /*eaa0*/  HMMA.16816.F32 R76, R4, R8, R76 ;  /* 0x00000008044c723c */ /* 0x008fe2000000184c */
[----:B------:R-:W-:-:S02]  /*eab0*/  FMUL.FTZ R115, R115, R170 ;  /* 0x000000aa73737220 */ /* 0x000fc40000410000 */
[-C--:B------:R-:W-:Y:S02]  /*eac0*/  FMUL.FTZ R116, R116, R172.reuse ;  /* 0x000000ac74747220 */ /* 0x080fe40000410000 */
[----:B------:R-:W-:Y:S02]  /*ead0*/  FMUL.FTZ R117, R117, R172 ;  /* 0x000000ac75757220 */ /* 0x000fe40000410000 */
[-C--:B------:R-:W-:Y:S01]  /*eae0*/  FMUL.FTZ R118, R118, R170.reuse ;  /* 0x000000aa76767220 */ /* 0x080fe20000410000 */
[----:B------:R-:W-:Y:S01]  /*eaf0*/  HMMA.16816.F32 R80, R4, R10, R80 ;  /* 0x0000000a0450723c */ /* 0x000fe20000001850 */
[----:B------:R-:W3:Y:S01]  /*eb00*/  LDSM.16.MT88.4 R8, [R216+0x1c000] ;  /* 0x01c00000d808783b */ /* 0x000ee20000004200 */
        /* <DEDUP_REMOVED lines=8> */
[----:B------:R-:W-:-:S02]  /*eb90*/  FMUL.FTZ R127, R127, R170 ;  /* 0x000000aa7f7f7220 */ /* 0x000fc40000410000 */
[-C--:B------:R-:W-:Y:S02]  /*eba0*/  FMUL.FTZ R128, R128, R172.reuse ;  /* 0x000000ac80807220 */ /* 0x080fe40000410000 */
[----:B------:R-:W-:Y:S01]  /*ebb0*/  FMUL.FTZ R129, R129, R172 ;  /* 0x000000ac81817220 */ /* 0x000fe20000410000 */
[----:B-1----:R-:W-:Y:S01]  /*ebc0*/  HMMA.16816.F32 R84, R4, R20, R84 ;  /* 0x000000140454723c */ /* 0x002fe20000001854 */
[-C--:B------:R-:W-:Y:S02]  /*ebd0*/  FMUL.FTZ R130, R130, R170.reuse ;  /* 0x000000aa82827220 */ /* 0x080fe40000410000 */
[----:B------:R-:W-:-:S05]  /*ebe0*/  FMUL.FTZ R131, R131, R170 ;  /* 0x000000aa83837220 */ /* 0x000fca0000410000 */
        /* <DEDUP_REMOVED lines=18> */
[C---:B------:R-:W-:Y:S02]  /*ed10*/  LOP3.LUT R5, R34.reuse, 0xffff, RZ, 0xc0, !PT ;  /* 0x0000ffff22057812 */ /* 0x040fe400078ec0ff */
[----:B------:R-:W-:Y:S02]  /*ed20*/  LOP3.LUT R6, R34, 0xff, RZ, 0xc0, !PT ;  /* 0x000000ff22067812 */ /* 0x000fe400078ec0ff */
[----:B------:R-:W-:Y:S02]  /*ed30*/  SHF.R.U32.HI R5, RZ, 0x8, R5 ;  /* 0x00000008ff057819 */ /* 0x000fe40000011605 */
[----:B------:R-:W-:Y:S02]  /*ed40*/  LOP3.LUT R4, R24, 0xff, RZ, 0xc0, !PT ;  /* 0x000000ff18047812 */ /* 0x000fe400078ec0ff */
[----:B------:R-:W-:Y:S02]  /*ed50*/  PRMT R6, R6, 0x5410, R5 ;  /* 0x0000541006067816 */ /* 0x000fe40000000005 */
[----:B------:R-:W-:-:S02]  /*ed60*/  SHF.R.U32.HI R5, RZ, 0x10, R24 ;  /* 0x00000010ff057819 */ /* 0x000fc40000011618 */
[----:B------:R-:W-:Y:S01]  /*ed70*/  SHF.R.U32.HI R24, RZ, 0x18, R24 ;  /* 0x00000018ff187819 */ /* 0x000fe20000011618 */
[--C-:B------:R-:W-:Y:S01]  /*ed80*/  HSET2.LE.AND R6, R6, R241.reuse, PT ;  /* 0x000000f106067233 */ /* 0x100fe20003803000 */
[----:B------:R-:W-:Y:S02]  /*ed90*/  LOP3.LUT R5, R5, 0xff, RZ, 0xc0, !PT ;  /* 0x000000ff05057812 */ /* 0x000fe400078ec0ff */
[----:B------:R-:W-:Y:S02]  /*eda0*/  SHF.R.U32.HI R7, RZ, 0x10, R34 ;  /* 0x00000010ff077819 */ /* 0x000fe40000011622 */
[----:B------:R-:W-:Y:S01]  /*edb0*/  PRMT R4, R4, 0x5410, R9 ;  /* 0x0000541004047816 */ /* 0x000fe20000000009 */
[----:B------:R-:W-:Y:S01]  /*edc0*/  LDSM.16.MT88.4 R32, [R216+0x18800] ;  /* 0x01880000d820783b */ /* 0x000fe20000004200 */
[----:B------:R-:W-:Y:S02]  /*edd0*/  PRMT R24, R5, 0x5410, R24 ;  /* 0x0000541005187816 */ /* 0x000fe40000000018 */
[----:B--2---:R-:W-:Y:S01]  /*ede0*/  F2FP.PACK_AB R5, R184, R187 ;  /* 0x000000bbb805723e */ /* 0x004fe200000000ff */
[----:B------:R-:W2:Y:S01]  /*edf0*/  LDSM.16.MT88.4 R8, [R218+0x18800] ;  /* 0x01880000da08783b */ /* 0x000ea20000004200 */
[----:B------:R-:W-:Y:S01]  /*ee00*/  LOP3.LUT R7, R7, 0xff, RZ, 0xc0, !PT ;  /* 0x000000ff07077812 */ /* 0x000fe200078ec0ff */
[----:B------:R-:W-:Y:S01]  /*ee10*/  HSET2.LE.AND R4, R4, R241, PT ;  /* 0x000000f104047233 */ /* 0x000fe20003803000 */
[----:B------:R-:W-:-:S02]  /*ee20*/  LOP3.LUT R6, R6, R5, RZ, 0xc0, !PT ;  /* 0x0000000506067212 */ /* 0x000fc400078ec0ff */
[----:B------:R-:W-:Y:S02]  /*ee30*/  PRMT R26, R7, 0x5410, R26 ;  /* 0x00005410071a7816 */ /* 0x000fe4000000001a */
[----:B------:R-:W-:-:S03]  /*ee40*/  F2FP.PACK_AB R5, R188, R191 ;  /* 0x000000bfbc05723e */ /* 0x000fc600000000ff */
[--C-:B------:R-:W-:Y:S01]  /*ee50*/  HSET2.LE.AND R7, R26, R241.reuse, PT ;  /* 0x000000f11a077233 */ /* 0x100fe20003803000 */
[----:B------:R-:W-:Y:S01]  /*ee60*/  LOP3.LUT R4, R4, R5, RZ, 0xc0, !PT ;  /* 0x0000000504047212 */ /* 0x000fe200078ec0ff */
[----:B------:R-:W-:Y:S01]  /*ee70*/  HSET2.LE.AND R5, R24, R241, PT ;  /* 0x000000f118057233 */ /* 0x000fe20003803000 */
[----:B------:R-:W-:Y:S02]  /*ee80*/  F2FP.PACK_AB R26, R182, R185 ;  /* 0x000000b9b61a723e */ /* 0x000fe400000000ff */
[----:B------:R-:W-:Y:S02]  /*ee90*/  F2FP.PACK_AB R24, R186, R189 ;  /* 0x000000bdba18723e */ /* 0x000fe400000000ff */
[----:B------:R-:W-:Y:S02]  /*eea0*/  LOP3.LUT R7, R7, R26, RZ, 0xc0, !PT ;  /* 0x0000001a07077212 */ /* 0x000fe400078ec0ff */
[----:B------:R-:W-:Y:S02]  /*eeb0*/  LOP3.LUT R5, R5, R24, RZ, 0xc0, !PT ;  /* 0x0000001805057212 */ /* 0x000fe400078ec0ff */
[----:B------:R-:W3:Y:S05]  /*eec0*/  LDSM.16.MT88.4 R24, [R220+0x1a800] ;  /* 0x01a80000dc18783b */ /* 0x000eea0000004200 */
[C---:B-1----:R-:W-:Y:S08]  /*eed0*/  HMMA.16816.F32 R160, R4.reuse, R20, R160 ;  /* 0x0000001404a0723c */ /* 0x042ff000000018a0 */
[C---:B------:R-:W-:Y:S01]  /*eee0*/  HMMA.16816.F32 R156, R4.reuse, R22, R156 ;  /* 0x00000016049c723c */ /* 0x040fe2000000189c */
[----:B------:R-:W1:Y:S07]  /*eef0*/  LDSM.16.MT88.4 R20, [R218+0x1a800] ;  /* 0x01a80000da14783b */ /* 0x000e6e0000004200 */
[C---:B--2---:R-:W-:Y:S08]  /*ef00*/  HMMA.16816.F32 R152, R4.reuse, R8, R152 ;  /* 0x000000080498723c */ /* 0x044ff00000001898 */
[C---:B------:R-:W-:Y:S01]  /*ef10*/  HMMA.16816.F32 R148, R4.reuse, R10, R148 ;  /* 0x0000000a0494723c */ /* 0x040fe20000001894 */
[----:B------:R-:W2:Y:S07]  /*ef20*/  LDSM.16.MT88.4 R8, [R217+0x1a800] ;  /* 0x01a80000d908783b */ /* 0x000eae0000004200 */
[C---:B------:R-:W-:Y:S08]  /*ef30*/  HMMA.16816.F32 R136, R4.reuse, R32, R136 ;  /* 0x000000200488723c */ /* 0x040ff00000001888 */
[C---:B---3--:R-:W-:Y:S08]  /*ef40*/  HMMA.16816.F32 R36, R4.reuse, R24, R36 ;  /* 0x000000180424723c */ /* 0x048ff00000001824 */
[C---:B------:R-:W-:Y:S01]  /*ef50*/  HMMA.16816.F32 R40, R4.reuse, R26, R40 ;  /* 0x0000001a0428723c */ /* 0x040fe20000001828 */
[----:B------:R-:W3:Y:S07]  /*ef60*/  LDSM.16.MT88.4 R24, [R218+0x1c800] ;  /* 0x01c80000da18783b */ /* 0x000eee0000004200 */
[C---:B-1----:R-:W-:Y:S08]  /*ef70*/  HMMA.16816.F32 R44, R4.reuse, R20, R44 ;  /* 0x00000014042c723c */ /* 0x042ff0000000182c */
[C---:B------:R-:W-:Y:S01]  /*ef80*/  HMMA.16816.F32 R48, R4.reuse, R22, R48 ;  /* 0x000000160430723c */ /* 0x040fe20000001830 */
[----:B------:R-:W1:Y:S07]  /*ef90*/  LDSM.16.MT88.4 R20, [R217+0x1c800] ;  /* 0x01c80000d914783b */ /* 0x000e6e0000004200 */
        /* <DEDUP_REMOVED lines=11> */
[C---:B-1----:R-:W-:Y:S07]  /*f050*/  HMMA.16816.F32 R84, R4.reuse, R20, R84 ;  /* 0x000000140454723c */ /* 0x042fee0000001854 */
[----:B------:R-:W-:Y:S01]  /*f060*/  IMAD.U32 R20, RZ, RZ, UR4 ;  /* 0x00000004ff147e24 */ /* 0x000fe2000f8e00ff */
[C---:B------:R-:W-:Y:S07]  /*f070*/  HMMA.16816.F32 R88, R4.reuse, R22, R88 ;  /* 0x000000160458723c */ /* 0x040fee0000001858 */
[----:B------:R-:W-:Y:S01]  /*f080*/  IMAD.WIDE.U32 R22, R12, -0x2daee0ad, RZ ;  /* 0xd2511f530c167825 */ /* 0x000fe200078e00ff */
[----:B------:R-:W-:Y:S04]  /*f090*/  HMMA.16816.F32 R60, R4, R32, R60 ;  /* 0x00000020043c723c */ /* 0x000fe8000000183c */
[----:B------:R-:W-:-:S04]  /*f0a0*/  LOP3.LUT R20, R23, UR39, R20, 0x96, !PT ;  /* 0x0000002717147c12 */ /* 0x000fc8000f8e9614 */
[C---:B------:R-:W-:Y:S01]  /*f0b0*/  HMMA.16816.F32 R64, R4.reuse, R34, R64 ;  /* 0x000000220440723c */ /* 0x040fe20000001840 */
[----:B------:R-:W-:Y:S01]  /*f0c0*/  IMAD.WIDE.U32 R20, R20, -0x326172a9, RZ ;  /* 0xcd9e8d5714147825 */ /* 0x000fe200078e00ff */
[----:B------:R-:W1:Y:S04]  /*f0d0*/  LDSM.16.MT88.4 R32, [R216+0x1c800] ;  /* 0x01c80000d820783b */ /* 0x000e680000004200 */
[----:B------:R-:W-:Y:S02]  /*f0e0*/  LOP3.LUT R192, R21, UR16, R192, 0x96, !PT ;  /* 0x0000001015c07c12 */ /* 0x000fe4000f8e96c0 */
[----:B--2---:R-:W-:Y:S01]  /*f0f0*/  HMMA.16816.F32 R116, R4, R8, R116 ;  /* 0x000000080474723c */ /* 0x004fe20000001874 */
[----:B------:R-:W-:Y:S02]  /*f100*/  LOP3.LUT R20, R17, UR14, R20, 0x96, !PT ;  /* 0x0000000e11147c12 */ /* 0x000fe4000f8e9614 */
[----:B------:R-:W-:-:S04]  /*f110*/  IMAD.WIDE.U32 R22, R192, -0x2daee0ad, RZ ;  /* 0xd2511f53c0167825 */ /* 0x000fc800078e00ff */
[----:B------:R-:W-:Y:S01]  /*f120*/  IMAD.WIDE.U32 R20, R20, -0x2daee0ad, RZ ;  /* 0xd2511f5314147825 */ /* 0x000fe200078e00ff */
[----:B------:R-:W-:Y:S01]  /*f130*/  HMMA.16816.F32 R120, R4, R10, R120 ;  /* 0x0000000a0478723c */ /* 0x000fe20000001878 */
[----:B------:R-:W2:Y:S01]  /*f140*/  LDSM.16.MT88.4 R8, [R216+0x1e800] ;  /* 0x01e80000d808783b */ /* 0x000ea20000004200 */
[----:B------:R-:W-:Y:S01]  /*f150*/  LOP3.LUT R194, R23, UR13, R194, 0x96, !PT ;  /* 0x0000000d17c27c12 */ /* 0x000fe2000f8e96c2 */
[----:B------:R-:W-:Y:S01]  /*f160*/  FFMA.FTZ R192, R246, c[0x0][0x23c], -R183 ;  /* 0x00008f00f6c07a23 */ /* 0x000fe200000108b7 */
[----:B------:R-:W-:-:S03]  /*f170*/  LOP3.LUT R21, R21, UR11, R22, 0x96, !PT ;  /* 0x0000000b15157c12 */ /* 0x000fc6000f8e9616 */
[----:B------:R-:W-:Y:S01]  /*f180*/  IMAD.WIDE.U32 R194, R194, -0x326172a9, RZ ;  /* 0xcd9e8d57c2c27825 */ /* 0x000fe200078e00ff */
[----:B------:R-:W-:Y:S01]  /*f190*/  HMMA.16816.F32 R68, R4, R28, R68 ;  /* 0x0000001c0444723c */ /* 0x000fe20000001844 */
[----:B------:R-:W-:Y:S03]  /*f1a0*/  MUFU.EX2 R192, R192 ;  /* 0x000000c000c07308 */ /* 0x000fe60000000800 */
[----:B------:R-:W-:Y:S01]  /*f1b0*/  LOP3.LUT R22, R195, UR12, R16, 0x96, !PT ;  /* 0x0000000cc3167c12 */ /* 0x000fe2000f8e9610 */
[----:B------:R-:W-:-:S03]  /*f1c0*/  FFMA.FTZ R195, R248, c[0x0][0x23c], -R183 ;  /* 0x00008f00f8c37a23 */ /* 0x000fc600000108b7 */
[C---:B------:R-:W-:Y:S01]  /*f1d0*/  HMMA.16816.F32 R72, R4.reuse, R30, R72 ;  /* 0x0000001e0448723c */ /* 0x040fe20000001848 */
[----:B------:R-:W4:Y:S01]  /*f1e0*/  LDSM.16.MT88.4 R28, [R220+0x1e800] ;  /* 0x01e80000dc1c783b */ /* 0x000f220000004200 */
[----:B------:R-:W-:Y:S01]  /*f1f0*/  IMAD.WIDE.U32 R22, R22, -0x2daee0ad, RZ ;  /* 0xd2511f5316167825 */ /* 0x000fe200078e00ff */
[----:B------:R-:W2:Y:S04]  /*f200*/  MUFU.EX2 R195, R195 ;  /* 0x000000c300c37308 */ /* 0x000ea80000000800 */
[----:B------:R-:W-:Y:S01]  /*f210*/  LOP3.LUT R248, R23, UR9, R20, 0x96, !PT ;  /* 0x0000000917f87c12 */ /* 0x000fe2000f8e9614 */
[C---:B---3--:R-:W-:Y:S07]  /*f220*/  HMMA.16816.F32 R108, R4.reuse, R24, R108 ;  /* 0x00000018046c723c */ /* 0x048fee000000186c */
[----:B------:R-:W-:Y:S01]  /*f230*/  IMAD.WIDE.U32 R24, R21, -0x326172a9, RZ ;  /* 0xcd9e8d5715187825 */ /* 0x000fe200078e00ff */
[----:B-1----:R-:W-:Y:S03]  /*f240*/  HMMA.16816.F32 R92, R4, R32, R92 ;  /* 0x00000020045c723c */ /* 0x002fe6000000185c */
[----:B------:R-:W-:Y:S01]  /*f250*/  IMAD.MOV.U32 R198, RZ, RZ, R24 ;  /* 0x000000ffffc67224 */ /* 0x000fe200078e0018 */
[----:B------:R-:W-:Y:S01]  /*f260*/  LOP3.LUT R21, R25, UR10, R194, 0x96, !PT ;  /* 0x0000000a19157c12 */ /* 0x000fe2000f8e96c2 */
[----:B------:R-:W-:-:S02]  /*f270*/  FFMA.FTZ R194, R249, c[0x0][0x23c], -R174 ;  /* 0x00008f00f9c27a23 */ /* 0x000fc400000108ae */
[----:B------:R-:W-:Y:S01]  /*f280*/  IMAD.WIDE.U32 R248, R248, -0x326172a9, RZ ;  /* 0xcd9e8d57f8f87825 */ /* 0x000fe200078e00ff */
[C---:B------:R-:W-:Y:S01]  /*f290*/  HMMA.16816.F32 R96, R4.reuse, R34, R96 ;  /* 0x000000220460723c */ /* 0x040fe20000001860 */
[----:B------:R-:W1:Y:S02]  /*f2a0*/  LDSM.16.MT88.4 R32, [R218+0x19000] ;  /* 0x01900000da20783b */ /* 0x000e640000004200 */
[----:B------:R-:W-:Y:S01]  /*f2b0*/  IMAD.WIDE.U32 R16, R21, -0x2daee0ad, RZ ;  /* 0xd2511f5315107825 */ /* 0x000fe200078e00ff */
[----:B------:R-:W3:Y:S03]  /*f2c0*/  MUFU.EX2 R194, R194 ;  /* 0x000000c200c27308 */ /* 0x000ee60000000800 */
[----:B------:R-:W-:Y:S01]  /*f2d0*/  IMAD.MOV.U32 R199, RZ, RZ, R25 ;  /* 0x000000ffffc77224 */ /* 0x000fe200078e0019 */
[----:B------:R-:W-:Y:S01]  /*f2e0*/  LOP3.LUT R21, R17, UR7, R22, 0x96, !PT ;  /* 0x0000000711157c12 */ /* 0x000fe2000f8e9616 */
[----:B--2---:R-:W-:Y:S04]  /*f2f0*/  HMMA.16816.F32 R124, R4, R8, R124 ;  /* 0x00000008047c723c */ /* 0x004fe8000000187c */
[----:B------:R-:W-:-:S04]  /*f300*/  IMAD.WIDE.U32 R20, R21, -0x326172a9, RZ ;  /* 0xcd9e8d5715147825 */ /* 0x000fc800078e00ff */
[----:B----4-:R-:W-:Y:S01]  /*f310*/  HMMA.16816.F32 R100, R4, R28, R100 ;  /* 0x0000001c0464723c */ /* 0x010fe20000001864 */
[--C-:B------:R-:W-:Y:S02]  /*f320*/  SHF.R.U32.HI R8, RZ, 0x10, R20.reuse ;  /* 0x00000010ff087819 */ /* 0x100fe40000011614 */
[----:B------:R-:W-:Y:S02]  /*f330*/  SHF.R.U32.HI R9, RZ, 0x18, R20 ;  /* 0x00000018ff097819 */ /* 0x000fe40000011614 */
[----:B------:R-:W-:-:S03]  /*f340*/  LOP3.LUT R8, R8, 0xff, RZ, 0xc0, !PT ;  /* 0x000000ff08087812 */ /* 0x000fc600078ec0ff */
[C---:B------:R-:W-:Y:S01]  /*f350*/  HMMA.16816.F32 R104, R4.reuse, R30, R104 ;  /* 0x0000001e0468723c */ /* 0x040fe20000001868 */
[----:B------:R-:W-:Y:S01]  /*f360*/  PRMT R22, R8, 0x5410, R9 ;  /* 0x0000541008167816 */ /* 0x000fe20000000009 */
[----:B------:R-:W-:Y:S06]  /*f370*/  LDSM.16.MT88.4 R28, [R217+0x19000] ;  /* 0x01900000d91c783b */ /* 0x000fec0000004200 */
[C---:B------:R-:W-:Y:S01]  /*f380*/  HMMA.16816.F32 R112, R4.reuse, R26, R112 ;  /* 0x0000001a0470723c */ /* 0x040fe20000001870 */
[----:B------:R-:W-:Y:S07]  /*f390*/  LDSM.16.MT88.4 R24, [R216+0x19000] ;  /* 0x01900000d818783b */ /* 0x000fee0000004200 */
[----:B------:R-:W-:Y:S01]  /*f3a0*/  HMMA.16816.F32 R128, R4, R10, R128 ;  /* 0x0000000a0480723c */ /* 0x000fe20000001880 */
[----:B------:R-:W2:Y:S06]  /*f3b0*/  LDSM.16.MT88.4 R4, [R220+0x19000] ;  /* 0x01900000dc04783b */ /* 0x000eac0000004200 */
[----:B------:R-:W-:-:S02]  /*f3c0*/  LOP3.LUT R11, R20, 0xffff, RZ, 0xc0, !PT ;  /* 0x0000ffff140b7812 */ /* 0x000fc400078ec0ff */
[----:B------:R-:W-:Y:S02]  /*f3d0*/  LOP3.LUT R10, R20, 0xff, RZ, 0xc0, !PT ;  /* 0x000000ff140a7812 */ /* 0x000fe400078ec0ff */
[----:B------:R-:W-:Y:S02]  /*f3e0*/  LOP3.LUT R20, R21, UR18, R248, 0x96, !PT ;  /* 0x0000001215147c12 */ /* 0x000fe4000f8e96f8 */
[----:B------:R-:W-:Y:S02]  /*f3f0*/  SHF.R.U32.HI R11, RZ, 0x8, R11 ;  /* 0x00000008ff0b7819 */ /* 0x000fe4000001160b */
[----:B------:R-:W-:Y:S02]  /*f400*/  LOP3.LUT R8, R20, 0xffff, RZ, 0xc0, !PT ;  /* 0x0000ffff14087812 */ /* 0x000fe400078ec0ff */
[----:B------:R-:W-:Y:S02]  /*f410*/  SHF.R.U32.HI R9, RZ, 0x10, R20 ;  /* 0x00000010ff097819 */ /* 0x000fe40000011614 */
[----:B------:R-:W-:-:S02]  /*f420*/  PRMT R10, R10, 0x5410, R11 ;  /* 0x000054100a0a7816 */ /* 0x000fc4000000000b */
[----:B------:R-:W-:Y:S02]  /*f430*/  LOP3.LUT R11, R20, 0xff, RZ, 0xc0, !PT ;  /* 0x000000ff140b7812 */ /* 0x000fe400078ec0ff */
[----:B------:R-:W-:Y:S01]  /*f440*/  SHF.R.U32.HI R8, RZ, 0x8, R8 ;  /* 0x00000008ff087819 */ /* 0x000fe20000011608 */
[----:B------:R-:W-:Y:S01]  /*f450*/  HSET2.LE.AND R10, R10, R241, PT ;  /* 0x000000f10a0a7233 */ /* 0x000fe20003803000 */
[----:B------:R-:W-:Y:S02]  /*f460*/  SHF.R.U32.HI R20, RZ, 0x18, R20 ;  /* 0x00000018ff147819 */ /* 0x000fe40000011614 */
[----:B------:R-:W-:Y:S02]  /*f470*/  LOP3.LUT R9, R9, 0xff, RZ, 0xc0, !PT ;  /* 0x000000ff09097812 */ /* 0x000fe400078ec0ff */
[----:B------:R-:W-:Y:S02]  /*f480*/  PRMT R8, R11, 0x5410, R8 ;  /* 0x000054100b087816 */ /* 0x000fe40000000008 */
[----:B------:R-:W-:-:S02]  /*f490*/  PRMT R20, R9, 0x5410, R20 ;  /* 0x0000541009147816 */ /* 0x000fc40000000014 */
[----:B------:R-:W-:Y:S01]  /*f4a0*/  F2FP.PACK_AB R11, R190, R193 ;  /* 0x000000c1be0b723e */ /* 0x000fe200000000ff */
[--C-:B------:R-:W-:Y:S01]  /*f4b0*/  HSET2.LE.AND R8, R8, R241.reuse, PT ;  /* 0x000000f108087233 */ /* 0x100fe20003803000 */
[----:B------:R-:W-:Y:S01]  /*f4c0*/  F2FP.PACK_AB R21, R195, R192 ;  /* 0x000000c0c315723e */ /* 0x000fe200000000ff */
[--C-:B------:R-:W-:Y:S01]  /*f4d0*/  HSET2.LE.AND R9, R20, R241.reuse, PT ;  /* 0x000000f114097233 */ /* 0x100fe20003803000 */
[----:B---3--:R-:W-:Y:S02]  /*f4e0*/  F2FP.PACK_AB R20, R247, R194 ;  /* 0x000000c2f714723e */ /* 0x008fe400000000ff */
[----:B------:R-:W-:Y:S01]  /*f4f0*/  LOP3.LUT R8, R8, R11, RZ, 0xc0, !PT ;  /* 0x0000000b08087212 */ /* 0x000fe200078ec0ff */
[----:B------:R-:W-:Y:S01]  /*f500*/  HSET2.LE.AND R11, R22, R241, PT ;  /* 0x000000f1160b7233 */ /* 0x000fe20003803000 */
[----:B------:R-:W-:Y:S02]  /*f510*/  LOP3.LUT R9, R9, R20, RZ, 0xc0, !PT ;  /* 0x0000001409097212 */ /* 0x000fe400078ec0ff */
[----:B------:R-:W-:-:S02]  /*f520*/  F2FP.PACK_AB R20, R196, R197 ;  /* 0x000000c5c414723e */ /* 0x000fc400000000ff */
        /* <DEDUP_REMOVED lines=13> */
[C---:B-1----:R-:W-:Y:S07]  /*f600*/  HMMA.16816.F32 R52, R8.reuse, R32, R52 ;  /* 0x000000200834723c */ /* 0x042fee0000001834 */
[----:B------:R-:W-:Y:S01]  /*f610*/  IMAD.MOV.U32 R32, RZ, RZ, R16 ;  /* 0x000000ffff207224 */ /* 0x000fe200078e0010 */
[C---:B------:R-:W-:Y:S01]  /*f620*/  HMMA.16816.F32 R40, R8.reuse, R22, R40 ;  /* 0x000000160828723c */ /* 0x040fe20000001828 */
[----:B------:R-:W-:Y:S01]  /*f630*/  IMAD.MOV.U32 R33, RZ, RZ, R17 ;  /* 0x000000ffff217224 */ /* 0x000fe200078e0011 */
[----:B------:R-:W-:Y:S04]  /*f640*/  LDSM.16.MT88.4 R20, [R218+0x1d000] ;  /* 0x01d00000da14783b */ /* 0x000fe80000004200 */
[----:B------:R1:W5:Y:S02]  /*f650*/  LDL.LU.64 R16, [R1+0x28] ;  /* 0x0000280001107983 */ /* 0x0003640000300a00 */
[C---:B--2---:R-:W-:Y:S08]  /*f660*/  HMMA.16816.F32 R44, R8.reuse, R4, R44 ;  /* 0x00000004082c723c */ /* 0x044ff0000000182c */
[C---:B------:R-:W-:Y:S01]  /*f670*/  HMMA.16816.F32 R48, R8.reuse, R6, R48 ;  /* 0x000000060830723c */ /* 0x040fe20000001830 */
[----:B------:R-:W2:Y:S07]  /*f680*/  LDSM.16.MT88.4 R4, [R217+0x1d000] ;  /* 0x01d00000d904783b */ /* 0x000eae0000004200 */
[C---:B----4-:R-:W-:Y:S08]  /*f690*/  HMMA.16816.F32 R68, R8.reuse, R24, R68 ;  /* 0x000000180844723c */ /* 0x050ff00000001844 */
[----:B------:R-:W-:Y:S01]  /*f6a0*/  HMMA.16816.F32 R72, R8, R26, R72 ;  /* 0x0000001a0848723c */ /* 0x000fe20000001848 */
[----:B------:R-:W3:Y:S01]  /*f6b0*/  LDSM.16.MT88.4 R24, [R216+0x1d000] ;  /* 0x01d00000d818783b */ /* 0x000ee20000004200 */
[----:B------:R-:W-:Y:S01]  /*f6c0*/  LOP3.LUT R248, R249, UR8, R198, 0x96, !PT ;  /* 0x00000008f9f87c12 */ /* 0x000fe2000f8e96c6 */
[----:B------:R-:W-:-:S02]  /*f6d0*/  FFMA.FTZ R176, R176, c[0x0][0x23c], -R183 ;  /* 0x00008f00b0b07a23 */ /* 0x000fc400000108b7 */
[--C-:B------:R-:W-:Y:S02]  /*f6e0*/  FFMA.FTZ R199, R178, c[0x0][0x23c], -R183.reuse ;  /* 0x00008f00b2c77a23 */ /* 0x100fe400000108b7 */
[----:B------:R-:W-:Y:S01]  /*f6f0*/  FFMA.FTZ R179, R179, c[0x0][0x23c], -R174 ;  /* 0x00008f00b3b37a23 */ /* 0x000fe200000108ae */
[----:B------:R-:W-:Y:S01]  /*f700*/  HMMA.16816.F32 R144, R8, R28, R144 ;  /* 0x0000001c0890723c */ /* 0x000fe20000001890 */
[----:B------:R-:W-:-:S07]  /*f710*/  FFMA.FTZ R181, R181, c[0x0][0x23c], -R183 ;  /* 0x00008f00b5b57a23 */ /* 0x000fce00000108b7 */
[C---:B------:R-:W-:Y:S08]  /*f720*/  HMMA.16816.F32 R140, R8.reuse, R30, R140 ;  /* 0x0000001e088c723c */ /* 0x040ff0000000188c */
        /* <DEDUP_REMOVED lines=8> */
[----:B------:R-:W3:Y:S01]  /*f7b0*/  LDSM.16.MT88.4 R24, [R217+0x1f000] ;  /* 0x01f00000d918783b */ /* 0x000ee20000004200 */
[----:B------:R-:W-:Y:S01]  /*f7c0*/  IMAD.WIDE.U32 R248, R248, -0x2daee0ad, RZ ;  /* 0xd2511f53f8f87825 */ /* 0x000fe200078e00ff */
[----:B------:R-:W-:Y:S02]  /*f7d0*/  MUFU.EX2 R176, R176 ;  /* 0x000000b000b07308 */ /* 0x000fe40000000800 */
[----:B------:R-:W-:Y:S03]  /*f7e0*/  LDSM.16.MT88.4 R28, [R216+0x1b000] ;  /* 0x01b00000d81c783b */ /* 0x000fe60000004200 */
[C---:B--2---:R-:W-:Y:S08]  /*f7f0*/  HMMA.16816.F32 R108, R8.reuse, R4, R108 ;  /* 0x00000004086c723c */ /* 0x044ff0000000186c */
[C---:B------:R-:W-:Y:S01]  /*f800*/  HMMA.16816.F32 R112, R8.reuse, R6, R112 ;  /* 0x000000060870723c */ /* 0x040fe20000001870 */
[----:B------:R-:W2:Y:S07]  /*f810*/  LDSM.16.MT88.4 R4, [R216+0x1f000] ;  /* 0x01f00000d804783b */ /* 0x000eae0000004200 */
[----:B----4-:R-:W-:Y:S01]  /*f820*/  HMMA.16816.F32 R100, R8, R20, R100 ;  /* 0x000000140864723c */ /* 0x010fe20000001864 */
[----:B------:R-:W-:-:S06]  /*f830*/  FFMA.FTZ R178, R180, c[0x0][0x23c], -R183 ;  /* 0x00008f00b4b27a23 */ /* 0x000fcc00000108b7 */
[C---:B------:R-:W-:Y:S01]  /*f840*/  LOP3.LUT R20, R248.reuse, 0xffff, RZ, 0xc0, !PT ;  /* 0x0000fffff8147812 */ /* 0x040fe200078ec0ff */
[----:B------:R-:W-:Y:S03]  /*f850*/  HMMA.16816.F32 R104, R8, R22, R104 ;  /* 0x000000160868723c */ /* 0x000fe60000001868 */
[----:B------:R-:W-:Y:S02]  /*f860*/  SHF.R.U32.HI R21, RZ, 0x8, R20 ;  /* 0x00000008ff157819 */ /* 0x000fe40000011614 */
[----:B------:R-:W-:Y:S01]  /*f870*/  LOP3.LUT R20, R249, UR17, R32, 0x96, !PT ;  /* 0x00000011f9147c12 */ /* 0x000fe2000f8e9620 */
[----:B------:R-:W4:Y:S01]  /*f880*/  MUFU.EX2 R199, R199 ;  /* 0x000000c700c77308 */ /* 0x000f220000000800 */
[----:B------:R-:W-:Y:S01]  /*f890*/  SHF.R.U32.HI R23, RZ, 0x10, R248 ;  /* 0x00000010ff177819 */ /* 0x000fe200000116f8 */
[----:B------:R-:W-:Y:S01]  /*f8a0*/  FFMA.FTZ R180, R177, c[0x0][0x23c], -R174 ;  /* 0x00008f00b1b47a23 */ /* 0x000fe200000108ae */
[----:B------:R-:W-:-:S02]  /*f8b0*/  LOP3.LUT R198, R248, 0xff, RZ, 0xc0, !PT ;  /* 0x000000fff8c67812 */ /* 0x000fc400078ec0ff */
[----:B------:R-:W-:Y:S01]  /*f8c0*/  LOP3.LUT R22, R20, 0xffff, RZ, 0xc0, !PT ;  /* 0x0000ffff14167812 */ /* 0x000fe200078ec0ff */
[----:B---3--:R-:W-:Y:S01]  /*f8d0*/  HMMA.16816.F32 R116, R8, R24, R116 ;  /* 0x000000180874723c */ /* 0x008fe20000001874 */
[----:B------:R-:W-:Y:S02]  /*f8e0*/  SHF.R.U32.HI R246, RZ, 0x18, R248 ;  /* 0x00000018fff67819 */ /* 0x000fe400000116f8 */
[----:B------:R-:W-:Y:S01]  /*f8f0*/  LOP3.LUT R23, R23, 0xff, RZ, 0xc0, !PT ;  /* 0x000000ff17177812 */ /* 0x000fe200078ec0ff */
[----:B------:R-:W-:Y:S01]  /*f900*/  MUFU.EX2 R179, R179 ;  /* 0x000000b300b37308 */ /* 0x000fe20000000800 */
[----:B------:R-:W-:-:S03]  /*f910*/  PRMT R198, R198, 0x5410, R21 ;  /* 0x00005410c6c67816 */ /* 0x000fc60000000015 */
[C---:B------:R-:W-:Y:S01]  /*f920*/  HMMA.16816.F32 R120, R8.reuse, R26, R120 ;  /* 0x0000001a0878723c */ /* 0x040fe20000001878 */
[----:B------:R-:W3:Y:S01]  /*f930*/  LDSM.16.MT88.4 R24, [R217+0x19800] ;  /* 0x01980000d918783b */ /* 0x000ee20000004200 */
[----:B------:R-:W-:Y:S02]  /*f940*/  LOP3.LUT R21, R20, 0xff, RZ, 0xc0, !PT ;  /* 0x000000ff14157812 */ /* 0x000fe400078ec0ff */
[----:B------:R-:W-:Y:S01]  /*f950*/  SHF.R.U32.HI R22, RZ, 0x8, R22 ;  /* 0x00000008ff167819 */ /* 0x000fe20000011616 */
[----:B------:R-:W1:Y:S01]  /*f960*/  MUFU.EX2 R180, R180 ;  /* 0x000000b400b47308 */ /* 0x000e620000000800 */
[----:B------:R-:W-:Y:S02]  /*f970*/  PRMT R246, R23, 0x5410, R246 ;  /* 0x0000541017f67816 */ /* 0x000fe400000000f6 */
[----:B------:R-:W-:Y:S01]  /*f980*/  SHF.R.U32.HI R23, RZ, 0x10, R20 ;  /* 0x00000010ff177819 */ /* 0x000fe20000011614 */
[----:B------:R-:W-:Y:S01]  /*f990*/  FFMA.FTZ R173, R173, c[0x0][0x23c], -R174 ;  /* 0x00008f00adad7a23 */ /* 0x000fe200000108ae */
[----:B------:R-:W-:Y:S01]  /*f9a0*/  PRMT R22, R21, 0x5410, R22 ;  /* 0x0000541015167816 */ /* 0x000fe20000000016 */
[----:B------:R-:W-:Y:S01]  /*f9b0*/  FFMA.FTZ R174, R175, c[0x0][0x23c], -R174 ;  /* 0x00008f00afae7a23 */ /* 0x000fe200000108ae */
[----:B------:R-:W-:Y:S01]  /*f9c0*/  SHF.R.U32.HI R21, RZ, 0x18, R20 ;  /* 0x00000018ff157819 */ /* 0x000fe20000011614 */
[----:B------:R-:W-:Y:S01]  /*f9d0*/  MUFU.EX2 R178, R178 ;  /* 0x000000b200b27308 */ /* 0x000fe20000000800 */
[----:B------:R-:W-:Y:S01]  /*f9e0*/  LOP3.LUT R20, R23, 0xff, RZ, 0xc0, !PT ;  /* 0x000000ff17147812 */ /* 0x000fe200078ec0ff */
[----:B--2---:R-:W-:Y:S06]  /*f9f0*/  HMMA.16816.F32 R124, R8, R4, R124 ;  /* 0x00000004087c723c */ /* 0x004fec000000187c */
[----:B------:R-:W2:Y:S01]  /*fa00*/  MUFU.EX2 R181, R181 ;  /* 0x000000b500b57308 */ /* 0x000ea20000000800 */
[----:B------:R-:W-:Y:S01]  /*fa10*/  HSET2.LE.AND R4, R22, R241, PT ;  /* 0x000000f116047233 */ /* 0x000fe20003803000 */
[----:B----4-:R-:W-:-:S02]  /*fa20*/  F2FP.PACK_AB R5, R199, R176 ;  /* 0x000000b0c705723e */ /* 0x010fc400000000ff */
[----:B------:R-:W-:Y:S01]  /*fa30*/  PRMT R20, R20, 0x5410, R21 ;  /* 0x0000541014147816 */ /* 0x000fe20000000015 */
[----:B------:R-:W-:Y:S01]  /*fa40*/  HMMA.16816.F32 R128, R8, R6, R128 ;  /* 0x000000060880723c */ /* 0x000fe20000001880 */
[----:B------:R-:W-:Y:S02]  /*fa50*/  LOP3.LUT R4, R4, R5, RZ, 0xc0, !PT ;  /* 0x0000000504047212 */ /* 0x000fe400078ec0ff */
[----:B------:R-:W-:Y:S01]  /*fa60*/  MUFU.EX2 R173, R173 ;  /* 0x000000ad00ad7308 */ /* 0x000fe20000000800 */
[----:B------:R-:W-:Y:S02]  /*fa70*/  HSET2.LE.AND R5, R20, R241, PT ;  /* 0x000000f114057233 */ /* 0x000fe40003803000 */
[----:B------:R-:W4:Y:S01]  /*fa80*/  LDSM.16.MT88.4 R20, [R216+0x19800] ;  /* 0x01980000d814783b */ /* 0x000f220000004200 */
[----:B-1----:R-:W-:-:S04]  /*fa90*/  F2FP.PACK_AB R6, R180, R179 ;  /* 0x000000b3b406723e */ /* 0x002fc800000000ff */
[----:B------:R-:W1:Y:S01]  /*faa0*/  MUFU.EX2 R174, R174 ;  /* 0x000000ae00ae7308 */ /* 0x000e620000000800 */
[----:B------:R-:W-:Y:S01]  /*fab0*/  LOP3.LUT R5, R5, R6, RZ, 0xc0, !PT ;  /* 0x0000000605057212 */ /* 0x000fe200078ec0ff */
[----:B------:R-:W-:Y:S01]  /*fac0*/  HSET2.LE.AND R6, R198, R241, PT ;  /* 0x000000f1c6067233 */ /* 0x000fe20003803000 */
[----:B--2---:R-:W-:-:S04]  /*fad0*/  F2FP.PACK_AB R7, R181, R178 ;  /* 0x000000b2b507723e */ /* 0x004fc800000000ff */
[----:B------:R-:W-:Y:S01]  /*fae0*/  LOP3.LUT R6, R6, R7, RZ, 0xc0, !PT ;  /* 0x0000000706067212 */ /* 0x000fe200078ec0ff */
[----:B------:R-:W-:Y:S01]  /*faf0*/  HSET2.LE.AND R7, R246, R241, PT ;  /* 0x000000f1f6077233 */ /* 0x000fe20003803000 */
[----:B-1----:R-:W-:-:S04]  /*fb00*/  F2FP.PACK_AB R198, R174, R173 ;  /* 0x000000adaec6723e */ /* 0x002fc800000000ff */
[----:B------:R-:W-:Y:S01]  /*fb10*/  LOP3.LUT R7, R7, R198, RZ, 0xc0, !PT ;  /* 0x000000c607077212 */ /* 0x000fe200078ec0ff */
[C---:B------:R-:W-:Y:S01]  /*fb20*/  HMMA.16816.F32 R56, R8.reuse, R34, R56 ;  /* 0x000000220838723c */ /* 0x040fe20000001838 */
[----:B------:R-:W1:Y:S07]  /*fb30*/  LDSM.16.MT88.4 R32, [R220+0x19800] ;  /* 0x01980000dc20783b */ /* 0x000e6e0000004200 */
[C---:B------:R-:W-:Y:S08]  /*fb40*/  HMMA.16816.F32 R60, R8.reuse, R28, R60 ;  /* 0x0000001c083c723c */ /* 0x040ff0000000183c */
[----:B------:R-:W-:Y:S01]  /*fb50*/  HMMA.16816.F32 R64, R8, R30, R64 ;  /* 0x0000001e0840723c */ /* 0x000fe20000001840 */
[----:B------:R-:W2:Y:S04]  /*fb60*/  LDSM.16.MT88.4 R28, [R218+0x19800] ;  /* 0x01980000da1c783b */ /* 0x000ea80000004200 */
[----:B------:R-:W2:Y:S03]  /*fb70*/  LDSM.16.MT88.4 R8, [R220+0x1b800] ;  /* 0x01b80000dc08783b */ /* 0x000ea60000004200 */
[C---:B---3--:R-:W-:Y:S08]  /*fb80*/  HMMA.16816.F32 R144, R4.reuse, R24, R144 ;  /* 0x000000180490723c */ /* 0x048ff00000001890 */
[C---:B------:R-:W-:Y:S01]  /*fb90*/  HMMA.16816.F32 R140, R4.reuse, R26, R140 ;  /* 0x0000001a048c723c */ /* 0x040fe2000000188c */
[----:B------:R-:W3:Y:S07]  /*fba0*/  LDSM.16.MT88.4 R24, [R216+0x1b800] ;  /* 0x01b80000d818783b */ /* 0x000eee0000004200 */
[C---:B----4-:R-:W-:Y:S08]  /*fbb0*/  HMMA.16816.F32 R136, R4.reuse, R20, R136 ;  /* 0x000000140488723c */ /* 0x050ff00000001888 */
        /* <DEDUP_REMOVED lines=10> */
[----:B------:R-:W4:Y:S07]  /*fc60*/  LDSM.16.MT88.4 R8, [R218+0x1d800] ;  /* 0x01d80000da08783b */ /* 0x000f2e0000004200 */
[C---:B---3--:R-:W-:Y:S08]  /*fc70*/  HMMA.16816.F32 R60, R4.reuse, R24, R60 ;  /* 0x00000018043c723c */ /* 0x048ff0000000183c */
[----:B------:R-:W-:Y:S01]  /*fc80*/  HMMA.16816.F32 R64, R4, R26, R64 ;  /* 0x0000001a0440723c */ /* 0x000fe20000001840 */
[----:B------:R-:W3:Y:S01]  /*fc90*/  LDSM.16.MT88.4 R24, [R220+0x1f800] ;  /* 0x01f80000dc18783b */ /* 0x000ee20000004200 */
[----:B------:R-:W-:-:S02]  /*fca0*/  FFMA.FTZ R168, R167, R172, R168 ;  /* 0x000000aca7a87223 */ /* 0x000fc400000100a8 */
[----:B------:R-:W-:-:S04]  /*fcb0*/  FFMA.FTZ R15, R251, R170, R15 ;  /* 0x000000aafb0f7223 */ /* 0x000fc8000001000f */
[----:B-1----:R-:W-:Y:S01]  /*fcc0*/  HMMA.16816.F32 R44, R4, R32, R44 ;  /* 0x00000020042c723c */ /* 0x002fe2000000182c */
[----:B------:R-:W-:Y:S02]  /*fcd0*/  FADD.FTZ R168, R171, R168 ;  /* 0x000000a8aba87221 */ /* 0x000fe40000010000 */
[----:B------:R-:W-:-:S05]  /*fce0*/  FADD.FTZ R0, R0, R15 ;  /* 0x0000000f00007221 */ /* 0x000fca0000010000 */
[C---:B------:R-:W-:Y:S01]  /*fcf0*/  HMMA.16816.F32 R48, R4.reuse, R34, R48 ;  /* 0x000000220430723c */ /* 0x040fe20000001830 */
[----:B------:R-:W1:Y:S07]  /*fd00*/  LDSM.16.MT88.4 R32, [R217+0x1d800] ;  /* 0x01d80000d920783b */ /* 0x000e6e0000004200 */
[----:B--2---:R-:W-:Y:S01]  /*fd10*/  HMMA.16816.F32 R52, R4, R28, R52 ;  /* 0x0000001c0434723c */ /* 0x004fe20000001834 */
[----:B------:R-:W-:-:S07]  /*fd20*/  FADD.FTZ R169, R169, R168 ;  /* 0x000000a8a9a97221 */ /* 0x000fce0000010000 */
[C---:B------:R-:W-:Y:S01]  /*fd30*/  HMMA.16816.F32 R56, R4.reuse, R30, R56 ;  /* 0x0000001e0438723c */ /* 0x040fe20000001838 */
[----:B------:R-:W2:Y:S07]  /*fd40*/  LDSM.16.MT88.4 R28, [R216+0x1d800] ;  /* 0x01d80000d81c783b */ /* 0x000eae0000004200 */
[----:B----4-:R-:W-:Y:S01]  /*fd50*/  HMMA.16816.F32 R68, R4, R20, R68 ;  /* 0x000000140444723c */ /* 0x010fe20000001844 */
[----:B------:R-:W-:-:S07]  /*fd60*/  FADD.FTZ R165, R165, R0 ;  /* 0x00000000a5a57221 */ /* 0x000fce0000010000 */
[C---:B------:R-:W-:Y:S01]  /*fd70*/  HMMA.16816.F32 R72, R4.reuse, R22, R72 ;  /* 0x000000160448723c */ /* 0x040fe20000001848 */
[----:B------:R-:W4:Y:S07]  /*fd80*/  LDSM.16.MT88.4 R20, [R218+0x1f800] ;  /* 0x01f80000da14783b */ /* 0x000f2e0000004200 */
[C---:B------:R-:W-:Y:S08]  /*fd90*/  HMMA.16816.F32 R76, R4.reuse, R8, R76 ;  /* 0x00000008044c723c */ /* 0x040ff0000000184c */
[C---:B------:R-:W-:Y:S01]  /*fda0*/  HMMA.16816.F32 R80, R4.reuse, R10, R80 ;  /* 0x0000000a0450723c */ /* 0x040fe20000001850 */
[----:B------:R-:W1:Y:S07]  /*fdb0*/  LDSM.16.MT88.4 R8, [R217+0x1f800] ;  /* 0x01f80000d908783b */ /* 0x000e6e0000004200 */
[C---:B---3--:R-:W-:Y:S08]  /*fdc0*/  HMMA.16816.F32 R100, R4.reuse, R24, R100 ;  /* 0x000000180464723c */ /* 0x048ff00000001864 */
        /* <DEDUP_REMOVED lines=21> */
[----:B------:R-:W-:Y:S01]  /*ff20*/  HMMA.16816.F32 R88, R4, R34, R88 ;  /* 0x000000220458723c */ /* 0x000fe20000001858 */
[----:B------:R-:W-:-:S07]  /*ff30*/  FADD.FTZ R176, R176, R195 ;  /* 0x000000c3b0b07221 */ /* 0x000fce0000010000 */
[----:B--2---:R-:W-:Y:S01]  /*ff40*/  HMMA.16816.F32 R92, R4, R28, R92 ;  /* 0x0000001c045c723c */ /* 0x004fe2000000185c */
[----:B------:R-:W-:-:S07]  /*ff50*/  FADD.FTZ R179, R179, R196 ;  /* 0x000000c4b3b37221 */ /* 0x000fce0000010000 */
[C---:B------:R-:W-:Y:S08]  /*ff60*/  HMMA.16816.F32 R96, R4.reuse, R30, R96 ;  /* 0x0000001e0460723c */ /* 0x040ff00000001860 */
[C---:B----4-:R-:W-:Y:S08]  /*ff70*/  HMMA.16816.F32 R108, R4.reuse, R20, R108 ;  /* 0x00000014046c723c */ /* 0x050ff0000000186c */
[C---:B------:R-:W-:Y:S08]  /*ff80*/  HMMA.16816.F32 R112, R4.reuse, R22, R112 ;  /* 0x000000160470723c */ /* 0x040ff00000001870 */
[C---:B------:R-:W-:Y:S08]  /*ff90*/  HMMA.16816.F32 R116, R4.reuse, R8, R116 ;  /* 0x000000080474723c */ /* 0x040ff00000001874 */
[C---:B------:R-:W-:Y:S08]  /*ffa0*/  HMMA.16816.F32 R120, R4.reuse, R10, R120 ;  /* 0x0000000a0478723c */ /* 0x040ff00000001878 */
[C---:B---3--:R-:W-:Y:S08]  /*ffb0*/  HMMA.16816.F32 R124, R4.reuse, R24, R124 ;  /* 0x00000018047c723c */ /* 0x048ff0000000187c */
[----:B------:R-:W-:Y:S01]  /*ffc0*/  HMMA.16816.F32 R128, R4, R26, R128 ;  /* 0x0000001a0480723c */ /* 0x000fe20000001880 */
[----:B------:R-:W-:-:S02]  /*ffd0*/  FADD.FTZ R199, R199, R176 ;  /* 0x000000b0c7c77221 */ /* 0x000fc40000010000 */
[----:B------:R-:W-:Y:S02]  /*ffe0*/  FADD.FTZ R180, R180, R179 ;  /* 0x000000b3b4b47221 */ /* 0x000fe40000010000 */
[----:B------:R-:W-:Y:S02]  /*fff0*/  FADD.FTZ R178, R178, R199 ;  /* 0x000000c7b2b27221 */ /* 0x000fe40000010000 */
[----:B------:R-:W-:Y:S02]  /*10000*/  FADD.FTZ R173, R173, R180 ;  /* 0x000000b4adad7221 */ /* 0x000fe40000010000 */
[----:B------:R-:W-:Y:S02]  /*10010*/  FADD.FTZ R167, R181, R178 ;  /* 0x000000b2b5a77221 */ /* 0x000fe40000010000 */
[----:B------:R-:W-:Y:S02]  /*10020*/  FADD.FTZ R251, R174, R173 ;  /* 0x000000adaefb7221 */ /* 0x000fe40000010000 */
.L_x_1376:
        /* <DEDUP_REMOVED lines=8> */
[----:B------:R-:W-:Y:S01]  /*100b0*/  UIMAD UR4, UR35, UR4, URZ ;  /* 0x00000004230472a4 */ /* 0x000fe2000f8e023f */
[----:B------:R-:W-:Y:S01]  /*100c0*/  IMAD.MOV.U32 R6, RZ, RZ, R244 ;  /* 0x000000ffff067224 */ /* 0x000fe200078e00f4 */
[----:B------:R-:W-:Y:S01]  /*100d0*/  ISETP.GE.AND P5, PT, R244, c[0x0][0x220], PT ;  /* 0x00008800f4007a0c */ /* 0x000fe20003fa6270 */
[----:B------:R-:W-:Y:S01]  /*100e0*/  IMAD.U32 R8, RZ, RZ, UR29 ;  /* 0x0000001dff087e24 */ /* 0x000fe2000f8e00ff */
[----:B------:R-:W-:Y:S01]  /*100f0*/  UIMAD UR40, UR29, UR5, UR4 ;  /* 0x000000051d2872a4 */ /* 0x000fe2000f8e0204 */
[--C-:B------:R-:W-:Y:S01]  /*10100*/  IMAD.WIDE.U32 R10, R10, c[0x0][0x1b0], R6.reuse ;  /* 0x00006c000a0a7a25 */ /* 0x100fe200078e0006 */
[----:B------:R-:W-:Y:S01]  /*10110*/  ISETP.GE.AND P4, PT, R230, c[0x0][0x220], PT ;  /* 0x00008800e6007a0c */ /* 0x000fe20003f86270 */
[----:B------:R-:W-:Y:S01]  /*10120*/  ULDC.64 UR4, c[0x0][0x1b8] ;  /* 0x00006e0000047ab9 */ /* 0x000fe20000000a00 */
[----:B------:R-:W-:Y:S01]  /*10130*/  ISETP.GE.AND P3, PT, R229, c[0x0][0x220], PT ;  /* 0x00008800e5007a0c */ /* 0x000fe20003f66270 */
[----:B------:R-:W-:Y:S01]  /*10140*/  IMAD.WIDE.U32 R8, R8, c[0x0][0x1b8], R6 ;  /* 0x00006e0008087a25 */ /* 0x000fe200078e0006 */
[----:B------:R-:W-:Y:S01]  /*10150*/  IADD3 R7, P1, R10, UR34, RZ ;  /* 0x000000220a077c10 */ /* 0x000fe2000ff3e0ff */
[----:B------:R-:W-:Y:S01]  /*10160*/  UIMAD UR4, UR35, UR4, URZ ;  /* 0x00000004230472a4 */ /* 0x000fe2000f8e023f */
[----:B------:R-:W-:Y:S01]  /*10170*/  ISETP.GE.AND P2, PT, R228, c[0x0][0x220], PT ;  /* 0x00008800e4007a0c */ /* 0x000fe20003f46270 */
[----:B------:R-:W-:Y:S01]  /*10180*/  IMAD.U32 R248, RZ, RZ, UR40 ;  /* 0x00000028fff87e24 */ /* 0x000fe2000f8e00ff */
[----:B------:R-:W-:Y:S01]  /*10190*/  UMOV UR34, URZ ;  /* 0x0000003f00227c82 */ /* 0x000fe20008000000 */
[----:B------:R-:W-:Y:S01]  /*101a0*/  IMAD.MOV.U32 R164, RZ, RZ, R2 ;  /* 0x000000ffffa47224 */ /* 0x000fe200078e0002 */
[----:B------:R-:W-:Y:S01]  /*101b0*/  UIMAD UR4, UR29, UR5, UR4 ;  /* 0x000000051d0472a4 */ /* 0x000fe2000f8e0204 */
[----:B------:R-:W-:Y:S01]  /*101c0*/  IMAD.MOV.U32 R0, RZ, RZ, R3 ;  /* 0x000000ffff007224 */ /* 0x000fe200078e0003 */
[----:B------:R-:W-:Y:S01]  /*101d0*/  IADD3.X R248, R248, UR32, R11, P1, !PT ;  /* 0x00000020f8f87c10 */ /* 0x000fe20008ffe40b */
[----:B------:R-:W-:Y:S01]  /*101e0*/  IMAD.WIDE.U32 R2, R13, -0x326172a9, RZ ;  /* 0xcd9e8d570d027825 */ /* 0x000fe200078e00ff */
[----:B-1----:R-:W-:Y:S01]  /*101f0*/  SHF.R.S32.HI R4, RZ, 0x1f, R5 ;  /* 0x0000001fff047819 */ /* 0x002fe20000011405 */
[----:B------:R-:W-:Y:S01]  /*10200*/  UIADD3 UR32, UR37, -0x1, URZ ;  /* 0xffffffff25207890 */ /* 0x000fe2000fffe03f */
[----:B------:R-:W-:Y:S01]  /*10210*/  LEA R249, P1, R7, c[0x0][0x168], 0x1 ;  /* 0x00005a0007f97a11 */ /* 0x000fe200078208ff */
[----:B------:R-:W-:Y:S01]  /*10220*/  IMAD.U32 R246, RZ, RZ, UR4 ;  /* 0x00000004fff67e24 */ /* 0x000fe2000f8e00ff */
[----:B------:R-:W-:-:S02]  /*10230*/  LEA.HI R4, R4, R5, RZ, 0x3 ;  /* 0x0000000504047211 */ /* 0x000fc400078f18ff */
[----:B------:R-:W-:Y:S01]  /*10240*/  LEA.HI.X R248, R7, c[0x0][0x16c], R248, 0x1, P1 ;  /* 0x00005b0007f87a11 */ /* 0x000fe200008f0cf8 */
[----:B------:R-:W-:Y:S01]  /*10250*/  IMAD.WIDE.U32 R6, R12, -0x2daee0ad, RZ ;  /* 0xd2511f530c067825 */ /* 0x000fe200078e00ff */
[----:B------:R-:W-:Y:S02]  /*10260*/  SHF.R.S32.HI R4, RZ, 0x3, R4 ;  /* 0x00000003ff047819 */ /* 0x000fe40000011404 */
[----:B------:R-:W-:Y:S02]  /*10270*/  IADD3 R5, P0, R8, UR36, RZ ;  /* 0x0000002408057c10 */ /* 0x000fe4000ff1e0ff */
[----:B------:R-:W-:Y:S02]  /*10280*/  IADD3 R20, P1, R4, 0x20, RZ ;  /* 0x0000002004147810 */ /* 0x000fe40007f3e0ff */
[----:B------:R-:W-:Y:S02]  /*10290*/  SHF.R.S32.HI R4, RZ, 0x1f, R4 ;  /* 0x0000001fff047819 */ /* 0x000fe40000011404 */
[----:B------:R-:W-:Y:S01]  /*102a0*/  IADD3.X R246, R246, UR33, R9, P0, !PT ;  /* 0x00000021f6f67c10 */ /* 0x000fe200087fe409 */
[----:B------:R-:W-:Y:S01]  /*102b0*/  UIADD3 UR33, UR37, -0x2, URZ ;  /* 0xfffffffe25217890 */ /* 0x000fe2000fffe03f */
[----:B------:R-:W-:Y:S01]  /*102c0*/  LEA R247, P0, R5, c[0x0][0x170], 0x1 ;  /* 0x00005c0005f77a11 */ /* 0x000fe200078008ff */
[----:B------:R-:W-:Y:S01]  /*102d0*/  IMAD.X R21, RZ, RZ, R4, P1 ;  /* 0x000000ffff157224 */ /* 0x000fe200008e0604 */
[----:B------:R-:W-:-:S02]  /*102e0*/  LOP3.LUT R14, R3, R14, RZ, 0x3c, !PT ;  /* 0x0000000e030e7212 */ /* 0x000fc400078e3cff */
[----:B------:R-:W-:Y:S02]  /*102f0*/  LEA.HI.X R246, R5, c[0x0][0x174], R246, 0x1, P0 ;  /* 0x00005d0005f67a11 */ /* 0x000fe400000f0cf6 */
[----:B------:R-:W-:Y:S01]  /*10300*/  STL.64 [R1+0x20], R20 ;  /* 0x0000201401007387 */ /* 0x000fe20000100a00 */
[----:B------:R-:W-:-:S03]  /*10310*/  IMAD.WIDE.U32 R4, R14, -0x2daee0ad, RZ ;  /* 0xd2511f530e047825 */ /* 0x000fc600078e00ff */
[----:B------:R1:W-:Y:S04]  /*10320*/  STL.64 [R1+0x8], R2 ;  /* 0x0000080201007387 */ /* 0x0003e80000100a00 */
[----:B------:R2:W-:Y:S01]  /*10330*/  STL.64 [R1+0x10], R6 ;  /* 0x0000100601007387 */ /* 0x0005e20000100a00 */
[----:B-1---5:R-:W-:Y:S02]  /*10340*/  IMAD.MOV.U32 R2, RZ, RZ, R16 ;  /* 0x000000ffff027224 */ /* 0x022fe400078e0010 */
[----:B------:R-:W-:-:S05]  /*10350*/  IMAD.MOV.U32 R3, RZ, RZ, R19 ;  /* 0x000000ffff037224 */ /* 0x000fca00078e0013 */
[----:B------:R2:W-:Y:S04]  /*10360*/  STL.64 [R1+0x18], R2 ;  /* 0x0000180201007387 */ /* 0x0005e80000100a00 */
[----:B------:R2:W-:Y:S01]  /*10370*/  STL.64 [R1], R4 ;  /* 0x0000000401007387 */ /* 0x0005e20000100a00 */
[----:B------:R-:W-:Y:S05]  /*10380*/  BRA `(.L_x_1384) ;  /* 0x000003c000007947 */ /* 0x000fea0003800000 */
.L_x_1386:
        /* <DEDUP_REMOVED lines=60> */
.L_x_1384:
[----:B--2---:R-:W2:Y:S01]  /*10750*/  LDL.64 R6, [R1+0x18] ;  /* 0x0000180001067983 */ /* 0x004ea20000100a00 */
[----:B------:R-:W-:Y:S01]  /*10760*/  UIADD3 UR4, UR32, -UR34, URZ ;  /* 0x8000002220047290 */ /* 0x000fe2000fffe03f */
[----:B------:R-:W-:Y:S04]  /*10770*/  DEPBAR.LE SB0, 0x0 ;  /* 0x000080000000791a */ /* 0x000fe80000000000 */
[----:B------:R-:W3:Y:S01]  /*10780*/  LDL.64 R4, [R1+0x20] ;  /* 0x0000200001047983 */ /* 0x000ee20000100a00 */
[----:B------:R-:W-:Y:S01]  /*10790*/  IMAD.U32 R3, RZ, RZ, UR4 ;  /* 0x00000004ff037e24 */ /* 0x000fe2000f8e00ff */
[----:B------:R-:W-:Y:S02]  /*107a0*/  UIADD3 UR29, UR37, -0x1, URZ ;  /* 0xffffffff251d7890 */ /* 0x000fe4000fffe03f */
[----:B------:R-:W-:Y:S02]  /*107b0*/  BAR.SYNC.DEFER_BLOCKING 0x0 ;  /* 0x0000000000007b1d */ /* 0x000fe40000010000 */
[C---:B------:R-:W-:Y:S01]  /*107c0*/  LEA R30, P0, R3.reuse, R234, 0x6 ;  /* 0x000000ea031e7211 */ /* 0x040fe200078030ff */
[----:B------:R-:W-:Y:S02]  /*107d0*/  USHF.R.S32.HI UR5, URZ, 0x1f, UR29 ;  /* 0x0000001f3f057899 */ /* 0x000fe4000801141d */
[----:B------:R-:W-:Y:S01]  /*107e0*/  UIMAD UR4, UR22, UR29, URZ ;  /* 0x0000001d160472a4 */ /* 0x000fe2000f8e023f */
[----:B------:R-:W-:Y:S01]  /*107f0*/  LEA.HI.X.SX32 R31, R3, R235, 0x6, P0 ;  /* 0x000000eb031f7211 */ /* 0x000fe200000f36ff */
[----:B------:R-:W-:Y:S02]  /*10800*/  UISETP.GT.AND UP0, UPT, UR29, UR19, UPT ;  /* 0x000000131d00728c */ /* 0x000fe4000bf04270 */
[----:B------:R-:W-:Y:S02]  /*10810*/  UIMAD UR4, UR5, UR23, UR4 ;  /* 0x00000017050472a4 */ /* 0x000fe4000f8e0204 */
[----:B------:R-:W-:Y:S04]  /*10820*/  IMAD R165, R31, c[0x0][0x1a0], RZ ;  /* 0x000068001fa57a24 */ /* 0x000fe800078e02ff */
[C---:B------:R-:W-:Y:S02]  /*10830*/  IMAD R165, R30.reuse, c[0x0][0x1a4], R165 ;  /* 0x000069001ea57a24 */ /* 0x040fe400078e02a5 */
[----:B------:R-:W-:Y:S04]  /*10840*/  IMAD.WIDE.U32 R30, R30, c[0x0][0x1a0], RZ ;  /* 0x000068001e1e7a25 */ /* 0x000fe800078e00ff */
[----:B------:R-:W-:Y:S01]  /*10850*/  IMAD.IADD R165, R31, 0x1, R165 ;  /* 0x000000011fa57824 */ /* 0x000fe200078e02a5 */
[C---:B------:R-:W-:Y:S01]  /*10860*/  LEA R194, P6, R30.reuse, R247, 0x1 ;  /* 0x000000f71ec27211 */ /* 0x040fe200078c08ff */
[----:B------:R-:W-:Y:S03]  /*10870*/  @P5 STS.128 [R232+0x18000], RZ ;  /* 0x018000ffe8005388 */ /* 0x000fe60000000c00 */
[----:B------:R-:W-:Y:S02]  /*10880*/  LEA.HI.X R195, R30, R246, R165, 0x1, P6 ;  /* 0x000000f61ec37211 */ /* 0x000fe400030f0ca5 */
[----:B---3--:R-:W-:Y:S01]  /*10890*/  LEA R34, P1, R3, R4, 0x6 ;  /* 0x0000000403227211 */ /* 0x008fe200078230ff */
[----:B--2---:R-:W-:Y:S03]  /*108a0*/  IMAD.WIDE.U32 R26, R227, UR29, R6 ;  /* 0x0000001de31a7c25 */ /* 0x004fe6000f8e0006 */
[----:B------:R-:W-:Y:S02]  /*108b0*/  LEA.HI.X.SX32 R35, R3, R5, 0x6, P1 ;  /* 0x0000000503237211 */ /* 0x000fe400008f36ff */
[C---:B------:R-:W-:Y:S02]  /*108c0*/  @!P5 LEA R22, P0, R26.reuse, c[0x0][0x170], 0x1 ;  /* 0x00005c001a16da11 */ /* 0x040fe400078008ff */
[----:B------:R-:W-:Y:S01]  /*108d0*/  IADD3 R2, R27, UR4, RZ ;  /* 0x000000041b027c10 */ /* 0x000fe2000fffe0ff */
[----:B------:R-:W-:Y:S01]  /*108e0*/  IMAD R3, R35, c[0x0][0x1a0], RZ ;  /* 0x0000680023037a24 */ /* 0x000fe200078e02ff */
[C---:B------:R-:W-:Y:S01]  /*108f0*/  @!P5 IADD3 R166, P1, R26.reuse, UR25, RZ ;  /* 0x000000191aa6dc10 */ /* 0x040fe2000ff3e0ff */
[----:B------:R-:W-:Y:S01]  /*10900*/  UIADD3 UR4, UR33, -UR34, URZ ;  /* 0x8000002221047290 */ /* 0x000fe2000fffe03f */
[----:B------:R-:W-:Y:S01]  /*10910*/  @!P5 LEA.HI.X R23, R26, c[0x0][0x174], R2, 0x1, P0 ;  /* 0x00005d001a17da11 */ /* 0x000fe200000f0c02 */
[----:B------:R-:W-:Y:S01]  /*10920*/  IMAD.WIDE.U32 R26, R34, c[0x0][0x1a0], RZ ;  /* 0x00006800221a7a25 */ /* 0x000fe200078e00ff */
[----:B------:R-:W-:Y:S03]  /*10930*/  @!P5 IADD3.X R2, R2, UR24, RZ, P1, !PT ;  /* 0x000000180202dc10 */ /* 0x000fe60008ffe4ff */
[----:B------:R-:W-:Y:S01]  /*10940*/  @!PT LDS RZ, [RZ] ;  /* 0x00000000fffff984 */ /* 0x000fe20000000800 */
[----:B------:R-:W-:Y:S01]  /*10950*/  @!PT LDS RZ, [RZ] ;  /* 0x00000000fffff984 */ /* 0x000fe20000000800 */
[----:B------:R-:W-:Y:S01]  /*10960*/  @!PT LDS RZ, [RZ] ;  /* 0x00000000fffff984 */ /* 0x000fe20000000800 */
[----:B------:R1:W-:Y:S01]  /*10970*/  @!P5 LDGSTS.E.BYPASS.LTC128B.128 [R232+0x18000], [R22.64] ;  /* 0x1800000016e8dfae */ /* 0x0003e2000b901d5e */
[----:B------:R-:W-:Y:S01]  /*10980*/  IMAD R3, R34, c[0x0][0x1a4], R3 ;  /* 0x0000690022037a24 */ /* 0x000fe200078e0203 */
[C---:B------:R-:W-:Y:S02]  /*10990*/  @!P5 LEA R34, P0, R166.reuse, c[0x0][0x170], 0x1 ;  /* 0x00005c00a622da11 */ /* 0x040fe400078008ff */
[----:B------:R-:W-:Y:S01]  /*109a0*/  @P4 STS.128 [R232+0x1a000], RZ ;  /* 0x01a000ffe8004388 */ /* 0x000fe20000000c00 */
[----:B------:R-:W-:Y:S01]  /*109b0*/  IMAD.IADD R3, R27, 0x1, R3 ;  /* 0x000000011b037824 */ /* 0x000fe200078e0203 */
[----:B------:R-:W-:Y:S01]  /*109c0*/  @!P5 LEA.HI.X R35, R166, c[0x0][0x174], R2, 0x1, P0 ;  /* 0x00005d00a623da11 */ /* 0x000fe200000f0c02 */
[----:B------:R-:W-:Y:S01]  /*109d0*/  IMAD.MOV.U32 R2, RZ, RZ, R4 ;  /* 0x000000ffff027224 */ /* 0x000fe200078e0004 */
[----:B------:R-:W-:Y:S01]  /*109e0*/  @!PT LDS RZ, [RZ] ;  /* 0x00000000fffff984 */ /* 0x000fe20000000800 */
[----:B------:R-:W-:Y:S01]  /*109f0*/  @!PT LDS RZ, [RZ] ;  /* 0x00000000fffff984 */ /* 0x000fe20000000800 */
[----:B------:R-:W-:Y:S01]  /*10a00*/  @!PT LDS RZ, [RZ] ;  /* 0x00000000fffff984 */ /* 0x000fe20000000800 */
[----:B------:R2:W-:Y:S01]  /*10a10*/  @!P4 LDGSTS.E.BYPASS.LTC128B.128 [R232+0x1a000], [R194.64+0x80] ;  /* 0x1a000080c2e8cfae */ /* 0x0005e2000b901d5e */
[C---:B------:R-:W-:Y:S03]  /*10a20*/  LEA R20, P1, R26.reuse, R247, 0x1 ;  /* 0x000000f71a147211 */ /* 0x040fe600078208ff */
[----:B------:R-:W-:Y:S01]  /*10a30*/  @P3 STS.128 [R232+0x1c000], RZ ;  /* 0x01c000ffe8003388 */ /* 0x000fe20000000c00 */
[----:B------:R-:W-:Y:S01]  /*10a40*/  LEA.HI.X R21, R26, R246, R3, 0x1, P1 ;  /* 0x000000f61a157211 */ /* 0x000fe200008f0c03 */
[----:B------:R-:W-:Y:S02]  /*10a50*/  IMAD.MOV.U32 R3, RZ, RZ, R5 ;  /* 0x000000ffff037224 */ /* 0x000fe400078e0005 */
        /* <DEDUP_REMOVED lines=31> */
[----:B------:R-:W5:Y:S04]  /*10c50*/  LDSM.16.M88.4 R176, [R225+0x10800] ;  /* 0x01080000e1b0783b */ /* 0x000f680000000200 */
[----:B------:R-:W1:Y:S04]  /*10c60*/  LDSM.16.M88.4 R180, [R225+0x11000] ;  /* 0x01100000e1b4783b */ /* 0x000e680000000200 */
[----:B------:R-:W0:Y:S04]  /*10c70*/  LDGDEPBAR ;  /* 0x00000000000079af */ /* 0x000e280000000000 */
[----:B------:R-:W1:Y:S04]  /*10c80*/  LDSM.16.M88.4 R184, [R225+0x11800] ;  /* 0x01180000e1b8783b */ /* 0x000e680000000200 */
[----:B------:R-:W-:Y:S04]  /*10c90*/  LDSM.16.M88.4 R188, [R224] ;  /* 0x00000000e0bc783b */ /* 0x000fe80000000200 */
[----:B--2---:R-:W2:Y:S04]  /*10ca0*/  LDSM.16.M88.4 R192, [R223] ;  /* 0x00000000dfc0783b */ /* 0x004ea80000000200 */
[----:B------:R-:W1:Y:S01]  /*10cb0*/  LDSM.16.M88.4 R196, [R215] ;  /* 0x00000000d7c4783b */ /* 0x000e620000000200 */
[C---:B----4-:R-:W-:Y:S08]  /*10cc0*/  HMMA.16816.F32 R4, R168.reuse, R172, RZ ;  /* 0x000000aca804723c */ /* 0x050ff000000018ff */
[C---:B------:R-:W-:Y:S01]  /*10cd0*/  HMMA.16816.F32 R8, R168.reuse, R174, RZ ;  /* 0x000000aea808723c */ /* 0x040fe200000018ff */
[----:B------:R-:W4:Y:S07]  /*10ce0*/  LDSM.16.M88.4 R172, [R214] ;  /* 0x00000000d6ac783b */ /* 0x000f2e0000000200 */
[C---:B-----5:R-:W-:Y:S08]  /*10cf0*/  HMMA.16816.F32 R12, R168.reuse, R176, RZ ;  /* 0x000000b0a80c723c */ /* 0x060ff000000018ff */
[C---:B------:R-:W-:Y:S01]  /*10d00*/  HMMA.16816.F32 R16, R168.reuse, R178, RZ ;  /* 0x000000b2a810723c */ /* 0x040fe200000018ff */
[----:B------:R-:W5:Y:S07]  /*10d10*/  LDSM.16.M88.4 R176, [R213] ;  /* 0x00000000d5b0783b */ /* 0x000f6e0000000200 */
[C---:B-1----:R-:W-:Y:S08]  /*10d20*/  HMMA.16816.F32 R20, R168.reuse, R180, RZ ;  /* 0x000000b4a814723c */ /* 0x042ff000000018ff */
[C---:B------:R-:W-:Y:S01]  /*10d30*/  HMMA.16816.F32 R24, R168.reuse, R182, RZ ;  /* 0x000000b6a818723c */ /* 0x040fe200000018ff */
[----:B------:R-:W-:Y:S07]  /*10d40*/  LDSM.16.M88.4 R180, [R219+0x10000] ;  /* 0x01000000dbb4783b */ /* 0x000fee0000000200 */
[C---:B------:R-:W-:Y:S08]  /*10d50*/  HMMA.16816.F32 R28, R168.reuse, R184, RZ ;  /* 0x000000b8a81c723c */ /* 0x040ff000000018ff */
[----:B---3--:R-:W-:Y:S01]  /*10d60*/  HMMA.16816.F32 R32, R168, R186, RZ ;  /* 0x000000baa820723c */ /* 0x008fe200000018ff */
[----:B------:R-:W1:Y:S04]  /*10d70*/  LDSM.16.M88.4 R168, [R222] ;  /* 0x00000000dea8783b */ /* 0x000e680000000200 */
[----:B------:R-:W3:Y:S03]  /*10d80*/  LDSM.16.M88.4 R184, [R219+0x10800] ;  /* 0x01080000dbb8783b */ /* 0x000ee60000000200 */
[C---:B--2---:R-:W-:Y:S08]  /*10d90*/  HMMA.16816.F32 R4, R188.reuse, R192, R4 ;  /* 0x000000c0bc04723c */ /* 0x044ff00000001804 */
[C---:B------:R-:W-:Y:S01]  /*10da0*/  HMMA.16816.F32 R8, R188.reuse, R194, R8 ;  /* 0x000000c2bc08723c */ /* 0x040fe20000001808 */
[----:B------:R-:W2:Y:S07]  /*10db0*/  LDSM.16.M88.4 R192, [R219+0x11000] ;  /* 0x01100000dbc0783b */ /* 0x000eae0000000200 */
[C---:B------:R-:W-:Y:S07]  /*10dc0*/  HMMA.16816.F32 R12, R188.reuse, R196, R12 ;  /* 0x000000c4bc0c723c */ /* 0x040fee000000180c */
[----:B------:R-:W-:Y:S01]  /*10dd0*/  IMAD.MOV.U32 R196, RZ, RZ, R2 ;  /* 0x000000ffffc47224 */ /* 0x000fe200078e0002 */
[C---:B------:R-:W-:Y:S04]  /*10de0*/  HMMA.16816.F32 R16, R188.reuse, R198, R16 ;  /* 0x000000c6bc10723c */ /* 0x040fe80000001810 */
[----:B------:R-:W-:Y:S02]  /*10df0*/  IMAD.MOV.U32 R197, RZ, RZ, R3 ;  /* 0x000000ffffc57224 */ /* 0x000fe400078e0003 */
[----:B------:R-:W-:Y:S02]  /*10e00*/  IMAD.U32 R3, RZ, RZ, UR4 ;  /* 0x00000004ff037e24 */ /* 0x000fe4000f8e00ff */
[C---:B----4-:R-:W-:Y:S04]  /*10e10*/  HMMA.16816.F32 R20, R188.reuse, R172, R20 ;  /* 0x000000acbc14723c */ /* 0x050fe80000001814 */
[C---:B------:R-:W-:Y:S04]  /*10e20*/  LEA R198, P1, R3.reuse, R234, 0x6 ;  /* 0x000000ea03c67211 */ /* 0x040fe800078230ff */
[C---:B------:R-:W-:Y:S01]  /*10e30*/  HMMA.16816.F32 R24, R188.reuse, R174, R24 ;  /* 0x000000aebc18723c */ /* 0x040fe20000001818 */
[----:B------:R-:W4:Y:S03]  /*10e40*/  LDSM.16.M88.4 R172, [R219+0x11800] ;  /* 0x01180000dbac783b */ /* 0x000f260000000200 */
[C---:B------:R-:W-:Y:S04]  /*10e50*/  LEA.HI.X.SX32 R199, R3.reuse, R235, 0x6, P1 ;  /* 0x000000eb03c77211 */ /* 0x040fe800008f36ff */
[C---:B-----5:R-:W-:Y:S08]  /*10e60*/  HMMA.16816.F32 R28, R188.reuse, R176, R28 ;  /* 0x000000b0bc1c723c */ /* 0x060ff0000000181c */
[----:B------:R-:W-:Y:S01]  /*10e70*/  HMMA.16816.F32 R32, R188, R178, R32 ;  /* 0x000000b2bc20723c */ /* 0x000fe20000001820 */
[----:B------:R-:W-:Y:S04]  /*10e80*/  LDSM.16.M88.4 R176, [R221] ;  /* 0x00000000ddb0783b */ /* 0x000fe80000000200 */
[----:B------:R-:W5:Y:S03]  /*10e90*/  LDSM.16.M88.4 R188, [R212] ;  /* 0x00000000d4bc783b */ /* 0x000f660000000200 */
        /* <DEDUP_REMOVED lines=24> */
[----:B------:R-:W-:Y:S04]  /*11020*/  LDSM.16.M88.4 R176, [R211] ;  /* 0x00000000d3b0783b */ /* 0x000fe80000000200 */
[----:B------:R-:W-:Y:S03]  /*11030*/  LDSM.16.M88.4 R192, [R210] ;  /* 0x00000000d2c0783b */ /* 0x000fe60000000200 */
[C---:B----4-:R-:W-:Y:S08]  /*11040*/  HMMA.16816.F32 R4, R168.reuse, R172, R4 ;  /* 0x000000aca804723c */ /* 0x050ff00000001804 */
[C---:B------:R-:W-:Y:S01]  /*11050*/  HMMA.16816.F32 R8, R168.reuse, R174, R8 ;  /* 0x000000aea808723c */ /* 0x040fe20000001808 */
[----:B------:R-:W2:Y:S07]  /*11060*/  LDSM.16.M88.4 R172, [R224+0x4000] ;  /* 0x00400000e0ac783b */ /* 0x000eae0000000200 */
[C---:B-----5:R-:W-:Y:S08]  /*11070*/  HMMA.16816.F32 R12, R168.reuse, R188, R12 ;  /* 0x000000bca80c723c */ /* 0x060ff0000000180c */
[C---:B------:R-:W-:Y:S01]  /*11080*/  HMMA.16816.F32 R16, R168.reuse, R190, R16 ;  /* 0x000000bea810723c */ /* 0x040fe20000001810 */
[----:B------:R-:W4:Y:S07]  /*11090*/  LDSM.16.M88.4 R188, [R209] ;  /* 0x00000000d1bc783b */ /* 0x000f2e0000000200 */
[C---:B-1----:R-:W-:Y:S08]  /*110a0*/  HMMA.16816.F32 R20, R168.reuse, R180, R20 ;  /* 0x000000b4a814723c */ /* 0x042ff00000001814 */
[C---:B------:R-:W-:Y:S01]  /*110b0*/  HMMA.16816.F32 R24, R168.reuse, R182, R24 ;  /* 0x000000b6a818723c */ /* 0x040fe20000001818 */
[----:B------:R-:W1:Y:S07]  /*110c0*/  LDSM.16.M88.4 R180, [R208] ;  /* 0x00000000d0b4783b */ /* 0x000e6e0000000200 */
[C---:B---3--:R-:W-:Y:S08]  /*110d0*/  HMMA.16816.F32 R28, R168.reuse, R184, R28 ;  /* 0x000000b8a81c723c */ /* 0x048ff0000000181c */
        /* <DEDUP_REMOVED lines=68> */
[C---:B-----5:R-:W-:Y:S08]  /*11520*/  HMMA.16816.F32 R4, R172.reuse, R180, R4 ;  /* 0x000000b4ac04723c */ /* 0x060ff00000001804 */
        /* <DEDUP_REMOVED lines=31> */
[C---:B-----5:R-:W-:Y:S08]  /*11720*/  HMMA.16816.F32 R20, R172.reuse, R184, R20 ;  /* 0x000000b8ac14723c */ /* 0x060ff00000001814 */
[C---:B------:R-:W-:Y:S01]  /*11730*/  HMMA.16816.F32 R24, R172.reuse, R186, R24 ;  /* 0x000000baac18723c */ /* 0x040fe20000001818 */
[----:B------:R-:W4:Y:S07]  /*11740*/  LDSM.16.M88.4 R184, [R200] ;  /* 0x00000000c8b8783b */ /* 0x000f2e0000000200 */
[C---:B---3--:R-:W-:Y:S08]  /*11750*/  HMMA.16816.F32 R28, R172.reuse, R192, R28 ;  /* 0x000000c0ac1c723c */ /* 0x048ff0000000181c */
        /* <DEDUP_REMOVED lines=31> */
[----:B------:R-:W-:Y:S01]  /*11950*/  LEA.HI.X.SX32 R175, R3, R197, 0x6, P0 ;  /* 0x000000c503af7211 */ /* 0x000fe200000f36ff */
[----:B------:R-:W-:Y:S01]  /*11960*/  IMAD R3, R199, c[0x0][0x198], RZ ;  /* 0x00006600c7037a24 */ /* 0x000fe200078e02ff */
[----:B------:R-:W-:Y:S01]  /*11970*/  PLOP3.LUT P0, PT, PT, PT, UP0, 0x80, 0x0 ;  /* 0x000000000000781c */ /* 0x000fe20003f0f008 */
[C---:B------:R-:W-:Y:S04]  /*11980*/  HMMA.16816.F32 R8, R168.reuse, R178, R8 ;  /* 0x000000b2a808723c */ /* 0x040fe80000001808 */
[----:B------:R-:W-:Y:S02]  /*11990*/  IMAD R2, R175, c[0x0][0x198], RZ ;  /* 0x00006600af027a24 */ /* 0x000fe400078e02ff */
[C---:B------:R-:W-:Y:S02]  /*119a0*/  IMAD R3, R198.reuse, c[0x0][0x19c], R3 ;  /* 0x00006700c6037a24 */ /* 0x040fe400078e0203 */
[C---:B------:R-:W-:Y:S04]  /*119b0*/  HMMA.16816.F32 R12, R168.reuse, R184, R12 ;  /* 0x000000b8a80c723c */ /* 0x040fe8000000180c */
[----:B------:R-:W-:Y:S04]  /*119c0*/  IMAD.WIDE.U32 R182, R198, c[0x0][0x198], RZ ;  /* 0x00006600c6b67a25 */ /* 0x000fe800078e00ff */
[C---:B------:R-:W-:Y:S04]  /*119d0*/  HMMA.16816.F32 R16, R168.reuse, R186, R16 ;  /* 0x000000baa810723c */ /* 0x040fe80000001810 */
[----:B------:R-:W-:Y:S01]  /*119e0*/  IMAD.WIDE.U32 R178, R174, c[0x0][0x198], RZ ;  /* 0x00006600aeb27a25 */ /* 0x000fe200078e00ff */
[-C--:B------:R-:W-:Y:S03]  /*119f0*/  LEA R198, P6, R182, R249.reuse, 0x1 ;  /* 0x000000f9b6c67211 */ /* 0x080fe600078c08ff */
[C---:B---3--:R-:W-:Y:S04]  /*11a00*/  HMMA.16816.F32 R20, R168.reuse, R188, R20 ;  /* 0x000000bca814723c */ /* 0x048fe80000001814 */
[----:B------:R-:W-:Y:S02]  /*11a10*/  IMAD R2, R174, c[0x0][0x19c], R2 ;  /* 0x00006700ae027a24 */ /* 0x000fe400078e0202 */
[----:B------:R-:W-:Y:S02]  /*11a20*/  IMAD.IADD R3, R183, 0x1, R3 ;  /* 0x00000001b7037824 */ /* 0x000fe400078e0203 */
[C---:B------:R-:W-:Y:S04]  /*11a30*/  HMMA.16816.F32 R24, R168.reuse, R190, R24 ;  /* 0x000000bea818723c */ /* 0x040fe80000001818 */
[----:B------:R-:W-:Y:S01]  /*11a40*/  IMAD.IADD R165, R179, 0x1, R2 ;  /* 0x00000001b3a57824 */ /* 0x000fe200078e0202 */
[-C--:B------:R-:W-:Y:S03]  /*11a50*/  LEA.HI.X R199, R182, R248.reuse, R3, 0x1, P6 ;  /* 0x000000f8b6c77211 */ /* 0x080fe600030f0c03 */
[C---:B----4-:R-:W-:Y:S08]  /*11a60*/  HMMA.16816.F32 R28, R168.reuse, R192, R28 ;  /* 0x000000c0a81c723c */ /* 0x050ff0000000181c */
[----:B------:R-:W-:Y:S07]  /*11a70*/  HMMA.16816.F32 R32, R168, R194, R32 ;  /* 0x000000c2a820723c */ /* 0x000fee0000001820 */
[C---:B------:R-:W-:Y:S05]  /*11a80*/  LEA R194, P1, R178.reuse, R249, 0x1 ;  /* 0x000000f9b2c27211 */ /* 0x040fea00078208ff */
[----:B------:R-:W-:Y:S01]  /*11a90*/  LEA.HI.X R195, R178, R248, R165, 0x1, P1 ;  /* 0x000000f8b2c37211 */ /* 0x000fe200008f0ca5 */
[----:B------:R-:W-:-:S05]  /*11aa0*/  @P0 BRA `(.L_x_1386) ;  /* 0xffffe8e000000947 */ /* 0x000fca000383ffff */
.L_x_1385:
[----:B------:R-:W-:Y:S01]  /*11ab0*/  IMAD.U32 R2, RZ, RZ, UR29 ;  /* 0x0000001dff027e24 */ /* 0x000fe2000f8e00ff */
[----:B------:R-:W-:Y:S02]  /*11ac0*/  USHF.L.U32 UR4, UR29, 0x1, URZ ;  /* 0x000000011d047899 */ /* 0x000fe4000800063f */
[----:B------:R-:W-:Y:S01]  /*11ad0*/  UISETP.GT.AND UP0, UPT, UR29, UR19, UPT ;  /* 0x000000131d00728c */ /* 0x000fe2000bf04270 */
[----:B------:R-:W-:Y:S01]  /*11ae0*/  IMAD R2, R2, 0x40, R231 ;  /* 0x0000004002027824 */ /* 0x000fe200078e02e7 */
[----:B------:R-:W-:Y:S02]  /*11af0*/  UIADD3 UR34, UR34, 0x1, URZ ;  /* 0x0000000122227890 */ /* 0x000fe4000fffe03f */
[----:B------:R-:W-:Y:S02]  /*11b00*/  UMOV UR37, UR29 ;  /* 0x0000001d00257c82 */ /* 0x000fe40008000000 */
[C---:B------:R-:W-:Y:S02]  /*11b10*/  ISETP.GE.AND P1, PT, R2.reuse, R240, PT ;  /* 0x000000f00200720c */ /* 0x040fe40003f26270 */
[C---:B------:R-:W-:Y:S02]  /*11b20*/  IADD3 R3, R2.reuse, 0x1, RZ ;  /* 0x0000000102037810 */ /* 0x040fe40007ffe0ff */
[C---:B------:R-:W-:Y:S02]  /*11b30*/  ISETP.GE.OR P1, PT, R2.reuse, R239, !P1 ;  /* 0x000000ef0200720c */ /* 0x040fe40004f26670 */
[C---:B------:R-:W-:Y:S02]  /*11b40*/  ISETP.GE.AND P0, PT, R2.reuse, R238, PT ;  /* 0x000000ee0200720c */ /* 0x040fe40003f06270 */
[CC--:B------:R-:W-:Y:S02]  /*11b50*/  ISETP.GE.AND P6, PT, R3.reuse, R240.reuse, PT ;  /* 0x000000f00300720c */ /* 0x0c0fe40003fc6270 */
[C---:B------:R-:W-:Y:S02]  /*11b60*/  IADD3 R165, R2.reuse, 0x8, RZ ;  /* 0x0000000802a57810 */ /* 0x040fe40007ffe0ff */
[----:B------:R-:W-:Y:S02]  /*11b70*/  ISETP.GE.OR P0, PT, R2, R233, !P0 ;  /* 0x000000e90200720c */ /* 0x000fe40004706670 */
[----:B------:R-:W-:Y:S02]  /*11b80*/  FSEL R179, R4, -INF , !P1 ;  /* 0xff80000004b37808 */ /* 0x000fe40004800000 */
[----:B------:R-:W-:Y:S02]  /*11b90*/  IADD3 R4, R2, 0x9, RZ ;  /* 0x0000000902047810 */ /* 0x000fe40007ffe0ff */
[-C--:B------:R-:W-:Y:S02]  /*11ba0*/  ISETP.GE.OR P6, PT, R3, R239.reuse, !P6 ;  /* 0x000000ef0300720c */ /* 0x080fe400077c6670 */
[----:B-1----:R-:W-:Y:S02]  /*11bb0*/  FSEL R169, R6, -INF , !P0 ;  /* 0xff80000006a97808 */ /* 0x002fe40004000000 */
[----:B------:R-:W-:Y:S02]  /*11bc0*/  ISETP.GE.AND P0, PT, R165, R240, PT ;  /* 0x000000f0a500720c */ /* 0x000fe40003f06270 */
[----:B------:R-:W-:Y:S02]  /*11bd0*/  ISETP.GE.AND P1, PT, R3, R238, PT ;  /* 0x000000ee0300720c */ /* 0x000fe40003f26270 */
[----:B------:R-:W-:Y:S02]  /*11be0*/  FSEL R175, R5, -INF , !P6 ;  /* 0xff80000005af7808 */ /* 0x000fe40007000000 */
[----:B------:R-:W-:Y:S02]  /*11bf0*/  ISETP.GE.AND P6, PT, R4, R240, PT ;  /* 0x000000f00400720c */ /* 0x000fe40003fc6270 */
[----:B------:R-:W-:Y:S02]  /*11c00*/  ISETP.GE.OR P0, PT, R165, R239, !P0 ;  /* 0x000000efa500720c */ /* 0x000fe40004706670 */
[----:B------:R-:W-:Y:S02]  /*11c10*/  ISETP.GE.OR P1, PT, R3, R233, !P1 ;  /* 0x000000e90300720c */ /* 0x000fe40004f26670 */
[----:B------:R-:W-:Y:S02]  /*11c20*/  IADD3 R3, R2, 0x10, RZ ;  /* 0x0000001002037810 */ /* 0x000fe40007ffe0ff */
[----:B------:R-:W-:Y:S02]  /*11c30*/  ISETP.GE.OR P6, PT, R4, R239, !P6 ;  /* 0x000000ef0400720c */ /* 0x000fe400077c6670 */
[----:B------:R-:W-:Y:S02]  /*11c40*/  FSEL R171, R7, -INF , !P1 ;  /* 0xff80000007ab7808 */ /* 0x000fe40004800000 */
[----:B------:R-:W-:Y:S02]  /*11c50*/  ISETP.GE.AND P1, PT, R165, R238, PT ;  /* 0x000000eea500720c */ /* 0x000fe40003f26270 */
[----:B------:R-:W-:Y:S02]  /*11c60*/  FSEL R173, R9, -INF , !P6 ;  /* 0xff80000009ad7808 */ /* 0x000fe40007000000 */
[----:B------:R-:W-:Y:S02]  /*11c70*/  ISETP.GE.AND P6, PT, R3, R240, PT ;  /* 0x000000f00300720c */ /* 0x000fe40003fc6270 */
[----:B------:R-:W-:Y:S02]  /*11c80*/  FSEL R177, R8, -INF , !P0 ;  /* 0xff80000008b17808 */ /* 0x000fe40004000000 */
[CC--:B------:R-:W-:Y:S02]  /*11c90*/  ISETP.GE.AND P0, PT, R4.reuse, R238.reuse, PT ;  /* 0x000000ee0400720c */ /* 0x0c0fe40003f06270 */
[----:B------:R-:W-:Y:S02]  /*11ca0*/  ISETP.GE.OR P1, PT, R165, R233, !P1 ;  /* 0x000000e9a500720c */ /* 0x000fe40004f26670 */
[C---:B------:R-:W-:Y:S02]  /*11cb0*/  ISETP.GE.OR P6, PT, R3.reuse, R239, !P6 ;  /* 0x000000ef0300720c */ /* 0x040fe400077c6670 */
[-C--:B------:R-:W-:Y:S02]  /*11cc0*/  ISETP.GE.OR P0, PT, R4, R233.reuse, !P0 ;  /* 0x000000e90400720c */ /* 0x080fe40004706670 */
[----:B------:R-:W-:Y:S02]  /*11cd0*/  IADD3 R4, R2, 0x11, RZ ;  /* 0x0000001102047810 */ /* 0x000fe40007ffe0ff */
[----:B------:R-:W-:Y:S02]  /*11ce0*/  FSEL R195, R12, -INF , !P6 ;  /* 0xff8000000cc37808 */ /* 0x000fe40007000000 */
[----:B------:R-:W-:Y:S02]  /*11cf0*/  FSEL R9, R10, -INF , !P1 ;  /* 0xff8000000a097808 */ /* 0x000fe40004800000 */
[----:B------:R-:W-:Y:S02]  /*11d00*/  ISETP.GE.AND P1, PT, R3, R238, PT ;  /* 0x000000ee0300720c */ /* 0x000fe40003f26270 */
[----:B------:R-:W-:Y:S02]  /*11d10*/  FSEL R11, R11, -INF , !P0 ;  /* 0xff8000000b0b7808 */ /* 0x000fe40004000000 */
[C---:B------:R-:W-:Y:S02]  /*11d20*/  ISETP.GE.AND P0, PT, R4.reuse, R240, PT ;  /* 0x000000f00400720c */ /* 0x040fe40003f06270 */
[C---:B------:R-:W-:Y:S02]  /*11d30*/  ISETP.GE.AND P6, PT, R4.reuse, R238, PT ;  /* 0x000000ee0400720c */ /* 0x040fe40003fc6270 */
[----:B------:R-:W-:Y:S02]  /*11d40*/  ISETP.GE.OR P1, PT, R3, R233, !P1 ;  /* 0x000000e90300720c */ /* 0x000fe40004f26670 */
[----:B------:R-:W-:Y:S02]  /*11d50*/  ISETP.GE.OR P0, PT, R4, R239, !P0 ;  /* 0x000000ef0400720c */ /* 0x000fe40004706670 */
[----:B------:R-:W-:Y:S02]  /*11d60*/  IADD3 R5, R2, 0x18, RZ ;  /* 0x0000001802057810 */ /* 0x000fe40007ffe0ff */
[----:B------:R-:W-:Y:S02]  /*11d70*/  ISETP.GE.OR P6, PT, R4, R233, !P6 ;  /* 0x000000e90400720c */ /* 0x000fe400077c6670 */
[----:B------:R-:W-:Y:S02]  /*11d80*/  IADD3 R4, R2, 0x19, RZ ;  /* 0x0000001902047810 */ /* 0x000fe40007ffe0ff */
[----:B------:R-:W-:Y:S02]  /*11d90*/  FSEL R192, R14, -INF , !P1 ;  /* 0xff8000000ec07808 */ /* 0x000fe40004800000 */
[----:B------:R-:W-:Y:S02]  /*11da0*/  FSEL R190, R13, -INF , !P0 ;  /* 0xff8000000dbe7808 */ /* 0x000fe40004000000 */
[CC--:B------:R-:W-:Y:S02]  /*11db0*/  ISETP.GE.AND P0, PT, R5.reuse, R240.reuse, PT ;  /* 0x000000f00500720c */ /* 0x0c0fe40003f06270 */
[----:B------:R-:W-:Y:S02]  /*11dc0*/  ISETP.GE.AND P1, PT, R4, R240, PT ;  /* 0x000000f00400720c */ /* 0x000fe40003f26270 */
[----:B------:R-:W-:Y:S02]  /*11dd0*/  IADD3 R3, R2, 0x20, RZ ;  /* 0x0000002002037810 */ /* 0x000fe40007ffe0ff */
[-C--:B------:R-:W-:Y:S02]  /*11de0*/  ISETP.GE.OR P0, PT, R5, R239.reuse, !P0 ;  /* 0x000000ef0500720c */ /* 0x080fe40004706670 */
[----:B------:R-:W-:Y:S02]  /*11df0*/  ISETP.GE.OR P1, PT, R4, R239, !P1 ;  /* 0x000000ef0400720c */ /* 0x000fe40004f26670 */
[----:B------:R-:W-:Y:S02]  /*11e00*/  FSEL R186, R16, -INF , !P0 ;  /* 0xff80000010ba7808 */ /* 0x000fe40004000000 */
[C---:B------:R-:W-:Y:S02]  /*11e10*/  ISETP.GE.AND P0, PT, R4.reuse, R238, PT ;  /* 0x000000ee0400720c */ /* 0x040fe40003f06270 */
[----:B------:R-:W-:Y:S02]  /*11e20*/  FSEL R191, R17, -INF , !P1 ;  /* 0xff80000011bf7808 */ /* 0x000fe40004800000 */
[C---:B------:R-:W-:Y:S02]  /*11e30*/  ISETP.GE.AND P1, PT, R3.reuse, R240, PT ;  /* 0x000000f00300720c */ /* 0x040fe40003f26270 */
[----:B------:R-:W-:Y:S02]  /*11e40*/  ISETP.GE.OR P0, PT, R4, R233, !P0 ;  /* 0x000000e90400720c */ /* 0x000fe40004706670 */
[----:B------:R-:W-:Y:S02]  /*11e50*/  ISETP.GE.OR P1, PT, R3, R239, !P1 ;  /* 0x000000ef0300720c */ /* 0x000fe40004f26670 */
[----:B------:R-:W-:Y:S02]  /*11e60*/  IADD3 R4, R2, 0x21, RZ ;  /* 0x0000002102047810 */ /* 0x000fe40007ffe0ff */
[----:B------:R-:W-:Y:S02]  /*11e70*/  FSEL R193, R19, -INF , !P0 ;  /* 0xff80000013c17808 */ /* 0x000fe40004000000 */
[----:B------:R-:W-:Y:S02]  /*11e80*/  FSEL R198, R20, -INF , !P1 ;  /* 0xff80000014c67808 */ /* 0x000fe40004800000 */
[----:B------:R-:W-:Y:S02]  /*11e90*/  FSEL R197, R15, -INF , !P6 ;  /* 0xff8000000fc57808 */ /* 0x000fe40007000000 */
[C---:B------:R-:W-:Y:S02]  /*11ea0*/  ISETP.GE.AND P6, PT, R5.reuse, R238, PT ;  /* 0x000000ee0500720c */ /* 0x040fe40003fc6270 */
[C---:B------:R-:W-:Y:S02]  /*11eb0*/  ISETP.GE.AND P0, PT, R4.reuse, R240, PT ;  /* 0x000000f00400720c */ /* 0x040fe40003f06270 */
[C---:B------:R-:W-:Y:S02]  /*11ec0*/  ISETP.GE.AND P1, PT, R4.reuse, R238, PT ;  /* 0x000000ee0400720c */ /* 0x040fe40003f26270 */
[----:B------:R-:W-:Y:S02]  /*11ed0*/  ISETP.GE.OR P6, PT, R5, R233, !P6 ;  /* 0x000000e90500720c */ /* 0x000fe400077c6670 */
[C---:B------:R-:W-:Y:S02]  /*11ee0*/  ISETP.GE.OR P0, PT, R4.reuse, R239, !P0 ;  /* 0x000000ef0400720c */ /* 0x040fe40004706670 */
[-C--:B------:R-:W-:Y:S02]  /*11ef0*/  ISETP.GE.OR P1, PT, R4, R233.reuse, !P1 ;  /* 0x000000e90400720c */ /* 0x080fe40004f26670 */
[----:B------:R-:W-:Y:S02]  /*11f00*/  IADD3 R5, R2, 0x28, RZ ;  /* 0x0000002802057810 */ /* 0x000fe40007ffe0ff */
[----:B------:R-:W-:Y:S02]  /*11f10*/  FMNMX.FTZ R4, R179, R0, !PT ;  /* 0x00000000b3047209 */ /* 0x000fe40007810000 */
[----:B------:R-:W-:Y:S02]  /*11f20*/  FSEL R188, R18, -INF , !P6 ;  /* 0xff80000012bc7808 */ /* 0x000fe40007000000 */
[----:B------:R-:W-:Y:S01]  /*11f30*/  FSEL R196, R21, -INF , !P0 ;  /* 0xff80000015c47808 */ /* 0x000fe20004000000 */
[----:B------:R-:W2:Y:S01]  /*11f40*/  LDL.64 R18, [R1+0x10] ;  /* 0x0000100001127983 */ /* 0x000ea20000100a00 */
[----:B------:R-:W-:Y:S02]  /*11f50*/  ISETP.GE.AND P6, PT, R3, R238, PT ;  /* 0x000000ee0300720c */ /* 0x000fe40003fc6270 */
[----:B------:R-:W-:Y:S02]  /*11f60*/  FMNMX.FTZ R4, R175, R4, !PT ;  /* 0x00000004af047209 */ /* 0x000fe40007810000 */
[----:B------:R-:W-:Y:S02]  /*11f70*/  ISETP.GE.AND P0, PT, R5, R240, PT ;  /* 0x000000f00500720c */ /* 0x000fe40003f06270 */
[----:B------:R-:W-:Y:S02]  /*11f80*/  ISETP.GE.OR P6, PT, R3, R233, !P6 ;  /* 0x000000e90300720c */ /* 0x000fe400077c6670 */
[----:B------:R-:W-:Y:S02]  /*11f90*/  IADD3 R3, R2, 0x29, RZ ;  /* 0x0000002902037810 */ /* 0x000fe40007ffe0ff */
[----:B------:R-:W-:Y:S02]  /*11fa0*/  ISETP.GE.OR P0, PT, R5, R239, !P0 ;  /* 0x000000ef0500720c */ /* 0x000fe40004706670 */
[----:B------:R-:W-:Y:S02]  /*11fb0*/  FMNMX.FTZ R8, R177, R4, !PT ;  /* 0x00000004b1087209 */ /* 0x000fe40007810000 */
[----:B------:R-:W-:Y:S02]  /*11fc0*/  FSEL R194, R22, -INF , !P6 ;  /* 0xff80000016c27808 */ /* 0x000fe40007000000 */
[----:B------:R-:W-:Y:S02]  /*11fd0*/  FSEL R199, R23, -INF , !P1 ;  /* 0xff80000017c77808 */ /* 0x000fe40004800000 */
[----:B------:R-:W-:Y:S01]  /*11fe0*/  FSEL R16, R24, -INF , !P0 ;  /* 0xff80000018107808 */ /* 0x000fe20004000000 */
[----:B------:R-:W-:Y:S01]  /*11ff0*/  LDSM.16.MT88.4 R20, [R218+0x18000] ;  /* 0x01800000da14783b */ /* 0x000fe20000004200 */
[----:B------:R-:W-:Y:S02]  /*12000*/  FMNMX.FTZ R8, R173, R8, !PT ;  /* 0x00000008ad087209 */ /* 0x000fe40007810000 */
[----:B------:R-:W-:Y:S02]  /*12010*/  ISETP.GE.AND P6, PT, R5, R238, PT ;  /* 0x000000ee0500720c */ /* 0x000fe40003fc6270 */
[C---:B------:R-:W-:Y:S02]  /*12020*/  ISETP.GE.AND P1, PT, R3.reuse, R240, PT ;  /* 0x000000f00300720c */ /* 0x040fe40003f26270 */
[----:B------:R-:W-:Y:S02]  /*12030*/  ISETP.GE.AND P0, PT, R3, R238, PT ;  /* 0x000000ee0300720c */ /* 0x000fe40003f06270 */
[----:B------:R-:W-:Y:S02]  /*12040*/  IADD3 R4, R2, 0x30, RZ ;  /* 0x0000003002047810 */ /* 0x000fe40007ffe0ff */
[----:B------:R-:W-:Y:S02]  /*12050*/  ISETP.GE.OR P6, PT, R5, R233, !P6 ;  /* 0x000000e90500720c */ /* 0x000fe400077c6670 */
[C---:B------:R-:W-:Y:S02]  /*12060*/  ISETP.GE.OR P1, PT, R3.reuse, R239, !P1 ;  /* 0x000000ef0300720c */ /* 0x040fe40004f26670 */
[----:B------:R-:W-:Y:S02]  /*12070*/  ISETP.GE.OR P0, PT, R3, R233, !P0 ;  /* 0x000000e90300720c */ /* 0x000fe40004706670 */
        /* <DEDUP_REMOVED lines=9> */
[C---:B------:R-:W-:Y:S02]  /*12110*/  IADD3 R3, R2.reuse, 0x31, RZ ;  /* 0x0000003102037810 */ /* 0x040fe40007ffe0ff */
[----:B------:R-:W-:Y:S02]  /*12120*/  FMNMX.FTZ R5, R191, R4, !PT ;  /* 0x00000004bf057209 */ /* 0x000fe40007810000 */
[----:B------:R-:W-:Y:S02]  /*12130*/  IADD3 R4, R2, 0x38, RZ ;  /* 0x0000003802047810 */ /* 0x000fe40007ffe0ff */
[----:B------:R-:W-:Y:S02]  /*12140*/  FSEL R189, R28, -INF , !P1 ;  /* 0xff8000001cbd7808 */ /* 0x000fe40004800000 */
[CC--:B------:R-:W-:Y:S02]  /*12150*/  ISETP.GE.AND P1, PT, R4.reuse, R240.reuse, PT ;  /* 0x000000f00400720c */ /* 0x0c0fe40003f26270 */
[----:B------:R-:W-:Y:S02]  /*12160*/  FSEL R250, R27, -INF , !P0 ;  /* 0xff8000001bfa7808 */ /* 0x000fe40004000000 */
[C---:B------:R-:W-:Y:S02]  /*12170*/  ISETP.GE.AND P0, PT, R3.reuse, R240, PT ;  /* 0x000000f00300720c */ /* 0x040fe40003f06270 */
[-C--:B------:R-:W-:Y:S02]  /*12180*/  ISETP.GE.OR P1, PT, R4, R239.reuse, !P1 ;  /* 0x000000ef0400720c */ /* 0x080fe40004f26670 */
[----:B------:R-:W-:Y:S02]  /*12190*/  IADD3 R2, R2, 0x39, RZ ;  /* 0x0000003902027810 */ /* 0x000fe40007ffe0ff */
[C---:B------:R-:W-:Y:S02]  /*121a0*/  ISETP.GE.OR P0, PT, R3.reuse, R239, !P0 ;  /* 0x000000ef0300720c */ /* 0x040fe40004706670 */
[----:B------:R-:W-:Y:S02]  /*121b0*/  FSEL R181, R32, -INF , !P1 ;  /* 0xff80000020b57808 */ /* 0x000fe40004800000 */
[----:B------:R-:W-:Y:S02]  /*121c0*/  ISETP.GE.AND P1, PT, R3, R238, PT ;  /* 0x000000ee0300720c */ /* 0x000fe40003f26270 */
[----:B------:R-:W-:Y:S02]  /*121d0*/  FSEL R187, R29, -INF , !P0 ;  /* 0xff8000001dbb7808 */ /* 0x000fe40004000000 */
[C---:B------:R-:W-:Y:S02]  /*121e0*/  ISETP.GE.AND P0, PT, R2.reuse, R240, PT ;  /* 0x000000f00200720c */ /* 0x040fe40003f06270 */
[----:B------:R-:W-:Y:S02]  /*121f0*/  ISETP.GE.OR P1, PT, R3, R233, !P1 ;  /* 0x000000e90300720c */ /* 0x000fe40004f26670 */
[----:B------:R-:W-:Y:S02]  /*12200*/  ISETP.GE.OR P0, PT, R2, R239, !P0 ;  /* 0x000000ef0200720c */ /* 0x000fe40004706670 */
[----:B------:R-:W-:Y:S02]  /*12210*/  FSEL R185, R30, -INF , !P6 ;  /* 0xff8000001eb97808 */ /* 0x000fe40007000000 */
[----:B------:R-:W-:Y:S02]  /*12220*/  FSEL R183, R31, -INF , !P1 ;  /* 0xff8000001fb77808 */ /* 0x000fe40004800000 */
[----:B------:R-:W3:Y:S01]  /*12230*/  LDL.64 R30, [R1] ;  /* 0x00000000011e7983 */ /* 0x000ee20000100a00 */
[-C--:B------:R-:W-:Y:S02]  /*12240*/  ISETP.GE.AND P1, PT, R2, R238.reuse, PT ;  /* 0x000000ee0200720c */ /* 0x080fe40003f26270 */
[----:B------:R-:W-:Y:S02]  /*12250*/  FSEL R182, R33, -INF , !P0 ;  /* 0xff80000021b67808 */ /* 0x000fe40004000000 */
[----:B------:R-:W-:Y:S02]  /*12260*/  ISETP.GE.AND P0, PT, R4, R238, PT ;  /* 0x000000ee0400720c */ /* 0x000fe40003f06270 */
[-C--:B------:R-:W-:Y:S02]  /*12270*/  ISETP.GE.OR P1, PT, R2, R233.reuse, !P1 ;  /* 0x000000e90200720c */ /* 0x080fe40004f26670 */
[----:B------:R-:W-:Y:S02]  /*12280*/  ISETP.GE.OR P0, PT, R4, R233, !P0 ;  /* 0x000000e90400720c */ /* 0x000fe40004706670 */
[----:B------:R-:W-:Y:S02]  /*12290*/  FSEL R165, R35, -INF , !P1 ;  /* 0xff80000023a57808 */ /* 0x000fe40004800000 */
[----:B------:R-:W-:Y:S02]  /*122a0*/  FSEL R166, R34, -INF , !P0 ;  /* 0xff80000022a67808 */ /* 0x000fe40004000000 */
[----:B------:R-:W4:Y:S01]  /*122b0*/  LDL.64 R34, [R1+0x8] ;  /* 0x0000080001227983 */ /* 0x000f220000100a00 */
        /* <DEDUP_REMOVED lines=22> */
[----:B------:R-:W-:Y:S01]  /*12420*/  FMNMX.FTZ R15, R183, R6, !PT ;  /* 0x00000006b70f7209 */ /* 0x000fe20007810000 */
[----:B------:R-:W-:Y:S03]  /*12430*/  IMAD.U32 R6, RZ, RZ, UR39 ;  /* 0x00000027ff067e24 */ /* 0x000fe6000f8e00ff */
[----:B------:R-:W-:Y:S04]  /*12440*/  FMNMX.FTZ R2, R166, R15, !PT ;  /* 0x0000000fa6027209 */ /* 0x000fe80007810000 */
[----:B------:R-:W-:Y:S05]  /*12450*/  FMNMX.FTZ R7, R165, R2, !PT ;  /* 0x00000002a5077209 */ /* 0x000fea0007810000 */
[----:B------:R-:W5:Y:S01]  /*12460*/  SHFL.BFLY PT, R2, R7, 0x2, 0x1f ;  /* 0x0c401f0007027f89 */ /* 0x000f6200000e0000 */
[----:B-1----:R-:W-:Y:S07]  /*12470*/  FMNMX.FTZ R13, R3, R4, !PT ;  /* 0x00000004030d7209 */ /* 0x002fee0007810000 */
[----:B------:R-:W1:Y:S01]  /*12480*/  SHFL.BFLY PT, R4, R13, 0x1, 0x1f ;  /* 0x0c201f000d047f89 */ /* 0x000e6200000e0000 */
[----:B-----5:R-:W-:Y:S07]  /*12490*/  FMNMX.FTZ R5, R7, R2, !PT ;  /* 0x0000000207057209 */ /* 0x020fee0007810000 */
[----:B------:R-:W5:Y:S01]  /*124a0*/  SHFL.BFLY PT, R2, R5, 0x1, 0x1f ;  /* 0x0c201f0005027f89 */ /* 0x000f6200000e0000 */
[----:B-1----:R-:W-:Y:S07]  /*124b0*/  FMNMX.FTZ R3, R13, R4, !PT ;  /* 0x000000040d037209 */ /* 0x002fee0007810000 */
[----:B------:R-:W1:Y:S01]  /*124c0*/  LDSM.16.MT88.4 R12, [R220+0x18000] ;  /* 0x01800000dc0c783b */ /* 0x000e620000004200 */
[C---:B------:R-:W-:Y:S01]  /*124d0*/  FSETP.NEU.FTZ.AND P1, PT, R3.reuse, -INF , PT ;  /* 0xff8000000300780b */ /* 0x040fe20003f3d000 */
[----:B------:R-:W-:Y:S05]  /*124e0*/  FMUL.FTZ R184, R3, c[0x0][0x23c] ;  /* 0x00008f0003b87a20 */ /* 0x000fea0000410000 */
[----:B------:R-:W-:Y:S05]  /*124f0*/  FSEL R184, R184, RZ, P1 ;  /* 0x000000ffb8b87208 */ /* 0x000fea0000800000 */
[--C-:B------:R-:W-:Y:S02]  /*12500*/  FFMA.FTZ R176, R173, c[0x0][0x23c], -R184.reuse ;  /* 0x00008f00adb07a23 */ /* 0x100fe400000108b8 */
[--C-:B------:R-:W-:Y:S01]  /*12510*/  FFMA.FTZ R177, R177, c[0x0][0x23c], -R184.reuse ;  /* 0x00008f00b1b17a23 */ /* 0x100fe200000108b8 */
[----:B-----5:R-:W-:Y:S01]  /*12520*/  FMNMX.FTZ R2, R5, R2, !PT ;  /* 0x0000000205027209 */ /* 0x020fe20007810000 */
[--C-:B------:R-:W-:Y:S02]  /*12530*/  FFMA.FTZ R179, R179, c[0x0][0x23c], -R184.reuse ;  /* 0x00008f00b3b37a23 */ /* 0x100fe400000108b8 */
[--C-:B------:R-:W-:Y:S01]  /*12540*/  FFMA.FTZ R178, R175, c[0x0][0x23c], -R184.reuse ;  /* 0x00008f00afb27a23 */ /* 0x100fe200000108b8 */
[C---:B------:R-:W-:Y:S01]  /*12550*/  FSETP.NEU.FTZ.AND P0, PT, R2.reuse, -INF , PT ;  /* 0xff8000000200780b */ /* 0x040fe20003f1d000 */
[----:B------:R-:W-:Y:S01]  /*12560*/  FMUL.FTZ R180, R2, c[0x0][0x23c] ;  /* 0x00008f0002b47a20 */ /* 0x000fe20000410000 */
[----:B------:R-:W-:Y:S01]  /*12570*/  MUFU.EX2 R177, R177 ;  /* 0x000000b100b17308 */ /* 0x000fe20000000800 */
[--C-:B------:R-:W-:Y:S02]  /*12580*/  FFMA.FTZ R186, R186, c[0x0][0x23c], -R184.reuse ;  /* 0x00008f00baba7a23 */ /* 0x100fe400000108b8 */
[--C-:B------:R-:W-:Y:S01]  /*12590*/  FFMA.FTZ R191, R191, c[0x0][0x23c], -R184.reuse ;  /* 0x00008f00bfbf7a23 */ /* 0x100fe200000108b8 */
[----:B------:R-:W-:Y:S01]  /*125a0*/  FSEL R180, R180, RZ, P0 ;  /* 0x000000ffb4b47208 */ /* 0x000fe20000000000 */
[--C-:B------:R-:W-:Y:S02]  /*125b0*/  FFMA.FTZ R195, R195, c[0x0][0x23c], -R184.reuse ;  /* 0x00008f00c3c37a23 */ /* 0x100fe400000108b8 */
[----:B------:R-:W-:Y:S02]  /*125c0*/  FFMA.FTZ R190, R190, c[0x0][0x23c], -R184 ;  /* 0x00008f00bebe7a23 */ /* 0x000fe400000108b8 */
[--C-:B------:R-:W-:Y:S01]  /*125d0*/  FFMA.FTZ R173, R9, c[0x0][0x23c], -R180.reuse ;  /* 0x00008f0009ad7a23 */ /* 0x100fe200000108b4 */
[----:B------:R-:W-:Y:S01]  /*125e0*/  MUFU.EX2 R176, R176 ;  /* 0x000000b000b07308 */ /* 0x000fe20000000800 */
[--C-:B------:R-:W-:Y:S02]  /*125f0*/  FFMA.FTZ R175, R169, c[0x0][0x23c], -R180.reuse ;  /* 0x00008f00a9af7a23 */ /* 0x100fe400000108b4 */
[--C-:B------:R-:W-:Y:S02]  /*12600*/  FFMA.FTZ R172, R11, c[0x0][0x23c], -R180.reuse ;  /* 0x00008f000bac7a23 */ /* 0x100fe400000108b4 */
[--C-:B------:R-:W-:Y:S02]  /*12610*/  FFMA.FTZ R174, R171, c[0x0][0x23c], -R180.reuse ;  /* 0x00008f00abae7a23 */ /* 0x100fe400000108b4 */
        /* <DEDUP_REMOVED lines=10> */
[----:B------:R-:W-:Y:S02]  /*126c0*/  FFMA.FTZ R181, R181, c[0x0][0x23c], -R184 ;  /* 0x00008f00b5b57a23 */ /* 0x000fe400000108b8 */
[--C-:B------:R-:W-:Y:S02]  /*126d0*/  FFMA.FTZ R188, R188, c[0x0][0x23c], -R180.reuse ;  /* 0x00008f00bcbc7a23 */ /* 0x100fe400000108b4 */
[--C-:B------:R-:W-:Y:S02]  /*126e0*/  FFMA.FTZ R193, R193, c[0x0][0x23c], -R180.reuse ;  /* 0x00008f00c1c17a23 */ /* 0x100fe400000108b4 */
[--C-:B------:R-:W-:Y:S01]  /*126f0*/  FFMA.FTZ R192, R192, c[0x0][0x23c], -R180.reuse ;  /* 0x00008f00c0c07a23 */ /* 0x100fe200000108b4 */
[----:B------:R-:W-:Y:S01]  /*12700*/  MUFU.EX2 R175, R175 ;  /* 0x000000af00af7308 */ /* 0x000fe20000000800 */
[--C-:B------:R-:W-:Y:S02]  /*12710*/  FFMA.FTZ R197, R197, c[0x0][0x23c], -R180.reuse ;  /* 0x00008f00c5c57a23 */ /* 0x100fe400000108b4 */
[--C-:B------:R-:W-:Y:S02]  /*12720*/  FFMA.FTZ R194, R194, c[0x0][0x23c], -R180.reuse ;  /* 0x00008f00c2c27a23 */ /* 0x100fe400000108b4 */
[----:B------:R-:W-:Y:S05]  /*12730*/  FFMA.FTZ R199, R199, c[0x0][0x23c], -R180 ;  /* 0x00008f00c7c77a23 */ /* 0x000fea00000108b4 */
[----:B------:R-:W-:Y:S10]  /*12740*/  MUFU.EX2 R174, R174 ;  /* 0x000000ae00ae7308 */ /* 0x000ff40000000800 */
[----:B------:R-:W-:Y:S01]  /*12750*/  MUFU.EX2 R173, R173 ;  /* 0x000000ad00ad7308 */ /* 0x000fe20000000800 */
[----:B--2---:R-:W-:Y:S09]  /*12760*/  LOP3.LUT R5, R19, UR4, R6, 0x96, !PT ;  /* 0x0000000413057c12 */ /* 0x004ff2000f8e9606 */
[----:B------:R-:W-:Y:S01]  /*12770*/  MUFU.EX2 R172, R172 ;  /* 0x000000ac00ac7308 */ /* 0x000fe20000000800 */
[----:B------:R-:W-:Y:S01]  /*12780*/  UIADD3 UR4, UR4, 0x1, URZ ;  /* 0x0000000104047890 */ /* 0x000fe2000fffe03f */
[----:B------:R-:W-:Y:S08]  /*12790*/  IMAD.WIDE.U32 R6, R5, -0x326172a9, RZ ;  /* 0xcd9e8d5705067825 */ /* 0x000ff000078e00ff */
        /* <DEDUP_REMOVED lines=8> */
[----:B---3--:R-:W-:Y:S09]  /*12820*/  LOP3.LUT R4, R31, UR15, R18, 0x96, !PT ;  /* 0x0000000f1f047c12 */ /* 0x008ff2000f8e9612 */
[----:B------:R-:W-:Y:S01]  /*12830*/  MUFU.EX2 R193, R193 ;  /* 0x000000c100c17308 */ /* 0x000fe20000000800 */
[----:B------:R-:W-:Y:S05]  /*12840*/  IMAD.WIDE.U32 R28, R4, -0x326172a9, RZ ;  /* 0xcd9e8d57041c7825 */ /* 0x000fea00078e00ff */
[----:B------:R-:W-:Y:S04]  /*12850*/  LOP3.LUT R6, R29, UR14, R6, 0x96, !PT ;  /* 0x0000000e1d067c12 */ /* 0x000fe8000f8e9606 */
[----:B------:R-:W-:Y:S01]  /*12860*/  MUFU.EX2 R186, R186 ;  /* 0x000000ba00ba7308 */ /* 0x000fe20000000800 */
[----:B----4-:R-:W-:Y:S01]  /*12870*/  LOP3.LUT R4, R7, UR16, R34, 0x96, !PT ;  /* 0x0000001007047c12 */ /* 0x010fe2000f8e9622 */
[----:B------:R-:W-:Y:S04]  /*12880*/  IMAD.WIDE.U32 R6, R6, -0x2daee0ad, RZ ;  /* 0xd2511f5306067825 */ /* 0x000fe800078e00ff */
[----:B------:R-:W-:Y:S04]  /*12890*/  IMAD.WIDE.U32 R4, R4, -0x2daee0ad, RZ ;  /* 0xd2511f5304047825 */ /* 0x000fe800078e00ff */
[----:B------:R-:W-:Y:S01]  /*128a0*/  MUFU.EX2 R191, R191 ;  /* 0x000000bf00bf7308 */ /* 0x000fe20000000800 */
[----:B------:R-:W-:Y:S02]  /*128b0*/  LOP3.LUT R5, R5, UR13, R30, 0x96, !PT ;  /* 0x0000000d05057c12 */ /* 0x000fe4000f8e961e */
[----:B------:R-:W-:Y:S02]  /*128c0*/  LOP3.LUT R4, R7, UR11, R4, 0x96, !PT ;  /* 0x0000000b07047c12 */ /* 0x000fe4000f8e9604 */
[----:B------:R-:W-:Y:S01]  /*128d0*/  FSEL R7, R3, RZ, P1 ;  /* 0x000000ff03077208 */ /* 0x000fe20000800000 */
[----:B------:R-:W-:Y:S04]  /*128e0*/  IMAD.WIDE.U32 R8, R5, -0x326172a9, RZ ;  /* 0xcd9e8d5705087825 */ /* 0x000fe800078e00ff */
[----:B------:R-:W-:Y:S01]  /*128f0*/  MUFU.EX2 R195, R195 ;  /* 0x000000c300c37308 */ /* 0x000fe20000000800 */
[----:B------:R-:W-:Y:S01]  /*12900*/  IMAD.WIDE.U32 R24, R4, -0x326172a9, RZ ;  /* 0xcd9e8d5704187825 */ /* 0x000fe200078e00ff */
[----:B------:R-:W-:Y:S03]  /*12910*/  LOP3.LUT R4, R9, UR12, R28, 0x96, !PT ;  /* 0x0000000c09047c12 */ /* 0x000fe6000f8e961c */
[----:B------:R-:W-:Y:S01]  /*12920*/  FADD.FTZ R7, -R7, R0 ;  /* 0x0000000007077221 */ /* 0x000fe20000010100 */
[----:B------:R-:W-:Y:S01]  /*12930*/  LOP3.LUT R5, R25, UR10, R8, 0x96, !PT ;  /* 0x0000000a19057c12 */ /* 0x000fe2000f8e9608 */
[----:B------:R-:W-:Y:S03]  /*12940*/  IMAD.WIDE.U32 R8, R4, -0x2daee0ad, RZ ;  /* 0xd2511f5304087825 */ /* 0x000fe600078e00ff */
[----:B------:R-:W-:Y:S01]  /*12950*/  MUFU.EX2 R190, R190 ;  /* 0x000000be00be7308 */ /* 0x000fe20000000800 */
[----:B------:R-:W-:Y:S01]  /*12960*/  IMAD.WIDE.U32 R32, R5, -0x2daee0ad, RZ ;  /* 0xd2511f5305207825 */ /* 0x000fe200078e00ff */
[----:B------:R-:W-:Y:S02]  /*12970*/  FSEL R5, R2, RZ, P0 ;  /* 0x000000ff02057208 */ /* 0x000fe40000000000 */
[----:B------:R-:W-:Y:S02]  /*12980*/  LOP3.LUT R4, R9, UR9, R6, 0x96, !PT ;  /* 0x0000000909047c12 */ /* 0x000fe4000f8e9606 */
[----:B------:R-:W-:Y:S01]  /*12990*/  LOP3.LUT R10, R33, UR7, R8, 0x96, !PT ;  /* 0x00000007210a7c12 */ /* 0x000fe2000f8e9608 */
[----:B------:R-:W-:Y:S03]  /*129a0*/  FADD.FTZ R0, -R5, R164 ;  /* 0x000000a405007221 */ /* 0x000fe60000010100 */
[----:B------:R-:W-:Y:S01]  /*129b0*/  MUFU.EX2 R192, R192 ;  /* 0x000000c000c07308 */ /* 0x000fe20000000800 */
[----:B------:R-:W-:Y:S01]  /*129c0*/  FMUL.FTZ R164, R7, c[0x0][0x23c] ;  /* 0x00008f0007a47a20 */ /* 0x000fe20000410000 */
[----:B------:R-:W-:Y:S01]  /*129d0*/  PLOP3.LUT P0, PT, PT, PT, UP0, 0x80, 0x0 ;  /* 0x000000000000781c */ /* 0x000fe20003f0f008 */
[----:B------:R-:W-:Y:S02]  /*129e0*/  FMUL.FTZ R0, R0, c[0x0][0x23c] ;  /* 0x00008f0000007a20 */ /* 0x000fe40000410000 */
[----:B------:R-:W-:Y:S04]  /*129f0*/  IMAD.WIDE.U32 R26, R4, -0x326172a9, RZ ;  /* 0xcd9e8d57041a7825 */ /* 0x000fe800078e00ff */
[----:B------:R-:W-:Y:S01]  /*12a00*/  IMAD.WIDE.U32 R10, R10, -0x326172a9, RZ ;  /* 0xcd9e8d570a0a7825 */ /* 0x000fe200078e00ff */
[----:B------:R-:W2:Y:S04]  /*12a10*/  MUFU.EX2 R164, R164 ;  /* 0x000000a400a47308 */ /* 0x000ea80000000800 */
[----:B------:R-:W-:Y:S02]  /*12a20*/  LOP3.LUT R7, R11, UR18, R26, 0x96, !PT ;  /* 0x000000120b077c12 */ /* 0x000fe4000f8e961a */
[C---:B------:R-:W-:Y:S02]  /*12a30*/  LOP3.LUT R5, R10.reuse, 0xffff, RZ, 0xc0, !PT ;  /* 0x0000ffff0a057812 */ /* 0x040fe400078ec0ff */
[----:B------:R-:W-:Y:S02]  /*12a40*/  LOP3.LUT R170, R10, 0xff, RZ, 0xc0, !PT ;  /* 0x000000ff0aaa7812 */ /* 0x000fe400078ec0ff */
[----:B------:R-:W3:Y:S01]  /*12a50*/  MUFU.EX2 R0, R0 ;  /* 0x0000000000007308 */ /* 0x000ee20000000800 */
[--C-:B------:R-:W-:Y:S02]  /*12a60*/  SHF.R.U32.HI R9, RZ, 0x10, R10.reuse ;  /* 0x00000010ff097819 */ /* 0x100fe4000001160a */
[----:B------:R-:W-:Y:S02]  /*12a70*/  SHF.R.U32.HI R5, RZ, 0x8, R5 ;  /* 0x00000008ff057819 */ /* 0x000fe40000011605 */
[----:B------:R-:W-:Y:S02]  /*12a80*/  LOP3.LUT R11, R7, 0xffff, RZ, 0xc0, !PT ;  /* 0x0000ffff070b7812 */ /* 0x000fe400078ec0ff */
[----:B------:R-:W-:Y:S02]  /*12a90*/  SHF.R.U32.HI R4, RZ, 0x10, R7 ;  /* 0x00000010ff047819 */ /* 0x000fe40000011607 */
[----:B------:R-:W-:Y:S01]  /*12aa0*/  SHF.R.U32.HI R6, RZ, 0x18, R10 ;  /* 0x00000018ff067819 */ /* 0x000fe2000001160a */
[----:B------:R-:W4:Y:S01]  /*12ab0*/  MUFU.EX2 R197, R197 ;  /* 0x000000c500c57308 */ /* 0x000f220000000800 */
[----:B------:R-:W-:Y:S02]  /*12ac0*/  LOP3.LUT R9, R9, 0xff, RZ, 0xc0, !PT ;  /* 0x000000ff09097812 */ /* 0x000fe400078ec0ff */
[----:B------:R-:W-:Y:S01]  /*12ad0*/  SHF.R.U32.HI R11, RZ, 0x8, R11 ;  /* 0x00000008ff0b7819 */ /* 0x000fe2000001160b */
[----:B--2---:R-:W-:Y:S01]  /*12ae0*/  FMUL.FTZ R8, R164, R156 ;  /* 0x0000009ca4087220 */ /* 0x004fe20000410000 */
[----:B------:R-:W-:Y:S01]  /*12af0*/  PRMT R170, R170, 0x5410, R5 ;  /* 0x00005410aaaa7816 */ /* 0x000fe20000000005 */
[----:B------:R-:W-:Y:S01]  /*12b00*/  IMAD.MOV.U32 R156, RZ, RZ, R30 ;  /* 0x000000ffff9c7224 */ /* 0x000fe200078e001e */
[----:B------:R-:W-:Y:S01]  /*12b10*/  LOP3.LUT R168, R7, 0xff, RZ, 0xc0, !PT ;  /* 0x000000ff07a87812 */ /* 0x000fe200078ec0ff */
[----:B------:R-:W-:Y:S01]  /*12b20*/  FMUL.FTZ R36, R164, R36 ;  /* 0x00000024a4247220 */ /* 0x000fe20000410000 */
[----:B------:R-:W-:Y:S01]  /*12b30*/  SHF.R.U32.HI R7, RZ, 0x18, R7 ;  /* 0x00000018ff077819 */ /* 0x000fe20000011607 */
[--C-:B------:R-:W-:Y:S01]  /*12b40*/  HSET2.LE.AND R170, R170, R241.reuse, PT ;  /* 0x000000f1aaaa7233 */ /* 0x100fe20003803000 */
[----:B------:R-:W-:Y:S01]  /*12b50*/  LOP3.LUT R4, R4, 0xff, RZ, 0xc0, !PT ;  /* 0x000000ff04047812 */ /* 0x000fe200078ec0ff */
[C---:B------:R-:W-:Y:S01]  /*12b60*/  FMUL.FTZ R37, R164.reuse, R37 ;  /* 0x00000025a4257220 */ /* 0x040fe20000410000 */
[----:B------:R-:W-:Y:S01]  /*12b70*/  PRMT R6, R9, 0x5410, R6 ;  /* 0x0000541009067816 */ /* 0x000fe20000000006 */
[----:B------:R-:W-:Y:S01]  /*12b80*/  FMUL.FTZ R9, R164, R157 ;  /* 0x0000009da4097220 */ /* 0x000fe20000410000 */
        /* <DEDUP_REMOVED lines=8> */
[----:B------:R-:W-:Y:S01]  /*12c10*/  LOP3.LUT R170, R170, R5, RZ, 0xc0, !PT ;  /* 0x00000005aaaa7212 */ /* 0x000fe200078ec0ff */
[----:B------:R-:W-:Y:S01]  /*12c20*/  FMUL.FTZ R7, R0, R163 ;  /* 0x000000a300077220 */ /* 0x000fe20000410000 */
[----:B------:R-:W-:Y:S01]  /*12c30*/  F2FP.PACK_AB R5, R178, R179 ;  /* 0x000000b3b205723e */ /* 0x000fe200000000ff */
[----:B------:R-:W-:Y:S01]  /*12c40*/  FMUL.FTZ R11, R0, R159 ;  /* 0x0000009f000b7220 */ /* 0x000fe20000410000 */
[----:B------:R-:W-:Y:S01]  /*12c50*/  F2FP.PACK_AB R4, R174, R175 ;  /* 0x000000afae04723e */ /* 0x000fe200000000ff */
[----:B------:R-:W-:Y:S01]  /*12c60*/  IMAD.MOV.U32 R157, RZ, RZ, R31 ;  /* 0x000000ffff9d7224 */ /* 0x000fe200078e001f */
[----:B------:R-:W-:Y:S01]  /*12c70*/  LOP3.LUT R168, R168, R5, RZ, 0xc0, !PT ;  /* 0x00000005a8a87212 */ /* 0x000fe200078ec0ff */
[C---:B------:R-:W-:Y:S01]  /*12c80*/  FMUL.FTZ R5, R164.reuse, R161 ;  /* 0x000000a1a4057220 */ /* 0x040fe20000410000 */
[----:B------:R-:W-:Y:S01]  /*12c90*/  LOP3.LUT R169, R169, R4, RZ, 0xc0, !PT ;  /* 0x00000004a9a97212 */ /* 0x000fe200078ec0ff */
[----:B------:R-:W-:Y:S01]  /*12ca0*/  FMUL.FTZ R4, R164, R160 ;  /* 0x000000a0a4047220 */ /* 0x000fe20000410000 */
[----:B------:R-:W-:Y:S01]  /*12cb0*/  LOP3.LUT R171, R171, R6, RZ, 0xc0, !PT ;  /* 0x00000006abab7212 */ /* 0x000fe200078ec0ff */
[----:B------:R-:W-:Y:S01]  /*12cc0*/  FMUL.FTZ R6, R0, R162 ;  /* 0x000000a200067220 */ /* 0x000fe20000410000 */
[----:B------:R-:W-:Y:S01]  /*12cd0*/  MUFU.EX2 R198, R198 ;  /* 0x000000c600c67308 */ /* 0x000fe20000000800 */
[----:B------:R-:W-:Y:S02]  /*12ce0*/  IMAD.MOV.U32 R162, RZ, RZ, R28 ;  /* 0x000000ffffa27224 */ /* 0x000fe400078e001c */
[----:B------:R-:W-:Y:S02]  /*12cf0*/  IMAD.MOV.U32 R163, RZ, RZ, R29 ;  /* 0x000000ffffa37224 */ /* 0x000fe400078e001d */
[----:B------:R-:W2:Y:S01]  /*12d00*/  LDSM.16.MT88.4 R28, [R217+0x18000] ;  /* 0x01800000d91c783b */ /* 0x000ea20000004200 */
[C---:B-1----:R-:W-:Y:S04]  /*12d10*/  HMMA.16816.F32 R4, R168.reuse, R12, R4 ;  /* 0x0000000ca804723c */ /* 0x042fe80000001804 */
[----:B------:R-:W1:Y:S01]  /*12d20*/  MUFU.EX2 R196, R196 ;  /* 0x000000c400c47308 */ /* 0x000e620000000800 */
[----:B------:R-:W-:Y:S02]  /*12d30*/  IMAD.MOV.U32 R158, RZ, RZ, R34 ;  /* 0x000000ffff9e7224 */ /* 0x000fe400078e0022 */
[C---:B------:R-:W-:Y:S01]  /*12d40*/  FMUL.FTZ R12, R164.reuse, R152 ;  /* 0x00000098a40c7220 */ /* 0x040fe20000410000 */
[C---:B------:R-:W-:Y:S04]  /*12d50*/  HMMA.16816.F32 R8, R168.reuse, R14, R8 ;  /* 0x0000000ea808723c */ /* 0x040fe80000001808 */
[----:B------:R-:W-:Y:S02]  /*12d60*/  FMUL.FTZ R13, R164, R153 ;  /* 0x00000099a40d7220 */ /* 0x000fe40000410000 */
[----:B------:R-:W-:Y:S01]  /*12d70*/  IMAD.MOV.U32 R161, RZ, RZ, R17 ;  /* 0x000000ffffa17224 */ /* 0x000fe200078e0011 */
[----:B------:R-:W-:Y:S01]  /*12d80*/  MUFU.EX2 R194, R194 ;  /* 0x000000c200c27308 */ /* 0x000fe20000000800 */
[C---:B------:R-:W-:Y:S04]  /*12d90*/  FMUL.FTZ R14, R0.reuse, R154 ;  /* 0x0000009a000e7220 */ /* 0x040fe80000410000 */
[C---:B------:R-:W-:Y:S02]  /*12da0*/  FMUL.FTZ R15, R0.reuse, R155 ;  /* 0x0000009b000f7220 */ /* 0x040fe40000410000 */
[----:B------:R-:W3:Y:S01]  /*12db0*/  LDSM.16.MT88.4 R152, [R216+0x18000] ;  /* 0x01800000d898783b */ /* 0x000ee20000004200 */
[----:B------:R-:W-:Y:S02]  /*12dc0*/  IMAD.MOV.U32 R159, RZ, RZ, R35 ;  /* 0x000000ffff9f7224 */ /* 0x000fe400078e0023 */
[----:B------:R-:W-:Y:S01]  /*12dd0*/  FMUL.FTZ R34, R0, R134 ;  /* 0x0000008600227220 */ /* 0x000fe20000410000 */
[----:B------:R-:W-:Y:S01]  /*12de0*/  MUFU.EX2 R199, R199 ;  /* 0x000000c700c77308 */ /* 0x000fe20000000800 */
[C---:B------:R-:W-:Y:S03]  /*12df0*/  HMMA.16816.F32 R12, R168.reuse, R20, R12 ;  /* 0x00000014a80c723c */ /* 0x040fe6000000180c */
[----:B------:R-:W-:Y:S02]  /*12e00*/  FMUL.FTZ R17, R164, R149 ;  /* 0x00000095a4117220 */ /* 0x000fe40000410000 */
[----:B------:R-:W-:Y:S02]  /*12e10*/  IMAD.MOV.U32 R149, RZ, RZ, R19 ;  /* 0x000000ffff957224 */ /* 0x000fe400078e0013 */
[----:B------:R-:W-:Y:S02]  /*12e20*/  FMUL.FTZ R19, R0, R151 ;  /* 0x0000009700137220 */ /* 0x000fe40000410000 */
[----:B------:R-:W-:Y:S03]  /*12e30*/  IMAD.MOV.U32 R160, RZ, RZ, R16 ;  /* 0x000000ffffa07224 */ /* 0x000fe600078e0010 */
[----:B------:R-:W-:Y:S02]  /*12e40*/  FMUL.FTZ R16, R164, R148 ;  /* 0x00000094a4107220 */ /* 0x000fe40000410000 */
[----:B------:R-:W-:Y:S02]  /*12e50*/  IMAD.MOV.U32 R148, RZ, RZ, R18 ;  /* 0x000000ffff947224 */ /* 0x000fe400078e0012 */
[C---:B------:R-:W-:Y:S02]  /*12e60*/  FMUL.FTZ R18, R0.reuse, R150 ;  /* 0x0000009600127220 */ /* 0x040fe40000410000 */
[----:B------:R-:W-:Y:S02]  /*12e70*/  FMUL.FTZ R35, R0, R135 ;  /* 0x0000008700237220 */ /* 0x000fe40000410000 */
[C---:B------:R-:W-:Y:S02]  /*12e80*/  FMUL.FTZ R20, R164.reuse, R144 ;  /* 0x00000090a4147220 */ /* 0x040fe40000410000 */
[----:B------:R-:W-:Y:S01]  /*12e90*/  FMUL.FTZ R21, R164, R145 ;  /* 0x00000091a4157220 */ /* 0x000fe20000410000 */
[C---:B------:R-:W-:Y:S03]  /*12ea0*/  HMMA.16816.F32 R16, R168.reuse, R22, R16 ;  /* 0x00000016a810723c */ /* 0x040fe60000001810 */
[----:B------:R-:W-:Y:S02]  /*12eb0*/  IMAD.MOV.U32 R144, RZ, RZ, R26 ;  /* 0x000000ffff907224 */ /* 0x000fe400078e001a */
[C---:B------:R-:W-:Y:S02]  /*12ec0*/  FMUL.FTZ R26, R0.reuse, R142 ;  /* 0x0000008e001a7220 */ /* 0x040fe40000410000 */
[C---:B------:R-:W-:Y:S02]  /*12ed0*/  FMUL.FTZ R22, R0.reuse, R146 ;  /* 0x0000009200167220 */ /* 0x040fe40000410000 */
[C---:B------:R-:W-:Y:S03]  /*12ee0*/  FMUL.FTZ R23, R0.reuse, R147 ;  /* 0x0000009300177220 */ /* 0x040fe60000410000 */
[----:B------:R-:W-:Y:S02]  /*12ef0*/  IMAD.MOV.U32 R145, RZ, RZ, R27 ;  /* 0x000000ffff917224 */ /* 0x000fe400078e001b */
[----:B------:R-:W-:Y:S02]  /*12f00*/  FMUL.FTZ R27, R0, R143 ;  /* 0x0000008f001b7220 */ /* 0x000fe40000410000 */
[C---:B--2---:R-:W-:Y:S03]  /*12f10*/  HMMA.16816.F32 R20, R168.reuse, R28, R20 ;  /* 0x0000001ca814723c */ /* 0x044fe60000001814 */
        /* <DEDUP_REMOVED lines=8> */
[----:B------:R-:W-:Y:S02]  /*12fa0*/  IMAD.MOV.U32 R150, RZ, RZ, R32 ;  /* 0x000000ffff967224 */ /* 0x000fe400078e0020 */
[----:B------:R-:W-:Y:S02]  /*12fb0*/  FMUL.FTZ R32, R164, R132 ;  /* 0x00000084a4207220 */ /* 0x000fe40000410000 */
[C---:B------:R-:W-:Y:S02]  /*12fc0*/  FMUL.FTZ R30, R0.reuse, R138 ;  /* 0x0000008a001e7220 */ /* 0x040fe40000410000 */
[----:B------:R-:W-:Y:S02]  /*12fd0*/  FMUL.FTZ R31, R0, R139 ;  /* 0x0000008b001f7220 */ /* 0x000fe40000410000 */
[----:B------:R-:W5:Y:S01]  /*12fe0*/  LDSM.16.MT88.4 R136, [R218+0x1a000] ;  /* 0x01a00000da88783b */ /* 0x000f620000004200 */
[----:B------:R-:W-:Y:S02]  /*12ff0*/  IMAD.MOV.U32 R151, RZ, RZ, R33 ;  /* 0x000000ffff977224 */ /* 0x000fe400078e0021 */
[----:B------:R-:W-:Y:S02]  /*13000*/  FMUL.FTZ R33, R164, R133 ;  /* 0x00000085a4217220 */ /* 0x000fe40000410000 */
[C---:B---3--:R-:W-:Y:S03]  /*13010*/  HMMA.16816.F32 R28, R168.reuse, R152, R28 ;  /* 0x00000098a81c723c */ /* 0x048fe6000000181c */
[----:B------:R-:W3:Y:S01]  /*13020*/  LDSM.16.MT88.4 R132, [R217+0x1a000] ;  /* 0x01a00000d984783b */ /* 0x000ee20000004200 */
[----:B------:R-:W-:Y:S02]  /*13030*/  IMAD.MOV.U32 R151, RZ, RZ, R149 ;  /* 0x000000ffff977224 */ /* 0x000fe400078e0095 */
[C---:B------:R-:W-:Y:S02]  /*13040*/  FMUL.FTZ R38, R0.reuse, R38 ;  /* 0x0000002600267220 */ /* 0x040fe40000410000 */
[C---:B------:R-:W-:Y:S04]  /*13050*/  HMMA.16816.F32 R32, R168.reuse, R154, R32 ;  /* 0x0000009aa820723c */ /* 0x040fe80000001820 */
        /* <DEDUP_REMOVED lines=105> */
[C---:B------:R-:W-:Y:S01]  /*136f0*/  FMUL.FTZ R116, R164.reuse, R116 ;  /* 0x00000074a4747220 */ /* 0x040fe20000410000 */
[----:B------:R-:W-:Y:S01]  /*13700*/  LOP3.LUT R140, R145, UR8, R146, 0x96, !PT ;  /* 0x00000008918c7c12 */ /* 0x000fe2000f8e9692 */
[----:B------:R-:W-:Y:S03]  /*13710*/  FMUL.FTZ R117, R164, R117 ;  /* 0x00000075a4757220 */ /* 0x000fe60000410000 */
[C---:B------:R-:W-:Y:S03]  /*13720*/  HMMA.16816.F32 R112, R168.reuse, R142, R112 ;  /* 0x0000008ea870723c */ /* 0x040fe60000001870 */
[C---:B------:R-:W-:Y:S02]  /*13730*/  FMUL.FTZ R118, R0.reuse, R118 ;  /* 0x0000007600767220 */ /* 0x040fe40000410000 */
[----:B------:R-:W-:Y:S02]  /*13740*/  FMUL.FTZ R119, R0, R119 ;  /* 0x0000007700777220 */ /* 0x000fe40000410000 */
[----:B------:R-:W-:Y:S05]  /*13750*/  IMAD.WIDE.U32 R140, R140, -0x2daee0ad, RZ ;  /* 0xd2511f538c8c7825 */ /* 0x000fea00078e00ff */
[C---:B-----5:R-:W-:Y:S03]  /*13760*/  HMMA.16816.F32 R116, R168.reuse, R136, R116 ;  /* 0x00000088a874723c */ /* 0x060fe60000001874 */
[----:B------:R-:W-:Y:S01]  /*13770*/  FMUL.FTZ R120, R164, R120 ;  /* 0x00000078a4787220 */ /* 0x000fe20000410000 */
[----:B------:R-:W-:Y:S01]  /*13780*/  LOP3.LUT R144, R140, 0xff, RZ, 0xc0, !PT ;  /* 0x000000ff8c907812 */ /* 0x000fe200078ec0ff */
[----:B------:R-:W-:Y:S01]  /*13790*/  FMUL.FTZ R121, R164, R121 ;  /* 0x00000079a4797220 */ /* 0x000fe20000410000 */
[----:B------:R-:W-:Y:S01]  /*137a0*/  SHF.R.U32.HI R147, RZ, 0x10, R140 ;  /* 0x00000010ff937819 */ /* 0x000fe2000001168c */
[----:B------:R-:W-:Y:S01]  /*137b0*/  FMUL.FTZ R122, R0, R122 ;  /* 0x0000007a007a7220 */ /* 0x000fe20000410000 */
[----:B------:R-:W-:Y:S01]  /*137c0*/  LOP3.LUT R136, R140, 0xffff, RZ, 0xc0, !PT ;  /* 0x0000ffff8c887812 */ /* 0x000fe200078ec0ff */
[----:B------:R-:W-:Y:S03]  /*137d0*/  FMUL.FTZ R123, R0, R123 ;  /* 0x0000007b007b7220 */ /* 0x000fe60000410000 */
[----:B------:R-:W-:Y:S01]  /*137e0*/  SHF.R.U32.HI R137, RZ, 0x8, R136 ;  /* 0x00000008ff897819 */ /* 0x000fe20000011688 */
[C---:B------:R-:W-:Y:S01]  /*137f0*/  FMUL.FTZ R124, R164.reuse, R124 ;  /* 0x0000007ca47c7220 */ /* 0x040fe20000410000 */
[----:B------:R-:W-:Y:S01]  /*13800*/  LOP3.LUT R145, R141, UR17, R150, 0x96, !PT ;  /* 0x000000118d917c12 */ /* 0x000fe2000f8e9696 */
[----:B------:R-:W-:Y:S01]  /*13810*/  IMAD.MOV.U32 R150, RZ, RZ, R148 ;  /* 0x000000ffff967224 */ /* 0x000fe200078e0094 */
[C---:B------:R-:W-:Y:S03]  /*13820*/  HMMA.16816.F32 R120, R168.reuse, R138, R120 ;  /* 0x0000008aa878723c */ /* 0x040fe60000001878 */
[----:B------:R-:W-:Y:S01]  /*13830*/  FMUL.FTZ R125, R164, R125 ;  /* 0x0000007da47d7220 */ /* 0x000fe20000410000 */
[----:B------:R-:W-:Y:S01]  /*13840*/  PRMT R144, R144, 0x5410, R137 ;  /* 0x0000541090907816 */ /* 0x000fe20000000089 */
[C---:B------:R-:W-:Y:S01]  /*13850*/  FMUL.FTZ R126, R0.reuse, R126 ;  /* 0x0000007e007e7220 */ /* 0x040fe20000410000 */
[----:B------:R-:W2:Y:S01]  /*13860*/  LDSM.16.MT88.4 R136, [R220+0x18800] ;  /* 0x01880000dc88783b */ /* 0x000ea20000004200 */
[----:B------:R-:W-:Y:S01]  /*13870*/  FMUL.FTZ R127, R0, R127 ;  /* 0x0000007f007f7220 */ /* 0x000fe20000410000 */
[----:B------:R-:W-:Y:S01]  /*13880*/  SHF.R.U32.HI R146, RZ, 0x18, R140 ;  /* 0x00000018ff927819 */ /* 0x000fe2000001168c */
[C---:B------:R-:W-:Y:S03]  /*13890*/  FMUL.FTZ R128, R164.reuse, R128 ;  /* 0x00000080a4807220 */ /* 0x040fe60000410000 */
[----:B------:R-:W-:Y:S01]  /*138a0*/  LOP3.LUT R147, R147, 0xff, RZ, 0xc0, !PT ;  /* 0x000000ff93937812 */ /* 0x000fe200078ec0ff */
[----:B------:R-:W-:Y:S01]  /*138b0*/  FMUL.FTZ R129, R164, R129 ;  /* 0x00000081a4817220 */ /* 0x000fe20000410000 */
[C---:B---3--:R-:W-:Y:S01]  /*138c0*/  HMMA.16816.F32 R124, R168.reuse, R132, R124 ;  /* 0x00000084a87c723c */ /* 0x048fe2000000187c */
[----:B------:R-:W3:Y:S02]  /*138d0*/  LDSM.16.MT88.4 R140, [R218+0x18800] ;  /* 0x01880000da8c783b */ /* 0x000ee40000004200 */
[C---:B------:R-:W-:Y:S01]  /*138e0*/  FMUL.FTZ R130, R0.reuse, R130 ;  /* 0x0000008200827220 */ /* 0x040fe20000410000 */
[C---:B------:R-:W-:Y:S01]  /*138f0*/  LOP3.LUT R152, R145.reuse, 0xff, RZ, 0xc0, !PT ;  /* 0x000000ff91987812 */ /* 0x040fe200078ec0ff */
[----:B------:R-:W-:Y:S01]  /*13900*/  FMUL.FTZ R131, R0, R131 ;  /* 0x0000008300837220 */ /* 0x000fe20000410000 */
[----:B------:R-:W-:Y:S01]  /*13910*/  SHF.R.U32.HI R148, RZ, 0x10, R145 ;  /* 0x00000010ff947819 */ /* 0x000fe20000011691 */
[----:B------:R-:W-:Y:S01]  /*13920*/  FFMA.FTZ R179, R164, R167, R179 ;  /* 0x000000a7a4b37223 */ /* 0x000fe200000100b3 */
[----:B------:R-:W-:Y:S01]  /*13930*/  LOP3.LUT R133, R145, 0xffff, RZ, 0xc0, !PT ;  /* 0x0000ffff91857812 */ /* 0x000fe200078ec0ff */
[----:B------:R-:W-:Y:S03]  /*13940*/  FFMA.FTZ R175, R0, R251, R175 ;  /* 0x000000fb00af7223 */ /* 0x000fe600000100af */
[----:B------:R-:W-:Y:S03]  /*13950*/  HMMA.16816.F32 R128, R168, R134, R128 ;  /* 0x00000086a880723c */ /* 0x000fe60000001880 */
[----:B------:R-:W-:Y:S01]  /*13960*/  PRMT R132, R147, 0x5410, R146 ;  /* 0x0000541093847816 */ /* 0x000fe20000000092 */
[----:B------:R-:W-:Y:S01]  /*13970*/  FADD.FTZ R178, R178, R179 ;  /* 0x000000b3b2b27221 */ /* 0x000fe20000010000 */
[----:B------:R-:W-:Y:S01]  /*13980*/  SHF.R.U32.HI R133, RZ, 0x8, R133 ;  /* 0x00000008ff857819 */ /* 0x000fe20000011685 */
[----:B------:R-:W-:Y:S01]  /*13990*/  FADD.FTZ R174, R174, R175 ;  /* 0x000000afaeae7221 */ /* 0x000fe20000010000 */
[----:B------:R-:W-:Y:S01]  /*139a0*/  SHF.R.U32.HI R149, RZ, 0x18, R145 ;  /* 0x00000018ff957819 */ /* 0x000fe20000011691 */
[--C-:B------:R-:W-:Y:S01]  /*139b0*/  HSET2.LE.AND R135, R132, R241.reuse, PT ;  /* 0x000000f184877233 */ /* 0x100fe20003803000 */
[----:B------:R-:W-:Y:S03]  /*139c0*/  PRMT R152, R152, 0x5410, R133 ;  /* 0x0000541098987816 */ /* 0x000fe60000000085 */
[----:B------:R-:W-:Y:S01]  /*139d0*/  LOP3.LUT R148, R148, 0xff, RZ, 0xc0, !PT ;  /* 0x000000ff94947812 */ /* 0x000fe200078ec0ff */
[--C-:B------:R-:W-:Y:S01]  /*139e0*/  HSET2.LE.AND R134, R144, R241.reuse, PT ;  /* 0x000000f190867233 */ /* 0x100fe20003803000 */
[----:B------:R-:W-:Y:S01]  /*139f0*/  F2FP.PACK_AB R132, R193, R188 ;  /* 0x000000bcc184723e */ /* 0x000fe200000000ff */
[----:B------:R-:W5:Y:S01]  /*13a00*/  LDSM.16.MT88.4 R144, [R217+0x18800] ;  /* 0x01880000d990783b */ /* 0x000f620000004200 */
[----:B------:R-:W-:Y:S01]  /*13a10*/  F2FP.PACK_AB R133, R191, R186 ;  /* 0x000000babf85723e */ /* 0x000fe200000000ff */
[----:B------:R-:W-:Y:S01]  /*13a20*/  IMAD.MOV.U32 R170, RZ, RZ, R150 ;  /* 0x000000ffffaa7224 */ /* 0x000fe200078e0096 */
[----:B------:R-:W-:Y:S01]  /*13a30*/  PRMT R154, R148, 0x5410, R149 ;  /* 0x00005410949a7816 */ /* 0x000fe20000000095 */
[----:B------:R-:W-:Y:S01]  /*13a40*/  IMAD.MOV.U32 R171, RZ, RZ, R151 ;  /* 0x000000ffffab7224 */ /* 0x000fe200078e0097 */
[----:B------:R-:W-:Y:S01]  /*13a50*/  LOP3.LUT R135, R135, R132, RZ, 0xc0, !PT ;  /* 0x0000008487877212 */ /* 0x000fe200078ec0ff */
[--C-:B------:R-:W-:Y:S01]  /*13a60*/  HSET2.LE.AND R132, R152, R241.reuse, PT ;  /* 0x000000f198847233 */ /* 0x100fe20003803000 */
[----:B------:R-:W-:Y:S01]  /*13a70*/  LOP3.LUT R134, R134, R133, RZ, 0xc0, !PT ;  /* 0x0000008586867212 */ /* 0x000fe200078ec0ff */
[----:B------:R-:W1:Y:S01]  /*13a80*/  LDSM.16.MT88.4 R148, [R216+0x18800] ;  /* 0x01880000d894783b */ /* 0x000e620000004200 */
[----:B------:R-:W-:Y:S01]  /*13a90*/  F2FP.PACK_AB R133, R190, R195 ;  /* 0x000000c3be85723e */ /* 0x000fe200000000ff */
[----:B------:R-:W-:Y:S01]  /*13aa0*/  FADD.FTZ R177, R177, R178 ;  /* 0x000000b2b1b17221 */ /* 0x000fe20000010000 */
[----:B----4-:R-:W-:Y:S02]  /*13ab0*/  F2FP.PACK_AB R152, R197, R192 ;  /* 0x000000c0c598723e */ /* 0x010fe400000000ff */
[----:B------:R-:W-:Y:S01]  /*13ac0*/  LOP3.LUT R132, R132, R133, RZ, 0xc0, !PT ;  /* 0x0000008584847212 */ /* 0x000fe200078ec0ff */
[--C-:B------:R-:W-:Y:S01]  /*13ad0*/  HSET2.LE.AND R133, R154, R241.reuse, PT ;  /* 0x000000f19a857233 */ /* 0x100fe20003803000 */
[----:B------:R-:W-:Y:S04]  /*13ae0*/  FADD.FTZ R176, R176, R177 ;  /* 0x000000b1b0b07221 */ /* 0x000fe80000010000 */
[----:B------:R-:W-:Y:S01]  /*13af0*/  LOP3.LUT R133, R133, R152, RZ, 0xc0, !PT ;  /* 0x0000009885857212 */ /* 0x000fe200078ec0ff */
[----:B------:R-:W-:Y:S02]  /*13b00*/  FFMA.FTZ R152, R160, c[0x0][0x23c], -R184 ;  /* 0x00008f00a0987a23 */ /* 0x000fe400000108b8 */
[----:B------:R-:W-:Y:S02]  /*13b10*/  FADD.FTZ R195, R195, R176 ;  /* 0x000000b0c3c37221 */ /* 0x000fe40000010000 */
[----:B------:R4:W-:Y:S02]  /*13b20*/  MUFU.EX2 R160, R152 ;  /* 0x0000009800a07308 */ /* 0x0009e40000000800 */
[C---:B--2---:R-:W-:Y:S05]  /*13b30*/  HMMA.16816.F32 R4, R132.reuse, R136, R4 ;  /* 0x000000888404723c */ /* 0x044fea0000001804 */
[----:B------:R-:W-:Y:S03]  /*13b40*/  FADD.FTZ R195, R190, R195 ;  /* 0x000000c3bec37221 */ /* 0x000fe60000010000 */
[C---:B------:R-:W-:Y:S01]  /*13b50*/  HMMA.16816.F32 R8, R132.reuse, R138, R8 ;  /* 0x0000008a8408723c */ /* 0x040fe20000001808 */
[----:B------:R-:W2:Y:S03]  /*13b60*/  LDSM.16.MT88.4 R136, [R220+0x1a800] ;  /* 0x01a80000dc88783b */ /* 0x000ea60000004200 */
[----:B------:R-:W-:Y:S04]  /*13b70*/  FADD.FTZ R186, R186, R195 ;  /* 0x000000c3baba7221 */ /* 0x000fe80000010000 */
        /* <DEDUP_REMOVED lines=30> */
[C---:B-1----:R-:W-:Y:S07]  /*13d60*/  HMMA.16816.F32 R92, R132.reuse, R148, R92 ;  /* 0x00000094845c723c */ /* 0x042fee000000185c */
[----:B------:R-:W-:Y:S01]  /*13d70*/  IMAD.U32 R148, RZ, RZ, UR4 ;  /* 0x00000004ff947e24 */ /* 0x000fe2000f8e00ff */
[C---:B------:R-:W-:Y:S04]  /*13d80*/  HMMA.16816.F32 R96, R132.reuse, R150, R96 ;  /* 0x000000968460723c */ /* 0x040fe80000001860 */
[----:B------:R-:W-:Y:S02]  /*13d90*/  LOP3.LUT R148, R171, UR39, R148, 0x96, !PT ;  /* 0x00000027ab947c12 */ /* 0x000fe4000f8e9694 */
[----:B------:R-:W-:Y:S01]  /*13da0*/  LDSM.16.MT88.4 R168, [R216+0x19800] ;  /* 0x01980000d8a8783b */ /* 0x000fe20000004200 */
[----:B------:R-:W-:Y:S01]  /*13db0*/  FFMA.FTZ R151, R161, c[0x0][0x23c], -R184 ;  /* 0x00008f00a1977a23 */ /* 0x000fe200000108b8 */
[C---:B--2---:R-:W-:Y:S03]  /*13dc0*/  HMMA.16816.F32 R100, R132.reuse, R136, R100 ;  /* 0x000000888464723c */ /* 0x044fe60000001864 */
[----:B------:R1:W2:Y:S01]  /*13dd0*/  MUFU.EX2 R161, R151 ;  /* 0x0000009700a17308 */ /* 0x0002a20000000800 */
[----:B------:R-:W-:Y:S04]  /*13de0*/  IMAD.WIDE.U32 R154, R148, -0x326172a9, RZ ;  /* 0xcd9e8d57949a7825 */ /* 0x000fe800078e00ff */
[C---:B------:R-:W-:Y:S04]  /*13df0*/  HMMA.16816.F32 R104, R132.reuse, R138, R104 ;  /* 0x0000008a8468723c */ /* 0x040fe80000001868 */
[----:B------:R-:W-:Y:S01]  /*13e00*/  LOP3.LUT R148, R155, UR16, R158, 0x96, !PT ;  /* 0x000000109b947c12 */ /* 0x000fe2000f8e969e */
[----:B------:R-:W-:Y:S01]  /*13e10*/  FFMA.FTZ R184, R182, c[0x0][0x23c], -R184 ;  /* 0x00008f00b6b87a23 */ /* 0x000fe200000108b8 */
[----:B------:R-:W-:Y:S01]  /*13e20*/  LOP3.LUT R149, R163, UR14, R154, 0x96, !PT ;  /* 0x0000000ea3957c12 */ /* 0x000fe2000f8e969a */
[----:B------:R-:W-:Y:S01]  /*13e30*/  FFMA.FTZ R182, R166, c[0x0][0x23c], -R180 ;  /* 0x00008f00a6b67a23 */ /* 0x000fe200000108b4 */
[C---:B---3--:R-:W-:Y:S03]  /*13e40*/  HMMA.16816.F32 R108, R132.reuse, R140, R108 ;  /* 0x0000008c846c723c */ /* 0x048fe6000000186c */
[----:B------:R-:W3:Y:S01]  /*13e50*/  MUFU.EX2 R184, R184 ;  /* 0x000000b800b87308 */ /* 0x000ee20000000800 */
[----:B------:R-:W-:Y:S04]  /*13e60*/  IMAD.WIDE.U32 R136, R148, -0x2daee0ad, RZ ;  /* 0xd2511f5394887825 */ /* 0x000fe800078e00ff */
[C---:B------:R-:W-:Y:S04]  /*13e70*/  HMMA.16816.F32 R112, R132.reuse, R142, R112 ;  /* 0x0000008e8470723c */ /* 0x040fe80000001870 */
[----:B------:R-:W-:Y:S01]  /*13e80*/  IMAD.WIDE.U32 R148, R149, -0x2daee0ad, RZ ;  /* 0xd2511f5395947825 */ /* 0x000fe200078e00ff */
[----:B------:R-:W-:Y:S01]  /*13e90*/  LOP3.LUT R150, R137, UR13, R156, 0x96, !PT ;  /* 0x0000000d89967c12 */ /* 0x000fe2000f8e969c */
[----:B------:R-:W-:Y:S01]  /*13ea0*/  MUFU.EX2 R182, R182 ;  /* 0x000000b600b67308 */ /* 0x000fe20000000800 */
[----:B------:R-:W-:Y:S01]  /*13eb0*/  LDSM.16.MT88.4 R156, [R220+0x19800] ;  /* 0x01980000dc9c783b */ /* 0x000fe20000004200 */
[C---:B-----5:R-:W-:Y:S04]  /*13ec0*/  HMMA.16816.F32 R116, R132.reuse, R144, R116 ;  /* 0x000000908474723c */ /* 0x060fe80000001874 */
[----:B----4-:R-:W-:Y:S01]  /*13ed0*/  LOP3.LUT R152, R149, UR11, R136, 0x96, !PT ;  /* 0x0000000b95987c12 */ /* 0x010fe2000f8e9688 */
[----:B-1----:R-:W-:Y:S02]  /*13ee0*/  IMAD.WIDE.U32 R150, R150, -0x326172a9, RZ ;  /* 0xcd9e8d5796967825 */ /* 0x002fe400078e00ff */
[----:B------:R-:W1:Y:S01]  /*13ef0*/  LDSM.16.MT88.4 R136, [R216+0x1e800] ;  /* 0x01e80000d888783b */ /* 0x000e620000004200 */
[C---:B------:R-:W-:Y:S04]  /*13f00*/  HMMA.16816.F32 R120, R132.reuse, R146, R120 ;  /* 0x000000928478723c */ /* 0x040fe80000001878 */
[----:B------:R-:W-:Y:S01]  /*13f10*/  IMAD.WIDE.U32 R152, R152, -0x326172a9, RZ ;  /* 0xcd9e8d5798987825 */ /* 0x000fe200078e00ff */
[----:B------:R-:W-:Y:S03]  /*13f20*/  LOP3.LUT R140, R151, UR12, R162, 0x96, !PT ;  /* 0x0000000c978c7c12 */ /* 0x000fe6000f8e96a2 */
[----:B------:R-:W-:Y:S01]  /*13f30*/  FFMA.FTZ R180, R165, c[0x0][0x23c], -R180 ;  /* 0x00008f00a5b47a23 */ /* 0x000fe200000108b4 */
[----:B------:R-:W-:Y:S03]  /*13f40*/  LOP3.LUT R150, R153, UR10, R150, 0x96, !PT ;  /* 0x0000000a99967c12 */ /* 0x000fe6000f8e9696 */
[----:B------:R-:W-:Y:S02]  /*13f50*/  IMAD.WIDE.U32 R140, R140, -0x2daee0ad, RZ ;  /* 0xd2511f538c8c7825 */ /* 0x000fe400078e00ff */
[----:B------:R-:W4:Y:S02]  /*13f60*/  MUFU.EX2 R180, R180 ;  /* 0x000000b400b47308 */ /* 0x000f240000000800 */
[----:B------:R-:W-:Y:S01]  /*13f70*/  IMAD.WIDE.U32 R150, R150, -0x2daee0ad, RZ ;  /* 0xd2511f5396967825 */ /* 0x000fe200078e00ff */
[----:B------:R-:W-:Y:S04]  /*13f80*/  LOP3.LUT R148, R141, UR9, R148, 0x96, !PT ;  /* 0x000000098d947c12 */ /* 0x000fe8000f8e9694 */
[----:B------:R-:W-:Y:S01]  /*13f90*/  LOP3.LUT R140, R151, UR7, R140, 0x96, !PT ;  /* 0x00000007978c7c12 */ /* 0x000fe2000f8e968c */
[----:B------:R-:W-:Y:S04]  /*13fa0*/  IMAD.WIDE.U32 R148, R148, -0x326172a9, RZ ;  /* 0xcd9e8d5794947825 */ /* 0x000fe800078e00ff */
[----:B------:R-:W-:Y:S05]  /*13fb0*/  IMAD.WIDE.U32 R140, R140, -0x326172a9, RZ ;  /* 0xcd9e8d578c8c7825 */ /* 0x000fea00078e00ff */
[C---:B------:R-:W-:Y:S02]  /*13fc0*/  LOP3.LUT R151, R140.reuse, 0xffff, RZ, 0xc0, !PT ;  /* 0x0000ffff8c977812 */ /* 0x040fe400078ec0ff */
[----:B------:R-:W-:Y:S02]  /*13fd0*/  LOP3.LUT R144, R140, 0xff, RZ, 0xc0, !PT ;  /* 0x000000ff8c907812 */ /* 0x000fe400078ec0ff */
[----:B------:R-:W-:Y:S02]  /*13fe0*/  SHF.R.U32.HI R147, RZ, 0x10, R140 ;  /* 0x00000010ff937819 */ /* 0x000fe4000001168c */
[----:B------:R-:W-:Y:S01]  /*13ff0*/  LOP3.LUT R145, R141, UR18, R148, 0x96, !PT ;  /* 0x000000128d917c12 */ /* 0x000fe2000f8e9694 */
[C---:B-1----:R-:W-:Y:S03]  /*14000*/  HMMA.16816.F32 R124, R132.reuse, R136, R124 ;  /* 0x00000088847c723c */ /* 0x042fe6000000187c */
[----:B------:R-:W-:Y:S02]  /*14010*/  SHF.R.U32.HI R146, RZ, 0x18, R140 ;  /* 0x00000018ff927819 */ /* 0x000fe4000001168c */
[----:B------:R-:W1:Y:S01]  /*14020*/  LDSM.16.MT88.4 R140, [R220+0x19000] ;  /* 0x01900000dc8c783b */ /* 0x000e620000004200 */
[----:B------:R-:W-:Y:S02]  /*14030*/  LOP3.LUT R154, R145, 0xffff, RZ, 0xc0, !PT ;  /* 0x0000ffff919a7812 */ /* 0x000fe400078ec0ff */
[----:B------:R-:W-:Y:S04]  /*14040*/  HMMA.16816.F32 R128, R132, R138, R128 ;  /* 0x0000008a8480723c */ /* 0x000fe80000001880 */
[----:B------:R-:W-:Y:S02]  /*14050*/  LOP3.LUT R137, R147, 0xff, RZ, 0xc0, !PT ;  /* 0x000000ff93897812 */ /* 0x000fe400078ec0ff */
[----:B------:R-:W-:Y:S02]  /*14060*/  LOP3.LUT R147, R145, 0xff, RZ, 0xc0, !PT ;  /* 0x000000ff91937812 */ /* 0x000fe400078ec0ff */
[----:B------:R-:W-:Y:S02]  /*14070*/  PRMT R146, R137, 0x5410, R146 ;  /* 0x0000541089927816 */ /* 0x000fe40000000092 */
[----:B------:R-:W5:Y:S02]  /*14080*/  LDSM.16.MT88.4 R136, [R218+0x19000] ;  /* 0x01900000da88783b */ /* 0x000f640000004200 */
[----:B------:R-:W-:Y:S01]  /*14090*/  SHF.R.U32.HI R154, RZ, 0x8, R154 ;  /* 0x00000008ff9a7819 */ /* 0x000fe2000001169a */
[--C-:B------:R-:W-:Y:S01]  /*140a0*/  HSET2.LE.AND R135, R146, R241.reuse, PT ;  /* 0x000000f192877233 */ /* 0x100fe20003803000 */
[----:B------:R-:W-:Y:S02]  /*140b0*/  SHF.R.U32.HI R148, RZ, 0x10, R145 ;  /* 0x00000010ff947819 */ /* 0x000fe40000011691 */
        /* <DEDUP_REMOVED lines=9> */
[----:B--2---:R-:W-:Y:S02]  /*14150*/  F2FP.PACK_AB R145, R161, R160 ;  /* 0x000000a0a191723e */ /* 0x004fe400000000ff */
[----:B------:R-:W-:Y:S02]  /*14160*/  F2FP.PACK_AB R144, R250, R252 ;  /* 0x000000fcfa90723e */ /* 0x000fe400000000ff */
[----:B------:R-:W-:Y:S01]  /*14170*/  LOP3.LUT R132, R132, R133, RZ, 0xc0, !PT ;  /* 0x0000008584847212 */ /* 0x000fe200078ec0ff */
[--C-:B------:R-:W-:Y:S01]  /*14180*/  HSET2.LE.AND R133, R148, R241.reuse, PT ;  /* 0x000000f194857233 */ /* 0x100fe20003803000 */
[----:B------:R-:W-:Y:S02]  /*14190*/  F2FP.PACK_AB R148, R199, R194 ;  /* 0x000000c2c794723e */ /* 0x000fe400000000ff */
[----:B------:R-:W-:Y:S02]  /*141a0*/  LOP3.LUT R134, R134, R145, RZ, 0xc0, !PT ;  /* 0x0000009186867212 */ /* 0x000fe400078ec0ff */
[----:B------:R-:W-:Y:S02]  /*141b0*/  LOP3.LUT R135, R135, R144, RZ, 0xc0, !PT ;  /* 0x0000009087877212 */ /* 0x000fe400078ec0ff */
[----:B------:R-:W2:Y:S01]  /*141c0*/  LDSM.16.MT88.4 R144, [R217+0x19000] ;  /* 0x01900000d990783b */ /* 0x000ea20000004200 */
[----:B------:R-:W-:Y:S02]  /*141d0*/  LOP3.LUT R133, R133, R148, RZ, 0xc0, !PT ;  /* 0x0000009485857212 */ /* 0x000fe400078ec0ff */
[----:B------:R-:W-:Y:S05]  /*141e0*/  LOP3.LUT R148, R149, UR8, R152, 0x96, !PT ;  /* 0x0000000895947c12 */ /* 0x000fea000f8e9698 */
[C---:B-1----:R-:W-:Y:S03]  /*141f0*/  HMMA.16816.F32 R4, R132.reuse, R140, R4 ;  /* 0x0000008c8404723c */ /* 0x042fe60000001804 */
[----:B------:R-:W-:Y:S05]  /*14200*/  IMAD.WIDE.U32 R148, R148, -0x2daee0ad, RZ ;  /* 0xd2511f5394947825 */ /* 0x000fea00078e00ff */
[C---:B------:R-:W-:Y:S01]  /*14210*/  HMMA.16816.F32 R8, R132.reuse, R142, R8 ;  /* 0x0000008e8408723c */ /* 0x040fe20000001808 */
[----:B------:R-:W1:Y:S03]  /*14220*/  LDSM.16.MT88.4 R140, [R216+0x19000] ;  /* 0x01900000d88c783b */ /* 0x000e660000004200 */
[----:B------:R-:W-:Y:S02]  /*14230*/  LOP3.LUT R150, R149, UR17, R150, 0x96, !PT ;  /* 0x0000001195967c12 */ /* 0x000fe4000f8e9696 */
[----:B------:R-:W-:Y:S02]  /*14240*/  LOP3.LUT R166, R148, 0xff, RZ, 0xc0, !PT ;  /* 0x000000ff94a67812 */ /* 0x000fe400078ec0ff */
[C---:B-----5:R-:W-:Y:S04]  /*14250*/  HMMA.16816.F32 R12, R132.reuse, R136, R12 ;  /* 0x00000088840c723c */ /* 0x060fe8000000180c */
[--C-:B------:R-:W-:Y:S02]  /*14260*/  SHF.R.U32.HI R152, RZ, 0x18, R148.reuse ;  /* 0x00000018ff987819 */ /* 0x100fe40000011694 */
[----:B------:R-:W-:Y:S02]  /*14270*/  LOP3.LUT R154, R150, 0xff, RZ, 0xc0, !PT ;  /* 0x000000ff969a7812 */ /* 0x000fe400078ec0ff */
        /* <DEDUP_REMOVED lines=35> */
[C---:B-----5:R-:W-:Y:S07]  /*144b0*/  HMMA.16816.F32 R108, R132.reuse, R136, R108 ;  /* 0x00000088846c723c */ /* 0x060fee000000186c */
[----:B------:R-:W-:Y:S01]  /*144c0*/  LOP3.LUT R136, R148, 0xffff, RZ, 0xc0, !PT ;  /* 0x0000ffff94887812 */ /* 0x000fe200078ec0ff */
[C---:B------:R-:W-:Y:S04]  /*144d0*/  HMMA.16816.F32 R112, R132.reuse, R138, R112 ;  /* 0x0000008a8470723c */ /* 0x040fe80000001870 */
[----:B------:R-:W-:Y:S02]  /*144e0*/  SHF.R.U32.HI R137, RZ, 0x10, R148 ;  /* 0x00000010ff897819 */ /* 0x000fe40000011694 */
[----:B------:R-:W-:Y:S02]  /*144f0*/  SHF.R.U32.HI R149, RZ, 0x8, R136 ;  /* 0x00000008ff957819 */ /* 0x000fe40000011688 */
[C---:B--2---:R-:W-:Y:S04]  /*14500*/  HMMA.16816.F32 R116, R132.reuse, R144, R116 ;  /* 0x000000908474723c */ /* 0x044fe80000001874 */
[----:B------:R-:W-:Y:S02]  /*14510*/  LOP3.LUT R139, R150, 0xffff, RZ, 0xc0, !PT ;  /* 0x0000ffff968b7812 */ /* 0x000fe400078ec0ff */
[----:B------:R-:W-:Y:S02]  /*14520*/  PRMT R166, R166, 0x5410, R149 ;  /* 0x00005410a6a67816 */ /* 0x000fe40000000095 */
[C---:B------:R-:W-:Y:S04]  /*14530*/  HMMA.16816.F32 R120, R132.reuse, R146, R120 ;  /* 0x000000928478723c */ /* 0x040fe80000001878 */
[--C-:B------:R-:W-:Y:S01]  /*14540*/  SHF.R.U32.HI R144, RZ, 0x10, R150.reuse ;  /* 0x00000010ff907819 */ /* 0x100fe20000011696 */
[--C-:B------:R-:W-:Y:S01]  /*14550*/  HSET2.LE.AND R166, R166, R241.reuse, PT ;  /* 0x000000f1a6a67233 */ /* 0x100fe20003803000 */
[----:B------:R-:W-:Y:S02]  /*14560*/  LOP3.LUT R145, R137, 0xff, RZ, 0xc0, !PT ;  /* 0x000000ff89917812 */ /* 0x000fe400078ec0ff */
[----:B------:R-:W-:Y:S01]  /*14570*/  SHF.R.U32.HI R137, RZ, 0x18, R150 ;  /* 0x00000018ff897819 */ /* 0x000fe20000011696 */
[C---:B-1----:R-:W-:Y:S01]  /*14580*/  HMMA.16816.F32 R124, R132.reuse, R140, R124 ;  /* 0x0000008c847c723c */ /* 0x042fe2000000187c */
[----:B------:R-:W1:Y:S02]  /*14590*/  LDSM.16.MT88.4 R148, [R218+0x19800] ;  /* 0x01980000da94783b */ /* 0x000e640000004200 */
[----:B------:R-:W-:Y:S02]  /*145a0*/  SHF.R.U32.HI R139, RZ, 0x8, R139 ;  /* 0x00000008ff8b7819 */ /* 0x000fe4000001168b */
[----:B------:R-:W-:Y:S02]  /*145b0*/  LOP3.LUT R144, R144, 0xff, RZ, 0xc0, !PT ;  /* 0x000000ff90907812 */ /* 0x000fe400078ec0ff */
[----:B------:R-:W-:Y:S01]  /*145c0*/  PRMT R154, R154, 0x5410, R139 ;  /* 0x000054109a9a7816 */ /* 0x000fe2000000008b */
[----:B------:R-:W-:Y:S04]  /*145d0*/  HMMA.16816.F32 R128, R132, R142, R128 ;  /* 0x0000008e8480723c */ /* 0x000fe80000001880 */
[----:B------:R-:W-:Y:S01]  /*145e0*/  PRMT R144, R144, 0x5410, R137 ;  /* 0x0000541090907816 */ /* 0x000fe20000000089 */
[--C-:B------:R-:W-:Y:S01]  /*145f0*/  HSET2.LE.AND R164, R154, R241.reuse, PT ;  /* 0x000000f19aa47233 */ /* 0x100fe20003803000 */
[----:B------:R-:W-:Y:S01]  /*14600*/  PRMT R152, R145, 0x5410, R152 ;  /* 0x0000541091987816 */ /* 0x000fe20000000098 */
[----:B------:R-:W2:Y:S01]  /*14610*/  LDSM.16.MT88.4 R136, [R217+0x19800] ;  /* 0x01980000d988783b */ /* 0x000ea20000004200 */
[----:B------:R-:W-:Y:S01]  /*14620*/  F2FP.PACK_AB R147, R187, R189 ;  /* 0x000000bdbb93723e */ /* 0x000fe200000000ff */
[--C-:B------:R-:W-:Y:S03]  /*14630*/  HSET2.LE.AND R165, R144, R241.reuse, PT ;  /* 0x000000f190a57233 */ /* 0x100fe60003803000 */
[----:B------:R-:W-:Y:S01]  /*14640*/  HSET2.LE.AND R167, R152, R241, PT ;  /* 0x000000f198a77233 */ /* 0x000fe20003803000 */
[----:B------:R-:W-:Y:S01]  /*14650*/  F2FP.PACK_AB R144, R183, R185 ;  /* 0x000000b9b790723e */ /* 0x000fe200000000ff */
[----:B------:R-:W-:Y:S01]  /*14660*/  IMAD.MOV.U32 R134, RZ, RZ, R161 ;  /* 0x000000ffff867224 */ /* 0x000fe200078e00a1 */
[----:B---3--:R-:W-:Y:S01]  /*14670*/  F2FP.PACK_AB R145, R184, R181 ;  /* 0x000000b5b891723e */ /* 0x008fe200000000ff */
[----:B------:R-:W-:Y:S01]  /*14680*/  IMAD.MOV.U32 R135, RZ, RZ, R160 ;  /* 0x000000ffff877224 */ /* 0x000fe200078e00a0 */
[----:B----4-:R-:W-:Y:S02]  /*14690*/  F2FP.PACK_AB R140, R180, R182 ;  /* 0x000000b6b48c723e */ /* 0x010fe400000000ff */
[----:B------:R-:W-:Y:S02]  /*146a0*/  LOP3.LUT R164, R164, R147, RZ, 0xc0, !PT ;  /* 0x00000093a4a47212 */ /* 0x000fe400078ec0ff */
[----:B------:R-:W-:Y:S02]  /*146b0*/  LOP3.LUT R165, R165, R144, RZ, 0xc0, !PT ;  /* 0x00000090a5a57212 */ /* 0x000fe400078ec0ff */
[----:B------:R-:W-:Y:S02]  /*146c0*/  LOP3.LUT R166, R166, R145, RZ, 0xc0, !PT ;  /* 0x00000091a6a67212 */ /* 0x000fe400078ec0ff */
[----:B------:R-:W-:Y:S07]  /*146d0*/  LOP3.LUT R167, R167, R140, RZ, 0xc0, !PT ;  /* 0x0000008ca7a77212 */ /* 0x000fee00078ec0ff */
        /* <DEDUP_REMOVED lines=9> */
[----:B------:R-:W2:Y:S07]  /*14770*/  LDSM.16.MT88.4 R20, [R220+0x1d800] ;  /* 0x01d80000dc14783b */ /* 0x000eae0000004200 */
[C---:B------:R-:W-:Y:S01]  /*14780*/  HMMA.16816.F32 R140, R164.reuse, R138, R24 ;  /* 0x0000008aa48c723c */ /* 0x040fe20000001818 */
[----:B------:R-:W-:Y:S07]  /*14790*/  LDSM.16.MT88.4 R24, [R220+0x1f800] ;  /* 0x01f80000dc18783b */ /* 0x000fee0000004200 */
[C---:B------:R-:W-:Y:S07]  /*147a0*/  HMMA.16816.F32 R136, R164.reuse, R168, R28 ;  /* 0x000000a8a488723c */ /* 0x040fee000000181c */
[----:B------:R-:W-:Y:S02]  /*147b0*/  IMAD.MOV.U32 R31, RZ, RZ, R134 ;  /* 0x000000ffff1f7224 */ /* 0x000fe400078e0086 */
[----:B------:R-:W-:Y:S02]  /*147c0*/  IMAD.MOV.U32 R30, RZ, RZ, R135 ;  /* 0x000000ffff1e7224 */ /* 0x000fe400078e0087 */
        /* <DEDUP_REMOVED lines=19> */
[C---:B----4-:R-:W-:Y:S07]  /*14900*/  HMMA.16816.F32 R84, R164.reuse, R8, R84 ;  /* 0x00000008a454723c */ /* 0x050fee0000001854 */
[----:B------:R-:W-:Y:S01]  /*14910*/  FADD.FTZ R9, R173, R174 ;  /* 0x000000aead097221 */ /* 0x000fe20000010000 */
[C---:B------:R-:W-:Y:S04]  /*14920*/  HMMA.16816.F32 R88, R164.reuse, R10, R88 ;  /* 0x0000000aa458723c */ /* 0x040fe80000001858 */
[----:B------:R-:W-:Y:S04]  /*14930*/  FADD.FTZ R9, R172, R9 ;  /* 0x00000009ac097221 */ /* 0x000fe80000010000 */
[C---:B-1----:R-:W-:Y:S04]  /*14940*/  HMMA.16816.F32 R92, R164.reuse, R12, R92 ;  /* 0x0000000ca45c723c */ /* 0x042fe8000000185c */
        /* <DEDUP_REMOVED lines=15> */
[----:B------:R-:W-:Y:S02]  /*14a40*/  FADD.FTZ R199, R199, R194 ;  /* 0x000000c2c7c77221 */ /* 0x000fe40000010000 */
[----:B------:R-:W-:Y:S02]  /*14a50*/  FADD.FTZ R0, R189, R0 ;  /* 0x00000000bd007221 */ /* 0x000fe40000010000 */
[C---:B--2---:R-:W-:Y:S04]  /*14a60*/  HMMA.16816.F32 R116, R164.reuse, R20, R116 ;  /* 0x00000014a474723c */ /* 0x044fe80000001874 */
[----:B------:R-:W-:Y:S02]  /*14a70*/  FADD.FTZ R199, R252, R199 ;  /* 0x000000c7fcc77221 */ /* 0x000fe40000010000 */
[----:B------:R-:W-:Y:S02]  /*14a80*/  FADD.FTZ R0, R187, R0 ;  /* 0x00000000bb007221 */ /* 0x000fe40000010000 */
[C---:B------:R-:W-:Y:S04]  /*14a90*/  HMMA.16816.F32 R120, R164.reuse, R22, R120 ;  /* 0x00000016a478723c */ /* 0x040fe80000001878 */
[----:B------:R-:W-:Y:S04]  /*14aa0*/  FADD.FTZ R250, R250, R199 ;  /* 0x000000c7fafa7221 */ /* 0x000fe80000010000 */
[C---:B---3--:R-:W-:Y:S04]  /*14ab0*/  HMMA.16816.F32 R124, R164.reuse, R4, R124 ;  /* 0x00000004a47c723c */ /* 0x048fe8000000187c */
[----:B------:R-:W-:Y:S04]  /*14ac0*/  FADD.FTZ R250, R185, R250 ;  /* 0x000000fab9fa7221 */ /* 0x000fe80000010000 */
[----:B------:R-:W-:Y:S01]  /*14ad0*/  FADD.FTZ R183, R183, R250 ;  /* 0x000000fab7b77221 */ /* 0x000fe20000010000 */
[----:B------:R-:W-:Y:S03]  /*14ae0*/  HMMA.16816.F32 R128, R164, R6, R128 ;  /* 0x00000006a480723c */ /* 0x000fe60000001880 */
[----:B------:R-:W-:Y:S04]  /*14af0*/  FADD.FTZ R183, R182, R183 ;  /* 0x000000b7b6b77221 */ /* 0x000fe80000010000 */
[----:B------:R-:W-:Y:S02]  /*14b00*/  FADD.FTZ R167, R181, R0 ;  /* 0x00000000b5a77221 */ /* 0x000fe40000010000 */
[----:B------:R-:W-:Y:S03]  /*14b10*/  FADD.FTZ R251, R180, R183 ;  /* 0x000000b7b4fb7221 */ /* 0x000fe60000010000 */
[----:B------:R-:W-:Y:S02]  /*14b20*/  FADD.FTZ R167, R184, R167 ;  /* 0x000000a7b8a77221 */ /* 0x000fe40000010000 */
[----:B------:R-:W-:Y:S02]  /*14b30*/  IMAD.MOV.U32 R164, RZ, RZ, R2 ;  /* 0x000000ffffa47224 */ /* 0x000fe400078e0002 */
[----:B------:R-:W-:Y:S01]  /*14b40*/  IMAD.MOV.U32 R0, RZ, RZ, R3 ;  /* 0x000000ffff007224 */ /* 0x000fe200078e0003 */
[----:B------:R-:W-:-:S05]  /*14b50*/  @P0 BRA `(.L_x_1384) ;  /* 0xffffbbf000000947 */ /* 0x000fca000383ffff */
.L_x_1383:
[----:B------:R-:W1:Y:S01]  /*14b60*/  SHFL.BFLY PT, R4, R167, 0x2, 0x1f ;  /* 0x0c401f00a7047f89 */ /* 0x000e6200000e0000 */
[----:B------:R-:W-:Y:S01]  /*14b70*/  MOV R10, 0x3f800000 ;  /* 0x3f800000000a7802 */ /* 0x000fe20000000f00 */
[----:B------:R-:W2:Y:S01]  /*14b80*/  S2UR UR7, SR_CTAID.Y ;  /* 0x00000000000779c3 */ /* 0x000ea20000002600 */
[----:B------:R-:W-:Y:S01]  /*14b90*/  MOV R11, 0x3f800000 ;  /* 0x3f800000000b7802 */ /* 0x000fe20000000f00 */
[----:B------:R-:W3:Y:S01]  /*14ba0*/  SHFL.BFLY PT, R0, R251, 0x2, 0x1f ;  /* 0x0c401f00fb007f89 */ /* 0x000ee200000e0000 */
[----:B------:R-:W-:Y:S01]  /*14bb0*/  ULDC.U8 UR11, c[0x0][0x329] ;  /* 0x0000ca40000b7ab9 */ /* 0x000fe20000000000 */
[----:B------:R-:W-:Y:S01]  /*14bc0*/  BSSY B0, `(.L_x_1387) ;  /* 0x0000193000007945 */ /* 0x000fe20003800000 */
[----:B------:R-:W-:Y:S01]  /*14bd0*/  UISETP.NE.AND UP4, UPT, UR26, -0x1, UPT ;  /* 0xffffffff1a00788c */ /* 0x000fe2000bf85270 */
[----:B------:R-:W4:Y:S01]  /*14be0*/  S2R R5, SR_TID.X ;  /* 0x0000000000057919 */ /* 0x000f220000002100 */
[----:B------:R-:W-:-:S02]  /*14bf0*/  UISETP.NE.AND UP3, UPT, UR11, URZ, UPT ;  /* 0x0000003f0b00728c */ /* 0x000fc4000bf65270 */
[----:B------:R-:W-:Y:S02]  /*14c00*/  ULDC.U8 UR10, c[0x0][0x328] ;  /* 0x0000ca00000a7ab9 */ /* 0x000fe40000000000 */
[----:B------:R-:W-:Y:S02]  /*14c10*/  ULDC.64 UR4, c[0x0][0x1e8] ;  /* 0x00007a0000047ab9 */ /* 0x000fe40000000a00 */
[----:B------:R-:W-:Y:S02]  /*14c20*/  UISETP.NE.AND UP2, UPT, UR10, URZ, UPT ;  /* 0x0000003f0a00728c */ /* 0x000fe4000bf45270 */
[----:B------:R-:W-:Y:S02]  /*14c30*/  ULDC UR9, c[0x0][0x214] ;  /* 0x0000850000097ab9 */ /* 0x000fe40000000800 */
[----:B------:R-:W-:Y:S02]  /*14c40*/  @UP4 UIMAD.WIDE.U32 UR14, UR26, UR4, URZ ;  /* 0x000000041a0e42a5 */ /* 0x000fe4000f8e003f */
[----:B------:R-:W-:Y:S01]  /*14c50*/  @!UP3 UISETP.NE.AND UP1, UPT, UR10, URZ, UPT ;  /* 0x0000003f0a00b28c */ /* 0x000fe2000bf25270 */
[----:B------:R-:W4:Y:S01]  /*14c60*/  S2UR UR10, SR_CTAID.X ;  /* 0x00000000000a79c3 */ /* 0x000f220000002500 */
[----:B------:R-:W-:Y:S01]  /*14c70*/  @UP4 UIMAD UR8, UR26, UR5, UR15 ;  /* 0x000000051a0842a4 */ /* 0x000fe2000f8e020f */
[----:B-1----:R-:W-:Y:S01]  /*14c80*/  FADD.FTZ R9, R4, R167 ;  /* 0x000000a704097221 */ /* 0x002fe20000010000 */
[----:B------:R-:W-:-:S02]  /*14c90*/  UISETP.EQ.AND UP2, UPT, UR11, URZ, UP2 ;  /* 0x0000003f0b00728c */ /* 0x000fc40009742270 */
[----:B--2---:R-:W-:Y:S01]  /*14ca0*/  @!UP4 USHF.R.S32.HI UR13, URZ, 0x1f, UR7 ;  /* 0x0000001f3f0dc899 */ /* 0x004fe20008011407 */
[----:B---3--:R-:W-:Y:S01]  /*14cb0*/  FADD.FTZ R7, R0, R251 ;  /* 0x000000fb00077221 */ /* 0x008fe20000010000 */
[----:B------:R-:W1:Y:S01]  /*14cc0*/  SHFL.BFLY PT, R6, R9, 0x1, 0x1f ;  /* 0x0c201f0009067f89 */ /* 0x000e6200000e0000 */
[----:B------:R-:W-:Y:S01]  /*14cd0*/  ULDC.64 UR4, c[0x0][0x1e0] ;  /* 0x0000780000047ab9 */ /* 0x000fe20000000a00 */
[----:B------:R-:W2:Y:S01]  /*14ce0*/  S2UR UR11, SR_CTAID.Z ;  /* 0x00000000000b79c3 */ /* 0x000ea20000002700 */
[----:B----4-:R-:W-:Y:S01]  /*14cf0*/  SHF.R.S32.HI R0, RZ, 0x1f, R5 ;  /* 0x0000001fff007819 */ /* 0x010fe20000011405 */
[----:B------:R-:W3:Y:S01]  /*14d00*/  SHFL.BFLY PT, R4, R7, 0x1, 0x1f ;  /* 0x0c201f0007047f89 */ /* 0x000ee200000e0000 */
[----:B------:R-:W-:Y:S02]  /*14d10*/  @!UP4 UIMAD UR13, UR13, UR4, URZ ;  /* 0x000000040d0dc2a4 */ /* 0x000fe4000f8e023f */
[----:B------:R-:W-:Y:S02]  /*14d20*/  @UP3 ULDC UR12, c[0x0][0x210] ;  /* 0x00008400000c3ab9 */ /* 0x000fe40000000800 */
[----:B------:R-:W-:-:S02]  /*14d30*/  @!UP4 UIMAD UR13, UR7, UR5, UR13 ;  /* 0x00000005070dc2a4 */ /* 0x000fc4000f8e020d */
[----:B------:R-:W-:Y:S02]  /*14d40*/  @UP3 UIMAD UR12, UR12, UR9, URZ ;  /* 0x000000090c0c32a4 */ /* 0x000fe4000f8e023f */
[----:B------:R-:W-:Y:S02]  /*14d50*/  ULDC UR5, c[0x0][0x234] ;  /* 0x00008d0000057ab9 */ /* 0x000fe40000000800 */
[----:B------:R-:W-:Y:S02]  /*14d60*/  UISETP.NE.OR UP0, UPT, UR26, -0x1, !UP2 ;  /* 0xffffffff1a00788c */ /* 0x000fe4000d705670 */
[----:B------:R-:W-:Y:S02]  /*14d70*/  @!UP3 USEL UR12, UR9, UR5, !UP1 ;  /* 0x00000005090cb287 */ /* 0x000fe4000c800000 */
[----:B------:R-:W-:Y:S02]  /*14d80*/  @!UP4 UIMAD.WIDE.U32 UR18, UR7, UR4, URZ ;  /* 0x000000040712c2a5 */ /* 0x000fe4000f8e003f */
[----:B------:R-:W-:-:S02]  /*14d90*/  @UP3 UMOV UR15, 0x1 ;  /* 0x00000001000f3882 */ /* 0x000fc40000000000 */
[----:B------:R-:W-:Y:S01]  /*14da0*/  ULDC UR4, c[0x0][0x1c0] ;  /* 0x0000700000047ab9 */ /* 0x000fe20000000800 */
[----:B-1----:R-:W-:Y:S01]  /*14db0*/  FADD.FTZ R6, R9, R6 ;  /* 0x0000000609067221 */ /* 0x002fe20000010000 */
[----:B------:R-:W-:Y:S01]  /*14dc0*/  LEA.HI R9, R0, R5, RZ, 0x2 ;  /* 0x0000000500097211 */ /* 0x000fe200078f10ff */
[----:B------:R-:W-:Y:S01]  /*14dd0*/  @!UP3 UIMAD UR15, UR12, UR4, URZ ;  /* 0x000000040c0fb2a4 */ /* 0x000fe2000f8e023f */
[----:B---3--:R-:W-:Y:S02]  /*14de0*/  FADD.FTZ R4, R7, R4 ;  /* 0x0000000407047221 */ /* 0x008fe40000010000 */
[----:B------:R-:W-:Y:S01]  /*14df0*/  FSETP.NE.FTZ.AND P4, PT, R6, RZ, PT ;  /* 0x000000ff0600720b */ /* 0x000fe20003f95000 */
[----:B------:R-:W-:Y:S01]  /*14e00*/  @UP3 ULDC UR16, c[0x0][0x210] ;  /* 0x0000840000103ab9 */ /* 0x000fe20000000800 */
[--C-:B------:R-:W-:Y:S01]  /*14e10*/  SHF.R.S32.HI R8, RZ, 0x2, R9.reuse ;  /* 0x00000002ff087819 */ /* 0x100fe20000011409 */
[----:B------:R-:W-:Y:S01]  /*14e20*/  UIMAD UR4, UR7, UR15, URZ ;  /* 0x0000000f070472a4 */ /* 0x000fe2000f8e023f */
[----:B------:R-:W-:Y:S01]  /*14e30*/  SHF.R.S32.HI R7, RZ, 0x1f, R9 ;  /* 0x0000001fff077819 */ /* 0x000fe20000011409 */
[----:B------:R-:W-:Y:S01]  /*14e40*/  @!UP3 UMOV UR16, 0x1 ;  /* 0x000000010010b882 */ /* 0x000fe20000000000 */
[----:B------:R-:W-:Y:S01]  /*14e50*/  FSETP.NE.FTZ.AND P3, PT, R4, RZ, PT ;  /* 0x000000ff0400720b */ /* 0x000fe20003f75000 */
[----:B------:R-:W-:Y:S01]  /*14e60*/  @!UP0 UIMAD UR26, UR7, UR9, URZ ;  /* 0x00000009071a82a4 */ /* 0x000fe2000f8e023f */
[----:B------:R-:W-:Y:S01]  /*14e70*/  LEA.HI R7, R7, R8, RZ, 0x3 ;  /* 0x0000000807077211 */ /* 0x000fe200078f18ff */
[----:B------:R-:W-:-:S02]  /*14e80*/  UIMAD UR5, UR10, UR16, URZ ;  /* 0x000000100a0572a4 */ /* 0x000fc4000f8e023f */
[----:B------:R-:W-:Y:S01]  /*14e90*/  USEL UR4, UR4, URZ, !UP2 ;  /* 0x0000003f04047287 */ /* 0x000fe2000d000000 */
[----:B------:R-:W-:Y:S01]  /*14ea0*/  LOP3.LUT R7, R7, 0xfffffff8, RZ, 0xc0, !PT ;  /* 0xfffffff807077812 */ /* 0x000fe200078ec0ff */
[----:B------:R-:W1:Y:S01]  /*14eb0*/  @P4 MUFU.RCP R10, R6 ;  /* 0x00000006000a4308 */ /* 0x000e620000001000 */
[----:B------:R-:W-:Y:S02]  /*14ec0*/  USHF.L.U32 UR5, UR5, 0x7, URZ ;  /* 0x0000000705057899 */ /* 0x000fe4000800063f */
[----:B------:R-:W-:Y:S01]  /*14ed0*/  IADD3 R7, R8, -R7, RZ ;  /* 0x8000000708077210 */ /* 0x000fe20007ffe0ff */
[----:B--2---:R-:W-:Y:S01]  /*14ee0*/  UIMAD UR12, UR11, UR12, UR4 ;  /* 0x0000000c0b0c72a4 */ /* 0x004fe2000f8e0204 */
[----:B------:R-:W-:Y:S01]  /*14ef0*/  LEA.HI R8, R0, R5, RZ, 0x5 ;  /* 0x0000000500087211 */ /* 0x000fe200078f28ff */
[----:B------:R-:W-:Y:S01]  /*14f00*/  @!UP2 UMOV UR20, URZ ;  /* 0x0000003f0014ac82 */ /* 0x000fe20008000000 */
[C---:B------:R-:W-:Y:S01]  /*14f10*/  SHF.L.U32 R12, R7.reuse, 0x6, RZ ;  /* 0x00000006070c7819 */ /* 0x040fe200000006ff */
[----:B------:R-:W2:Y:S01]  /*14f20*/  @P3 MUFU.RCP R11, R4 ;  /* 0x00000004000b3308 */ /* 0x000ea20000001000 */
[C---:B------:R-:W-:Y:S01]  /*14f30*/  R2P PR, R7.reuse, 0x6 ;  /* 0x0000000607007804 */ /* 0x040fe20000000000 */
[----:B------:R-:W-:Y:S01]  /*14f40*/  @UP2 UMOV UR20, UR26 ;  /* 0x0000001a00142c82 */ /* 0x000fe20008000000 */
[----:B------:R-:W-:Y:S01]  /*14f50*/  LOP3.LUT R12, R12, 0x1c0, RZ, 0xc0, !PT ;  /* 0x000001c00c0c7812 */ /* 0x000fe200078ec0ff */
[----:B------:R-:W-:Y:S01]  /*14f60*/  @!UP2 UMOV UR21, URZ ;  /* 0x0000003f0015ac82 */ /* 0x000fe20008000000 */
[----:B------:R-:W-:Y:S01]  /*14f70*/  LOP3.LUT R7, R7, 0x1, RZ, 0xc0, !PT ;  /* 0x0000000107077812 */ /* 0x000fe200078ec0ff */
[----:B------:R-:W-:Y:S01]  /*14f80*/  USHF.R.S32.HI UR4, URZ, 0x1f, UR5 ;  /* 0x0000001f3f047899 */ /* 0x000fe20008011405 */
[----:B------:R-:W-:Y:S01]  /*14f90*/  LEA.HI R13, R12, R12, RZ, 0x1d ;  /* 0x0000000c0c0d7211 */ /* 0x000fe200078fe8ff */
[----:B-1----:R-:W-:Y:S01]  /*14fa0*/  FMUL.FTZ R10, R10, c[0x0][0x2dc] ;  /* 0x0000b7000a0a7a20 */ /* 0x002fe20000410000 */
[----:B------:R-:W-:Y:S01]  /*14fb0*/  ISETP.NE.U32.AND P0, PT, R7, 0x1, PT ;  /* 0x000000010700780c */ /* 0x000fe20003f05070 */
[----:B------:R-:W1:Y:S01]  /*14fc0*/  @P4 MUFU.LG2 R6, R6 ;  /* 0x0000000600064308 */ /* 0x000e620000000c00 */
[----:B------:R-:W-:Y:S01]  /*14fd0*/  MOV R12, 0x40 ;  /* 0x00000040000c7802 */ /* 0x000fe20000000f00 */
[C---:B------:R-:W-:Y:S01]  /*14fe0*/  FMUL.FTZ R160, R10.reuse, R160 ;  /* 0x000000a00aa07220 */ /* 0x040fe20000410000 */
[----:B------:R-:W-:Y:S01]  /*14ff0*/  @UP2 USHF.R.S32.HI UR21, URZ, 0x1f, UR26 ;  /* 0x0000001f3f152899 */ /* 0x000fe2000801141a */
[----:B------:R-:W-:Y:S01]  /*15000*/  FMUL.FTZ R161, R10, R161 ;  /* 0x000000a10aa17220 */ /* 0x000fe20000410000 */
[----:B------:R-:W-:Y:S01]  /*15010*/  SEL R12, R12, 0xffffffc0, !P2 ;  /* 0xffffffc00c0c7807 */ /* 0x000fe20005000000 */
[C---:B------:R-:W-:Y:S01]  /*15020*/  FMUL.FTZ R156, R10.reuse, R156 ;  /* 0x0000009c0a9c7220 */ /* 0x040fe20000410000 */
[----:B------:R-:W-:Y:S01]  /*15030*/  USHF.R.S32.HI UR7, URZ, 0x1f, UR12 ;  /* 0x0000001f3f077899 */ /* 0x000fe2000801140c */
[C---:B------:R-:W-:Y:S01]  /*15040*/  FMUL.FTZ R157, R10.reuse, R157 ;  /* 0x0000009d0a9d7220 */ /* 0x040fe20000410000 */
[----:B------:R-:W-:Y:S01]  /*15050*/  F2FP.PACK_AB R160, R161, R160 ;  /* 0x000000a0a1a0723e */ /* 0x000fe200000000ff */
[C---:B------:R-:W-:Y:S01]  /*15060*/  FMUL.FTZ R152, R10.reuse, R152 ;  /* 0x000000980a987220 */ /* 0x040fe20000410000 */
[----:B------:R-:W3:Y:S01]  /*15070*/  @P3 MUFU.LG2 R4, R4 ;  /* 0x0000000400043308 */ /* 0x000ee20000000c00 */
[C---:B------:R-:W-:Y:S01]  /*15080*/  FMUL.FTZ R153, R10.reuse, R153 ;  /* 0x000000990a997220 */ /* 0x040fe20000410000 */
[----:B------:R-:W-:Y:S01]  /*15090*/  F2FP.PACK_AB R156, R157, R156 ;  /* 0x0000009c9d9c723e */ /* 0x000fe200000000ff */
[C---:B------:R-:W-:Y:S01]  /*150a0*/  FMUL.FTZ R148, R10.reuse, R148 ;  /* 0x000000940a947220 */ /* 0x040fe20000410000 */
[----:B------:R-:W-:Y:S01]  /*150b0*/  UIADD3 UR5, UP1, UP0, UR5, UR20, UR12 ;  /* 0x0000001405057290 */ /* 0x000fe2000f83e00c */
        /* <DEDUP_REMOVED lines=88> */
[----:B------:R-:W-:Y:S01]  /*15640*/  LOP3.LUT R10, R9, 0x3ffffffc, RZ, 0xc0, !PT ;  /* 0x3ffffffc090a7812 */ /* 0x000fe200078ec0ff */
[----:B--2---:R-:W-:Y:S01]  /*15650*/  FMUL.FTZ R11, R11, c[0x0][0x2dc] ;  /* 0x0000b7000b0b7a20 */ /* 0x004fe20000410000 */
[----:B------:R-:W-:Y:S01]  /*15660*/  SHF.R.S32.HI R9, RZ, 0x5, R8 ;  /* 0x00000005ff097819 */ /* 0x000fe20000011408 */
[----:B-1----:R-:W-:Y:S01]  /*15670*/  @P4 FMUL.FTZ R6, R6, 0.69314718246459960938 ;  /* 0x3f31721806064820 */ /* 0x002fe20000410000 */
[----:B------:R-:W-:Y:S01]  /*15680*/  IADD3 R10, -R10, R5, RZ ;  /* 0x000000050a0a7210 */ /* 0x000fe20007ffe1ff */
[----:B------:R-:W-:Y:S01]  /*15690*/  FMUL.FTZ R162, R11, R162 ;  /* 0x000000a20ba27220 */ /* 0x000fe20000410000 */
[----:B------:R-:W-:Y:S01]  /*156a0*/  F2FP.PACK_AB R124, R125, R124 ;  /* 0x0000007c7d7c723e */ /* 0x000fe200000000ff */
[----:B------:R-:W-:Y:S01]  /*156b0*/  FMUL.FTZ R163, R11, R163 ;  /* 0x000000a30ba37220 */ /* 0x000fe20000410000 */
[----:B------:R-:W-:Y:S01]  /*156c0*/  LEA R10, R9, R10, 0x9 ;  /* 0x0000000a090a7211 */ /* 0x000fe200078e48ff */
[----:B------:R-:W-:Y:S01]  /*156d0*/  FMUL.FTZ R158, R11, R158 ;  /* 0x0000009e0b9e7220 */ /* 0x000fe20000410000 */
[----:B------:R-:W-:Y:S01]  /*156e0*/  F2FP.PACK_AB R128, R129, R128 ;  /* 0x000000808180723e */ /* 0x000fe200000000ff */
[C---:B------:R-:W-:Y:S01]  /*156f0*/  FMUL.FTZ R159, R11.reuse, R159 ;  /* 0x0000009f0b9f7220 */ /* 0x040fe20000410000 */
[----:B------:R-:W-:Y:S01]  /*15700*/  LEA R10, R10, R13, 0x1 ;  /* 0x0000000d0a0a7211 */ /* 0x000fe200078e08ff */
[----:B------:R-:W-:Y:S01]  /*15710*/  FMUL.FTZ R154, R11, R154 ;  /* 0x0000009a0b9a7220 */ /* 0x000fe20000410000 */
[----:B------:R-:W-:Y:S01]  /*15720*/  F2FP.PACK_AB R162, R163, R162 ;  /* 0x000000a2a3a2723e */ /* 0x000fe200000000ff */
[C---:B------:R-:W-:Y:S01]  /*15730*/  FMUL.FTZ R155, R11.reuse, R155 ;  /* 0x0000009b0b9b7220 */ /* 0x040fe20000410000 */
[----:B------:R-:W-:Y:S01]  /*15740*/  SHF.L.U32 R7, R10, 0x1, RZ ;  /* 0x000000010a077819 */ /* 0x000fe200000006ff */
[C---:B------:R-:W-:Y:S01]  /*15750*/  FMUL.FTZ R150, R11.reuse, R150 ;  /* 0x000000960b967220 */ /* 0x040fe20000410000 */
[----:B------:R-:W-:Y:S01]  /*15760*/  MOV R10, 0x20 ;  /* 0x00000020000a7802 */ /* 0x000fe20000000f00 */
[----:B------:R-:W-:Y:S01]  /*15770*/  FMUL.FTZ R151, R11, R151 ;  /* 0x000000970b977220 */ /* 0x000fe20000410000 */
[----:B------:R-:W-:Y:S01]  /*15780*/  IADD3 R13, R7, -0x10, RZ ;  /* 0xfffffff0070d7810 */ /* 0x000fe20007ffe0ff */
[C---:B------:R-:W-:Y:S01]  /*15790*/  FMUL.FTZ R146, R11.reuse, R146 ;  /* 0x000000920b927220 */ /* 0x040fe20000410000 */
[----:B------:R-:W-:Y:S01]  /*157a0*/  SEL R10, R10, 0xffffffe0, !P1 ;  /* 0xffffffe00a0a7807 */ /* 0x000fe20004800000 */
[----:B------:R-:W-:Y:S01]  /*157b0*/  FMUL.FTZ R147, R11, R147 ;  /* 0x000000930b937220 */ /* 0x000fe20000410000 */
[----:B------:R-:W-:Y:S01]  /*157c0*/  @P0 IADD3 R13, R7, 0x10, RZ ;  /* 0x00000010070d0810 */ /* 0x000fe20007ffe0ff */
        /* <DEDUP_REMOVED lines=9> */
[----:B-----5:R-:W-:Y:S01]  /*15860*/  IADD3 R17, R10, R13, RZ ;  /* 0x0000000d0a117210 */ /* 0x020fe20007ffe0ff */
        /* <DEDUP_REMOVED lines=98> */
[----:B------:R-:W-:Y:S01]  /*15e90*/  FMUL.FTZ R11, R11, R131 ;  /* 0x000000830b0b7220 */ /* 0x000fe20000410000 */
[----:B------:R-:W-:Y:S01]  /*15ea0*/  STS [R17+0x4400], R50 ;  /* 0x0044003211007388 */ /* 0x000fe20000000800 */
[----:B------:R-:W-:Y:S01]  /*15eb0*/  F2FP.PACK_AB R114, R115, R114 ;  /* 0x000000727372723e */ /* 0x000fe200000000ff */
[----:B---3--:R-:W-:Y:S01]  /*15ec0*/  @P3 FMUL.FTZ R77, R4, 0.69314718246459960938 ;  /* 0x3f317218044d3820 */ /* 0x008fe20000410000 */
[----:B------:R-:W-:Y:S01]  /*15ed0*/  F2FP.PACK_AB R118, R119, R118 ;  /* 0x000000767776723e */ /* 0x000fe200000000ff */
[----:B------:R-:W-:Y:S01]  /*15ee0*/  STS [R19+0x4000], R52 ;  /* 0x0040003413007388 */ /* 0x000fe20000000800 */
[----:B------:R-:W-:-:S02]  /*15ef0*/  F2FP.PACK_AB R122, R123, R122 ;  /* 0x0000007a7b7a723e */ /* 0x000fc400000000ff */
[----:B------:R-:W-:Y:S01]  /*15f00*/  F2FP.PACK_AB R126, R127, R126 ;  /* 0x0000007e7f7e723e */ /* 0x000fe200000000ff */
[----:B------:R-:W-:Y:S01]  /*15f10*/  STS [R19+0x4400], R54 ;  /* 0x0044003613007388 */ /* 0x000fe20000000800 */
[----:B------:R-:W-:Y:S02]  /*15f20*/  F2FP.PACK_AB R11, R11, R130 ;  /* 0x000000820b0b723e */ /* 0x000fe400000000ff */
[----:B------:R-:W-:Y:S01]  /*15f30*/  LOP3.LUT R12, R8, 0xffffffe0, RZ, 0xc0, !PT ;  /* 0xffffffe0080c7812 */ /* 0x000fe200078ec0ff */
        /* <DEDUP_REMOVED lines=17> */
[----:B-1----:R-:W-:-:S03]  /*16050*/  SHF.R.S32.HI R76, RZ, 0x1f, R9 ;  /* 0x0000001fff4c7819 */ /* 0x002fc60000011409 */
[----:B------:R-:W-:Y:S01]  /*16060*/  STS [R21+0x8400], R90 ;  /* 0x0084005a15007388 */ /* 0x000fe20000000800 */
[----:B------:R-:W-:-:S03]  /*16070*/  LEA.HI R76, R76, R9, RZ, 0x3 ;  /* 0x000000094c4c7211 */ /* 0x000fc600078f18ff */
[----:B------:R-:W-:Y:S01]  /*16080*/  STS [R23+0x8000], R92 ;  /* 0x0080005c17007388 */ /* 0x000fe20000000800 */
[----:B------:R-:W-:-:S03]  /*16090*/  LOP3.LUT R76, R76, 0xffffff8, RZ, 0xc0, !PT ;  /* 0x0ffffff84c4c7812 */ /* 0x000fc600078ec0ff */
[----:B------:R-:W-:Y:S01]  /*160a0*/  STS [R23+0x8400], R94 ;  /* 0x0084005e17007388 */ /* 0x000fe20000000800 */
[----:B------:R-:W-:Y:S02]  /*160b0*/  IADD3 R9, R9, -R76, RZ ;  /* 0x8000004c09097210 */ /* 0x000fe40007ffe0ff */
[----:B------:R-:W-:Y:S01]  /*160c0*/  MOV R76, 0x7f800000 ;  /* 0x7f800000004c7802 */ /* 0x000fe20000000f00 */
[----:B------:R-:W-:Y:S01]  /*160d0*/  STS [R25+0x8000], R96 ;  /* 0x0080006019007388 */ /* 0x000fe20000000800 */
[----:B------:R-:W-:-:S03]  /*160e0*/  @P3 FFMA.FTZ R76, R2, c[0x0][0x238], R77 ;  /* 0x00008e00024c3a23 */ /* 0x000fc6000001004d */
        /* <DEDUP_REMOVED lines=17> */
[----:B------:R-:W-:Y:S06]  /*16200*/  BAR.SYNC.DEFER_BLOCKING 0x0 ;  /* 0x0000000000007b1d */ /* 0x000fec0000010000 */
[----:B-1----:R-:W1:Y:S01]  /*16210*/  S2R R7, SR_TID.X ;  /* 0x0000000000077919 */ /* 0x002e620000002100 */
[----:B--2---:R-:W-:-:S03]  /*16220*/  IADD3 R11, -R12, R5, RZ ;  /* 0x000000050c0b7210 */ /* 0x004fc60007ffe1ff */
[----:B------:R2:W3:Y:S01]  /*16230*/  LDS.128 R68, [R232] ;  /* 0x00000000e8447984 */ /* 0x0004e20000000c00 */
[----:B------:R-:W-:-:S03]  /*16240*/  LOP3.LUT P0, RZ, R11, 0x3, RZ, 0xc0, !PT ;  /* 0x000000030bff7812 */ /* 0x000fc6000780c0ff */
[----:B------:R2:W4:Y:S01]  /*16250*/  LDS.128 R64, [R232+0x1000] ;  /* 0x00100000e8407984 */ /* 0x0005220000000c00 */
[----:B-1----:R-:W-:-:S03]  /*16260*/  SHF.R.S32.HI R10, RZ, 0x1f, R7 ;  /* 0x0000001fff0a7819 */ /* 0x002fc60000011407 */
[----:B------:R2:W1:Y:S01]  /*16270*/  LDS.128 R60, [R232+0x2000] ;  /* 0x00200000e83c7984 */ /* 0x0004620000000c00 */
[----:B------:R-:W-:-:S03]  /*16280*/  LEA.HI R8, R10, R7, RZ, 0x5 ;  /* 0x000000070a087211 */ /* 0x000fc600078f28ff */
[----:B------:R2:W1:Y:S01]  /*16290*/  LDS.128 R56, [R232+0x3000] ;  /* 0x00300000e8387984 */ /* 0x0004620000000c00 */
[----:B------:R-:W-:-:S03]  /*162a0*/  LOP3.LUT R8, R8, 0xffffffe0, RZ, 0xc0, !PT ;  /* 0xffffffe008087812 */ /* 0x000fc600078ec0ff */
[----:B------:R2:W1:Y:S01]  /*162b0*/  LDS.128 R52, [R232+0x4000] ;  /* 0x00400000e8347984 */ /* 0x0004620000000c00 */
[----:B------:R-:W-:-:S03]  /*162c0*/  IADD3 R8, -R8, R7, RZ ;  /* 0x0000000708087210 */ /* 0x000fc60007ffe1ff */
        /* <DEDUP_REMOVED lines=34> */
.L_x_1388:
[----:B---34-:R-:W-:Y:S05]  /*164f0*/  BSYNC B0 ;  /* 0x0000000000007941 */ /* 0x018fea0003800000 */
.L_x_1387:
        /* <DEDUP_REMOVED lines=36> */
.L_x_1390:
[----:B------:R-:W-:Y:S05]  /*16740*/  BSYNC B0 ;  /* 0x0000000000007941 */ /* 0x000fea0003800000 */
.L_x_1389:
        /* <DEDUP_REMOVED lines=22> */
.L_x_1392:
[----:B------:R-:W-:Y:S05]  /*168b0*/  BSYNC B0 ;  /* 0x0000000000007941 */ /* 0x000fea0003800000 */
.L_x_1391:
[----:B------:R-:W-:Y:S01]  /*168c0*/  IADD3 R0, R6, 0x40, RZ ;  /* 0x0000004006007810 */ /* 0x000fe20007ffe0ff */
[----:B------:R-:W-:Y:S03]  /*168d0*/  BSSY B0, `(.L_x_1393) ;  /* 0x0000015000007945 */ /* 0x000fe60003800000 */
[----:B------:R-:W-:-:S13]  /*168e0*/  ISETP.GE.AND P0, PT, R0, UR6, PT ;  /* 0x0000000600007c0c */ /* 0x000fda000bf06270 */
[----:B------:R-:W-:Y:S05]  /*168f0*/  @P0 BRA `(.L_x_1394) ;  /* 0x0000012000000947 */ /* 0x000fea0003800000 */
[----:B----4-:R-:W-:Y:S01]  /*16900*/  IADD3 R3, P0, R10, 0x40, RZ ;  /* 0x000000400a037810 */ /* 0x010fe20007f1e0ff */
        /* <DEDUP_REMOVED lines=17> */
.L_x_1394:
[----:B------:R-:W-:Y:S05]  /*16a20*/  BSYNC B0 ;  /* 0x0000000000007941 */ /* 0x000fea0003800000 */
.L_x_1393:
[----:B------:R-:W-:-:S04]  /*16a30*/  IADD3 R6, R6, 0x60, RZ ;  /* 0x0000006006067810 */ /* 0x000fc80007ffe0ff */
[----:B------:R-:W-:-:S13]  /*16a40*/  ISETP.GE.AND P0, PT, R6, UR6, PT ;  /* 0x0000000606007c0c */ /* 0x000fda000bf06270 */
[----:B------:R-:W-:Y:S05]  /*16a50*/  @P0 EXIT ;  /* 0x000000000000094d */ /* 0x000fea0003800000 */
[----:B------:R-:W-:Y:S01]  /*16a60*/  IADD3 R0, P0, R10, 0x60, RZ ;  /* 0x000000600a007810 */ /* 0x000fe20007f1e0ff */
[----:B------:R-:W-:Y:S01]  /*16a70*/  IMAD.MOV.U32 R4, RZ, RZ, R8 ;  /* 0x000000ffff047224 */ /* 0x000fe200078e0008 */
[----:B------:R-:W-:Y:S01]  /*16a80*/  ISETP.GE.AND P2, PT, R244, c[0x0][0x220], PT ;  /* 0x00008800f4007a0c */ /* 0x000fe20003f46270 */
[----:B------:R-:W-:Y:S01]  /*16a90*/  IMAD.MOV.U32 R5, RZ, RZ, R77 ;  /* 0x000000ffff057224 */ /* 0x000fe200078e004d */
[----:B------:R-:W-:Y:S01]  /*16aa0*/  ISETP.GE.AND P1, PT, R230, c[0x0][0x220], PT ;  /* 0x00008800e6007a0c */ /* 0x000fe20003f26270 */
[----:B-1--4-:R-:W-:Y:S01]  /*16ab0*/  IMAD.X R3, RZ, RZ, R11, P0 ;  /* 0x000000ffff037224 */ /* 0x012fe200000e060b */
        /* <DEDUP_REMOVED lines=14> */
.L_x_1395:
        /* <DEDUP_REMOVED lines=14> */
.L_x_2051:


//--------------------- .text._ZN5flash16flash_fwd_kernelI23Flash_fwd_kernel_traitsILi256ELi128ELi64ELi8ELb0ELb0EN7cutlass6half_tE19Flash_kernel_traitsILi256ELi128ELi64ELi8ES3_EELb1ELb0ELb0ELb0ELb0ELb1ELb0ELb0EEEvNS_16Flash_fwd_paramsE --------------------------
	.section	.text._ZN5flash16flash_fwd_kernelI23Flash_fwd_kernel_traitsILi256ELi128ELi64ELi8ELb0ELb0EN7cutlass6half_tE19Flash_kernel_traitsILi256ELi128ELi64ELi8ES3_EELb1ELb0ELb0ELb0ELb0ELb1ELb0ELb0EEEvNS_16Flash_fwd_paramsE,"ax",@progbits
	.sectioninfo	@"SHI_REGISTERS=254"
	.align	128
        .global         _ZN5flash16flash_fwd_kernelI23Flash_fwd_kernel_traitsILi256ELi128ELi64ELi8ELb0ELb0EN7cutlass6half_tE19Flash_kernel_traitsILi256ELi128ELi64ELi8ES3_EELb1ELb0ELb0ELb0ELb0ELb1ELb0ELb0EEEvNS_16Flash_fwd_paramsE
        .type           _ZN5flash16flash_fwd_kernelI23Flash_fwd_kernel_traitsILi256ELi128ELi64ELi8ELb0ELb0EN7cutlass6half_tE19Flash_kernel_traitsILi256ELi128ELi64ELi8ES3_EELb1ELb0ELb0ELb0ELb0ELb1ELb0ELb0EEEvNS_16Flash_fwd_paramsE,@function
        .size           _ZN5flash16flash_fwd_kernelI23Flash_fwd_kernel_traitsILi256ELi128ELi64ELi8ELb0ELb0EN7cutlass6half_tE19Flash_kernel_traitsILi256ELi128ELi64ELi8ES3_EELb1ELb0ELb0ELb0ELb0ELb1ELb0ELb0EEEvNS_16Flash_fwd_paramsE,(.L_x_2052 - _ZN5flash16flash_fwd_kernelI23Flash_fwd_kernel_traitsILi256ELi128ELi64ELi8ELb0ELb0EN7cutlass6half_tE19Flash_kernel_traitsILi256ELi128ELi64ELi8ES3_EELb1ELb0ELb0ELb0ELb0ELb1ELb0ELb0EEEvNS_16Flash_fwd_paramsE)
        .other          _ZN5flash16flash_fwd_kernelI23Flash_fwd_kernel_traitsILi256ELi128ELi64ELi8ELb0ELb0EN7cutlass6half_tE19Flash_kernel_traitsILi256ELi128ELi64ELi8ES3_EELb1ELb0ELb0ELb0ELb0ELb1ELb0ELb0EEEvNS_16Flash_fwd_paramsE,@"STO_CUDA_ENTRY STV_DEFAULT"
_ZN5flash16flash_fwd_kernelI23Flash_fwd_kernel_traitsILi256ELi128ELi64ELi8ELb0ELb0EN7cutlass6half_tE19Flash_kernel_traitsILi256ELi128ELi64ELi8ES3_EELb1ELb0ELb0ELb0ELb0ELb1ELb0ELb0EEEvNS_16Flash_fwd_paramsE:
.text._ZN5flash16flash_fwd_kernelI23Flash_fwd_kernel_traitsILi256ELi128ELi64ELi8ELb0ELb0EN7cutlass6half_tE19Flash_kernel_traitsILi256ELi128ELi64ELi8ES3_EELb1ELb0ELb0ELb0ELb0ELb1ELb0ELb0EEEvNS_16Flash_fwd_paramsE:
        /* <DEDUP_REMOVED lines=14> */
[----:B------:R-:W3:Y:S01]  /*00e0*/  @P2 LDG.E.64 R4, [R4.64] ;  /* 0x0000001c04042981 */ /* 0x000ee2000c1e1b00 */
[----:B------:R-:W-:Y:S01]  /*00f0*/  @P2 IMAD.MOV.U32 R2, RZ, RZ, R165 ;  /* 0x000000ffff022224 */ /* 0x000fe200078e00a5 */
[----:B------:R-:W-:-:S06]  /*0100*/  @P2 MOV R3, R80 ;  /* 0x0000005000032202 */ /* 0x000fcc0000000f00 */
[----:B------:R-:W4:Y:S01]  /*0110*/  @P2 LDG.E.64 R2, [R2.64] ;  /* 0x0000001c02022981 */ /* 0x000f22000c1e1b00 */
[----:B------:R-:W5:Y:S01]  /*0120*/  S2UR UR10, SR_CTAID.Y ;  /* 0x00000000000a79c3 */ /* 0x000f620000002600 */
[----:B------:R-:W-:Y:S02]  /*0130*/  UISETP.NE.U32.AND UP2, UPT, URZ, UR6, UPT ;  /* 0x000000063f00728c */ /* 0x000fe4000bf45070 */
[----:B------:R-:W-:Y:S02]  /*0140*/  UISETP.NE.U32.AND UP1, UPT, URZ, UR4, UPT ;  /* 0x000000043f00728c */ /* 0x000fe4000bf25070 */
[----:B------:R-:W-:Y:S02]  /*0150*/  UISETP.NE.AND.EX UP2, UPT, URZ, UR7, UPT, UP2 ;  /* 0x000000073f00728c */ /* 0x000fe4000bf45320 */
[----:B------:R-:W-:Y:S01]  /*0160*/  ULDC.64 UR12, c[0x0][0x240] ;  /* 0x00009000000c7ab9 */ /* 0x000fe20000000a00 */
[----:B------:R-:W1:Y:S01]  /*0170*/  S2UR UR9, SR_CTAID.Z ;  /* 0x00000000000979c3 */ /* 0x000e620000002700 */
[----:B------:R-:W-:-:S02]  /*0180*/  UMOV UR7, 0x4 ;  /* 0x0000000400077882 */ /* 0x000fc40000000000 */
[----:B------:R-:W-:Y:S01]  /*0190*/  PLOP3.LUT P0, PT, PT, PT, UP2, 0x80, 0x0 ;  /* 0x000000000000781c */ /* 0x000fe20003f0f028 */
[----:B------:R-:W-:Y:S02]  /*01a0*/  UISETP.NE.AND.EX UP1, UPT, URZ, UR5, UPT, UP1 ;  /* 0x000000053f00728c */ /* 0x000fe4000bf25310 */
[----:B------:R-:W-:Y:S02]  /*01b0*/  ULDC.U8 UR6, c[0x0][0x312] ;  /* 0x0000c48000067ab9 */ /* 0x000fe40000000000 */
[----:B------:R-:W-:Y:S02]  /*01c0*/  ULDC.64 UR4, c[0x0][0x248] ;  /* 0x0000920000047ab9 */ /* 0x000fe40000000a00 */
[----:B------:R-:W-:Y:S02]  /*01d0*/  UISETP.NE.AND UP3, UPT, UR6, URZ, UPT ;  /* 0x0000003f0600728c */ /* 0x000fe4000bf65270 */
[----:B------:R-:W-:Y:S02]  /*01e0*/  UISETP.EQ.U32.AND UP0, UPT, URZ, UR4, UPT ;  /* 0x000000043f00728c */ /* 0x000fe4000bf02070 */
[----:B-----5:R-:W-:-:S02]  /*01f0*/  UIMAD.WIDE UR12, UR10, UR7, UR12 ;  /* 0x000000070a0c72a5 */ /* 0x020fc4000f8e020c */
[----:B------:R-:W-:Y:S02]  /*0200*/  UISETP.EQ.OR.EX UP0, UPT, URZ, UR5, !UP3, UP0 ;  /* 0x000000053f00728c */ /* 0x000fe4000df02700 */
[----:B-1----:R-:W-:-:S06]  /*0210*/  ULOP3.LUT UR8, UR9, UR20, UR10, 0xfe, !UPT ;  /* 0x0000001409087292 */ /* 0x002fcc000f8efe0a */
[----:B--2---:R-:W-:-:S13]  /*0220*/  LOP3.LUT P3, RZ, R85, UR8, RZ, 0xfc, !PT ;  /* 0x0000000855ff7c12 */ /* 0x004fda000f86fcff */
[----:B------:R-:W-:Y:S02]  /*0230*/  @!P3 IMAD.MOV.U32 R6, RZ, RZ, c[0x0][0x308] ;  /* 0x0000c200ff06b624 */ /* 0x000fe400078e00ff */
[----:B------:R-:W-:Y:S01]  /*0240*/  @!P3 IMAD.MOV.U32 R7, RZ, RZ, c[0x0][0x30c] ;  /* 0x0000c300ff07b624 */ /* 0x000fe200078e00ff */
[----:B------:R-:W-:Y:S02]  /*0250*/  ULDC.64 UR4, c[0x0][0x248] ;  /* 0x0000920000047ab9 */ /* 0x000fe40000000a00 */
[----:B------:R-:W-:Y:S01]  /*0260*/  UIMAD.WIDE UR4, UR10, UR7, UR4 ;  /* 0x000000070a0472a5 */ /* 0x000fe2000f8e0204 */
[----:B---3--:R-:W1:Y:S08]  /*0270*/  @P2 R2UR UR32, R4 ;  /* 0x00000000042023c2 */ /* 0x008e7000000e0000 */
[----:B------:R-:W2:Y:S01]  /*0280*/  @P2 R2UR UR33, R5 ;  /* 0x00000000052123c2 */ /* 0x000ea200000e0000 */
[----:B----4-:R-:W-:Y:S01]  /*0290*/  @P2 IADD3 R165, P1, R2, c[0x0][0x300], RZ ;  /* 0x0000c00002a52a10 */ /* 0x010fe20007f3e0ff */
[----:B------:R-:W-:-:S04]  /*02a0*/  IMAD.U32 R2, RZ, RZ, UR12 ;  /* 0x0000000cff027e24 */ /* 0x000fc8000f8e00ff */
[----:B------:R-:W-:Y:S02]  /*02b0*/  @P2 IMAD.X R80, RZ, RZ, R3, P1 ;  /* 0x000000ffff502224 */ /* 0x000fe400008e0603 */
[----:B------:R-:W-:Y:S02]  /*02c0*/  IMAD.U32 R3, RZ, RZ, UR13 ;  /* 0x0000000dff037e24 */ /* 0x000fe4000f8e00ff */
[----:B-1----:R-:W-:Y:S01]  /*02d0*/  IMAD.U32 R4, RZ, RZ, UR32 ;  /* 0x00000020ff047e24 */ /* 0x002fe2000f8e00ff */
[----:B--2---:R-:W-:-:S05]  /*02e0*/  MOV R5, UR33 ;  /* 0x0000002100057c02 */ /* 0x004fca0008000f00 */
[----:B------:R1:W-:Y:S01]  /*02f0*/  @!P3 STG.E.64 [R6.64], R4 ;  /* 0x000000040600b986 */ /* 0x0003e2000c101b1c */
[----:B------:R-:W-:Y:S01]  /*0300*/  PLOP3.LUT P2, PT, PT, PT, UP0, 0x80, 0x0 ;  /* 0x000000000000781c */ /* 0x000fe20003f4f008 */
[----:B------:R-:W-:Y:S01]  /*0310*/  ULDC.64 UR12, c[0x0][0x250] ;  /* 0x00009400000c7ab9 */ /* 0x000fe20000000a00 */
[----:B------:R-:W-:Y:S01]  /*0320*/  PLOP3.LUT P1, PT, PT, PT, UP1, 0x80, 0x0 ;  /* 0x000000000000781c */ /* 0x000fe20003f2f018 */
[----:B------:R-:W-:Y:S01]  /*0330*/  @UP1 UIMAD.WIDE UR12, UR10, UR7, UR12 ;  /* 0x000000070a0c12a5 */ /* 0x000fe2000f8e020c */
[----:B-1----:R-:W-:Y:S01]  /*0340*/  @!P3 MOV R4, R165 ;  /* 0x000000a50004b202 */ /* 0x002fe20000000f00 */
[----:B------:R-:W-:-:S05]  /*0350*/  @!P3 IMAD.MOV.U32 R5, RZ, RZ, R80 ;  /* 0x000000ffff05b224 */ /* 0x000fca00078e0050 */
[----:B------:R1:W-:Y:S01]  /*0360*/  @!P3 STG.E.64 [R6.64+0x8], R4 ;  /* 0x000008040600b986 */ /* 0x0003e2000c101b1c */
[----:B------:R-:W-:Y:S02]  /*0370*/  IMAD.U32 R8, RZ, RZ, UR12 ;  /* 0x0000000cff087e24 */ /* 0x000fe4000f8e00ff */
[----:B------:R-:W-:Y:S01]  /*0380*/  IMAD.U32 R9, RZ, RZ, UR13 ;  /* 0x0000000dff097e24 */ /* 0x000fe2000f8e00ff */
[----:B-1----:R1:W2:Y:S04]  /*0390*/  @P0 LDG.E R6, [R2.64] ;  /* 0x0000001c02060981 */ /* 0x0022a8000c1e1900 */
[----:B------:R1:W3:Y:S04]  /*03a0*/  @P0 LDG.E R5, [R2.64+0x4] ;  /* 0x0000041c02050981 */ /* 0x0002e8000c1e1900 */
[----:B------:R-:W4:Y:S01]  /*03b0*/  @P1 LDG.E R4, [R8.64] ;  /* 0x0000001c08041981 */ /* 0x000f22000c1e1900 */
[----:B-1----:R-:W-:Y:S01]  /*03c0*/  MOV R2, UR4 ;  /* 0x0000000400027c02 */ /* 0x002fe20008000f00 */
[----:B------:R-:W-:-:S05]  /*03d0*/  IMAD.U32 R3, RZ, RZ, UR5 ;  /* 0x00000005ff037e24 */ /* 0x000fca000f8e00ff */
[----:B------:R-:W5:Y:S01]  /*03e0*/  @!P2 LDG.E R0, [R2.64] ;  /* 0x0000001c0200a981 */ /* 0x000f62000c1e1900 */
[----:B------:R-:W-:Y:S01]  /*03f0*/  UMOV UR23, 0xffffffff ;  /* 0xffffffff00177882 */ /* 0x000fe20000000000 */
[----:B------:R-:W-:Y:S01]  /*0400*/  SHF.R.S32.HI R229, RZ, 0x1f, R85 ;  /* 0x0000001fffe57819 */ /* 0x000fe20000011455 */
[----:B------:R-:W-:-:S03]  /*0410*/  UMOV UR13, 0xffffffff ;  /* 0xffffffff000d7882 */ /* 0x000fc60000000000 */
[----:B------:R-:W-:Y:S01]  /*0420*/  LEA.HI R82, R229, R85, RZ, 0x5 ;  /* 0x00000055e5527211 */ /* 0x000fe200078f28ff */
[----:B------:R-:W-:Y:S02]  /*0430*/  ULDC UR4, c[0x0][0x1c0] ;  /* 0x0000700000047ab9 */ /* 0x000fe40000000800 */
[----:B------:R-:W-:Y:S02]  /*0440*/  UIMAD UR4, UR10, UR4, UR9 ;  /* 0x000000040a0472a4 */ /* 0x000fe4000f8e0209 */
[----:B------:R-:W-:Y:S02]  /*0450*/  UMOV UR12, URZ ;  /* 0x0000003f000c7c82 */ /* 0x000fe40008000000 */
[----:B------:R-:W-:-:S04]  /*0460*/  USHF.L.U32 UR5, UR4, 0x5, URZ ;  /* 0x0000000504057899 */ /* 0x000fc8000800063f */
[----:B------:R-:W-:Y:S01]  /*0470*/  USHF.R.S32.HI UR4, URZ, 0x1f, UR5 ;  /* 0x0000001f3f047899 */ /* 0x000fe20008011405 */
[----:B--2---:R-:W1:Y:S08]  /*0480*/  @P0 R2UR UR23, R6 ;  /* 0x00000000061703c2 */ /* 0x004e7000000e0000 */
[----:B---3--:R-:W1:Y:S08]  /*0490*/  @P0 R2UR UR25, R5 ;  /* 0x00000000051903c2 */ /* 0x008e7000000e0000 */
[----:B----4-:R2:W3:Y:S08]  /*04a0*/  @P1 R2UR UR12, R4 ;  /* 0x00000000040c13c2 */ /* 0x0104f000000e0000 */
[----:B-----5:R4:W2:Y:S01]  /*04b0*/  @!P2 R2UR UR13, R0 ;  /* 0x00000000000da3c2 */ /* 0x0208a200000e0000 */
[----:B------:R-:W-:-:S04]  /*04c0*/  ISETP.NE.U32.AND P2, PT, RZ, c[0x0][0x248], PT ;  /* 0x00009200ff007a0c */ /* 0x000fc80003f45070 */
[----:B------:R-:W-:Y:S01]  /*04d0*/  ISETP.NE.AND.EX P2, PT, RZ, c[0x0][0x24c], PT, P2 ;  /* 0x00009300ff007a0c */ /* 0x000fe20003f45320 */
[----:B-1----:R-:W-:Y:S01]  /*04e0*/  @UP2 UIADD3 UR25, UR25, -UR23, URZ ;  /* 0x8000001719192290 */ /* 0x002fe2000fffe03f */
[----:B----4-:R-:W-:-:S05]  /*04f0*/  LOP3.LUT R0, R82, 0xffffffe0, RZ, 0xc0, !PT ;  /* 0xffffffe052007812 */ /* 0x010fca00078ec0ff */
[----:B------:R-:W-:-:S05]  /*0500*/  IMAD.IADD R0, R85, 0x1, -R0 ;  /* 0x0000000155007824 */ /* 0x000fca00078e0a00 */
[--C-:B------:R-:W-:Y:S02]  /*0510*/  IADD3 R165, P1, P0, R165, UR5, R0.reuse ;  /* 0x00000005a5a57c10 */ /* 0x100fe4000f83e000 */
[----:B------:R-:W-:Y:S01]  /*0520*/  SHF.R.S32.HI R0, RZ, 0x1f, R0 ;  /* 0x0000001fff007819 */ /* 0x000fe20000011400 */
[----:B------:R-:W-:-:S03]  /*0530*/  @!UP2 ULDC UR25, c[0x0][0x214] ;  /* 0x000085000019aab9 */ /* 0x000fc60000000800 */
[----:B------:R-:W-:Y:S01]  /*0540*/  IADD3.X R80, R80, UR4, R0, P1, P0 ;  /* 0x0000000450507c10 */ /* 0x000fe20008fe0400 */
[----:B--23--:R-:W-:Y:S05]  /*0550*/  @!P2 BRA `(.L_x_1396) ;  /* 0x000000700000a947 */ /* 0x00cfea0003800000 */
[----:B------:R-:W-:-:S13]  /*0560*/  PLOP3.LUT P0, PT, PT, PT, UP3, 0x80, 0x0 ;  /* 0x000000000000781c */ /* 0x000fda0003f0f038 */
[----:B------:R-:W2:Y:S04]  /*0570*/  @P0 LDG.E R0, [R2.64+0x4] ;  /* 0x0000041c02000981 */ /* 0x000ea8000c1e1900 */
[----:B------:R-:W3:Y:S01]  /*0580*/  @!P0 LDG.E R2, [R2.64] ;  /* 0x0000001c02028981 */ /* 0x000ee2000c1e1900 */
[----:B--2---:R-:W1:Y:S02]  /*0590*/  @P0 R2UR UR6, R0 ;  /* 0x00000000000603c2 */ /* 0x004e6400000e0000 */
[----:B-1----:R-:W-:-:S11]  /*05a0*/  @UP3 UIADD3 UR6, UR6, -UR13, URZ ;  /* 0x8000000d06063290 */ /* 0x002fd6000fffe03f */
[----:B---3--:R1:W2:Y:S02]  /*05b0*/  @!P0 R2UR UR6, R2 ;  /* 0x00000000020683c2 */ /* 0x0082a400000e0000 */
[----:B-12---:R-:W-:Y:S05]  /*05c0*/  BRA `(.L_x_1397) ;  /* 0x0000001000007947 */ /* 0x006fea0003800000 */
.L_x_1396:
[----:B------:R-:W-:Y:S02]  /*05d0*/  ULDC UR6, c[0x0][0x218] ;  /* 0x0000860000067ab9 */ /* 0x000fe40000000800 */
.L_x_1397:
        /* <DEDUP_REMOVED lines=61> */
.L_x_1399:
[----:B-1----:R-:W-:Y:S01]  /*09b0*/  IABS R3, c[0x0][0x1c8] ;  /* 0x0000720000037a13 */ /* 0x002fe20000000000 */
[----:B------:R-:W1:Y:S01]  /*09c0*/  S2R R0, SR_CTAID.Z ;  /* 0x0000000000007919 */ /* 0x000e620000002700 */
[----:B------:R-:W-:Y:S02]  /*09d0*/  ULDC UR4, c[0x0][0x1c8] ;  /* 0x0000720000047ab9 */ /* 0x000fe40000000800 */
[----:B------:R-:W2:Y:S01]  /*09e0*/  I2F.RP R4, R3 ;  /* 0x0000000300047306 */ /* 0x000ea20000209400 */
[----:B------:R-:W-:Y:S02]  /*09f0*/  ULOP3.LUT UR4, UR9, UR4, URZ, 0x3c, !UPT ;  /* 0x0000000409047292 */ /* 0x000fe4000f8e3c3f */
[----:B------:R-:W-:Y:S02]  /*0a00*/  @UP0 UIADD3 UR13, UR12, UR13, URZ ;  /* 0x0000000d0c0d0290 */ /* 0x000fe4000fffe03f */
[----:B------:R-:W-:Y:S02]  /*0a10*/  USHF.R.S32.HI UR15, URZ, 0x1f, UR9 ;  /* 0x0000001f3f0f7899 */ /* 0x000fe40008011409 */
[----:B------:R-:W-:Y:S01]  /*0a20*/  ISETP.LE.AND P1, PT, RZ, UR4, PT ;  /* 0x00000004ff007c0c */ /* 0x000fe2000bf23270 */
[----:B------:R-:W-:-:S02]  /*0a30*/  ULDC.64 UR4, c[0x0][0x1a0] ;  /* 0x0000680000047ab9 */ /* 0x000fc40000000a00 */
[----:B------:R-:W-:-:S04]  /*0a40*/  @UP0 UIMAD.WIDE.U32 UR16, UR13, UR4, URZ ;  /* 0x000000040d1002a5 */ /* 0x000fc8000f8e003f */
[----:B------:R-:W-:Y:S01]  /*0a50*/  @UP0 UIMAD UR13, UR13, UR5, UR17 ;  /* 0x000000050d0d02a4 */ /* 0x000fe2000f8e0211 */
        /* <DEDUP_REMOVED lines=33> */
.L_x_1400:
[----:B------:R-:W-:Y:S01]  /*0c70*/  LEA.HI R16, R229, R85, RZ, 0x3 ;  /* 0x00000055e5107211 */ /* 0x000fe200078f18ff */
[----:B------:R-:W1:Y:S01]  /*0c80*/  S2R R81, SR_CTAID.X ;  /* 0x0000000000517919 */ /* 0x000e620000002500 */
[----:B------:R-:W-:Y:S01]  /*0c90*/  UIADD3 UR20, -UR20, UR25, URZ ;  /* 0x0000001914147290 */ /* 0x000fe2000fffe13f */
[----:B------:R-:W-:Y:S01]  /*0ca0*/  SHF.R.S32.HI R231, RZ, 0x1f, R234 ;  /* 0x0000001fffe77819 */ /* 0x000fe200000114ea */
[----:B------:R-:W-:Y:S01]  /*0cb0*/  ULDC.64 UR4, c[0x0][0x1a8] ;  /* 0x00006a0000047ab9 */ /* 0x000fe20000000a00 */
[----:B------:R-:W-:Y:S01]  /*0cc0*/  LOP3.LUT R3, R16, 0xfffffff8, RZ, 0xc0, !PT ;  /* 0xfffffff810037812 */ /* 0x000fe200078ec0ff */
[----:B------:R-:W2:Y:S01]  /*0cd0*/  S2R R8, SR_CTAID.Z ;  /* 0x0000000000087919 */ /* 0x000ea20000002700 */
[----:B------:R-:W-:Y:S01]  /*0ce0*/  SHF.R.S32.HI R16, RZ, 0x3, R16 ;  /* 0x00000003ff107819 */ /* 0x000fe20000011410 */
[----:B------:R-:W-:Y:S01]  /*0cf0*/  UIMAD UR4, UR15, UR4, URZ ;  /* 0x000000040f0472a4 */ /* 0x000fe2000f8e023f */
[----:B------:R-:W-:Y:S01]  /*0d00*/  IMAD R238, R231, c[0x0][0x1b0], RZ ;  /* 0x00006c00e7ee7a24 */ /* 0x000fe200078e02ff */
[----:B------:R-:W-:Y:S01]  /*0d10*/  UMOV UR21, 0x6 ;  /* 0x0000000600157882 */ /* 0x000fe20000000000 */
[----:B------:R-:W-:Y:S01]  /*0d20*/  IMAD.IADD R3, R85, 0x1, -R3 ;  /* 0x0000000155037824 */ /* 0x000fe200078e0a03 */
[C---:B------:R-:W-:Y:S01]  /*0d30*/  IADD3 R2, R16.reuse, 0x20, RZ ;  /* 0x0000002010027810 */ /* 0x040fe20007ffe0ff */
[----:B------:R-:W-:Y:S01]  /*0d40*/  UIMAD UR4, UR9, UR5, UR4 ;  /* 0x00000005090472a4 */ /* 0x000fe2000f8e0204 */
[----:B------:R-:W-:Y:S01]  /*0d50*/  IADD3 R0, R16, 0x40, RZ ;  /* 0x0000004010007810 */ /* 0x000fe20007ffe0ff */
[----:B------:R-:W-:Y:S01]  /*0d60*/  IMAD.SHL.U32 R240, R3, 0x8, RZ ;  /* 0x0000000803f07824 */ /* 0x000fe200078e00ff */
[----:B------:R-:W-:Y:S01]  /*0d70*/  ISETP.GE.AND P2, PT, R2, UR20, PT ;  /* 0x0000001402007c0c */ /* 0x000fe2000bf46270 */
[----:B------:R-:W-:Y:S01]  /*0d80*/  ULEA.HI.SX32 UR9, UR24, 0xffffffff, 0x1a ;  /* 0xffffffff18097891 */ /* 0x000fe2000f8fd23f */
[----:B------:R-:W-:Y:S01]  /*0d90*/  ISETP.GE.AND P1, PT, R0, UR20, PT ;  /* 0x0000001400007c0c */ /* 0x000fe2000bf26270 */
[----:B------:R-:W-:Y:S01]  /*0da0*/  IMAD.SHL.U32 R0, R16, 0x40, RZ ;  /* 0x0000004010007824 */ /* 0x000fe200078e00ff */
[----:B------:R-:W-:Y:S01]  /*0db0*/  SHF.R.S32.HI R241, RZ, 0x1f, R240 ;  /* 0x0000001ffff17819 */ /* 0x000fe200000114f0 */
[----:B------:R-:W-:Y:S01]  /*0dc0*/  IMAD R238, R234, c[0x0][0x1b4], R238 ;  /* 0x00006d00eaee7a24 */ /* 0x000fe200078e02ee */
[----:B------:R-:W-:Y:S01]  /*0dd0*/  IADD3 R4, P0, R240, UR6, RZ ;  /* 0x00000006f0047c10 */ /* 0x000fe2000ff1e0ff */
[----:B------:R-:W-:Y:S01]  /*0de0*/  UIMAD UR6, UR9, -0x40, UR8 ;  /* 0xffffffc0090678a4 */ /* 0x000fe2000f8e0208 */
[----:B------:R-:W-:Y:S01]  /*0df0*/  IADD3 R232, R16, 0x60, RZ ;  /* 0x0000006010e87810 */ /* 0x000fe20007ffe0ff */
[----:B------:R-:W-:Y:S01]  /*0e00*/  UMOV UR10, 0x5 ;  /* 0x00000005000a7882 */ /* 0x000fe20000000000 */
[--C-:B------:R-:W-:Y:S01]  /*0e10*/  SHF.R.S32.HI R17, RZ, 0x1f, R16.reuse ;  /* 0x0000001fff117819 */ /* 0x100fe20000011410 */
[----:B------:R-:W-:Y:S01]  /*0e20*/  IMAD R231, R231, c[0x0][0x1b8], RZ ;  /* 0x00006e00e7e77a24 */ /* 0x000fe200078e02ff */
[----:B------:R-:W-:Y:S01]  /*0e30*/  IADD3.X R5, R241, UR11, RZ, P0, !PT ;  /* 0x0000000bf1057c10 */ /* 0x000fe200087fe4ff */
[----:B------:R-:W-:Y:S01]  /*0e40*/  UISETP.GE.AND UP0, UPT, UR8, 0x41, UPT ;  /* 0x000000410800788c */ /* 0x000fe2000bf06270 */
[----:B------:R-:W-:Y:S01]  /*0e50*/  ISETP.GE.AND P0, PT, R232, UR20, PT ;  /* 0x00000014e8007c0c */ /* 0x000fe2000bf06270 */
[----:B-1----:R-:W-:Y:S01]  /*0e60*/  IMAD.WIDE R242, R81, 0x80, R16 ;  /* 0x0000008051f27825 */ /* 0x002fe200078e0210 */
[----:B------:R-:W-:-:S02]  /*0e70*/  ISETP.GE.AND P3, PT, R16, UR20, PT ;  /* 0x0000001410007c0c */ /* 0x000fc4000bf66270 */
[----:B------:R-:W-:Y:S01]  /*0e80*/  LOP3.LUT R0, R0, 0x1c0, RZ, 0xc0, !PT ;  /* 0x000001c000007812 */ /* 0x000fe200078ec0ff */
[----:B--2---:R-:W-:Y:S01]  /*0e90*/  IMAD.WIDE.U32 R8, R8, c[0x0][0x1a8], R4 ;  /* 0x00006a0008087a25 */ /* 0x004fe200078e0004 */
[C---:B------:R-:W-:Y:S02]  /*0ea0*/  @!P2 IADD3 R20, P4, R242.reuse, 0x20, RZ ;  /* 0x00000020f214a810 */ /* 0x040fe40007f9e0ff */
[C---:B------:R-:W-:Y:S01]  /*0eb0*/  @!P1 IADD3 R10, P5, R242.reuse, 0x40, RZ ;  /* 0x00000040f20a9810 */ /* 0x040fe20007fbe0ff */
[----:B------:R-:W-:Y:S01]  /*0ec0*/  @!P2 IMAD.MOV.U32 R14, RZ, RZ, R8 ;  /* 0x000000ffff0ea224 */ /* 0x000fe200078e0008 */
[----:B------:R-:W-:Y:S01]  /*0ed0*/  IADD3 R23, R9, UR4, RZ ;  /* 0x0000000409177c10 */ /* 0x000fe2000fffe0ff */
[--C-:B------:R-:W-:Y:S01]  /*0ee0*/  @!P2 IMAD.X R6, RZ, RZ, R243.reuse, P4 ;  /* 0x000000ffff06a224 */ /* 0x100fe200020e06f3 */
[----:B------:R-:W-:Y:S01]  /*0ef0*/  SHF.R.U32.HI R4, RZ, 0x3, R0 ;  /* 0x00000003ff047819 */ /* 0x000fe20000011600 */
[----:B------:R-:W-:Y:S01]  /*0f00*/  @!P1 IMAD.X R7, RZ, RZ, R243, P5 ;  /* 0x000000ffff079224 */ /* 0x000fe200028e06f3 */
[----:B------:R-:W-:Y:S01]  /*0f10*/  @!P0 IADD3 R18, P4, R242, 0x60, RZ ;  /* 0x00000060f2128810 */ /* 0x000fe20007f9e0ff */
[----:B------:R-:W-:Y:S01]  /*0f20*/  @!P2 IMAD R6, R6, c[0x0][0x190], RZ ;  /* 0x000064000606aa24 */ /* 0x000fe200078e02ff */
[----:B------:R-:W-:Y:S01]  /*0f30*/  LOP3.LUT R0, R0, 0x38, R240, 0xf8, !PT ;  /* 0x0000003800007812 */ /* 0x000fe200078ef8f0 */
[----:B------:R-:W-:Y:S01]  /*0f40*/  @!P1 IMAD R7, R7, c[0x0][0x190], RZ ;  /* 0x0000640007079a24 */ /* 0x000fe200078e02ff */
[----:B------:R-:W-:Y:S01]  /*0f50*/  ULDC.64 UR4, c[0x0][0x198] ;  /* 0x0000660000047ab9 */ /* 0x000fe20000000a00 */
[--C-:B------:R-:W-:Y:S01]  /*0f60*/  @!P2 IMAD.MOV.U32 R15, RZ, RZ, R23.reuse ;  /* 0x000000ffff0fa224 */ /* 0x100fe200078e0017 */
[----:B------:R-:W-:Y:S01]  /*0f70*/  LOP3.LUT R4, R0, R4, RZ, 0x3c, !PT ;  /* 0x0000000400047212 */ /* 0x000fe200078e3cff */
[----:B------:R-:W-:Y:S01]  /*0f80*/  @!P1 IMAD.MOV.U32 R12, RZ, RZ, R8 ;  /* 0x000000ffff0c9224 */ /* 0x000fe200078e0008 */
[----:B------:R-:W-:Y:S01]  /*0f90*/  USHF.L.U64.HI UR21, UR4, UR21, UR5 ;  /* 0x0000001504157299 */ /* 0x000fe20008010205 */
[----:B------:R-:W-:Y:S01]  /*0fa0*/  @!P1 IMAD.MOV.U32 R13, RZ, RZ, R23 ;  /* 0x000000ffff0d9224 */ /* 0x000fe200078e0017 */
[----:B------:R-:W-:Y:S01]  /*0fb0*/  USHF.L.U32 UR22, UR4, 0x6, URZ ;  /* 0x0000000604167899 */ /* 0x000fe2000800063f */
[----:B------:R-:W-:Y:S01]  /*0fc0*/  @!P0 IMAD.X R5, RZ, RZ, R243, P4 ;  /* 0x000000ffff058224 */ /* 0x000fe200020e06f3 */
[----:B------:R-:W-:Y:S01]  /*0fd0*/  UIMAD UR11, UR21, UR9, URZ ;  /* 0x00000009150b72a4 */ /* 0x000fe2000f8e023f */
[----:B------:R-:W-:Y:S01]  /*0fe0*/  @!P2 IMAD R6, R20, c[0x0][0x194], R6 ;  /* 0x000065001406aa24 */ /* 0x000fe200078e0206 */
[----:B------:R-:W-:Y:S01]  /*0ff0*/  USHF.L.U32 UR12, UR4, 0x5, URZ ;  /* 0x00000005040c7899 */ /* 0x000fe2000800063f */
[----:B------:R-:W-:Y:S01]  /*1000*/  @!P1 IMAD R7, R10, c[0x0][0x194], R7 ;  /* 0x000065000a079a24 */ /* 0x000fe200078e0207 */
[----:B------:R-:W-:Y:S01]  /*1010*/  USHF.L.U64.HI UR10, UR4, UR10, UR5 ;  /* 0x0000000a040a7299 */ /* 0x000fe20008010205 */
[----:B------:R-:W-:Y:S01]  /*1020*/  @!P2 IMAD.WIDE.U32 R20, R20, c[0x0][0x190], R14 ;  /* 0x000064001414aa25 */ /* 0x000fe200078e000e */
[----:B------:R-:W-:Y:S01]  /*1030*/  SHF.R.S32.HI R82, RZ, 0x5, R82 ;  /* 0x00000005ff527819 */ /* 0x000fe20000011452 */
[----:B------:R-:W-:-:S02]  /*1040*/  ULDC.64 UR4, c[0x0][0x1a0] ;  /* 0x0000680000047ab9 */ /* 0x000fc40000000a00 */
[----:B------:R-:W-:Y:S01]  /*1050*/  @!P0 IMAD R5, R5, c[0x0][0x190], RZ ;  /* 0x0000640005058a24 */ /* 0x000fe200078e02ff */
[----:B------:R-:W-:Y:S01]  /*1060*/  @!P2 LEA R14, P5, R20, c[0x0][0x160], 0x1 ;  /* 0x00005800140eaa11 */ /* 0x000fe200078a08ff */
[----:B------:R-:W-:-:S04]  /*1070*/  @!P1 IMAD.WIDE.U32 R10, R10, c[0x0][0x190], R12 ;  /* 0x000064000a0a9a25 */ /* 0x000fc800078e000c */
[----:B------:R-:W-:Y:S01]  /*1080*/  @!P0 IMAD.MOV.U32 R9, RZ, RZ, R23 ;  /* 0x000000ffff098224 */ /* 0x000fe200078e0017 */
[----:B------:R-:W-:Y:S01]  /*1090*/  @!P1 LEA R12, P4, R10, c[0x0][0x160], 0x1 ;  /* 0x000058000a0c9a11 */ /* 0x000fe200078808ff */
[----:B------:R-:W-:Y:S02]  /*10a0*/  @!P3 IMAD.MOV.U32 R22, RZ, RZ, R8 ;  /* 0x000000ffff16b224 */ /* 0x000fe400078e0008 */
[----:B------:R-:W-:Y:S02]  /*10b0*/  @!P3 IMAD R0, R243, c[0x0][0x190], RZ ;  /* 0x00006400f300ba24 */ /* 0x000fe400078e02ff */
[----:B------:R-:W-:Y:S02]  /*10c0*/  @!P0 IMAD R5, R18, c[0x0][0x194], R5 ;  /* 0x0000650012058a24 */ /* 0x000fe400078e0205 */
[----:B------:R-:W-:Y:S02]  /*10d0*/  @!P2 IMAD.IADD R6, R21, 0x1, R6 ;  /* 0x000000011506a824 */ /* 0x000fe400078e0206 */
[----:B------:R-:W-:-:S02]  /*10e0*/  @!P1 IMAD.IADD R7, R11, 0x1, R7 ;  /* 0x000000010b079824 */ /* 0x000fc400078e0207 */
[----:B------:R-:W-:Y:S01]  /*10f0*/  @!P0 IMAD.WIDE.U32 R18, R18, c[0x0][0x190], R8 ;  /* 0x0000640012128a25 */ /* 0x000fe200078e0008 */
[----:B------:R-:W-:Y:S02]  /*1100*/  @!P2 LEA.HI.X R15, R20, c[0x0][0x164], R6, 0x1, P5 ;  /* 0x00005900140faa11 */ /* 0x000fe400028f0c06 */
[----:B------:R-:W-:Y:S01]  /*1110*/  @!P1 LEA.HI.X R13, R10, c[0x0][0x164], R7, 0x1, P4 ;  /* 0x000059000a0d9a11 */ /* 0x000fe200020f0c07 */
[C---:B------:R-:W-:Y:S01]  /*1120*/  @!P3 IMAD R0, R242.reuse, c[0x0][0x194], R0 ;  /* 0x00006500f200ba24 */ /* 0x040fe200078e0200 */
[CC--:B------:R-:W-:Y:S01]  /*1130*/  LEA.HI R6, R229.reuse, R85.reuse, RZ, 0x6 ;  /* 0x00000055e5067211 */ /* 0x0c0fe200078f30ff */
[----:B------:R-:W-:Y:S01]  /*1140*/  @!P3 IMAD.WIDE.U32 R22, R242, c[0x0][0x190], R22 ;  /* 0x00006400f216ba25 */ /* 0x000fe200078e0016 */
[----:B------:R-:W-:Y:S02]  /*1150*/  @!P0 LEA R10, P4, R18, c[0x0][0x160], 0x1 ;  /* 0x00005800120a8a11 */ /* 0x000fe400078808ff */
[----:B------:R-:W-:Y:S01]  /*1160*/  LEA.HI R229, R229, R85, RZ, 0x4 ;  /* 0x00000055e5e57211 */ /* 0x000fe200078f20ff */
[----:B------:R-:W-:Y:S01]  /*1170*/  @!P0 IMAD.IADD R5, R19, 0x1, R5 ;  /* 0x0000000113058824 */ /* 0x000fe200078e0205 */
[----:B------:R-:W-:Y:S01]  /*1180*/  @!P3 LEA R8, P6, R22, c[0x0][0x160], 0x1 ;  /* 0x000058001608ba11 */ /* 0x000fe200078c08ff */
[----:B------:R-:W-:Y:S01]  /*1190*/  @!P3 IMAD.IADD R0, R23, 0x1, R0 ;  /* 0x000000011700b824 */ /* 0x000fe200078e0200 */
[----:B------:R-:W-:Y:S01]  /*11a0*/  ISETP.GE.AND P5, PT, R2, UR6, PT ;  /* 0x0000000602007c0c */ /* 0x000fe2000bfa6270 */
[----:B------:R-:W-:Y:S01]  /*11b0*/  IMAD.WIDE.U32 R20, R16, c[0x0][0x198], R240 ;  /* 0x0000660010147a25 */ /* 0x000fe200078e00f0 */
[----:B------:R-:W-:-:S02]  /*11c0*/  @!P0 LEA.HI.X R11, R18, c[0x0][0x164], R5, 0x1, P4 ;  /* 0x00005900120b8a11 */ /* 0x000fc400020f0c05 */
[----:B------:R-:W-:Y:S01]  /*11d0*/  @!P3 LEA.HI.X R9, R22, c[0x0][0x164], R0, 0x1, P6 ;  /* 0x000059001609ba11 */ /* 0x000fe200030f0c00 */
[----:B------:R-:W-:Y:S01]  /*11e0*/  IMAD.SHL.U32 R5, R6, 0x8, RZ ;  /* 0x0000000806057824 */ /* 0x000fe200078e00ff */
[----:B------:R-:W-:Y:S01]  /*11f0*/  IADD3 R236, P6, R20, UR14, RZ ;  /* 0x0000000e14ec7c10 */ /* 0x000fe2000ffde0ff */
[----:B------:R-:W-:Y:S01]  /*1200*/  IMAD R0, R17, c[0x0][0x198], RZ ;  /* 0x0000660011007a24 */ /* 0x000fe200078e02ff */
[----:B------:R-:W-:Y:S01]  /*1210*/  LOP3.LUT R6, R229, 0xfffffff0, RZ, 0xc0, !PT ;  /* 0xfffffff0e5067812 */ /* 0x000fe200078ec0ff */
[----:B------:R-:W-:Y:S01]  /*1220*/  UIMAD.WIDE.U32 UR14, UR9, UR4, URZ ;  /* 0x00000004090e72a5 */ /* 0x000fe2000f8e003f */
[----:B------:R-:W-:Y:S01]  /*1230*/  LOP3.LUT R4, R4, 0xfffffe00, R5, 0xf8, !PT ;  /* 0xfffffe0004047812 */ /* 0x000fe200078ef805 */
[----:B------:R-:W-:Y:S01]  /*1240*/  IMAD R0, R16, c[0x0][0x19c], R0 ;  /* 0x0000670010007a24 */ /* 0x000fe200078e0200 */
[----:B------:R-:W-:Y:S01]  /*1250*/  ISETP.GE.AND P4, PT, R2, UR6, PT ;  /* 0x0000000602007c0c */ /* 0x000fe2000bf86270 */
[----:B------:R-:W-:Y:S01]  /*1260*/  IMAD.IADD R6, R85, 0x1, -R6 ;  /* 0x0000000155067824 */ /* 0x000fe200078e0a06 */
[----:B------:R-:W-:Y:S01]  /*1270*/  SHF.R.S32.HI R7, RZ, 0x4, R229 ;  /* 0x00000004ff077819 */ /* 0x000fe200000114e5 */
[----:B------:R-:W-:Y:S01]  /*1280*/  IMAD.SHL.U32 R233, R4, 0x2, RZ ;  /* 0x0000000204e97824 */ /* 0x000fe200078e00ff */
[----:B------:R-:W-:Y:S01]  /*1290*/  IADD3.X R237, R21, UR7, R0, P6, !PT ;  /* 0x0000000715ed7c10 */ /* 0x000fe2000b7fe400 */
[----:B------:R-:W-:Y:S01]  /*12a0*/  USHF.R.S32.HI UR7, URZ, 0x1f, UR9 ;  /* 0x0000001f3f077899 */ /* 0x000fe20008011409 */
[----:B------:R-:W-:Y:S01]  /*12b0*/  ISETP.GE.AND P6, PT, R16, UR6, PT ;  /* 0x0000000610007c0c */ /* 0x000fe2000bfc6270 */
[----:B------:R-:W-:Y:S01]  /*12c0*/  IMAD R4, R17, c[0x0][0x1a0], RZ ;  /* 0x0000680011047a24 */ /* 0x000fe200078e02ff */
[----:B------:R-:W-:Y:S01]  /*12d0*/  @!PT LDS RZ, [RZ] ;  /* 0x00000000fffff984 */ /* 0x000fe20000000800 */
[----:B------:R-:W-:Y:S01]  /*12e0*/  @!PT LDS RZ, [RZ] ;  /* 0x00000000fffff984 */ /* 0x000fe20000000800 */
[----:B------:R-:W-:Y:S01]  /*12f0*/  @!PT LDS RZ, [RZ] ;  /* 0x00000000fffff984 */ /* 0x000fe20000000800 */
[----:B------:R1:W-:Y:S01]  /*1300*/  @!P3 LDGSTS.E.BYPASS.LTC128B.128 [R233], [R8.64] ;  /* 0x0000000008e9bfae */ /* 0x0003e2000b901d5c */
[----:B------:R-:W-:Y:S01]  /*1310*/  IMAD.WIDE.U32 R236, R234, c[0x0][0x1b0], R236 ;  /* 0x00006c00eaec7a25 */ /* 0x000fe200078e00ec */
[----:B------:R-:W-:Y:S01]  /*1320*/  UIMAD UR11, UR7, UR22, UR11 ;  /* 0x00000016070b72a4 */ /* 0x000fe2000f8e020b */
[----:B------:R-:W-:Y:S01]  /*1330*/  SHF.R.S32.HI R2, RZ, 0x1f, R6 ;  /* 0x0000001fff027819 */ /* 0x000fe20000011406 */
[----:B------:R1:W-:Y:S01]  /*1340*/  @!P3 LDGSTS.E.BYPASS.LTC128B.128 [R233+0x4000], [R8.64+0x80] ;  /* 0x0400008008e9bfae */ /* 0x0003e2000b901d5c */
[----:B------:R-:W-:Y:S01]  /*1350*/  IMAD.IADD R239, R237, 0x1, R238 ;  /* 0x00000001edef7824 */ /* 0x000fe200078e02ee */
[----:B------:R-:W-:Y:S01]  /*1360*/  LEA.HI R229, R229, R7, RZ, 0x1 ;  /* 0x00000007e5e57211 */ /* 0x000fe200078f08ff */
[----:B------:R-:W-:Y:S01]  /*1370*/  IMAD.U32 R0, RZ, RZ, UR9 ;  /* 0x00000009ff007e24 */ /* 0x000fe2000f8e00ff */
[----:B------:R1:W-:Y:S01]  /*1380*/  @!P3 LDGSTS.E.BYPASS.LTC128B.128 [R233+0x8000], [R8.64+0x100] ;  /* 0x0800010008e9bfae */ /* 0x0003e2000b901d5c */
[----:B------:R-:W-:Y:S01]  /*1390*/  IMAD.MOV.U32 R238, RZ, RZ, R236 ;  /* 0x000000ffffee7224 */ /* 0x000fe200078e00ec */
[----:B------:R-:W-:Y:S01]  /*13a0*/  LEA.HI R2, R2, R6, RZ, 0x3 ;  /* 0x0000000602027211 */ /* 0x000fe200078f18ff */
[----:B------:R-:W-:Y:S01]  /*13b0*/  IMAD R4, R16, c[0x0][0x1a4], R4 ;  /* 0x0000690010047a24 */ /* 0x000fe200078e0204 */
[----:B------:R1:W-:Y:S01]  /*13c0*/  @!P3 LDGSTS.E.BYPASS.LTC128B.128 [R233+0xc000], [R8.64+0x180] ;  /* 0x0c00018008e9bfae */ /* 0x0003e2000b901d5c */
[----:B------:R-:W-:Y:S01]  /*13d0*/  IMAD.WIDE.U32 R20, R0, UR22, R238 ;  /* 0x0000001600147c25 */ /* 0x000fe2000f8e00ee */
[----:B------:R-:W-:Y:S01]  /*13e0*/  LOP3.LUT R0, R2, 0xfffffff8, RZ, 0xc0, !PT ;  /* 0xfffffff802007812 */ /* 0x000fe200078ec0ff */
[----:B------:R-:W-:Y:S01]  /*13f0*/  UIMAD UR4, UR7, UR4, URZ ;  /* 0x00000004070472a4 */ /* 0x000fe2000f8e023f */
[----:B------:R2:W-:Y:S01]  /*1400*/  @!P2 LDGSTS.E.BYPASS.LTC128B.128 [R233+0x1000], [R14.64] ;  /* 0x010000000ee9afae */ /* 0x0005e2000b901d5c */
[----:B------:R-:W-:Y:S01]  /*1410*/  LOP3.LUT R229, R229, 0xfffffffe, RZ, 0xc0, !PT ;  /* 0xfffffffee5e57812 */ /* 0x000fe200078ec0ff */
[----:B------:R-:W-:Y:S01]  /*1420*/  IMAD R231, R234, c[0x0][0x1bc], R231 ;  /* 0x00006f00eae77a24 */ /* 0x000fe200078e02e7 */
[----:B------:R-:W-:Y:S01]  /*1430*/  UIMAD UR4, UR9, UR5, UR4 ;  /* 0x00000005090472a4 */ /* 0x000fe2000f8e0204 */
[----:B------:R2:W-:Y:S01]  /*1440*/  @!P2 LDGSTS.E.BYPASS.LTC128B.128 [R233+0x5000], [R14.64+0x80] ;  /* 0x050000800ee9afae */ /* 0x0005e2000b901d5c */
[----:B------:R-:W-:-:S02]  /*1450*/  IMAD.IADD R0, R6, 0x1, -R0 ;  /* 0x0000000106007824 */ /* 0x000fc400078e0a00 */
[----:B------:R-:W-:Y:S01]  /*1460*/  IMAD.IADD R229, R7, 0x1, -R229 ;  /* 0x0000000107e57824 */ /* 0x000fe200078e0ae5 */
[----:B------:R2:W-:Y:S01]  /*1470*/  @!P2 LDGSTS.E.BYPASS.LTC128B.128 [R233+0x9000], [R14.64+0x100] ;  /* 0x090001000ee9afae */ /* 0x0005e2000b901d5c */
[----:B------:R-:W-:Y:S01]  /*1480*/  IMAD.SHL.U32 R83, R0, 0x40, RZ ;  /* 0x0000004000537824 */ /* 0x000fe200078e00ff */
[----:B------:R-:W-:Y:S01]  /*1490*/  UIADD3 UR4, UR15, UR4, URZ ;  /* 0x000000040f047290 */ /* 0x000fe2000fffe03f */
[----:B------:R-:W-:Y:S01]  /*14a0*/  IMAD.SHL.U32 R84, R2, 0x40, RZ ;  /* 0x0000004002547824 */ /* 0x000fe200078e00ff */
[----:B------:R2:W-:Y:S01]  /*14b0*/  @!P2 LDGSTS.E.BYPASS.LTC128B.128 [R233+0xd000], [R14.64+0x180] ;  /* 0x0d0001800ee9afae */ /* 0x0005e2000b901d5c */
[----:B------:R-:W-:Y:S01]  /*14c0*/  ISETP.GE.AND P2, PT, R16, UR6, PT ;  /* 0x0000000610007c0c */ /* 0x000fe2000bf46270 */
[----:B------:R-:W-:Y:S01]  /*14d0*/  IMAD.SHL.U32 R85, R85, 0x2, RZ ;  /* 0x0000000255557824 */ /* 0x000fe200078e00ff */
[----:B------:R-:W-:Y:S01]  /*14e0*/  LOP3.LUT R83, R83, 0x1c0, RZ, 0xc0, !PT ;  /* 0x000001c053537812 */ /* 0x000fe200078ec0ff */
[----:B------:R2:W-:Y:S01]  /*14f0*/  @!P1 LDGSTS.E.BYPASS.LTC128B.128 [R233+0x2000], [R12.64] ;  /* 0x020000000ce99fae */ /* 0x0005e2000b901d5c */
[----:B------:R-:W-:-:S02]  /*1500*/  LOP3.LUT R84, R84, 0xfffffe00, RZ, 0xc0, !PT ;  /* 0xfffffe0054547812 */ /* 0x000fc400078ec0ff */
[----:B------:R-:W-:Y:S01]  /*1510*/  LOP3.LUT R85, R85, 0x6, RZ, 0xc0, !PT ;  /* 0x0000000655557812 */ /* 0x000fe200078ec0ff */
[----:B------:R2:W-:Y:S02]  /*1520*/  @!P1 LDGSTS.E.BYPASS.LTC128B.128 [R233+0x6000], [R12.64+0x80] ;  /* 0x060000800ce99fae */ /* 0x0005e4000b901d5c */
[----:B------:R-:W-:Y:S02]  /*1530*/  IMAD R230, R82, 0x400, R84 ;  /* 0x0000040052e67824 */ /* 0x000fe400078e0254 */
[----:B-1----:R-:W-:Y:S01]  /*1540*/  IMAD.WIDE.U32 R8, R16, c[0x0][0x1a0], R240 ;  /* 0x0000680010087a25 */ /* 0x002fe200078e00f0 */
[----:B------:R2:W-:Y:S04]  /*1550*/  @!P1 LDGSTS.E.BYPASS.LTC128B.128 [R233+0xa000], [R12.64+0x100] ;  /* 0x0a0001000ce99fae */ /* 0x0005e8000b901d5c */
[----:B------:R-:W-:Y:S01]  /*1560*/  IADD3 R18, P3, R8, UR16, RZ ;  /* 0x0000001008127c10 */ /* 0x000fe2000ff7e0ff */
[----:B------:R2:W-:Y:S03]  /*1570*/  @!P1 LDGSTS.E.BYPASS.LTC128B.128 [R233+0xe000], [R12.64+0x180] ;  /* 0x0e0001800ce99fae */ /* 0x0005e6000b901d5c */
[----:B------:R-:W-:Y:S01]  /*1580*/  IADD3.X R19, R9, UR13, R4, P3, !PT ;  /* 0x0000000d09137c10 */ /* 0x000fe20009ffe404 */
[----:B------:R1:W-:Y:S01]  /*1590*/  @!P0 LDGSTS.E.BYPASS.LTC128B.128 [R233+0x3000], [R10.64] ;  /* 0x030000000ae98fae */ /* 0x0003e2000b901d5c */
[----:B------:R-:W-:-:S02]  /*15a0*/  IADD3 R4, R21, UR11, RZ ;  /* 0x0000000b15047c10 */ /* 0x000fc4000fffe0ff */
[----:B------:R-:W-:Y:S01]  /*15b0*/  @!P6 LEA R8, P3, R20, c[0x0][0x168], 0x1 ;  /* 0x00005a001408ea11 */ /* 0x000fe200078608ff */
[----:B------:R1:W-:Y:S01]  /*15c0*/  @!P0 LDGSTS.E.BYPASS.LTC128B.128 [R233+0x7000], [R10.64+0x80] ;  /* 0x070000800ae98fae */ /* 0x0003e2000b901d5c */
[----:B------:R-:W-:Y:S02]  /*15d0*/  IMAD.WIDE.U32 R234, R234, c[0x0][0x1b8], R18 ;  /* 0x00006e00eaea7a25 */ /* 0x000fe400078e0012 */
[C---:B------:R-:W-:Y:S01]  /*15e0*/  @!P6 LEA.HI.X R9, R20.reuse, c[0x0][0x16c], R4, 0x1, P3 ;  /* 0x00005b001409ea11 */ /* 0x040fe200018f0c04 */
[----:B------:R1:W-:Y:S01]  /*15f0*/  @!P0 LDGSTS.E.BYPASS.LTC128B.128 [R233+0xb000], [R10.64+0x100] ;  /* 0x0b0001000ae98fae */ /* 0x0003e2000b901d5c */
[----:B------:R-:W-:Y:S01]  /*1600*/  @!P5 IADD3 R5, P3, R20, UR12, RZ ;  /* 0x0000000c1405dc10 */ /* 0x000fe2000ff7e0ff */
[----:B------:R-:W-:Y:S02]  /*1610*/  IMAD.IADD R231, R235, 0x1, R231 ;  /* 0x00000001ebe77824 */ /* 0x000fe400078e02e7 */
[----:B------:R1:W-:Y:S01]  /*1620*/  @!P0 LDGSTS.E.BYPASS.LTC128B.128 [R233+0xf000], [R10.64+0x180] ;  /* 0x0f0001800ae98fae */ /* 0x0003e2000b901d5c */
[----:B------:R-:W-:-:S02]  /*1630*/  @!P5 IADD3.X R4, R4, UR10, RZ, P3, !PT ;  /* 0x0000000a0404dc10 */ /* 0x000fc40009ffe4ff */
[C---:B------:R-:W-:Y:S01]  /*1640*/  @!P5 LEA R6, P3, R5.reuse, c[0x0][0x168], 0x1 ;  /* 0x00005a000506da11 */ /* 0x040fe200078608ff */
[----:B------:R3:W-:Y:S03]  /*1650*/  @!P6 LDGSTS.E.BYPASS.LTC128B.128 [R233+0x10000], [R8.64] ;  /* 0x1000000008e9efae */ /* 0x0007e6000b901d5c */
[----:B------:R-:W-:Y:S01]  /*1660*/  @!P5 LEA.HI.X R7, R5, c[0x0][0x16c], R4, 0x1, P3 ;  /* 0x00005b000507da11 */ /* 0x000fe200018f0c04 */
[----:B------:R3:W-:Y:S01]  /*1670*/  @!P6 LDGSTS.E.BYPASS.LTC128B.128 [R233+0x12000], [R8.64+0x80] ;  /* 0x1200008008e9efae */ /* 0x0007e2000b901d5c */
[----:B------:R-:W-:-:S03]  /*1680*/  IMAD.U32 R4, RZ, RZ, UR4 ;  /* 0x00000004ff047e24 */ /* 0x000fc6000f8e00ff */
[----:B------:R3:W-:Y:S04]  /*1690*/  @!P6 LDGSTS.E.BYPASS.LTC128B.128 [R233+0x14000], [R8.64+0x100] ;  /* 0x1400010008e9efae */ /* 0x0007e8000b901d5c */
[----:B------:R3:W-:Y:S04]  /*16a0*/  @!P6 LDGSTS.E.BYPASS.LTC128B.128 [R233+0x16000], [R8.64+0x180] ;  /* 0x1600018008e9efae */ /* 0x0007e8000b901d5c */
[----:B------:R4:W-:Y:S04]  /*16b0*/  @!P5 LDGSTS.E.BYPASS.LTC128B.128 [R233+0x11000], [R6.64] ;  /* 0x1100000006e9dfae */ /* 0x0009e8000b901d5c */
[----:B------:R4:W-:Y:S01]  /*16c0*/  @!P5 LDGSTS.E.BYPASS.LTC128B.128 [R233+0x13000], [R6.64+0x80] ;  /* 0x1300008006e9dfae */ /* 0x0009e2000b901d5c */
[----:B-1----:R-:W-:-:S03]  /*16d0*/  IMAD.U32 R10, RZ, RZ, UR14 ;  /* 0x0000000eff0a7e24 */ /* 0x002fc6000f8e00ff */
[----:B------:R4:W-:Y:S01]  /*16e0*/  @!P5 LDGSTS.E.BYPASS.LTC128B.128 [R233+0x15000], [R6.64+0x100] ;  /* 0x1500010006e9dfae */ /* 0x0009e2000b901d5c */
[----:B------:R-:W-:-:S03]  /*16f0*/  IMAD.U32 R11, RZ, RZ, UR15 ;  /* 0x0000000fff0b7e24 */ /* 0x000fc6000f8e00ff */
[----:B------:R4:W-:Y:S01]  /*1700*/  @!P5 LDGSTS.E.BYPASS.LTC128B.128 [R233+0x17000], [R6.64+0x180] ;  /* 0x1700018006e9dfae */ /* 0x0009e2000b901d5c */
[----:B------:R-:W-:-:S03]  /*1710*/  LEA R5, P0, R10, R234, 0x6 ;  /* 0x000000ea0a057211 */ /* 0x000fc600078030ff */
[----:B------:R-:W0:Y:S01]  /*1720*/  LDGDEPBAR ;  /* 0x00000000000079af */ /* 0x000e220000000000 */
[----:B------:R-:W-:Y:S02]  /*1730*/  LEA.HI.X R4, R10, R231, R4, 0x6, P0 ;  /* 0x000000e70a047211 */ /* 0x000fe400000f3404 */
[----:B------:R-:W-:Y:S01]  /*1740*/  @!P2 LEA R10, P1, R5, c[0x0][0x170], 0x1 ;  /* 0x00005c00050aaa11 */ /* 0x000fe200078208ff */
[----:B---3--:R-:W-:-:S03]  /*1750*/  IMAD.SHL.U32 R8, R3, 0x40, RZ ;  /* 0x0000004003087824 */ /* 0x008fc600078e00ff */
[----:B------:R-:W-:Y:S02]  /*1760*/  @!P2 LEA.HI.X R11, R5, c[0x0][0x174], R4, 0x1, P1 ;  /* 0x00005d00050baa11 */ /* 0x000fe400008f0c04 */
[----:B------:R-:W-:Y:S01]  /*1770*/  LOP3.LUT R8, R8, 0x1c0, RZ, 0xc0, !PT ;  /* 0x000001c008087812 */ /* 0x000fe200078ec0ff */
[----:B----4-:R-:W-:Y:S01]  /*1780*/  IMAD.SHL.U32 R7, R16, 0x8, RZ ;  /* 0x0000000810077824 */ /* 0x010fe200078e00ff */
[----:B------:R-:W-:-:S04]  /*1790*/  DEPBAR.LE SB0, 0x0 ;  /* 0x000080000000791a */ /* 0x000fc80000000000 */
[----:B------:R-:W-:Y:S01]  /*17a0*/  BAR.SYNC.DEFER_BLOCKING 0x0 ;  /* 0x0000000000007b1d */ /* 0x000fe20000010000 */
[----:B------:R-:W-:Y:S01]  /*17b0*/  IMAD.SHL.U32 R6, R229, 0x8, RZ ;  /* 0x00000008e5067824 */ /* 0x000fe200078e00ff */
[----:B------:R-:W-:Y:S02]  /*17c0*/  LOP3.LUT R7, R8, 0x8, R7, 0xf8, !PT ;  /* 0x0000000808077812 */ /* 0x000fe400078ef807 */
[----:B------:R-:W-:Y:S02]  /*17d0*/  SHF.R.U32.HI R8, RZ, 0x3, R8 ;  /* 0x00000003ff087819 */ /* 0x000fe40000011608 */
[----:B------:R-:W-:Y:S02]  /*17e0*/  LOP3.LUT R6, R83, 0x8, R6, 0xf8, !PT ;  /* 0x0000000853067812 */ /* 0x000fe400078ef806 */
[----:B------:R-:W-:Y:S02]  /*17f0*/  SHF.R.U32.HI R83, RZ, 0x3, R83 ;  /* 0x00000003ff537819 */ /* 0x000fe40000011653 */
[----:B------:R-:W-:Y:S01]  /*1800*/  LOP3.LUT R8, R7, R8, RZ, 0x3c, !PT ;  /* 0x0000000807087212 */ /* 0x000fe200078e3cff */
[----:B------:R-:W-:Y:S01]  /*1810*/  @!P4 IMAD.MOV.U32 R7, RZ, RZ, c[0x0][0x1a0] ;  /* 0x00006800ff07c624 */ /* 0x000fe200078e00ff */
[----:B------:R-:W-:Y:S01]  /*1820*/  LOP3.LUT R83, R6, R83, RZ, 0x3c, !PT ;  /* 0x0000005306537212 */ /* 0x000fe200078e3cff */
[----:B------:R-:W-:-:S02]  /*1830*/  @!P4 IMAD.MOV.U32 R6, RZ, RZ, c[0x0][0x1a4] ;  /* 0x00006900ff06c624 */ /* 0x000fc400078e00ff */
[----:B------:R-:W-:Y:S01]  /*1840*/  IMAD R229, R229, 0x200, R8 ;  /* 0x00000200e5e57824 */ /* 0x000fe200078e0208 */
[----:B------:R-:W-:Y:S01]  /*1850*/  @!P4 LEA R2, P0, R7, R5, 0x5 ;  /* 0x000000050702c211 */ /* 0x000fe200078028ff */
[----:B------:R-:W-:Y:S02]  /*1860*/  IMAD.IADD R230, R83, 0x1, R230 ;  /* 0x0000000153e67824 */ /* 0x000fe400078e02e6 */
[----:B------:R-:W-:Y:S01]  /*1870*/  IMAD.SHL.U32 R229, R229, 0x2, RZ ;  /* 0x00000002e5e57824 */ /* 0x000fe200078e00ff */
[----:B------:R-:W-:Y:S01]  /*1880*/  @!P4 LEA.HI.X R6, R7, R4, R6, 0x5, P0 ;  /* 0x000000040706c211 */ /* 0x000fe200000f2c06 */
[----:B------:R-:W-:Y:S01]  /*1890*/  IMAD.SHL.U32 R230, R230, 0x2, RZ ;  /* 0x00000002e6e67824 */ /* 0x000fe200078e00ff */
[C---:B------:R-:W-:Y:S01]  /*18a0*/  @!P4 LEA R4, P0, R2.reuse, c[0x0][0x170], 0x1 ;  /* 0x00005c000204ca11 */ /* 0x040fe200078008ff */
[----:B------:R-:W-:Y:S01]  /*18b0*/  @P2 STS.128 [R233+0x18000], RZ ;  /* 0x018000ffe9002388 */ /* 0x000fe20000000c00 */
[----:B------:R-:W-:Y:S02]  /*18c0*/  IADD3 R227, R229, 0x10020, RZ ;  /* 0x00010020e5e37810 */ /* 0x000fe40007ffe0ff */
[----:B------:R-:W-:Y:S01]  /*18d0*/  @!P4 LEA.HI.X R5, R2, c[0x0][0x174], R6, 0x1, P0 ;  /* 0x00005d000205ca11 */ /* 0x000fe200000f0c06 */
[----:B------:R-:W-:Y:S01]  /*18e0*/  @P2 STS.128 [R233+0x1a000], RZ ;  /* 0x01a000ffe9002388 */ /* 0x000fe20000000c00 */
[----:B------:R-:W-:-:S03]  /*18f0*/  IMAD.MOV.U32 R2, RZ, RZ, 0x10 ;  /* 0x00000010ff027424 */ /* 0x000fc600078e00ff */
        /* <DEDUP_REMOVED lines=39> */
[----:B------:R-:W3:Y:S01]  /*1b70*/  LDSM.16.M88.4 R68, [R229+0x10000] ;  /* 0x01000000e544783b */ /* 0x000ee20000000200 */
[----:B------:R-:W-:-:S02]  /*1b80*/  IADD3 R214, R227, 0x2800, RZ ;  /* 0x00002800e3d67810 */ /* 0x000fc40007ffe0ff */
[C---:B------:R-:W-:Y:S01]  /*1b90*/  IADD3 R213, R227.reuse, 0x3000, RZ ;  /* 0x00003000e3d57810 */ /* 0x040fe20007ffe0ff */
[----:B------:R-:W4:Y:S01]  /*1ba0*/  LDSM.16.M88.4 R28, [R229+0x11000] ;  /* 0x01100000e51c783b */ /* 0x000f220000000200 */
[C---:B------:R-:W-:Y:S02]  /*1bb0*/  IADD3 R212, R227.reuse, 0x3800, RZ ;  /* 0x00003800e3d47810 */ /* 0x040fe40007ffe0ff */
[C---:B------:R-:W-:Y:S01]  /*1bc0*/  IADD3 R211, R227.reuse, 0x4000, RZ ;  /* 0x00004000e3d37810 */ /* 0x040fe20007ffe0ff */
[----:B------:R-:W5:Y:S01]  /*1bd0*/  LDSM.16.M88.4 R36, [R229+0x10800] ;  /* 0x01080000e524783b */ /* 0x000f620000000200 */
[C---:B------:R-:W-:Y:S02]  /*1be0*/  IADD3 R210, R227.reuse, 0x4800, RZ ;  /* 0x00004800e3d27810 */ /* 0x040fe40007ffe0ff */
[C---:B------:R-:W-:Y:S01]  /*1bf0*/  IADD3 R209, R227.reuse, 0x5000, RZ ;  /* 0x00005000e3d17810 */ /* 0x040fe20007ffe0ff */
[----:B-1----:R-:W1:Y:S01]  /*1c00*/  LDSM.16.M88.4 R8, [R229+0x11800] ;  /* 0x01180000e508783b */ /* 0x002e620000000200 */
[----:B------:R-:W-:-:S02]  /*1c10*/  IADD3 R208, R227, 0x5800, RZ ;  /* 0x00005800e3d07810 */ /* 0x000fc40007ffe0ff */
[C---:B------:R-:W-:Y:S01]  /*1c20*/  IADD3 R207, R227.reuse, 0x6000, RZ ;  /* 0x00006000e3cf7810 */ /* 0x040fe20007ffe0ff */
[----:B------:R-:W-:Y:S01]  /*1c30*/  LDSM.16.M88.4 R56, [R228] ;  /* 0x00000000e438783b */ /* 0x000fe20000000200 */
[C---:B------:R-:W-:Y:S02]  /*1c40*/  IADD3 R206, R227.reuse, 0x6800, RZ ;  /* 0x00006800e3ce7810 */ /* 0x040fe40007ffe0ff */
[C---:B------:R-:W-:Y:S01]  /*1c50*/  IADD3 R205, R227.reuse, 0x7000, RZ ;  /* 0x00007000e3cd7810 */ /* 0x040fe20007ffe0ff */
[----:B------:R-:W1:Y:S01]  /*1c60*/  LDSM.16.M88.4 R60, [R227] ;  /* 0x00000000e33c783b */ /* 0x000e620000000200 */
[----:B------:R-:W-:-:S03]  /*1c70*/  IADD3 R204, R227, 0x7800, RZ ;  /* 0x00007800e3cc7810 */ /* 0x000fc60007ffe0ff */
[----:B------:R-:W1:Y:S04]  /*1c80*/  LDSM.16.M88.4 R48, [R227+0x1000] ;  /* 0x00100000e330783b */ /* 0x000e680000000200 */
[----:B------:R-:W1:Y:S04]  /*1c90*/  LDSM.16.M88.4 R52, [R227+0x800] ;  /* 0x00080000e334783b */ /* 0x000e680000000200 */
[----:B------:R-:W1:Y:S04]  /*1ca0*/  LDSM.16.M88.4 R44, [R227+0x1800] ;  /* 0x00180000e32c783b */ /* 0x000e680000000200 */
[----:B------:R-:W-:Y:S01]  /*1cb0*/  LDSM.16.M88.4 R16, [R226] ;  /* 0x00000000e210783b */ /* 0x000fe20000000200 */
        /* <DEDUP_REMOVED lines=8> */
[C---:B-----5:R-:W-:Y:S08]  /*1d40*/  HMMA.16816.F32 R40, R20.reuse, R36, RZ ;  /* 0x000000241428723c */ /* 0x060ff000000018ff */
        /* <DEDUP_REMOVED lines=154> */
[----:B--2---:R-:W-:Y:S01]  /*26f0*/  HMMA.16816.F32 R44, R28, R12, R24 ;  /* 0x0000000c1c2c723c */ /* 0x004fe20000001818 */
[----:B------:R-:W2:Y:S07]  /*2700*/  LDSM.16.M88.4 R24, [R226+0xc000] ;  /* 0x00c00000e218783b */ /* 0x000eae0000000200 */
[C---:B-1----:R-:W-:Y:S08]  /*2710*/  HMMA.16816.F32 R40, R52.reuse, R8, R40 ;  /* 0x000000083428723c */ /* 0x042ff00000001828 */
[----:B------:R-:W-:Y:S01]  /*2720*/  HMMA.16816.F32 R36, R52, R10, R36 ;  /* 0x0000000a3424723c */ /* 0x000fe20000001824 */
[----:B------:R-:W1:Y:S07]  /*2730*/  LDSM.16.M88.4 R8, [R223+0x17000] ;  /* 0x01700000df08783b */ /* 0x000e6e0000000200 */
[----:B------:R-:W-:Y:S01]  /*2740*/  HMMA.16816.F32 R60, R28, R14, R60 ;  /* 0x0000000e1c3c723c */ /* 0x000fe2000000183c */
[----:B------:R-:W4:Y:S04]  /*2750*/  LDSM.16.M88.4 R12, [R223+0x16800] ;  /* 0x01680000df0c783b */ /* 0x000f280000000200 */
[----:B------:R-:W-:Y:S03]  /*2760*/  LDSM.16.M88.4 R28, [R223+0x17800] ;  /* 0x01780000df1c783b */ /* 0x000fe60000000200 */
        /* <DEDUP_REMOVED lines=8> */
[----:B------:R-:W5:Y:S07]  /*27f0*/  LDSM.16.M88.4 R16, [R216+0x6800] ;  /* 0x00680000d810783b */ /* 0x000f6e0000000200 */
[C---:B--2---:R-:W-:Y:S08]  /*2800*/  HMMA.16816.F32 R4, R24.reuse, R20, R4 ;  /* 0x000000141804723c */ /* 0x044ff00000001804 */
[C---:B-1----:R-:W-:Y:S08]  /*2810*/  HMMA.16816.F32 R32, R24.reuse, R8, R32 ;  /* 0x000000081820723c */ /* 0x042ff00000001820 */
[C---:B------:R-:W-:Y:S01]  /*2820*/  HMMA.16816.F32 R64, R24.reuse, R10, R64 ;  /* 0x0000000a1840723c */ /* 0x040fe20000001840 */
[----:B------:R-:W1:Y:S07]  /*2830*/  LDSM.16.M88.4 R8, [R216+0x7000] ;  /* 0x00700000d808783b */ /* 0x000e6e0000000200 */
[C---:B------:R-:W-:Y:S07]  /*2840*/  HMMA.16816.F32 R72, R24.reuse, R22, R72 ;  /* 0x000000161848723c */ /* 0x040fee0000001848 */
[----:B------:R-:W-:Y:S01]  /*2850*/  IMAD.U32 R22, RZ, RZ, UR9 ;  /* 0x00000009ff167e24 */ /* 0x000fe2000f8e00ff */
[----:B----4-:R-:W-:Y:S03]  /*2860*/  HMMA.16816.F32 R40, R24, R12, R40 ;  /* 0x0000000c1828723c */ /* 0x010fe60000001828 */
[----:B------:R-:W-:-:S05]  /*2870*/  IMAD R22, R22, 0x40, R85 ;  /* 0x0000004016167824 */ /* 0x000fca00078e0255 */
[----:B------:R-:W-:Y:S01]  /*2880*/  HMMA.16816.F32 R36, R24, R14, R36 ;  /* 0x0000000e1824723c */ /* 0x000fe20000001824 */
[----:B------:R-:W2:Y:S01]  /*2890*/  LDSM.16.M88.4 R12, [R216+0x7800] ;  /* 0x00780000d80c783b */ /* 0x000ea20000000200 */
[----:B------:R-:W-:Y:S01]  /*28a0*/  IADD3 R3, R22, 0x10, RZ ;  /* 0x0000001016037810 */ /* 0x000fe20007ffe0ff */
[----:B------:R-:W-:-:S04]  /*28b0*/  DEPBAR.LE SB0, 0x0 ;  /* 0x000080000000791a */ /* 0x000fc80000000000 */
[----:B------:R-:W-:Y:S01]  /*28c0*/  ISETP.GE.AND P4, PT, R3, UR8, PT ;  /* 0x0000000803007c0c */ /* 0x000fe2000bf86270 */
[----:B---3--:R-:W-:Y:S01]  /*28d0*/  HMMA.16816.F32 R4, R48, R44, R4 ;  /* 0x0000002c3004723c */ /* 0x008fe20000001804 */
[C---:B------:R-:W-:Y:S02]  /*28e0*/  IADD3 R20, R22.reuse, 0x1, RZ ;  /* 0x0000000116147810 */ /* 0x040fe40007ffe0ff */
[C---:B------:R-:W-:Y:S02]  /*28f0*/  IADD3 R3, R22.reuse, 0x11, RZ ;  /* 0x0000001116037810 */ /* 0x040fe40007ffe0ff */
[----:B------:R-:W-:Y:S02]  /*2900*/  ISETP.GE.AND P1, PT, R22, UR8, PT ;  /* 0x0000000816007c0c */ /* 0x000fe4000bf26270 */
[----:B------:R-:W-:Y:S01]  /*2910*/  ISETP.GE.AND P0, PT, R20, UR8, PT ;  /* 0x0000000814007c0c */ /* 0x000fe2000bf06270 */
[----:B------:R-:W-:Y:S01]  /*2920*/  HMMA.16816.F32 R60, R24, R30, R60 ;  /* 0x0000001e183c723c */ /* 0x000fe2000000183c */
[----:B------:R-:W-:-:S07]  /*2930*/  ISETP.GE.AND P3, PT, R3, UR8, PT ;  /* 0x0000000803007c0c */ /* 0x000fce000bf66270 */
[C---:B------:R-:W-:Y:S08]  /*2940*/  HMMA.16816.F32 R72, R48.reuse, R46, R72 ;  /* 0x0000002e3048723c */ /* 0x040ff00000001848 */
[----:B-----5:R-:W-:Y:S01]  /*2950*/  HMMA.16816.F32 R40, R48, R16, R40 ;  /* 0x000000103028723c */ /* 0x020fe20000001828 */
[----:B------:R-:W-:Y:S02]  /*2960*/  FSEL R3, R4, -INF , !P1 ;  /* 0xff80000004037808 */ /* 0x000fe40004800000 */
[----:B------:R-:W-:-:S02]  /*2970*/  FSEL R21, R6, -INF , !P1 ;  /* 0xff80000006157808 */ /* 0x000fc40004800000 */
[C---:B------:R-:W-:Y:S02]  /*2980*/  IADD3 R4, R22.reuse, 0x21, RZ ;  /* 0x0000002116047810 */ /* 0x040fe40007ffe0ff */
[C---:B------:R-:W-:Y:S01]  /*2990*/  IADD3 R16, R22.reuse, 0x9, RZ ;  /* 0x0000000916107810 */ /* 0x040fe20007ffe0ff */
[----:B------:R-:W-:Y:S01]  /*29a0*/  HMMA.16816.F32 R56, R24, R28, R56 ;  /* 0x0000001c1838723c */ /* 0x000fe20000001838 */
[----:B------:R-:W-:Y:S02]  /*29b0*/  IADD3 R17, R22, 0x8, RZ ;  /* 0x0000000816117810 */ /* 0x000fe40007ffe0ff */
[----:B------:R-:W-:Y:S02]  /*29c0*/  ISETP.GE.AND P5, PT, R16, UR8, PT ;  /* 0x0000000810007c0c */ /* 0x000fe4000bfa6270 */
[----:B------:R-:W-:Y:S02]  /*29d0*/  IADD3 R16, R22, 0x19, RZ ;  /* 0x0000001916107810 */ /* 0x000fe40007ffe0ff */
[----:B------:R-:W-:Y:S01]  /*29e0*/  ISETP.GE.AND P6, PT, R17, UR8, PT ;  /* 0x0000000811007c0c */ /* 0x000fe2000bfc6270 */
[----:B------:R-:W-:Y:S01]  /*29f0*/  HMMA.16816.F32 R36, R48, R18, R36 ;  /* 0x000000123024723c */ /* 0x000fe20000001824 */
[----:B------:R-:W-:-:S02]  /*2a00*/  ISETP.GE.AND P1, PT, R16, UR8, PT ;  /* 0x0000000810007c0c */ /* 0x000fc4000bf26270 */
[----:B------:R-:W-:Y:S02]  /*2a10*/  FSEL R16, R5, -INF , !P0 ;  /* 0xff80000005107808 */ /* 0x000fe40004000000 */
[----:B------:R-:W-:Y:S02]  /*2a20*/  IADD3 R6, R22, 0x20, RZ ;  /* 0x0000002016067810 */ /* 0x000fe40007ffe0ff */
[----:B------:R-:W-:Y:S01]  /*2a30*/  FSEL R74, R74, -INF , !P6 ;  /* 0xff8000004a4a7808 */ /* 0x000fe20007000000 */
[----:B-1----:R-:W-:Y:S01]  /*2a40*/  HMMA.16816.F32 R32, R48, R8, R32 ;  /* 0x000000083020723c */ /* 0x002fe20000001820 */
[----:B------:R-:W-:Y:S02]  /*2a50*/  FSEL R72, R72, -INF , !P6 ;  /* 0xff80000048487808 */ /* 0x000fe40007000000 */
[----:B------:R-:W-:Y:S02]  /*2a60*/  IADD3 R5, R22, 0x28, RZ ;  /* 0x0000002816057810 */ /* 0x000fe40007ffe0ff */
[----:B------:R-:W-:-:S02]  /*2a70*/  ISETP.GE.AND P6, PT, R4, UR8, PT ;  /* 0x0000000804007c0c */ /* 0x000fc4000bfc6270 */
[C---:B------:R-:W-:Y:S01]  /*2a80*/  IADD3 R17, R22.reuse, 0x18, RZ ;  /* 0x0000001816117810 */ /* 0x040fe20007ffe0ff */
[C---:B--2---:R-:W-:Y:S01]  /*2a90*/  HMMA.16816.F32 R60, R48.reuse, R14, R60 ;  /* 0x0000000e303c723c */ /* 0x044fe2000000183c */
[----:B------:R-:W-:Y:S02]  /*2aa0*/  IADD3 R4, R22, 0x29, RZ ;  /* 0x0000002916047810 */ /* 0x000fe40007ffe0ff */
[----:B------:R-:W-:Y:S02]  /*2ab0*/  FSEL R20, R7, -INF , !P0 ;  /* 0xff80000007147808 */ /* 0x000fe40004000000 */
[----:B------:R-:W-:Y:S02]  /*2ac0*/  FSEL R75, R75, -INF , !P5 ;  /* 0xff8000004b4b7808 */ /* 0x000fe40006800000 */
[----:B------:R-:W-:Y:S01]  /*2ad0*/  FSEL R73, R73, -INF , !P5 ;  /* 0xff80000049497808 */ /* 0x000fe20006800000 */
[----:B------:R-:W-:Y:S01]  /*2ae0*/  HMMA.16816.F32 R56, R48, R12, R56 ;  /* 0x0000000c3038723c */ /* 0x000fe20000001838 */
[----:B------:R-:W-:-:S02]  /*2af0*/  ISETP.GE.AND P0, PT, R6, UR8, PT ;  /* 0x0000000806007c0c */ /* 0x000fc4000bf06270 */
[----:B------:R-:W-:Y:S02]  /*2b00*/  ISETP.GE.AND P5, PT, R5, UR8, PT ;  /* 0x0000000805007c0c */ /* 0x000fe4000bfa6270 */
[----:B------:R-:W-:Y:S02]  /*2b10*/  FSEL R9, R42, -INF , !P4 ;  /* 0xff8000002a097808 */ /* 0x000fe40006000000 */
[----:B------:R-:W-:Y:S01]  /*2b20*/  FSEL R6, R40, -INF , !P4 ;  /* 0xff80000028067808 */ /* 0x000fe20006000000 */
[----:B------:R-:W-:Y:S01]  /*2b30*/  HMMA.16816.F32 R64, R48, R10, R64 ;  /* 0x0000000a3040723c */ /* 0x000fe20000001840 */
[----:B------:R-:W-:Y:S02]  /*2b40*/  IADD3 R5, R22, 0x30, RZ ;  /* 0x0000003016057810 */ /* 0x000fe40007ffe0ff */
[----:B------:R-:W-:Y:S02]  /*2b50*/  ISETP.GE.AND P2, PT, R17, UR8, PT ;  /* 0x0000000811007c0c */ /* 0x000fe4000bf46270 */
        /* <DEDUP_REMOVED lines=13> */
[----:B------:R-:W-:Y:S02]  /*2c30*/  FSEL R184, R33, -INF , !P6 ;  /* 0xff80000021b87808 */ /* 0x000fe40007000000 */
[----:B------:R-:W-:Y:S02]  /*2c40*/  FSEL R28, R63, -INF , !P0 ;  /* 0xff8000003f1c7808 */ /* 0x000fe40004000000 */
[----:B------:R-:W-:Y:S02]  /*2c50*/  FSEL R33, R61, -INF , !P0 ;  /* 0xff8000003d217808 */ /* 0x000fe40004000000 */
[----:B------:R-:W-:Y:S02]  /*2c60*/  PLOP3.LUT P0, PT, PT, PT, UP0, 0x80, 0x0 ;  /* 0x000000000000781c */ /* 0x000fe40003f0f008 */
[----:B------:R-:W-:Y:S02]  /*2c70*/  FSEL R11, R39, -INF , !P1 ;  /* 0xff800000270b7808 */ /* 0x000fe40004800000 */
[----:B------:R-:W-:-:S02]  /*2c80*/  FSEL R7, R37, -INF , !P1 ;  /* 0xff80000025077808 */ /* 0x000fc40004800000 */
[----:B------:R-:W-:Y:S01]  /*2c90*/  ISETP.GE.AND P1, PT, R4, UR8, PT ;  /* 0x0000000804007c0c */ /* 0x000fe2000bf26270 */
[----:B------:R-:W-:Y:S01]  /*2ca0*/  IMAD.IADD R4, R84, 0x1, R83 ;  /* 0x0000000154047824 */ /* 0x000fe200078e0253 */
        /* <DEDUP_REMOVED lines=38> */
.L_x_1401:
[----:B------:R-:W-:Y:S01]  /*2f10*/  FMNMX.FTZ R14, R3, R16, !PT ;  /* 0x00000010030e7209 */ /* 0x000fe20007810000 */
[----:B------:R-:W-:Y:S01]  /*2f20*/  IMAD R168, R81, 0x8, R82 ;  /* 0x0000000851a87824 */ /* 0x000fe200078e0252 */
[----:B------:R-:W-:Y:S01]  /*2f30*/  FMNMX.FTZ R13, R21, R20, !PT ;  /* 0x00000014150d7209 */ /* 0x000fe20007810000 */
[----:B------:R-:W-:Y:S01]  /*2f40*/  USHF.L.U32 UR4, UR9, 0x1, URZ ;  /* 0x0000000109047899 */ /* 0x000fe2000800063f */
[----:B------:R-:W-:Y:S01]  /*2f50*/  FMNMX.FTZ R14, R72, R14, !PT ;  /* 0x0000000e480e7209 */ /* 0x000fe20007810000 */
[----:B------:R-:W-:Y:S01]  /*2f60*/  IMAD.WIDE.U32 R198, R168, -0x326172a9, RZ ;  /* 0xcd9e8d57a8c67825 */ /* 0x000fe200078e00ff */
        /* <DEDUP_REMOVED lines=29> */
[----:B------:R-:W-:Y:S01]  /*3140*/  IMAD R221, R0, 0x2, R224 ;  /* 0x0000000200dd7824 */ /* 0x000fe200078e02e0 */
        /* <DEDUP_REMOVED lines=20> */
[----:B------:R-:W-:Y:S01]  /*3290*/  IMAD.U32 R13, RZ, RZ, UR4 ;  /* 0x00000004ff0d7e24 */ /* 0x000fe2000f8e00ff */
[----:B------:R-:W-:Y:S01]  /*32a0*/  LOP3.LUT R167, R80, UR32, RZ, 0x3c, !PT ;  /* 0x0000002050a77c12 */ /* 0x000fe2000f8e3cff */
[----:B------:R-:W2:Y:S01]  /*32b0*/  SHFL.BFLY PT, R164, R14, 0x2, 0x1f ;  /* 0x0c401f000ea47f89 */ /* 0x000ea200000e0000 */
[----:B------:R-:W-:-:S02]  /*32c0*/  UIADD3 UR4, UR4, 0x1, URZ ;  /* 0x0000000104047890 */ /* 0x000fc4000fffe03f */
[----:B------:R-:W-:Y:S01]  /*32d0*/  LOP3.LUT R196, R199, R167, RZ, 0x3c, !PT ;  /* 0x000000a7c7c47212 */ /* 0x000fe200078e3cff */
[----:B------:R-:W-:Y:S01]  /*32e0*/  LDSM.16.MT88.4 R80, [R221+0x1a000] ;  /* 0x01a00000dd50783b */ /* 0x000fe20000004200 */
[----:B------:R-:W-:-:S03]  /*32f0*/  LOP3.LUT R13, R201, UR33, R13, 0x96, !PT ;  /* 0x00000021c90d7c12 */ /* 0x000fc6000f8e960d */
[----:B------:R-:W-:Y:S01]  /*3300*/  IMAD.WIDE.U32 R196, R196, -0x2daee0ad, RZ ;  /* 0xd2511f53c4c47825 */ /* 0x000fe200078e00ff */
[----:B------:R-:W-:Y:S03]  /*3310*/  LDSM.16.MT88.4 R88, [R220+0x1a000] ;  /* 0x01a00000dc58783b */ /* 0x000fe60000004200 */
[----:B-1----:R-:W-:Y:S01]  /*3320*/  IMAD.WIDE.U32 R22, R13, -0x326172a9, RZ ;  /* 0xcd9e8d570d167825 */ /* 0x002fe200078e00ff */
[----:B------:R-:W-:Y:S01]  /*3330*/  LOP3.LUT R194, R197, UR16, R200, 0x96, !PT ;  /* 0x00000010c5c27c12 */ /* 0x000fe2000f8e96c8 */
[----:B------:R-:W-:Y:S03]  /*3340*/  LDSM.16.MT88.4 R96, [R224+0x1c000] ;  /* 0x01c00000e060783b */ /* 0x000fe60000004200 */
[----:B------:R-:W-:Y:S01]  /*3350*/  LOP3.LUT R13, R23, UR17, R198, 0x96, !PT ;  /* 0x00000011170d7c12 */ /* 0x000fe2000f8e96c6 */
[----:B------:R-:W-:Y:S01]  /*3360*/  IMAD.WIDE.U32 R194, R194, -0x326172a9, RZ ;  /* 0xcd9e8d57c2c27825 */ /* 0x000fe200078e00ff */
[----:B------:R-:W-:Y:S03]  /*3370*/  LDSM.16.MT88.4 R104, [R222+0x1c000] ;  /* 0x01c00000de68783b */ /* 0x000fe60000004200 */
[----:B------:R-:W-:Y:S01]  /*3380*/  IMAD.WIDE.U32 R18, R13, -0x2daee0ad, RZ ;  /* 0xd2511f530d127825 */ /* 0x000fe200078e00ff */
[----:B------:R-:W-:Y:S01]  /*3390*/  LOP3.LUT R22, R195, UR15, R22, 0x96, !PT ;  /* 0x0000000fc3167c12 */ /* 0x000fe2000f8e9616 */
[----:B------:R-:W-:Y:S01]  /*33a0*/  LDSM.16.MT88.4 R112, [R221+0x1c000] ;  /* 0x01c00000dd70783b */ /* 0x000fe20000004200 */
[----:B--2---:R-:W-:-:S03]  /*33b0*/  FMNMX.FTZ R164, R14, R164, !PT ;  /* 0x000000a40ea47209 */ /* 0x004fc60007810000 */
[----:B------:R-:W1:Y:S01]  /*33c0*/  SHFL.BFLY PT, R14, R17, 0x2, 0x1f ;  /* 0x0c401f00110e7f89 */ /* 0x000e6200000e0000 */
[----:B------:R-:W-:-:S03]  /*33d0*/  IMAD.WIDE.U32 R22, R22, -0x2daee0ad, RZ ;  /* 0xd2511f5316167825 */ /* 0x000fc600078e00ff */
[----:B------:R-:W2:Y:S02]  /*33e0*/  SHFL.BFLY PT, R15, R164, 0x1, 0x1f ;  /* 0x0c201f00a40f7f89 */ /* 0x000ea400000e0000 */
[----:B------:R-:W-:Y:S02]  /*33f0*/  LOP3.LUT R18, R23, UR12, R18, 0x96, !PT ;  /* 0x0000000c17127c12 */ /* 0x000fe4000f8e9612 */
[----:B------:R-:W-:Y:S04]  /*3400*/  LDSM.16.MT88.4 R120, [R220+0x1c000] ;  /* 0x01c00000dc78783b */ /* 0x000fe80000004200 */
[----:B------:R-:W-:Y:S04]  /*3410*/  LDSM.16.MT88.4 R128, [R224+0x1e000] ;  /* 0x01e00000e080783b */ /* 0x000fe80000004200 */
[----:B------:R-:W-:Y:S04]  /*3420*/  LDSM.16.MT88.4 R136, [R222+0x1e000] ;  /* 0x01e00000de88783b */ /* 0x000fe80000004200 */
[----:B------:R-:W-:Y:S01]  /*3430*/  LDSM.16.MT88.4 R140, [R221+0x1e000] ;  /* 0x01e00000dd8c783b */ /* 0x000fe20000004200 */
[----:B-1----:R-:W-:-:S02]  /*3440*/  FMNMX.FTZ R17, R17, R14, !PT ;  /* 0x0000000e11117209 */ /* 0x002fc40007810000 */
[----:B------:R-:W-:Y:S01]  /*3450*/  LOP3.LUT R14, R19, UR14, R196, 0x96, !PT ;  /* 0x0000000e130e7c12 */ /* 0x000fe2000f8e96c4 */
[----:B------:R-:W-:Y:S01]  /*3460*/  IMAD.WIDE.U32 R18, R18, -0x326172a9, RZ ;  /* 0xcd9e8d5712127825 */ /* 0x000fe200078e00ff */
[----:B--2---:R-:W-:Y:S01]  /*3470*/  FMNMX.FTZ R164, R164, R15, !PT ;  /* 0x0000000fa4a47209 */ /* 0x004fe20007810000 */
[----:B------:R-:W1:Y:S02]  /*3480*/  SHFL.BFLY PT, R13, R17, 0x1, 0x1f ;  /* 0x0c201f00110d7f89 */ /* 0x000e6400000e0000 */
[----:B------:R-:W-:Y:S01]  /*3490*/  IMAD.WIDE.U32 R14, R14, -0x326172a9, RZ ;  /* 0xcd9e8d570e0e7825 */ /* 0x000fe200078e00ff */
[----:B------:R-:W-:-:S03]  /*34a0*/  FSETP.NEU.FTZ.AND P1, PT, R164, -INF , PT ;  /* 0xff800000a400780b */ /* 0x000fc60003f3d000 */
[----:B------:R-:W-:Y:S01]  /*34b0*/  FMUL.FTZ R34, R164, c[0x0][0x23c] ;  /* 0x00008f00a4227a20 */ /* 0x000fe20000410000 */
[----:B------:R-:W-:-:S04]  /*34c0*/  LOP3.LUT R14, R19, UR11, R14, 0x96, !PT ;  /* 0x0000000b130e7c12 */ /* 0x000fc8000f8e960e */
[----:B------:R-:W-:-:S05]  /*34d0*/  FSEL R34, R34, RZ, P1 ;  /* 0x000000ff22227208 */ /* 0x000fca0000800000 */
[----:B------:R-:W-:Y:S01]  /*34e0*/  FFMA.FTZ R179, R3, c[0x0][0x23c], -R34 ;  /* 0x00008f0003b37a23 */ /* 0x000fe20000010822 */
[----:B------:R-:W-:Y:S01]  /*34f0*/  LOP3.LUT R3, R15, UR13, R194, 0x96, !PT ;  /* 0x0000000d0f037c12 */ /* 0x000fe2000f8e96c2 */
[----:B------:R-:W-:-:S04]  /*3500*/  IMAD.WIDE.U32 R14, R14, -0x2daee0ad, RZ ;  /* 0xd2511f530e0e7825 */ /* 0x000fc800078e00ff */
[----:B------:R-:W-:Y:S01]  /*3510*/  IMAD.WIDE.U32 R24, R3, -0x2daee0ad, RZ ;  /* 0xd2511f5303187825 */ /* 0x000fe200078e00ff */
[----:B------:R-:W-:Y:S01]  /*3520*/  MUFU.EX2 R179, R179 ;  /* 0x000000b300b37308 */ /* 0x000fe20000000800 */
[----:B-1----:R-:W-:Y:S02]  /*3530*/  FMNMX.FTZ R3, R17, R13, !PT ;  /* 0x0000000d11037209 */ /* 0x002fe40007810000 */
[----:B------:R-:W-:Y:S01]  /*3540*/  FFMA.FTZ R178, R16, c[0x0][0x23c], -R34 ;  /* 0x00008f0010b27a23 */ /* 0x000fe20000010822 */
[----:B------:R-:W-:Y:S01]  /*3550*/  LOP3.LUT R13, R15, UR8, R24, 0x96, !PT ;  /* 0x000000080f0d7c12 */ /* 0x000fe2000f8e9618 */
[----:B------:R-:W-:Y:S01]  /*3560*/  FFMA.FTZ R177, R72, c[0x0][0x23c], -R34 ;  /* 0x00008f0048b17a23 */ /* 0x000fe20000010822 */
[C---:B------:R-:W-:Y:S01]  /*3570*/  FSETP.NEU.FTZ.AND P1, PT, R3.reuse, -INF , PT ;  /* 0xff8000000300780b */ /* 0x040fe20003f3d000 */
[----:B------:R-:W-:Y:S01]  /*3580*/  FMUL.FTZ R30, R3, c[0x0][0x23c] ;  /* 0x00008f00031e7a20 */ /* 0x000fe20000410000 */
[----:B------:R-:W-:Y:S01]  /*3590*/  LOP3.LUT R16, R25, UR10, R22, 0x96, !PT ;  /* 0x0000000a19107c12 */ /* 0x000fe2000f8e9616 */
[----:B------:R-:W-:Y:S01]  /*35a0*/  IMAD.WIDE.U32 R22, R13, -0x326172a9, RZ ;  /* 0xcd9e8d570d167825 */ /* 0x000fe200078e00ff */
[----:B------:R-:W-:Y:S01]  /*35b0*/  MUFU.EX2 R178, R178 ;  /* 0x000000b200b27308 */ /* 0x000fe20000000800 */
[----:B------:R-:W-:Y:S01]  /*35c0*/  LDSM.16.MT88.4 R24, [R222+0x18800] ;  /* 0x01880000de18783b */ /* 0x000fe20000004200 */
        /* <DEDUP_REMOVED lines=8> */
[----:B------:R-:W-:Y:S01]  /*3650*/  FFMA.FTZ R180, R21, c[0x0][0x23c], -R30 ;  /* 0x00008f0015b47a23 */ /* 0x000fe2000001081e */
[----:B------:R-:W-:Y:S01]  /*3660*/  PRMT R146, R146, 0x5410, R4 ;  /* 0x0000541092927816 */ /* 0x000fe20000000004 */
[----:B------:R-:W-:Y:S01]  /*3670*/  MUFU.EX2 R181, R181 ;  /* 0x000000b500b57308 */ /* 0x000fe20000000800 */
[----:B------:R-:W-:Y:S01]  /*3680*/  LOP3.LUT R4, R13, 0xffff, RZ, 0xc0, !PT ;  /* 0x0000ffff0d047812 */ /* 0x000fe200078ec0ff */
[----:B------:R-:W-:Y:S01]  /*3690*/  FFMA.FTZ R182, R20, c[0x0][0x23c], -R30 ;  /* 0x00008f0014b67a23 */ /* 0x000fe2000001081e */
[----:B------:R-:W-:Y:S01]  /*36a0*/  SHF.R.U32.HI R15, RZ, 0x10, R22 ;  /* 0x00000010ff0f7819 */ /* 0x000fe20000011616 */
[--C-:B------:R-:W-:Y:S01]  /*36b0*/  FFMA.FTZ R173, R73, c[0x0][0x23c], -R34.reuse ;  /* 0x00008f0049ad7a23 */ /* 0x100fe20000010822 */
[----:B------:R-:W-:Y:S01]  /*36c0*/  LOP3.LUT R144, R13, 0xff, RZ, 0xc0, !PT ;  /* 0x000000ff0d907812 */ /* 0x000fe200078ec0ff */
[----:B------:R-:W-:Y:S01]  /*36d0*/  FFMA.FTZ R176, R6, c[0x0][0x23c], -R34 ;  /* 0x00008f0006b07a23 */ /* 0x000fe20000010822 */
[----:B------:R-:W-:Y:S01]  /*36e0*/  SHF.R.U32.HI R4, RZ, 0x8, R4 ;  /* 0x00000008ff047819 */ /* 0x000fe20000011604 */
[----:B------:R-:W1:Y:S01]  /*36f0*/  MUFU.EX2 R174, R174 ;  /* 0x000000ae00ae7308 */ /* 0x000e620000000800 */
[----:B------:R-:W-:Y:S01]  /*3700*/  SHF.R.U32.HI R147, RZ, 0x18, R22 ;  /* 0x00000018ff937819 */ /* 0x000fe20000011616 */
[--C-:B------:R-:W-:Y:S01]  /*3710*/  FFMA.FTZ R171, R5, c[0x0][0x23c], -R34.reuse ;  /* 0x00008f0005ab7a23 */ /* 0x100fe20000010822 */
[----:B------:R-:W-:Y:S01]  /*3720*/  LOP3.LUT R15, R15, 0xff, RZ, 0xc0, !PT ;  /* 0x000000ff0f0f7812 */ /* 0x000fe200078ec0ff */
[----:B------:R-:W-:Y:S01]  /*3730*/  LDSM.16.MT88.4 R72, [R222+0x1a000] ;  /* 0x01a00000de48783b */ /* 0x000fe20000004200 */
[--C-:B------:R-:W-:Y:S01]  /*3740*/  SHF.R.U32.HI R145, RZ, 0x10, R13.reuse ;  /* 0x00000010ff917819 */ /* 0x100fe2000001160d */
[----:B------:R-:W-:Y:S01]  /*3750*/  FFMA.FTZ R172, R12, c[0x0][0x23c], -R34 ;  /* 0x00008f000cac7a23 */ /* 0x000fe20000010822 */
[----:B------:R-:W-:Y:S01]  /*3760*/  PRMT R144, R144, 0x5410, R4 ;  /* 0x0000541090907816 */ /* 0x000fe20000000004 */
[----:B------:R-:W-:Y:S01]  /*3770*/  MUFU.EX2 R180, R180 ;  /* 0x000000b400b47308 */ /* 0x000fe20000000800 */
[----:B------:R-:W-:Y:S01]  /*3780*/  SHF.R.U32.HI R2, RZ, 0x18, R13 ;  /* 0x00000018ff027819 */ /* 0x000fe2000001160d */
[--C-:B------:R-:W-:Y:S01]  /*3790*/  FFMA.FTZ R175, R9, c[0x0][0x23c], -R30.reuse ;  /* 0x00008f0009af7a23 */ /* 0x100fe2000001081e */
[----:B------:R-:W-:Y:S01]  /*37a0*/  LOP3.LUT R145, R145, 0xff, RZ, 0xc0, !PT ;  /* 0x000000ff91917812 */ /* 0x000fe200078ec0ff */
[--C-:B------:R-:W-:Y:S01]  /*37b0*/  HSET2.LE.AND R144, R144, R185.reuse, PT ;  /* 0x000000b990907233 */ /* 0x100fe20003803000 */
[----:B------:R-:W-:Y:S01]  /*37c0*/  PRMT R147, R15, 0x5410, R147 ;  /* 0x000054100f937816 */ /* 0x000fe20000000093 */
[----:B------:R-:W-:Y:S01]  /*37d0*/  FFMA.FTZ R170, R8, c[0x0][0x23c], -R30 ;  /* 0x00008f0008aa7a23 */ /* 0x000fe2000001081e */
[----:B------:R-:W-:Y:S01]  /*37e0*/  PRMT R145, R145, 0x5410, R2 ;  /* 0x0000541091917816 */ /* 0x000fe20000000002 */
[----:B------:R-:W2:Y:S01]  /*37f0*/  MUFU.EX2 R182, R182 ;  /* 0x000000b600b67308 */ /* 0x000ea20000000800 */
[----:B-1----:R-:W-:Y:S01]  /*3800*/  F2FP.PACK_AB R4, R174, R181 ;  /* 0x000000b5ae04723e */ /* 0x002fe200000000ff */
[--C-:B------:R-:W-:Y:S01]  /*3810*/  HSET2.LE.AND R147, R147, R185.reuse, PT ;  /* 0x000000b993937233 */ /* 0x100fe20003803000 */
[----:B------:R-:W-:Y:S01]  /*3820*/  F2FP.PACK_AB R2, R178, R179 ;  /* 0x000000b3b202723e */ /* 0x000fe200000000ff */
[--C-:B------:R-:W-:Y:S01]  /*3830*/  HSET2.LE.AND R145, R145, R185.reuse, PT ;  /* 0x000000b991917233 */ /* 0x100fe20003803000 */
[----:B------:R-:W-:Y:S01]  /*3840*/  LOP3.LUT R20, R17, UR9, R18, 0x96, !PT ;  /* 0x0000000911147c12 */ /* 0x000fe2000f8e9612 */
[----:B------:R-:W-:Y:S01]  /*3850*/  HSET2.LE.AND R146, R146, R185, PT ;  /* 0x000000b992927233 */ /* 0x000fe20003803000 */
[----:B------:R-:W-:Y:S01]  /*3860*/  LOP3.LUT R144, R144, R2, RZ, 0xc0, !PT ;  /* 0x0000000290907212 */ /* 0x000fe200078ec0ff */
[----:B------:R-:W-:Y:S01]  /*3870*/  FFMA.FTZ R2, R7, c[0x0][0x23c], -R34 ;  /* 0x00008f0007027a23 */ /* 0x000fe20000010822 */
[----:B------:R-:W-:Y:S01]  /*3880*/  LOP3.LUT R147, R147, R4, RZ, 0xc0, !PT ;  /* 0x0000000493937212 */ /* 0x000fe200078ec0ff */
[----:B------:R-:W-:Y:S01]  /*3890*/  MUFU.EX2 R177, R177 ;  /* 0x000000b100b17308 */ /* 0x000fe20000000800 */
[----:B------:R-:W1:Y:S01]  /*38a0*/  LDSM.16.MT88.4 R4, [R220+0x1e000] ;  /* 0x01e00000dc04783b */ /* 0x000e620000004200 */
[----:B------:R-:W-:-:S03]  /*38b0*/  IMAD.WIDE.U32 R20, R20, -0x2daee0ad, RZ ;  /* 0xd2511f5314147825 */ /* 0x000fc600078e00ff */
[----:B------:R-:W3:Y:S01]  /*38c0*/  LDSM.16.MT88.4 R16, [R224+0x18800] ;  /* 0x01880000e010783b */ /* 0x000ee20000004200 */
[----:B--2---:R-:W-:Y:S01]  /*38d0*/  F2FP.PACK_AB R0, R182, R180 ;  /* 0x000000b4b600723e */ /* 0x004fe200000000ff */
[----:B------:R-:W-:Y:S01]  /*38e0*/  FFMA.FTZ R169, R10, c[0x0][0x23c], -R30 ;  /* 0x00008f000aa97a23 */ /* 0x000fe2000001081e */
[----:B------:R-:W2:Y:S01]  /*38f0*/  MUFU.EX2 R173, R173 ;  /* 0x000000ad00ad7308 */ /* 0x000ea20000000800 */
[----:B------:R-:W-:Y:S01]  /*3900*/  LOP3.LUT R12, R21, UR18, R14, 0x96, !PT ;  /* 0x00000012150c7c12 */ /* 0x000fe2000f8e960e */
[--C-:B------:R-:W-:Y:S01]  /*3910*/  FFMA.FTZ R183, R183, c[0x0][0x23c], -R34.reuse ;  /* 0x00008f00b7b77a23 */ /* 0x100fe20000010822 */
[----:B------:R-:W-:Y:S01]  /*3920*/  LOP3.LUT R145, R145, R0, RZ, 0xc0, !PT ;  /* 0x0000000091917212 */ /* 0x000fe200078ec0ff */
[--C-:B------:R-:W-:Y:S01]  /*3930*/  FFMA.FTZ R184, R184, c[0x0][0x23c], -R34.reuse ;  /* 0x00008f00b8b87a23 */ /* 0x100fe20000010822 */
[----:B------:R-:W-:Y:S01]  /*3940*/  LOP3.LUT R0, R20, 0xffff, RZ, 0xc0, !PT ;  /* 0x0000ffff14007812 */ /* 0x000fe200078ec0ff */
[----:B------:R-:W-:Y:S01]  /*3950*/  FFMA.FTZ R186, R186, c[0x0][0x23c], -R34 ;  /* 0x00008f00baba7a23 */ /* 0x000fe20000010822 */
[----:B------:R-:W-:Y:S01]  /*3960*/  LOP3.LUT R9, R20, 0xff, RZ, 0xc0, !PT ;  /* 0x000000ff14097812 */ /* 0x000fe200078ec0ff */
[----:B------:R-:W-:Y:S01]  /*3970*/  MUFU.EX2 R176, R176 ;  /* 0x000000b000b07308 */ /* 0x000fe20000000800 */
[----:B------:R-:W-:Y:S01]  /*3980*/  SHF.R.U32.HI R0, RZ, 0x8, R0 ;  /* 0x00000008ff007819 */ /* 0x000fe20000011600 */
[----:B------:R-:W-:Y:S01]  /*3990*/  FFMA.FTZ R187, R187, c[0x0][0x23c], -R34 ;  /* 0x00008f00bbbb7a23 */ /* 0x000fe20000010822 */
[----:B------:R-:W-:Y:S01]  /*39a0*/  LOP3.LUT R14, R12, 0xffff, RZ, 0xc0, !PT ;  /* 0x0000ffff0c0e7812 */ /* 0x000fe200078ec0ff */
[----:B------:R-:W-:Y:S01]  /*39b0*/  FFMA.FTZ R188, R188, c[0x0][0x23c], -R30 ;  /* 0x00008f00bcbc7a23 */ /* 0x000fe2000001081e */
[----:B------:R-:W-:Y:S01]  /*39c0*/  SHF.R.U32.HI R8, RZ, 0x10, R12 ;  /* 0x00000010ff087819 */ /* 0x000fe2000001160c */
[----:B------:R-:W-:Y:S01]  /*39d0*/  FFMA.FTZ R190, R190, c[0x0][0x23c], -R30 ;  /* 0x00008f00bebe7a23 */ /* 0x000fe2000001081e */
[----:B------:R-:W-:Y:S01]  /*39e0*/  PRMT R9, R9, 0x5410, R0 ;  /* 0x0000541009097816 */ /* 0x000fe20000000000 */
[----:B------:R-:W4:Y:S01]  /*39f0*/  MUFU.EX2 R172, R172 ;  /* 0x000000ac00ac7308 */ /* 0x000f220000000800 */
[----:B--2---:R-:W-:Y:S01]  /*3a00*/  F2FP.PACK_AB R13, R173, R177 ;  /* 0x000000b1ad0d723e */ /* 0x004fe200000000ff */
[----:B------:R-:W-:Y:S01]  /*3a10*/  FFMA.FTZ R189, R189, c[0x0][0x23c], -R30 ;  /* 0x00008f00bdbd7a23 */ /* 0x000fe2000001081e */
[----:B------:R-:W-:Y:S01]  /*3a20*/  SHF.R.U32.HI R14, RZ, 0x8, R14 ;  /* 0x00000008ff0e7819 */ /* 0x000fe2000001160e */
[----:B------:R-:W-:Y:S01]  /*3a30*/  HSET2.LE.AND R9, R9, R185, PT ;  /* 0x000000b909097233 */ /* 0x000fe20003803000 */
[----:B------:R-:W-:Y:S01]  /*3a40*/  LOP3.LUT R146, R146, R13, RZ, 0xc0, !PT ;  /* 0x0000000d92927212 */ /* 0x000fe200078ec0ff */
[----:B------:R-:W-:Y:S01]  /*3a50*/  FFMA.FTZ R13, R11, c[0x0][0x23c], -R30 ;  /* 0x00008f000b0d7a23 */ /* 0x000fe2000001081e */
[----:B------:R-:W-:Y:S01]  /*3a60*/  LOP3.LUT R8, R8, 0xff, RZ, 0xc0, !PT ;  /* 0x000000ff08087812 */ /* 0x000fe200078ec0ff */
[----:B------:R-:W-:Y:S01]  /*3a70*/  MUFU.EX2 R175, R175 ;  /* 0x000000af00af7308 */ /* 0x000fe20000000800 */
[----:B------:R-:W-:Y:S01]  /*3a80*/  SHF.R.U32.HI R10, RZ, 0x10, R20 ;  /* 0x00000010ff0a7819 */ /* 0x000fe20000011614 */
[----:B------:R-:W-:Y:S01]  /*3a90*/  FFMA.FTZ R192, R192, c[0x0][0x23c], -R30 ;  /* 0x00008f00c0c07a23 */ /* 0x000fe2000001081e */
[----:B------:R-:W-:Y:S01]  /*3aa0*/  SHF.R.U32.HI R11, RZ, 0x18, R20 ;  /* 0x00000018ff0b7819 */ /* 0x000fe20000011614 */
[----:B------:R-:W-:Y:S01]  /*3ab0*/  HMMA.16816.F32 R160, R144, R156, RZ ;  /* 0x0000009c90a0723c */ /* 0x000fe200000018ff */
[----:B------:R-:W-:Y:S01]  /*3ac0*/  LOP3.LUT R10, R10, 0xff, RZ, 0xc0, !PT ;  /* 0x000000ff0a0a7812 */ /* 0x000fe200078ec0ff */
[----:B------:R-:W2:Y:S01]  /*3ad0*/  LDSM.16.MT88.4 R20, [R221+0x18800] ;  /* 0x01880000dd14783b */ /* 0x000ea20000004200 */
[--C-:B------:R-:W-:Y:S01]  /*3ae0*/  FFMA.FTZ R193, R193, c[0x0][0x23c], -R34.reuse ;  /* 0x00008f00c1c17a23 */ /* 0x100fe20000010822 */
[----:B------:R-:W5:Y:S01]  /*3af0*/  MUFU.EX2 R170, R170 ;  /* 0x000000aa00aa7308 */ /* 0x000f620000000800 */
[----:B------:R-:W-:Y:S01]  /*3b00*/  PRMT R10, R10, 0x5410, R11 ;  /* 0x000054100a0a7816 */ /* 0x000fe2000000000b */
[----:B------:R-:W-:-:S02]  /*3b10*/  FFMA.FTZ R191, R191, c[0x0][0x23c], -R34 ;  /* 0x00008f00bfbf7a23 */ /* 0x000fc40000010822 */
[C---:B-1----:R-:W-:Y:S01]  /*3b20*/  HMMA.16816.F32 R148, R144.reuse, R4, RZ ;  /* 0x000000049094723c */ /* 0x042fe200000018ff */
[----:B------:R-:W-:Y:S01]  /*3b30*/  FFMA.FTZ R246, R33, c[0x0][0x23c], -R34 ;  /* 0x00008f0021f67a23 */ /* 0x000fe20000010822 */
[----:B------:R-:W-:Y:S01]  /*3b40*/  HSET2.LE.AND R10, R10, R185, PT ;  /* 0x000000b90a0a7233 */ /* 0x000fe20003803000 */
[----:B------:R-:W-:Y:S01]  /*3b50*/  FFMA.FTZ R245, R28, c[0x0][0x23c], -R30 ;  /* 0x00008f001cf57a23 */ /* 0x000fe2000001081e */
[----:B------:R1:W-:Y:S01]  /*3b60*/  MUFU.EX2 R0, R13 ;  /* 0x0000000d00007308 */ /* 0x0003e20000000800 */
[----:B------:R-:W-:Y:S02]  /*3b70*/  FADD.FTZ R178, R179, R178 ;  /* 0x000000b2b3b27221 */ /* 0x000fe40000010000 */
[----:B----4-:R-:W-:Y:S01]  /*3b80*/  F2FP.PACK_AB R5, R172, R176 ;  /* 0x000000b0ac05723e */ /* 0x010fe200000000ff */
[----:B------:R-:W-:Y:S01]  /*3b90*/  HMMA.16816.F32 R36, R144, R40, RZ ;  /* 0x000000289024723c */ /* 0x000fe200000018ff */
[----:B------:R-:W-:Y:S02]  /*3ba0*/  FADD.FTZ R180, R180, R182 ;  /* 0x000000b6b4b47221 */ /* 0x000fe40000010000 */
[----:B------:R-:W-:Y:S01]  /*3bb0*/  FADD.FTZ R177, R177, R178 ;  /* 0x000000b2b1b17221 */ /* 0x000fe20000010000 */
[----:B------:R-:W-:Y:S01]  /*3bc0*/  MUFU.EX2 R171, R171 ;  /* 0x000000ab00ab7308 */ /* 0x000fe20000000800 */
[----:B-----5:R-:W-:Y:S01]  /*3bd0*/  F2FP.PACK_AB R4, R170, R175 ;  /* 0x000000afaa04723e */ /* 0x020fe200000000ff */
[----:B------:R-:W-:-:S02]  /*3be0*/  FADD.FTZ R181, R181, R180 ;  /* 0x000000b4b5b57221 */ /* 0x000fc40000010000 */
[C---:B------:R-:W-:Y:S01]  /*3bf0*/  HMMA.16816.F32 R44, R144.reuse, R48, RZ ;  /* 0x00000030902c723c */ /* 0x040fe200000018ff */
[----:B------:R-:W-:Y:S02]  /*3c00*/  FADD.FTZ R177, R173, R177 ;  /* 0x000000b1adb17221 */ /* 0x000fe40000010000 */
[----:B------:R-:W-:Y:S01]  /*3c10*/  FADD.FTZ R181, R174, R181 ;  /* 0x000000b5aeb57221 */ /* 0x000fe20000010000 */
[----:B-1----:R-:W-:Y:S01]  /*3c20*/  LOP3.LUT R13, R12, 0xff, RZ, 0xc0, !PT ;  /* 0x000000ff0c0d7812 */ /* 0x002fe200078ec0ff */
[----:B------:R-:W1:Y:S01]  /*3c30*/  MUFU.EX2 R2, R2 ;  /* 0x0000000200027308 */ /* 0x000e620000000800 */
[----:B------:R-:W-:Y:S01]  /*3c40*/  SHF.R.U32.HI R12, RZ, 0x18, R12 ;  /* 0x00000018ff0c7819 */ /* 0x000fe2000001160c */
[----:B------:R-:W-:Y:S01]  /*3c50*/  FADD.FTZ R176, R176, R177 ;  /* 0x000000b1b0b07221 */ /* 0x000fe20000010000 */
[----:B------:R-:W-:Y:S01]  /*3c60*/  PRMT R13, R13, 0x5410, R14 ;  /* 0x000054100d0d7816 */ /* 0x000fe2000000000e */
[----:B------:R-:W-:Y:S01]  /*3c70*/  HMMA.16816.F32 R52, R144, R56, RZ ;  /* 0x000000389034723c */ /* 0x000fe200000018ff */
[----:B------:R-:W-:Y:S01]  /*3c80*/  PRMT R8, R8, 0x5410, R12 ;  /* 0x0000541008087816 */ /* 0x000fe2000000000c */
[----:B------:R-:W-:-:S02]  /*3c90*/  FADD.FTZ R175, R175, R181 ;  /* 0x000000b5afaf7221 */ /* 0x000fc40000010000 */
[--C-:B------:R-:W-:Y:S01]  /*3ca0*/  HSET2.LE.AND R12, R13, R185.reuse, PT ;  /* 0x000000b90d0c7233 */ /* 0x100fe20003803000 */
[----:B------:R-:W4:Y:S01]  /*3cb0*/  MUFU.EX2 R169, R169 ;  /* 0x000000a900a97308 */ /* 0x000f220000000800 */
[----:B------:R-:W-:Y:S01]  /*3cc0*/  HSET2.LE.AND R13, R8, R185, PT ;  /* 0x000000b9080d7233 */ /* 0x000fe20003803000 */
[----:B------:R-:W-:Y:S01]  /*3cd0*/  FADD.FTZ R176, R172, R176 ;  /* 0x000000b0acb07221 */ /* 0x000fe20000010000 */
[C---:B------:R-:W-:Y:S01]  /*3ce0*/  HMMA.16816.F32 R60, R144.reuse, R64, RZ ;  /* 0x00000040903c723c */ /* 0x040fe200000018ff */
[----:B------:R-:W-:Y:S01]  /*3cf0*/  LOP3.LUT R12, R12, R5, RZ, 0xc0, !PT ;  /* 0x000000050c0c7212 */ /* 0x000fe200078ec0ff */
[----:B------:R-:W-:Y:S01]  /*3d00*/  FADD.FTZ R175, R170, R175 ;  /* 0x000000afaaaf7221 */ /* 0x000fe20000010000 */
[----:B------:R-:W-:Y:S02]  /*3d10*/  LOP3.LUT R13, R13, R4, RZ, 0xc0, !PT ;  /* 0x000000040d0d7212 */ /* 0x000fe400078ec0ff */
[----:B-1----:R-:W-:Y:S01]  /*3d20*/  F2FP.PACK_AB R15, R2, R171 ;  /* 0x000000ab020f723e */ /* 0x002fe200000000ff */
[----:B------:R-:W-:Y:S01]  /*3d30*/  MUFU.EX2 R183, R183 ;  /* 0x000000b700b77308 */ /* 0x000fe20000000800 */
[----:B------:R-:W-:Y:S01]  /*3d40*/  FADD.FTZ R171, R171, R176 ;  /* 0x000000b0abab7221 */ /* 0x000fe20000010000 */
[----:B------:R-:W-:Y:S01]  /*3d50*/  HMMA.16816.F32 R68, R144, R72, RZ ;  /* 0x000000489044723c */ /* 0x000fe200000018ff */
[----:B------:R-:W-:-:S02]  /*3d60*/  LOP3.LUT R14, R9, R15, RZ, 0xc0, !PT ;  /* 0x0000000f090e7212 */ /* 0x000fc400078ec0ff */
[----:B------:R-:W-:Y:S01]  /*3d70*/  FADD.FTZ R171, R2, R171 ;  /* 0x000000ab02ab7221 */ /* 0x000fe20000010000 */
[----:B----4-:R-:W-:Y:S02]  /*3d80*/  F2FP.PACK_AB R15, R0, R169 ;  /* 0x000000a9000f723e */ /* 0x010fe400000000ff */
[----:B------:R-:W-:Y:S01]  /*3d90*/  MUFU.EX2 R184, R184 ;  /* 0x000000b800b87308 */ /* 0x000fe20000000800 */
[----:B------:R-:W-:Y:S01]  /*3da0*/  FADD.FTZ R169, R169, R175 ;  /* 0x000000afa9a97221 */ /* 0x000fe20000010000 */
[C---:B------:R-:W-:Y:S01]  /*3db0*/  HMMA.16816.F32 R76, R144.reuse, R80, RZ ;  /* 0x00000050904c723c */ /* 0x040fe200000018ff */
[----:B------:R-:W-:Y:S02]  /*3dc0*/  LOP3.LUT R15, R10, R15, RZ, 0xc0, !PT ;  /* 0x0000000f0a0f7212 */ /* 0x000fe400078ec0ff */
[----:B------:R-:W1:Y:S01]  /*3dd0*/  LDSM.16.MT88.4 R8, [R224+0x1a800] ;  /* 0x01a80000e008783b */ /* 0x000e620000004200 */
[----:B------:R-:W-:Y:S02]  /*3de0*/  FADD.FTZ R169, R0, R169 ;  /* 0x000000a900a97221 */ /* 0x000fe40000010000 */
[----:B------:R-:W-:Y:S02]  /*3df0*/  MUFU.EX2 R186, R186 ;  /* 0x000000ba00ba7308 */ /* 0x000fe40000000800 */
[C---:B------:R-:W-:Y:S06]  /*3e00*/  HMMA.16816.F32 R84, R144.reuse, R88, RZ ;  /* 0x000000589054723c */ /* 0x040fec00000018ff */
[----:B------:R-:W-:Y:S02]  /*3e10*/  MUFU.EX2 R187, R187 ;  /* 0x000000bb00bb7308 */ /* 0x000fe40000000800 */
[C---:B------:R-:W-:Y:S06]  /*3e20*/  HMMA.16816.F32 R92, R144.reuse, R96, RZ ;  /* 0x00000060905c723c */ /* 0x040fec00000018ff */
[----:B------:R-:W-:Y:S02]  /*3e30*/  MUFU.EX2 R188, R188 ;  /* 0x000000bc00bc7308 */ /* 0x000fe40000000800 */
[C---:B------:R-:W-:Y:S06]  /*3e40*/  HMMA.16816.F32 R100, R144.reuse, R104, RZ ;  /* 0x000000689064723c */ /* 0x040fec00000018ff */
[----:B------:R-:W4:Y:S02]  /*3e50*/  MUFU.EX2 R190, R190 ;  /* 0x000000be00be7308 */ /* 0x000f240000000800 */
[C---:B------:R-:W-:Y:S06]  /*3e60*/  HMMA.16816.F32 R108, R144.reuse, R112, RZ ;  /* 0x00000070906c723c */ /* 0x040fec00000018ff */
[----:B------:R-:W-:Y:S02]  /*3e70*/  MUFU.EX2 R189, R189 ;  /* 0x000000bd00bd7308 */ /* 0x000fe40000000800 */
[C---:B------:R-:W-:Y:S06]  /*3e80*/  HMMA.16816.F32 R116, R144.reuse, R120, RZ ;  /* 0x000000789074723c */ /* 0x040fec00000018ff */
[----:B------:R-:W5:Y:S02]  /*3e90*/  MUFU.EX2 R192, R192 ;  /* 0x000000c000c07308 */ /* 0x000f640000000800 */
[C---:B------:R-:W-:Y:S06]  /*3ea0*/  HMMA.16816.F32 R124, R144.reuse, R128, RZ ;  /* 0x00000080907c723c */ /* 0x040fec00000018ff */
[----:B------:R-:W1:Y:S02]  /*3eb0*/  MUFU.EX2 R193, R193 ;  /* 0x000000c100c17308 */ /* 0x000e640000000800 */
[C---:B------:R-:W-:Y:S06]  /*3ec0*/  HMMA.16816.F32 R132, R144.reuse, R136, RZ ;  /* 0x000000889084723c */ /* 0x040fec00000018ff */
[----:B------:R-:W-:Y:S02]  /*3ed0*/  MUFU.EX2 R191, R191 ;  /* 0x000000bf00bf7308 */ /* 0x000fe40000000800 */
[C---:B------:R-:W-:Y:S06]  /*3ee0*/  HMMA.16816.F32 R152, R144.reuse, R140, RZ ;  /* 0x0000008c9098723c */ /* 0x040fec00000018ff */
[----:B------:R-:W-:Y:S02]  /*3ef0*/  MUFU.EX2 R246, R246 ;  /* 0x000000f600f67308 */ /* 0x000fe40000000800 */
[C---:B------:R-:W-:Y:S06]  /*3f00*/  HMMA.16816.F32 R156, R144.reuse, R158, RZ ;  /* 0x0000009e909c723c */ /* 0x040fec00000018ff */
[----:B------:R-:W-:Y:S02]  /*3f10*/  MUFU.EX2 R245, R245 ;  /* 0x000000f500f57308 */ /* 0x000fe40000000800 */
        /* <DEDUP_REMOVED lines=23> */
[C---:B----4-:R-:W-:Y:S08]  /*4090*/  HMMA.16816.F32 R52, R12.reuse, R4, R52 ;  /* 0x000000040c34723c */ /* 0x050ff00000001834 */
[C---:B------:R-:W-:Y:S01]  /*40a0*/  HMMA.16816.F32 R56, R12.reuse, R6, R56 ;  /* 0x000000060c38723c */ /* 0x040fe20000001838 */
[----:B------:R-:W1:Y:S07]  /*40b0*/  LDSM.16.MT88.4 R4, [R221+0x1a800] ;  /* 0x01a80000dd04783b */ /* 0x000e6e0000004200 */
        /* <DEDUP_REMOVED lines=14> */
[C---:B---3--:R-:W-:Y:S07]  /*41a0*/  HMMA.16816.F32 R100, R12.reuse, R16, R100 ;  /* 0x000000100c64723c */ /* 0x048fee0000001864 */
[----:B------:R-:W-:Y:S01]  /*41b0*/  IMAD.U32 R16, RZ, RZ, UR4 ;  /* 0x00000004ff107e24 */ /* 0x000fe2000f8e00ff */
[----:B------:R-:W-:Y:S04]  /*41c0*/  HMMA.16816.F32 R104, R12, R18, R104 ;  /* 0x000000120c68723c */ /* 0x000fe80000001868 */
[----:B------:R-:W-:-:S02]  /*41d0*/  LOP3.LUT R200, R201, UR33, R16, 0x96, !PT ;  /* 0x00000021c9c87c12 */ /* 0x000fc4000f8e9610 */
[----:B------:R-:W3:Y:S02]  /*41e0*/  LDSM.16.MT88.4 R16, [R222+0x1e800] ;  /* 0x01e80000de10783b */ /* 0x000ee40000004200 */
[----:B--2---:R-:W-:Y:S01]  /*41f0*/  HMMA.16816.F32 R116, R12, R20, R116 ;  /* 0x000000140c74723c */ /* 0x004fe20000001874 */
[----:B------:R-:W-:-:S05]  /*4200*/  IMAD.WIDE.U32 R200, R200, -0x326172a9, RZ ;  /* 0xcd9e8d57c8c87825 */ /* 0x000fca00078e00ff */
[----:B------:R-:W-:Y:S02]  /*4210*/  LOP3.LUT R198, R201, UR17, R198, 0x96, !PT ;  /* 0x00000011c9c67c12 */ /* 0x000fe4000f8e96c6 */
[----:B-1----:R-:W-:Y:S01]  /*4220*/  HMMA.16816.F32 R108, R12, R4, R108 ;  /* 0x000000040c6c723c */ /* 0x002fe2000000186c */
[----:B------:R-:W-:Y:S02]  /*4230*/  LOP3.LUT R20, R195, UR15, R200, 0x96, !PT ;  /* 0x0000000fc3147c12 */ /* 0x000fe4000f8e96c8 */
[----:B------:R-:W-:-:S04]  /*4240*/  IMAD.WIDE.U32 R198, R198, -0x2daee0ad, RZ ;  /* 0xd2511f53c6c67825 */ /* 0x000fc800078e00ff */
[----:B------:R-:W-:Y:S01]  /*4250*/  IMAD.WIDE.U32 R20, R20, -0x2daee0ad, RZ ;  /* 0xd2511f5314147825 */ /* 0x000fe200078e00ff */
[----:B------:R-:W-:Y:S01]  /*4260*/  HMMA.16816.F32 R112, R12, R6, R112 ;  /* 0x000000060c70723c */ /* 0x000fe20000001870 */
[----:B------:R-:W1:Y:S01]  /*4270*/  LDSM.16.MT88.4 R4, [R221+0x1e800] ;  /* 0x01e80000dd04783b */ /* 0x000e620000004200 */
[----:B------:R-:W-:-:S05]  /*4280*/  LOP3.LUT R196, R199, UR14, R196, 0x96, !PT ;  /* 0x0000000ec7c47c12 */ /* 0x000fca000f8e96c4 */
[----:B------:R-:W-:Y:S01]  /*4290*/  IMAD.WIDE.U32 R196, R196, -0x326172a9, RZ ;  /* 0xcd9e8d57c4c47825 */ /* 0x000fe200078e00ff */
[C---:B----4-:R-:W-:Y:S08]  /*42a0*/  HMMA.16816.F32 R124, R12.reuse, R8, R124 ;  /* 0x000000080c7c723c */ /* 0x050ff0000000187c */
[C---:B------:R-:W-:Y:S01]  /*42b0*/  HMMA.16816.F32 R128, R12.reuse, R10, R128 ;  /* 0x0000000a0c80723c */ /* 0x040fe20000001880 */
[----:B------:R-:W2:Y:S07]  /*42c0*/  LDSM.16.MT88.4 R8, [R220+0x1e800] ;  /* 0x01e80000dc08783b */ /* 0x000eae0000004200 */
[C---:B------:R-:W-:Y:S07]  /*42d0*/  HMMA.16816.F32 R36, R12.reuse, R24, R36 ;  /* 0x000000180c24723c */ /* 0x040fee0000001824 */
[----:B------:R-:W-:Y:S01]  /*42e0*/  LOP3.LUT R24, R21, UR12, R198, 0x96, !PT ;  /* 0x0000000c15187c12 */ /* 0x000fe2000f8e96c6 */
[----:B------:R-:W-:Y:S04]  /*42f0*/  HMMA.16816.F32 R40, R12, R26, R40 ;  /* 0x0000001a0c28723c */ /* 0x000fe80000001828 */
[----:B------:R-:W-:-:S04]  /*4300*/  IMAD.WIDE.U32 R24, R24, -0x326172a9, RZ ;  /* 0xcd9e8d5718187825 */ /* 0x000fc800078e00ff */
[----:B------:R-:W-:Y:S01]  /*4310*/  HMMA.16816.F32 R120, R12, R22, R120 ;  /* 0x000000160c78723c */ /* 0x000fe20000001878 */
[----:B------:R-:W-:Y:S01]  /*4320*/  LOP3.LUT R26, R25, UR11, R196, 0x96, !PT ;  /* 0x0000000b191a7c12 */ /* 0x000fe2000f8e96c4 */
[----:B------:R-:W-:-:S04]  /*4330*/  FFMA.FTZ R196, R31, c[0x0][0x23c], -R30 ;  /* 0x00008f001fc47a23 */ /* 0x000fc8000001081e */
[----:B------:R-:W-:Y:S01]  /*4340*/  IMAD.WIDE.U32 R26, R26, -0x2daee0ad, RZ ;  /* 0xd2511f531a1a7825 */ /* 0x000fe200078e00ff */
[----:B------:R-:W-:Y:S01]  /*4350*/  LOP3.LUT R22, R197, UR13, R194, 0x96, !PT ;  /* 0x0000000dc5167c12 */ /* 0x000fe2000f8e96c2 */
[----:B---3--:R-:W-:Y:S01]  /*4360*/  HMMA.16816.F32 R132, R12, R16, R132 ;  /* 0x000000100c84723c */ /* 0x008fe20000001884 */
[----:B------:R-:W-:Y:S01]  /*4370*/  MUFU.EX2 R196, R196 ;  /* 0x000000c400c47308 */ /* 0x000fe20000000800 */
[----:B------:R-:W-:Y:S02]  /*4380*/  FFMA.FTZ R197, R29, c[0x0][0x23c], -R30 ;  /* 0x00008f001dc57a23 */ /* 0x000fe4000001081e */
[----:B------:R-:W-:-:S04]  /*4390*/  IMAD.WIDE.U32 R22, R22, -0x2daee0ad, RZ ;  /* 0xd2511f5316167825 */ /* 0x000fc800078e00ff */
[----:B-1----:R-:W-:Y:S01]  /*43a0*/  HMMA.16816.F32 R152, R12, R4, R152 ;  /* 0x000000040c98723c */ /* 0x002fe20000001898 */
[----:B------:R-:W-:Y:S01]  /*43b0*/  LOP3.LUT R16, R27, UR8, R22, 0x96, !PT ;  /* 0x000000081b107c12 */ /* 0x000fe2000f8e9616 */
[----:B------:R-:W-:Y:S01]  /*43c0*/  MUFU.EX2 R197, R197 ;  /* 0x000000c500c57308 */ /* 0x000fe20000000800 */
[----:B------:R-:W-:-:S05]  /*43d0*/  LOP3.LUT R194, R23, UR10, R20, 0x96, !PT ;  /* 0x0000000a17c27c12 */ /* 0x000fca000f8e9614 */
[----:B------:R-:W-:Y:S01]  /*43e0*/  HMMA.16816.F32 R140, R12, R6, R140 ;  /* 0x000000060c8c723c */ /* 0x000fe2000000188c */
[----:B------:R-:W1:Y:S01]  /*43f0*/  LDSM.16.MT88.4 R4, [R224+0x19000] ;  /* 0x01900000e004783b */ /* 0x000e620000004200 */
[----:B------:R-:W-:-:S05]  /*4400*/  IMAD.WIDE.U32 R194, R194, -0x326172a9, RZ ;  /* 0xcd9e8d57c2c27825 */ /* 0x000fca00078e00ff */
[----:B------:R-:W-:Y:S01]  /*4410*/  LOP3.LUT R24, R195, UR9, R24, 0x96, !PT ;  /* 0x00000009c3187c12 */ /* 0x000fe2000f8e9618 */
[----:B------:R-:W-:Y:S01]  /*4420*/  HMMA.16816.F32 R136, R12, R18, R136 ;  /* 0x000000120c88723c */ /* 0x000fe20000001888 */
[----:B------:R-:W-:Y:S02]  /*4430*/  FFMA.FTZ R195, R32, c[0x0][0x23c], -R30 ;  /* 0x00008f0020c37a23 */ /* 0x000fe4000001081e */
[----:B------:R-:W-:Y:S01]  /*4440*/  LDSM.16.MT88.4 R28, [R222+0x19800] ;  /* 0x01980000de1c783b */ /* 0x000fe20000004200 */
[----:B------:R-:W-:-:S03]  /*4450*/  IMAD.WIDE.U32 R24, R24, -0x2daee0ad, RZ ;  /* 0xd2511f5318187825 */ /* 0x000fc600078e00ff */
[----:B------:R-:W3:Y:S01]  /*4460*/  MUFU.EX2 R195, R195 ;  /* 0x000000c300c37308 */ /* 0x000ee20000000800 */
[----:B------:R-:W-:Y:S01]  /*4470*/  IMAD.WIDE.U32 R18, R16, -0x326172a9, RZ ;  /* 0xcd9e8d5710127825 */ /* 0x000fe200078e00ff */
[----:B--2---:R-:W-:Y:S01]  /*4480*/  HMMA.16816.F32 R148, R12, R8, R148 ;  /* 0x000000080c94723c */ /* 0x004fe20000001894 */
[----:B------:R-:W-:-:S03]  /*4490*/  LOP3.LUT R26, R25, UR18, R26, 0x96, !PT ;  /* 0x00000012191a7c12 */ /* 0x000fc6000f8e961a */
[C---:B------:R-:W-:Y:S02]  /*44a0*/  LOP3.LUT R16, R18.reuse, 0xffff, RZ, 0xc0, !PT ;  /* 0x0000ffff12107812 */ /* 0x040fe400078ec0ff */
[----:B------:R-:W-:Y:S01]  /*44b0*/  LOP3.LUT R20, R19, UR19, R194, 0x96, !PT ;  /* 0x0000001313147c12 */ /* 0x000fe2000f8e96c2 */
[----:B------:R-:W-:Y:S01]  /*44c0*/  FFMA.FTZ R194, R35, c[0x0][0x23c], -R34 ;  /* 0x00008f0023c27a23 */ /* 0x000fe20000010822 */
[----:B------:R-:W-:Y:S01]  /*44d0*/  LOP3.LUT R22, R18, 0xff, RZ, 0xc0, !PT ;  /* 0x000000ff12167812 */ /* 0x000fe200078ec0ff */
[----:B------:R-:W-:Y:S01]  /*44e0*/  HMMA.16816.F32 R144, R12, R10, R144 ;  /* 0x0000000a0c90723c */ /* 0x000fe20000001890 */
[--C-:B------:R-:W-:Y:S01]  /*44f0*/  SHF.R.U32.HI R17, RZ, 0x10, R18.reuse ;  /* 0x00000010ff117819 */ /* 0x100fe20000011612 */
[----:B------:R-:W2:Y:S01]  /*4500*/  LDSM.16.MT88.4 R12, [R221+0x19000] ;  /* 0x01900000dd0c783b */ /* 0x000ea20000004200 */
[----:B------:R-:W-:Y:S01]  /*4510*/  SHF.R.U32.HI R21, RZ, 0x18, R18 ;  /* 0x00000018ff157819 */ /* 0x000fe20000011612 */
[----:B------:R-:W4:Y:S01]  /*4520*/  MUFU.EX2 R194, R194 ;  /* 0x000000c200c27308 */ /* 0x000f220000000800 */
[----:B------:R-:W-:Y:S01]  /*4530*/  SHF.R.U32.HI R18, RZ, 0x8, R16 ;  /* 0x00000008ff127819 */ /* 0x000fe20000011610 */
[----:B------:R-:W-:Y:S01]  /*4540*/  LDSM.16.MT88.4 R32, [R224+0x19800] ;  /* 0x01980000e020783b */ /* 0x000fe20000004200 */
[----:B------:R-:W-:-:S02]  /*4550*/  LOP3.LUT R16, R20, 0xffff, RZ, 0xc0, !PT ;  /* 0x0000ffff14107812 */ /* 0x000fc400078ec0ff */
[----:B------:R-:W-:Y:S02]  /*4560*/  SHF.R.U32.HI R9, RZ, 0x10, R20 ;  /* 0x00000010ff097819 */ /* 0x000fe40000011614 */
[----:B------:R-:W-:Y:S02]  /*4570*/  LOP3.LUT R23, R20, 0xff, RZ, 0xc0, !PT ;  /* 0x000000ff14177812 */ /* 0x000fe400078ec0ff */
[----:B------:R-:W-:Y:S02]  /*4580*/  LOP3.LUT R17, R17, 0xff, RZ, 0xc0, !PT ;  /* 0x000000ff11117812 */ /* 0x000fe400078ec0ff */
[----:B------:R-:W-:Y:S02]  /*4590*/  SHF.R.U32.HI R16, RZ, 0x8, R16 ;  /* 0x00000008ff107819 */ /* 0x000fe40000011610 */
[----:B------:R-:W-:Y:S02]  /*45a0*/  SHF.R.U32.HI R20, RZ, 0x18, R20 ;  /* 0x00000018ff147819 */ /* 0x000fe40000011614 */
[----:B------:R-:W-:-:S02]  /*45b0*/  LOP3.LUT R9, R9, 0xff, RZ, 0xc0, !PT ;  /* 0x000000ff09097812 */ /* 0x000fc400078ec0ff */
[----:B------:R-:W-:Y:S02]  /*45c0*/  PRMT R22, R22, 0x5410, R18 ;  /* 0x0000541016167816 */ /* 0x000fe40000000012 */
[----:B------:R-:W-:Y:S02]  /*45d0*/  PRMT R21, R17, 0x5410, R21 ;  /* 0x0000541011157816 */ /* 0x000fe40000000015 */
[----:B------:R-:W-:Y:S01]  /*45e0*/  PRMT R23, R23, 0x5410, R16 ;  /* 0x0000541017177816 */ /* 0x000fe20000000010 */
[--C-:B------:R-:W-:Y:S01]  /*45f0*/  HSET2.LE.AND R10, R22, R185.reuse, PT ;  /* 0x000000b9160a7233 */ /* 0x100fe20003803000 */
[----:B------:R-:W-:Y:S01]  /*4600*/  PRMT R9, R9, 0x5410, R20 ;  /* 0x0000541009097816 */ /* 0x000fe20000000014 */
[----:B------:R-:W2:Y:S01]  /*4610*/  LDSM.16.MT88.4 R16, [R222+0x19000] ;  /* 0x01900000de10783b */ /* 0x000ea20000004200 */
[--C-:B------:R-:W-:Y:S01]  /*4620*/  HSET2.LE.AND R11, R21, R185.reuse, PT ;  /* 0x000000b9150b7233 */ /* 0x100fe20003803000 */
[----:B------:R-:W-:Y:S01]  /*4630*/  F2FP.PACK_AB R22, R190, R188 ;  /* 0x000000bcbe16723e */ /* 0x000fe200000000ff */
[--C-:B------:R-:W-:Y:S01]  /*4640*/  HSET2.LE.AND R8, R23, R185.reuse, PT ;  /* 0x000000b917087233 */ /* 0x100fe20003803000 */
[----:B------:R-:W-:Y:S01]  /*4650*/  F2FP.PACK_AB R23, R184, R183 ;  /* 0x000000b7b817723e */ /* 0x000fe200000000ff */
[----:B------:R-:W-:Y:S01]  /*4660*/  HSET2.LE.AND R9, R9, R185, PT ;  /* 0x000000b909097233 */ /* 0x000fe20003803000 */
[----:B------:R-:W-:Y:S01]  /*4670*/  F2FP.PACK_AB R21, R187, R186 ;  /* 0x000000babb15723e */ /* 0x000fe200000000ff */
[----:B------:R-:W-:Y:S01]  /*4680*/  FADD.FTZ R183, R183, R171 ;  /* 0x000000abb7b77221 */ /* 0x000fe20000010000 */
[----:B-----5:R-:W-:Y:S01]  /*4690*/  F2FP.PACK_AB R20, R192, R189 ;  /* 0x000000bdc014723e */ /* 0x020fe200000000ff */
[----:B------:R-:W-:Y:S01]  /*46a0*/  FADD.FTZ R188, R188, R169 ;  /* 0x000000a9bcbc7221 */ /* 0x000fe20000010000 */
[----:B------:R-:W-:Y:S01]  /*46b0*/  LOP3.LUT R8, R8, R23, RZ, 0xc0, !PT ;  /* 0x0000001708087212 */ /* 0x000fe200078ec0ff */
[----:B------:R-:W-:Y:S01]  /*46c0*/  FADD.FTZ R183, R184, R183 ;  /* 0x000000b7b8b77221 */ /* 0x000fe20000010000 */
[----:B------:R-:W-:Y:S01]  /*46d0*/  LOP3.LUT R9, R9, R22, RZ, 0xc0, !PT ;  /* 0x0000001609097212 */ /* 0x000fe200078ec0ff */
[----:B------:R-:W-:Y:S01]  /*46e0*/  FADD.FTZ R188, R190, R188 ;  /* 0x000000bcbebc7221 */ /* 0x000fe20000010000 */
[----:B------:R-:W-:Y:S01]  /*46f0*/  LOP3.LUT R10, R10, R21, RZ, 0xc0, !PT ;  /* 0x000000150a0a7212 */ /* 0x000fe200078ec0ff */
[----:B------:R-:W-:Y:S01]  /*4700*/  FADD.FTZ R186, R186, R183 ;  /* 0x000000b7baba7221 */ /* 0x000fe20000010000 */
[----:B------:R-:W-:Y:S01]  /*4710*/  LOP3.LUT R11, R11, R20, RZ, 0xc0, !PT ;  /* 0x000000140b0b7212 */ /* 0x000fe200078ec0ff */
[----:B------:R-:W-:Y:S01]  /*4720*/  FADD.FTZ R189, R189, R188 ;  /* 0x000000bcbdbd7221 */ /* 0x000fe20000010000 */
[----:B------:R-:W5:Y:S01]  /*4730*/  LDSM.16.MT88.4 R20, [R220+0x19000] ;  /* 0x01900000dc14783b */ /* 0x000f620000004200 */
[----:B------:R-:W-:-:S02]  /*4740*/  FADD.FTZ R186, R187, R186 ;  /* 0x000000babbba7221 */ /* 0x000fc40000010000 */
[----:B------:R-:W-:Y:S02]  /*4750*/  FADD.FTZ R189, R192, R189 ;  /* 0x000000bdc0bd7221 */ /* 0x000fe40000010000 */
[C---:B-1----:R-:W-:Y:S01]  /*4760*/  HMMA.16816.F32 R160, R8.reuse, R4, R160 ;  /* 0x0000000408a0723c */ /* 0x042fe200000018a0 */
[----:B------:R-:W-:Y:S02]  /*4770*/  FADD.FTZ R186, R193, R186 ;  /* 0x000000bac1ba7221 */ /* 0x000fe40000010000 */
[----:B---3--:R-:W-:Y:S02]  /*4780*/  FADD.FTZ R189, R195, R189 ;  /* 0x000000bdc3bd7221 */ /* 0x008fe40000010000 */
[----:B------:R-:W-:Y:S02]  /*4790*/  FADD.FTZ R186, R191, R186 ;  /* 0x000000babfba7221 */ /* 0x000fe40000010000 */
[----:B------:R-:W-:Y:S01]  /*47a0*/  FADD.FTZ R189, R196, R189 ;  /* 0x000000bdc4bd7221 */ /* 0x000fe20000010000 */
[----:B------:R-:W-:Y:S01]  /*47b0*/  HMMA.16816.F32 R156, R8, R6, R156 ;  /* 0x00000006089c723c */ /* 0x000fe2000000189c */
[----:B------:R-:W1:Y:S01]  /*47c0*/  LDSM.16.MT88.4 R4, [R224+0x1b000] ;  /* 0x01b00000e004783b */ /* 0x000e620000004200 */
[----:B----4-:R-:W-:-:S02]  /*47d0*/  FADD.FTZ R186, R194, R186 ;  /* 0x000000bac2ba7221 */ /* 0x010fc40000010000 */
[----:B------:R-:W-:-:S04]  /*47e0*/  FADD.FTZ R189, R197, R189 ;  /* 0x000000bdc5bd7221 */ /* 0x000fc80000010000 */
[C---:B--2---:R-:W-:Y:S08]  /*47f0*/  HMMA.16816.F32 R44, R8.reuse, R12, R44 ;  /* 0x0000000c082c723c */ /* 0x044ff0000000182c */
[C---:B------:R-:W-:Y:S08]  /*4800*/  HMMA.16816.F32 R36, R8.reuse, R16, R36 ;  /* 0x000000100824723c */ /* 0x040ff00000001824 */
[C---:B------:R-:W-:Y:S01]  /*4810*/  HMMA.16816.F32 R40, R8.reuse, R18, R40 ;  /* 0x000000120828723c */ /* 0x040fe20000001828 */
[----:B------:R-:W2:Y:S07]  /*4820*/  LDSM.16.MT88.4 R16, [R222+0x1b000] ;  /* 0x01b00000de10783b */ /* 0x000eae0000004200 */
[C---:B------:R-:W-:Y:S01]  /*4830*/  HMMA.16816.F32 R48, R8.reuse, R14, R48 ;  /* 0x0000000e0830723c */ /* 0x040fe20000001830 */
[----:B------:R-:W3:Y:S07]  /*4840*/  LDSM.16.MT88.4 R12, [R221+0x1b000] ;  /* 0x01b00000dd0c783b */ /* 0x000eee0000004200 */
[C---:B-----5:R-:W-:Y:S08]  /*4850*/  HMMA.16816.F32 R52, R8.reuse, R20, R52 ;  /* 0x000000140834723c */ /* 0x060ff00000001834 */
[C---:B-1----:R-:W-:Y:S08]  /*4860*/  HMMA.16816.F32 R60, R8.reuse, R4, R60 ;  /* 0x00000004083c723c */ /* 0x042ff0000000183c */
[C---:B------:R-:W-:Y:S01]  /*4870*/  HMMA.16816.F32 R64, R8.reuse, R6, R64 ;  /* 0x000000060840723c */ /* 0x040fe20000001840 */
[----:B------:R-:W1:Y:S07]  /*4880*/  LDSM.16.MT88.4 R4, [R224+0x1d000] ;  /* 0x01d00000e004783b */ /* 0x000e6e0000004200 */
        /* <DEDUP_REMOVED lines=20> */
[C---:B-1----:R-:W-:Y:S08]  /*49d0*/  HMMA.16816.F32 R124, R8.reuse, R4, R124 ;  /* 0x00000004087c723c */ /* 0x042ff0000000187c */
[C---:B------:R-:W-:Y:S01]  /*49e0*/  HMMA.16816.F32 R128, R8.reuse, R6, R128 ;  /* 0x000000060880723c */ /* 0x040fe20000001880 */
[----:B------:R-:W1:Y:S07]  /*49f0*/  LDSM.16.MT88.4 R4, [R220+0x1f000] ;  /* 0x01f00000dc04783b */ /* 0x000e6e0000004200 */
[C---:B--2---:R-:W-:Y:S07]  /*4a00*/  HMMA.16816.F32 R136, R8.reuse, R18, R136 ;  /* 0x000000120888723c */ /* 0x044fee0000001888 */
[----:B------:R-:W-:Y:S01]  /*4a10*/  LOP3.LUT R18, R26, 0xffff, RZ, 0xc0, !PT ;  /* 0x0000ffff1a127812 */ /* 0x000fe200078ec0ff */
[----:B------:R-:W-:Y:S01]  /*4a20*/  HMMA.16816.F32 R132, R8, R16, R132 ;  /* 0x000000100884723c */ /* 0x000fe20000001884 */
[----:B------:R-:W-:-:S02]  /*4a30*/  SHF.R.U32.HI R19, RZ, 0x10, R26 ;  /* 0x00000010ff137819 */ /* 0x000fc4000001161a */
[----:B------:R-:W-:Y:S02]  /*4a40*/  SHF.R.U32.HI R18, RZ, 0x8, R18 ;  /* 0x00000008ff127819 */ /* 0x000fe40000011612 */
[----:B------:R-:W-:Y:S02]  /*4a50*/  LOP3.LUT R19, R19, 0xff, RZ, 0xc0, !PT ;  /* 0x000000ff13137812 */ /* 0x000fe400078ec0ff */
[--C-:B------:R-:W-:Y:S01]  /*4a60*/  SHF.R.U32.HI R17, RZ, 0x10, R24.reuse ;  /* 0x00000010ff117819 */ /* 0x100fe20000011618 */
[----:B---3--:R-:W-:Y:S01]  /*4a70*/  HMMA.16816.F32 R140, R8, R14, R140 ;  /* 0x0000000e088c723c */ /* 0x008fe2000000188c */
[----:B------:R-:W-:-:S06]  /*4a80*/  SHF.R.U32.HI R16, RZ, 0x18, R24 ;  /* 0x00000018ff107819 */ /* 0x000fcc0000011618 */
[----:B------:R-:W-:Y:S01]  /*4a90*/  LOP3.LUT R15, R26, 0xff, RZ, 0xc0, !PT ;  /* 0x000000ff1a0f7812 */ /* 0x000fe200078ec0ff */
[C---:B------:R-:W-:Y:S01]  /*4aa0*/  HMMA.16816.F32 R152, R8.reuse, R12, R152 ;  /* 0x0000000c0898723c */ /* 0x040fe20000001898 */
[----:B------:R-:W-:Y:S02]  /*4ab0*/  SHF.R.U32.HI R14, RZ, 0x18, R26 ;  /* 0x00000018ff0e7819 */ /* 0x000fe4000001161a */
[----:B------:R-:W-:Y:S02]  /*4ac0*/  PRMT R15, R15, 0x5410, R18 ;  /* 0x000054100f0f7816 */ /* 0x000fe40000000012 */
[----:B------:R-:W-:Y:S02]  /*4ad0*/  PRMT R14, R19, 0x5410, R14 ;  /* 0x00005410130e7816 */ /* 0x000fe4000000000e */
[C---:B------:R-:W-:Y:S01]  /*4ae0*/  LOP3.LUT R13, R24.reuse, 0xffff, RZ, 0xc0, !PT ;  /* 0x0000ffff180d7812 */ /* 0x040fe200078ec0ff */
[----:B----4-:R-:W-:Y:S01]  /*4af0*/  HMMA.16816.F32 R116, R8, R20, R116 ;  /* 0x000000140874723c */ /* 0x010fe20000001874 */
[----:B------:R-:W-:-:S02]  /*4b00*/  LOP3.LUT R12, R24, 0xff, RZ, 0xc0, !PT ;  /* 0x000000ff180c7812 */ /* 0x000fc400078ec0ff */
[----:B------:R-:W-:Y:S04]  /*4b10*/  LDSM.16.MT88.4 R24, [R221+0x19800] ;  /* 0x01980000dd18783b */ /* 0x000fe80000004200 */
[----:B------:R-:W-:Y:S01]  /*4b20*/  SHF.R.U32.HI R20, RZ, 0x8, R13 ;  /* 0x00000008ff147819 */ /* 0x000fe2000001160d */
[----:B-1----:R-:W-:Y:S01]  /*4b30*/  HMMA.16816.F32 R148, R8, R4, R148 ;  /* 0x000000040894723c */ /* 0x002fe20000001894 */
[----:B------:R-:W-:Y:S02]  /*4b40*/  LOP3.LUT R13, R17, 0xff, RZ, 0xc0, !PT ;  /* 0x000000ff110d7812 */ /* 0x000fe400078ec0ff */
[----:B------:R-:W-:Y:S02]  /*4b50*/  PRMT R12, R12, 0x5410, R20 ;  /* 0x000054100c0c7816 */ /* 0x000fe40000000014 */
[----:B------:R-:W-:-:S02]  /*4b60*/  PRMT R13, R13, 0x5410, R16 ;  /* 0x000054100d0d7816 */ /* 0x000fc40000000010 */
[--C-:B------:R-:W-:Y:S01]  /*4b70*/  HSET2.LE.AND R4, R15, R185.reuse, PT ;  /* 0x000000b90f047233 */ /* 0x100fe20003803000 */
[----:B------:R-:W-:Y:S01]  /*4b80*/  F2FP.PACK_AB R15, R191, R193 ;  /* 0x000000c1bf0f723e */ /* 0x000fe200000000ff */
[--C-:B------:R-:W-:Y:S01]  /*4b90*/  HSET2.LE.AND R5, R14, R185.reuse, PT ;  /* 0x000000b90e057233 */ /* 0x100fe20003803000 */
[----:B------:R-:W-:Y:S01]  /*4ba0*/  F2FP.PACK_AB R14, R196, R195 ;  /* 0x000000c3c40e723e */ /* 0x000fe200000000ff */
[--C-:B------:R-:W-:Y:S01]  /*4bb0*/  HSET2.LE.AND R16, R12, R185.reuse, PT ;  /* 0x000000b90c107233 */ /* 0x100fe20003803000 */
[----:B------:R-:W-:Y:S01]  /*4bc0*/  HMMA.16816.F32 R120, R8, R22, R120 ;  /* 0x000000160878723c */ /* 0x000fe20000001878 */
[----:B------:R-:W-:Y:S01]  /*4bd0*/  HSET2.LE.AND R185, R13, R185, PT ;  /* 0x000000b90db97233 */ /* 0x000fe20003803000 */
[----:B------:R-:W-:Y:S01]  /*4be0*/  LOP3.LUT R4, R4, R15, RZ, 0xc0, !PT ;  /* 0x0000000f04047212 */ /* 0x000fe200078ec0ff */
[----:B------:R-:W-:Y:S01]  /*4bf0*/  LDSM.16.MT88.4 R20, [R220+0x19800] ;  /* 0x01980000dc14783b */ /* 0x000fe20000004200 */
[----:B------:R-:W-:-:S03]  /*4c00*/  LOP3.LUT R5, R5, R14, RZ, 0xc0, !PT ;  /* 0x0000000e05057212 */ /* 0x000fc600078ec0ff */
[----:B------:R-:W1:Y:S01]  /*4c10*/  LDSM.16.MT88.4 R12, [R224+0x1b800] ;  /* 0x01b80000e00c783b */ /* 0x000e620000004200 */
[----:B------:R-:W-:Y:S03]  /*4c20*/  HMMA.16816.F32 R144, R8, R6, R144 ;  /* 0x000000060890723c */ /* 0x000fe60000001890 */
[----:B------:R-:W2:Y:S04]  /*4c30*/  LDSM.16.MT88.4 R8, [R221+0x1b800] ;  /* 0x01b80000dd08783b */ /* 0x000ea80000004200 */
[C---:B------:R-:W-:Y:S01]  /*4c40*/  F2FP.PACK_AB R6, R246.reuse, R194 ;  /* 0x000000c2f606723e */ /* 0x040fe200000000ff */
[----:B------:R-:W-:Y:S01]  /*4c50*/  FADD.FTZ R246, R246, R186 ;  /* 0x000000baf6f67221 */ /* 0x000fe20000010000 */
[C---:B------:R-:W-:Y:S01]  /*4c60*/  F2FP.PACK_AB R7, R245.reuse, R197 ;  /* 0x000000c5f507723e */ /* 0x040fe200000000ff */
[----:B------:R-:W-:Y:S01]  /*4c70*/  FADD.FTZ R245, R245, R189 ;  /* 0x000000bdf5f57221 */ /* 0x000fe20000010000 */
[----:B------:R-:W-:-:S02]  /*4c80*/  LOP3.LUT R6, R16, R6, RZ, 0xc0, !PT ;  /* 0x0000000610067212 */ /* 0x000fc400078ec0ff */
[----:B------:R-:W-:Y:S01]  /*4c90*/  LOP3.LUT R7, R185, R7, RZ, 0xc0, !PT ;  /* 0x00000007b9077212 */ /* 0x000fe200078ec0ff */
[----:B------:R-:W3:Y:S06]  /*4ca0*/  LDSM.16.MT88.4 R16, [R222+0x1b800] ;  /* 0x01b80000de10783b */ /* 0x000eec0000004200 */
[C---:B------:R-:W-:Y:S08]  /*4cb0*/  HMMA.16816.F32 R160, R4.reuse, R32, R160 ;  /* 0x0000002004a0723c */ /* 0x040ff000000018a0 */
[C---:B------:R-:W-:Y:S01]  /*4cc0*/  HMMA.16816.F32 R156, R4.reuse, R34, R156 ;  /* 0x00000022049c723c */ /* 0x040fe2000000189c */
[----:B------:R-:W-:Y:S07]  /*4cd0*/  LDSM.16.MT88.4 R32, [R220+0x1b800] ;  /* 0x01b80000dc20783b */ /* 0x000fee0000004200 */
        /* <DEDUP_REMOVED lines=39> */
[----:B------:R-:W-:Y:S01]  /*4f50*/  IMAD.WIDE.U32 R4, R165, -0x2daee0ad, RZ ;  /* 0xd2511f53a5047825 */ /* 0x000fe200078e00ff */
[----:B------:R-:W-:Y:S01]  /*4f60*/  MOV R0, R3 ;  /* 0x0000000300007202 */ /* 0x000fe20000000f00 */
[----:B------:R-:W-:Y:S01]  /*4f70*/  ULDC.64 UR4, c[0x0][0x1a0] ;  /* 0x0000680000047ab9 */ /* 0x000fe20000000a00 */
[----:B------:R-:W-:Y:S01]  /*4f80*/  MOV R2, R164 ;  /* 0x000000a400027202 */ /* 0x000fe20000000f00 */
[----:B------:R-:W-:Y:S01]  /*4f90*/  IMAD.WIDE.U32 R250, R168, -0x326172a9, RZ ;  /* 0xcd9e8d57a8fa7825 */ /* 0x000fe200078e00ff */
[----:B------:R1:W-:Y:S01]  /*4fa0*/  STL.64 [R1], R4 ;  /* 0x0000000401007387 */ /* 0x0003e20000100a00 */
[----:B------:R-:W-:Y:S01]  /*4fb0*/  PRMT R244, R166, 0x7054, R166 ;  /* 0x00007054a6f47816 */ /* 0x000fe200000000a6 */
[----:B------:R-:W-:-:S02]  /*4fc0*/  ULEA.HI.SX32 UR24, UR24, 0xfffffffe, 0x1a ;  /* 0xfffffffe18187891 */ /* 0x000fc4000f8fd23f */
[----:B------:R-:W-:Y:S01]  /*4fd0*/  LOP3.LUT R248, R251, R167, RZ, 0x3c, !PT ;  /* 0x000000a7fbf87212 */ /* 0x000fe200078e3cff */
[----:B------:R-:W-:Y:S02]  /*4fe0*/  USHF.L.U64.HI UR26, UR4, 0x6, UR5 ;  /* 0x00000006041a7899 */ /* 0x000fe40008010205 */
[----:B------:R-:W-:Y:S02]  /*4ff0*/  USHF.L.U32 UR30, UR4, 0x6, URZ ;  /* 0x00000006041e7899 */ /* 0x000fe4000800063f */
[----:B------:R-:W-:Y:S01]  /*5000*/  IMAD.WIDE.U32 R248, R248, -0x2daee0ad, RZ ;  /* 0xd2511f53f8f87825 */ /* 0x000fe200078e00ff */
[----:B------:R-:W-:Y:S01]  /*5010*/  ULDC.64 UR6, c[0x0][0x1a0] ;  /* 0x0000680000067ab9 */ /* 0x000fe20000000a00 */
[----:B------:R-:W-:Y:S05]  /*5020*/  BRA `(.L_x_1403) ;  /* 0x000001d000007947 */ /* 0x000fea0003800000 */
.L_x_1405:
        /* <DEDUP_REMOVED lines=29> */
.L_x_1403:
        /* <DEDUP_REMOVED lines=10> */
[----:B-1----:R-:W-:Y:S04]  /*52a0*/  LEA R4, P0, R8, R234, 0x6 ;  /* 0x000000ea08047211 */ /* 0x002fe800078030ff */
[----:B------:R-:W-:Y:S02]  /*52b0*/  LEA R6, P1, R4, c[0x0][0x170], 0x1 ;  /* 0x00005c0004067a11 */ /* 0x000fe400078208ff */
        /* <DEDUP_REMOVED lines=17> */
[----:B------:R-:W-:Y:S04]  /*53d0*/  LDSM.16.M88.4 R16, [R229+0x10800] ;  /* 0x01080000e510783b */ /* 0x000fe80000000200 */
[----:B------:R-:W-:Y:S04]  /*53e0*/  LDSM.16.M88.4 R24, [R229+0x11000] ;  /* 0x01100000e518783b */ /* 0x000fe80000000200 */
[----:B------:R-:W-:Y:S04]  /*53f0*/  LDSM.16.M88.4 R164, [R229+0x11800] ;  /* 0x01180000e5a4783b */ /* 0x000fe80000000200 */
[----:B------:R-:W0:Y:S04]  /*5400*/  LDGDEPBAR ;  /* 0x00000000000079af */ /* 0x000e280000000000 */
[----:B------:R-:W-:Y:S04]  /*5410*/  LDSM.16.M88.4 R168, [R228] ;  /* 0x00000000e4a8783b */ /* 0x000fe80000000200 */
[----:B--2---:R-:W1:Y:S04]  /*5420*/  LDSM.16.M88.4 R8, [R229+0x10000] ;  /* 0x01000000e508783b */ /* 0x004e680000000200 */
[----:B------:R-:W2:Y:S04]  /*5430*/  LDSM.16.M88.4 R172, [R227] ;  /* 0x00000000e3ac783b */ /* 0x000ea80000000200 */
[----:B------:R-:W3:Y:S04]  /*5440*/  LDSM.16.M88.4 R176, [R219] ;  /* 0x00000000dbb0783b */ /* 0x000ee80000000200 */
[----:B------:R-:W4:Y:S04]  /*5450*/  LDSM.16.M88.4 R180, [R218] ;  /* 0x00000000dab4783b */ /* 0x000f280000000200 */
[----:B------:R-:W5:Y:S04]  /*5460*/  LDSM.16.M88.4 R184, [R217] ;  /* 0x00000000d9b8783b */ /* 0x000f680000000200 */
        /* <DEDUP_REMOVED lines=13> */
[C---:B--2---:R-:W-:Y:S08]  /*5540*/  HMMA.16816.F32 R4, R168.reuse, R172, R4 ;  /* 0x000000aca804723c */ /* 0x044ff00000001804 */
[C---:B------:R-:W-:Y:S01]  /*5550*/  HMMA.16816.F32 R8, R168.reuse, R174, R8 ;  /* 0x000000aea808723c */ /* 0x040fe20000001808 */
[----:B------:R-:W-:Y:S07]  /*5560*/  LDSM.16.M88.4 R172, [R225] ;  /* 0x00000000e1ac783b */ /* 0x000fee0000000200 */
[C---:B---3--:R-:W-:Y:S08]  /*5570*/  HMMA.16816.F32 R12, R168.reuse, R176, R12 ;  /* 0x000000b0a80c723c */ /* 0x048ff0000000180c */
[C---:B------:R-:W-:Y:S01]  /*5580*/  HMMA.16816.F32 R16, R168.reuse, R178, R16 ;  /* 0x000000b2a810723c */ /* 0x040fe20000001810 */
[----:B------:R-:W2:Y:S07]  /*5590*/  LDSM.16.M88.4 R176, [R216] ;  /* 0x00000000d8b0783b */ /* 0x000eae0000000200 */
[C---:B----4-:R-:W-:Y:S08]  /*55a0*/  HMMA.16816.F32 R20, R168.reuse, R180, R20 ;  /* 0x000000b4a814723c */ /* 0x050ff00000001814 */
[C---:B------:R-:W-:Y:S01]  /*55b0*/  HMMA.16816.F32 R24, R168.reuse, R182, R24 ;  /* 0x000000b6a818723c */ /* 0x040fe20000001818 */
[----:B------:R-:W3:Y:S07]  /*55c0*/  LDSM.16.M88.4 R180, [R216+0x800] ;  /* 0x00080000d8b4783b */ /* 0x000eee0000000200 */
[C---:B-----5:R-:W-:Y:S08]  /*55d0*/  HMMA.16816.F32 R28, R168.reuse, R184, R28 ;  /* 0x000000b8a81c723c */ /* 0x060ff0000000181c */
[----:B------:R-:W-:Y:S01]  /*55e0*/  HMMA.16816.F32 R32, R168, R186, R32 ;  /* 0x000000baa820723c */ /* 0x000fe20000001820 */
[----:B------:R-:W4:Y:S04]  /*55f0*/  LDSM.16.M88.4 R168, [R216+0x1000] ;  /* 0x00100000d8a8783b */ /* 0x000f280000000200 */
[----:B------:R-:W5:Y:S03]  /*5600*/  LDSM.16.M88.4 R184, [R216+0x1800] ;  /* 0x00180000d8b8783b */ /* 0x000f660000000200 */
        /* <DEDUP_REMOVED lines=16> */
[C---:B---3--:R-:W-:Y:S08]  /*5710*/  HMMA.16816.F32 R12, R172.reuse, R180, R12 ;  /* 0x000000b4ac0c723c */ /* 0x048ff0000000180c */
[C---:B------:R-:W-:Y:S01]  /*5720*/  HMMA.16816.F32 R16, R172.reuse, R182, R16 ;  /* 0x000000b6ac10723c */ /* 0x040fe20000001810 */
[----:B------:R-:W-:Y:S07]  /*5730*/  LDSM.16.M88.4 R180, [R214] ;  /* 0x00000000d6b4783b */ /* 0x000fee0000000200 */
[C---:B----4-:R-:W-:Y:S08]  /*5740*/  HMMA.16816.F32 R20, R172.reuse, R168, R20 ;  /* 0x000000a8ac14723c */ /* 0x050ff00000001814 */
[C---:B------:R-:W-:Y:S01]  /*5750*/  HMMA.16816.F32 R24, R172.reuse, R170, R24 ;  /* 0x000000aaac18723c */ /* 0x040fe20000001818 */
[----:B------:R-:W2:Y:S07]  /*5760*/  LDSM.16.M88.4 R168, [R228+0x4000] ;  /* 0x00400000e4a8783b */ /* 0x000eae0000000200 */
[C---:B-----5:R-:W-:Y:S08]  /*5770*/  HMMA.16816.F32 R28, R172.reuse, R184, R28 ;  /* 0x000000b8ac1c723c */ /* 0x060ff0000000181c */
        /* <DEDUP_REMOVED lines=139> */
[C---:B-----5:R-:W-:Y:S08]  /*6030*/  HMMA.16816.F32 R20, R188.reuse, R164, R20 ;  /* 0x000000a4bc14723c */ /* 0x060ff00000001814 */
        /* <DEDUP_REMOVED lines=12> */
.L_x_1404:
[----:B------:R2:W-:Y:S01]  /*6100*/  STL.64 [R1+0x8], R204 ;  /* 0x000008cc01007387 */ /* 0x0005e20000100a00 */
[----:B------:R-:W-:Y:S01]  /*6110*/  FMNMX.FTZ R164, R4, R2, !PT ;  /* 0x0000000204a47209 */ /* 0x000fe20007810000 */
[----:B------:R-:W-:Y:S01]  /*6120*/  USHF.L.U32 UR4, UR24, 0x1, URZ ;  /* 0x0000000118047899 */ /* 0x000fe2000800063f */
[----:B------:R-:W-:Y:S01]  /*6130*/  FMNMX.FTZ R3, R6, R0, !PT ;  /* 0x0000000006037209 */ /* 0x000fe20007810000 */
[----:B------:R-:W-:Y:S01]  /*6140*/  UIADD3 UR24, UR24, -0x1, URZ ;  /* 0xffffffff18187890 */ /* 0x000fe2000fffe03f */
        /* <DEDUP_REMOVED lines=12> */
[----:B------:R-:W-:Y:S01]  /*6210*/  FMNMX.FTZ R164, R16, R164, !PT ;  /* 0x000000a410a47209 */ /* 0x000fe20007810000 */
[----:B--2---:R-:W2:Y:S01]  /*6220*/  LDL.64 R204, [R1] ;  /* 0x0000000001cc7983 */ /* 0x004ea20000100a00 */
        /* <DEDUP_REMOVED lines=19> */
[----:B-1----:R-:W1:Y:S08]  /*6360*/  SHFL.BFLY PT, R166, R164, 0x2, 0x1f ;  /* 0x0c401f00a4a67f89 */ /* 0x002e7000000e0000 */
[----:B------:R-:W3:Y:S01]  /*6370*/  SHFL.BFLY PT, R165, R3, 0x2, 0x1f ;  /* 0x0c401f0003a57f89 */ /* 0x000ee200000e0000 */
[----:B--2---:R-:W-:Y:S02]  /*6380*/  LOP3.LUT R202, R249, UR16, R204, 0x96, !PT ;  /* 0x00000010f9ca7c12 */ /* 0x004fe4000f8e96cc */
[----:B-1----:R-:W-:Y:S02]  /*6390*/  FMNMX.FTZ R166, R164, R166, !PT ;  /* 0x000000a6a4a67209 */ /* 0x002fe40007810000 */
[----:B---3--:R-:W-:Y:S01]  /*63a0*/  FMNMX.FTZ R165, R3, R165, !PT ;  /* 0x000000a503a57209 */ /* 0x008fe20007810000 */
[----:B------:R-:W-:Y:S02]  /*63b0*/  IMAD.WIDE.U32 R202, R202, -0x326172a9, RZ ;  /* 0xcd9e8d57caca7825 */ /* 0x000fe400078e00ff */
[----:B------:R-:W1:Y:S08]  /*63c0*/  SHFL.BFLY PT, R164, R166, 0x1, 0x1f ;  /* 0x0c201f00a6a47f89 */ /* 0x000e7000000e0000 */
[----:B------:R-:W2:Y:S01]  /*63d0*/  SHFL.BFLY PT, R3, R165, 0x1, 0x1f ;  /* 0x0c201f00a5037f89 */ /* 0x000ea200000e0000 */
[----:B-1----:R-:W-:Y:S02]  /*63e0*/  FMNMX.FTZ R164, R166, R164, !PT ;  /* 0x000000a4a6a47209 */ /* 0x002fe40007810000 */
[----:B------:R-:W-:Y:S01]  /*63f0*/  MOV R166, UR4 ;  /* 0x0000000400a67c02 */ /* 0x000fe20008000f00 */
[----:B------:R-:W-:Y:S01]  /*6400*/  UIADD3 UR4, UR4, 0x1, URZ ;  /* 0x0000000104047890 */ /* 0x000fe2000fffe03f */
[C---:B------:R-:W-:Y:S01]  /*6410*/  FSETP.NEU.FTZ.AND P1, PT, R164.reuse, -INF , PT ;  /* 0xff800000a400780b */ /* 0x040fe20003f3d000 */
[C---:B------:R-:W-:Y:S02]  /*6420*/  FMUL.FTZ R192, R164.reuse, c[0x0][0x23c] ;  /* 0x00008f00a4c07a20 */ /* 0x040fe40000410000 */
[----:B------:R-:W-:Y:S01]  /*6430*/  FADD.FTZ R2, -R164, R2 ;  /* 0x00000002a4027221 */ /* 0x000fe20000010100 */
[----:B--2---:R-:W-:Y:S02]  /*6440*/  FMNMX.FTZ R3, R165, R3, !PT ;  /* 0x00000003a5037209 */ /* 0x004fe40007810000 */
[----:B------:R-:W-:Y:S01]  /*6450*/  FSEL R192, R192, RZ, P1 ;  /* 0x000000ffc0c07208 */ /* 0x000fe20000800000 */
[----:B------:R-:W-:Y:S01]  /*6460*/  FMUL.FTZ R2, R2, c[0x0][0x23c] ;  /* 0x00008f0002027a20 */ /* 0x000fe20000410000 */
[C---:B------:R-:W-:Y:S01]  /*6470*/  FSETP.NEU.FTZ.AND P1, PT, R3.reuse, -INF , PT ;  /* 0xff8000000300780b */ /* 0x040fe20003f3d000 */
[----:B------:R-:W-:Y:S02]  /*6480*/  FMUL.FTZ R191, R3, c[0x0][0x23c] ;  /* 0x00008f0003bf7a20 */ /* 0x000fe40000410000 */
[----:B------:R-:W-:Y:S01]  /*6490*/  FFMA.FTZ R167, R8, c[0x0][0x23c], -R192 ;  /* 0x00008f0008a77a23 */ /* 0x000fe200000108c0 */
[----:B------:R-:W-:Y:S01]  /*64a0*/  LOP3.LUT R8, R205, UR33, R166, 0x96, !PT ;  /* 0x00000021cd087c12 */ /* 0x000fe2000f8e96a6 */
[--C-:B------:R-:W-:Y:S01]  /*64b0*/  FFMA.FTZ R184, R9, c[0x0][0x23c], -R192.reuse ;  /* 0x00008f0009b87a23 */ /* 0x100fe200000108c0 */
[----:B------:R-:W-:Y:S01]  /*64c0*/  FSEL R191, R191, RZ, P1 ;  /* 0x000000ffbfbf7208 */ /* 0x000fe20000800000 */
[----:B------:R-:W-:Y:S01]  /*64d0*/  FFMA.FTZ R187, R4, c[0x0][0x23c], -R192 ;  /* 0x00008f0004bb7a23 */ /* 0x000fe200000108c0 */
[----:B------:R-:W1:Y:S01]  /*64e0*/  MUFU.EX2 R2, R2 ;  /* 0x0000000200027308 */ /* 0x000e620000000800 */
[----:B------:R-:W-:Y:S04]  /*64f0*/  IMAD.WIDE.U32 R196, R8, -0x326172a9, RZ ;  /* 0xcd9e8d5708c47825 */ /* 0x000fe800078e00ff */
[--C-:B------:R-:W-:Y:S01]  /*6500*/  FFMA.FTZ R185, R10, c[0x0][0x23c], -R191.reuse ;  /* 0x00008f000ab97a23 */ /* 0x100fe200000108bf */
[----:B------:R-:W-:Y:S01]  /*6510*/  LOP3.LUT R196, R203, UR15, R196, 0x96, !PT ;  /* 0x0000000fcbc47c12 */ /* 0x000fe2000f8e96c4 */
[--C-:B------:R-:W-:Y:S01]  /*6520*/  FFMA.FTZ R186, R11, c[0x0][0x23c], -R191.reuse ;  /* 0x00008f000bba7a23 */ /* 0x100fe200000108bf */
[----:B------:R-:W-:Y:S01]  /*6530*/  LOP3.LUT R8, R197, UR17, R250, 0x96, !PT ;  /* 0x00000011c5087c12 */ /* 0x000fe2000f8e96fa */
[----:B------:R-:W-:Y:S01]  /*6540*/  FFMA.FTZ R188, R5, c[0x0][0x23c], -R192 ;  /* 0x00008f0005bc7a23 */ /* 0x000fe200000108c0 */
[----:B------:R-:W-:Y:S01]  /*6550*/  MUFU.EX2 R167, R167 ;  /* 0x000000a700a77308 */ /* 0x000fe20000000800 */
[----:B------:R-:W-:Y:S04]  /*6560*/  IMAD.WIDE.U32 R196, R196, -0x2daee0ad, RZ ;  /* 0xd2511f53c4c47825 */ /* 0x000fe800078e00ff */
[----:B------:R-:W-:Y:S04]  /*6570*/  IMAD.WIDE.U32 R182, R8, -0x2daee0ad, RZ ;  /* 0xd2511f5308b67825 */ /* 0x000fe800078e00ff */
[--C-:B------:R-:W-:Y:S01]  /*6580*/  FFMA.FTZ R189, R6, c[0x0][0x23c], -R191.reuse ;  /* 0x00008f0006bd7a23 */ /* 0x100fe200000108bf */
[----:B------:R-:W-:Y:S01]  /*6590*/  LOP3.LUT R8, R183, UR14, R248, 0x96, !PT ;  /* 0x0000000eb7087c12 */ /* 0x000fe2000f8e96f8 */
[----:B------:R-:W-:Y:S01]  /*65a0*/  FFMA.FTZ R190, R7, c[0x0][0x23c], -R191 ;  /* 0x00008f0007be7a23 */ /* 0x000fe200000108bf */
[----:B------:R-:W-:Y:S01]  /*65b0*/  LOP3.LUT R182, R197, UR12, R182, 0x96, !PT ;  /* 0x0000000cc5b67c12 */ /* 0x000fe2000f8e96b6 */
[----:B------:R-:W-:Y:S01]  /*65c0*/  FADD.FTZ R0, -R3, R0 ;  /* 0x0000000003007221 */ /* 0x000fe20000010100 */
[----:B------:R-:W2:Y:S01]  /*65d0*/  MUFU.EX2 R184, R184 ;  /* 0x000000b800b87308 */ /* 0x000ea20000000800 */
[----:B------:R-:W-:Y:S04]  /*65e0*/  IMAD.WIDE.U32 R180, R8, -0x326172a9, RZ ;  /* 0xcd9e8d5708b47825 */ /* 0x000fe800078e00ff */
[----:B------:R-:W-:Y:S01]  /*65f0*/  IMAD.WIDE.U32 R182, R182, -0x326172a9, RZ ;  /* 0xcd9e8d57b6b67825 */ /* 0x000fe200078e00ff */
[----:B------:R-:W-:Y:S03]  /*6600*/  LOP3.LUT R8, R181, UR13, R202, 0x96, !PT ;  /* 0x0000000db5087c12 */ /* 0x000fe6000f8e96ca */
[----:B------:R-:W-:Y:S01]  /*6610*/  FMUL.FTZ R0, R0, c[0x0][0x23c] ;  /* 0x00008f0000007a20 */ /* 0x000fe20000410000 */
[----:B------:R-:W-:Y:S01]  /*6620*/  LOP3.LUT R180, R183, UR11, R180, 0x96, !PT ;  /* 0x0000000bb7b47c12 */ /* 0x000fe2000f8e96b4 */
[----:B------:R-:W-:Y:S01]  /*6630*/  IMAD.WIDE.U32 R8, R8, -0x2daee0ad, RZ ;  /* 0xd2511f5308087825 */ /* 0x000fe200078e00ff */
[----:B------:R-:W-:Y:S03]  /*6640*/  MUFU.EX2 R185, R185 ;  /* 0x000000b900b97308 */ /* 0x000fe60000000800 */
[----:B------:R-:W-:Y:S01]  /*6650*/  IMAD.WIDE.U32 R180, R180, -0x2daee0ad, RZ ;  /* 0xd2511f53b4b47825 */ /* 0x000fe200078e00ff */
[----:B------:R-:W-:Y:S03]  /*6660*/  LOP3.LUT R196, R9, UR10, R196, 0x96, !PT ;  /* 0x0000000a09c47c12 */ /* 0x000fe6000f8e96c4 */
[----:B-1----:R-:W-:Y:S01]  /*6670*/  FMUL.FTZ R9, R2, R157 ;  /* 0x0000009d02097220 */ /* 0x002fe20000410000 */
[----:B------:R-:W-:Y:S01]  /*6680*/  LOP3.LUT R4, R181, UR8, R8, 0x96, !PT ;  /* 0x00000008b5047c12 */ /* 0x000fe2000f8e9608 */
[----:B------:R-:W-:Y:S01]  /*6690*/  IMAD.WIDE.U32 R196, R196, -0x326172a9, RZ ;  /* 0xcd9e8d57c4c47825 */ /* 0x000fe200078e00ff */
[----:B------:R-:W1:Y:S03]  /*66a0*/  MUFU.EX2 R186, R186 ;  /* 0x000000ba00ba7308 */ /* 0x000e660000000800 */
[----:B------:R-:W-:Y:S01]  /*66b0*/  IMAD.WIDE.U32 R4, R4, -0x326172a9, RZ ;  /* 0xcd9e8d5704047825 */ /* 0x000fe200078e00ff */
[----:B------:R-:W-:Y:S03]  /*66c0*/  LOP3.LUT R182, R197, UR9, R182, 0x96, !PT ;  /* 0x00000009c5b67c12 */ /* 0x000fe6000f8e96b6 */
[----:B------:R-:W-:Y:S01]  /*66d0*/  FMUL.FTZ R8, R2, R156 ;  /* 0x0000009c02087220 */ /* 0x000fe20000410000 */
[----:B------:R-:W-:Y:S01]  /*66e0*/  LOP3.LUT R6, R4, 0xffff, RZ, 0xc0, !PT ;  /* 0x0000ffff04067812 */ /* 0x000fe200078ec0ff */
[C---:B------:R-:W-:Y:S01]  /*66f0*/  FMUL.FTZ R36, R2.reuse, R36 ;  /* 0x0000002402247220 */ /* 0x040fe20000410000 */
[----:B------:R-:W-:Y:S01]  /*6700*/  MUFU.EX2 R187, R187 ;  /* 0x000000bb00bb7308 */ /* 0x000fe20000000800 */
[----:B------:R-:W-:Y:S01]  /*6710*/  LOP3.LUT R5, R5, UR19, R196, 0x96, !PT ;  /* 0x0000001305057c12 */ /* 0x000fe2000f8e96c4 */
[C---:B------:R-:W-:Y:S01]  /*6720*/  FMUL.FTZ R37, R2.reuse, R37 ;  /* 0x0000002502257220 */ /* 0x040fe20000410000 */
[----:B------:R-:W-:Y:S01]  /*6730*/  SHF.R.U32.HI R171, RZ, 0x10, R4 ;  /* 0x00000010ffab7819 */ /* 0x000fe20000011604 */
[C---:B------:R-:W-:Y:S01]  /*6740*/  FMUL.FTZ R40, R2.reuse, R40 ;  /* 0x0000002802287220 */ /* 0x040fe20000410000 */
[----:B------:R-:W-:Y:S01]  /*6750*/  LOP3.LUT R7, R5, 0xffff, RZ, 0xc0, !PT ;  /* 0x0000ffff05077812 */ /* 0x000fe200078ec0ff */
[C---:B------:R-:W-:Y:S01]  /*6760*/  FMUL.FTZ R41, R2.reuse, R41 ;  /* 0x0000002902297220 */ /* 0x040fe20000410000 */
[----:B------:R-:W-:Y:S01]  /*6770*/  SHF.R.U32.HI R169, RZ, 0x10, R5 ;  /* 0x00000010ffa97819 */ /* 0x000fe20000011605 */
[C---:B------:R-:W-:Y:S01]  /*6780*/  FMUL.FTZ R44, R2.reuse, R44 ;  /* 0x0000002c022c7220 */ /* 0x040fe20000410000 */
[----:B------:R-:W-:Y:S01]  /*6790*/  SHF.R.U32.HI R6, RZ, 0x8, R6 ;  /* 0x00000008ff067819 */ /* 0x000fe20000011606 */
[----:B------:R-:W3:Y:S01]  /*67a0*/  MUFU.EX2 R188, R188 ;  /* 0x000000bc00bc7308 */ /* 0x000ee20000000800 */
[----:B------:R-:W-:Y:S01]  /*67b0*/  SHF.R.U32.HI R7, RZ, 0x8, R7 ;  /* 0x00000008ff077819 */ /* 0x000fe20000011607 */
[----:B------:R-:W-:Y:S01]  /*67c0*/  FMUL.FTZ R45, R2, R45 ;  /* 0x0000002d022d7220 */ /* 0x000fe20000410000 */
[----:B------:R-:W-:Y:S01]  /*67d0*/  LOP3.LUT R170, R4, 0xff, RZ, 0xc0, !PT ;  /* 0x000000ff04aa7812 */ /* 0x000fe200078ec0ff */
[C---:B------:R-:W-:Y:S01]  /*67e0*/  FMUL.FTZ R48, R2.reuse, R48 ;  /* 0x0000003002307220 */ /* 0x040fe20000410000 */
[----:B------:R-:W-:Y:S01]  /*67f0*/  SHF.R.U32.HI R4, RZ, 0x18, R4 ;  /* 0x00000018ff047819 */ /* 0x000fe20000011604 */
[C---:B------:R-:W-:Y:S01]  /*6800*/  FMUL.FTZ R49, R2.reuse, R49 ;  /* 0x0000003102317220 */ /* 0x040fe20000410000 */
[----:B------:R-:W-:Y:S01]  /*6810*/  LOP3.LUT R171, R171, 0xff, RZ, 0xc0, !PT ;  /* 0x000000ffabab7812 */ /* 0x000fe200078ec0ff */
[C---:B------:R-:W-:Y:S01]  /*6820*/  FMUL.FTZ R52, R2.reuse, R52 ;  /* 0x0000003402347220 */ /* 0x040fe20000410000 */
[----:B------:R-:W-:Y:S01]  /*6830*/  LOP3.LUT R168, R5, 0xff, RZ, 0xc0, !PT ;  /* 0x000000ff05a87812 */ /* 0x000fe200078ec0ff */
[----:B------:R-:W-:Y:S01]  /*6840*/  MUFU.EX2 R189, R189 ;  /* 0x000000bd00bd7308 */ /* 0x000fe20000000800 */
[----:B------:R-:W-:Y:S01]  /*6850*/  SHF.R.U32.HI R5, RZ, 0x18, R5 ;  /* 0x00000018ff057819 */ /* 0x000fe20000011605 */
[----:B------:R-:W-:Y:S01]  /*6860*/  FMUL.FTZ R53, R2, R53 ;  /* 0x0000003502357220 */ /* 0x000fe20000410000 */
[----:B------:R-:W-:Y:S01]  /*6870*/  LOP3.LUT R169, R169, 0xff, RZ, 0xc0, !PT ;  /* 0x000000ffa9a97812 */ /* 0x000fe200078ec0ff */
[----:B------:R-:W-:Y:S01]  /*6880*/  IMAD.WIDE.U32 R182, R182, -0x2daee0ad, RZ ;  /* 0xd2511f53b6b67825 */ /* 0x000fe200078e00ff */
[----:B------:R-:W-:Y:S02]  /*6890*/  PRMT R170, R170, 0x5410, R6 ;  /* 0x00005410aaaa7816 */ /* 0x000fe40000000006 */
[----:B------:R-:W-:Y:S01]  /*68a0*/  PRMT R171, R171, 0x5410, R4 ;  /* 0x00005410abab7816 */ /* 0x000fe20000000004 */
[----:B------:R-:W-:Y:S01]  /*68b0*/  FMUL.FTZ R56, R2, R56 ;  /* 0x0000003802387220 */ /* 0x000fe20000410000 */
[----:B------:R-:W-:Y:S01]  /*68c0*/  PRMT R168, R168, 0x5410, R7 ;  /* 0x00005410a8a87816 */ /* 0x000fe20000000007 */
[----:B------:R-:W4:Y:S01]  /*68d0*/  MUFU.EX2 R190, R190 ;  /* 0x000000be00be7308 */ /* 0x000f220000000800 */
[----:B------:R-:W-:Y:S01]  /*68e0*/  PRMT R169, R169, 0x5410, R5 ;  /* 0x00005410a9a97816 */ /* 0x000fe20000000005 */
[--C-:B------:R-:W-:Y:S01]  /*68f0*/  HSET2.LE.AND R170, R170, R244.reuse, PT ;  /* 0x000000f4aaaa7233 */ /* 0x100fe20003803000 */
[----:B--2---:R-:W-:Y:S01]  /*6900*/  F2FP.PACK_AB R7, R184, R167 ;  /* 0x000000a7b807723e */ /* 0x004fe200000000ff */
[--C-:B------:R-:W-:Y:S01]  /*6910*/  HSET2.LE.AND R171, R171, R244.reuse, PT ;  /* 0x000000f4abab7233 */ /* 0x100fe20003803000 */
[----:B-1----:R-:W-:Y:S01]  /*6920*/  F2FP.PACK_AB R6, R186, R185 ;  /* 0x000000b9ba06723e */ /* 0x002fe200000000ff */
[--C-:B------:R-:W-:Y:S01]  /*6930*/  HSET2.LE.AND R168, R168, R244.reuse, PT ;  /* 0x000000f4a8a87233 */ /* 0x100fe20003803000 */
[----:B---3--:R-:W-:Y:S01]  /*6940*/  F2FP.PACK_AB R5, R188, R187 ;  /* 0x000000bbbc05723e */ /* 0x008fe200000000ff */
[--C-:B------:R-:W-:Y:S01]  /*6950*/  HSET2.LE.AND R169, R169, R244.reuse, PT ;  /* 0x000000f4a9a97233 */ /* 0x100fe20003803000 */
[----:B------:R-:W-:Y:S01]  /*6960*/  LOP3.LUT R170, R170, R7, RZ, 0xc0, !PT ;  /* 0x00000007aaaa7212 */ /* 0x000fe200078ec0ff */
[----:B------:R-:W1:Y:S01]  /*6970*/  MUFU.EX2 R0, R0 ;  /* 0x0000000000007308 */ /* 0x000e620000000800 */
[----:B------:R-:W-:Y:S01]  /*6980*/  LOP3.LUT R171, R171, R6, RZ, 0xc0, !PT ;  /* 0x00000006abab7212 */ /* 0x000fe200078ec0ff */
[----:B------:R-:W-:Y:S01]  /*6990*/  FMUL.FTZ R57, R2, R57 ;  /* 0x0000003902397220 */ /* 0x000fe20000410000 */
[----:B------:R-:W-:Y:S01]  /*69a0*/  LOP3.LUT R168, R168, R5, RZ, 0xc0, !PT ;  /* 0x00000005a8a87212 */ /* 0x000fe200078ec0ff */
[C---:B------:R-:W-:Y:S01]  /*69b0*/  FMUL.FTZ R5, R2.reuse, R161 ;  /* 0x000000a102057220 */ /* 0x040fe20000410000 */
[----:B------:R-:W-:Y:S01]  /*69c0*/  SHF.R.U32.HI R165, RZ, 0x10, R182 ;  /* 0x00000010ffa57819 */ /* 0x000fe200000116b6 */
[----:B------:R-:W-:Y:S01]  /*69d0*/  FMUL.FTZ R60, R2, R60 ;  /* 0x0000003c023c7220 */ /* 0x000fe20000410000 */
[----:B------:R-:W-:Y:S01]  /*69e0*/  LOP3.LUT R166, R182, 0xff, RZ, 0xc0, !PT ;  /* 0x000000ffb6a67812 */ /* 0x000fe200078ec0ff */
[C---:B------:R-:W-:Y:S01]  /*69f0*/  FMUL.FTZ R61, R2.reuse, R61 ;  /* 0x0000003d023d7220 */ /* 0x040fe20000410000 */
[----:B------:R-:W-:Y:S01]  /*6a00*/  LOP3.LUT R181, R183, UR18, R180, 0x96, !PT ;  /* 0x00000012b7b57c12 */ /* 0x000fe2000f8e96b4 */
[C---:B------:R-:W-:Y:S01]  /*6a10*/  FMUL.FTZ R64, R2.reuse, R64 ;  /* 0x0000004002407220 */ /* 0x040fe20000410000 */
[----:B------:R-:W-:Y:S01]  /*6a20*/  LOP3.LUT R165, R165, 0xff, RZ, 0xc0, !PT ;  /* 0x000000ffa5a57812 */ /* 0x000fe200078ec0ff */
[C---:B------:R-:W-:Y:S01]  /*6a30*/  FMUL.FTZ R65, R2.reuse, R65 ;  /* 0x0000004102417220 */ /* 0x040fe20000410000 */
[--C-:B------:R-:W-:Y:S01]  /*6a40*/  SHF.R.U32.HI R180, RZ, 0x10, R181.reuse ;  /* 0x00000010ffb47819 */ /* 0x100fe200000116b5 */
[----:B------:R-:W-:Y:S01]  /*6a50*/  FMUL.FTZ R68, R2, R68 ;  /* 0x0000004402447220 */ /* 0x000fe20000410000 */
[----:B----4-:R-:W-:Y:S01]  /*6a60*/  F2FP.PACK_AB R4, R190, R189 ;  /* 0x000000bdbe04723e */ /* 0x010fe200000000ff */
[----:B------:R-:W-:Y:S01]  /*6a70*/  FMUL.FTZ R69, R2, R69 ;  /* 0x0000004502457220 */ /* 0x000fe20000410000 */
[----:B------:R-:W-:Y:S01]  /*6a80*/  LOP3.LUT R180, R180, 0xff, RZ, 0xc0, !PT ;  /* 0x000000ffb4b47812 */ /* 0x000fe200078ec0ff */
[C---:B------:R-:W-:Y:S01]  /*6a90*/  FMUL.FTZ R72, R2.reuse, R72 ;  /* 0x0000004802487220 */ /* 0x040fe20000410000 */
[----:B------:R-:W-:Y:S01]  /*6aa0*/  LOP3.LUT R169, R169, R4, RZ, 0xc0, !PT ;  /* 0x00000004a9a97212 */ /* 0x000fe200078ec0ff */
[C---:B------:R-:W-:Y:S02]  /*6ab0*/  FMUL.FTZ R4, R2.reuse, R160 ;  /* 0x000000a002047220 */ /* 0x040fe40000410000 */
[----:B------:R-:W-:Y:S02]  /*6ac0*/  FMUL.FTZ R73, R2, R73 ;  /* 0x0000004902497220 */ /* 0x000fe40000410000 */
        /* <DEDUP_REMOVED lines=9> */
[C---:B------:R-:W-:Y:S03]  /*6b60*/  HMMA.16816.F32 R8, R168.reuse, R174, R8 ;  /* 0x000000aea808723c */ /* 0x040fe60000001808 */
[----:B------:R-:W3:Y:S01]  /*6b70*/  LDSM.16.MT88.4 R172, [R224+0x1a000] ;  /* 0x01a00000e0ac783b */ /* 0x000ee20000004200 */
[C---:B------:R-:W-:Y:S02]  /*6b80*/  FMUL.FTZ R42, R0.reuse, R42 ;  /* 0x0000002a002a7220 */ /* 0x040fe40000410000 */
[C---:B------:R-:W-:Y:S02]  /*6b90*/  FMUL.FTZ R43, R0.reuse, R43 ;  /* 0x0000002b002b7220 */ /* 0x040fe40000410000 */
[C---:B------:R-:W-:Y:S04]  /*6ba0*/  HMMA.16816.F32 R36, R168.reuse, R176, R36 ;  /* 0x000000b0a824723c */ /* 0x040fe80000001824 */
[C---:B------:R-:W-:Y:S02]  /*6bb0*/  FMUL.FTZ R46, R0.reuse, R46 ;  /* 0x0000002e002e7220 */ /* 0x040fe40000410000 */
[C---:B------:R-:W-:Y:S01]  /*6bc0*/  FMUL.FTZ R47, R0.reuse, R47 ;  /* 0x0000002f002f7220 */ /* 0x040fe20000410000 */
[C---:B------:R-:W-:Y:S01]  /*6bd0*/  LOP3.LUT R176, R181.reuse, 0xff, RZ, 0xc0, !PT ;  /* 0x000000ffb5b07812 */ /* 0x040fe200078ec0ff */
[C---:B------:R-:W-:Y:S04]  /*6be0*/  HMMA.16816.F32 R40, R168.reuse, R178, R40 ;  /* 0x000000b2a828723c */ /* 0x040fe80000001828 */
[C---:B------:R-:W-:Y:S01]  /*6bf0*/  FMUL.FTZ R50, R0.reuse, R50 ;  /* 0x0000003200327220 */ /* 0x040fe20000410000 */
[----:B------:R-:W-:Y:S01]  /*6c00*/  LOP3.LUT R177, R181, 0xffff, RZ, 0xc0, !PT ;  /* 0x0000ffffb5b17812 */ /* 0x000fe200078ec0ff */
[C---:B------:R-:W-:Y:S01]  /*6c10*/  FMUL.FTZ R51, R0.reuse, R51 ;  /* 0x0000003300337220 */ /* 0x040fe20000410000 */
[----:B------:R-:W-:Y:S01]  /*6c20*/  SHF.R.U32.HI R181, RZ, 0x18, R181 ;  /* 0x00000018ffb57819 */ /* 0x000fe200000116b5 */
[C---:B------:R-:W-:Y:S01]  /*6c30*/  FMUL.FTZ R54, R0.reuse, R54 ;  /* 0x0000003600367220 */ /* 0x040fe20000410000 */
[----:B------:R-:W-:Y:S01]  /*6c40*/  SHF.R.U32.HI R177, RZ, 0x8, R177 ;  /* 0x00000008ffb17819 */ /* 0x000fe200000116b1 */
        /* <DEDUP_REMOVED lines=14> */
[C---:B------:R-:W-:Y:S02]  /*6d30*/  FMUL.FTZ R71, R0.reuse, R71 ;  /* 0x0000004700477220 */ /* 0x040fe40000410000 */
        /* <DEDUP_REMOVED lines=23> */
[C---:B------:R-:W-:Y:S04]  /*6eb0*/  FMUL.FTZ R88, R2.reuse, R88 ;  /* 0x0000005802587220 */ /* 0x040fe80000410000 */
[----:B------:R-:W-:Y:S01]  /*6ec0*/  FMUL.FTZ R89, R2, R89 ;  /* 0x0000005902597220 */ /* 0x000fe20000410000 */
        /* <DEDUP_REMOVED lines=58> */
[--C-:B------:R-:W-:Y:S01]  /*7270*/  FFMA.FTZ R193, R16, c[0x0][0x23c], -R192.reuse ;  /* 0x00008f0010c17a23 */ /* 0x100fe200000108c0 */
[----:B------:R-:W-:Y:S01]  /*7280*/  LOP3.LUT R156, R182, 0xffff, RZ, 0xc0, !PT ;  /* 0x0000ffffb69c7812 */ /* 0x000fe200078ec0ff */
[C---:B------:R-:W-:Y:S03]  /*7290*/  FMUL.FTZ R16, R2.reuse, R152 ;  /* 0x0000009802107220 */ /* 0x040fe60000410000 */
[C---:B------:R-:W-:Y:S01]  /*72a0*/  HMMA.16816.F32 R128, R168.reuse, R158, R128 ;  /* 0x0000009ea880723c */ /* 0x040fe20000001880 */
[----:B------:R-:W-:Y:S02]  /*72b0*/  MUFU.EX2 R193, R193 ;  /* 0x000000c100c17308 */ /* 0x000fe40000000800 */
[--C-:B------:R-:W-:Y:S02]  /*72c0*/  FFMA.FTZ R194, R17, c[0x0][0x23c], -R192.reuse ;  /* 0x00008f0011c27a23 */ /* 0x100fe400000108c0 */
[----:B------:R-:W-:Y:S02]  /*72d0*/  FMUL.FTZ R17, R2, R153 ;  /* 0x0000009902117220 */ /* 0x000fe40000410000 */
[--C-:B------:R-:W-:Y:S02]  /*72e0*/  FFMA.FTZ R195, R18, c[0x0][0x23c], -R191.reuse ;  /* 0x00008f0012c37a23 */ /* 0x100fe400000108bf */
[C---:B------:R-:W-:Y:S02]  /*72f0*/  FMUL.FTZ R18, R0.reuse, R154 ;  /* 0x0000009a00127220 */ /* 0x040fe40000410000 */
[----:B------:R-:W2:Y:S01]  /*7300*/  MUFU.EX2 R194, R194 ;  /* 0x000000c200c27308 */ /* 0x000ea20000000800 */
[--C-:B------:R-:W-:Y:S02]  /*7310*/  FFMA.FTZ R196, R19, c[0x0][0x23c], -R191.reuse ;  /* 0x00008f0013c47a23 */ /* 0x100fe400000108bf */
[----:B------:R-:W-:Y:S02]  /*7320*/  FMUL.FTZ R19, R0, R155 ;  /* 0x0000009b00137220 */ /* 0x000fe40000410000 */
[----:B------:R-:W4:Y:S01]  /*7330*/  LDSM.16.MT88.4 R152, [R220+0x1e000] ;  /* 0x01e00000dc98783b */ /* 0x000f220000004200 */
[C---:B------:R-:W-:Y:S02]  /*7340*/  FMUL.FTZ R132, R2.reuse, R132 ;  /* 0x0000008402847220 */ /* 0x040fe40000410000 */
[----:B------:R-:W-:Y:S02]  /*7350*/  FMUL.FTZ R133, R2, R133 ;  /* 0x0000008502857220 */ /* 0x000fe40000410000 */
[C---:B------:R-:W-:Y:S01]  /*7360*/  FMUL.FTZ R134, R0.reuse, R134 ;  /* 0x0000008600867220 */ /* 0x040fe20000410000 */
[----:B------:R-:W-:Y:S01]  /*7370*/  MUFU.EX2 R195, R195 ;  /* 0x000000c300c37308 */ /* 0x000fe20000000800 */
[----:B------:R-:W-:Y:S02]  /*7380*/  FMUL.FTZ R135, R0, R135 ;  /* 0x0000008700877220 */ /* 0x000fe40000410000 */
[C---:B------:R-:W-:Y:S02]  /*7390*/  FMUL.FTZ R136, R2.reuse, R136 ;  /* 0x0000008802887220 */ /* 0x040fe40000410000 */
[----:B------:R-:W-:Y:S02]  /*73a0*/  FMUL.FTZ R137, R2, R137 ;  /* 0x0000008902897220 */ /* 0x000fe40000410000 */
[C---:B------:R-:W-:Y:S01]  /*73b0*/  FMUL.FTZ R138, R0.reuse, R138 ;  /* 0x0000008a008a7220 */ /* 0x040fe20000410000 */
[C---:B---3--:R-:W-:Y:S02]  /*73c0*/  HMMA.16816.F32 R132, R168.reuse, R172, R132 ;  /* 0x000000aca884723c */ /* 0x048fe40000001884 */
[----:B------:R-:W-:Y:S01]  /*73d0*/  MUFU.EX2 R196, R196 ;  /* 0x000000c400c47308 */ /* 0x000fe20000000800 */
[----:B------:R-:W-:Y:S02]  /*73e0*/  FMUL.FTZ R139, R0, R139 ;  /* 0x0000008b008b7220 */ /* 0x000fe40000410000 */
[----:B------:R-:W-:Y:S01]  /*73f0*/  FFMA.FTZ R198, R13, c[0x0][0x23c], -R192 ;  /* 0x00008f000dc67a23 */ /* 0x000fe200000108c0 */
[----:B------:R-:W-:Y:S01]  /*7400*/  SHF.R.U32.HI R13, RZ, 0x8, R156 ;  /* 0x00000008ff0d7819 */ /* 0x000fe2000001169c */
[----:B------:R-:W-:Y:S01]  /*7410*/  FFMA.FTZ R197, R12, c[0x0][0x23c], -R192 ;  /* 0x00008f000cc57a23 */ /* 0x000fe200000108c0 */
[----:B------:R-:W3:Y:S01]  /*7420*/  LDSM.16.MT88.4 R156, [R224+0x18800] ;  /* 0x01880000e09c783b */ /* 0x000ee20000004200 */
[----:B------:R-:W-:Y:S01]  /*7430*/  SHF.R.U32.HI R12, RZ, 0x18, R182 ;  /* 0x00000018ff0c7819 */ /* 0x000fe200000116b6 */
[C---:B------:R-:W-:Y:S02]  /*7440*/  HMMA.16816.F32 R136, R168.reuse, R174, R136 ;  /* 0x000000aea888723c */ /* 0x040fe40000001888 */
[----:B------:R-:W-:Y:S01]  /*7450*/  MUFU.EX2 R198, R198 ;  /* 0x000000c600c67308 */ /* 0x000fe20000000800 */
[----:B------:R-:W-:Y:S01]  /*7460*/  FFMA.FTZ R199, R14, c[0x0][0x23c], -R191 ;  /* 0x00008f000ec77a23 */ /* 0x000fe200000108bf */
[----:B------:R-:W-:Y:S01]  /*7470*/  PRMT R166, R166, 0x5410, R13 ;  /* 0x00005410a6a67816 */ /* 0x000fe2000000000d */
[----:B------:R-:W-:Y:S01]  /*7480*/  FFMA.FTZ R200, R15, c[0x0][0x23c], -R191 ;  /* 0x00008f000fc87a23 */ /* 0x000fe200000108bf */
[----:B------:R-:W-:Y:S01]  /*7490*/  LDSM.16.MT88.4 R172, [R221+0x18800] ;  /* 0x01880000ddac783b */ /* 0x000fe20000004200 */
[C---:B------:R-:W-:Y:S01]  /*74a0*/  FMUL.FTZ R140, R2.reuse, R140 ;  /* 0x0000008c028c7220 */ /* 0x040fe20000410000 */
[C---:B-1----:R-:W-:Y:S04]  /*74b0*/  HMMA.16816.F32 R16, R168.reuse, R160, R16 ;  /* 0x000000a0a810723c */ /* 0x042fe80000001810 */
[----:B------:R-:W1:Y:S01]  /*74c0*/  MUFU.EX2 R197, R197 ;  /* 0x000000c500c57308 */ /* 0x000e620000000800 */
[----:B------:R-:W-:Y:S01]  /*74d0*/  FMUL.FTZ R141, R2, R141 ;  /* 0x0000008d028d7220 */ /* 0x000fe20000410000 */
[----:B------:R-:W-:Y:S01]  /*74e0*/  PRMT R165, R165, 0x5410, R12 ;  /* 0x00005410a5a57816 */ /* 0x000fe2000000000c */
[C---:B------:R-:W-:Y:S02]  /*74f0*/  FMUL.FTZ R142, R0.reuse, R142 ;  /* 0x0000008e008e7220 */ /* 0x040fe40000410000 */
[----:B------:R-:W-:Y:S03]  /*7500*/  FMUL.FTZ R143, R0, R143 ;  /* 0x0000008f008f7220 */ /* 0x000fe60000410000 */
[----:B------:R-:W-:Y:S01]  /*7510*/  FMUL.FTZ R12, R2, R148 ;  /* 0x00000094020c7220 */ /* 0x000fe20000410000 */
[----:B--2---:R-:W-:Y:S01]  /*7520*/  F2FP.PACK_AB R148, R194, R193 ;  /* 0x000000c1c294723e */ /* 0x004fe200000000ff */
[----:B------:R-:W-:Y:S01]  /*7530*/  MUFU.EX2 R199, R199 ;  /* 0x000000c700c77308 */ /* 0x000fe20000000800 */
[----:B------:R-:W-:Y:S01]  /*7540*/  FMUL.FTZ R13, R2, R149 ;  /* 0x00000095020d7220 */ /* 0x000fe20000410000 */
[C---:B------:R-:W-:Y:S01]  /*7550*/  HMMA.16816.F32 R140, R168.reuse, R162, R140 ;  /* 0x000000a2a88c723c */ /* 0x040fe2000000188c */
[----:B------:R-:W2:Y:S02]  /*7560*/  LDSM.16.MT88.4 R160, [R222+0x18800] ;  /* 0x01880000dea0783b */ /* 0x000ea40000004200 */
[----:B------:R-:W-:Y:S01]  /*7570*/  FMUL.FTZ R14, R0, R150 ;  /* 0x00000096000e7220 */ /* 0x000fe20000410000 */
[----:B------:R-:W-:Y:S01]  /*7580*/  PRMT R149, R180, 0x5410, R181 ;  /* 0x00005410b4957816 */ /* 0x000fe200000000b5 */
[----:B------:R-:W-:Y:S01]  /*7590*/  FMUL.FTZ R15, R0, R151 ;  /* 0x00000097000f7220 */ /* 0x000fe20000410000 */
[--C-:B------:R-:W-:Y:S01]  /*75a0*/  HSET2.LE.AND R150, R166, R244.reuse, PT ;  /* 0x000000f4a6967233 */ /* 0x100fe20003803000 */
[----:B------:R-:W-:Y:S01]  /*75b0*/  PRMT R166, R176, 0x5410, R177 ;  /* 0x00005410b0a67816 */ /* 0x000fe200000000b1 */
[----:B------:R-:W3:Y:S01]  /*75c0*/  MUFU.EX2 R200, R200 ;  /* 0x000000c800c87308 */ /* 0x000ee20000000800 */
[----:B------:R-:W2:Y:S03]  /*75d0*/  LDSM.16.MT88.4 R176, [R220+0x18800] ;  /* 0x01880000dcb0783b */ /* 0x000ea60000004200 */
[C---:B----4-:R-:W-:Y:S03]  /*75e0*/  HMMA.16816.F32 R12, R168.reuse, R152, R12 ;  /* 0x00000098a80c723c */ /* 0x050fe6000000180c */
[----:B------:R-:W-:Y:S01]  /*75f0*/  FMUL.FTZ R144, R2, R144 ;  /* 0x0000009002907220 */ /* 0x000fe20000410000 */
[----:B------:R-:W-:Y:S01]  /*7600*/  LOP3.LUT R150, R150, R148, RZ, 0xc0, !PT ;  /* 0x0000009496967212 */ /* 0x000fe200078ec0ff */
[----:B------:R-:W-:Y:S01]  /*7610*/  FMUL.FTZ R145, R2, R145 ;  /* 0x0000009102917220 */ /* 0x000fe20000410000 */
[--C-:B------:R-:W-:Y:S01]  /*7620*/  HSET2.LE.AND R151, R165, R244.reuse, PT ;  /* 0x000000f4a5977233 */ /* 0x100fe20003803000 */
[C---:B------:R-:W-:Y:S01]  /*7630*/  FMUL.FTZ R146, R0.reuse, R146 ;  /* 0x0000009200927220 */ /* 0x040fe20000410000 */
[--C-:B------:R-:W-:Y:S01]  /*7640*/  HSET2.LE.AND R148, R166, R244.reuse, PT ;  /* 0x000000f4a6947233 */ /* 0x100fe20003803000 */
[----:B------:R-:W-:Y:S01]  /*7650*/  FMUL.FTZ R147, R0, R147 ;  /* 0x0000009300937220 */ /* 0x000fe20000410000 */
[----:B------:R-:W4:Y:S02]  /*7660*/  LDSM.16.MT88.4 R180, [R224+0x1a800] ;  /* 0x01a80000e0b4783b */ /* 0x000f240000004200 */
[--C-:B------:R-:W-:Y:S01]  /*7670*/  HSET2.LE.AND R149, R149, R244.reuse, PT ;  /* 0x000000f495957233 */ /* 0x100fe20003803000 */
[----:B-1----:R-:W-:Y:S01]  /*7680*/  F2FP.PACK_AB R153, R198, R197 ;  /* 0x000000c5c699723e */ /* 0x002fe200000000ff */
[----:B------:R-:W-:Y:S01]  /*7690*/  FFMA.FTZ R187, R2, R246, R187 ;  /* 0x000000f602bb7223 */ /* 0x000fe200000100bb */
[----:B------:R-:W-:Y:S01]  /*76a0*/  F2FP.PACK_AB R165, R196, R195 ;  /* 0x000000c3c4a5723e */ /* 0x000fe200000000ff */
[----:B------:R-:W-:Y:S02]  /*76b0*/  HMMA.16816.F32 R144, R168, R154, R144 ;  /* 0x0000009aa890723c */ /* 0x000fe40000001890 */
[----:B------:R-:W-:Y:S01]  /*76c0*/  LDSM.16.MT88.4 R168, [R224+0x1c800] ;  /* 0x01c80000e0a8783b */ /* 0x000fe20000004200 */
[----:B------:R-:W-:Y:S01]  /*76d0*/  LOP3.LUT R151, R151, R165, RZ, 0xc0, !PT ;  /* 0x000000a597977212 */ /* 0x000fe200078ec0ff */
[----:B------:R-:W-:Y:S01]  /*76e0*/  FFMA.FTZ R189, R0, R245, R189 ;  /* 0x000000f500bd7223 */ /* 0x000fe200000100bd */
[----:B---3--:R-:W-:Y:S01]  /*76f0*/  F2FP.PACK_AB R152, R200, R199 ;  /* 0x000000c7c898723e */ /* 0x008fe200000000ff */
[----:B------:R-:W-:Y:S01]  /*7700*/  FADD.FTZ R187, R188, R187 ;  /* 0x000000bbbcbb7221 */ /* 0x000fe20000010000 */
[----:B------:R-:W-:Y:S01]  /*7710*/  LOP3.LUT R148, R148, R153, RZ, 0xc0, !PT ;  /* 0x0000009994947212 */ /* 0x000fe200078ec0ff */
[----:B------:R-:W-:Y:S01]  /*7720*/  FADD.FTZ R189, R190, R189 ;  /* 0x000000bdbebd7221 */ /* 0x000fe20000010000 */
[----:B------:R-:W-:Y:S02]  /*7730*/  LOP3.LUT R149, R149, R152, RZ, 0xc0, !PT ;  /* 0x0000009895957212 */ /* 0x000fe400078ec0ff */
[----:B------:R-:W1:Y:S01]  /*7740*/  LDSM.16.MT88.4 R152, [R222+0x1a800] ;  /* 0x01a80000de98783b */ /* 0x000e620000004200 */
[----:B------:R-:W-:Y:S01]  /*7750*/  MOV R0, R3 ;  /* 0x0000000300007202 */ /* 0x000fe20000000f00 */
[----:B------:R-:W-:Y:S01]  /*7760*/  FADD.FTZ R187, R167, R187 ;  /* 0x000000bba7bb7221 */ /* 0x000fe20000010000 */
[----:B------:R-:W-:Y:S01]  /*7770*/  MOV R2, R164 ;  /* 0x000000a400027202 */ /* 0x000fe20000000f00 */
[----:B------:R-:W-:Y:S01]  /*7780*/  FADD.FTZ R189, R185, R189 ;  /* 0x000000bdb9bd7221 */ /* 0x000fe20000010000 */
[C---:B------:R-:W-:Y:S05]  /*7790*/  HMMA.16816.F32 R4, R148.reuse, R156, R4 ;  /* 0x0000009c9404723c */ /* 0x040fea0000001804 */
[----:B------:R-:W-:Y:S02]  /*77a0*/  FADD.FTZ R184, R184, R187 ;  /* 0x000000bbb8b87221 */ /* 0x000fe40000010000 */
[----:B------:R-:W-:Y:S01]  /*77b0*/  FADD.FTZ R186, R186, R189 ;  /* 0x000000bdbaba7221 */ /* 0x000fe20000010000 */
[C---:B------:R-:W-:Y:S01]  /*77c0*/  HMMA.16816.F32 R8, R148.reuse, R158, R8 ;  /* 0x0000009e9408723c */ /* 0x040fe20000001808 */
[----:B------:R-:W3:Y:S03]  /*77d0*/  LDSM.16.MT88.4 R156, [R221+0x1a800] ;  /* 0x01a80000dd9c783b */ /* 0x000ee60000004200 */
        /* <DEDUP_REMOVED lines=26> */
[C---:B--2---:R-:W-:Y:S07]  /*7980*/  HMMA.16816.F32 R84, R148.reuse, R160, R84 ;  /* 0x000000a09454723c */ /* 0x044fee0000001854 */
[----:B------:R-:W-:Y:S01]  /*7990*/  MOV R160, UR4 ;  /* 0x0000000400a07c02 */ /* 0x000fe20008000f00 */
[C---:B------:R-:W-:Y:S08]  /*79a0*/  HMMA.16816.F32 R88, R148.reuse, R162, R88 ;  /* 0x000000a29458723c */ /* 0x040ff00000001858 */
[C---:B------:R-:W-:Y:S08]  /*79b0*/  HMMA.16816.F32 R92, R148.reuse, R168, R92 ;  /* 0x000000a8945c723c */ /* 0x040ff0000000185c */
[C---:B------:R-:W-:Y:S08]  /*79c0*/  HMMA.16816.F32 R96, R148.reuse, R170, R96 ;  /* 0x000000aa9460723c */ /* 0x040ff00000001860 */
[C---:B------:R-:W-:Y:S07]  /*79d0*/  HMMA.16816.F32 R100, R148.reuse, R172, R100 ;  /* 0x000000ac9464723c */ /* 0x040fee0000001864 */
[----:B------:R-:W-:Y:S01]  /*79e0*/  FFMA.FTZ R172, R24, c[0x0][0x23c], -R192 ;  /* 0x00008f0018ac7a23 */ /* 0x000fe200000108c0 */
[C---:B------:R-:W-:Y:S04]  /*79f0*/  HMMA.16816.F32 R104, R148.reuse, R174, R104 ;  /* 0x000000ae9468723c */ /* 0x040fe80000001868 */
[----:B------:R-:W-:Y:S01]  /*7a00*/  LOP3.LUT R24, R205, UR33, R160, 0x96, !PT ;  /* 0x00000021cd187c12 */ /* 0x000fe2000f8e96a0 */
[----:B------:R-:W-:Y:S01]  /*7a10*/  FFMA.FTZ R173, R25, c[0x0][0x23c], -R192 ;  /* 0x00008f0019ad7a23 */ /* 0x000fe200000108c0 */
[----:B------:R-:W2:Y:S01]  /*7a20*/  LDSM.16.MT88.4 R160, [R221+0x1e800] ;  /* 0x01e80000dda0783b */ /* 0x000ea20000004200 */
[--C-:B------:R-:W-:Y:S01]  /*7a30*/  FFMA.FTZ R174, R26, c[0x0][0x23c], -R191.reuse ;  /* 0x00008f001aae7a23 */ /* 0x100fe200000108bf */
[C---:B------:R-:W-:Y:S01]  /*7a40*/  HMMA.16816.F32 R108, R148.reuse, R176, R108 ;  /* 0x000000b0946c723c */ /* 0x040fe2000000186c */
[----:B------:R-:W-:Y:S03]  /*7a50*/  MUFU.EX2 R172, R172 ;  /* 0x000000ac00ac7308 */ /* 0x000fe60000000800 */
[--C-:B------:R-:W-:Y:S02]  /*7a60*/  FFMA.FTZ R175, R27, c[0x0][0x23c], -R191.reuse ;  /* 0x00008f001baf7a23 */ /* 0x100fe400000108bf */
[----:B------:R-:W-:Y:S02]  /*7a70*/  IMAD.WIDE.U32 R168, R24, -0x326172a9, RZ ;  /* 0xcd9e8d5718a87825 */ /* 0x000fe400078e00ff */
[C---:B------:R-:W-:Y:S03]  /*7a80*/  HMMA.16816.F32 R112, R148.reuse, R178, R112 ;  /* 0x000000b29470723c */ /* 0x040fe60000001870 */
[----:B------:R-:W-:Y:S01]  /*7a90*/  MUFU.EX2 R174, R174 ;  /* 0x000000ae00ae7308 */ /* 0x000fe20000000800 */
[----:B------:R-:W-:Y:S01]  /*7aa0*/  LOP3.LUT R24, R169, UR17, R250, 0x96, !PT ;  /* 0x00000011a9187c12 */ /* 0x000fe2000f8e96fa */
[----:B------:R-:W-:Y:S01]  /*7ab0*/  FFMA.FTZ R176, R20, c[0x0][0x23c], -R192 ;  /* 0x00008f0014b07a23 */ /* 0x000fe200000108c0 */
[----:B------:R-:W-:Y:S01]  /*7ac0*/  LOP3.LUT R168, R203, UR15, R168, 0x96, !PT ;  /* 0x0000000fcba87c12 */ /* 0x000fe2000f8e96a8 */
[----:B------:R-:W-:Y:S01]  /*7ad0*/  FFMA.FTZ R177, R21, c[0x0][0x23c], -R192 ;  /* 0x00008f0015b17a23 */ /* 0x000fe200000108c0 */
[C---:B----4-:R-:W-:Y:S04]  /*7ae0*/  HMMA.16816.F32 R116, R148.reuse, R180, R116 ;  /* 0x000000b49474723c */ /* 0x050fe80000001874 */
[----:B------:R-:W-:Y:S01]  /*7af0*/  IMAD.WIDE.U32 R168, R168, -0x2daee0ad, RZ ;  /* 0xd2511f53a8a87825 */ /* 0x000fe200078e00ff */
[----:B------:R-:W4:Y:S03]  /*7b00*/  MUFU.EX2 R176, R176 ;  /* 0x000000b000b07308 */ /* 0x000f260000000800 */
[C---:B------:R-:W-:Y:S04]  /*7b10*/  HMMA.16816.F32 R120, R148.reuse, R182, R120 ;  /* 0x000000b69478723c */ /* 0x040fe80000001878 */
[----:B------:R-:W-:Y:S03]  /*7b20*/  IMAD.WIDE.U32 R24, R24, -0x2daee0ad, RZ ;  /* 0xd2511f5318187825 */ /* 0x000fe600078e00ff */
[----:B------:R-:W-:Y:S01]  /*7b30*/  MUFU.EX2 R177, R177 ;  /* 0x000000b100b17308 */ /* 0x000fe20000000800 */
[C---:B-1----:R-:W-:Y:S04]  /*7b40*/  HMMA.16816.F32 R124, R148.reuse, R152, R124 ;  /* 0x00000098947c723c */ /* 0x042fe8000000187c */
[----:B------:R-:W-:Y:S01]  /*7b50*/  LOP3.LUT R24, R169, UR12, R24, 0x96, !PT ;  /* 0x0000000ca9187c12 */ /* 0x000fe2000f8e9618 */
[--C-:B------:R-:W-:Y:S01]  /*7b60*/  FFMA.FTZ R178, R22, c[0x0][0x23c], -R191.reuse ;  /* 0x00008f0016b27a23 */ /* 0x100fe200000108bf */
[----:B------:R-:W-:Y:S01]  /*7b70*/  LOP3.LUT R25, R25, UR14, R248, 0x96, !PT ;  /* 0x0000000e19197c12 */ /* 0x000fe2000f8e96f8 */
[----:B------:R-:W-:Y:S01]  /*7b80*/  FFMA.FTZ R179, R23, c[0x0][0x23c], -R191 ;  /* 0x00008f0017b37a23 */ /* 0x000fe200000108bf */
[C---:B------:R-:W-:Y:S01]  /*7b90*/  HMMA.16816.F32 R128, R148.reuse, R154, R128 ;  /* 0x0000009a9480723c */ /* 0x040fe20000001880 */
[----:B------:R-:W1:Y:S01]  /*7ba0*/  LDSM.16.MT88.4 R152, [R220+0x1e800] ;  /* 0x01e80000dc98783b */ /* 0x000e620000004200 */
[----:B------:R-:W-:Y:S02]  /*7bb0*/  MUFU.EX2 R175, R175 ;  /* 0x000000af00af7308 */ /* 0x000fe40000000800 */
[----:B------:R-:W-:Y:S04]  /*7bc0*/  IMAD.WIDE.U32 R204, R24, -0x326172a9, RZ ;  /* 0xcd9e8d5718cc7825 */ /* 0x000fe800078e00ff */
[C---:B---3--:R-:W-:Y:S04]  /*7bd0*/  HMMA.16816.F32 R132, R148.reuse, R156, R132 ;  /* 0x0000009c9484723c */ /* 0x048fe80000001884 */
[----:B------:R-:W-:Y:S01]  /*7be0*/  MOV R181, R205 ;  /* 0x000000cd00b57202 */ /* 0x000fe20000000f00 */
[----:B------:R-:W-:Y:S01]  /*7bf0*/  MUFU.EX2 R173, R173 ;  /* 0x000000ad00ad7308 */ /* 0x000fe20000000800 */
[----:B----4-:R-:W-:Y:S02]  /*7c00*/  FADD.FTZ R194, R176, R194 ;  /* 0x000000c2b0c27221 */ /* 0x010fe40000010000 */
[C---:B------:R-:W-:Y:S04]  /*7c10*/  HMMA.16816.F32 R136, R148.reuse, R158, R136 ;  /* 0x0000009e9488723c */ /* 0x040fe80000001888 */
[----:B------:R-:W-:Y:S03]  /*7c20*/  IMAD.WIDE.U32 R156, R25, -0x326172a9, RZ ;  /* 0xcd9e8d57199c7825 */ /* 0x000fe600078e00ff */
[----:B------:R-:W3:Y:S01]  /*7c30*/  MUFU.EX2 R178, R178 ;  /* 0x000000b200b27308 */ /* 0x000ee20000000800 */
[C---:B--2---:R-:W-:Y:S04]  /*7c40*/  HMMA.16816.F32 R16, R148.reuse, R160, R16 ;  /* 0x000000a09410723c */ /* 0x044fe80000001810 */
[----:B------:R-:W-:Y:S02]  /*7c50*/  LOP3.LUT R203, R157, UR13, R202, 0x96, !PT ;  /* 0x0000000d9dcb7c12 */ /* 0x000fe4000f8e96ca */
[----:B------:R-:W-:Y:S02]  /*7c60*/  LOP3.LUT R202, R205, UR11, R156, 0x96, !PT ;  /* 0x0000000bcdca7c12 */ /* 0x000fe4000f8e969c */
[C---:B------:R-:W-:Y:S01]  /*7c70*/  HMMA.16816.F32 R140, R148.reuse, R162, R140 ;  /* 0x000000a2948c723c */ /* 0x040fe2000000188c */
[----:B------:R-:W-:Y:S01]  /*7c80*/  LDSM.16.MT88.4 R156, [R222+0x19000] ;  /* 0x01900000de9c783b */ /* 0x000fe20000004200 */
[----:B------:R-:W2:Y:S02]  /*7c90*/  MUFU.EX2 R179, R179 ;  /* 0x000000b300b37308 */ /* 0x000ea40000000800 */
[----:B------:R-:W-:Y:S04]  /*7ca0*/  IMAD.WIDE.U32 R24, R203, -0x2daee0ad, RZ ;  /* 0xd2511f53cb187825 */ /* 0x000fe800078e00ff */
[----:B------:R-:W-:Y:S01]  /*7cb0*/  IMAD.WIDE.U32 R202, R202, -0x2daee0ad, RZ ;  /* 0xd2511f53caca7825 */ /* 0x000fe200078e00ff */
[C---:B-1----:R-:W-:Y:S01]  /*7cc0*/  HMMA.16816.F32 R12, R148.reuse, R152, R12 ;  /* 0x00000098940c723c */ /* 0x042fe2000000180c */
[----:B------:R-:W-:Y:S02]  /*7cd0*/  LDSM.16.MT88.4 R160, [R221+0x19000] ;  /* 0x01900000dda0783b */ /* 0x000fe40000004200 */
[----:B------:R-:W-:Y:S02]  /*7ce0*/  LOP3.LUT R182, R25, UR10, R168, 0x96, !PT ;  /* 0x0000000a19b67c12 */ /* 0x000fe4000f8e96a8 */
[----:B------:R-:W-:Y:S01]  /*7cf0*/  LOP3.LUT R20, R203, UR8, R24, 0x96, !PT ;  /* 0x00000008cb147c12 */ /* 0x000fe2000f8e9618 */
[----:B---3--:R-:W-:Y:S02]  /*7d00*/  FADD.FTZ R196, R178, R196 ;  /* 0x000000c4b2c47221 */ /* 0x008fe40000010000 */
[----:B------:R-:W-:Y:S01]  /*7d10*/  HMMA.16816.F32 R144, R148, R154, R144 ;  /* 0x0000009a9490723c */ /* 0x000fe20000001890 */
[----:B------:R-:W-:Y:S03]  /*7d20*/  LDSM.16.MT88.4 R148, [R220+0x19000] ;  /* 0x01900000dc94783b */ /* 0x000fe60000004200 */
[----:B------:R-:W-:Y:S04]  /*7d30*/  IMAD.WIDE.U32 R24, R20, -0x326172a9, RZ ;  /* 0xcd9e8d5714187825 */ /* 0x000fe800078e00ff */
[----:B------:R-:W-:Y:S01]  /*7d40*/  IMAD.WIDE.U32 R182, R182, -0x326172a9, RZ ;  /* 0xcd9e8d57b6b67825 */ /* 0x000fe200078e00ff */
[----:B------:R-:W-:Y:S03]  /*7d50*/  LOP3.LUT R165, R24, 0xffff, RZ, 0xc0, !PT ;  /* 0x0000ffff18a57812 */ /* 0x000fe600078ec0ff */
[----:B------:R-:W-:Y:S02]  /*7d60*/  SHF.R.U32.HI R166, RZ, 0x10, R24 ;  /* 0x00000010ffa67819 */ /* 0x000fe40000011618 */
[----:B------:R-:W-:Y:S01]  /*7d70*/  LOP3.LUT R20, R25, UR19, R182, 0x96, !PT ;  /* 0x0000001319147c12 */ /* 0x000fe2000f8e96b6 */
[----:B------:R-:W-:Y:S01]  /*7d80*/  FFMA.FTZ R182, R32, c[0x0][0x23c], -R192 ;  /* 0x00008f0020b67a23 */ /* 0x000fe200000108c0 */
[----:B------:R-:W-:Y:S02]  /*7d90*/  LOP3.LUT R22, R24, 0xff, RZ, 0xc0, !PT ;  /* 0x000000ff18167812 */ /* 0x000fe400078ec0ff */
[----:B------:R-:W-:Y:S02]  /*7da0*/  SHF.R.U32.HI R21, RZ, 0x18, R24 ;  /* 0x00000018ff157819 */ /* 0x000fe40000011618 */
[----:B------:R-:W1:Y:S01]  /*7db0*/  LDSM.16.MT88.4 R24, [R224+0x19000] ;  /* 0x01900000e018783b */ /* 0x000e620000004200 */
[C---:B------:R-:W-:Y:S01]  /*7dc0*/  LOP3.LUT R153, R20.reuse, 0xffff, RZ, 0xc0, !PT ;  /* 0x0000ffff14997812 */ /* 0x040fe200078ec0ff */
[----:B------:R-:W-:Y:S01]  /*7dd0*/  MUFU.EX2 R182, R182 ;  /* 0x000000b600b67308 */ /* 0x000fe20000000800 */
[----:B------:R-:W-:Y:S02]  /*7de0*/  LOP3.LUT R152, R20, 0xff, RZ, 0xc0, !PT ;  /* 0x000000ff14987812 */ /* 0x000fe400078ec0ff */
[----:B------:R-:W-:Y:S02]  /*7df0*/  SHF.R.U32.HI R153, RZ, 0x8, R153 ;  /* 0x00000008ff997819 */ /* 0x000fe40000011699 */
[----:B------:R-:W-:Y:S02]  /*7e00*/  LOP3.LUT R23, R166, 0xff, RZ, 0xc0, !PT ;  /* 0x000000ffa6177812 */ /* 0x000fe400078ec0ff */
[--C-:B------:R-:W-:Y:S02]  /*7e10*/  SHF.R.U32.HI R180, RZ, 0x10, R20.reuse ;  /* 0x00000010ffb47819 */ /* 0x100fe40000011614 */
[----:B------:R-:W-:Y:S02]  /*7e20*/  PRMT R23, R23, 0x5410, R21 ;  /* 0x0000541017177816 */ /* 0x000fe40000000015 */
[----:B------:R-:W-:Y:S02]  /*7e30*/  PRMT R21, R152, 0x5410, R153 ;  /* 0x0000541098157816 */ /* 0x000fe40000000099 */
[----:B------:R-:W-:Y:S01]  /*7e40*/  SHF.R.U32.HI R168, RZ, 0x18, R20 ;  /* 0x00000018ffa87819 */ /* 0x000fe20000011614 */
[--C-:B------:R-:W-:Y:S01]  /*7e50*/  HSET2.LE.AND R23, R23, R244.reuse, PT ;  /* 0x000000f417177233 */ /* 0x100fe20003803000 */
[----:B------:R-:W-:Y:S01]  /*7e60*/  LOP3.LUT R180, R180, 0xff, RZ, 0xc0, !PT ;  /* 0x000000ffb4b47812 */ /* 0x000fe200078ec0ff */
[--C-:B------:R-:W-:Y:S01]  /*7e70*/  HSET2.LE.AND R20, R21, R244.reuse, PT ;  /* 0x000000f415147233 */ /* 0x100fe20003803000 */
[----:B------:R-:W-:Y:S01]  /*7e80*/  SHF.R.U32.HI R165, RZ, 0x8, R165 ;  /* 0x00000008ffa57819 */ /* 0x000fe200000116a5 */
[----:B------:R-:W3:Y:S01]  /*7e90*/  LDSM.16.MT88.4 R152, [R224+0x1b000] ;  /* 0x01b00000e098783b */ /* 0x000ee20000004200 */
[----:B------:R-:W-:Y:S02]  /*7ea0*/  PRMT R180, R180, 0x5410, R168 ;  /* 0x00005410b4b47816 */ /* 0x000fe400000000a8 */
[----:B------:R-:W-:Y:S02]  /*7eb0*/  PRMT R22, R22, 0x5410, R165 ;  /* 0x0000541016167816 */ /* 0x000fe400000000a5 */
[C---:B------:R-:W-:Y:S01]  /*7ec0*/  F2FP.PACK_AB R21, R177.reuse, R176 ;  /* 0x000000b0b115723e */ /* 0x040fe200000000ff */
[----:B------:R-:W-:Y:S01]  /*7ed0*/  FADD.FTZ R177, R177, R194 ;  /* 0x000000c2b1b17221 */ /* 0x000fe20000010000 */
[----:B------:R-:W-:Y:S01]  /*7ee0*/  F2FP.PACK_AB R165, R175, R174 ;  /* 0x000000aeafa5723e */ /* 0x000fe200000000ff */
[--C-:B------:R-:W-:Y:S01]  /*7ef0*/  HSET2.LE.AND R22, R22, R244.reuse, PT ;  /* 0x000000f416167233 */ /* 0x100fe20003803000 */
[----:B------:R-:W-:Y:S01]  /*7f00*/  LOP3.LUT R20, R20, R21, RZ, 0xc0, !PT ;  /* 0x0000001514147212 */ /* 0x000fe200078ec0ff */
[--C-:B------:R-:W-:Y:S01]  /*7f10*/  HSET2.LE.AND R21, R180, R244.reuse, PT ;  /* 0x000000f4b4157233 */ /* 0x100fe20003803000 */
[----:B------:R-:W-:Y:S01]  /*7f20*/  LOP3.LUT R23, R23, R165, RZ, 0xc0, !PT ;  /* 0x000000a517177212 */ /* 0x000fe200078ec0ff */
[----:B------:R-:W4:Y:S01]  /*7f30*/  LDSM.16.MT88.4 R168, [R222+0x1b000] ;  /* 0x01b00000dea8783b */ /* 0x000f220000004200 */
[----:B------:R-:W-:Y:S01]  /*7f40*/  F2FP.PACK_AB R166, R173, R172 ;  /* 0x000000acada6723e */ /* 0x000fe200000000ff */
[----:B------:R-:W-:Y:S01]  /*7f50*/  FADD.FTZ R177, R172, R177 ;  /* 0x000000b1acb17221 */ /* 0x000fe20000010000 */
[C---:B--2---:R-:W-:Y:S01]  /*7f60*/  F2FP.PACK_AB R165, R179.reuse, R178 ;  /* 0x000000b2b3a5723e */ /* 0x044fe200000000ff */
[----:B------:R-:W-:Y:S01]  /*7f70*/  FADD.FTZ R179, R179, R196 ;  /* 0x000000c4b3b37221 */ /* 0x000fe20000010000 */
[----:B------:R-:W-:Y:S01]  /*7f80*/  LOP3.LUT R22, R22, R166, RZ, 0xc0, !PT ;  /* 0x000000a616167212 */ /* 0x000fe200078ec0ff */
[--C-:B------:R-:W-:Y:S01]  /*7f90*/  FFMA.FTZ R166, R29, c[0x0][0x23c], -R192.reuse ;  /* 0x00008f001da67a23 */ /* 0x100fe200000108c0 */
[----:B------:R-:W-:Y:S01]  /*7fa0*/  LOP3.LUT R21, R21, R165, RZ, 0xc0, !PT ;  /* 0x000000a515157212 */ /* 0x000fe200078ec0ff */
[--C-:B------:R-:W-:Y:S01]  /*7fb0*/  FFMA.FTZ R165, R28, c[0x0][0x23c], -R192.reuse ;  /* 0x00008f001ca57a23 */ /* 0x100fe200000108c0 */
[----:B------:R-:W-:Y:S01]  /*7fc0*/  MOV R180, R204 ;  /* 0x000000cc00b47202 */ /* 0x000fe20000000f00 */
[----:B------:R-:W-:Y:S01]  /*7fd0*/  FFMA.FTZ R192, R33, c[0x0][0x23c], -R192 ;  /* 0x00008f0021c07a23 */ /* 0x000fe200000108c0 */
[----:B------:R2:W5:Y:S01]  /*7fe0*/  LDL.LU.64 R204, [R1+0x8] ;  /* 0x0000080001cc7983 */ /* 0x0005620000300a00 */
[----:B------:R-:W-:Y:S01]  /*7ff0*/  MUFU.EX2 R166, R166 ;  /* 0x000000a600a67308 */ /* 0x000fe20000000800 */
[----:B------:R-:W-:Y:S01]  /*8000*/  FADD.FTZ R179, R174, R179 ;  /* 0x000000b3aeb37221 */ /* 0x000fe20000010000 */
[C---:B-1----:R-:W-:Y:S05]  /*8010*/  HMMA.16816.F32 R4, R20.reuse, R24, R4 ;  /* 0x000000181404723c */ /* 0x042fea0000001804 */
[----:B------:R-:W-:Y:S02]  /*8020*/  FADD.FTZ R173, R173, R177 ;  /* 0x000000b1adad7221 */ /* 0x000fe40000010000 */
[----:B------:R-:W-:Y:S01]  /*8030*/  FADD.FTZ R175, R175, R179 ;  /* 0x000000b3afaf7221 */ /* 0x000fe20000010000 */
[C---:B------:R-:W-:Y:S01]  /*8040*/  HMMA.16816.F32 R8, R20.reuse, R26, R8 ;  /* 0x0000001a1408723c */ /* 0x040fe20000001808 */
[----:B------:R-:W1:Y:S01]  /*8050*/  LDSM.16.MT88.4 R24, [R221+0x1b000] ;  /* 0x01b00000dd18783b */ /* 0x000e620000004200 */
[----:B------:R-:W-:Y:S06]  /*8060*/  MUFU.EX2 R192, R192 ;  /* 0x000000c000c07308 */ /* 0x000fec0000000800 */
[C---:B------:R-:W-:Y:S04]  /*8070*/  HMMA.16816.F32 R36, R20.reuse, R156, R36 ;  /* 0x0000009c1424723c */ /* 0x040fe80000001824 */
[----:B------:R-:W2:Y:S04]  /*8080*/  MUFU.EX2 R165, R165 ;  /* 0x000000a500a57308 */ /* 0x000ea80000000800 */
[C---:B------:R-:W-:Y:S01]  /*8090*/  HMMA.16816.F32 R40, R20.reuse, R158, R40 ;  /* 0x0000009e1428723c */ /* 0x040fe20000001828 */
[----:B------:R-:W1:Y:S07]  /*80a0*/  LDSM.16.MT88.4 R156, [R220+0x1b000] ;  /* 0x01b00000dc9c783b */ /* 0x000e6e0000004200 */
[C---:B------:R-:W-:Y:S08]  /*80b0*/  HMMA.16816.F32 R44, R20.reuse, R160, R44 ;  /* 0x000000a0142c723c */ /* 0x040ff0000000182c */
[C---:B------:R-:W-:Y:S01]  /*80c0*/  HMMA.16816.F32 R48, R20.reuse, R162, R48 ;  /* 0x000000a21430723c */ /* 0x040fe20000001830 */
[----:B------:R-:W-:Y:S03]  /*80d0*/  LDSM.16.MT88.4 R160, [R222+0x1d000] ;  /* 0x01d00000dea0783b */ /* 0x000fe60000004200 */
[----:B--2---:R-:W-:Y:S04]  /*80e0*/  FADD.FTZ R173, R165, R173 ;  /* 0x000000ada5ad7221 */ /* 0x004fe80000010000 */
[C---:B------:R-:W-:Y:S04]  /*80f0*/  HMMA.16816.F32 R52, R20.reuse, R148, R52 ;  /* 0x000000941434723c */ /* 0x040fe80000001834 */
[----:B------:R-:W-:Y:S04]  /*8100*/  FADD.FTZ R173, R166, R173 ;  /* 0x000000ada6ad7221 */ /* 0x000fe80000010000 */
[C---:B------:R-:W-:Y:S01]  /*8110*/  HMMA.16816.F32 R56, R20.reuse, R150, R56 ;  /* 0x000000961438723c */ /* 0x040fe20000001838 */
[----:B------:R-:W2:Y:S03]  /*8120*/  LDSM.16.MT88.4 R148, [R224+0x1d000] ;  /* 0x01d00000e094783b */ /* 0x000ea60000004200 */
[----:B------:R-:W-:Y:S04]  /*8130*/  FADD.FTZ R173, R182, R173 ;  /* 0x000000adb6ad7221 */ /* 0x000fe80000010000 */
[C---:B---3--:R-:W-:Y:S04]  /*8140*/  HMMA.16816.F32 R60, R20.reuse, R152, R60 ;  /* 0x00000098143c723c */ /* 0x048fe8000000183c */
[----:B------:R-:W-:Y:S04]  /*8150*/  FADD.FTZ R246, R192, R173 ;  /* 0x000000adc0f67221 */ /* 0x000fe80000010000 */
        /* <DEDUP_REMOVED lines=8> */
[C---:B------:R-:W-:Y:S07]  /*81e0*/  HMMA.16816.F32 R84, R20.reuse, R156, R84 ;  /* 0x0000009c1454723c */ /* 0x040fee0000001854 */
[----:B------:R-:W-:Y:S01]  /*81f0*/  MOV R156, R180 ;  /* 0x000000b4009c7202 */ /* 0x000fe20000000f00 */
[C---:B------:R-:W-:Y:S04]  /*8200*/  HMMA.16816.F32 R88, R20.reuse, R158, R88 ;  /* 0x0000009e1458723c */ /* 0x040fe80000001858 */
[----:B------:R-:W-:Y:S01]  /*8210*/  MOV R157, R181 ;  /* 0x000000b5009d7202 */ /* 0x000fe20000000f00 */
[--C-:B------:R-:W-:Y:S02]  /*8220*/  FFMA.FTZ R180, R30, c[0x0][0x23c], -R191.reuse ;  /* 0x00008f001eb47a23 */ /* 0x100fe400000108bf */
[----:B------:R-:W-:Y:S01]  /*8230*/  FFMA.FTZ R181, R31, c[0x0][0x23c], -R191 ;  /* 0x00008f001fb57a23 */ /* 0x000fe200000108bf */
[C---:B--2---:R-:W-:Y:S03]  /*8240*/  HMMA.16816.F32 R92, R20.reuse, R148, R92 ;  /* 0x00000094145c723c */ /* 0x044fe6000000185c */
[----:B------:R-:W2:Y:S05]  /*8250*/  MUFU.EX2 R180, R180 ;  /* 0x000000b400b47308 */ /* 0x000eaa0000000800 */
[C---:B------:R-:W-:Y:S01]  /*8260*/  HMMA.16816.F32 R96, R20.reuse, R150, R96 ;  /* 0x000000961460723c */ /* 0x040fe20000001860 */
[----:B------:R-:W1:Y:S04]  /*8270*/  LDSM.16.MT88.4 R148, [R222+0x1f000] ;  /* 0x01f00000de94783b */ /* 0x000e680000004200 */
[----:B------:R-:W4:Y:S03]  /*8280*/  MUFU.EX2 R181, R181 ;  /* 0x000000b500b57308 */ /* 0x000f260000000800 */
[C---:B------:R-:W-:Y:S08]  /*8290*/  HMMA.16816.F32 R100, R20.reuse, R160, R100 ;  /* 0x000000a01464723c */ /* 0x040ff00000001864 */
[C---:B------:R-:W-:Y:S04]  /*82a0*/  HMMA.16816.F32 R104, R20.reuse, R162, R104 ;  /* 0x000000a21468723c */ /* 0x040fe80000001868 */
[----:B--2---:R-:W-:Y:S04]  /*82b0*/  FADD.FTZ R175, R180, R175 ;  /* 0x000000afb4af7221 */ /* 0x004fe80000010000 */
[C---:B---3--:R-:W-:Y:S04]  /*82c0*/  HMMA.16816.F32 R108, R20.reuse, R152, R108 ;  /* 0x00000098146c723c */ /* 0x048fe8000000186c */
[----:B----4-:R-:W-:Y:S04]  /*82d0*/  FADD.FTZ R175, R181, R175 ;  /* 0x000000afb5af7221 */ /* 0x010fe80000010000 */
        /* <DEDUP_REMOVED lines=8> */
[C---:B------:R-:W-:Y:S07]  /*8360*/  HMMA.16816.F32 R132, R20.reuse, R148, R132 ;  /* 0x000000941484723c */ /* 0x040fee0000001884 */
[----:B------:R-:W-:Y:S01]  /*8370*/  LOP3.LUT R148, R183, UR9, R156, 0x96, !PT ;  /* 0x00000009b7947c12 */ /* 0x000fe2000f8e969c */
[C---:B------:R-:W-:Y:S01]  /*8380*/  HMMA.16816.F32 R136, R20.reuse, R150, R136 ;  /* 0x000000961488723c */ /* 0x040fe20000001888 */
[----:B------:R-:W3:Y:S03]  /*8390*/  LDSM.16.MT88.4 R156, [R224+0x19800] ;  /* 0x01980000e09c783b */ /* 0x000ee60000004200 */
[----:B------:R-:W-:Y:S04]  /*83a0*/  IMAD.WIDE.U32 R148, R148, -0x2daee0ad, RZ ;  /* 0xd2511f5394947825 */ /* 0x000fe800078e00ff */
[C---:B--2---:R-:W-:Y:S04]  /*83b0*/  HMMA.16816.F32 R16, R20.reuse, R152, R16 ;  /* 0x000000981410723c */ /* 0x044fe80000001810 */
[--C-:B------:R-:W-:Y:S01]  /*83c0*/  FFMA.FTZ R183, R34, c[0x0][0x23c], -R191.reuse ;  /* 0x00008f0022b77a23 */ /* 0x100fe200000108bf */
[----:B------:R-:W-:Y:S01]  /*83d0*/  LOP3.LUT R202, R149, UR18, R202, 0x96, !PT ;  /* 0x0000001295ca7c12 */ /* 0x000fe2000f8e96ca */
[----:B------:R-:W-:Y:S01]  /*83e0*/  FFMA.FTZ R191, R35, c[0x0][0x23c], -R191 ;  /* 0x00008f0023bf7a23 */ /* 0x000fe200000108bf */
[----:B------:R-:W-:Y:S01]  /*83f0*/  LOP3.LUT R29, R148, 0xffff, RZ, 0xc0, !PT ;  /* 0x0000ffff941d7812 */ /* 0x000fe200078ec0ff */
[C---:B------:R-:W-:Y:S01]  /*8400*/  HMMA.16816.F32 R140, R20.reuse, R154, R140 ;  /* 0x0000009a148c723c */ /* 0x040fe2000000188c */
[----:B------:R-:W-:Y:S01]  /*8410*/  LDSM.16.MT88.4 R152, [R220+0x19800] ;  /* 0x01980000dc98783b */ /* 0x000fe20000004200 */
[----:B------:R-:W2:Y:S02]  /*8420*/  MUFU.EX2 R183, R183 ;  /* 0x000000b700b77308 */ /* 0x000ea40000000800 */
[C---:B------:R-:W-:Y:S02]  /*8430*/  LOP3.LUT R32, R202.reuse, 0xffff, RZ, 0xc0, !PT ;  /* 0x0000ffffca207812 */ /* 0x040fe400078ec0ff */
[----:B------:R-:W-:Y:S02]  /*8440*/  LOP3.LUT R28, R202, 0xff, RZ, 0xc0, !PT ;  /* 0x000000ffca1c7812 */ /* 0x000fe400078ec0ff */
[----:B------:R-:W-:Y:S01]  /*8450*/  SHF.R.U32.HI R32, RZ, 0x8, R32 ;  /* 0x00000008ff207819 */ /* 0x000fe20000011620 */
[C---:B-1----:R-:W-:Y:S03]  /*8460*/  HMMA.16816.F32 R12, R20.reuse, R24, R12 ;  /* 0x00000018140c723c */ /* 0x042fe6000000180c */
[----:B------:R-:W1:Y:S01]  /*8470*/  MUFU.EX2 R191, R191 ;  /* 0x000000bf00bf7308 */ /* 0x000e620000000800 */
[----:B------:R-:W-:Y:S02]  /*8480*/  PRMT R28, R28, 0x5410, R32 ;  /* 0x000054101c1c7816 */ /* 0x000fe40000000020 */
[----:B------:R-:W-:Y:S01]  /*8490*/  SHF.R.U32.HI R160, RZ, 0x10, R148 ;  /* 0x00000010ffa07819 */ /* 0x000fe20000011694 */
[----:B------:R-:W4:Y:S01]  /*84a0*/  LDSM.16.MT88.4 R32, [R222+0x19800] ;  /* 0x01980000de20783b */ /* 0x000f220000004200 */
[----:B------:R-:W-:Y:S04]  /*84b0*/  HMMA.16816.F32 R144, R20, R26, R144 ;  /* 0x0000001a1490723c */ /* 0x000fe80000001890 */
[----:B------:R-:W-:Y:S01]  /*84c0*/  SHF.R.U32.HI R162, RZ, 0x10, R202 ;  /* 0x00000010ffa27819 */ /* 0x000fe200000116ca */
[--C-:B------:R-:W-:Y:S01]  /*84d0*/  HSET2.LE.AND R28, R28, R244.reuse, PT ;  /* 0x000000f41c1c7233 */ /* 0x100fe20003803000 */
[----:B------:R-:W-:Y:S01]  /*84e0*/  LOP3.LUT R30, R148, 0xff, RZ, 0xc0, !PT ;  /* 0x000000ff941e7812 */ /* 0x000fe200078ec0ff */
[----:B------:R-:W-:Y:S01]  /*84f0*/  LDSM.16.MT88.4 R20, [R220+0x1b800] ;  /* 0x01b80000dc14783b */ /* 0x000fe20000004200 */
[----:B------:R-:W-:Y:S01]  /*8500*/  SHF.R.U32.HI R31, RZ, 0x18, R148 ;  /* 0x00000018ff1f7819 */ /* 0x000fe20000011694 */
[----:B--2---:R-:W-:Y:S03]  /*8510*/  FADD.FTZ R175, R183, R175 ;  /* 0x000000afb7af7221 */ /* 0x004fe60000010000 */
[----:B------:R-:W-:Y:S02]  /*8520*/  SHF.R.U32.HI R161, RZ, 0x8, R29 ;  /* 0x00000008ffa17819 */ /* 0x000fe4000001161d */
[----:B------:R-:W-:Y:S01]  /*8530*/  LOP3.LUT R162, R162, 0xff, RZ, 0xc0, !PT ;  /* 0x000000ffa2a27812 */ /* 0x000fe200078ec0ff */
[----:B------:R-:W2:Y:S01]  /*8540*/  LDSM.16.MT88.4 R148, [R221+0x19800] ;  /* 0x01980000dd94783b */ /* 0x000ea20000004200 */
[----:B------:R-:W-:Y:S02]  /*8550*/  LOP3.LUT R160, R160, 0xff, RZ, 0xc0, !PT ;  /* 0x000000ffa0a07812 */ /* 0x000fe400078ec0ff */
[----:B------:R-:W-:Y:S01]  /*8560*/  SHF.R.U32.HI R202, RZ, 0x18, R202 ;  /* 0x00000018ffca7819 */ /* 0x000fe200000116ca */
[C---:B-1----:R-:W-:Y:S01]  /*8570*/  FADD.FTZ R245, R191.reuse, R175 ;  /* 0x000000afbff57221 */ /* 0x042fe20000010000 */
        /* <DEDUP_REMOVED lines=13> */
[----:B------:R-:W-:Y:S01]  /*8650*/  LOP3.LUT R29, R29, R160, RZ, 0xc0, !PT ;  /* 0x000000a01d1d7212 */ /* 0x000fe200078ec0ff */
[----:B------:R-:W-:Y:S06]  /*8660*/  LDSM.16.MT88.4 R24, [R224+0x1d800] ;  /* 0x01d80000e018783b */ /* 0x000fec0000004200 */
[C---:B---3--:R-:W-:Y:S02]  /*8670*/  HMMA.16816.F32 R160, R28.reuse, R156, R4 ;  /* 0x0000009c1ca0723c */ /* 0x048fe40000001804 */
[----:B------:R-:W1:Y:S06]  /*8680*/  LDSM.16.MT88.4 R4, [R222+0x1b800] ;  /* 0x01b80000de04783b */ /* 0x000e6c0000004200 */
        /* <DEDUP_REMOVED lines=22> */
[----:B------:R-:W1:Y:S07]  /*87f0*/  LDSM.16.MT88.4 R20, [R220+0x1f800] ;  /* 0x01f80000dc14783b */ /* 0x000e6e0000004200 */
[C---:B------:R-:W-:Y:S08]  /*8800*/  HMMA.16816.F32 R92, R28.reuse, R24, R92 ;  /* 0x000000181c5c723c */ /* 0x040ff0000000185c */
[C---:B------:R-:W-:Y:S08]  /*8810*/  HMMA.16816.F32 R96, R28.reuse, R26, R96 ;  /* 0x0000001a1c60723c */ /* 0x040ff00000001860 */
[C---:B----4-:R-:W-:Y:S08]  /*8820*/  HMMA.16816.F32 R100, R28.reuse, R32, R100 ;  /* 0x000000201c64723c */ /* 0x050ff00000001864 */
[C---:B------:R-:W-:Y:S08]  /*8830*/  HMMA.16816.F32 R104, R28.reuse, R34, R104 ;  /* 0x000000221c68723c */ /* 0x040ff00000001868 */
[C---:B--2---:R-:W-:Y:S08]  /*8840*/  HMMA.16816.F32 R108, R28.reuse, R148, R108 ;  /* 0x000000941c6c723c */ /* 0x044ff0000000186c */
        /* <DEDUP_REMOVED lines=9> */
[C---:B------:R-:W-:Y:S08]  /*88e0*/  HMMA.16816.F32 R148, R28.reuse, R20, R12 ;  /* 0x000000141c94723c */ /* 0x040ff0000000180c */
[----:B------:R-:W-:Y:S01]  /*88f0*/  HMMA.16816.F32 R144, R28, R22, R144 ;  /* 0x000000161c90723c */ /* 0x000fe20000001890 */
[----:B-----5:R-:W-:-:S07]  /*8900*/  @P0 BRA `(.L_x_1403) ;  /* 0xffffc8f000000947 */ /* 0x020fce000383ffff */
.L_x_1402:
[----:B------:R-:W1:Y:S01]  /*8910*/  SHFL.BFLY PT, R2, R246, 0x2, 0x1f ;  /* 0x0c401f00f6027f89 */ /* 0x000e6200000e0000 */
[----:B------:R-:W-:Y:S01]  /*8920*/  MOV R9, 0x3f800000 ;  /* 0x3f80000000097802 */ /* 0x000fe20000000f00 */
[----:B------:R-:W2:Y:S01]  /*8930*/  S2UR UR6, SR_CTAID.Y ;  /* 0x00000000000679c3 */ /* 0x000ea20000002600 */
[----:B------:R-:W-:Y:S01]  /*8940*/  MOV R10, 0x3f800000 ;  /* 0x3f800000000a7802 */ /* 0x000fe20000000f00 */
[----:B------:R-:W3:Y:S01]  /*8950*/  SHFL.BFLY PT, R0, R245, 0x2, 0x1f ;  /* 0x0c401f00f5007f89 */ /* 0x000ee200000e0000 */
[----:B------:R-:W-:Y:S01]  /*8960*/  MOV R12, 0x40 ;  /* 0x00000040000c7802 */ /* 0x000fe20000000f00 */
[----:B------:R-:W-:Y:S01]  /*8970*/  UISETP.NE.AND UP0, UPT, UR23, -0x1, UPT ;  /* 0xffffffff1700788c */ /* 0x000fe2000bf05270 */
[----:B------:R-:W-:Y:S01]  /*8980*/  BSSY B0, `(.L_x_1406) ;  /* 0x000018d000007945 */ /* 0x000fe20003800000 */
[----:B------:R-:W-:-:S02]  /*8990*/  ULDC.64 UR4, c[0x0][0x1e8] ;  /* 0x00007a0000047ab9 */ /* 0x000fc40000000a00 */
[----:B------:R-:W-:Y:S01]  /*89a0*/  ULDC.U8 UR9, c[0x0][0x328] ;  /* 0x0000ca0000097ab9 */ /* 0x000fe20000000000 */
[----:B------:R-:W4:Y:S01]  /*89b0*/  S2UR UR10, SR_CTAID.Z ;  /* 0x00000000000a79c3 */ /* 0x000f220000002700 */
[----:B------:R-:W-:Y:S02]  /*89c0*/  UISETP.NE.AND UP3, UPT, UR9, URZ, UPT ;  /* 0x0000003f0900728c */ /* 0x000fe4000bf65270 */
[----:B------:R-:W-:-:S03]  /*89d0*/  ULDC UR8, c[0x0][0x214] ;  /* 0x0000850000087ab9 */ /* 0x000fc60000000800 */
[----:B------:R-:W-:-:S04]  /*89e0*/  @UP0 UIMAD.WIDE.U32 UR12, UR23, UR4, URZ ;  /* 0x00000004170c02a5 */ /* 0x000fc8000f8e003f */
[----:B------:R-:W-:Y:S01]  /*89f0*/  @UP0 UIMAD UR7, UR23, UR5, UR13 ;  /* 0x00000005170702a4 */ /* 0x000fe2000f8e020d */
[----:B-1----:R-:W-:Y:S02]  /*8a00*/  FADD.FTZ R246, R2, R246 ;  /* 0x000000f602f67221 */ /* 0x002fe40000010000 */
[----:B------:R-:W-:Y:S01]  /*8a10*/  ULDC.64 UR4, c[0x0][0x1e0] ;  /* 0x0000780000047ab9 */ /* 0x000fe20000000a00 */
[----:B------:R-:W1:Y:S01]  /*8a20*/  S2R R2, SR_TID.X ;  /* 0x0000000000027919 */ /* 0x000e620000002100 */
[----:B--2---:R-:W-:Y:S01]  /*8a30*/  @!UP0 USHF.R.S32.HI UR11, URZ, 0x1f, UR6 ;  /* 0x0000001f3f0b8899 */ /* 0x004fe20008011406 */
[----:B---3--:R-:W-:Y:S01]  /*8a40*/  FADD.FTZ R245, R0, R245 ;  /* 0x000000f500f57221 */ /* 0x008fe20000010000 */
[----:B------:R-:W-:Y:S01]  /*8a50*/  @!UP0 UIMAD.WIDE.U32 UR18, UR6, UR4, URZ ;  /* 0x00000004061282a5 */ /* 0x000fe2000f8e003f */
[----:B------:R-:W2:Y:S01]  /*8a60*/  SHFL.BFLY PT, R5, R246, 0x1, 0x1f ;  /* 0x0c201f00f6057f89 */ /* 0x000ea200000e0000 */
[----:B------:R-:W-:-:S03]  /*8a70*/  @!UP0 UIMAD UR11, UR11, UR4, URZ ;  /* 0x000000040b0b82a4 */ /* 0x000fc6000f8e023f */
[----:B------:R-:W3:Y:S01]  /*8a80*/  SHFL.BFLY PT, R4, R245, 0x1, 0x1f ;  /* 0x0c201f00f5047f89 */ /* 0x000ee200000e0000 */
[----:B------:R-:W-:Y:S02]  /*8a90*/  ULDC.U8 UR4, c[0x0][0x329] ;  /* 0x0000ca4000047ab9 */ /* 0x000fe40000000000 */
[----:B------:R-:W-:Y:S02]  /*8aa0*/  UISETP.NE.AND UP2, UPT, UR4, URZ, UPT ;  /* 0x0000003f0400728c */ /* 0x000fe4000bf45270 */
[----:B------:R-:W-:Y:S02]  /*8ab0*/  UISETP.EQ.AND UP3, UPT, UR4, URZ, UP3 ;  /* 0x0000003f0400728c */ /* 0x000fe40009f62270 */
[----:B------:R-:W-:Y:S02]  /*8ac0*/  @!UP0 UIMAD UR11, UR6, UR5, UR11 ;  /* 0x00000005060b82a4 */ /* 0x000fe4000f8e020b */
[----:B------:R-:W-:Y:S02]  /*8ad0*/  ULDC UR4, c[0x0][0x1c0] ;  /* 0x0000700000047ab9 */ /* 0x000fe40000000800 */
[----:B------:R-:W-:-:S02]  /*8ae0*/  ULDC UR5, c[0x0][0x234] ;  /* 0x00008d0000057ab9 */ /* 0x000fc40000000800 */
[----:B------:R-:W-:Y:S02]  /*8af0*/  @!UP0 UIADD3 UR7, UR19, UR11, URZ ;  /* 0x0000000b13078290 */ /* 0x000fe4000fffe03f */
[----:B------:R-:W-:Y:S01]  /*8b00*/  @!UP2 UISETP.NE.AND UP1, UPT, UR9, URZ, UPT ;  /* 0x0000003f0900a28c */ /* 0x000fe2000bf25270 */
[----:B-1----:R-:W-:Y:S01]  /*8b10*/  SHF.R.S32.HI R0, RZ, 0x1f, R2 ;  /* 0x0000001fff007819 */ /* 0x002fe20000011402 */
[----:B------:R-:W1:Y:S01]  /*8b20*/  S2UR UR9, SR_CTAID.X ;  /* 0x00000000000979c3 */ /* 0x000e620000002500 */
[----:B------:R-:W-:Y:S01]  /*8b30*/  @UP2 ULDC UR14, c[0x0][0x210] ;  /* 0x00008400000e2ab9 */ /* 0x000fe20000000800 */
[----:B--2---:R-:W-:Y:S01]  /*8b40*/  FADD.FTZ R5, R246, R5 ;  /* 0x00000005f6057221 */ /* 0x004fe20000010000 */
[CC--:B------:R-:W-:Y:S01]  /*8b50*/  LEA.HI R8, R0.reuse, R2.reuse, RZ, 0x2 ;  /* 0x0000000200087211 */ /* 0x0c0fe200078f10ff */
[----:B------:R-:W-:Y:S01]  /*8b60*/  @UP2 UIMAD UR14, UR14, UR8, URZ ;  /* 0x000000080e0e22a4 */ /* 0x000fe2000f8e023f */
[----:B------:R-:W-:Y:S01]  /*8b70*/  LEA.HI R0, R0, R2, RZ, 0x5 ;  /* 0x0000000200007211 */ /* 0x000fe200078f28ff */
[----:B---3--:R-:W-:Y:S01]  /*8b80*/  FADD.FTZ R4, R245, R4 ;  /* 0x00000004f5047221 */ /* 0x008fe20000010000 */
[----:B------:R-:W-:Y:S01]  /*8b90*/  FSETP.NE.FTZ.AND P4, PT, R5, RZ, PT ;  /* 0x000000ff0500720b */ /* 0x000fe20003f95000 */
[----:B------:R-:W-:Y:S01]  /*8ba0*/  @!UP2 USEL UR14, UR8, UR5, !UP1 ;  /* 0x00000005080ea287 */ /* 0x000fe2000c800000 */
[----:B------:R-:W-:Y:S01]  /*8bb0*/  SHF.R.S32.HI R7, RZ, 0x2, R8 ;  /* 0x00000002ff077819 */ /* 0x000fe20000011408 */
[----:B------:R-:W-:Y:S01]  /*8bc0*/  @UP2 UMOV UR13, 0x1 ;  /* 0x00000001000d2882 */ /* 0x000fe20000000000 */
[----:B------:R-:W-:Y:S01]  /*8bd0*/  FSETP.NE.FTZ.AND P3, PT, R4, RZ, PT ;  /* 0x000000ff0400720b */ /* 0x000fe20003f75000 */
[----:B------:R-:W-:Y:S01]  /*8be0*/  @!UP2 UIMAD UR13, UR14, UR4, URZ ;  /* 0x000000040e0da2a4 */ /* 0x000fe2000f8e023f */
[----:B------:R-:W-:Y:S01]  /*8bf0*/  SHF.R.S32.HI R6, RZ, 0x1f, R8 ;  /* 0x0000001fff067819 */ /* 0x000fe20000011408 */
[----:B------:R-:W-:Y:S01]  /*8c00*/  @UP3 UIMAD UR16, UR6, UR8, URZ ;  /* 0x00000008061032a4 */ /* 0x000fe2000f8e023f */
[----:B------:R-:W-:Y:S01]  /*8c10*/  LOP3.LUT R8, R8, 0x3ffffffc, RZ, 0xc0, !PT ;  /* 0x3ffffffc08087812 */ /* 0x000fe200078ec0ff */
[----:B------:R-:W-:Y:S01]  /*8c20*/  @UP2 ULDC UR15, c[0x0][0x210] ;  /* 0x00008400000f2ab9 */ /* 0x000fe20000000800 */
[----:B------:R-:W-:Y:S01]  /*8c30*/  LEA.HI R6, R6, R7, RZ, 0x3 ;  /* 0x0000000706067211 */ /* 0x000fe200078f18ff */
[----:B------:R-:W-:Y:S01]  /*8c40*/  UIMAD UR4, UR6, UR13, URZ ;  /* 0x0000000d060472a4 */ /* 0x000fe2000f8e023f */
[----:B------:R-:W-:Y:S01]  /*8c50*/  IADD3 R8, -R8, R2, RZ ;  /* 0x0000000208087210 */ /* 0x000fe20007ffe1ff */
[----:B------:R-:W2:Y:S01]  /*8c60*/  @P4 MUFU.RCP R9, R5 ;  /* 0x0000000500094308 */ /* 0x000ea20000001000 */
[----:B------:R-:W-:Y:S01]  /*8c70*/  LOP3.LUT R6, R6, 0xfffffff8, RZ, 0xc0, !PT ;  /* 0xfffffff806067812 */ /* 0x000fe200078ec0ff */
[----:B------:R-:W-:-:S02]  /*8c80*/  @!UP2 UMOV UR15, 0x1 ;  /* 0x00000001000fa882 */ /* 0x000fc40000000000 */
[----:B------:R-:W-:Y:S01]  /*8c90*/  @UP3 USEL UR16, UR16, UR23, !UP0 ;  /* 0x0000001710103287 */ /* 0x000fe2000c000000 */
[----:B------:R-:W-:Y:S01]  /*8ca0*/  IADD3 R6, R7, -R6, RZ ;  /* 0x8000000607067210 */ /* 0x000fe20007ffe0ff */
[----:B-1----:R-:W-:Y:S01]  /*8cb0*/  UIMAD UR5, UR9, UR15, URZ ;  /* 0x0000000f090572a4 */ /* 0x002fe2000f8e023f */
[----:B------:R-:W-:Y:S01]  /*8cc0*/  SHF.R.S32.HI R7, RZ, 0x5, R0 ;  /* 0x00000005ff077819 */ /* 0x000fe20000011400 */
[----:B------:R-:W1:Y:S01]  /*8cd0*/  @P3 MUFU.RCP R10, R4 ;  /* 0x00000004000a3308 */ /* 0x000e620000001000 */
[C---:B------:R-:W-:Y:S01]  /*8ce0*/  SHF.L.U32 R11, R6.reuse, 0x6, RZ ;  /* 0x00000006060b7819 */ /* 0x040fe200000006ff */
[----:B------:R-:W-:Y:S01]  /*8cf0*/  USEL UR4, UR4, URZ, !UP3 ;  /* 0x0000003f04047287 */ /* 0x000fe2000d800000 */
[C---:B------:R-:W-:Y:S01]  /*8d00*/  R2P PR, R6.reuse, 0x6 ;  /* 0x0000000606007804 */ /* 0x040fe20000000000 */
[----:B------:R-:W-:Y:S01]  /*8d10*/  USHF.L.U32 UR5, UR5, 0x7, URZ ;  /* 0x0000000705057899 */ /* 0x000fe2000800063f */
[----:B------:R-:W-:Y:S01]  /*8d20*/  LOP3.LUT R11, R11, 0x1c0, RZ, 0xc0, !PT ;  /* 0x000001c00b0b7812 */ /* 0x000fe200078ec0ff */
[----:B----4-:R-:W-:Y:S01]  /*8d30*/  UIMAD UR14, UR10, UR14, UR4 ;  /* 0x0000000e0a0e72a4 */ /* 0x010fe2000f8e0204 */
[----:B------:R-:W-:Y:S01]  /*8d40*/  LOP3.LUT R6, R6, 0x1, RZ, 0xc0, !PT ;  /* 0x0000000106067812 */ /* 0x000fe200078ec0ff */
[----:B--2---:R-:W-:Y:S01]  /*8d50*/  FMUL.FTZ R9, R9, c[0x0][0x2dc] ;  /* 0x0000b70009097a20 */ /* 0x004fe20000410000 */
[----:B------:R-:W-:Y:S01]  /*8d60*/  LEA R8, R7, R8, 0x9 ;  /* 0x0000000807087211 */ /* 0x000fe200078e48ff */
[----:B------:R-:W2:Y:S01]  /*8d70*/  @P4 MUFU.LG2 R5, R5 ;  /* 0x0000000500054308 */ /* 0x000ea20000000c00 */
[----:B------:R-:W-:Y:S01]  /*8d80*/  LEA.HI R11, R11, R11, RZ, 0x1d ;  /* 0x0000000b0b0b7211 */ /* 0x000fe200078fe8ff */
[C---:B------:R-:W-:Y:S01]  /*8d90*/  FMUL.FTZ R160, R9.reuse, R160 ;  /* 0x000000a009a07220 */ /* 0x040fe20000410000 */
[----:B------:R-:W-:Y:S01]  /*8da0*/  ISETP.NE.U32.AND P0, PT, R6, 0x1, PT ;  /* 0x000000010600780c */ /* 0x000fe20003f05070 */
[C---:B------:R-:W-:Y:S01]  /*8db0*/  FMUL.FTZ R161, R9.reuse, R161 ;  /* 0x000000a109a17220 */ /* 0x040fe20000410000 */
[----:B------:R-:W-:Y:S01]  /*8dc0*/  LEA R8, R8, R11, 0x1 ;  /* 0x0000000b08087211 */ /* 0x000fe200078e08ff */
[----:B-1----:R-:W-:Y:S01]  /*8dd0*/  FMUL.FTZ R10, R10, c[0x0][0x2dc] ;  /* 0x0000b7000a0a7a20 */ /* 0x002fe20000410000 */
[----:B------:R-:W-:Y:S01]  /*8de0*/  MOV R6, 0x20 ;  /* 0x0000002000067802 */ /* 0x000fe20000000f00 */
[C---:B------:R-:W-:Y:S01]  /*8df0*/  FMUL.FTZ R156, R9.reuse, R156 ;  /* 0x0000009c099c7220 */ /* 0x040fe20000410000 */
[----:B------:R-:W-:Y:S01]  /*8e00*/  SHF.L.U32 R8, R8, 0x1, RZ ;  /* 0x0000000108087819 */ /* 0x000fe200000006ff */
[----:B------:R-:W-:Y:S01]  /*8e10*/  FMUL.FTZ R162, R10, R162 ;  /* 0x000000a20aa27220 */ /* 0x000fe20000410000 */
[----:B------:R-:W-:Y:S01]  /*8e20*/  SEL R6, R6, 0xffffffe0, !P1 ;  /* 0xffffffe006067807 */ /* 0x000fe20004800000 */
[----:B------:R-:W-:Y:S01]  /*8e30*/  FMUL.FTZ R163, R10, R163 ;  /* 0x000000a30aa37220 */ /* 0x000fe20000410000 */
[----:B------:R-:W-:Y:S01]  /*8e40*/  IADD3 R11, R8, -0x10, RZ ;  /* 0xfffffff0080b7810 */ /* 0x000fe20007ffe0ff */
[----:B------:R-:W-:Y:S01]  /*8e50*/  FMUL.FTZ R157, R9, R157 ;  /* 0x0000009d099d7220 */ /* 0x000fe20000410000 */
[----:B------:R-:W-:Y:S01]  /*8e60*/  F2FP.PACK_AB R160, R161, R160 ;  /* 0x000000a0a1a0723e */ /* 0x000fe200000000ff */
[----:B------:R-:W-:Y:S01]  /*8e70*/  FMUL.FTZ R158, R10, R158 ;  /* 0x0000009e0a9e7220 */ /* 0x000fe20000410000 */
[----:B------:R-:W-:Y:S01]  /*8e80*/  @P0 IADD3 R11, R8, 0x10, RZ ;  /* 0x00000010080b0810 */ /* 0x000fe20007ffe0ff */
[----:B------:R-:W-:Y:S01]  /*8e90*/  FMUL.FTZ R159, R10, R159 ;  /* 0x0000009f0a9f7220 */ /* 0x000fe20000410000 */
[----:B------:R-:W-:Y:S01]  /*8ea0*/  F2FP.PACK_AB R162, R163, R162 ;  /* 0x000000a2a3a2723e */ /* 0x000fe200000000ff */
[C---:B------:R-:W-:Y:S01]  /*8eb0*/  FMUL.FTZ R36, R9.reuse, R36 ;  /* 0x0000002409247220 */ /* 0x040fe20000410000 */
[----:B------:R-:W-:Y:S01]  /*8ec0*/  SEL R12, R12, 0xffffffc0, !P2 ;  /* 0xffffffc00c0c7807 */ /* 0x000fe20005000000 */
[----:B------:R-:W-:Y:S01]  /*8ed0*/  FMUL.FTZ R37, R9, R37 ;  /* 0x0000002509257220 */ /* 0x000fe20000410000 */
[----:B------:R-:W-:Y:S01]  /*8ee0*/  F2FP.PACK_AB R156, R157, R156 ;  /* 0x0000009c9d9c723e */ /* 0x000fe200000000ff */
[C---:B------:R-:W-:Y:S01]  /*8ef0*/  FMUL.FTZ R38, R10.reuse, R38 ;  /* 0x000000260a267220 */ /* 0x040fe20000410000 */
[----:B------:R-:W-:Y:S01]  /*8f00*/  F2FP.PACK_AB R158, R159, R158 ;  /* 0x0000009e9f9e723e */ /* 0x000fe200000000ff */
        /* <DEDUP_REMOVED lines=222> */
[----:B------:R-:W-:Y:S01]  /*9cf0*/  FMUL.FTZ R144, R9, R144 ;  /* 0x0000009009907220 */ /* 0x000fe20000410000 */
[----:B------:R-:W-:Y:S01]  /*9d00*/  STS [R8+0xc400], R126 ;  /* 0x00c4007e08007388 */ /* 0x000fe20000000800 */
[C---:B------:R-:W-:Y:S01]  /*9d10*/  FMUL.FTZ R150, R10.reuse, R150 ;  /* 0x000000960a967220 */ /* 0x040fe20000410000 */
        /* <DEDUP_REMOVED lines=11> */
[----:B------:R-:W-:Y:S01]  /*9dd0*/  @!UP3 UMOV UR26, URZ ;  /* 0x0000003f001abc82 */ /* 0x000fe20008000000 */
[----:B------:R-:W-:Y:S01]  /*9de0*/  F2FP.PACK_AB R10, R10, R146 ;  /* 0x000000920a0a723e */ /* 0x000fe200000000ff */
[----:B------:R-:W-:Y:S01]  /*9df0*/  STS [R13+0xc000], R132 ;  /* 0x00c000840d007388 */ /* 0x000fe20000000800 */
[----:B------:R-:W-:Y:S01]  /*9e00*/  IADD3 R0, -R0, R2, RZ ;  /* 0x0000000200007210 */ /* 0x000fe20007ffe1ff */
[----:B------:R-:W-:Y:S01]  /*9e10*/  @UP3 UMOV UR26, UR16 ;  /* 0x00000010001a3c82 */ /* 0x000fe20008000000 */
[----:B------:R-:W-:Y:S01]  /*9e20*/  SHF.R.S32.HI R2, RZ, 0x1f, R7 ;  /* 0x0000001fff027819 */ /* 0x000fe20000011407 */
[----:B------:R-:W-:Y:S01]  /*9e30*/  STS [R13+0xc400], R134 ;  /* 0x00c400860d007388 */ /* 0x000fe20000000800 */
[----:B------:R-:W-:Y:S01]  /*9e40*/  LOP3.LUT P0, RZ, R0, 0x3, RZ, 0xc0, !PT ;  /* 0x0000000300ff7812 */ /* 0x000fe2000780c0ff */
[----:B------:R-:W-:Y:S01]  /*9e50*/  @!UP3 UMOV UR27, URZ ;  /* 0x0000003f001bbc82 */ /* 0x000fe20008000000 */
[----:B------:R-:W-:Y:S01]  /*9e60*/  LEA.HI R2, R2, R7, RZ, 0x3 ;  /* 0x0000000702027211 */ /* 0x000fe200078f18ff */
[----:B------:R-:W-:Y:S01]  /*9e70*/  STS [R6+0xc000], R136 ;  /* 0x00c0008806007388 */ /* 0x000fe20000000800 */
[----:B------:R-:W-:Y:S01]  /*9e80*/  USHF.R.S32.HI UR4, URZ, 0x1f, UR5 ;  /* 0x0000001f3f047899 */ /* 0x000fe20008011405 */
[----:B--2---:R-:W-:Y:S01]  /*9e90*/  @P4 FMUL.FTZ R5, R5, 0.69314718246459960938 ;  /* 0x3f31721805054820 */ /* 0x004fe20000410000 */
[----:B------:R-:W-:Y:S01]  /*9ea0*/  LOP3.LUT R2, R2, 0xffffff8, RZ, 0xc0, !PT ;  /* 0x0ffffff802027812 */ /* 0x000fe200078ec0ff */
[----:B------:R2:W-:Y:S01]  /*9eb0*/  STS [R6+0xc400], R138 ;  /* 0x00c4008a06007388 */ /* 0x0005e20000000800 */
[----:B------:R-:W-:Y:S01]  /*9ec0*/  @UP3 USHF.R.S32.HI UR27, URZ, 0x1f, UR16 ;  /* 0x0000001f3f1b3899 */ /* 0x000fe20008011410 */
[----:B-1----:R-:W-:Y:S01]  /*9ed0*/  @P3 FMUL.FTZ R4, R4, 0.69314718246459960938 ;  /* 0x3f31721804043820 */ /* 0x002fe20000410000 */
[----:B------:R-:W-:Y:S01]  /*9ee0*/  USHF.R.S32.HI UR6, URZ, 0x1f, UR14 ;  /* 0x0000001f3f067899 */ /* 0x000fe2000801140e */
[----:B------:R1:W-:Y:S01]  /*9ef0*/  STS [R14+0xc000], R152 ;  /* 0x00c000980e007388 */ /* 0x0003e20000000800 */
[----:B------:R-:W-:Y:S01]  /*9f00*/  UIADD3 UR5, UP2, UP1, UR5, UR26, UR14 ;  /* 0x0000001a05057290 */ /* 0x000fe2000f95e00e */
[----:B------:R-:W-:Y:S01]  /*9f10*/  IADD3 R7, R7, -R2, RZ ;  /* 0x8000000207077210 */ /* 0x000fe20007ffe0ff */
[----:B------:R-:W-:Y:S01]  /*9f20*/  @!UP0 UMOV UR12, UR18 ;  /* 0x00000012000c8c82 */ /* 0x000fe20008000000 */
[----:B------:R1:W-:Y:S01]  /*9f30*/  STS [R14+0xc400], R154 ;  /* 0x00c4009a0e007388 */ /* 0x0003e20000000800 */
[----:B------:R-:W-:Y:S01]  /*9f40*/  UIADD3.X UR4, UR4, UR27, UR6, UP2, UP1 ;  /* 0x0000001b04047290 */ /* 0x000fe200097e2406 */
[----:B------:R-:W-:Y:S01]  /*9f50*/  MOV R2, 0x7f800000 ;  /* 0x7f80000000027802 */ /* 0x000fe20000000f00 */
[----:B------:R-:W-:Y:S01]  /*9f60*/  @P4 FFMA.FTZ R2, R164, c[0x0][0x238], R5 ;  /* 0x00008e00a4024a23 */ /* 0x000fe20000010005 */
[----:B------:R1:W-:Y:S04]  /*9f70*/  STS [R15+0xc000], R140 ;  /* 0x00c0008c0f007388 */ /* 0x0003e80000000800 */
[----:B------:R1:W-:Y:S04]  /*9f80*/  STS [R15+0xc400], R142 ;  /* 0x00c4008e0f007388 */ /* 0x0003e80000000800 */
[----:B------:R1:W-:Y:S04]  /*9f90*/  STS [R16+0xc000], R148 ;  /* 0x00c0009410007388 */ /* 0x0003e80000000800 */
[----:B------:R1:W-:Y:S01]  /*9fa0*/  STS [R16+0xc400], R150 ;  /* 0x00c4009610007388 */ /* 0x0003e20000000800 */
[----:B--2---:R-:W-:-:S03]  /*9fb0*/  SHF.R.S32.HI R6, RZ, 0x1f, R0 ;  /* 0x0000001fff067819 */ /* 0x004fc60000011400 */
[----:B------:R1:W-:Y:S01]  /*9fc0*/  STS [R12+0xc000], R9 ;  /* 0x00c000090c007388 */ /* 0x0003e20000000800 */
[----:B------:R-:W-:Y:S02]  /*9fd0*/  LEA.HI R0, R6, R0, RZ, 0x2 ;  /* 0x0000000006007211 */ /* 0x000fe400078f10ff */
[----:B------:R-:W-:Y:S01]  /*9fe0*/  MOV R6, 0x7f800000 ;  /* 0x7f80000000067802 */ /* 0x000fe20000000f00 */
[----:B------:R1:W-:Y:S01]  /*9ff0*/  STS [R12+0xc400], R10 ;  /* 0x00c4000a0c007388 */ /* 0x0003e20000000800 */
[----:B------:R-:W-:Y:S01]  /*a000*/  SHF.R.S32.HI R0, RZ, 0x2, R0 ;  /* 0x00000002ff007819 */ /* 0x000fe20000011400 */
[----:B------:R-:W-:Y:S02]  /*a010*/  @P3 FFMA.FTZ R6, R3, c[0x0][0x238], R4 ;  /* 0x00008e0003063a23 */ /* 0x000fe40000010004 */
[----:B------:R-:W-:Y:S01]  /*a020*/  BAR.SYNC.DEFER_BLOCKING 0x0 ;  /* 0x0000000000007b1d */ /* 0x000fe20000010000 */
[----:B------:R-:W-:-:S05]  /*a030*/  LEA R0, R7, R0, 0x4 ;  /* 0x0000000007007211 */ /* 0x000fca00078e20ff */
        /* <DEDUP_REMOVED lines=33> */
.L_x_1407:
[----:B--234-:R-:W-:Y:S05]  /*a250*/  BSYNC B0 ;  /* 0x0000000000007941 */ /* 0x01cfea0003800000 */
.L_x_1406:
        /* <DEDUP_REMOVED lines=27> */
.L_x_1409:
[----:B------:R-:W-:Y:S05]  /*a410*/  BSYNC B0 ;  /* 0x0000000000007941 */ /* 0x000fea0003800000 */
.L_x_1408:
[----:B------:R-:W-:Y:S01]  /*a420*/  IADD3 R0, R2, 0x20, RZ ;  /* 0x0000002002007810 */ /* 0x000fe20007ffe0ff */
[----:B------:R-:W-:Y:S03]  /*a430*/  BSSY B0, `(.L_x_1410) ;  /* 0x0000011000007945 */ /* 0x000fe60003800000 */
[----:B------:R-:W-:-:S13]  /*a440*/  ISETP.GE.AND P0, PT, R0, UR20, PT ;  /* 0x0000001400007c0c */ /* 0x000fda000bf06270 */
[----:B------:R-:W-:Y:S05]  /*a450*/  @P0 BRA `(.L_x_1411) ;  /* 0x000000e000000947 */ /* 0x000fea0003800000 */
[----:B------:R-:W-:Y:S01]  /*a460*/  IADD3 R3, P0, R242, 0x20, RZ ;  /* 0x00000020f2037810 */ /* 0x000fe20007f1e0ff */
[----:B-12---:R-:W-:Y:S01]  /*a470*/  IMAD.MOV.U32 R16, RZ, RZ, R4 ;  /* 0x000000ffff107224 */ /* 0x006fe200078e0004 */
        /* <DEDUP_REMOVED lines=12> */
.L_x_1411:
[----:B------:R-:W-:Y:S05]  /*a540*/  BSYNC B0 ;  /* 0x0000000000007941 */ /* 0x000fea0003800000 */
.L_x_1410:
[----:B------:R-:W-:Y:S01]  /*a550*/  IADD3 R2, R2, 0x40, RZ ;  /* 0x0000004002027810 */ /* 0x000fe20007ffe0ff */
[----:B------:R-:W-:Y:S03]  /*a560*/  BSSY B0, `(.L_x_1412) ;  /* 0x0000011000007945 */ /* 0x000fe60003800000 */
[----:B------:R-:W-:-:S13]  /*a570*/  ISETP.GE.AND P0, PT, R2, UR20, PT ;  /* 0x0000001402007c0c */ /* 0x000fda000bf06270 */
[----:B------:R-:W-:Y:S05]  /*a580*/  @P0 BRA `(.L_x_1413) ;  /* 0x000000e000000947 */ /* 0x000fea0003800000 */
[----:B------:R-:W-:Y:S01]  /*a590*/  IADD3 R2, P0, R242, 0x40, RZ ;  /* 0x00000040f2027810 */ /* 0x000fe20007f1e0ff */
[----:B-1----:R-:W-:Y:S01]  /*a5a0*/  IMAD.MOV.U32 R12, RZ, RZ, R4 ;  /* 0x000000ffff0c7224 */ /* 0x002fe200078e0004 */
        /* <DEDUP_REMOVED lines=12> */
.L_x_1413:
[----:B------:R-:W-:Y:S05]  /*a670*/  BSYNC B0 ;  /* 0x0000000000007941 */ /* 0x000fea0003800000 */
.L_x_1412:
[----:B------:R-:W-:-:S13]  /*a680*/  ISETP.GE.AND P0, PT, R232, UR20, PT ;  /* 0x00000014e8007c0c */ /* 0x000fda000bf06270 */
[----:B------:R-:W-:Y:S05]  /*a690*/  @P0 EXIT ;  /* 0x000000000000094d */ /* 0x000fea0003800000 */
[----:B------:R-:W-:Y:S01]  /*a6a0*/  IADD3 R0, P0, R242, 0x60, RZ ;  /* 0x00000060f2007810 */ /* 0x000fe20007f1e0ff */
        /* <DEDUP_REMOVED lines=14> */
.L_x_1398:
        /* <DEDUP_REMOVED lines=74> */
.L_x_1415:
[----:B------:R-:W-:Y:S05]  /*ac30*/  BSYNC B0 ;  /* 0x0000000000007941 */ /* 0x000fea0003800000 */
.L_x_1414:
        /* <DEDUP_REMOVED lines=18> */
.L_x_1417:
[----:B------:R-:W-:Y:S05]  /*ad60*/  BSYNC B0 ;  /* 0x0000000000007941 */ /* 0x000fea0003800000 */
.L_x_1416:
        /* <DEDUP_REMOVED lines=18> */
.L_x_1419:
[----:B------:R-:W-:Y:S05]  /*ae90*/  BSYNC B0 ;  /* 0x0000000000007941 */ /* 0x000fea0003800000 */
.L_x_1418:
        /* <DEDUP_REMOVED lines=17> */
.L_x_1421:
[----:B------:R-:W-:Y:S05]  /*afb0*/  BSYNC B0 ;  /* 0x0000000000007941 */ /* 0x000fea0003800000 */
.L_x_1420:
        /* <DEDUP_REMOVED lines=35> */
.L_x_1422:
        /* <DEDUP_REMOVED lines=9> */
.L_x_2052:


//--------------------- .text._ZN5flash16flash_fwd_kernelI23Flash_fwd_kernel_traitsILi256ELi128ELi64ELi8ELb0ELb0EN7cutlass6half_tE19Flash_kernel_traitsILi256ELi128ELi64ELi8ES3_EELb0ELb0ELb0ELb0ELb0ELb1ELb1ELb0EEEvNS_16Flash_fwd_paramsE --------------------------
	.section	.text._ZN5flash16flash_fwd_kernelI23Flash_fwd_kernel_traitsILi256ELi128ELi64ELi8ELb0ELb0EN7cutlass6half_tE19Flash_kernel_traitsILi256ELi128ELi64ELi8ES3_EELb0ELb0ELb0ELb0ELb0ELb1ELb1ELb0EEEvNS_16Flash_fwd_paramsE,"ax",@progbits
	.sectioninfo	@"SHI_REGISTERS=255"
	.align	128
        .global         _ZN5flash16flash_fwd_kernelI23Flash_fwd_kernel_traitsILi256ELi128ELi64ELi8ELb0ELb0EN7cutlass6half_tE19Flash_kernel_traitsILi256ELi128ELi64ELi8ES3_EELb0ELb0ELb0ELb0ELb0ELb1ELb1ELb0EEEvNS_16Flash_fwd_paramsE
        .type           _ZN5flash16flash_fwd_kernelI23Flash_fwd_kernel_traitsILi256ELi128ELi64ELi8ELb0ELb0EN7cutlass6half_tE19Flash_kernel_traitsILi256ELi128ELi64ELi8ES3_EELb0ELb0ELb0ELb0ELb0ELb1ELb1ELb0EEEvNS_16Flash_fwd_paramsE,@function
        .size           _ZN5flash16flash_fwd_kernelI23Flash_fwd_kernel_traitsILi256ELi128ELi64ELi8ELb0ELb0EN7cutlass6half_tE19Flash_kernel_traitsILi256ELi128ELi64ELi8ES3_EELb0ELb0ELb0ELb0ELb0ELb1ELb1ELb0EEEvNS_16Flash_fwd_paramsE,(.L_x_2053 - _ZN5flash16flash_fwd_kernelI23Flash_fwd_kernel_traitsILi256ELi128ELi64ELi8ELb0ELb0EN7cutlass6half_tE19Flash_kernel_traitsILi256ELi128ELi64ELi8ES3_EELb0ELb0ELb0ELb0ELb0ELb1ELb1ELb0EEEvNS_16Flash_fwd_paramsE)
        .other          _ZN5flash16flash_fwd_kernelI23Flash_fwd_kernel_traitsILi256ELi128ELi64ELi8ELb0ELb0EN7cutlass6half_tE19Flash_kernel_traitsILi256ELi128ELi64ELi8ES3_EELb0ELb0ELb0ELb0ELb0ELb1ELb1ELb0EEEvNS_16Flash_fwd_paramsE,@"STO_CUDA_ENTRY STV_DEFAULT"
_ZN5flash16flash_fwd_kernelI23Flash_fwd_kernel_traitsILi256ELi128ELi64ELi8ELb0ELb0EN7cutlass6half_tE19Flash_kernel_traitsILi256ELi128ELi64ELi8ES3_EELb0ELb0ELb0ELb0ELb0ELb1ELb1ELb0EEEvNS_16Flash_fwd_paramsE:
.text._ZN5flash16flash_fwd_kernelI23Flash_fwd_kernel_traitsILi256ELi128ELi64ELi8ELb0ELb0EN7cutlass6half_tE19Flash_kernel_traitsILi256ELi128ELi64ELi8ES3_EELb0ELb0ELb0ELb0ELb0ELb1ELb1ELb0EEEvNS_16Flash_fwd_paramsE:
        /* <DEDUP_REMOVED lines=57> */
.L_x_1423:
[----:B------:R-:W-:Y:S02]  /*0390*/  ULDC UR6, c[0x0][0x218] ;  /* 0x0000860000067ab9 */ /* 0x000fe40000000800 */
.L_x_1424:
        /* <DEDUP_REMOVED lines=60> */
.L_x_1426:
        /* <DEDUP_REMOVED lines=44> */
.L_x_1427:
[----:B------:R-:W-:Y:S01]  /*0a20*/  SHF.R.S32.HI R4, RZ, 0x1f, R94 ;  /* 0x0000001fff047819 */ /* 0x000fe2000001145e */
[----:B------:R-:W1:Y:S01]  /*0a30*/  S2R R250, SR_CTAID.X ;  /* 0x0000000000fa7919 */ /* 0x000e620000002500 */
[----:B------:R-:W-:Y:S01]  /*0a40*/  UIADD3 UR12, -UR12, UR15, URZ ;  /* 0x0000000f0c0c7290 */ /* 0x000fe2000fffe13f */
[----:B------:R-:W-:Y:S01]  /*0a50*/  SHF.R.S32.HI R239, RZ, 0x1f, R242 ;  /* 0x0000001fffef7819 */ /* 0x000fe200000114f2 */
[----:B------:R-:W-:Y:S01]  /*0a60*/  ULDC.64 UR4, c[0x0][0x1a8] ;  /* 0x00006a0000047ab9 */ /* 0x000fe20000000a00 */
[-C--:B------:R-:W-:Y:S01]  /*0a70*/  LEA.HI R3, R4, R94.reuse, RZ, 0x3 ;  /* 0x0000005e04037211 */ /* 0x080fe200078f18ff */
[----:B------:R-:W2:Y:S01]  /*0a80*/  S2R R20, SR_CTAID.Z ;  /* 0x0000000000147919 */ /* 0x000ea20000002700 */
[----:B------:R-:W-:Y:S01]  /*0a90*/  UIMAD UR4, UR19, UR4, URZ ;  /* 0x00000004130472a4 */ /* 0x000fe2000f8e023f */
[----:B------:R-:W-:Y:S01]  /*0aa0*/  IMAD R246, R239, c[0x0][0x1b0], RZ ;  /* 0x00006c00eff67a24 */ /* 0x000fe200078e02ff */
        /* <DEDUP_REMOVED lines=9> */
[----:B------:R-:W-:Y:S01]  /*0b40*/  UMOV UR10, 0x6 ;  /* 0x00000006000a7882 */ /* 0x000fe20000000000 */
[C---:B------:R-:W-:Y:S01]  /*0b50*/  IADD3 R0, R18.reuse, 0x40, RZ ;  /* 0x0000004012007810 */ /* 0x040fe20007ffe0ff */
[----:B------:R-:W-:Y:S01]  /*0b60*/  IMAD.SHL.U32 R248, R3, 0x8, RZ ;  /* 0x0000000803f87824 */ /* 0x000fe200078e00ff */
[----:B------:R-:W-:Y:S01]  /*0b70*/  ISETP.GE.AND P3, PT, R18, UR12, PT ;  /* 0x0000000c12007c0c */ /* 0x000fe2000bf66270 */
[----:B------:R-:W-:Y:S01]  /*0b80*/  IMAD R246, R242, c[0x0][0x1b4], R246 ;  /* 0x00006d00f2f67a24 */ /* 0x000fe200078e02f6 */
[----:B------:R-:W-:Y:S01]  /*0b90*/  ISETP.GE.AND P1, PT, R0, UR12, PT ;  /* 0x0000000c00007c0c */ /* 0x000fe2000bf26270 */
[----:B------:R-:W-:Y:S01]  /*0ba0*/  IMAD R239, R239, c[0x0][0x1b8], RZ ;  /* 0x00006e00efef7a24 */ /* 0x000fe200078e02ff */
        /* <DEDUP_REMOVED lines=8> */
[----:B------:R-:W-:Y:S01]  /*0c30*/  @!P2 IADD3 R14, P0, R250, 0x20, RZ ;  /* 0x00000020fa0ea810 */ /* 0x000fe20007f1e0ff */
[----:B------:R-:W-:Y:S01]  /*0c40*/  @!P3 IMAD R2, R251, c[0x0][0x190], RZ ;  /* 0x00006400fb02ba24 */ /* 0x000fe200078e02ff */
[----:B------:R-:W-:Y:S01]  /*0c50*/  LOP3.LUT R7, R7, 0x1c0, RZ, 0xc0, !PT ;  /* 0x000001c007077812 */ /* 0x000fe200078ec0ff */
[----:B--2---:R-:W-:Y:S01]  /*0c60*/  IMAD.WIDE.U32 R20, R20, c[0x0][0x1a8], R8 ;  /* 0x00006a0014147a25 */ /* 0x004fe200078e0008 */
[----:B------:R-:W-:Y:S01]  /*0c70*/  @!P1 IADD3 R12, P4, R250, 0x40, RZ ;  /* 0x00000040fa0c9810 */ /* 0x000fe20007f9e0ff */
[----:B------:R-:W-:Y:S01]  /*0c80*/  UISETP.GE.AND UP0, UPT, UR13, 0x41, UPT ;  /* 0x000000410d00788c */ /* 0x000fe2000bf06270 */
[----:B------:R-:W-:Y:S01]  /*0c90*/  LEA.HI R237, R4, R94, RZ, 0x4 ;  /* 0x0000005e04ed7211 */ /* 0x000fe200078f20ff */
[----:B------:R-:W-:Y:S01]  /*0ca0*/  @!P2 IMAD.X R5, RZ, RZ, R251, P0 ;  /* 0x000000ffff05a224 */ /* 0x000fe200000e06fb */
[----:B------:R-:W-:Y:S01]  /*0cb0*/  IADD3 R11, R21, UR4, RZ ;  /* 0x00000004150b7c10 */ /* 0x000fe2000fffe0ff */
[--C-:B------:R-:W-:Y:S01]  /*0cc0*/  @!P3 IMAD.MOV.U32 R22, RZ, RZ, R20.reuse ;  /* 0x000000ffff16b224 */ /* 0x100fe200078e0014 */
[----:B------:R-:W-:Y:S01]  /*0cd0*/  ISETP.GE.AND P0, PT, R240, UR12, PT ;  /* 0x0000000cf0007c0c */ /* 0x000fe2000bf06270 */
[----:B------:R-:W-:Y:S01]  /*0ce0*/  @!P2 IMAD R5, R5, c[0x0][0x190], RZ ;  /* 0x000064000505aa24 */ /* 0x000fe200078e02ff */
[----:B------:R-:W-:Y:S01]  /*0cf0*/  ULDC.64 UR4, c[0x0][0x198] ;  /* 0x0000660000047ab9 */ /* 0x000fe20000000a00 */
[----:B------:R-:W-:Y:S01]  /*0d00*/  @!P3 IMAD.MOV.U32 R23, RZ, RZ, R11 ;  /* 0x000000ffff17b224 */ /* 0x000fe200078e000b */
[----:B------:R-:W-:Y:S01]  /*0d10*/  USHF.L.U64.HI UR10, UR4, UR10, UR5 ;  /* 0x0000000a040a7299 */ /* 0x000fe20008010205 */
[----:B------:R-:W-:Y:S01]  /*0d20*/  @!P2 IMAD.MOV.U32 R10, RZ, RZ, R20 ;  /* 0x000000ffff0aa224 */ /* 0x000fe200078e0014 */
[----:B------:R-:W-:Y:S01]  /*0d30*/  USHF.L.U32 UR11, UR4, 0x6, URZ ;  /* 0x00000006040b7899 */ /* 0x000fe2000800063f */
[C---:B------:R-:W-:Y:S01]  /*0d40*/  @!P3 IMAD R2, R250.reuse, c[0x0][0x194], R2 ;  /* 0x00006500fa02ba24 */ /* 0x040fe200078e0202 */
[----:B------:R-:W-:Y:S01]  /*0d50*/  UIMAD UR19, UR10, UR14, URZ ;  /* 0x0000000e0a1372a4 */ /* 0x000fe2000f8e023f */
[----:B------:R-:W-:Y:S01]  /*0d60*/  @!P3 IMAD.WIDE.U32 R22, R250, c[0x0][0x190], R22 ;  /* 0x00006400fa16ba25 */ /* 0x000fe200078e0016 */
[----:B------:R-:W-:-:S03]  /*0d70*/  USHF.L.U64.HI UR18, UR4, UR18, UR5 ;  /* 0x0000001204127299 */ /* 0x000fc60008010205 */
[----:B------:R-:W-:Y:S01]  /*0d80*/  @!P2 IMAD R5, R14, c[0x0][0x194], R5 ;  /* 0x000065000e05aa24 */ /* 0x000fe200078e0205 */
[----:B------:R-:W-:Y:S01]  /*0d90*/  @!P3 LEA R8, P6, R22, c[0x0][0x160], 0x1 ;  /* 0x000058001608ba11 */ /* 0x000fe200078c08ff */
[----:B------:R-:W-:Y:S02]  /*0da0*/  @!P1 IMAD.X R0, RZ, RZ, R251, P4 ;  /* 0x000000ffff009224 */ /* 0x000fe400020e06fb */
[----:B------:R-:W-:Y:S01]  /*0db0*/  @!P2 IMAD.WIDE.U32 R14, R14, c[0x0][0x190], R10 ;  /* 0x000064000e0eaa25 */ /* 0x000fe200078e000a */
[----:B------:R-:W-:-:S03]  /*0dc0*/  @!P0 IADD3 R10, P4, R250, 0x60, RZ ;  /* 0x00000060fa0a8810 */ /* 0x000fc60007f9e0ff */
[----:B------:R-:W-:Y:S01]  /*0dd0*/  @!P3 IMAD.IADD R2, R23, 0x1, R2 ;  /* 0x000000011702b824 */ /* 0x000fe200078e0202 */
[----:B------:R-:W-:Y:S01]  /*0de0*/  @!P2 LEA R16, P5, R14, c[0x0][0x160], 0x1 ;  /* 0x000058000e10aa11 */ /* 0x000fe200078a08ff */
[----:B------:R-:W-:Y:S02]  /*0df0*/  @!P2 IMAD.IADD R5, R15, 0x1, R5 ;  /* 0x000000010f05a824 */ /* 0x000fe400078e0205 */
[----:B------:R-:W-:Y:S01]  /*0e00*/  @!P1 IMAD R0, R0, c[0x0][0x190], RZ ;  /* 0x0000640000009a24 */ /* 0x000fe200078e02ff */
[----:B------:R-:W-:Y:S01]  /*0e10*/  @!P3 LEA.HI.X R9, R22, c[0x0][0x164], R2, 0x1, P6 ;  /* 0x000059001609ba11 */ /* 0x000fe200030f0c02 */
[----:B------:R-:W-:Y:S01]  /*0e20*/  @!P1 IMAD.MOV.U32 R21, RZ, RZ, R11 ;  /* 0x000000ffff159224 */ /* 0x000fe200078e000b */
[----:B------:R-:W-:Y:S01]  /*0e30*/  @!P2 LEA.HI.X R17, R14, c[0x0][0x164], R5, 0x1, P5 ;  /* 0x000059000e11aa11 */ /* 0x000fe200028f0c05 */
[----:B------:R-:W-:Y:S01]  /*0e40*/  @!P0 IMAD.X R2, RZ, RZ, R251, P4 ;  /* 0x000000ffff028224 */ /* 0x000fe200020e06fb */
[----:B------:R-:W-:Y:S01]  /*0e50*/  ISETP.GE.AND P5, PT, R6, UR6, PT ;  /* 0x0000000606007c0c */ /* 0x000fe2000bfa6270 */
[----:B------:R-:W-:Y:S01]  /*0e60*/  @!P1 IMAD R0, R12, c[0x0][0x194], R0 ;  /* 0x000065000c009a24 */ /* 0x000fe200078e0200 */
[----:B------:R-:W-:Y:S01]  /*0e70*/  ISETP.GE.AND P4, PT, R6, UR6, PT ;  /* 0x0000000606007c0c */ /* 0x000fe2000bf86270 */
[----:B------:R-:W-:Y:S01]  /*0e80*/  @!P1 IMAD.WIDE.U32 R12, R12, c[0x0][0x190], R20 ;  /* 0x000064000c0c9a25 */ /* 0x000fe200078e0014 */
[----:B------:R-:W-:-:S03]  /*0e90*/  LEA.HI R6, R4, R94, RZ, 0x6 ;  /* 0x0000005e04067211 */ /* 0x000fc600078f30ff */
[----:B------:R-:W-:Y:S01]  /*0ea0*/  @!P0 IMAD R5, R2, c[0x0][0x190], RZ ;  /* 0x0000640002058a24 */ /* 0x000fe200078e02ff */
[----:B------:R-:W-:Y:S01]  /*0eb0*/  @!P1 LEA R14, P6, R12, c[0x0][0x160], 0x1 ;  /* 0x000058000c0e9a11 */ /* 0x000fe200078c08ff */
[----:B------:R-:W-:Y:S01]  /*0ec0*/  @!P0 IMAD.MOV.U32 R21, RZ, RZ, R11 ;  /* 0x000000ffff158224 */ /* 0x000fe200078e000b */
[----:B------:R-:W-:Y:S01]  /*0ed0*/  SHF.R.U32.HI R2, RZ, 0x3, R7 ;  /* 0x00000003ff027819 */ /* 0x000fe20000011607 */
[----:B------:R-:W-:Y:S01]  /*0ee0*/  @!P1 IMAD.IADD R0, R13, 0x1, R0 ;  /* 0x000000010d009824 */ /* 0x000fe200078e0200 */
[----:B------:R-:W-:Y:S01]  /*0ef0*/  LOP3.LUT R7, R7, 0x38, R248, 0xf8, !PT ;  /* 0x0000003807077812 */ /* 0x000fe200078ef8f8 */
[C---:B------:R-:W-:Y:S02]  /*0f00*/  @!P0 IMAD R5, R10.reuse, c[0x0][0x194], R5 ;  /* 0x000065000a058a24 */ /* 0x040fe400078e0205 */
[----:B------:R-:W-:Y:S01]  /*0f10*/  @!P0 IMAD.WIDE.U32 R10, R10, c[0x0][0x190], R20 ;  /* 0x000064000a0a8a25 */ /* 0x000fe200078e0014 */
[----:B------:R-:W-:Y:S02]  /*0f20*/  @!P1 LEA.HI.X R15, R12, c[0x0][0x164], R0, 0x1, P6 ;  /* 0x000059000c0f9a11 */ /* 0x000fe400030f0c00 */
[----:B------:R-:W-:Y:S01]  /*0f30*/  LOP3.LUT R2, R7, R2, RZ, 0x3c, !PT ;  /* 0x0000000207027212 */ /* 0x000fe200078e3cff */
[----:B------:R-:W-:Y:S01]  /*0f40*/  @!P0 IMAD.IADD R5, R11, 0x1, R5 ;  /* 0x000000010b058824 */ /* 0x000fe200078e0205 */
[----:B------:R-:W-:Y:S01]  /*0f50*/  @!P0 LEA R12, P6, R10, c[0x0][0x160], 0x1 ;  /* 0x000058000a0c8a11 */ /* 0x000fe200078c08ff */
[----:B------:R-:W-:Y:S01]  /*0f60*/  IMAD R0, R19, c[0x0][0x198], RZ ;  /* 0x0000660013007a24 */ /* 0x000fe200078e02ff */
[----:B------:R-:W-:Y:S01]  /*0f70*/  LOP3.LUT R7, R237, 0xfffffff0, RZ, 0xc0, !PT ;  /* 0xfffffff0ed077812 */ /* 0x000fe200078ec0ff */
[----:B------:R-:W-:Y:S01]  /*0f80*/  IMAD.WIDE.U32 R20, R18, c[0x0][0x198], R248 ;  /* 0x0000660012147a25 */ /* 0x000fe200078e00f8 */
[----:B------:R-:W-:-:S02]  /*0f90*/  @!P0 LEA.HI.X R13, R10, c[0x0][0x164], R5, 0x1, P6 ;  /* 0x000059000a0d8a11 */ /* 0x000fc400030f0c05 */
[----:B------:R-:W-:Y:S01]  /*0fa0*/  SHF.R.S32.HI R10, RZ, 0x4, R237 ;  /* 0x00000004ff0a7819 */ /* 0x000fe200000114ed */
[----:B------:R-:W-:Y:S01]  /*0fb0*/  IMAD.SHL.U32 R5, R6, 0x8, RZ ;  /* 0x0000000806057824 */ /* 0x000fe200078e00ff */
[----:B------:R-:W-:Y:S01]  /*0fc0*/  IADD3 R244, P6, R20, UR20, RZ ;  /* 0x0000001414f47c10 */ /* 0x000fe2000ffde0ff */
[----:B------:R-:W-:Y:S01]  /*0fd0*/  IMAD R0, R18, c[0x0][0x19c], R0 ;  /* 0x0000670012007a24 */ /* 0x000fe200078e0200 */
[----:B------:R-:W-:Y:S01]  /*0fe0*/  USHF.L.U32 UR20, UR4, 0x5, URZ ;  /* 0x0000000504147899 */ /* 0x000fe2000800063f */
[----:B------:R-:W-:Y:S01]  /*0ff0*/  LEA.HI R237, R237, R10, RZ, 0x1 ;  /* 0x0000000aeded7211 */ /* 0x000fe200078f08ff */
[----:B------:R-:W-:Y:S01]  /*1000*/  IMAD.IADD R7, R94, 0x1, -R7 ;  /* 0x000000015e077824 */ /* 0x000fe200078e0a07 */
[----:B------:R-:W-:Y:S01]  /*1010*/  LOP3.LUT R2, R2, 0xfffffe00, R5, 0xf8, !PT ;  /* 0xfffffe0002027812 */ /* 0x000fe200078ef805 */
[----:B------:R-:W-:Y:S01]  /*1020*/  IMAD R5, R19, c[0x0][0x1a0], RZ ;  /* 0x0000680013057a24 */ /* 0x000fe200078e02ff */
[----:B------:R-:W-:Y:S01]  /*1030*/  IADD3.X R245, R21, UR7, R0, P6, !PT ;  /* 0x0000000715f57c10 */ /* 0x000fe2000b7fe400 */
[----:B------:R-:W-:Y:S01]  /*1040*/  USHF.R.S32.HI UR7, URZ, 0x1f, UR14 ;  /* 0x0000001f3f077899 */ /* 0x000fe2000801140e */
[----:B------:R-:W-:Y:S01]  /*1050*/  ISETP.GE.AND P6, PT, R18, UR6, PT ;  /* 0x0000000612007c0c */ /* 0x000fe2000bfc6270 */
[----:B------:R-:W-:Y:S01]  /*1060*/  IMAD.SHL.U32 R241, R2, 0x2, RZ ;  /* 0x0000000202f17824 */ /* 0x000fe200078e00ff */
[----:B------:R-:W-:Y:S01]  /*1070*/  LOP3.LUT R237, R237, 0xfffffffe, RZ, 0xc0, !PT ;  /* 0xfffffffeeded7812 */ /* 0x000fe200078ec0ff */
[----:B------:R-:W-:Y:S01]  /*1080*/  IMAD.WIDE.U32 R244, R242, c[0x0][0x1b0], R244 ;  /* 0x00006c00f2f47a25 */ /* 0x000fe200078e00f4 */
[----:B------:R-:W-:Y:S01]  /*1090*/  UIMAD UR19, UR7, UR11, UR19 ;  /* 0x0000000b071372a4 */ /* 0x000fe2000f8e0213 */
[----:B------:R-:W-:Y:S01]  /*10a0*/  SHF.R.S32.HI R2, RZ, 0x1f, R7 ;  /* 0x0000001fff027819 */ /* 0x000fe20000011407 */
[----:B------:R-:W-:Y:S01]  /*10b0*/  @!PT LDS RZ, [RZ] ;  /* 0x00000000fffff984 */ /* 0x000fe20000000800 */
[----:B------:R-:W-:Y:S01]  /*10c0*/  @!PT LDS RZ, [RZ] ;  /* 0x00000000fffff984 */ /* 0x000fe20000000800 */
[----:B------:R-:W-:Y:S01]  /*10d0*/  @!PT LDS RZ, [RZ] ;  /* 0x00000000fffff984 */ /* 0x000fe20000000800 */
[----:B------:R1:W-:Y:S01]  /*10e0*/  @!P3 LDGSTS.E.BYPASS.LTC128B.128 [R241], [R8.64] ;  /* 0x0000000008f1bfae */ /* 0x0003e2000b901d50 */
[----:B------:R-:W-:Y:S01]  /*10f0*/  IMAD.IADD R247, R245, 0x1, R246 ;  /* 0x00000001f5f77824 */ /* 0x000fe200078e02f6 */
[----:B------:R-:W-:Y:S01]  /*1100*/  ULDC.64 UR4, c[0x0][0x1a0] ;  /* 0x0000680000047ab9 */ /* 0x000fe20000000a00 */
[----:B------:R-:W-:Y:S01]  /*1110*/  IMAD.U32 R0, RZ, RZ, UR14 ;  /* 0x0000000eff007e24 */ /* 0x000fe2000f8e00ff */
[----:B------:R1:W-:Y:S01]  /*1120*/  @!P3 LDGSTS.E.BYPASS.LTC128B.128 [R241+0x4000], [R8.64+0x80] ;  /* 0x0400008008f1bfae */ /* 0x0003e2000b901d50 */
[----:B------:R-:W-:Y:S01]  /*1130*/  IMAD.MOV.U32 R246, RZ, RZ, R244 ;  /* 0x000000fffff67224 */ /* 0x000fe200078e00f4 */
[----:B------:R-:W-:Y:S01]  /*1140*/  LEA.HI R2, R2, R7, RZ, 0x3 ;  /* 0x0000000702027211 */ /* 0x000fe200078f18ff */
[----:B------:R-:W-:Y:S01]  /*1150*/  IMAD R5, R18, c[0x0][0x1a4], R5 ;  /* 0x0000690012057a24 */ /* 0x000fe200078e0205 */
[----:B------:R1:W-:Y:S01]  /*1160*/  @!P3 LDGSTS.E.BYPASS.LTC128B.128 [R241+0x8000], [R8.64+0x100] ;  /* 0x0800010008f1bfae */ /* 0x0003e2000b901d50 */
[----:B------:R-:W-:Y:S01]  /*1170*/  IMAD.WIDE.U32 R22, R0, UR11, R246 ;  /* 0x0000000b00167c25 */ /* 0x000fe2000f8e00f6 */
[----:B------:R-:W-:-:S02]  /*1180*/  LOP3.LUT R0, R2, 0xfffffff8, RZ, 0xc0, !PT ;  /* 0xfffffff802007812 */ /* 0x000fc400078ec0ff */
[----:B------:R1:W-:Y:S01]  /*1190*/  @!P3 LDGSTS.E.BYPASS.LTC128B.128 [R241+0xc000], [R8.64+0x180] ;  /* 0x0c00018008f1bfae */ /* 0x0003e2000b901d50 */
[----:B------:R-:W-:Y:S02]  /*11a0*/  IMAD.IADD R237, R10, 0x1, -R237 ;  /* 0x000000010aed7824 */ /* 0x000fe400078e0aed */
[----:B------:R-:W-:Y:S01]  /*11b0*/  IMAD.IADD R0, R7, 0x1, -R0 ;  /* 0x0000000107007824 */ /* 0x000fe200078e0a00 */
[----:B------:R2:W-:Y:S01]  /*11c0*/  @!P2 LDGSTS.E.BYPASS.LTC128B.128 [R241+0x1000], [R16.64] ;  /* 0x0100000010f1afae */ /* 0x0005e2000b901d50 */
[----:B------:R-:W-:Y:S02]  /*11d0*/  IMAD.SHL.U32 R7, R3, 0x40, RZ ;  /* 0x0000004003077824 */ /* 0x000fe400078e00ff */
[----:B------:R-:W-:Y:S01]  /*11e0*/  IMAD.SHL.U32 R92, R0, 0x40, RZ ;  /* 0x00000040005c7824 */ /* 0x000fe200078e00ff */
[----:B------:R2:W-:Y:S01]  /*11f0*/  @!P2 LDGSTS.E.BYPASS.LTC128B.128 [R241+0x5000], [R16.64+0x80] ;  /* 0x0500008010f1afae */ /* 0x0005e2000b901d50 */
[----:B------:R-:W-:Y:S01]  /*1200*/  IMAD.SHL.U32 R93, R2, 0x40, RZ ;  /* 0x00000040025d7824 */ /* 0x000fe200078e00ff */
[----:B------:R-:W-:-:S02]  /*1210*/  LOP3.LUT R7, R7, 0x1c0, RZ, 0xc0, !PT ;  /* 0x000001c007077812 */ /* 0x000fc400078ec0ff */
[----:B------:R2:W-:Y:S01]  /*1220*/  @!P2 LDGSTS.E.BYPASS.LTC128B.128 [R241+0x9000], [R16.64+0x100] ;  /* 0x0900010010f1afae */ /* 0x0005e2000b901d50 */
[----:B------:R-:W-:Y:S02]  /*1230*/  LOP3.LUT R92, R92, 0x1c0, RZ, 0xc0, !PT ;  /* 0x000001c05c5c7812 */ /* 0x000fe400078ec0ff */
[----:B------:R-:W-:Y:S01]  /*1240*/  LOP3.LUT R93, R93, 0xfffffe00, RZ, 0xc0, !PT ;  /* 0xfffffe005d5d7812 */ /* 0x000fe200078ec0ff */
[----:B------:R2:W-:Y:S01]  /*1250*/  @!P2 LDGSTS.E.BYPASS.LTC128B.128 [R241+0xd000], [R16.64+0x180] ;  /* 0x0d00018010f1afae */ /* 0x0005e2000b901d50 */
[----:B------:R-:W-:-:S03]  /*1260*/  ISETP.GE.AND P2, PT, R18, UR6, PT ;  /* 0x0000000612007c0c */ /* 0x000fc6000bf46270 */
[----:B------:R3:W-:Y:S04]  /*1270*/  @!P1 LDGSTS.E.BYPASS.LTC128B.128 [R241+0x2000], [R14.64] ;  /* 0x020000000ef19fae */ /* 0x0007e8000b901d50 */
[----:B------:R3:W-:Y:S01]  /*1280*/  @!P1 LDGSTS.E.BYPASS.LTC128B.128 [R241+0x6000], [R14.64+0x80] ;  /* 0x060000800ef19fae */ /* 0x0007e2000b901d50 */
[----:B-1----:R-:W-:-:S03]  /*1290*/  IMAD.WIDE.U32 R8, R18, c[0x0][0x1a0], R248 ;  /* 0x0000680012087a25 */ /* 0x002fc600078e00f8 */
[----:B------:R3:W-:Y:S02]  /*12a0*/  @!P1 LDGSTS.E.BYPASS.LTC128B.128 [R241+0xa000], [R14.64+0x100] ;  /* 0x0a0001000ef19fae */ /* 0x0007e4000b901d50 */
[----:B------:R-:W-:Y:S02]  /*12b0*/  IADD3 R20, P3, R8, UR22, RZ ;  /* 0x0000001608147c10 */ /* 0x000fe4000ff7e0ff */
[----:B------:R3:W-:Y:S01]  /*12c0*/  @!P1 LDGSTS.E.BYPASS.LTC128B.128 [R241+0xe000], [R14.64+0x180] ;  /* 0x0e0001800ef19fae */ /* 0x0007e2000b901d50 */
[----:B------:R-:W-:Y:S01]  /*12d0*/  UIMAD.WIDE.U32 UR22, UR14, UR4, URZ ;  /* 0x000000040e1672a5 */ /* 0x000fe2000f8e003f */
[----:B------:R-:W-:Y:S02]  /*12e0*/  IADD3.X R21, R9, UR21, R5, P3, !PT ;  /* 0x0000001509157c10 */ /* 0x000fe40009ffe405 */
        /* <DEDUP_REMOVED lines=22> */
[----:B------:R4:W-:Y:S04]  /*1450*/  @!P5 LDGSTS.E.BYPASS.LTC128B.128 [R241+0x13000], [R10.64+0x80] ;  /* 0x130000800af1dfae */ /* 0x0009e8000b901d50 */
[----:B------:R4:W-:Y:S04]  /*1460*/  @!P5 LDGSTS.E.BYPASS.LTC128B.128 [R241+0x15000], [R10.64+0x100] ;  /* 0x150001000af1dfae */ /* 0x0009e8000b901d50 */
[----:B------:R4:W-:Y:S04]  /*1470*/  @!P5 LDGSTS.E.BYPASS.LTC128B.128 [R241+0x17000], [R10.64+0x180] ;  /* 0x170001800af1dfae */ /* 0x0009e8000b901d50 */
[----:B------:R-:W0:Y:S01]  /*1480*/  LDGDEPBAR ;  /* 0x00000000000079af */ /* 0x000e220000000000 */
[----:B-1----:R-:W-:-:S02]  /*1490*/  IMAD.SHL.U32 R8, R237, 0x8, RZ ;  /* 0x00000008ed087824 */ /* 0x002fc400078e00ff */
[----:B------:R-:W-:-:S03]  /*14a0*/  IMAD.SHL.U32 R9, R18, 0x8, RZ ;  /* 0x0000000812097824 */ /* 0x000fc600078e00ff */
[----:B------:R-:W-:Y:S02]  /*14b0*/  LOP3.LUT R8, R92, 0x8, R8, 0xf8, !PT ;  /* 0x000000085c087812 */ /* 0x000fe400078ef808 */
[----:B------:R-:W-:Y:S02]  /*14c0*/  SHF.R.U32.HI R92, RZ, 0x3, R92 ;  /* 0x00000003ff5c7819 */ /* 0x000fe4000001165c */
[----:B------:R-:W-:Y:S02]  /*14d0*/  LOP3.LUT R9, R7, 0x8, R9, 0xf8, !PT ;  /* 0x0000000807097812 */ /* 0x000fe400078ef809 */
[----:B------:R-:W-:Y:S02]  /*14e0*/  SHF.R.U32.HI R7, RZ, 0x3, R7 ;  /* 0x00000003ff077819 */ /* 0x000fe40000011607 */
[----:B------:R-:W-:Y:S01]  /*14f0*/  LOP3.LUT R92, R8, R92, RZ, 0x3c, !PT ;  /* 0x0000005c085c7212 */ /* 0x000fe200078e3cff */
[----:B------:R-:W-:Y:S01]  /*1500*/  @!P4 IMAD.MOV.U32 R8, RZ, RZ, c[0x0][0x1a0] ;  /* 0x00006800ff08c624 */ /* 0x000fe200078e00ff */
[----:B------:R-:W-:Y:S01]  /*1510*/  LOP3.LUT R7, R9, R7, RZ, 0x3c, !PT ;  /* 0x0000000709077212 */ /* 0x000fe200078e3cff */
[----:B----4-:R-:W-:Y:S01]  /*1520*/  IMAD.U32 R10, RZ, RZ, UR22 ;  /* 0x00000016ff0a7e24 */ /* 0x010fe2000f8e00ff */
[----:B------:R-:W-:-:S04]  /*1530*/  DEPBAR.LE SB0, 0x0 ;  /* 0x000080000000791a */ /* 0x000fc80000000000 */
[----:B------:R-:W-:Y:S01]  /*1540*/  BAR.SYNC.DEFER_BLOCKING 0x0 ;  /* 0x0000000000007b1d */ /* 0x000fe20000010000 */
[----:B------:R-:W-:Y:S01]  /*1550*/  LEA R6, P0, R10, R242, 0x6 ;  /* 0x000000f20a067211 */ /* 0x000fe200078030ff */
[----:B------:R-:W-:Y:S01]  /*1560*/  IMAD.U32 R11, RZ, RZ, UR23 ;  /* 0x00000017ff0b7e24 */ /* 0x000fe2000f8e00ff */
[----:B------:R-:W-:Y:S01]  /*1570*/  LEA.HI R9, R4, R94, RZ, 0x5 ;  /* 0x0000005e04097211 */ /* 0x000fe200078f28ff */
[----:B------:R-:W-:Y:S01]  /*1580*/  @!P4 IMAD.MOV.U32 R4, RZ, RZ, c[0x0][0x1a4] ;  /* 0x00006900ff04c624 */ /* 0x000fe200078e00ff */
[----:B------:R-:W-:Y:S01]  /*1590*/  LEA.HI.X R5, R10, R239, R5, 0x6, P0 ;  /* 0x000000ef0a057211 */ /* 0x000fe200000f3405 */
[----:B------:R-:W-:Y:S01]  /*15a0*/  IMAD R237, R237, 0x200, R7 ;  /* 0x00000200eded7824 */ /* 0x000fe200078e0207 */
[----:B------:R-:W-:Y:S02]  /*15b0*/  @!P4 LEA R2, P0, R8, R6, 0x5 ;  /* 0x000000060802c211 */ /* 0x000fe400078028ff */
[----:B------:R-:W-:Y:S01]  /*15c0*/  @!P2 LEA R10, P1, R6, c[0x0][0x170], 0x1 ;  /* 0x00005c00060aaa11 */ /* 0x000fe200078208ff */
[----:B------:R-:W-:Y:S01]  /*15d0*/  IMAD.SHL.U32 R237, R237, 0x2, RZ ;  /* 0x00000002eded7824 */ /* 0x000fe200078e00ff */
[----:B------:R-:W-:-:S02]  /*15e0*/  SHF.R.S32.HI R9, RZ, 0x5, R9 ;  /* 0x00000005ff097819 */ /* 0x000fc40000011409 */
[----:B------:R-:W-:Y:S02]  /*15f0*/  @!P4 LEA.HI.X R4, R8, R5, R4, 0x5, P0 ;  /* 0x000000050804c211 */ /* 0x000fe400000f2c04 */
[----:B------:R-:W-:Y:S01]  /*1600*/  @!P2 LEA.HI.X R11, R6, c[0x0][0x174], R5, 0x1, P1 ;  /* 0x00005d00060baa11 */ /* 0x000fe200008f0c05 */
[----:B------:R-:W-:Y:S01]  /*1610*/  IMAD R9, R9, 0x400, R93 ;  /* 0x0000040009097824 */ /* 0x000fe200078e025d */
[----:B------:R-:W-:Y:S02]  /*1620*/  @!P4 LEA R6, P0, R2, c[0x0][0x170], 0x1 ;  /* 0x00005c000206ca11 */ /* 0x000fe400078008ff */
[----:B------:R-:W-:Y:S01]  /*1630*/  IADD3 R235, R237, 0x10020, RZ ;  /* 0x00010020edeb7810 */ /* 0x000fe20007ffe0ff */
[----:B------:R-:W-:Y:S01]  /*1640*/  IMAD.IADD R238, R92, 0x1, R9 ;  /* 0x000000015cee7824 */ /* 0x000fe200078e0209 */
[----:B------:R-:W-:Y:S01]  /*1650*/  @!P4 LEA.HI.X R7, R2, c[0x0][0x174], R4, 0x1, P0 ;  /* 0x00005d000207ca11 */ /* 0x000fe200000f0c04 */
[----:B------:R-:W-:Y:S01]  /*1660*/  IMAD.MOV.U32 R2, RZ, RZ, 0x10 ;  /* 0x00000010ff027424 */ /* 0x000fe200078e00ff */
[----:B------:R-:W-:Y:S01]  /*1670*/  @P2 STS.128 [R241+0x18000], RZ ;  /* 0x018000fff1002388 */ /* 0x000fe20000000c00 */
[----:B------:R-:W-:-:S03]  /*1680*/  IMAD.SHL.U32 R238, R238, 0x2, RZ ;  /* 0x00000002eeee7824 */ /* 0x000fc600078e00ff */
        /* <DEDUP_REMOVED lines=40> */
[----:B--2---:R-:W4:Y:S01]  /*1910*/  LDSM.16.M88.4 R16, [R237+0x10000] ;  /* 0x01000000ed10783b */ /* 0x004f220000000200 */
[----:B------:R-:W-:-:S02]  /*1920*/  IADD3 R222, R235, 0x2800, RZ ;  /* 0x00002800ebde7810 */ /* 0x000fc40007ffe0ff */
[C---:B------:R-:W-:Y:S01]  /*1930*/  IADD3 R221, R235.reuse, 0x3000, RZ ;  /* 0x00003000ebdd7810 */ /* 0x040fe20007ffe0ff */
[----:B------:R-:W-:Y:S01]  /*1940*/  LDSM.16.M88.4 R24, [R236] ;  /* 0x00000000ec18783b */ /* 0x000fe20000000200 */
[C---:B------:R-:W-:Y:S02]  /*1950*/  IADD3 R220, R235.reuse, 0x3800, RZ ;  /* 0x00003800ebdc7810 */ /* 0x040fe40007ffe0ff */
[C---:B------:R-:W-:Y:S01]  /*1960*/  IADD3 R219, R235.reuse, 0x4000, RZ ;  /* 0x00004000ebdb7810 */ /* 0x040fe20007ffe0ff */
[----:B---3--:R-:W-:Y:S01]  /*1970*/  LDSM.16.M88.4 R12, [R235] ;  /* 0x00000000eb0c783b */ /* 0x008fe20000000200 */
[C---:B------:R-:W-:Y:S02]  /*1980*/  IADD3 R218, R235.reuse, 0x4800, RZ ;  /* 0x00004800ebda7810 */ /* 0x040fe40007ffe0ff */
[C---:B------:R-:W-:Y:S01]  /*1990*/  IADD3 R217, R235.reuse, 0x5000, RZ ;  /* 0x00005000ebd97810 */ /* 0x040fe20007ffe0ff */
[----:B------:R-:W2:Y:S01]  /*19a0*/  LDSM.16.M88.4 R40, [R237+0x10800] ;  /* 0x01080000ed28783b */ /* 0x000ea20000000200 */
[----:B------:R-:W-:-:S02]  /*19b0*/  IADD3 R216, R235, 0x5800, RZ ;  /* 0x00005800ebd87810 */ /* 0x000fc40007ffe0ff */
[C---:B------:R-:W-:Y:S01]  /*19c0*/  IADD3 R215, R235.reuse, 0x6000, RZ ;  /* 0x00006000ebd77810 */ /* 0x040fe20007ffe0ff */
[----:B------:R-:W3:Y:S01]  /*19d0*/  LDSM.16.M88.4 R52, [R237+0x11000] ;  /* 0x01100000ed34783b */ /* 0x000ee20000000200 */
[C---:B------:R-:W-:Y:S02]  /*19e0*/  IADD3 R214, R235.reuse, 0x6800, RZ ;  /* 0x00006800ebd67810 */ /* 0x040fe40007ffe0ff */
[C---:B------:R-:W-:Y:S01]  /*19f0*/  IADD3 R213, R235.reuse, 0x7000, RZ ;  /* 0x00007000ebd57810 */ /* 0x040fe20007ffe0ff */
[----:B------:R-:W5:Y:S01]  /*1a00*/  LDSM.16.M88.4 R20, [R237+0x11800] ;  /* 0x01180000ed14783b */ /* 0x000f620000000200 */
[----:B------:R-:W-:-:S03]  /*1a10*/  IADD3 R212, R235, 0x7800, RZ ;  /* 0x00007800ebd47810 */ /* 0x000fc60007ffe0ff */
[----:B------:R-:W-:Y:S04]  /*1a20*/  LDSM.16.M88.4 R68, [R234] ;  /* 0x00000000ea44783b */ /* 0x000fe80000000200 */
[----:B-1----:R-:W1:Y:S04]  /*1a30*/  LDSM.16.M88.4 R8, [R231+0x10000] ;  /* 0x01000000e708783b */ /* 0x002e680000000200 */
        /* <DEDUP_REMOVED lines=8> */
[----:B--2---:R-:W-:Y:S03]  /*1ac0*/  HMMA.16816.F32 R28, R32, R40, RZ ;  /* 0x00000028201c723c */ /* 0x004fe600000018ff */
[----:B------:R-:W-:Y:S04]  /*1ad0*/  LDSM.16.M88.4 R80, [R234+0x8000] ;  /* 0x00800000ea50783b */ /* 0x000fe80000000200 */
[----:B------:R-:W-:Y:S01]  /*1ae0*/  LDSM.16.M88.4 R88, [R237+0x16800] ;  /* 0x01680000ed58783b */ /* 0x000fe20000000200 */
[----:B------:R-:W-:Y:S03]  /*1af0*/  HMMA.16816.F32 R4, R24, R12, R4 ;  /* 0x0000000c1804723c */ /* 0x000fe60000001804 */
[----:B------:R-:W-:Y:S04]  /*1b00*/  LDSM.16.M88.4 R84, [R231+0x16000] ;  /* 0x01600000e754783b */ /* 0x000fe80000000200 */
[----:B------:R-:W0:Y:S01]  /*1b10*/  LDGDEPBAR ;  /* 0x00000000000079af */ /* 0x000e220000000000 */
[C---:B---3--:R-:W-:Y:S08]  /*1b20*/  HMMA.16816.F32 R56, R32.reuse, R52, RZ ;  /* 0x000000342038723c */ /* 0x048ff000000018ff */
[C---:B------:R-:W-:Y:S08]  /*1b30*/  HMMA.16816.F32 R40, R32.reuse, R42, RZ ;  /* 0x0000002a2028723c */ /* 0x040ff000000018ff */
[C---:B------:R-:W-:Y:S08]  /*1b40*/  HMMA.16816.F32 R52, R32.reuse, R54, RZ ;  /* 0x000000362034723c */ /* 0x040ff000000018ff */
[C---:B-----5:R-:W-:Y:S08]  /*1b50*/  HMMA.16816.F32 R72, R32.reuse, R20, RZ ;  /* 0x000000142048723c */ /* 0x060ff000000018ff */
[----:B------:R-:W-:Y:S01]  /*1b60*/  HMMA.16816.F32 R32, R32, R22, RZ ;  /* 0x000000162020723c */ /* 0x000fe200000018ff */
[----:B------:R-:W-:Y:S07]  /*1b70*/  LDSM.16.M88.4 R20, [R233] ;  /* 0x00000000e914783b */ /* 0x000fee0000000200 */
[----:B------:R-:W-:Y:S01]  /*1b80*/  HMMA.16816.F32 R16, R24, R14, R16 ;  /* 0x0000000e1810723c */ /* 0x000fe20000001810 */
[----:B------:R-:W2:Y:S07]  /*1b90*/  LDSM.16.M88.4 R12, [R224] ;  /* 0x00000000e00c783b */ /* 0x000eae0000000200 */
[----:B-1----:R-:W-:Y:S08]  /*1ba0*/  HMMA.16816.F32 R4, R68, R8, R4 ;  /* 0x000000084404723c */ /* 0x002ff00000001804 */
        /* <DEDUP_REMOVED lines=66> */
[----:B------:R-:W-:Y:S01]  /*1fd0*/  HMMA.16816.F32 R68, R8, R62, R68 ;  /* 0x0000003e0844723c */ /* 0x000fe20000001844 */
[----:B------:R-:W-:Y:S07]  /*1fe0*/  LDSM.16.M88.4 R60, [R235+0x4000] ;  /* 0x00400000eb3c783b */ /* 0x000fee0000000200 */
[----:B------:R-:W-:Y:S01]  /*1ff0*/  HMMA.16816.F32 R16, R24, R14, R16 ;  /* 0x0000000e1810723c */ /* 0x000fe20000001810 */
        /* <DEDUP_REMOVED lines=9> */
[----:B------:R-:W-:Y:S01]  /*2090*/  HMMA.16816.F32 R16, R32, R22, R16 ;  /* 0x000000162010723c */ /* 0x000fe20000001810 */
[----:B------:R-:W1:Y:S07]  /*20a0*/  LDSM.16.M88.4 R20, [R231+0x14000] ;  /* 0x01400000e714783b */ /* 0x000e6e0000000200 */
[C---:B------:R-:W-:Y:S08]  /*20b0*/  HMMA.16816.F32 R28, R24.reuse, R48, R28 ;  /* 0x00000030181c723c */ /* 0x040ff0000000181c */
[C---:B------:R-:W-:Y:S01]  /*20c0*/  HMMA.16816.F32 R40, R24.reuse, R50, R40 ;  /* 0x000000321828723c */ /* 0x040fe20000001828 */
[----:B------:R-:W4:Y:S07]  /*20d0*/  LDSM.16.M88.4 R48, [R237+0x15000] ;  /* 0x01500000ed30783b */ /* 0x000f2e0000000200 */
[C---:B------:R-:W-:Y:S08]  /*20e0*/  HMMA.16816.F32 R56, R24.reuse, R44, R56 ;  /* 0x0000002c1838723c */ /* 0x040ff00000001838 */
[----:B------:R-:W-:Y:S01]  /*20f0*/  HMMA.16816.F32 R52, R24, R46, R52 ;  /* 0x0000002e1834723c */ /* 0x000fe20000001834 */
[----:B------:R-:W5:Y:S07]  /*2100*/  LDSM.16.M88.4 R44, [R237+0x15800] ;  /* 0x01580000ed2c783b */ /* 0x000f6e0000000200 */
[----:B--2---:R-:W-:Y:S08]  /*2110*/  HMMA.16816.F32 R4, R12, R60, R4 ;  /* 0x0000003c0c04723c */ /* 0x004ff00000001804 */
[C---:B------:R-:W-:Y:S08]  /*2120*/  HMMA.16816.F32 R72, R24.reuse, R36, R72 ;  /* 0x000000241848723c */ /* 0x040ff00000001848 */
[----:B------:R-:W-:Y:S01]  /*2130*/  HMMA.16816.F32 R68, R24, R38, R68 ;  /* 0x000000261844723c */ /* 0x000fe20000001844 */
[----:B------:R-:W2:Y:S04]  /*2140*/  LDSM.16.M88.4 R36, [R235+0x4800] ;  /* 0x00480000eb24783b */ /* 0x000ea80000000200 */
[----:B------:R-:W2:Y:S03]  /*2150*/  LDSM.16.M88.4 R24, [R224+0x4000] ;  /* 0x00400000e018783b */ /* 0x000ea60000000200 */
[C---:B---3--:R-:W-:Y:S08]  /*2160*/  HMMA.16816.F32 R28, R32.reuse, R8, R28 ;  /* 0x00000008201c723c */ /* 0x048ff0000000181c */
[----:B------:R-:W-:Y:S01]  /*2170*/  HMMA.16816.F32 R40, R32, R10, R40 ;  /* 0x0000000a2028723c */ /* 0x000fe20000001828 */
[----:B------:R-:W3:Y:S07]  /*2180*/  LDSM.16.M88.4 R8, [R235+0x5000] ;  /* 0x00500000eb08783b */ /* 0x000eee0000000200 */
[----:B------:R-:W-:Y:S01]  /*2190*/  HMMA.16816.F32 R16, R12, R62, R16 ;  /* 0x0000003e0c10723c */ /* 0x000fe20000001810 */
[----:B------:R-:W-:Y:S07]  /*21a0*/  LDSM.16.M88.4 R60, [R235+0x5800] ;  /* 0x00580000eb3c783b */ /* 0x000fee0000000200 */
[----:B-1----:R-:W-:Y:S08]  /*21b0*/  HMMA.16816.F32 R4, R80, R20, R4 ;  /* 0x000000145004723c */ /* 0x002ff00000001804 */
[C---:B----4-:R-:W-:Y:S08]  /*21c0*/  HMMA.16816.F32 R56, R32.reuse, R48, R56 ;  /* 0x000000302038723c */ /* 0x050ff00000001838 */
[C---:B------:R-:W-:Y:S01]  /*21d0*/  HMMA.16816.F32 R52, R32.reuse, R50, R52 ;  /* 0x000000322034723c */ /* 0x040fe20000001834 */
[----:B------:R-:W-:Y:S07]  /*21e0*/  LDSM.16.M88.4 R48, [R238+0xc000] ;  /* 0x00c00000ee30783b */ /* 0x000fee0000000200 */
[C---:B-----5:R-:W-:Y:S08]  /*21f0*/  HMMA.16816.F32 R72, R32.reuse, R44, R72 ;  /* 0x0000002c2048723c */ /* 0x060ff00000001848 */
[----:B------:R-:W-:Y:S01]  /*2200*/  HMMA.16816.F32 R68, R32, R46, R68 ;  /* 0x0000002e2044723c */ /* 0x000fe20000001844 */
[----:B------:R-:W1:Y:S04]  /*2210*/  LDSM.16.M88.4 R32, [R237+0x16000] ;  /* 0x01600000ed20783b */ /* 0x000e680000000200 */
[----:B------:R-:W-:Y:S03]  /*2220*/  LDSM.16.M88.4 R44, [R235+0x6000] ;  /* 0x00600000eb2c783b */ /* 0x000fe60000000200 */
[----:B--2---:R-:W-:Y:S08]  /*2230*/  HMMA.16816.F32 R28, R12, R36, R28 ;  /* 0x000000240c1c723c */ /* 0x004ff0000000181c */
[----:B------:R-:W-:Y:S01]  /*2240*/  HMMA.16816.F32 R16, R80, R22, R16 ;  /* 0x000000165010723c */ /* 0x000fe20000001810 */
[----:B------:R-:W-:Y:S07]  /*2250*/  LDSM.16.M88.4 R20, [R231+0x15000] ;  /* 0x01500000e714783b */ /* 0x000fee0000000200 */
[----:B------:R-:W-:Y:S08]  /*2260*/  HMMA.16816.F32 R4, R64, R24, R4 ;  /* 0x000000184004723c */ /* 0x000ff00000001804 */
[C---:B------:R-:W-:Y:S01]  /*2270*/  HMMA.16816.F32 R40, R12.reuse, R38, R40 ;  /* 0x000000260c28723c */ /* 0x040fe20000001828 */
[----:B------:R-:W-:Y:S07]  /*2280*/  LDSM.16.M88.4 R36, [R236+0xc000] ;  /* 0x00c00000ec24783b */ /* 0x000fee0000000200 */
[C---:B---3--:R-:W-:Y:S08]  /*2290*/  HMMA.16816.F32 R56, R12.reuse, R8, R56 ;  /* 0x000000080c38723c */ /* 0x048ff00000001838 */
[----:B------:R-:W-:Y:S01]  /*22a0*/  HMMA.16816.F32 R52, R12, R10, R52 ;  /* 0x0000000a0c34723c */ /* 0x000fe20000001834 */
[----:B------:R-:W2:Y:S07]  /*22b0*/  LDSM.16.M88.4 R8, [R224+0x4800] ;  /* 0x00480000e008783b */ /* 0x000eae0000000200 */
[----:B------:R-:W-:Y:S08]  /*22c0*/  HMMA.16816.F32 R28, R80, R76, R28 ;  /* 0x0000004c501c723c */ /* 0x000ff0000000181c */
[----:B------:R-:W-:Y:S01]  /*22d0*/  HMMA.16816.F32 R16, R64, R26, R16 ;  /* 0x0000001a4010723c */ /* 0x000fe20000001810 */
[----:B------:R-:W3:Y:S07]  /*22e0*/  LDSM.16.M88.4 R24, [R234+0xc000] ;  /* 0x00c00000ea18783b */ /* 0x000eee0000000200 */
[----:B-1----:R-:W-:Y:S08]  /*22f0*/  HMMA.16816.F32 R4, R48, R32, R4 ;  /* 0x000000203004723c */ /* 0x002ff00000001804 */
[----:B------:R-:W-:Y:S01]  /*2300*/  HMMA.16816.F32 R40, R80, R78, R40 ;  /* 0x0000004e5028723c */ /* 0x000fe20000001828 */
[----:B------:R-:W-:Y:S07]  /*2310*/  LDSM.16.M88.4 R76, [R231+0x15800] ;  /* 0x01580000e74c783b */ /* 0x000fee0000000200 */
[----:B------:R-:W-:Y:S01]  /*2320*/  HMMA.16816.F32 R16, R48, R34, R16 ;  /* 0x000000223010723c */ /* 0x000fe20000001810 */
[----:B------:R-:W1:Y:S07]  /*2330*/  LDSM.16.M88.4 R32, [R235+0x6800] ;  /* 0x00680000eb20783b */ /* 0x000e6e0000000200 */
[----:B--2---:R-:W-:Y:S08]  /*2340*/  HMMA.16816.F32 R28, R64, R8, R28 ;  /* 0x00000008401c723c */ /* 0x004ff0000000181c */
[----:B------:R-:W-:Y:S08]  /*2350*/  HMMA.16816.F32 R4, R36, R44, R4 ;  /* 0x0000002c2404723c */ /* 0x000ff00000001804 */
[----:B------:R-:W-:Y:S01]  /*2360*/  HMMA.16816.F32 R40, R64, R10, R40 ;  /* 0x0000000a4028723c */ /* 0x000fe20000001828 */
[----:B------:R-:W-:Y:S07]  /*2370*/  LDSM.16.M88.4 R8, [R224+0x6000] ;  /* 0x00600000e008783b */ /* 0x000fee0000000200 */
[C---:B------:R-:W-:Y:S08]  /*2380*/  HMMA.16816.F32 R72, R12.reuse, R60, R72 ;  /* 0x0000003c0c48723c */ /* 0x040ff00000001848 */
[----:B------:R-:W-:Y:S01]  /*2390*/  HMMA.16816.F32 R68, R12, R62, R68 ;  /* 0x0000003e0c44723c */ /* 0x000fe20000001844 */
[----:B------:R-:W2:Y:S04]  /*23a0*/  LDSM.16.M88.4 R12, [R233+0xc000] ;  /* 0x00c00000e90c783b */ /* 0x000ea80000000200 */
        /* <DEDUP_REMOVED lines=9> */
[----:B-1----:R-:W-:Y:S08]  /*2440*/  HMMA.16816.F32 R28, R36, R32, R28 ;  /* 0x00000020241c723c */ /* 0x002ff0000000181c */
[----:B------:R-:W-:Y:S01]  /*2450*/  HMMA.16816.F32 R16, R24, R86, R16 ;  /* 0x000000561810723c */ /* 0x000fe20000001810 */
[----:B------:R-:W-:Y:S07]  /*2460*/  LDSM.16.M88.4 R84, [R235+0x7000] ;  /* 0x00700000eb54783b */ /* 0x000fee0000000200 */
[----:B--2---:R-:W-:Y:S08]  /*2470*/  HMMA.16816.F32 R4, R12, R8, R4 ;  /* 0x000000080c04723c */ /* 0x004ff00000001804 */
        /* <DEDUP_REMOVED lines=197> */
.L_x_1428:
        /* <DEDUP_REMOVED lines=360> */
.L_x_1432:
        /* <DEDUP_REMOVED lines=29> */
.L_x_1430:
        /* <DEDUP_REMOVED lines=20> */
[----:B------:R-:W-:Y:S05]  /*4a60*/  ISETP.LT.AND P0, PT, RZ, UR8, PT ;  /* 0x00000008ff007c0c */ /* 0x000fea000bf01270 */
        /* <DEDUP_REMOVED lines=8> */
[----:B------:R-:W-:Y:S06]  /*4af0*/  LDSM.16.M88.4 R16, [R237+0x10800] ;  /* 0x01080000ed10783b */ /* 0x000fec0000000200 */
[----:B------:R-:W-:Y:S06]  /*4b00*/  LDSM.16.M88.4 R24, [R237+0x11000] ;  /* 0x01100000ed18783b */ /* 0x000fec0000000200 */
[----:B------:R-:W-:Y:S06]  /*4b10*/  LDSM.16.M88.4 R164, [R237+0x11800] ;  /* 0x01180000eda4783b */ /* 0x000fec0000000200 */
[----:B--2---:R-:W1:Y:S06]  /*4b20*/  LDSM.16.M88.4 R8, [R237+0x10000] ;  /* 0x01000000ed08783b */ /* 0x004e6c0000000200 */
[----:B------:R-:W0:Y:S06]  /*4b30*/  LDGDEPBAR ;  /* 0x00000000000079af */ /* 0x000e2c0000000000 */
[----:B------:R-:W-:Y:S06]  /*4b40*/  LDSM.16.M88.4 R168, [R236] ;  /* 0x00000000eca8783b */ /* 0x000fec0000000200 */
[----:B------:R-:W2:Y:S06]  /*4b50*/  LDSM.16.M88.4 R172, [R235] ;  /* 0x00000000ebac783b */ /* 0x000eac0000000200 */
[----:B------:R-:W3:Y:S06]  /*4b60*/  LDSM.16.M88.4 R176, [R227] ;  /* 0x00000000e3b0783b */ /* 0x000eec0000000200 */
[----:B------:R-:W4:Y:S06]  /*4b70*/  LDSM.16.M88.4 R180, [R226] ;  /* 0x00000000e2b4783b */ /* 0x000f2c0000000200 */
[----:B------:R-:W5:Y:S01]  /*4b80*/  LDSM.16.M88.4 R184, [R225] ;  /* 0x00000000e1b8783b */ /* 0x000f620000000200 */
[C---:B-1----:R-:W-:Y:S05]  /*4b90*/  HMMA.16816.F32 R4, R32.reuse, R8, RZ ;  /* 0x000000082004723c */ /* 0x042fea00000018ff */
[----:B------:R-:W-:Y:S03]  /*4ba0*/  LDSM.16.M88.4 R188, [R234] ;  /* 0x00000000eabc783b */ /* 0x000fe60000000200 */
[C---:B------:R-:W-:Y:S03]  /*4bb0*/  HMMA.16816.F32 R8, R32.reuse, R10, RZ ;  /* 0x0000000a2008723c */ /* 0x040fe600000018ff */
[----:B------:R-:W1:Y:S06]  /*4bc0*/  LDSM.16.M88.4 R192, [R231+0x10000] ;  /* 0x01000000e7c0783b */ /* 0x000e6c0000000200 */
[----:B------:R-:W-:Y:S01]  /*4bd0*/  LDSM.16.M88.4 R196, [R231+0x11000] ;  /* 0x01100000e7c4783b */ /* 0x000fe20000000200 */
[C---:B------:R-:W-:Y:S05]  /*4be0*/  HMMA.16816.F32 R12, R32.reuse, R16, RZ ;  /* 0x00000010200c723c */ /* 0x040fea00000018ff */
[----:B------:R-:W-:Y:S03]  /*4bf0*/  LDSM.16.M88.4 R200, [R231+0x11800] ;  /* 0x01180000e7c8783b */ /* 0x000fe60000000200 */
[C---:B------:R-:W-:Y:S03]  /*4c00*/  HMMA.16816.F32 R16, R32.reuse, R18, RZ ;  /* 0x000000122010723c */ /* 0x040fe600000018ff */
[----:B------:R-:W-:Y:S05]  /*4c10*/  LDSM.16.M88.4 R204, [R233] ;  /* 0x00000000e9cc783b */ /* 0x000fea0000000200 */
[C---:B------:R-:W-:Y:S01]  /*4c20*/  HMMA.16816.F32 R20, R32.reuse, R24, RZ ;  /* 0x000000182014723c */ /* 0x040fe200000018ff */
[----:B------:R-:W-:Y:S07]  /*4c30*/  LDSM.16.M88.4 R208, [R224] ;  /* 0x00000000e0d0783b */ /* 0x000fee0000000200 */
[C---:B------:R-:W-:Y:S08]  /*4c40*/  HMMA.16816.F32 R24, R32.reuse, R26, RZ ;  /* 0x0000001a2018723c */ /* 0x040ff000000018ff */
[C---:B------:R-:W-:Y:S08]  /*4c50*/  HMMA.16816.F32 R28, R32.reuse, R164, RZ ;  /* 0x000000a4201c723c */ /* 0x040ff000000018ff */
[----:B------:R-:W-:Y:S01]  /*4c60*/  HMMA.16816.F32 R32, R32, R166, RZ ;  /* 0x000000a62020723c */ /* 0x000fe200000018ff */
        /* <DEDUP_REMOVED lines=8> */
[C---:B------:R-:W-:Y:S01]  /*4cf0*/  HMMA.16816.F32 R24, R168.reuse, R182, R24 ;  /* 0x000000b6a818723c */ /* 0x040fe20000001818 */
[----:B------:R-:W-:Y:S07]  /*4d00*/  LDSM.16.M88.4 R180, [R238+0x4000] ;  /* 0x00400000eeb4783b */ /* 0x000fee0000000200 */
[C---:B-----5:R-:W-:Y:S08]  /*4d10*/  HMMA.16816.F32 R28, R168.reuse, R184, R28 ;  /* 0x000000b8a81c723c */ /* 0x060ff0000000181c */
[----:B------:R-:W-:Y:S01]  /*4d20*/  HMMA.16816.F32 R32, R168, R186, R32 ;  /* 0x000000baa820723c */ /* 0x000fe20000001820 */
[----:B------:R-:W2:Y:S06]  /*4d30*/  LDSM.16.M88.4 R168, [R224+0x800] ;  /* 0x00080000e0a8783b */ /* 0x000eac0000000200 */
[----:B------:R-:W3:Y:S01]  /*4d40*/  LDSM.16.M88.4 R184, [R237+0x12000] ;  /* 0x01200000edb8783b */ /* 0x000ee20000000200 */
[C---:B-1----:R-:W-:Y:S08]  /*4d50*/  HMMA.16816.F32 R4, R188.reuse, R192, R4 ;  /* 0x000000c0bc04723c */ /* 0x042ff00000001804 */
[C---:B------:R-:W-:Y:S01]  /*4d60*/  HMMA.16816.F32 R8, R188.reuse, R194, R8 ;  /* 0x000000c2bc08723c */ /* 0x040fe20000001808 */
[----:B------:R-:W-:Y:S07]  /*4d70*/  LDSM.16.M88.4 R192, [R237+0x13800] ;  /* 0x01380000edc0783b */ /* 0x000fee0000000200 */
[C---:B------:R-:W-:Y:S08]  /*4d80*/  HMMA.16816.F32 R12, R188.reuse, R164, R12 ;  /* 0x000000a4bc0c723c */ /* 0x040ff0000000180c */
[C---:B------:R-:W-:Y:S01]  /*4d90*/  HMMA.16816.F32 R16, R188.reuse, R166, R16 ;  /* 0x000000a6bc10723c */ /* 0x040fe20000001810 */
[----:B------:R-:W1:Y:S07]  /*4da0*/  LDSM.16.M88.4 R164, [R237+0x12800] ;  /* 0x01280000eda4783b */ /* 0x000e6e0000000200 */
[C---:B------:R-:W-:Y:S08]  /*4db0*/  HMMA.16816.F32 R20, R188.reuse, R196, R20 ;  /* 0x000000c4bc14723c */ /* 0x040ff00000001814 */
[C---:B------:R-:W-:Y:S01]  /*4dc0*/  HMMA.16816.F32 R24, R188.reuse, R198, R24 ;  /* 0x000000c6bc18723c */ /* 0x040fe20000001818 */
[----:B------:R-:W-:Y:S07]  /*4dd0*/  LDSM.16.M88.4 R196, [R236+0x4000] ;  /* 0x00400000ecc4783b */ /* 0x000fee0000000200 */
[C---:B------:R-:W-:Y:S08]  /*4de0*/  HMMA.16816.F32 R28, R188.reuse, R200, R28 ;  /* 0x000000c8bc1c723c */ /* 0x040ff0000000181c */
[----:B------:R-:W-:Y:S01]  /*4df0*/  HMMA.16816.F32 R32, R188, R202, R32 ;  /* 0x000000cabc20723c */ /* 0x000fe20000001820 */
[----:B------:R-:W4:Y:S06]  /*4e00*/  LDSM.16.M88.4 R188, [R237+0x13000] ;  /* 0x01300000edbc783b */ /* 0x000f2c0000000200 */
[----:B------:R-:W5:Y:S01]  /*4e10*/  LDSM.16.M88.4 R200, [R223] ;  /* 0x00000000dfc8783b */ /* 0x000f620000000200 */
[C---:B------:R-:W-:Y:S08]  /*4e20*/  HMMA.16816.F32 R4, R204.reuse, R208, R4 ;  /* 0x000000d0cc04723c */ /* 0x040ff00000001804 */
[C---:B------:R-:W-:Y:S01]  /*4e30*/  HMMA.16816.F32 R8, R204.reuse, R210, R8 ;  /* 0x000000d2cc08723c */ /* 0x040fe20000001808 */
[----:B------:R-:W-:Y:S07]  /*4e40*/  LDSM.16.M88.4 R208, [R231+0x12000] ;  /* 0x01200000e7d0783b */ /* 0x000fee0000000200 */
        /* <DEDUP_REMOVED lines=8> */
[----:B------:R-:W2:Y:S06]  /*4ed0*/  LDSM.16.M88.4 R176, [R220] ;  /* 0x00000000dcb0783b */ /* 0x000eac0000000200 */
[----:B------:R-:W2:Y:S01]  /*4ee0*/  LDSM.16.M88.4 R204, [R234+0x4000] ;  /* 0x00400000eacc783b */ /* 0x000ea20000000200 */
        /* <DEDUP_REMOVED lines=21> */
[----:B------:R-:W5:Y:S07]  /*5040*/  LDSM.16.M88.4 R172, [R224+0x3000] ;  /* 0x00300000e0ac783b */ /* 0x000f6e0000000200 */
[C---:B------:R-:W-:Y:S08]  /*5050*/  HMMA.16816.F32 R28, R196.reuse, R176, R28 ;  /* 0x000000b0c41c723c */ /* 0x040ff0000000181c */
[----:B------:R-:W-:Y:S01]  /*5060*/  HMMA.16816.F32 R32, R196, R178, R32 ;  /* 0x000000b2c420723c */ /* 0x000fe20000001820 */
[----:B------:R-:W2:Y:S06]  /*5070*/  LDSM.16.M88.4 R176, [R224+0x3800] ;  /* 0x00380000e0b0783b */ /* 0x000eac0000000200 */
[----:B------:R-:W2:Y:S01]  /*5080*/  LDSM.16.M88.4 R196, [R238+0x8000] ;  /* 0x00800000eec4783b */ /* 0x000ea20000000200 */
[C---:B------:R-:W-:Y:S08]  /*5090*/  HMMA.16816.F32 R4, R204.reuse, R208, R4 ;  /* 0x000000d0cc04723c */ /* 0x040ff00000001804 */
[C---:B------:R-:W-:Y:S01]  /*50a0*/  HMMA.16816.F32 R8, R204.reuse, R210, R8 ;  /* 0x000000d2cc08723c */ /* 0x040fe20000001808 */
[----:B------:R-:W-:Y:S07]  /*50b0*/  LDSM.16.M88.4 R208, [R219] ;  /* 0x00000000dbd0783b */ /* 0x000fee0000000200 */
        /* <DEDUP_REMOVED lines=8> */
[----:B------:R-:W1:Y:S06]  /*5140*/  LDSM.16.M88.4 R184, [R237+0x15800] ;  /* 0x01580000edb8783b */ /* 0x000e6c0000000200 */
[----:B------:R-:W1:Y:S01]  /*5150*/  LDSM.16.M88.4 R204, [R236+0x8000] ;  /* 0x00800000eccc783b */ /* 0x000e620000000200 */
[C---:B----4-:R-:W-:Y:S08]  /*5160*/  HMMA.16816.F32 R4, R188.reuse, R192, R4 ;  /* 0x000000c0bc04723c */ /* 0x050ff00000001804 */
[C---:B------:R-:W-:Y:S01]  /*5170*/  HMMA.16816.F32 R8, R188.reuse, R194, R8 ;  /* 0x000000c2bc08723c */ /* 0x040fe20000001808 */
[----:B------:R-:W-:Y:S07]  /*5180*/  LDSM.16.M88.4 R192, [R231+0x14000] ;  /* 0x01400000e7c0783b */ /* 0x000fee0000000200 */
[C---:B--2---:R-:W-:Y:S08]  /*5190*/  HMMA.16816.F32 R12, R188.reuse, R168, R12 ;  /* 0x000000a8bc0c723c */ /* 0x044ff0000000180c */
[C---:B------:R-:W-:Y:S01]  /*51a0*/  HMMA.16816.F32 R16, R188.reuse, R170, R16 ;  /* 0x000000aabc10723c */ /* 0x040fe20000001810 */
[----:B------:R-:W2:Y:S07]  /*51b0*/  LDSM.16.M88.4 R168, [R218] ;  /* 0x00000000daa8783b */ /* 0x000eae0000000200 */
[C---:B-----5:R-:W-:Y:S08]  /*51c0*/  HMMA.16816.F32 R20, R188.reuse, R172, R20 ;  /* 0x000000acbc14723c */ /* 0x060ff00000001814 */
[C---:B------:R-:W-:Y:S01]  /*51d0*/  HMMA.16816.F32 R24, R188.reuse, R174, R24 ;  /* 0x000000aebc18723c */ /* 0x040fe20000001818 */
[----:B------:R-:W4:Y:S07]  /*51e0*/  LDSM.16.M88.4 R172, [R217] ;  /* 0x00000000d9ac783b */ /* 0x000f2e0000000200 */
[C---:B------:R-:W-:Y:S08]  /*51f0*/  HMMA.16816.F32 R28, R188.reuse, R176, R28 ;  /* 0x000000b0bc1c723c */ /* 0x040ff0000000181c */
[----:B------:R-:W-:Y:S01]  /*5200*/  HMMA.16816.F32 R32, R188, R178, R32 ;  /* 0x000000b2bc20723c */ /* 0x000fe20000001820 */
[----:B------:R-:W5:Y:S06]  /*5210*/  LDSM.16.M88.4 R176, [R216] ;  /* 0x00000000d8b0783b */ /* 0x000f6c0000000200 */
[----:B------:R-:W2:Y:S01]  /*5220*/  LDSM.16.M88.4 R188, [R234+0x8000] ;  /* 0x00800000eabc783b */ /* 0x000ea20000000200 */
[C---:B------:R-:W-:Y:S08]  /*5230*/  HMMA.16816.F32 R4, R196.reuse, R200, R4 ;  /* 0x000000c8c404723c */ /* 0x040ff00000001804 */
[C---:B------:R-:W-:Y:S01]  /*5240*/  HMMA.16816.F32 R8, R196.reuse, R202, R8 ;  /* 0x000000cac408723c */ /* 0x040fe20000001808 */
[----:B------:R-:W-:Y:S07]  /*5250*/  LDSM.16.M88.4 R200, [R224+0x4000] ;  /* 0x00400000e0c8783b */ /* 0x000fee0000000200 */
        /* <DEDUP_REMOVED lines=10> */
[C---:B------:R-:W-:Y:S08]  /*5300*/  HMMA.16816.F32 R4, R204.reuse, R208, R4 ;  /* 0x000000d0cc04723c */ /* 0x040ff00000001804 */
[C---:B------:R-:W-:Y:S01]  /*5310*/  HMMA.16816.F32 R8, R204.reuse, R210, R8 ;  /* 0x000000d2cc08723c */ /* 0x040fe20000001808 */
[----:B------:R-:W-:Y:S07]  /*5320*/  LDSM.16.M88.4 R208, [R237+0x16000] ;  /* 0x01600000edd0783b */ /* 0x000fee0000000200 */
[C---:B--2---:R-:W-:Y:S08]  /*5330*/  HMMA.16816.F32 R12, R204.reuse, R168, R12 ;  /* 0x000000a8cc0c723c */ /* 0x044ff0000000180c */
[C---:B------:R-:W-:Y:S01]  /*5340*/  HMMA.16816.F32 R16, R204.reuse, R170, R16 ;  /* 0x000000aacc10723c */ /* 0x040fe20000001810 */
[----:B------:R-:W2:Y:S07]  /*5350*/  LDSM.16.M88.4 R168, [R224+0x4800] ;  /* 0x00480000e0a8783b */ /* 0x000eae0000000200 */
[C---:B----4-:R-:W-:Y:S08]  /*5360*/  HMMA.16816.F32 R20, R204.reuse, R172, R20 ;  /* 0x000000accc14723c */ /* 0x050ff00000001814 */
[C---:B------:R-:W-:Y:S01]  /*5370*/  HMMA.16816.F32 R24, R204.reuse, R174, R24 ;  /* 0x000000aecc18723c */ /* 0x040fe20000001818 */
[----:B------:R-:W4:Y:S07]  /*5380*/  LDSM.16.M88.4 R172, [R224+0x5000] ;  /* 0x00500000e0ac783b */ /* 0x000f2e0000000200 */
[C---:B-----5:R-:W-:Y:S08]  /*5390*/  HMMA.16816.F32 R28, R204.reuse, R176, R28 ;  /* 0x000000b0cc1c723c */ /* 0x060ff0000000181c */
[----:B------:R-:W-:Y:S01]  /*53a0*/  HMMA.16816.F32 R32, R204, R178, R32 ;  /* 0x000000b2cc20723c */ /* 0x000fe20000001820 */
[----:B------:R-:W5:Y:S06]  /*53b0*/  LDSM.16.M88.4 R176, [R224+0x5800] ;  /* 0x00580000e0b0783b */ /* 0x000f6c0000000200 */
        /* <DEDUP_REMOVED lines=19> */
[----:B------:R-:W2:Y:S07]  /*54f0*/  LDSM.16.M88.4 R168, [R214] ;  /* 0x00000000d6a8783b */ /* 0x000eae0000000200 */
[C---:B----4-:R-:W-:Y:S08]  /*5500*/  HMMA.16816.F32 R20, R196.reuse, R172, R20 ;  /* 0x000000acc414723c */ /* 0x050ff00000001814 */
[C---:B------:R-:W-:Y:S01]  /*5510*/  HMMA.16816.F32 R24, R196.reuse, R174, R24 ;  /* 0x000000aec418723c */ /* 0x040fe20000001818 */
[----:B------:R-:W4:Y:S07]  /*5520*/  LDSM.16.M88.4 R172, [R213] ;  /* 0x00000000d5ac783b */ /* 0x000f2e0000000200 */
[C---:B-----5:R-:W-:Y:S08]  /*5530*/  HMMA.16816.F32 R28, R196.reuse, R176, R28 ;  /* 0x000000b0c41c723c */ /* 0x060ff0000000181c */
        /* <DEDUP_REMOVED lines=17> */
[C---:B------:R-:W-:Y:S08]  /*5650*/  HMMA.16816.F32 R8, R188.reuse, R194, R8 ;  /* 0x000000c2bc08723c */ /* 0x040ff00000001808 */
[C---:B--2---:R-:W-:Y:S08]  /*5660*/  HMMA.16816.F32 R12, R188.reuse, R168, R12 ;  /* 0x000000a8bc0c723c */ /* 0x044ff0000000180c */
[C---:B------:R-:W-:Y:S08]  /*5670*/  HMMA.16816.F32 R16, R188.reuse, R170, R16 ;  /* 0x000000aabc10723c */ /* 0x040ff00000001810 */
[C---:B----4-:R-:W-:Y:S08]  /*5680*/  HMMA.16816.F32 R20, R188.reuse, R172, R20 ;  /* 0x000000acbc14723c */ /* 0x050ff00000001814 */
[C---:B------:R-:W-:Y:S08]  /*5690*/  HMMA.16816.F32 R24, R188.reuse, R174, R24 ;  /* 0x000000aebc18723c */ /* 0x040ff00000001818 */
[C---:B-----5:R-:W-:Y:S08]  /*56a0*/  HMMA.16816.F32 R28, R188.reuse, R176, R28 ;  /* 0x000000b0bc1c723c */ /* 0x060ff0000000181c */
[----:B------:R-:W-:Y:S08]  /*56b0*/  HMMA.16816.F32 R32, R188, R178, R32 ;  /* 0x000000b2bc20723c */ /* 0x000ff00000001820 */
[C---:B------:R-:W-:Y:S08]  /*56c0*/  HMMA.16816.F32 R4, R196.reuse, R200, R4 ;  /* 0x000000c8c404723c */ /* 0x040ff00000001804 */
[C---:B------:R-:W-:Y:S08]  /*56d0*/  HMMA.16816.F32 R8, R196.reuse, R202, R8 ;  /* 0x000000cac408723c */ /* 0x040ff00000001808 */
[C---:B-1----:R-:W-:Y:S08]  /*56e0*/  HMMA.16816.F32 R12, R196.reuse, R164, R12 ;  /* 0x000000a4c40c723c */ /* 0x042ff0000000180c */
        /* <DEDUP_REMOVED lines=83> */
.L_x_1431:
[----:B------:R-:W-:Y:S01]  /*5c20*/  FMNMX.FTZ R5, R183, R2, !PT ;  /* 0x00000002b7057209 */ /* 0x000fe20007810000 */
        /* <DEDUP_REMOVED lines=489> */
.L_x_1429:
        /* <DEDUP_REMOVED lines=402> */
.L_x_1434:
[----:B--234-:R-:W-:Y:S05]  /*93e0*/  BSYNC B0 ;  /* 0x0000000000007941 */ /* 0x01cfea0003800000 */
.L_x_1433:
        /* <DEDUP_REMOVED lines=27> */
.L_x_1436:
[----:B------:R-:W-:Y:S05]  /*95a0*/  BSYNC B0 ;  /* 0x0000000000007941 */ /* 0x000fea0003800000 */
.L_x_1435:
        /* <DEDUP_REMOVED lines=18> */
.L_x_1438:
[----:B------:R-:W-:Y:S05]  /*96d0*/  BSYNC B0 ;  /* 0x0000000000007941 */ /* 0x000fea0003800000 */
.L_x_1437:
        /* <DEDUP_REMOVED lines=18> */
.L_x_1440:
[----:B------:R-:W-:Y:S05]  /*9800*/  BSYNC B0 ;  /* 0x0000000000007941 */ /* 0x000fea0003800000 */
.L_x_1439:
        /* <DEDUP_REMOVED lines=17> */
.L_x_1425:
        /* <DEDUP_REMOVED lines=73> */
.L_x_1442:
[----:B------:R-:W-:Y:S05]  /*9db0*/  BSYNC B0 ;  /* 0x0000000000007941 */ /* 0x000fea0003800000 */
.L_x_1441:
        /* <DEDUP_REMOVED lines=18> */
.L_x_1444:
[----:B------:R-:W-:Y:S05]  /*9ee0*/  BSYNC B0 ;  /* 0x0000000000007941 */ /* 0x000fea0003800000 */
.L_x_1443:
        /* <DEDUP_REMOVED lines=18> */
.L_x_1446:
[----:B------:R-:W-:Y:S05]  /*a010*/  BSYNC B0 ;  /* 0x0000000000007941 */ /* 0x000fea0003800000 */
.L_x_1445:
        /* <DEDUP_REMOVED lines=17> */
.L_x_1448:
[----:B------:R-:W-:Y:S05]  /*a130*/  BSYNC B0 ;  /* 0x0000000000007941 */ /* 0x000fea0003800000 */
.L_x_1447:
        /* <DEDUP_REMOVED lines=35> */
.L_x_1449:
        /* <DEDUP_REMOVED lines=9> */
.L_x_2053:


//--------------------- .text._ZN5flash16flash_fwd_kernelI23Flash_fwd_kernel_traitsILi256ELi128ELi64ELi8ELb0ELb0EN7cutlass6half_tE19Flash_kernel_traitsILi256ELi128ELi64ELi8ES3_EELb1ELb0ELb0ELb1ELb0ELb0ELb0ELb0EEEvNS_16Flash_fwd_paramsE --------------------------
	.section	.text._ZN5flash16flash_fwd_kernelI23Flash_fwd_kernel_traitsILi256ELi128ELi64ELi8ELb0ELb0EN7cutlass6half_tE19Flash_kernel_traitsILi256ELi128ELi64ELi8ES3_EELb1ELb0ELb0ELb1ELb0ELb0ELb0ELb0EEEvNS_16Flash_fwd_paramsE,"ax",@progbits
	.sectioninfo	@"SHI_REGISTERS=255"
	.align	128
        .global         _ZN5flash16flash_fwd_kernelI23Flash_fwd_kernel_traitsILi256ELi128ELi64ELi8ELb0ELb0EN7cutlass6half_tE19Flash_kernel_traitsILi256ELi128ELi64ELi8ES3_EELb1ELb0ELb0ELb1ELb0ELb0ELb0ELb0EEEvNS_16Flash_fwd_paramsE
        .type           _ZN5flash16flash_fwd_kernelI23Flash_fwd_kernel_traitsILi256ELi128ELi64ELi8ELb0ELb0EN7cutlass6half_tE19Flash_kernel_traitsILi256ELi128ELi64ELi8ES3_EELb1ELb0ELb0ELb1ELb0ELb0ELb0ELb0EEEvNS_16Flash_fwd_paramsE,@function
        .size           _ZN5flash16flash_fwd_kernelI23Flash_fwd_kernel_traitsILi256ELi128ELi64ELi8ELb0ELb0EN7cutlass6half_tE19Flash_kernel_traitsILi256ELi128ELi64ELi8ES3_EELb1ELb0ELb0ELb1ELb0ELb0ELb0ELb0EEEvNS_16Flash_fwd_paramsE,(.L_x_2054 - _ZN5flash16flash_fwd_kernelI23Flash_fwd_kernel_traitsILi256ELi128ELi64ELi8ELb0ELb0EN7cutlass6half_tE19Flash_kernel_traitsILi256ELi128ELi64ELi8ES3_EELb1ELb0ELb0ELb1ELb0ELb0ELb0ELb0EEEvNS_16Flash_fwd_paramsE)
        .other          _ZN5flash16flash_fwd_kernelI23Flash_fwd_kernel_traitsILi256ELi128ELi64ELi8ELb0ELb0EN7cutlass6half_tE19Flash_kernel_traitsILi256ELi128ELi64ELi8ES3_EELb1ELb0ELb0ELb1ELb0ELb0ELb0ELb0EEEvNS_16Flash_fwd_paramsE,@"STO_CUDA_ENTRY STV_DEFAULT"
_ZN5flash16flash_fwd_kernelI23Flash_fwd_kernel_traitsILi256ELi128ELi64ELi8ELb0ELb0EN7cutlass6half_tE19Flash_kernel_traitsILi256ELi128ELi64ELi8ES3_EELb1ELb0ELb0ELb1ELb0ELb0ELb0ELb0EEEvNS_16Flash_fwd_paramsE:
.text._ZN5flash16flash_fwd_kernelI23Flash_fwd_kernel_traitsILi256ELi128ELi64ELi8ELb0ELb0EN7cutlass6half_tE19Flash_kernel_traitsILi256ELi128ELi64ELi8ES3_EELb1ELb0ELb0ELb1ELb0ELb0ELb0ELb0EEEvNS_16Flash_fwd_paramsE:
        /* <DEDUP_REMOVED lines=25> */
[----:B------:R-:W-:Y:S01]  /*0190*/  ULDC.64 UR4, c[0x0][0x248] ;  /* 0x0000920000047ab9 */ /* 0x000fe20000000a00 */
[----:B------:R-:W-:Y:S01]  /*01a0*/  PLOP3.LUT P0, PT, PT, PT, UP2, 0x80, 0x0 ;  /* 0x000000000000781c */ /* 0x000fe20003f0f028 */
[----:B------:R-:W-:Y:S02]  /*01b0*/  UISETP.NE.AND UP3, UPT, UR6, URZ, UPT ;  /* 0x0000003f0600728c */ /* 0x000fe4000bf65270 */
        /* <DEDUP_REMOVED lines=10> */
[----:B------:R-:W-:Y:S01]  /*0260*/  UIMAD.WIDE UR4, UR19, UR7, UR4 ;  /* 0x00000007130472a5 */ /* 0x000fe2000f8e0204 */
[----:B----4-:R-:W1:Y:S08]  /*0270*/  @P2 R2UR UR22, R4 ;  /* 0x00000000041623c2 */ /* 0x010e7000000e0000 */
[----:B------:R-:W2:Y:S01]  /*0280*/  @P2 R2UR UR23, R5 ;  /* 0x00000000051723c2 */ /* 0x000ea200000e0000 */
[----:B-1----:R-:W-:Y:S01]  /*0290*/  IMAD.U32 R4, RZ, RZ, UR22 ;  /* 0x00000016ff047e24 */ /* 0x002fe2000f8e00ff */
[----:B---3--:R-:W-:Y:S01]  /*02a0*/  @P2 IADD3 R7, P1, R2, c[0x0][0x300], RZ ;  /* 0x0000c00002072a10 */ /* 0x008fe20007f3e0ff */
[----:B------:R-:W-:Y:S01]  /*02b0*/  IMAD.U32 R2, RZ, RZ, UR8 ;  /* 0x00000008ff027e24 */ /* 0x000fe2000f8e00ff */
[----:B--2---:R-:W-:-:S03]  /*02c0*/  MOV R5, UR23 ;  /* 0x0000001700057c02 */ /* 0x004fc60008000f00 */
[----:B------:R-:W-:Y:S02]  /*02d0*/  @P2 IMAD.X R8, RZ, RZ, R3, P1 ;  /* 0x000000ffff082224 */ /* 0x000fe400008e0603 */
[----:B------:R1:W-:Y:S01]  /*02e0*/  @!P3 STG.E.64 [R10.64], R4 ;  /* 0x000000040a00b986 */ /* 0x0003e2000c101b14 */
[----:B------:R-:W-:Y:S01]  /*02f0*/  IMAD.U32 R3, RZ, RZ, UR9 ;  /* 0x00000009ff037e24 */ /* 0x000fe2000f8e00ff */
[----:B------:R-:W-:Y:S01]  /*0300*/  PLOP3.LUT P2, PT, PT, PT, UP0, 0x80, 0x0 ;  /* 0x000000000000781c */ /* 0x000fe20003f4f008 */
        /* <DEDUP_REMOVED lines=14> */
[----:B------:R-:W-:Y:S02]  /*03f0*/  UMOV UR11, 0xffffffff ;  /* 0xffffffff000b7882 */ /* 0x000fe40000000000 */
[----:B------:R-:W-:Y:S02]  /*0400*/  UMOV UR8, 0xffffffff ;  /* 0xffffffff00087882 */ /* 0x000fe40000000000 */
[----:B------:R-:W-:Y:S02]  /*0410*/  ULDC UR4, c[0x0][0x1c0] ;  /* 0x0000700000047ab9 */ /* 0x000fe40000000800 */
[----:B------:R-:W-:-:S02]  /*0420*/  UIMAD UR4, UR19, UR4, UR18 ;  /* 0x00000004130472a4 */ /* 0x000fc4000f8e0212 */
[----:B------:R-:W-:Y:S02]  /*0430*/  UMOV UR27, URZ ;  /* 0x0000003f001b7c82 */ /* 0x000fe40008000000 */
[----:B------:R-:W-:-:S04]  /*0440*/  USHF.L.U32 UR5, UR4, 0x5, URZ ;  /* 0x0000000504057899 */ /* 0x000fc8000800063f */
[----:B------:R-:W-:Y:S01]  /*0450*/  USHF.R.S32.HI UR4, URZ, 0x1f, UR5 ;  /* 0x0000001f3f047899 */ /* 0x000fe20008011405 */
[----:B---3--:R1:W3:Y:S08]  /*0460*/  @P0 R2UR UR11, R9 ;  /* 0x00000000090b03c2 */ /* 0x0082f000000e0000 */
[----:B----4-:R-:W3:Y:S01]  /*0470*/  @P0 R2UR UR16, R6 ;  /* 0x00000000061003c2 */ /* 0x010ee200000e0000 */
[----:B-1----:R-:W-:-:S04]  /*0480*/  SHF.R.S32.HI R9, RZ, 0x1f, R102 ;  /* 0x0000001fff097819 */ /* 0x002fc80000011466 */
[----:B------:R-:W-:-:S03]  /*0490*/  LEA.HI R12, R9, R102, RZ, 0x5 ;  /* 0x00000066090c7211 */ /* 0x000fc600078f28ff */
[----:B--2---:R1:W2:Y:S01]  /*04a0*/  @P1 R2UR UR27, R4 ;  /* 0x00000000041b13c2 */ /* 0x0042a200000e0000 */
[----:B---3--:R-:W-:-:S07]  /*04b0*/  @UP2 UIADD3 UR16, UR16, -UR11, URZ ;  /* 0x8000000b10102290 */ /* 0x008fce000fffe03f */
[----:B-----5:R3:W4:Y:S01]  /*04c0*/  @!P2 R2UR UR8, R0 ;  /* 0x000000000008a3c2 */ /* 0x02072200000e0000 */
[----:B------:R-:W-:Y:S01]  /*04d0*/  ISETP.NE.U32.AND P2, PT, RZ, c[0x0][0x248], PT ;  /* 0x00009200ff007a0c */ /* 0x000fe20003f45070 */
[----:B------:R-:W-:-:S03]  /*04e0*/  @!UP2 ULDC UR16, c[0x0][0x214] ;  /* 0x000085000010aab9 */ /* 0x000fc60000000800 */
[----:B------:R-:W-:Y:S02]  /*04f0*/  ISETP.NE.AND.EX P2, PT, RZ, c[0x0][0x24c], PT, P2 ;  /* 0x00009300ff007a0c */ /* 0x000fe40003f45320 */
[----:B---3--:R-:W-:-:S05]  /*0500*/  LOP3.LUT R0, R12, 0xffffffe0, RZ, 0xc0, !PT ;  /* 0xffffffe00c007812 */ /* 0x008fca00078ec0ff */
[----:B------:R-:W-:-:S05]  /*0510*/  IMAD.IADD R100, R102, 0x1, -R0 ;  /* 0x0000000166647824 */ /* 0x000fca00078e0a00 */
[--C-:B------:R-:W-:Y:S02]  /*0520*/  IADD3 R106, P1, P0, R7, UR5, R100.reuse ;  /* 0x00000005076a7c10 */ /* 0x100fe4000f83e064 */
[----:B------:R-:W-:-:S03]  /*0530*/  SHF.R.S32.HI R0, RZ, 0x1f, R100 ;  /* 0x0000001fff007819 */ /* 0x000fc60000011464 */
[----:B------:R1:W-:Y:S01]  /*0540*/  STL [R1+0x28], R106 ;  /* 0x0000286a01007387 */ /* 0x0003e20000100800 */
[----:B------:R-:W-:Y:S01]  /*0550*/  IADD3.X R103, R8, UR4, R0, P1, P0 ;  /* 0x0000000408677c10 */ /* 0x000fe20008fe0400 */
        /* <DEDUP_REMOVED lines=8> */
.L_x_1450:
[----:B------:R-:W-:Y:S02]  /*05e0*/  ULDC UR6, c[0x0][0x218] ;  /* 0x0000860000067ab9 */ /* 0x000fe40000000800 */
.L_x_1451:
        /* <DEDUP_REMOVED lines=61> */
.L_x_1453:
        /* <DEDUP_REMOVED lines=50> */
.L_x_1454:
        /* <DEDUP_REMOVED lines=10> */
[C---:B------:R-:W-:Y:S01]  /*0d80*/  LOP3.LUT R2, R5.reuse, 0xfffffff0, RZ, 0xc0, !PT ;  /* 0xfffffff005027812 */ /* 0x040fe200078ec0ff */
[----:B------:R-:W-:Y:S01]  /*0d90*/  IMAD.IADD R28, R102, 0x1, -R0 ;  /* 0x00000001661c7824 */ /* 0x000fe200078e0a00 */
[----:B------:R-:W-:Y:S01]  /*0da0*/  LEA.HI R0, R5, R4, RZ, 0x1 ;  /* 0x0000000405007211 */ /* 0x000fe200078f08ff */
[----:B------:R-:W-:Y:S01]  /*0db0*/  BSSY B0, `(.L_x_1455) ;  /* 0x000006f000007945 */ /* 0x000fe20003800000 */
        /* <DEDUP_REMOVED lines=8> */
[----:B------:R-:W-:Y:S02]  /*0e40*/  LOP3.LUT R10, R3, R2, RZ, 0x3c, !PT ;  /* 0x00000002030a7212 */ /* 0x000fe400078e3cff */
[----:B------:R-:W-:Y:S02]  /*0e50*/  LEA.HI R11, R5, R6, RZ, 0x3 ;  /* 0x00000006050b7211 */ /* 0x000fe400078f18ff */
[----:B------:R-:W-:Y:S02]  /*0e60*/  SHF.R.S32.HI R111, RZ, 0x1f, R110 ;  /* 0x0000001fff6f7819 */ /* 0x000fe4000001146e */
[----:B------:R-:W-:-:S02]  /*0e70*/  SHF.R.S32.HI R233, RZ, 0x1f, R232 ;  /* 0x0000001fffe97819 */ /* 0x000fc400000114e8 */
[----:B------:R-:W-:Y:S01]  /*0e80*/  IADD3 R2, P0, R110, UR6, RZ ;  /* 0x000000066e027c10 */ /* 0x000fe2000ff1e0ff */
[----:B------:R-:W-:Y:S01]  /*0e90*/  IMAD.WIDE.U32 R4, R232, c[0x0][0x198], R110 ;  /* 0x00006600e8047a25 */ /* 0x000fe200078e006e */
[----:B------:R-:W-:Y:S01]  /*0ea0*/  LEA.HI R9, R9, R102, RZ, 0x6 ;  /* 0x0000006609097211 */ /* 0x000fe200078f30ff */
[----:B------:R2:W-:Y:S01]  /*0eb0*/  STL.64 [R1], R110 ;  /* 0x0000006e01007387 */ /* 0x0005e20000100a00 */
[----:B------:R-:W-:Y:S01]  /*0ec0*/  LOP3.LUT R0, R11, 0xfffffff8, RZ, 0xc0, !PT ;  /* 0xfffffff80b007812 */ /* 0x000fe200078ec0ff */
[----:B------:R-:W-:Y:S01]  /*0ed0*/  IMAD R7, R233, c[0x0][0x198], RZ ;  /* 0x00006600e9077a24 */ /* 0x000fe200078e02ff */
[----:B------:R-:W-:Y:S01]  /*0ee0*/  IADD3.X R3, R111, UR25, RZ, P0, !PT ;  /* 0x000000196f037c10 */ /* 0x000fe200087fe4ff */
[----:B------:R-:W-:Y:S01]  /*0ef0*/  IMAD.SHL.U32 R9, R9, 0x8, RZ ;  /* 0x0000000809097824 */ /* 0x000fe200078e00ff */
[----:B------:R-:W-:Y:S01]  /*0f00*/  IADD3 R8, P0, R4, UR12, RZ ;  /* 0x0000000c04087c10 */ /* 0x000fe2000ff1e0ff */
[----:B------:R-:W-:Y:S01]  /*0f10*/  IMAD.IADD R0, R6, 0x1, -R0 ;  /* 0x0000000106007824 */ /* 0x000fe200078e0a00 */
[----:B------:R-:W-:Y:S01]  /*0f20*/  IADD3 R109, R110, 0x40, RZ ;  /* 0x000000406e6d7810 */ /* 0x000fe20007ffe0ff */
[----:B------:R-:W-:Y:S01]  /*0f30*/  IMAD R6, R232, c[0x0][0x19c], R7 ;  /* 0x00006700e8067a24 */ /* 0x000fe200078e0207 */
[----:B------:R-:W-:Y:S01]  /*0f40*/  LOP3.LUT R10, R10, 0xfffffe00, R9, 0xf8, !PT ;  /* 0xfffffe000a0a7812 */ /* 0x000fe200078ef809 */
[----:B-1----:R-:W-:Y:S01]  /*0f50*/  IMAD.WIDE.U32 R18, R18, c[0x0][0x1a8], R2 ;  /* 0x00006a0012127a25 */ /* 0x002fe200078e0002 */
[C---:B------:R-:W-:Y:S01]  /*0f60*/  LOP3.LUT P2, RZ, R0.reuse, 0x4, RZ, 0xc0, !PT ;  /* 0x0000000400ff7812 */ /* 0x040fe2000784c0ff */
[----:B------:R-:W-:Y:S01]  /*0f70*/  ULDC.64 UR6, c[0x0][0x1b0] ;  /* 0x00006c0000067ab9 */ /* 0x000fe20000000a00 */
[----:B------:R-:W-:Y:S01]  /*0f80*/  IADD3.X R9, R5, UR10, R6, P0, !PT ;  /* 0x0000000a05097c10 */ /* 0x000fe200087fe406 */
[----:B------:R-:W-:Y:S01]  /*0f90*/  IMAD R4, R233, c[0x0][0x1a0], RZ ;  /* 0x00006800e9047a24 */ /* 0x000fe200078e02ff */
[----:B------:R-:W-:Y:S01]  /*0fa0*/  LOP3.LUT P1, RZ, R0, 0x2, RZ, 0xc0, !PT ;  /* 0x0000000200ff7812 */ /* 0x000fe2000782c0ff */
[----:B------:R-:W-:Y:S01]  /*0fb0*/  IMAD.WIDE.U32 R2, R232, c[0x0][0x1a0], R110 ;  /* 0x00006800e8027a25 */ /* 0x000fe200078e006e */
[C---:B------:R-:W-:Y:S01]  /*0fc0*/  IADD3 R108, R110.reuse, 0x80, RZ ;  /* 0x000000806e6c7810 */ /* 0x040fe20007ffe0ff */
[----:B------:R-:W-:Y:S01]  /*0fd0*/  UIMAD UR6, UR28, UR6, URZ ;  /* 0x000000061c0672a4 */ /* 0x000fe2000f8e023f */
[----:B------:R-:W-:Y:S01]  /*0fe0*/  IADD3 R107, R110, 0xc0, RZ ;  /* 0x000000c06e6b7810 */ /* 0x000fe20007ffe0ff */
[----:B------:R-:W-:Y:S01]  /*0ff0*/  IMAD R4, R232, c[0x0][0x1a4], R4 ;  /* 0x00006900e8047a24 */ /* 0x000fe200078e0204 */
[----:B------:R-:W-:Y:S01]  /*1000*/  IADD3 R2, P0, R2, UR26, RZ ;  /* 0x0000001a02027c10 */ /* 0x000fe2000ff1e0ff */
[----:B------:R-:W-:Y:S01]  /*1010*/  IMAD.U32 R5, RZ, RZ, UR8 ;  /* 0x00000008ff057e24 */ /* 0x000fe2000f8e00ff */
[----:B------:R-:W-:Y:S01]  /*1020*/  UIADD3 UR25, -UR14, UR16, URZ ;  /* 0x000000100e197290 */ /* 0x000fe2000fffe13f */
[----:B------:R-:W-:Y:S01]  /*1030*/  IMAD.SHL.U32 R0, R0, 0x40, RZ ;  /* 0x0000004000007824 */ /* 0x000fe200078e00ff */
[----:B------:R-:W-:Y:S01]  /*1040*/  IADD3.X R3, R3, UR24, R4, P0, !PT ;  /* 0x0000001803037c10 */ /* 0x000fe200087fe404 */
[----:B------:R-:W-:Y:S01]  /*1050*/  IMAD.SHL.U32 R6, R21, 0x8, RZ ;  /* 0x0000000815067824 */ /* 0x000fe200078e00ff */
[----:B------:R-:W-:Y:S01]  /*1060*/  UIMAD UR7, UR8, UR7, UR6 ;  /* 0x00000007080772a4 */ /* 0x000fe2000f8e0206 */
[----:B------:R-:W-:Y:S01]  /*1070*/  IMAD.SHL.U32 R4, R11, 0x40, RZ ;  /* 0x000000400b047824 */ /* 0x000fe200078e00ff */
[----:B------:R-:W-:Y:S01]  /*1080*/  LOP3.LUT R0, R0, 0x1c0, RZ, 0xc0, !PT ;  /* 0x000001c000007812 */ /* 0x000fe200078ec0ff */
[----:B------:R-:W-:Y:S01]  /*1090*/  IMAD.WIDE.U32 R24, R5, c[0x0][0x1b8], R2 ;  /* 0x00006e0005187a25 */ /* 0x000fe200078e0002 */
[----:B------:R-:W-:Y:S01]  /*10a0*/  UIMAD UR6, UR8, UR5, UR4 ;  /* 0x00000005080672a4 */ /* 0x000fe2000f8e0204 */
[----:B------:R-:W-:-:S02]  /*10b0*/  ISETP.GE.AND P0, PT, R232, UR25, PT ;  /* 0x00000019e8007c0c */ /* 0x000fc4000bf06270 */
[----:B------:R-:W-:Y:S01]  /*10c0*/  LOP3.LUT R6, R0, 0x8, R6, 0xf8, !PT ;  /* 0x0000000800067812 */ /* 0x000fe200078ef806 */
[----:B------:R2:W-:Y:S01]  /*10d0*/  STL.64 [R1+0x8], R24 ;  /* 0x0000081801007387 */ /* 0x0005e20000100a00 */
[----:B------:R-:W-:Y:S01]  /*10e0*/  SHF.R.U32.HI R0, RZ, 0x3, R0 ;  /* 0x00000003ff007819 */ /* 0x000fe20000011600 */
[----:B------:R-:W-:Y:S01]  /*10f0*/  ULDC.64 UR4, c[0x0][0x1a8] ;  /* 0x00006a0000047ab9 */ /* 0x000fe20000000a00 */
[----:B------:R-:W-:Y:S01]  /*1100*/  IMAD.MOV.U32 R3, RZ, RZ, 0x10 ;  /* 0x00000010ff037424 */ /* 0x000fe200078e00ff */
[----:B------:R2:W-:Y:S01]  /*1110*/  STL [R1+0x14], R109 ;  /* 0x0000146d01007387 */ /* 0x0005e20000100800 */
[----:B------:R-:W-:Y:S01]  /*1120*/  LOP3.LUT R6, R6, R0, RZ, 0x3c, !PT ;  /* 0x0000000006067212 */ /* 0x000fe200078e3cff */
[----:B------:R-:W-:Y:S01]  /*1130*/  UIMAD UR4, UR17, UR4, URZ ;  /* 0x00000004110472a4 */ /* 0x000fe2000f8e023f */
[----:B------:R-:W-:Y:S01]  /*1140*/  IMAD.U32 R0, RZ, RZ, UR8 ;  /* 0x00000008ff007e24 */ /* 0x000fe2000f8e00ff */
[----:B------:R2:W-:Y:S01]  /*1150*/  STL [R1+0x10], R108 ;  /* 0x0000106c01007387 */ /* 0x0005e20000100800 */
[----:B------:R-:W-:Y:S01]  /*1160*/  IADD3 R252, R25, UR6, RZ ;  /* 0x0000000619fc7c10 */ /* 0x000fe2000fffe0ff */
[----:B------:R-:W-:Y:S01]  /*1170*/  UIMAD UR4, UR18, UR5, UR4 ;  /* 0x00000005120472a4 */ /* 0x000fe2000f8e0204 */
[----:B------:R-:W-:Y:S01]  /*1180*/  IMAD.WIDE.U32 R250, R0, c[0x0][0x1b0], R8 ;  /* 0x00006c0000fa7a25 */ /* 0x000fe200078e0008 */
[----:B------:R2:W-:Y:S01]  /*1190*/  STL [R1+0x18], R107 ;  /* 0x0000186b01007387 */ /* 0x0005e20000100800 */
[----:B------:R-:W-:-:S02]  /*11a0*/  LOP3.LUT R4, R6, 0xfffffe00, R4, 0xf8, !PT ;  /* 0xfffffe0006047812 */ /* 0x000fc400078ef804 */
[----:B------:R-:W-:Y:S01]  /*11b0*/  IMAD.U32 R8, RZ, RZ, UR13 ;  /* 0x0000000dff087e24 */ /* 0x000fe2000f8e00ff */
[----:B------:R-:W-:Y:S01]  /*11c0*/  IADD3 R11, R19, UR4, RZ ;  /* 0x00000004130b7c10 */ /* 0x000fe2000fffe0ff */
[----:B------:R-:W-:Y:S01]  /*11d0*/  IMAD.SHL.U32 R223, R10, 0x2, RZ ;  /* 0x000000020adf7824 */ /* 0x000fe200078e00ff */
[----:B------:R-:W-:Y:S01]  /*11e0*/  IADD3 R249, R251, UR7, RZ ;  /* 0x00000007fbf97c10 */ /* 0x000fe2000fffe0ff */
[----:B------:R-:W-:Y:S01]  /*11f0*/  IMAD.WIDE R8, R8, 0x80, R232 ;  /* 0x0000008008087825 */ /* 0x000fe200078e02e8 */
[----:B------:R-:W-:Y:S02]  /*1200*/  SHF.R.S32.HI R101, RZ, 0x5, R12 ;  /* 0x00000005ff657819 */ /* 0x000fe4000001140c */
        /* <DEDUP_REMOVED lines=41> */
.L_x_1456:
[----:B------:R-:W-:Y:S05]  /*14a0*/  BSYNC B0 ;  /* 0x0000000000007941 */ /* 0x000fea0003800000 */
.L_x_1455:
        /* <DEDUP_REMOVED lines=45> */
.L_x_1458:
[----:B------:R-:W-:Y:S05]  /*1780*/  BSYNC B0 ;  /* 0x0000000000007941 */ /* 0x000fea0003800000 */
.L_x_1457:
        /* <DEDUP_REMOVED lines=45> */
.L_x_1460:
[----:B------:R-:W-:Y:S05]  /*1a60*/  BSYNC B0 ;  /* 0x0000000000007941 */ /* 0x000fea0003800000 */
.L_x_1459:
        /* <DEDUP_REMOVED lines=48> */
.L_x_1462:
[----:B------:R-:W-:Y:S05]  /*1d70*/  BSYNC B0 ;  /* 0x0000000000007941 */ /* 0x000fea0003800000 */
.L_x_1461:
        /* <DEDUP_REMOVED lines=45> */
.L_x_1464:
[----:B------:R-:W-:Y:S05]  /*2050*/  BSYNC B0 ;  /* 0x0000000000007941 */ /* 0x000fea0003800000 */
.L_x_1463:
        /* <DEDUP_REMOVED lines=42> */
.L_x_1466:
[----:B------:R-:W-:Y:S05]  /*2300*/  BSYNC B0 ;  /* 0x0000000000007941 */ /* 0x000fea0003800000 */
.L_x_1465:
        /* <DEDUP_REMOVED lines=16> */
[----:B------:R-:W-:Y:S01]  /*2410*/  IMAD.U32 R6, RZ, RZ, UR6 ;  /* 0x00000006ff067e24 */ /* 0x000fe2000f8e00ff */
[----:B------:R-:W4:Y:S01]  /*2420*/  @P0 MUFU.RCP R5, c[0x0][0x238] ;  /* 0x00008e0000050b08 */ /* 0x000f220000001000 */
[----:B------:R-:W-:Y:S01]  /*2430*/  ISETP.GE.AND P1, PT, R232, UR29, PT ;  /* 0x0000001de8007c0c */ /* 0x000fe2000bf26270 */
[----:B------:R-:W-:Y:S02]  /*2440*/  ULDC.64 UR4, c[0x0][0x1a0] ;  /* 0x0000680000047ab9 */ /* 0x000fe40000000a00 */
[----:B------:R-:W-:-:S05]  /*2450*/  IMAD.U32 R7, RZ, RZ, UR7 ;  /* 0x00000007ff077e24 */ /* 0x000fca000f8e00ff */
[----:B------:R5:W4:Y:S01]  /*2460*/  @P0 LDG.E R2, [R6.64] ;  /* 0x0000001406020981 */ /* 0x000b22000c1e1900 */
[----:B------:R-:W-:Y:S01]  /*2470*/  UIMAD.WIDE.U32 UR18, UR30, UR4, URZ ;  /* 0x000000041e1272a5 */ /* 0x000fe2000f8e003f */
[----:B------:R-:W-:Y:S01]  /*2480*/  BSSY B0, `(.L_x_1467) ;  /* 0x0000034000007945 */ /* 0x000fe20003800000 */
[----:B------:R-:W-:Y:S01]  /*2490*/  UIMAD UR4, UR33, UR4, URZ ;  /* 0x00000004210472a4 */ /* 0x000fe2000f8e023f */
[----:B------:R-:W-:Y:S03]  /*24a0*/  BAR.SYNC.DEFER_BLOCKING 0x0 ;  /* 0x0000000000007b1d */ /* 0x000fe60000010000 */
[----:B------:R-:W-:-:S04]  /*24b0*/  UIMAD UR4, UR30, UR5, UR4 ;  /* 0x000000051e0472a4 */ /* 0x000fc8000f8e0204 */
[----:B------:R-:W-:Y:S01]  /*24c0*/  UIADD3 UR4, UR19, UR4, URZ ;  /* 0x0000000413047290 */ /* 0x000fe2000fffe03f */
[----:B-----5:R-:W-:Y:S01]  /*24d0*/  MOV R6, UR18 ;  /* 0x0000001200067c02 */ /* 0x020fe20008000f00 */
[----:B------:R-:W-:Y:S01]  /*24e0*/  IMAD.U32 R7, RZ, RZ, UR19 ;  /* 0x00000013ff077e24 */ /* 0x000fe2000f8e00ff */
[----:B------:R1:W-:Y:S04]  /*24f0*/  @P1 STS.128 [R223+0x18000], RZ ;  /* 0x018000ffdf001388 */ /* 0x0003e80000000c00 */
[----:B------:R1:W-:Y:S04]  /*2500*/  @P1 STS.128 [R223+0x1a000], RZ ;  /* 0x01a000ffdf001388 */ /* 0x0003e80000000c00 */
[----:B------:R1:W-:Y:S04]  /*2510*/  @P1 STS.128 [R223+0x1c000], RZ ;  /* 0x01c000ffdf001388 */ /* 0x0003e80000000c00 */
[----:B------:R1:W-:Y:S01]  /*2520*/  @P1 STS.128 [R223+0x1e000], RZ ;  /* 0x01e000ffdf001388 */ /* 0x0003e20000000c00 */
[----:B----4-:R-:W-:Y:S01]  /*2530*/  @P0 FMUL.FTZ R2, R2, R5 ;  /* 0x0000000502020220 */ /* 0x010fe20000410000 */
[----:B------:R-:W-:Y:S01]  /*2540*/  MOV R5, UR4 ;  /* 0x0000000400057c02 */ /* 0x000fe20008000f00 */
[----:B------:R-:W-:-:S02]  /*2550*/  UMOV UR4, URZ ;  /* 0x0000003f00047c82 */ /* 0x000fc40008000000 */
[----:B------:R4:W5:Y:S02]  /*2560*/  @P0 R2UR UR6, R2 ;  /* 0x00000000020603c2 */ /* 0x00096400000e0000 */
[----:B----4-:R-:W-:Y:S01]  /*2570*/  LEA R2, P0, R6, R24, 0x6 ;  /* 0x0000001806027211 */ /* 0x010fe200078030ff */
[----:B-----5:R-:W-:-:S03]  /*2580*/  @UP1 UMOV UR4, UR6 ;  /* 0x0000000600041c82 */ /* 0x020fc60008000000 */
[----:B------:R-:W-:Y:S01]  /*2590*/  LEA.HI.X R5, R6, R252, R5, 0x6, P0 ;  /* 0x000000fc06057211 */ /* 0x000fe200000f3405 */
[----:B------:R-:W-:Y:S05]  /*25a0*/  @P1 BRA `(.L_x_1468) ;  /* 0x0000021000001947 */ /* 0x000fea0003800000 */
[----:B-1----:R-:W-:Y:S02]  /*25b0*/  ISETP.GE.AND P5, PT, R110, c[0x0][0x220], PT ;  /* 0x000088006e007a0c */ /* 0x002fe40003fa6270 */
[----:B------:R-:W-:Y:S02]  /*25c0*/  ISETP.GE.AND P4, PT, R109, c[0x0][0x220], PT ;  /* 0x000088006d007a0c */ /* 0x000fe40003f86270 */
[----:B------:R-:W-:Y:S02]  /*25d0*/  ISETP.GE.AND P2, PT, R108, c[0x0][0x220], PT ;  /* 0x000088006c007a0c */ /* 0x000fe40003f46270 */
[----:B------:R-:W-:-:S07]  /*25e0*/  ISETP.GE.AND P0, PT, R107, c[0x0][0x220], PT ;  /* 0x000088006b007a0c */ /* 0x000fce0003f06270 */
[C---:B---3--:R-:W-:Y:S01]  /*25f0*/  @!P5 LEA R10, P6, R2.reuse, c[0x0][0x170], 0x1 ;  /* 0x00005c00020ada11 */ /* 0x048fe200078c08ff */
        /* <DEDUP_REMOVED lines=28> */
.L_x_1468:
[----:B-1----:R-:W-:Y:S05]  /*27c0*/  BSYNC B0 ;  /* 0x0000000000007941 */ /* 0x002fea0003800000 */
.L_x_1467:
        /* <DEDUP_REMOVED lines=9> */
[----:B------:R-:W-:Y:S01]  /*2860*/  IMAD.WIDE.U32 R6, R22, c[0x0][0x1a0], RZ ;  /* 0x0000680016067a25 */ /* 0x000fe200078e00ff */
[----:B------:R-:W-:-:S02]  /*2870*/  ISETP.GE.AND P4, PT, R109, c[0x0][0x220], PT ;  /* 0x000088006d007a0c */ /* 0x000fc40003f86270 */
[----:B------:R-:W-:Y:S01]  /*2880*/  ISETP.GE.AND P2, PT, R108, c[0x0][0x220], PT ;  /* 0x000088006c007a0c */ /* 0x000fe20003f46270 */
[----:B---3--:R-:W-:Y:S01]  /*2890*/  IMAD R8, R22, c[0x0][0x1a4], RZ ;  /* 0x0000690016087a24 */ /* 0x008fe200078e02ff */
        /* <DEDUP_REMOVED lines=32> */
.L_x_1470:
[----:B-1----:R-:W-:Y:S05]  /*2aa0*/  BSYNC B0 ;  /* 0x0000000000007941 */ /* 0x002fea0003800000 */
.L_x_1469:
        /* <DEDUP_REMOVED lines=21> */
[----:B------:R-:W1:Y:S01]  /*2c00*/  LDSM.16.M88.4 R16, [R196+0x11000] ;  /* 0x01100000c410783b */ /* 0x000e620000000200 */
[----:B------:R-:W-:-:S02]  /*2c10*/  IADD3 R207, R196, 0x10020, RZ ;  /* 0x00010020c4cf7810 */ /* 0x000fc40007ffe0ff */
[----:B------:R-:W-:Y:S01]  /*2c20*/  @P1 IADD3 R207, R2, -0x20, RZ ;  /* 0xffffffe002cf1810 */ /* 0x000fe20007ffe0ff */
[----:B--2---:R-:W2:Y:S01]  /*2c30*/  LDSM.16.M88.4 R24, [R196+0x10000] ;  /* 0x01000000c418783b */ /* 0x004ea20000000200 */
[----:B------:R-:W-:Y:S02]  /*2c40*/  IMAD.MOV.U32 R2, RZ, RZ, 0x40 ;  /* 0x00000040ff027424 */ /* 0x000fe400078e00ff */
[C---:B------:R-:W-:Y:S01]  /*2c50*/  IADD3 R222, R207.reuse, 0x800, RZ ;  /* 0x00000800cfde7810 */ /* 0x040fe20007ffe0ff */
[----:B------:R-:W3:Y:S01]  /*2c60*/  LDSM.16.M88.4 R20, [R196+0x10800] ;  /* 0x01080000c414783b */ /* 0x000ee20000000200 */
        /* <DEDUP_REMOVED lines=9> */
[----:B------:R-:W4:Y:S01]  /*2d00*/  LDSM.16.M88.4 R40, [R207] ;  /* 0x00000000cf28783b */ /* 0x000f220000000200 */
        /* <DEDUP_REMOVED lines=36> */
[C---:B---3--:R-:W-:Y:S08]  /*2f50*/  HMMA.16816.F32 R36, R8.reuse, R20, RZ ;  /* 0x000000140824723c */ /* 0x048ff000000018ff */
[C---:B------:R-:W-:Y:S08]  /*2f60*/  HMMA.16816.F32 R20, R8.reuse, R22, RZ ;  /* 0x000000160814723c */ /* 0x040ff000000018ff */
[C---:B-----5:R-:W-:Y:S08]  /*2f70*/  HMMA.16816.F32 R60, R8.reuse, R32, RZ ;  /* 0x00000020083c723c */ /* 0x060ff000000018ff */
[----:B------:R-:W-:Y:S01]  /*2f80*/  HMMA.16816.F32 R68, R8, R34, RZ ;  /* 0x000000220844723c */ /* 0x000fe200000018ff */
[----:B------:R-:W2:Y:S07]  /*2f90*/  LDSM.16.M88.4 R8, [R206] ;  /* 0x00000000ce08783b */ /* 0x000eae0000000200 */
[C---:B----4-:R-:W-:Y:S08]  /*2fa0*/  HMMA.16816.F32 R56, R12.reuse, R40, R28 ;  /* 0x000000280c38723c */ /* 0x050ff0000000181c */
        /* <DEDUP_REMOVED lines=179> */
[----:B------:R2:W-:Y:S01]  /*3ae0*/  I2F R94, R7 ;  /* 0x00000007005e7306 */ /* 0x0005e20000201400 */
        /* <DEDUP_REMOVED lines=67> */
[----:B------:R-:W-:Y:S02]  /*3f20*/  FFMA.FTZ R13, R92, -UR4, R16 ;  /* 0x800000045c0d7c23 */ /* 0x000fe40008010010 */
[----:B-1----:R-:W-:Y:S01]  /*3f30*/  IMAD.MOV.U32 R7, RZ, RZ, R6 ;  /* 0x000000ffff077224 */ /* 0x002fe200078e0006 */
[----:B------:R-:W-:Y:S01]  /*3f40*/  IABS R6, R12 ;  /* 0x0000000c00067213 */ /* 0x000fe20000000000 */
[----:B------:R-:W-:-:S02]  /*3f50*/  IMAD.IADD R12, R5, 0x1, -R26 ;  /* 0x00000001050c7824 */ /* 0x000fc400078e0a1a */
[----:B------:R1:W-:Y:S08]  /*3f60*/  I2F R77, R7 ;  /* 0x00000007004d7306 */ /* 0x0003f00000201400 */
[----:B------:R3:W-:Y:S01]  /*3f70*/  I2F R76, R6 ;  /* 0x00000006004c7306 */ /* 0x0007e20000201400 */
[----:B-1----:R-:W-:-:S05]  /*3f80*/  IMAD.IADD R7, R5, 0x1, -R2 ;  /* 0x0000000105077824 */ /* 0x002fca00078e0a02 */
[----:B------:R-:W-:Y:S01]  /*3f90*/  IABS R7, R7 ;  /* 0x0000000700077213 */ /* 0x000fe20000000000 */
[----:B---3--:R-:W-:-:S03]  /*3fa0*/  IMAD.IADD R6, R5, 0x1, -R44 ;  /* 0x0000000105067824 */ /* 0x008fc600078e0a2c */
[----:B------:R1:W3:Y:S01]  /*3fb0*/  I2F R14, R7 ;  /* 0x00000007000e7306 */ /* 0x0002e20000201400 */
[----:B------:R-:W-:Y:S01]  /*3fc0*/  HMMA.16816.F32 R44, R8, R48, R52 ;  /* 0x00000030082c723c */ /* 0x000fe20000001834 */
[----:B------:R-:W-:-:S06]  /*3fd0*/  IABS R6, R6 ;  /* 0x0000000600067213 */ /* 0x000fcc0000000000 */
[----:B------:R-:W-:Y:S01]  /*3fe0*/  FSEL R52, R13, -INF , !P2 ;  /* 0xff8000000d347808 */ /* 0x000fe20005000000 */
[----:B------:R-:W-:Y:S01]  /*3ff0*/  HMMA.16816.F32 R48, R8, R50, R68 ;  /* 0x000000320830723c */ /* 0x000fe20000001844 */
[----:B-----5:R-:W-:-:S05]  /*4000*/  FFMA.FTZ R13, R89, -UR4, R32 ;  /* 0x80000004590d7c23 */ /* 0x020fca0008010020 */
[----:B------:R-:W-:Y:S01]  /*4010*/  FSEL R61, R13, -INF , !P0 ;  /* 0xff8000000d3d7808 */ /* 0x000fe20004000000 */
[----:B-1----:R-:W-:Y:S01]  /*4020*/  IMAD.MOV.U32 R7, RZ, RZ, R6 ;  /* 0x000000ffff077224 */ /* 0x002fe200078e0006 */
[----:B------:R-:W-:Y:S01]  /*4030*/  IABS R6, R12 ;  /* 0x0000000c00067213 */ /* 0x000fe20000000000 */
[----:B---3--:R-:W-:Y:S02]  /*4040*/  FFMA.FTZ R12, R14, -UR4, R18 ;  /* 0x800000040e0c7c23 */ /* 0x008fe40008010012 */
[----:B------:R1:W3:Y:S01]  /*4050*/  I2F R27, R7 ;  /* 0x00000007001b7306 */ /* 0x0002e20000201400 */
[----:B------:R-:W-:Y:S02]  /*4060*/  FFMA.FTZ R14, R90, -UR4, R17 ;  /* 0x800000045a0e7c23 */ /* 0x000fe40008010011 */
[----:B------:R-:W-:Y:S01]  /*4070*/  FSEL R68, R12, -INF , !P2 ;  /* 0xff8000000c447808 */ /* 0x000fe20005000000 */
[----:B------:R-:W-:Y:S01]  /*4080*/  FFMA.FTZ R13, R94, -UR4, R33 ;  /* 0x800000045e0d7c23 */ /* 0x000fe20008010021 */
[----:B------:R-:W-:-:S02]  /*4090*/  ISETP.GE.AND P2, PT, R23, UR15, PT ;  /* 0x0000000f17007c0c */ /* 0x000fc4000bf46270 */
[----:B------:R-:W-:Y:S01]  /*40a0*/  FSEL R54, R14, -INF , !P1 ;  /* 0xff8000000e367808 */ /* 0x000fe20004800000 */
[----:B------:R-:W4:Y:S01]  /*40b0*/  I2F R29, R6 ;  /* 0x00000006001d7306 */ /* 0x000f220000201400 */
[----:B------:R-:W-:Y:S01]  /*40c0*/  FSEL R60, R13, -INF , !P6 ;  /* 0xff8000000d3c7808 */ /* 0x000fe20007000000 */
        /* <DEDUP_REMOVED lines=47> */
[----:B------:R-:W-:Y:S01]  /*43c0*/  FSEL R158, R15, -INF , !P5 ;  /* 0xff8000000f9e7808 */ /* 0x000fe20006800000 */
[----:B------:R-:W-:Y:S01]  /*43d0*/  FFMA.FTZ R15, R91, -UR4, R36 ;  /* 0x800000045b0f7c23 */ /* 0x000fe20008010024 */
[----:B------:R-:W-:Y:S01]  /*43e0*/  FSEL R66, R10, -INF , !P2 ;  /* 0xff8000000a427808 */ /* 0x000fe20005000000 */
[----:B------:R-:W-:Y:S01]  /*43f0*/  FFMA.FTZ R13, R79, -UR4, R24 ;  /* 0x800000044f0d7c23 */ /* 0x000fe20008010018 */
[----:B------:R-:W-:Y:S01]  /*4400*/  FSEL R224, R11, -INF , !P1 ;  /* 0xff8000000be07808 */ /* 0x000fe20004800000 */
[----:B------:R-:W-:Y:S01]  /*4410*/  FFMA.FTZ R11, R78, -UR4, R25 ;  /* 0x800000044e0b7c23 */ /* 0x000fe20008010019 */
[----:B------:R-:W-:Y:S01]  /*4420*/  ISETP.GE.AND P5, PT, R31, UR15, PT ;  /* 0x0000000f1f007c0c */ /* 0x000fe2000bfa6270 */
[----:B------:R-:W-:Y:S01]  /*4430*/  FFMA.FTZ R16, R77, -UR4, R16 ;  /* 0x800000044d107c23 */ /* 0x000fe20008010010 */
[----:B------:R-:W-:Y:S01]  /*4440*/  ISETP.GE.AND P4, PT, R30, UR15, PT ;  /* 0x0000000f1e007c0c */ /* 0x000fe2000bf86270 */
[----:B-1----:R-:W-:Y:S01]  /*4450*/  IMAD.MOV.U32 R6, RZ, RZ, R2 ;  /* 0x000000ffff067224 */ /* 0x002fe200078e0002 */
[----:B------:R-:W-:Y:S01]  /*4460*/  IABS R2, R7 ;  /* 0x0000000700027213 */ /* 0x000fe20000000000 */
[----:B------:R-:W-:Y:S01]  /*4470*/  IMAD.IADD R7, R5, 0x1, -R21 ;  /* 0x0000000105077824 */ /* 0x000fe200078e0a15 */
[----:B------:R-:W-:Y:S01]  /*4480*/  FSEL R166, R15, -INF , !P6 ;  /* 0xff8000000fa67808 */ /* 0x000fe20007000000 */
[----:B------:R1:W-:Y:S01]  /*4490*/  I2F R29, R6 ;  /* 0x00000006001d7306 */ /* 0x0003e20000201400 */
[----:B--2---:R-:W-:Y:S01]  /*44a0*/  FFMA.FTZ R12, R43, -UR4, R50 ;  /* 0x800000042b0c7c23 */ /* 0x004fe20008010032 */
[----:B------:R-:W-:Y:S01]  /*44b0*/  FSEL R167, R14, -INF , !P5 ;  /* 0xff8000000ea77808 */ /* 0x000fe20006800000 */
[----:B------:R-:W-:Y:S01]  /*44c0*/  FFMA.FTZ R17, R76, -UR4, R17 ;  /* 0x800000044c117c23 */ /* 0x000fe20008010011 */
[----:B------:R-:W-:-:S02]  /*44d0*/  FSEL R235, R13, -INF , !P4 ;  /* 0xff8000000deb7808 */ /* 0x000fc40006000000 */
        /* <DEDUP_REMOVED lines=38> */
[----:B------:R-:W-:Y:S02]  /*4740*/  FSEL R236, R7, -INF , !P4 ;  /* 0xff80000007ec7808 */ /* 0x000fe40006000000 */
[----:B------:R-:W-:Y:S01]  /*4750*/  FSEL R242, R16, -INF , !P2 ;  /* 0xff80000010f27808 */ /* 0x000fe20005000000 */
[----:B-1----:R-:W-:Y:S02]  /*4760*/  IMAD.IADD R6, R5, 0x1, -R41 ;  /* 0x0000000105067824 */ /* 0x002fe400078e0a29 */
[----:B------:R-:W-:Y:S02]  /*4770*/  IMAD.MOV.U32 R5, RZ, RZ, R2 ;  /* 0x000000ffff057224 */ /* 0x000fe400078e0002 */
[----:B---3--:R-:W-:Y:S01]  /*4780*/  FFMA.FTZ R12, R12, -UR4, R27 ;  /* 0x800000040c0c7c23 */ /* 0x008fe2000801001b */
[----:B------:R-:W-:Y:S01]  /*4790*/  IABS R2, R6 ;  /* 0x0000000600027213 */ /* 0x000fe20000000000 */
[----:B------:R1:W2:Y:S01]  /*47a0*/  I2F R9, R5 ;  /* 0x0000000500097306 */ /* 0x0002a20000201400 */
[----:B------:R-:W-:-:S02]  /*47b0*/  FFMA.FTZ R6, R95, -UR4, R33 ;  /* 0x800000045f067c23 */ /* 0x000fc40008010021 */
[----:B------:R-:W-:-:S03]  /*47c0*/  FSEL R239, R12, -INF , !P3 ;  /* 0xff8000000cef7808 */ /* 0x000fc60005800000 */
[----:B------:R-:W-:Y:S02]  /*47d0*/  FSEL R165, R6, -INF , !P0 ;  /* 0xff80000006a57808 */ /* 0x000fe40004000000 */
[----:B------:R-:W3:Y:S01]  /*47e0*/  I2F R2, R2 ;  /* 0x0000000200027306 */ /* 0x000ee20000201400 */
[----:B-1----:R-:W-:Y:S02]  /*47f0*/  FFMA.FTZ R5, R28, -UR4, R35 ;  /* 0x800000041c057c23 */ /* 0x002fe40008010023 */
[----:B--2---:R-:W-:-:S03]  /*4800*/  FFMA.FTZ R9, R9, -UR4, R18 ;  /* 0x8000000409097c23 */ /* 0x004fc60008010012 */
[----:B------:R-:W-:Y:S02]  /*4810*/  FSEL R225, R5, -INF , !P0 ;  /* 0xff80000005e17808 */ /* 0x000fe40004000000 */
[----:B------:R-:W-:Y:S01]  /*4820*/  PLOP3.LUT P0, PT, PT, PT, UP0, 0x80, 0x0 ;  /* 0x000000000000781c */ /* 0x000fe20003f0f008 */
[----:B---3--:R-:W-:Y:S01]  /*4830*/  FFMA.FTZ R2, R2, -UR4, R19 ;  /* 0x8000000402027c23 */ /* 0x008fe20008010013 */
[----:B------:R-:W-:-:S04]  /*4840*/  FSEL R194, R9, -INF , !P2 ;  /* 0xff80000009c27808 */ /* 0x000fc80005000000 */
[----:B------:R-:W-:-:S07]  /*4850*/  FSEL R188, R2, -INF , !P1 ;  /* 0xff80000002bc7808 */ /* 0x000fce0004800000 */
        /* <DEDUP_REMOVED lines=71> */
.L_x_1473:
[----:B------:R-:W-:Y:S05]  /*4cd0*/  BSYNC B0 ;  /* 0x0000000000007941 */ /* 0x000fea0003800000 */
.L_x_1472:
[----:B------:R-:W0:Y:S02]  /*4ce0*/  LDGDEPBAR ;  /* 0x00000000000079af */ /* 0x000e240000000000 */
.L_x_1471:
[----:B------:R-:W-:Y:S01]  /*4cf0*/  FMNMX.FTZ R2, R52, R54, !PT ;  /* 0x0000003634027209 */ /* 0x000fe20007810000 */
[----:B-1----:R-:W-:Y:S01]  /*4d00*/  IMAD.U32 R6, RZ, RZ, UR13 ;  /* 0x0000000dff067e24 */ /* 0x002fe2000f8e00ff */
[----:B------:R-:W-:Y:S01]  /*4d10*/  USHF.L.U32 UR6, UR30, 0x1, URZ ;  /* 0x000000011e067899 */ /* 0x000fe2000800063f */
[----:B------:R-:W-:Y:S01]  /*4d20*/  IMAD.WIDE.U32 R150, R106, -0x2daee0ad, RZ ;  /* 0xd2511f536a967825 */ /* 0x000fe200078e00ff */
[----:B------:R-:W-:Y:S01]  /*4d30*/  FMNMX.FTZ R2, R61, R2, !PT ;  /* 0x000000023d027209 */ /* 0x000fe20007810000 */
[----:B------:R-:W-:Y:S02]  /*4d40*/  UIADD3 UR33, UR23, -0x4498517b, URZ ;  /* 0xbb67ae8517217890 */ /* 0x000fe4000fffe03f */
[----:B------:R-:W-:Y:S01]  /*4d50*/  IMAD R7, R6, 0x8, R101 ;  /* 0x0000000806077824 */ /* 0x000fe200078e0265 */
[----:B------:R-:W-:Y:S01]  /*4d60*/  FMNMX.FTZ R2, R60, R2, !PT ;  /* 0x000000023c027209 */ /* 0x000fe20007810000 */
[----:B------:R-:W-:Y:S01]  /*4d70*/  UIADD3 UR34, UR22, -0x61c88647, URZ ;  /* 0x9e3779b916227890 */ /* 0x000fe2000fffe03f */
[----:B------:R-:W-:Y:S01]  /*4d80*/  IMAD.SHL.U32 R197, R4, 0x2, RZ ;  /* 0x0000000204c57824 */ /* 0x000fe200078e00ff */
[----:B------:R-:W-:Y:S01]  /*4d90*/  UIADD3 UR32, UR22, 0x3c6ef372, URZ ;  /* 0x3c6ef37216207890 */ /* 0x000fe2000fffe03f */
[----:B------:R-:W-:Y:S01]  /*4da0*/  FMNMX.FTZ R2, R158, R2, !PT ;  /* 0x000000029e027209 */ /* 0x000fe20007810000 */
[----:B------:R-:W-:Y:S01]  /*4db0*/  IMAD.WIDE.U32 R58, R7, -0x326172a9, RZ ;  /* 0xcd9e8d57073a7825 */ /* 0x000fe200078e00ff */
[----:B------:R-:W-:Y:S01]  /*4dc0*/  STL [R1+0x1c], R7 ;  /* 0x00001c0701007387 */ /* 0x000fe20000100800 */
[----:B------:R-:W-:Y:S01]  /*4dd0*/  UIADD3 UR31, UR23, 0x76cf5d0a, URZ ;  /* 0x76cf5d0a171f7890 */ /* 0x000fe2000fffe03f */
[----:B------:R-:W-:Y:S01]  /*4de0*/  FMNMX.FTZ R2, R157, R2, !PT ;  /* 0x000000029d027209 */ /* 0x000fe20007810000 */
[----:B------:R-:W-:Y:S01]  /*4df0*/  UIADD3 UR29, UR23, 0x32370b8f, URZ ;  /* 0x32370b8f171d7890 */ /* 0x000fe2000fffe03f */
[----:B------:R-:W-:Y:S01]  /*4e00*/  LDSM.16.MT88.4 R16, [R197+0x1c000] ;  /* 0x01c00000c510783b */ /* 0x000fe20000004200 */
[----:B------:R-:W-:Y:S01]  /*4e10*/  UIADD3 UR30, UR22, -0x255992d5, URZ ;  /* 0xdaa66d2b161e7890 */ /* 0x000fe2000fffe03f */
[----:B------:R-:W-:Y:S01]  /*4e20*/  FMNMX.FTZ R2, R149, R2, !PT ;  /* 0x0000000295027209 */ /* 0x000fe20007810000 */
[----:B------:R-:W-:Y:S01]  /*4e30*/  UIADD3 UR17, UR22, 0x78dde6e4, URZ ;  /* 0x78dde6e416117890 */ /* 0x000fe2000fffe03f */
[----:B------:R-:W-:Y:S01]  /*4e40*/  IMAD R198, R3, 0x2, R197 ;  /* 0x0000000203c67824 */ /* 0x000fe200078e02c5 */
[----:B------:R-:W-:Y:S01]  /*4e50*/  UIADD3 UR5, UR23, -0x56f99767, URZ ;  /* 0xa906689917057890 */ /* 0x000fe2000fffe03f */
[----:B------:R-:W-:Y:S01]  /*4e60*/  FMNMX.FTZ R2, R66, R2, !PT ;  /* 0x0000000242027209 */ /* 0x000fe20007810000 */
[----:B------:R-:W-:Y:S01]  /*4e70*/  UIADD3 UR14, UR23, -0x126145ec, URZ ;  /* 0xed9eba14170e7890 */ /* 0x000fe2000fffe03f */
[----:B------:R-:W-:Y:S01]  /*4e80*/  LEA R200, R0, R197, 0x1 ;  /* 0x000000c500c87211 */ /* 0x000fe200078e08ff */
[----:B------:R-:W-:Y:S01]  /*4e90*/  UIADD3 UR36, UR22, -0x4ab325aa, URZ ;  /* 0xb54cda5616247890 */ /* 0x000fe2000fffe03f */
        /* <DEDUP_REMOVED lines=26> */
[----:B------:R-:W-:-:S03]  /*5040*/  FMNMX.FTZ R2, R234, R2, !PT ;  /* 0x00000002ea027209 */ /* 0x000fc60007810000 */
[----:B------:R-:W1:Y:S01]  /*5050*/  SHFL.BFLY PT, R5, R148, 0x2, 0x1f ;  /* 0x0c401f0094057f89 */ /* 0x000e6200000e0000 */
[----:B------:R-:W-:-:S03]  /*5060*/  FMNMX.FTZ R2, R225, R2, !PT ;  /* 0x00000002e1027209 */ /* 0x000fc60007810000 */
[----:B------:R-:W-:Y:S01]  /*5070*/  LDSM.16.MT88.4 R32, [R197+0x1a000] ;  /* 0x01a00000c520783b */ /* 0x000fe20000004200 */
[----:B------:R-:W-:-:S04]  /*5080*/  FMNMX.FTZ R2, R226, R2, !PT ;  /* 0x00000002e2027209 */ /* 0x000fc80007810000 */
[----:B------:R-:W-:-:S04]  /*5090*/  FMNMX.FTZ R2, R227, R2, !PT ;  /* 0x00000002e3027209 */ /* 0x000fc80007810000 */
[----:B------:R-:W-:-:S04]  /*50a0*/  FMNMX.FTZ R2, R236, R2, !PT ;  /* 0x00000002ec027209 */ /* 0x000fc80007810000 */
[----:B------:R-:W-:-:S04]  /*50b0*/  FMNMX.FTZ R2, R239, R2, !PT ;  /* 0x00000002ef027209 */ /* 0x000fc80007810000 */
[----:B------:R-:W-:Y:S02]  /*50c0*/  FMNMX.FTZ R2, R194, R2, !PT ;  /* 0x00000002c2027209 */ /* 0x000fe40007810000 */
[----:B-1----:R-:W-:Y:S02]  /*50d0*/  FMNMX.FTZ R148, R148, R5, !PT ;  /* 0x0000000594947209 */ /* 0x002fe40007810000 */
[----:B------:R-:W-:Y:S02]  /*50e0*/  FMNMX.FTZ R2, R188, R2, !PT ;  /* 0x00000002bc027209 */ /* 0x000fe40007810000 */
[----:B------:R-:W-:Y:S01]  /*50f0*/  LOP3.LUT R5, R103, UR22, RZ, 0x3c, !PT ;  /* 0x0000001667057c12 */ /* 0x000fe2000f8e3cff */
[----:B------:R-:W1:Y:S03]  /*5100*/  SHFL.BFLY PT, R9, R148, 0x1, 0x1f ;  /* 0x0c201f0094097f89 */ /* 0x000e6600000e0000 */
[----:B------:R-:W-:Y:S01]  /*5110*/  LOP3.LUT R6, R59, R5, RZ, 0x3c, !PT ;  /* 0x000000053b067212 */ /* 0x000fe200078e3cff */
[----:B------:R-:W2:Y:S04]  /*5120*/  SHFL.BFLY PT, R10, R2, 0x2, 0x1f ;  /* 0x0c401f00020a7f89 */ /* 0x000ea800000e0000 */
[----:B------:R3:W-:Y:S01]  /*5130*/  STL [R1+0x20], R5 ;  /* 0x0000200501007387 */ /* 0x0007e20000100800 */
[----:B------:R-:W-:-:S05]  /*5140*/  IMAD.WIDE.U32 R64, R6, -0x2daee0ad, RZ ;  /* 0xd2511f5306407825 */ /* 0x000fca00078e00ff */
[----:B------:R-:W-:-:S05]  /*5150*/  LOP3.LUT R8, R65, UR33, R150, 0x96, !PT ;  /* 0x0000002141087c12 */ /* 0x000fca000f8e9696 */
[----:B------:R-:W-:Y:S01]  /*5160*/  IMAD.WIDE.U32 R56, R8, -0x326172a9, RZ ;  /* 0xcd9e8d5708387825 */ /* 0x000fe200078e00ff */
[----:B-1----:R-:W-:Y:S02]  /*5170*/  FMNMX.FTZ R148, R148, R9, !PT ;  /* 0x0000000994947209 */ /* 0x002fe40007810000 */
[----:B--2---:R-:W-:-:S03]  /*5180*/  FMNMX.FTZ R2, R2, R10, !PT ;  /* 0x0000000a02027209 */ /* 0x004fc60007810000 */
[C---:B------:R-:W-:Y:S01]  /*5190*/  FMUL.FTZ R13, R148.reuse, c[0x0][0x23c] ;  /* 0x00008f00940d7a20 */ /* 0x040fe20000410000 */
[----:B------:R-:W-:Y:S02]  /*51a0*/  FSETP.NEU.FTZ.AND P1, PT, R148, -INF , PT ;  /* 0xff8000009400780b */ /* 0x000fe40003f3d000 */
[----:B---3--:R-:W-:Y:S01]  /*51b0*/  MOV R5, UR6 ;  /* 0x0000000600057c02 */ /* 0x008fe20008000f00 */
[----:B------:R-:W1:Y:S01]  /*51c0*/  SHFL.BFLY PT, R10, R2, 0x1, 0x1f ;  /* 0x0c201f00020a7f89 */ /* 0x000e6200000e0000 */
[----:B------:R-:W-:Y:S01]  /*51d0*/  FSEL R13, R13, RZ, P1 ;  /* 0x000000ff0d0d7208 */ /* 0x000fe20000800000 */
[----:B------:R-:W-:Y:S01]  /*51e0*/  UIADD3 UR6, UR6, 0x1, URZ ;  /* 0x0000000106067890 */ /* 0x000fe2000fffe03f */
[----:B------:R-:W-:-:S05]  /*51f0*/  LOP3.LUT R5, R151, UR23, R5, 0x96, !PT ;  /* 0x0000001797057c12 */ /* 0x000fca000f8e9605 */
[----:B------:R-:W-:-:S05]  /*5200*/  IMAD.WIDE.U32 R6, R5, -0x326172a9, RZ ;  /* 0xcd9e8d5705067825 */ /* 0x000fca00078e00ff */
[----:B------:R-:W-:Y:S02]  /*5210*/  LOP3.LUT R7, R7, UR34, R58, 0x96, !PT ;  /* 0x0000002207077c12 */ /* 0x000fe4000f8e963a */
[----:B------:R-:W-:-:S03]  /*5220*/  LOP3.LUT R8, R57, UR32, R6, 0x96, !PT ;  /* 0x0000002039087c12 */ /* 0x000fc6000f8e9606 */
[----:B------:R-:W-:-:S04]  /*5230*/  IMAD.WIDE.U32 R6, R7, -0x2daee0ad, RZ ;  /* 0xd2511f5307067825 */ /* 0x000fc800078e00ff */
[----:B------:R-:W-:Y:S01]  /*5240*/  IMAD.WIDE.U32 R8, R8, -0x2daee0ad, RZ ;  /* 0xd2511f5308087825 */ /* 0x000fe200078e00ff */
[----:B------:R-:W-:Y:S02]  /*5250*/  LOP3.LUT R7, R7, UR31, R64, 0x96, !PT ;  /* 0x0000001f07077c12 */ /* 0x000fe4000f8e9640 */
[----:B-1----:R-:W-:Y:S02]  /*5260*/  FMNMX.FTZ R2, R2, R10, !PT ;  /* 0x0000000a02027209 */ /* 0x002fe40007810000 */
[----:B------:R-:W-:Y:S01]  /*5270*/  LOP3.LUT R5, R9, UR29, R6, 0x96, !PT ;  /* 0x0000001d09057c12 */ /* 0x000fe2000f8e9606 */
[----:B------:R-:W-:Y:S01]  /*5280*/  FFMA.FTZ R9, R52, c[0x0][0x23c], -R13 ;  /* 0x00008f0034097a23 */ /* 0x000fe2000001080d */
[----:B------:R-:W-:Y:S01]  /*5290*/  FSETP.NEU.FTZ.AND P1, PT, R2, -INF , PT ;  /* 0xff8000000200780b */ /* 0x000fe20003f3d000 */
[----:B------:R-:W-:Y:S02]  /*52a0*/  IMAD.WIDE.U32 R6, R7, -0x326172a9, RZ ;  /* 0xcd9e8d5707067825 */ /* 0x000fe400078e00ff */
[----:B------:R1:W-:Y:S02]  /*52b0*/  MUFU.EX2 R238, R9 ;  /* 0x0000000900ee7308 */ /* 0x0003e40000000800 */
[----:B------:R-:W-:Y:S01]  /*52c0*/  IMAD.WIDE.U32 R52, R5, -0x326172a9, RZ ;  /* 0xcd9e8d5705347825 */ /* 0x000fe200078e00ff */
[----:B------:R-:W-:-:S03]  /*52d0*/  LOP3.LUT R7, R7, UR30, R56, 0x96, !PT ;  /* 0x0000001e07077c12 */ /* 0x000fc6000f8e9638 */
[----:B------:R-:W-:Y:S01]  /*52e0*/  FMUL.FTZ R12, R2, c[0x0][0x23c] ;  /* 0x00008f00020c7a20 */ /* 0x000fe20000410000 */
[----:B------:R-:W-:Y:S01]  /*52f0*/  LOP3.LUT R5, R53, UR17, R6, 0x96, !PT ;  /* 0x0000001135057c12 */ /* 0x000fe2000f8e9606 */
[----:B------:R-:W-:-:S03]  /*5300*/  IMAD.WIDE.U32 R6, R7, -0x2daee0ad, RZ ;  /* 0xd2511f5307067825 */ /* 0x000fc600078e00ff */
[----:B------:R-:W-:Y:S02]  /*5310*/  FSEL R12, R12, RZ, P1 ;  /* 0x000000ff0c0c7208 */ /* 0x000fe40000800000 */
[----:B------:R-:W-:Y:S01]  /*5320*/  LOP3.LUT R8, R7, UR14, R8, 0x96, !PT ;  /* 0x0000000e07087c12 */ /* 0x000fe2000f8e9608 */
[--C-:B-1----:R-:W-:Y:S02]  /*5330*/  FFMA.FTZ R9, R54, c[0x0][0x23c], -R13.reuse ;  /* 0x00008f0036097a23 */ /* 0x102fe4000001080d */
[----:B------:R-:W-:Y:S02]  /*5340*/  IMAD.WIDE.U32 R54, R5, -0x2daee0ad, RZ ;  /* 0xd2511f5305367825 */ /* 0x000fe400078e00ff */
[----:B------:R1:W-:Y:S02]  /*5350*/  MUFU.EX2 R195, R9 ;  /* 0x0000000900c37308 */ /* 0x0003e40000000800 */
[----:B------:R-:W-:Y:S01]  /*5360*/  FFMA.FTZ R5, R61, c[0x0][0x23c], -R13 ;  /* 0x00008f003d057a23 */ /* 0x000fe2000001080d */
[----:B------:R-:W-:Y:S01]  /*5370*/  LOP3.LUT R6, R55, UR5, R6, 0x96, !PT ;  /* 0x0000000537067c12 */ /* 0x000fe2000f8e9606 */
[----:B------:R-:W-:-:S02]  /*5380*/  FFMA.FTZ R4, R68, c[0x0][0x23c], -R12 ;  /* 0x00008f0044047a23 */ /* 0x000fc4000001080c */
[----:B------:R-:W-:Y:S02]  /*5390*/  IMAD.WIDE.U32 R14, R8, -0x326172a9, RZ ;  /* 0xcd9e8d57080e7825 */ /* 0x000fe400078e00ff */
[----:B------:R2:W-:Y:S02]  /*53a0*/  MUFU.EX2 R230, R5 ;  /* 0x0000000500e67308 */ /* 0x0005e40000000800 */
[----:B------:R-:W-:-:S05]  /*53b0*/  IMAD.WIDE.U32 R6, R6, -0x326172a9, RZ ;  /* 0xcd9e8d5706067825 */ /* 0x000fca00078e00ff */
[----:B------:R-:W-:Y:S01]  /*53c0*/  SHF.R.U32.HI R8, RZ, 0x10, R6 ;  /* 0x00000010ff087819 */ /* 0x000fe20000011606 */
[----:B-1----:R-:W-:Y:S01]  /*53d0*/  FFMA.FTZ R9, R63, c[0x0][0x23c], -R12 ;  /* 0x00008f003f097a23 */ /* 0x002fe2000001080c */
[----:B------:R1:W-:Y:S01]  /*53e0*/  MUFU.EX2 R237, R4 ;  /* 0x0000000400ed7308 */ /* 0x0003e20000000800 */
[----:B------:R-:W-:Y:S02]  /*53f0*/  LOP3.LUT R11, R6, 0xff, RZ, 0xc0, !PT ;  /* 0x000000ff060b7812 */ /* 0x000fe400078ec0ff */
[----:B------:R-:W-:Y:S02]  /*5400*/  SHF.R.U32.HI R10, RZ, 0x18, R6 ;  /* 0x00000018ff0a7819 */ /* 0x000fe40000011606 */
[----:B------:R-:W-:Y:S01]  /*5410*/  LOP3.LUT R8, R8, 0xff, RZ, 0xc0, !PT ;  /* 0x000000ff08087812 */ /* 0x000fe200078ec0ff */
[----:B--2---:R-:W-:Y:S02]  /*5420*/  FFMA.FTZ R5, R60, c[0x0][0x23c], -R13 ;  /* 0x00008f003c057a23 */ /* 0x004fe4000001080d */
[----:B------:R2:W-:Y:S08]  /*5430*/  MUFU.EX2 R241, R9 ;  /* 0x0000000900f17308 */ /* 0x0005f00000000800 */
[----:B------:R3:W-:Y:S01]  /*5440*/  MUFU.EX2 R240, R5 ;  /* 0x0000000500f07308 */ /* 0x0007e20000000800 */
[----:B-1----:R-:W-:-:S02]  /*5450*/  FFMA.FTZ R4, R69, c[0x0][0x23c], -R12 ;  /* 0x00008f0045047a23 */ /* 0x002fc4000001080c */
[----:B--2---:R-:W-:-:S05]  /*5460*/  FFMA.FTZ R9, R62, c[0x0][0x23c], -R12 ;  /* 0x00008f003e097a23 */ /* 0x004fca000001080c */
[----:B------:R1:W-:Y:S01]  /*5470*/  MUFU.EX2 R231, R4 ;  /* 0x0000000400e77308 */ /* 0x0003e20000000800 */
[----:B------:R-:W-:Y:S01]  /*5480*/  LDSM.16.MT88.4 R60, [R200+0x18000] ;  /* 0x01800000c83c783b */ /* 0x000fe20000004200 */
[----:B---3--:R-:W-:-:S06]  /*5490*/  LOP3.LUT R5, R6, 0xffff, RZ, 0xc0, !PT ;  /* 0x0000ffff06057812 */ /* 0x008fcc00078ec0ff */
[----:B------:R2:W3:Y:S01]  /*54a0*/  MUFU.EX2 R192, R9 ;  /* 0x0000000900c07308 */ /* 0x0004e20000000800 */
[----:B------:R-:W-:Y:S02]  /*54b0*/  LOP3.LUT R6, R7, UR36, R14, 0x96, !PT ;  /* 0x0000002407067c12 */ /* 0x000fe4000f8e960e */
[----:B------:R-:W-:Y:S02]  /*54c0*/  SHF.R.U32.HI R5, RZ, 0x8, R5 ;  /* 0x00000008ff057819 */ /* 0x000fe40000011605 */
[----:B------:R-:W-:Y:S02]  /*54d0*/  SHF.R.U32.HI R3, RZ, 0x10, R6 ;  /* 0x00000010ff037819 */ /* 0x000fe40000011606 */
[----:B------:R-:W-:Y:S02]  /*54e0*/  PRMT R11, R11, 0x5410, R5 ;  /* 0x000054100b0b7816 */ /* 0x000fe40000000005 */
[----:B------:R-:W-:Y:S02]  /*54f0*/  PRMT R5, R8, 0x5410, R10 ;  /* 0x0000541008057816 */ /* 0x000fe4000000000a */
[----:B------:R-:W-:-:S02]  /*5500*/  LOP3.LUT R0, R6, 0xffff, RZ, 0xc0, !PT ;  /* 0x0000ffff06007812 */ /* 0x000fc400078ec0ff */
[----:B------:R-:W-:Y:S01]  /*5510*/  SHF.R.U32.HI R8, RZ, 0x18, R6 ;  /* 0x00000018ff087819 */ /* 0x000fe20000011606 */
[--C-:B-1----:R-:W-:Y:S01]  /*5520*/  HSET2.LE.AND R4, R5, R182.reuse, PT ;  /* 0x000000b605047233 */ /* 0x102fe20003803000 */
[----:B------:R-:W-:Y:S01]  /*5530*/  SHF.R.U32.HI R7, RZ, 0x8, R0 ;  /* 0x00000008ff077819 */ /* 0x000fe20000011600 */
[----:B------:R-:W-:Y:S01]  /*5540*/  HSET2.LE.AND R0, R11, R182, PT ;  /* 0x000000b60b007233 */ /* 0x000fe20003803000 */
[----:B--2---:R-:W-:Y:S02]  /*5550*/  LOP3.LUT R9, R6, 0xff, RZ, 0xc0, !PT ;  /* 0x000000ff06097812 */ /* 0x004fe400078ec0ff */
[----:B------:R-:W-:Y:S02]  /*5560*/  LOP3.LUT R6, R3, 0xff, RZ, 0xc0, !PT ;  /* 0x000000ff03067812 */ /* 0x000fe400078ec0ff */
[----:B---3--:R-:W-:Y:S02]  /*5570*/  F2FP.PACK_AB R5, R192, R241 ;  /* 0x000000f1c005723e */ /* 0x008fe400000000ff */
[----:B------:R-:W-:-:S02]  /*5580*/  PRMT R6, R6, 0x5410, R8 ;  /* 0x0000541006067816 */ /* 0x000fc40000000008 */
[----:B------:R-:W-:Y:S02]  /*5590*/  LOP3.LUT R11, R4, R5, RZ, 0xc0, !PT ;  /* 0x00000005040b7212 */ /* 0x000fe400078ec0ff */
[----:B------:R-:W-:Y:S01]  /*55a0*/  F2FP.PACK_AB R3, R240, R230 ;  /* 0x000000e6f003723e */ /* 0x000fe200000000ff */
[--C-:B------:R-:W-:Y:S01]  /*55b0*/  HSET2.LE.AND R4, R6, R182.reuse, PT ;  /* 0x000000b606047233 */ /* 0x100fe20003803000 */
[----:B------:R-:W-:Y:S02]  /*55c0*/  PRMT R7, R9, 0x5410, R7 ;  /* 0x0000541009077816 */ /* 0x000fe40000000007 */
[----:B------:R-:W-:Y:S02]  /*55d0*/  F2FP.PACK_AB R5, R231, R237 ;  /* 0x000000ede705723e */ /* 0x000fe400000000ff */
[----:B------:R-:W-:Y:S01]  /*55e0*/  LOP3.LUT R10, R0, R3, RZ, 0xc0, !PT ;  /* 0x00000003000a7212 */ /* 0x000fe200078ec0ff */
[----:B------:R-:W-:Y:S01]  /*55f0*/  HSET2.LE.AND R0, R7, R182, PT ;  /* 0x000000b607007233 */ /* 0x000fe20003803000 */
[----:B------:R-:W-:-:S02]  /*5600*/  LOP3.LUT R9, R4, R5, RZ, 0xc0, !PT ;  /* 0x0000000504097212 */ /* 0x000fc400078ec0ff */
[----:B------:R-:W1:Y:S01]  /*5610*/  LDSM.16.MT88.4 R4, [R198+0x1c000] ;  /* 0x01c00000c604783b */ /* 0x000e620000004200 */
[----:B------:R-:W-:-:S04]  /*5620*/  F2FP.PACK_AB R3, R195, R238 ;  /* 0x000000eec303723e */ /* 0x000fc800000000ff */
[----:B------:R-:W-:Y:S01]  /*5630*/  LOP3.LUT R8, R0, R3, RZ, 0xc0, !PT ;  /* 0x0000000300087212 */ /* 0x000fe200078ec0ff */
[--C-:B------:R-:W-:Y:S02]  /*5640*/  FFMA.FTZ R0, R158, c[0x0][0x23c], -R13.reuse ;  /* 0x00008f009e007a23 */ /* 0x100fe4000001080d */
[----:B------:R-:W-:Y:S02]  /*5650*/  FFMA.FTZ R3, R157, c[0x0][0x23c], -R13 ;  /* 0x00008f009d037a23 */ /* 0x000fe4000001080d */
[----:B------:R2:W3:Y:S02]  /*5660*/  MUFU.EX2 R172, R0 ;  /* 0x0000000000ac7308 */ /* 0x0004e40000000800 */
[C---:B------:R-:W-:Y:S06]  /*5670*/  HMMA.16816.F32 R92, R8.reuse, R16, RZ ;  /* 0x00000010085c723c */ /* 0x040fec00000018ff */
[----:B------:R4:W-:Y:S02]  /*5680*/  MUFU.EX2 R189, R3 ;  /* 0x0000000300bd7308 */ /* 0x0009e40000000800 */
[----:B------:R-:W-:Y:S01]  /*5690*/  HMMA.16816.F32 R80, R8, R18, RZ ;  /* 0x000000120850723c */ /* 0x000fe200000018ff */
[----:B------:R-:W5:Y:S01]  /*56a0*/  LDSM.16.MT88.4 R16, [R200+0x1e000] ;  /* 0x01e00000c810783b */ /* 0x000f620000004200 */
[----:B--2---:R-:W-:-:S06]  /*56b0*/  LOP3.LUT R0, R15, UR9, R52, 0x96, !PT ;  /* 0x000000090f007c12 */ /* 0x004fcc000f8e9634 */
[----:B------:R-:W-:Y:S01]  /*56c0*/  HMMA.16816.F32 R68, R8, R28, RZ ;  /* 0x0000001c0844723c */ /* 0x000fe200000018ff */
[----:B----4-:R-:W-:-:S07]  /*56d0*/  FFMA.FTZ R3, R149, c[0x0][0x23c], -R13 ;  /* 0x00008f0095037a23 */ /* 0x010fce000001080d */
[C---:B------:R-:W-:Y:S01]  /*56e0*/  HMMA.16816.F32 R108, R8.reuse, R30, RZ ;  /* 0x0000001e086c723c */ /* 0x040fe200000018ff */
[----:B------:R-:W2:Y:S01]  /*56f0*/  LDSM.16.MT88.4 R28, [R198+0x1e000] ;  /* 0x01e00000c61c783b */ /* 0x000ea20000004200 */
[----:B------:R4:W-:Y:S06]  /*5700*/  MUFU.EX2 R191, R3 ;  /* 0x0000000300bf7308 */ /* 0x0009ec0000000800 */
[C---:B-1----:R-:W-:Y:S07]  /*5710*/  HMMA.16816.F32 R88, R8.reuse, R4, RZ ;  /* 0x000000040858723c */ /* 0x042fee00000018ff */
[----:B------:R-:W-:Y:S01]  /*5720*/  IMAD.WIDE.U32 R4, R0, -0x2daee0ad, RZ ;  /* 0xd2511f5300047825 */ /* 0x000fe200078e00ff */
[----:B------:R-:W-:Y:S04]  /*5730*/  HMMA.16816.F32 R116, R8, R20, RZ ;  /* 0x000000140874723c */ /* 0x000fe800000018ff */
[----:B------:R-:W-:-:S02]  /*5740*/  LOP3.LUT R0, R4, 0xffff, RZ, 0xc0, !PT ;  /* 0x0000ffff04007812 */ /* 0x000fc400078ec0ff */
[----:B----4-:R-:W-:Y:S02]  /*5750*/  SHF.R.U32.HI R3, RZ, 0x10, R4 ;  /* 0x00000010ff037819 */ /* 0x010fe40000011604 */
[----:B------:R-:W-:Y:S01]  /*5760*/  HMMA.16816.F32 R104, R8, R22, RZ ;  /* 0x000000160868723c */ /* 0x000fe200000018ff */
[----:B------:R-:W1:Y:S01]  /*5770*/  LDSM.16.MT88.4 R20, [R199+0x1e000] ;  /* 0x01e00000c714783b */ /* 0x000e620000004200 */
[----:B------:R-:W-:Y:S02]  /*5780*/  LOP3.LUT R14, R4, 0xff, RZ, 0xc0, !PT ;  /* 0x000000ff040e7812 */ /* 0x000fe400078ec0ff */
[----:B------:R-:W-:-:S04]  /*5790*/  LOP3.LUT R3, R3, 0xff, RZ, 0xc0, !PT ;  /* 0x000000ff03037812 */ /* 0x000fc800078ec0ff */
[C---:B------:R-:W-:Y:S07]  /*57a0*/  HMMA.16816.F32 R76, R8.reuse, R6, RZ ;  /* 0x00000006084c723c */ /* 0x040fee00000018ff */
[----:B------:R-:W-:Y:S01]  /*57b0*/  FFMA.FTZ R6, R66, c[0x0][0x23c], -R13 ;  /* 0x00008f0042067a23 */ /* 0x000fe2000001080d */
[----:B------:R-:W-:Y:S01]  /*57c0*/  HMMA.16816.F32 R144, R8, R36, RZ ;  /* 0x000000240890723c */ /* 0x000fe200000018ff */
[----:B------:R-:W-:Y:S01]  /*57d0*/  SHF.R.U32.HI R7, RZ, 0x18, R4 ;  /* 0x00000018ff077819 */ /* 0x000fe20000011604 */
[----:B------:R-:W-:Y:S01]  /*57e0*/  FFMA.FTZ R4, R159, c[0x0][0x23c], -R12 ;  /* 0x00008f009f047a23 */ /* 0x000fe2000001080c */
[----:B------:R4:W1:Y:S01]  /*57f0*/  MUFU.EX2 R180, R6 ;  /* 0x0000000600b47308 */ /* 0x0008620000000800 */
[----:B---3--:R-:W-:-:S04]  /*5800*/  MOV R66, R172 ;  /* 0x000000ac00427202 */ /* 0x008fc80000000f00 */
[C---:B------:R-:W-:Y:S01]  /*5810*/  HMMA.16816.F32 R140, R8.reuse, R38, RZ ;  /* 0x00000026088c723c */ /* 0x040fe200000018ff */
[----:B------:R-:W3:Y:S02]  /*5820*/  LDSM.16.MT88.4 R36, [R200+0x1c000] ;  /* 0x01c00000c824783b */ /* 0x000ee40000004200 */
[----:B------:R1:W-:Y:S05]  /*5830*/  MUFU.EX2 R193, R4 ;  /* 0x0000000400c17308 */ /* 0x0003ea0000000800 */
[----:B------:R-:W-:Y:S01]  /*5840*/  HMMA.16816.F32 R136, R8, R44, RZ ;  /* 0x0000002c0888723c */ /* 0x000fe200000018ff */
[----:B----4-:R-:W-:Y:S02]  /*5850*/  SHF.R.U32.HI R6, RZ, 0x8, R0 ;  /* 0x00000008ff067819 */ /* 0x010fe40000011600 */
[----:B------:R-:W-:Y:S01]  /*5860*/  LOP3.LUT R0, R5, UR35, R54, 0x96, !PT ;  /* 0x0000002305007c12 */ /* 0x000fe2000f8e9636 */
[----:B------:R-:W-:Y:S01]  /*5870*/  FFMA.FTZ R5, R156, c[0x0][0x23c], -R12 ;  /* 0x00008f009c057a23 */ /* 0x000fe2000001080c */
[----:B------:R-:W-:-:S03]  /*5880*/  PRMT R15, R14, 0x5410, R6 ;  /* 0x000054100e0f7816 */ /* 0x000fc60000000006 */
[----:B------:R-:W-:Y:S01]  /*5890*/  HMMA.16816.F32 R128, R8, R46, RZ ;  /* 0x0000002e0880723c */ /* 0x000fe200000018ff */
[----:B------:R-:W4:Y:S01]  /*58a0*/  LDSM.16.MT88.4 R44, [R199+0x1c000] ;  /* 0x01c00000c72c783b */ /* 0x000f220000004200 */
[----:B------:R2:W-:Y:S01]  /*58b0*/  MUFU.EX2 R181, R5 ;  /* 0x0000000500b57308 */ /* 0x0005e20000000800 */
[----:B------:R-:W-:Y:S02]  /*58c0*/  LOP3.LUT R14, R0, 0xff, RZ, 0xc0, !PT ;  /* 0x000000ff000e7812 */ /* 0x000fe400078ec0ff */
[----:B-1----:R-:W-:-:S03]  /*58d0*/  SHF.R.U32.HI R4, RZ, 0x10, R0 ;  /* 0x00000010ff047819 */ /* 0x002fc60000011600 */
[----:B-----5:R-:W-:Y:S01]  /*58e0*/  HMMA.16816.F32 R176, R8, R16, RZ ;  /* 0x0000001008b0723c */ /* 0x020fe200000018ff */
[----:B------:R-:W-:-:S06]  /*58f0*/  LOP3.LUT R4, R4, 0xff, RZ, 0xc0, !PT ;  /* 0x000000ff04047812 */ /* 0x000fcc00078ec0ff */
[----:B------:R-:W-:Y:S01]  /*5900*/  PRMT R16, R3, 0x5410, R7 ;  /* 0x0000541003107816 */ /* 0x000fe20000000007 */
[C---:B------:R-:W-:Y:S01]  /*5910*/  HMMA.16816.F32 R132, R8.reuse, R24, RZ ;  /* 0x000000180884723c */ /* 0x040fe200000018ff */
[----:B------:R-:W-:Y:S01]  /*5920*/  LOP3.LUT R3, R0, 0xffff, RZ, 0xc0, !PT ;  /* 0x0000ffff00037812 */ /* 0x000fe200078ec0ff */
[----:B--2---:R-:W-:Y:S01]  /*5930*/  FFMA.FTZ R5, R67, c[0x0][0x23c], -R12 ;  /* 0x00008f0043057a23 */ /* 0x004fe2000001080c */
[----:B------:R-:W-:Y:S01]  /*5940*/  SHF.R.U32.HI R7, RZ, 0x18, R0 ;  /* 0x00000018ff077819 */ /* 0x000fe20000011600 */
[--C-:B------:R-:W-:Y:S01]  /*5950*/  HSET2.LE.AND R0, R15, R182.reuse, PT ;  /* 0x000000b60f007233 */ /* 0x100fe20003803000 */
[----:B------:R-:W-:Y:S01]  /*5960*/  SHF.R.U32.HI R6, RZ, 0x8, R3 ;  /* 0x00000008ff067819 */ /* 0x000fe20000011603 */
[----:B------:R1:W2:Y:S01]  /*5970*/  MUFU.EX2 R149, R5 ;  /* 0x0000000500957308 */ /* 0x0002a20000000800 */
[----:B------:R-:W-:Y:S01]  /*5980*/  F2FP.PACK_AB R3, R180, R191 ;  /* 0x000000bfb403723e */ /* 0x000fe200000000ff */
[----:B------:R-:W-:Y:S01]  /*5990*/  HMMA.16816.F32 R124, R8, R26, RZ ;  /* 0x0000001a087c723c */ /* 0x000fe200000018ff */
[----:B------:R-:W5:Y:S01]  /*59a0*/  LDSM.16.MT88.4 R24, [R198+0x18800] ;  /* 0x01880000c618783b */ /* 0x000f620000004200 */
[----:B------:R-:W-:Y:S01]  /*59b0*/  PRMT R14, R14, 0x5410, R6 ;  /* 0x000054100e0e7816 */ /* 0x000fe20000000006 */
[----:B------:R-:W-:Y:S01]  /*59c0*/  IMAD.MOV.U32 R67, RZ, RZ, R238 ;  /* 0x000000ffff437224 */ /* 0x000fe200078e00ee */
[----:B------:R-:W-:Y:S01]  /*59d0*/  LOP3.LUT R6, R0, R3, RZ, 0xc0, !PT ;  /* 0x0000000300067212 */ /* 0x000fe200078ec0ff */
[----:B------:R-:W-:Y:S01]  /*59e0*/  FFMA.FTZ R3, R164, c[0x0][0x23c], -R12 ;  /* 0x00008f00a4037a23 */ /* 0x000fe2000001080c */
[----:B------:R-:W-:-:S02]  /*59f0*/  HSET2.LE.AND R0, R16, R182, PT ;  /* 0x000000b610007233 */ /* 0x000fc40003803000 */
[----:B------:R-:W-:Y:S01]  /*5a00*/  HMMA.16816.F32 R160, R8, R28, RZ ;  /* 0x0000001c08a0723c */ /* 0x000fe200000018ff */
[----:B------:R2:W2:Y:S01]  /*5a10*/  MUFU.EX2 R190, R3 ;  /* 0x0000000300be7308 */ /* 0x0004a20000000800 */
[----:B-1----:R-:W-:-:S06]  /*5a20*/  PRMT R5, R4, 0x5410, R7 ;  /* 0x0000541004057816 */ /* 0x002fcc0000000007 */
[C---:B------:R-:W-:Y:S01]  /*5a30*/  HMMA.16816.F32 R168, R8.reuse, R30, RZ ;  /* 0x0000001e08a8723c */ /* 0x040fe200000018ff */
[----:B------:R-:W1:Y:S07]  /*5a40*/  LDSM.16.MT88.4 R28, [R197+0x18800] ;  /* 0x01880000c51c783b */ /* 0x000e6e0000004200 */
[----:B------:R-:W-:Y:S01]  /*5a50*/  HMMA.16816.F32 R156, R8, R20, RZ ;  /* 0x00000014089c723c */ /* 0x000fe200000018ff */
[----:B--2---:R-:W-:-:S04]  /*5a60*/  F2FP.PACK_AB R3, R149, R181 ;  /* 0x000000b59503723e */ /* 0x004fc800000000ff */
[----:B------:R-:W-:Y:S01]  /*5a70*/  LOP3.LUT R7, R0, R3, RZ, 0xc0, !PT ;  /* 0x0000000300077212 */ /* 0x000fe200078ec0ff */
[--C-:B------:R-:W-:Y:S01]  /*5a80*/  HSET2.LE.AND R0, R14, R182.reuse, PT ;  /* 0x000000b60e007233 */ /* 0x100fe20003803000 */
[----:B------:R-:W-:Y:S01]  /*5a90*/  F2FP.PACK_AB R3, R189, R66 ;  /* 0x00000042bd03723e */ /* 0x000fe200000000ff */
[----:B------:R-:W-:Y:S01]  /*5aa0*/  HMMA.16816.F32 R172, R8, R22, RZ ;  /* 0x0000001608ac723c */ /* 0x000fe200000018ff */
[----:B------:R-:W2:Y:S02]  /*5ab0*/  LDSM.16.MT88.4 R20, [R200+0x18800] ;  /* 0x01880000c814783b */ /* 0x000ea40000004200 */
[----:B------:R-:W-:Y:S01]  /*5ac0*/  LOP3.LUT R4, R0, R3, RZ, 0xc0, !PT ;  /* 0x0000000300047212 */ /* 0x000fe200078ec0ff */
[----:B------:R-:W-:Y:S01]  /*5ad0*/  HSET2.LE.AND R0, R5, R182, PT ;  /* 0x000000b605007233 */ /* 0x000fe20003803000 */
[----:B------:R-:W-:-:S03]  /*5ae0*/  F2FP.PACK_AB R3, R190, R193 ;  /* 0x000000c1be03723e */ /* 0x000fc600000000ff */
[----:B------:R-:W-:Y:S01]  /*5af0*/  HMMA.16816.F32 R120, R8, R60, RZ ;  /* 0x0000003c0878723c */ /* 0x000fe200000018ff */
[----:B------:R-:W-:Y:S01]  /*5b00*/  LOP3.LUT R5, R0, R3, RZ, 0xc0, !PT ;  /* 0x0000000300057212 */ /* 0x000fe200078ec0ff */
[----:B------:R-:W-:Y:S02]  /*5b10*/  IMAD.MOV.U32 R0, RZ, RZ, R240 ;  /* 0x000000ffff007224 */ /* 0x000fe400078e00f0 */
[----:B------:R-:W-:-:S04]  /*5b20*/  IMAD.MOV.U32 R3, RZ, RZ, R237 ;  /* 0x000000ffff037224 */ /* 0x000fc800078e00ed */
[C---:B------:R-:W-:Y:S08]  /*5b30*/  HMMA.16816.F32 R112, R8.reuse, R62, RZ ;  /* 0x0000003e0870723c */ /* 0x040ff000000018ff */
[C---:B------:R-:W-:Y:S01]  /*5b40*/  HMMA.16816.F32 R52, R8.reuse, R18, RZ ;  /* 0x000000120834723c */ /* 0x040fe200000018ff */
[----:B------:R-:W1:Y:S07]  /*5b50*/  LDSM.16.MT88.4 R16, [R199+0x18800] ;  /* 0x01880000c710783b */ /* 0x000e6e0000004200 */
[C---:B------:R-:W-:Y:S08]  /*5b60*/  HMMA.16816.F32 R96, R8.reuse, R40, RZ ;  /* 0x000000280860723c */ /* 0x040ff000000018ff */
[C---:B------:R-:W-:Y:S08]  /*5b70*/  HMMA.16816.F32 R84, R8.reuse, R42, RZ ;  /* 0x0000002a0854723c */ /* 0x040ff000000018ff */
[C---:B---3--:R-:W-:Y:S08]  /*5b80*/  HMMA.16816.F32 R60, R8.reuse, R36, RZ ;  /* 0x00000024083c723c */ /* 0x048ff000000018ff */
[C---:B----4-:R-:W-:Y:S08]  /*5b90*/  HMMA.16816.F32 R100, R8.reuse, R44, RZ ;  /* 0x0000002c0864723c */ /* 0x050ff000000018ff */
[C---:B------:R-:W-:Y:S08]  /*5ba0*/  HMMA.16816.F32 R152, R8.reuse, R48, RZ ;  /* 0x000000300898723c */ /* 0x040ff000000018ff */
[C---:B------:R-:W-:Y:S08]  /*5bb0*/  HMMA.16816.F32 R72, R8.reuse, R32, RZ ;  /* 0x000000200848723c */ /* 0x040ff000000018ff */
[C---:B------:R-:W-:Y:S01]  /*5bc0*/  HMMA.16816.F32 R40, R8.reuse, R34, RZ ;  /* 0x000000220828723c */ /* 0x040fe200000018ff */
[----:B------:R-:W-:Y:S07]  /*5bd0*/  LDSM.16.MT88.4 R32, [R198+0x1a800] ;  /* 0x01a80000c620783b */ /* 0x000fee0000004200 */
[C---:B------:R-:W-:Y:S08]  /*5be0*/  HMMA.16816.F32 R36, R8.reuse, R38, RZ ;  /* 0x000000260824723c */ /* 0x040ff000000018ff */
[C---:B------:R-:W-:Y:S08]  /*5bf0*/  HMMA.16816.F32 R44, R8.reuse, R46, RZ ;  /* 0x0000002e082c723c */ /* 0x040ff000000018ff */
[----:B------:R-:W-:Y:S01]  /*5c00*/  HMMA.16816.F32 R48, R8, R50, RZ ;  /* 0x000000320830723c */ /* 0x000fe200000018ff */
[----:B------:R-:W3:Y:S07]  /*5c10*/  LDSM.16.MT88.4 R8, [R197+0x1a800] ;  /* 0x01a80000c508783b */ /* 0x000eee0000004200 */
[C---:B-----5:R-:W-:Y:S08]  /*5c20*/  HMMA.16816.F32 R136, R4.reuse, R24, R136 ;  /* 0x000000180488723c */ /* 0x060ff00000001888 */
[C---:B-1----:R-:W-:Y:S08]  /*5c30*/  HMMA.16816.F32 R184, R4.reuse, R30, R140 ;  /* 0x0000001e04b8723c */ /* 0x042ff0000000188c */
[C---:B--2---:R-:W-:Y:S08]  /*5c40*/  HMMA.16816.F32 R244, R4.reuse, R20, R120 ;  /* 0x0000001404f4723c */ /* 0x044ff00000001878 */
[----:B------:R-:W-:Y:S01]  /*5c50*/  IMAD.MOV.U32 R143, RZ, RZ, R137 ;  /* 0x000000ffff8f7224 */ /* 0x000fe200078e0089 */
[----:B------:R-:W-:Y:S01]  /*5c60*/  MOV R142, R138 ;  /* 0x0000008a008e7202 */ /* 0x000fe20000000f00 */
[----:B------:R-:W-:Y:S01]  /*5c70*/  IMAD.MOV.U32 R141, RZ, RZ, R139 ;  /* 0x000000ffff8d7224 */ /* 0x000fe200078e008b */
[----:B------:R-:W-:Y:S01]  /*5c80*/  HMMA.16816.F32 R96, R4, R16, R96 ;  /* 0x000000100460723c */ /* 0x000fe20000001860 */
[----:B------:R-:W-:-:S07]  /*5c90*/  IMAD.MOV.U32 R140, RZ, RZ, R136 ;  /* 0x000000ffff8c7224 */ /* 0x000fce00078e0088 */
[C---:B------:R-:W-:Y:S01]  /*5ca0*/  HMMA.16816.F32 R136, R4.reuse, R22, R112 ;  /* 0x000000160488723c */ /* 0x040fe20000001870 */
[----:B------:R-:W1:Y:S07]  /*5cb0*/  LDSM.16.MT88.4 R20, [R200+0x1a800] ;  /* 0x01a80000c814783b */ /* 0x000e6e0000004200 */
[C---:B------:R-:W-:Y:S01]  /*5cc0*/  HMMA.16816.F32 R112, R4.reuse, R18, R84 ;  /* 0x000000120470723c */ /* 0x040fe20000001854 */
[----:B------:R-:W2:Y:S06]  /*5cd0*/  LDSM.16.MT88.4 R16, [R199+0x1a800] ;  /* 0x01a80000c710783b */ /* 0x000eac0000004200 */
[----:B------:R-:W-:Y:S01]  /*5ce0*/  MOV R87, R242 ;  /* 0x000000f200577202 */ /* 0x000fe20000000f00 */
[----:B------:R-:W-:Y:S01]  /*5cf0*/  IMAD.MOV.U32 R86, RZ, RZ, R241 ;  /* 0x000000ffff567224 */ /* 0x000fe200078e00f1 */
[----:B---3--:R-:W-:Y:S01]  /*5d00*/  HMMA.16816.F32 R120, R4, R10, R40 ;  /* 0x0000000a0478723c */ /* 0x008fe20000001828 */
[----:B------:R-:W-:-:S02]  /*5d10*/  IMAD.MOV.U32 R84, RZ, RZ, R231 ;  /* 0x000000ffff547224 */ /* 0x000fc400078e00e7 */
[----:B------:R-:W-:-:S04]  /*5d20*/  IMAD.MOV.U32 R85, RZ, RZ, R230 ;  /* 0x000000ffff557224 */ /* 0x000fc800078e00e6 */
[----:B------:R-:W-:Y:S01]  /*5d30*/  IMAD.MOV.U32 R42, RZ, RZ, R193 ;  /* 0x000000ffff2a7224 */ /* 0x000fe200078e00c1 */
[----:B------:R-:W-:Y:S01]  /*5d40*/  HMMA.16816.F32 R240, R4, R8, R72 ;  /* 0x0000000804f0723c */ /* 0x000fe20000001848 */
[----:B------:R-:W3:Y:S01]  /*5d50*/  LDSM.16.MT88.4 R8, [R197+0x1c800] ;  /* 0x01c80000c508783b */ /* 0x000ee20000004200 */
[----:B------:R-:W-:-:S05]  /*5d60*/  MOV R43, R192 ;  /* 0x000000c0002b7202 */ /* 0x000fca0000000f00 */
[----:B------:R-:W-:Y:S01]  /*5d70*/  IMAD.MOV.U32 R73, RZ, RZ, R195 ;  /* 0x000000ffff497224 */ /* 0x000fe200078e00c3 */
[----:B------:R-:W-:Y:S01]  /*5d80*/  HMMA.16816.F32 R144, R4, R28, R144 ;  /* 0x0000001c0490723c */ /* 0x000fe20000001890 */
[----:B------:R-:W-:Y:S01]  /*5d90*/  MOV R72, R194 ;  /* 0x000000c200487202 */ /* 0x000fe20000000f00 */
[----:B------:R-:W-:Y:S01]  /*5da0*/  IMAD.MOV.U32 R74, RZ, RZ, R228 ;  /* 0x000000ffff4a7224 */ /* 0x000fe200078e00e4 */
[----:B------:R-:W-:-:S03]  /*5db0*/  MOV R75, R229 ;  /* 0x000000e5004b7202 */ /* 0x000fc60000000f00 */
[----:B------:R-:W-:Y:S01]  /*5dc0*/  IMAD.MOV.U32 R40, RZ, RZ, R72 ;  /* 0x000000ffff287224 */ /* 0x000fe200078e0048 */
[----:B------:R-:W-:Y:S01]  /*5dd0*/  MOV R72, R140 ;  /* 0x0000008c00487202 */ /* 0x000fe20000000f00 */
[C---:B-1----:R-:W-:Y:S08]  /*5de0*/  HMMA.16816.F32 R228, R4.reuse, R20, R132 ;  /* 0x0000001404e4723c */ /* 0x042ff00000001884 */
[C---:B--2---:R-:W-:Y:S07]  /*5df0*/  HMMA.16816.F32 R192, R4.reuse, R16, R116 ;  /* 0x0000001004c0723c */ /* 0x044fee0000001874 */
[----:B------:R-:W-:Y:S01]  /*5e00*/  IMAD.MOV.U32 R119, RZ, RZ, R74 ;  /* 0x000000ffff777224 */ /* 0x000fe200078e004a */
        /* <DEDUP_REMOVED lines=15> */
[----:B---3--:R-:W-:Y:S01]  /*5f00*/  HMMA.16816.F32 R16, R4, R10, R80 ;  /* 0x0000000a0410723c */ /* 0x008fe20000001850 */
[----:B------:R-:W-:-:S07]  /*5f10*/  IMAD.MOV.U32 R144, RZ, RZ, R190 ;  /* 0x000000ffff907224 */ /* 0x000fce00078e00be */
[----:B------:R-:W-:Y:S01]  /*5f20*/  HMMA.16816.F32 R236, R4, R32, R68 ;  /* 0x0000002004ec723c */ /* 0x000fe20000001844 */
[----:B------:R-:W-:Y:S01]  /*5f30*/  IMAD.MOV.U32 R118, RZ, RZ, R104 ;  /* 0x000000ffff767224 */ /* 0x000fe200078e0068 */
[----:B------:R-:W-:Y:S01]  /*5f40*/  MOV R116, R106 ;  /* 0x0000006a00747202 */ /* 0x000fe20000000f00 */
[----:B------:R-:W-:-:S04]  /*5f50*/  IMAD.MOV.U32 R117, RZ, RZ, R105 ;  /* 0x000000ffff757224 */ /* 0x000fc800078e0069 */
        /* <DEDUP_REMOVED lines=17> */
[----:B------:R-:W-:-:S02]  /*6070*/  IMAD.MOV.U32 R72, RZ, RZ, R0 ;  /* 0x000000ffff487224 */ /* 0x000fc400078e0000 */
[----:B------:R-:W-:Y:S01]  /*6080*/  IMAD.U32 R0, RZ, RZ, UR6 ;  /* 0x00000006ff007e24 */ /* 0x000fe2000f8e00ff */
[----:B------:R-:W-:Y:S01]  /*6090*/  HMMA.16816.F32 R188, R4, R8, R92 ;  /* 0x0000000804bc723c */ /* 0x000fe2000000185c */
[----:B------:R-:W-:Y:S01]  /*60a0*/  IMAD.MOV.U32 R109, RZ, RZ, R70 ;  /* 0x000000ffff6d7224 */ /* 0x000fe200078e0046 */
[----:B------:R-:W-:Y:S01]  /*60b0*/  MOV R111, R40 ;  /* 0x00000028006f7202 */ /* 0x000fe20000000f00 */
[----:B------:R-:W-:Y:S01]  /*60c0*/  IMAD.MOV.U32 R110, RZ, RZ, R71 ;  /* 0x000000ffff6e7224 */ /* 0x000fe200078e0047 */
        /* <DEDUP_REMOVED lines=9> */
[----:B------:R-:W3:Y:S01]  /*6160*/  LDSM.16.MT88.4 R16, [R199+0x1c800] ;  /* 0x01c80000c710783b */ /* 0x000ee20000004200 */
[----:B------:R-:W-:Y:S01]  /*6170*/  IMAD.MOV.U32 R70, RZ, RZ, R42 ;  /* 0x000000ffff467224 */ /* 0x000fe200078e002a */
[----:B------:R-:W-:Y:S01]  /*6180*/  MOV R43, R147 ;  /* 0x00000093002b7202 */ /* 0x000fe20000000f00 */
[----:B------:R-:W-:-:S04]  /*6190*/  IMAD.WIDE.U32 R10, R0, -0x326172a9, RZ ;  /* 0xcd9e8d57000a7825 */ /* 0x000fc800078e00ff */
[----:B------:R-:W-:Y:S01]  /*61a0*/  IMAD.MOV.U32 R34, RZ, RZ, R140 ;  /* 0x000000ffff227224 */ /* 0x000fe200078e008c */
[----:B------:R-:W-:Y:S01]  /*61b0*/  LOP3.LUT R0, R11, UR34, R58, 0x96, !PT ;  /* 0x000000220b007c12 */ /* 0x000fe2000f8e963a */
[----:B------:R-:W-:Y:S02]  /*61c0*/  IMAD.MOV.U32 R32, RZ, RZ, R142 ;  /* 0x000000ffff207224 */ /* 0x000fe400078e008e */
[----:B------:R-:W-:Y:S02]  /*61d0*/  IMAD.MOV.U32 R33, RZ, RZ, R143 ;  /* 0x000000ffff217224 */ /* 0x000fe400078e008f */
[----:B------:R-:W-:Y:S01]  /*61e0*/  IMAD.MOV.U32 R41, RZ, RZ, R145 ;  /* 0x000000ffff297224 */ /* 0x000fe200078e0091 */
[----:B-1----:R-:W-:Y:S01]  /*61f0*/  HMMA.16816.F32 R140, R4, R26, R76 ;  /* 0x0000001a048c723c */ /* 0x002fe2000000184c */
[----:B------:R-:W-:Y:S01]  /*6200*/  IMAD.MOV.U32 R42, RZ, RZ, R146 ;  /* 0x000000ffff2a7224 */ /* 0x000fe200078e0092 */
[----:B------:R-:W-:Y:S01]  /*6210*/  MOV R150, R32 ;  /* 0x0000002000967202 */ /* 0x000fe20000000f00 */
[----:B------:R-:W-:Y:S01]  /*6220*/  IMAD.WIDE.U32 R8, R0, -0x2daee0ad, RZ ;  /* 0xd2511f5300087825 */ /* 0x000fe200078e00ff */
[----:B------:R-:W-:-:S03]  /*6230*/  LOP3.LUT R0, R57, UR32, R10, 0x96, !PT ;  /* 0x0000002039007c12 */ /* 0x000fc6000f8e960a */
[----:B------:R-:W-:Y:S01]  /*6240*/  IMAD.MOV.U32 R108, RZ, RZ, R107 ;  /* 0x000000ffff6c7224 */ /* 0x000fe200078e006b */
[C---:B------:R-:W-:Y:S01]  /*6250*/  HMMA.16816.F32 R144, R4.reuse, R24, R88 ;  /* 0x000000180490723c */ /* 0x040fe20000001858 */
[----:B------:R-:W1:Y:S01]  /*6260*/  LDSM.16.MT88.4 R24, [R198+0x1e800] ;  /* 0x01e80000c618783b */ /* 0x000e620000004200 */
[----:B------:R-:W-:Y:S01]  /*6270*/  IMAD.WIDE.U32 R10, R0, -0x2daee0ad, RZ ;  /* 0xd2511f53000a7825 */ /* 0x000fe200078e00ff */
[----:B------:R-:W-:Y:S02]  /*6280*/  LOP3.LUT R9, R9, UR31, R64, 0x96, !PT ;  /* 0x0000001f09097c12 */ /* 0x000fe4000f8e9640 */
[----:B------:R-:W-:Y:S01]  /*6290*/  MOV R78, R41 ;  /* 0x00000029004e7202 */ /* 0x000fe20000000f00 */
[----:B------:R-:W-:Y:S02]  /*62a0*/  IMAD.MOV.U32 R126, RZ, RZ, R67 ;  /* 0x000000ffff7e7224 */ /* 0x000fe400078e0043 */
[----:B--2---:R-:W-:Y:S01]  /*62b0*/  HMMA.16816.F32 R88, R4, R30, R36 ;  /* 0x0000001e0458723c */ /* 0x004fe20000001824 */
[----:B------:R-:W-:Y:S01]  /*62c0*/  IMAD.MOV.U32 R125, RZ, RZ, R3 ;  /* 0x000000ffff7d7224 */ /* 0x000fe200078e0003 */
[----:B------:R-:W-:Y:S01]  /*62d0*/  LOP3.LUT R3, R11, UR29, R8, 0x96, !PT ;  /* 0x0000001d0b037c12 */ /* 0x000fe2000f8e9608 */
[----:B------:R-:W-:-:S02]  /*62e0*/  FFMA.FTZ R0, R224, c[0x0][0x23c], -R13 ;  /* 0x00008f00e0007a23 */ /* 0x000fc4000001080d */
[----:B------:R-:W-:Y:S01]  /*62f0*/  IMAD.MOV.U32 R76, RZ, RZ, R33 ;  /* 0x000000ffff4c7224 */ /* 0x000fe200078e0021 */
[----:B------:R-:W2:Y:S01]  /*6300*/  LDC.U8 R224, c[0x0][0x2d8] ;  /* 0x0000b600ffe07b82 */ /* 0x000ea20000000000 */
[----:B------:R-:W-:Y:S01]  /*6310*/  MOV R39, R127 ;  /* 0x0000007f00277202 */ /* 0x000fe20000000f00 */
[----:B------:R-:W-:Y:S01]  /*6320*/  HMMA.16816.F32 R104, R4, R28, R60 ;  /* 0x0000001c0468723c */ /* 0x000fe2000000183c */
[----:B------:R-:W-:Y:S01]  /*6330*/  MOV R127, R66 ;  /* 0x00000042007f7202 */ /* 0x000fe20000000f00 */
[----:B------:R4:W-:Y:S01]  /*6340*/  MUFU.EX2 R30, R0 ;  /* 0x00000000001e7308 */ /* 0x0009e20000000800 */
[----:B------:R-:W-:-:S04]  /*6350*/  IMAD.WIDE.U32 R8, R9, -0x326172a9, RZ ;  /* 0xcd9e8d5709087825 */ /* 0x000fc800078e00ff */
[----:B------:R-:W-:Y:S01]  /*6360*/  MOV R28, R72 ;  /* 0x00000048001c7202 */ /* 0x000fe20000000f00 */
[----:B---3--:R-:W-:Y:S01]  /*6370*/  HMMA.16816.F32 R100, R4, R16, R100 ;  /* 0x000000100464723c */ /* 0x008fe20000001864 */
[----:B------:R-:W-:Y:S02]  /*6380*/  IMAD.MOV.U32 R29, RZ, RZ, R73 ;  /* 0x000000ffff1d7224 */ /* 0x000fe400078e0049 */
[----:B------:R-:W-:Y:S01]  /*6390*/  IMAD.WIDE.U32 R32, R3, -0x326172a9, RZ ;  /* 0xcd9e8d5703207825 */ /* 0x000fe200078e00ff */
[----:B------:R-:W-:-:S03]  /*63a0*/  LOP3.LUT R3, R9, UR30, R56, 0x96, !PT ;  /* 0x0000001e09037c12 */ /* 0x000fc6000f8e9638 */
[----:B------:R-:W-:Y:S01]  /*63b0*/  IMAD.MOV.U32 R38, RZ, RZ, R34 ;  /* 0x000000ffff267224 */ /* 0x000fe200078e0022 */
[C---:B------:R-:W-:Y:S01]  /*63c0*/  HMMA.16816.F32 R80, R4.reuse, R18, R44 ;  /* 0x000000120450723c */ /* 0x040fe2000000182c */
[----:B------:R-:W3:Y:S01]  /*63d0*/  LDSM.16.MT88.4 R16, [R200+0x1e800] ;  /* 0x01e80000c810783b */ /* 0x000ee20000004200 */
[----:B----4-:R-:W-:Y:S02]  /*63e0*/  FFMA.FTZ R0, R165, c[0x0][0x23c], -R13 ;  /* 0x00008f00a5007a23 */ /* 0x010fe4000001080d */
[----:B------:R-:W-:Y:S02]  /*63f0*/  IMAD.MOV.U32 R37, RZ, RZ, R35 ;  /* 0x000000ffff257224 */ /* 0x000fe400078e0023 */
[----:B------:R4:W5:Y:S01]  /*6400*/  MUFU.EX2 R31, R0 ;  /* 0x00000000001f7308 */ /* 0x0009620000000800 */
[----:B------:R-:W-:Y:S01]  /*6410*/  FFMA.FTZ R11, R166, c[0x0][0x23c], -R13 ;  /* 0x00008f00a60b7a23 */ /* 0x000fe2000001080d */
[----:B------:R-:W-:Y:S01]  /*6420*/  HMMA.16816.F32 R72, R4, R20, R152 ;  /* 0x000000140448723c */ /* 0x000fe20000001898 */
[----:B------:R-:W-:Y:S01]  /*6430*/  IMAD.MOV.U32 R77, RZ, RZ, R40 ;  /* 0x000000ffff4d7224 */ /* 0x000fe200078e0028 */
[----:B--2---:R-:W-:Y:S01]  /*6440*/  LEA R224, R224, R224, 0x10 ;  /* 0x000000e0e0e07211 */ /* 0x004fe200078e80ff */
[----:B------:R-:W-:-:S02]  /*6450*/  IMAD.MOV.U32 R79, RZ, RZ, R42 ;  /* 0x000000ffff4f7224 */ /* 0x000fc400078e002a */
[----:B------:R-:W-:Y:S01]  /*6460*/  IMAD.MOV.U32 R151, RZ, RZ, R43 ;  /* 0x000000ffff977224 */ /* 0x000fe200078e002b */
[----:B------:R2:W-:Y:S01]  /*6470*/  MUFU.EX2 R165, R11 ;  /* 0x0000000b00a57308 */ /* 0x0005e20000000800 */
[----:B------:R-:W-:Y:S01]  /*6480*/  IMAD.MOV.U32 R154, RZ, RZ, R15 ;  /* 0x000000ffff9a7224 */ /* 0x000fe200078e000f */
[C---:B------:R-:W-:Y:S01]  /*6490*/  HMMA.16816.F32 R64, R4.reuse, R22, R48 ;  /* 0x000000160440723c */ /* 0x040fe20000001830 */
[----:B------:R-:W5:Y:S01]  /*64a0*/  LDSM.16.MT88.4 R20, [R199+0x1e800] ;  /* 0x01e80000c714783b */ /* 0x000f620000004200 */
[----:B------:R-:W-:Y:S01]  /*64b0*/  IMAD.MOV.U32 R155, RZ, RZ, R14 ;  /* 0x000000ffff9b7224 */ /* 0x000fe200078e000e */
[----:B------:R-:W-:Y:S01]  /*64c0*/  MOV R153, R164 ;  /* 0x000000a400997202 */ /* 0x000fe20000000f00 */
[----:B------:R-:W-:Y:S01]  /*64d0*/  IMAD.MOV.U32 R152, RZ, RZ, R39 ;  /* 0x000000ffff987224 */ /* 0x000fe200078e0027 */
[----:B----4-:R-:W-:Y:S01]  /*64e0*/  LOP3.LUT R0, R33, UR17, R8, 0x96, !PT ;  /* 0x0000001121007c12 */ /* 0x010fe2000f8e9608 */
[----:B------:R-:W-:Y:S02]  /*64f0*/  IMAD.WIDE.U32 R8, R3, -0x2daee0ad, RZ ;  /* 0xd2511f5303087825 */ /* 0x000fe400078e00ff */
[----:B-1----:R-:W-:Y:S02]  /*6500*/  HMMA.16816.F32 R44, R4, R26, R168 ;  /* 0x0000001a042c723c */ /* 0x002fe400000018a8 */
[----:B------:R-:W-:-:S04]  /*6510*/  IMAD.WIDE.U32 R34, R0, -0x2daee0ad, RZ ;  /* 0xd2511f5300227825 */ /* 0x000fc800078e00ff */
[----:B------:R-:W-:Y:S01]  /*6520*/  FFMA.FTZ R0, R167, c[0x0][0x23c], -R13 ;  /* 0x00008f00a7007a23 */ /* 0x000fe2000001080d */
[----:B------:R-:W-:Y:S01]  /*6530*/  LOP3.LUT R3, R35, UR5, R8, 0x96, !PT ;  /* 0x0000000523037c12 */ /* 0x000fe2000f8e9608 */
[----:B--2---:R-:W-:Y:S01]  /*6540*/  FFMA.FTZ R11, R225, c[0x0][0x23c], -R12 ;  /* 0x00008f00e10b7a23 */ /* 0x004fe2000001080c */
[C---:B------:R-:W-:Y:S01]  /*6550*/  HMMA.16816.F32 R60, R4.reuse, R24, R160 ;  /* 0x00000018043c723c */ /* 0x040fe200000018a0 */
[----:B------:R1:W-:Y:S01]  /*6560*/  MUFU.EX2 R169, R0 ;  /* 0x0000000000a97308 */ /* 0x0003e20000000800 */
[----:B------:R-:W-:Y:S01]  /*6570*/  MOV R35, R85 ;  /* 0x0000005500237202 */ /* 0x000fe20000000f00 */
[----:B------:R-:W-:Y:S01]  /*6580*/  LDSM.16.MT88.4 R24, [R197+0x1b000] ;  /* 0x01b00000c518783b */ /* 0x000fe20000004200 */
[----:B------:R-:W-:Y:S01]  /*6590*/  IMAD.MOV.U32 R168, RZ, RZ, R109 ;  /* 0x000000ffffa87224 */ /* 0x000fe200078e006d */
[----:B------:R-:W-:Y:S01]  /*65a0*/  MOV R170, R127 ;  /* 0x0000007f00aa7202 */ /* 0x000fe20000000f00 */
[----:B------:R-:W-:Y:S01]  /*65b0*/  IMAD.MOV.U32 R166, RZ, RZ, R29 ;  /* 0x000000ffffa67224 */ /* 0x000fe200078e001d */
[----:B------:R-:W-:Y:S01]  /*65c0*/  MOV R162, R116 ;  /* 0x0000007400a27202 */ /* 0x000fe20000000f00 */
[----:B---3--:R-:W-:Y:S01]  /*65d0*/  HMMA.16816.F32 R40, R4, R16, R176 ;  /* 0x000000100428723c */ /* 0x008fe200000018b0 */
[----:B------:R2:W-:Y:S01]  /*65e0*/  MUFU.EX2 R164, R11 ;  /* 0x0000000b00a47308 */ /* 0x0005e20000000800 */
[----:B------:R-:W-:Y:S01]  /*65f0*/  IMAD.MOV.U32 R163, RZ, RZ, R108 ;  /* 0x000000ffffa37224 */ /* 0x000fe200078e006c */
[----:B------:R-:W-:Y:S01]  /*6600*/  MOV R167, R28 ;  /* 0x0000001c00a77202 */ /* 0x000fe20000000f00 */
[----:B------:R-:W-:-:S02]  /*6610*/  IMAD.MOV.U32 R160, RZ, RZ, R118 ;  /* 0x000000ffffa07224 */ /* 0x000fc400078e0076 */
[----:B------:R-:W-:Y:S02]  /*6620*/  IMAD.MOV.U32 R161, RZ, RZ, R117 ;  /* 0x000000ffffa17224 */ /* 0x000fe400078e0075 */
[----:B-----5:R-:W-:Y:S01]  /*6630*/  IMAD.MOV.U32 R179, RZ, RZ, R31 ;  /* 0x000000ffffb37224 */ /* 0x020fe200078e001f */
[----:B-1----:R-:W-:Y:S01]  /*6640*/  LOP3.LUT R0, R9, UR14, R10, 0x96, !PT ;  /* 0x0000000e09007c12 */ /* 0x002fe2000f8e960a */
[----:B------:R-:W-:Y:S01]  /*6650*/  IMAD.WIDE.U32 R8, R3, -0x326172a9, RZ ;  /* 0xcd9e8d5703087825 */ /* 0x000fe200078e00ff */
[----:B------:R-:W-:-:S03]  /*6660*/  MOV R31, R37 ;  /* 0x00000025001f7202 */ /* 0x000fc60000000f00 */
[----:B------:R-:W-:Y:S01]  /*6670*/  FFMA.FTZ R3, R234, c[0x0][0x23c], -R12 ;  /* 0x00008f00ea037a23 */ /* 0x000fe2000001080c */
[----:B------:R-:W-:Y:S01]  /*6680*/  LOP3.LUT R10, R8, 0xff, RZ, 0xc0, !PT ;  /* 0x000000ff080a7812 */ /* 0x000fe200078ec0ff */
[----:B------:R-:W-:Y:S01]  /*6690*/  IMAD.WIDE.U32 R14, R0, -0x326172a9, RZ ;  /* 0xcd9e8d57000e7825 */ /* 0x000fe200078e00ff */
[----:B------:R-:W-:Y:S01]  /*66a0*/  LOP3.LUT R0, R8, 0xffff, RZ, 0xc0, !PT ;  /* 0x0000ffff08007812 */ /* 0x000fe200078ec0ff */
[----:B------:R1:W3:Y:S01]  /*66b0*/  MUFU.EX2 R176, R3 ;  /* 0x0000000300b07308 */ /* 0x0002e20000000800 */
[----:B------:R-:W-:Y:S01]  /*66c0*/  HMMA.16816.F32 R48, R4, R20, R156 ;  /* 0x000000140430723c */ /* 0x000fe2000000189c */
[----:B------:R-:W-:Y:S01]  /*66d0*/  IMAD.MOV.U32 R178, RZ, RZ, R30 ;  /* 0x000000ffffb27224 */ /* 0x000fe200078e001e */
[----:B--2---:R-:W-:Y:S01]  /*66e0*/  SHF.R.U32.HI R11, RZ, 0x18, R8 ;  /* 0x00000018ff0b7819 */ /* 0x004fe20000011608 */
[----:B------:R-:W-:-:S04]  /*66f0*/  IMAD.MOV.U32 R30, RZ, RZ, R38 ;  /* 0x000000ffff1e7224 */ /* 0x000fc800078e0026 */
[----:B------:R-:W-:Y:S01]  /*6700*/  IMAD.MOV.U32 R159, RZ, RZ, R84 ;  /* 0x000000ffff9f7224 */ /* 0x000fe200078e0054 */
[C---:B------:R-:W-:Y:S01]  /*6710*/  HMMA.16816.F32 R36, R4.reuse, R18, R52 ;  /* 0x000000120424723c */ /* 0x040fe20000001834 */
[----:B------:R-:W-:Y:S01]  /*6720*/  LDSM.16.MT88.4 R16, [R197+0x19000] ;  /* 0x01900000c510783b */ /* 0x000fe20000004200 */
[----:B------:R-:W-:Y:S02]  /*6730*/  IMAD.MOV.U32 R157, RZ, RZ, R125 ;  /* 0x000000ffff9d7224 */ /* 0x000fe400078e007d */
[----:B------:R-:W-:Y:S02]  /*6740*/  IMAD.MOV.U32 R158, RZ, RZ, R126 ;  /* 0x000000ffff9e7224 */ /* 0x000fe400078e007e */
[----:B------:R-:W-:Y:S01]  /*6750*/  IMAD.MOV.U32 R177, RZ, RZ, R30 ;  /* 0x000000ffffb17224 */ /* 0x000fe200078e001e */
[----:B-1----:R-:W-:Y:S01]  /*6760*/  SHF.R.U32.HI R3, RZ, 0x8, R0 ;  /* 0x00000008ff037819 */ /* 0x002fe20000011600 */
[----:B------:R-:W-:Y:S01]  /*6770*/  HMMA.16816.F32 R56, R4, R22, R172 ;  /* 0x000000160438723c */ /* 0x000fe200000018ac */
[----:B------:R-:W-:Y:S01]  /*6780*/  LOP3.LUT R0, R9, UR36, R14, 0x96, !PT ;  /* 0x0000002409007c12 */ /* 0x000fe2000f8e960e */
[----:B------:R-:W1:Y:S01]  /*6790*/  LDSM.16.MT88.4 R20, [R198+0x19000] ;  /* 0x01900000c614783b */ /* 0x000e620000004200 */
[----:B------:R-:W-:Y:S01]  /*67a0*/  PRMT R10, R10, 0x5410, R3 ;  /* 0x000054100a0a7816 */ /* 0x000fe20000000003 */
[----:B------:R-:W-:Y:S01]  /*67b0*/  IMAD.MOV.U32 R156, RZ, RZ, R31 ;  /* 0x000000ffff9c7224 */ /* 0x000fe200078e001f */
[C---:B------:R-:W-:Y:S01]  /*67c0*/  LOP3.LUT R3, R0.reuse, 0xffff, RZ, 0xc0, !PT ;  /* 0x0000ffff00037812 */ /* 0x040fe200078ec0ff */
[----:B------:R-:W-:Y:S01]  /*67d0*/  LDSM.16.MT88.4 R28, [R200+0x1d000] ;  /* 0x01d00000c81c783b */ /* 0x000fe20000004200 */
[----:B------:R-:W-:Y:S01]  /*67e0*/  SHF.R.U32.HI R5, RZ, 0x10, R0 ;  /* 0x00000010ff057819 */ /* 0x000fe20000011600 */
[----:B------:R-:W-:Y:S01]  /*67f0*/  FFMA.FTZ R6, R227, c[0x0][0x23c], -R12 ;  /* 0x00008f00e3067a23 */ /* 0x000fe2000001080c */
[----:B------:R-:W-:Y:S01]  /*6800*/  LOP3.LUT R9, R0, 0xff, RZ, 0xc0, !PT ;  /* 0x000000ff00097812 */ /* 0x000fe200078ec0ff */
[----:B------:R-:W-:Y:S01]  /*6810*/  IMAD.MOV.U32 R174, RZ, RZ, R76 ;  /* 0x000000ffffae7224 */ /* 0x000fe200078e004c */
[----:B------:R-:W-:Y:S01]  /*6820*/  SHF.R.U32.HI R7, RZ, 0x18, R0 ;  /* 0x00000018ff077819 */ /* 0x000fe20000011600 */
[----:B------:R3:W-:Y:S01]  /*6830*/  MUFU.EX2 R234, R6 ;  /* 0x0000000600ea7308 */ /* 0x0007e20000000800 */
[----:B------:R-:W-:Y:S01]  /*6840*/  SHF.R.U32.HI R0, RZ, 0x8, R3 ;  /* 0x00000008ff007819 */ /* 0x000fe20000011603 */
[----:B------:R-:W-:Y:S01]  /*6850*/  IMAD.MOV.U32 R173, RZ, RZ, R77 ;  /* 0x000000ffffad7224 */ /* 0x000fe200078e004d */
[----:B------:R-:W-:-:S02]  /*6860*/  LOP3.LUT R3, R5, 0xff, RZ, 0xc0, !PT ;  /* 0x000000ff05037812 */ /* 0x000fc400078ec0ff */
[----:B------:R-:W-:Y:S01]  /*6870*/  SHF.R.U32.HI R14, RZ, 0x10, R8 ;  /* 0x00000010ff0e7819 */ /* 0x000fe20000011608 */
[----:B------:R-:W-:Y:S01]  /*6880*/  FFMA.FTZ R8, R226, c[0x0][0x23c], -R12 ;  /* 0x00008f00e2087a23 */ /* 0x000fe2000001080c */
[----:B------:R-:W-:Y:S01]  /*6890*/  PRMT R3, R3, 0x5410, R7 ;  /* 0x0000541003037816 */ /* 0x000fe20000000007 */
[--C-:B------:R-:W-:Y:S01]  /*68a0*/  HSET2.LE.AND R7, R10, R224.reuse, PT ;  /* 0x000000e00a077233 */ /* 0x100fe20003803000 */
[----:B------:R-:W-:Y:S01]  /*68b0*/  LOP3.LUT R4, R14, 0xff, RZ, 0xc0, !PT ;  /* 0x000000ff0e047812 */ /* 0x000fe200078ec0ff */
[----:B------:R2:W4:Y:S01]  /*68c0*/  MUFU.EX2 R171, R8 ;  /* 0x0000000800ab7308 */ /* 0x0005220000000800 */
[----:B------:R-:W-:Y:S01]  /*68d0*/  PRMT R0, R9, 0x5410, R0 ;  /* 0x0000541009007816 */ /* 0x000fe20000000000 */
[--C-:B------:R-:W-:Y:S01]  /*68e0*/  HSET2.LE.AND R5, R3, R224.reuse, PT ;  /* 0x000000e003057233 */ /* 0x100fe20003803000 */
[----:B------:R-:W-:Y:S02]  /*68f0*/  PRMT R14, R4, 0x5410, R11 ;  /* 0x00005410040e7816 */ /* 0x000fe4000000000b */
[----:B------:R-:W-:Y:S01]  /*6900*/  F2FP.PACK_AB R3, R179, R178 ;  /* 0x000000b2b303723e */ /* 0x000fe200000000ff */
[----:B------:R-:W-:Y:S01]  /*6910*/  HSET2.LE.AND R0, R0, R224, PT ;  /* 0x000000e000007233 */ /* 0x000fe20003803000 */
[----:B---3--:R-:W-:-:S02]  /*6920*/  F2FP.PACK_AB R6, R164, R176 ;  /* 0x000000b0a406723e */ /* 0x008fc400000000ff */
[----:B------:R-:W-:Y:S02]  /*6930*/  MOV R172, R78 ;  /* 0x0000004e00ac7202 */ /* 0x000fe40000000f00 */
[----:B------:R-:W-:Y:S02]  /*6940*/  LOP3.LUT R5, R5, R6, RZ, 0xc0, !PT ;  /* 0x0000000605057212 */ /* 0x000fe400078ec0ff */
[----:B------:R-:W-:Y:S01]  /*6950*/  LOP3.LUT R4, R0, R3, RZ, 0xc0, !PT ;  /* 0x0000000300047212 */ /* 0x000fe200078ec0ff */
[----:B------:R-:W-:Y:S01]  /*6960*/  HSET2.LE.AND R0, R14, R224, PT ;  /* 0x000000e00e007233 */ /* 0x000fe20003803000 */
[----:B------:R-:W-:Y:S01]  /*6970*/  MOV R175, R150 ;  /* 0x0000009600af7202 */ /* 0x000fe20000000f00 */
[----:B------:R-:W-:Y:S01]  /*6980*/  IMAD.MOV.U32 R150, RZ, RZ, R86 ;  /* 0x000000ffff967224 */ /* 0x000fe200078e0056 */
[----:B--2---:R-:W-:Y:S01]  /*6990*/  F2FP.PACK_AB R8, R169, R165 ;  /* 0x000000a5a908723e */ /* 0x004fe200000000ff */
[----:B------:R-:W-:Y:S01]  /*69a0*/  IMAD.MOV.U32 R224, RZ, RZ, R111 ;  /* 0x000000ffffe07224 */ /* 0x000fe200078e006f */
[----:B----4-:R-:W-:-:S02]  /*69b0*/  F2FP.PACK_AB R3, R234, R171 ;  /* 0x000000abea03723e */ /* 0x010fc400000000ff */
[----:B------:R-:W-:Y:S02]  /*69c0*/  LOP3.LUT R6, R7, R8, RZ, 0xc0, !PT ;  /* 0x0000000807067212 */ /* 0x000fe400078ec0ff */
[----:B------:R-:W2:Y:S01]  /*69d0*/  LDSM.16.MT88.4 R8, [R200+0x19000] ;  /* 0x01900000c808783b */ /* 0x000ea20000004200 */
[----:B------:R-:W-:Y:S01]  /*69e0*/  LOP3.LUT R7, R0, R3, RZ, 0xc0, !PT ;  /* 0x0000000300077212 */ /* 0x000fe200078ec0ff */
[----:B------:R-:W-:Y:S02]  /*69f0*/  IMAD.MOV.U32 R0, RZ, RZ, R79 ;  /* 0x000000ffff007224 */ /* 0x000fe400078e004f */
[----:B------:R-:W-:-:S04]  /*6a00*/  IMAD.MOV.U32 R3, RZ, RZ, R224 ;  /* 0x000000ffff037224 */ /* 0x000fc800078e00e0 */
[C---:B-1----:R-:W-:Y:S07]  /*6a10*/  HMMA.16816.F32 R76, R4.reuse, R22, R180 ;  /* 0x00000016044c723c */ /* 0x042fee00000018b4 */
[----:B------:R-:W-:Y:S01]  /*6a20*/  IMAD.MOV.U32 R180, RZ, RZ, R87 ;  /* 0x000000ffffb47224 */ /* 0x000fe200078e0057 */
[----:B------:R-:W-:Y:S01]  /*6a30*/  HMMA.16816.F32 R152, R4, R16, R152 ;  /* 0x000000100498723c */ /* 0x000fe20000001898 */
[----:B------:R-:W-:Y:S01]  /*6a40*/  IMAD.MOV.U32 R183, RZ, RZ, R151 ;  /* 0x000000ffffb77224 */ /* 0x000fe200078e0097 */
[----:B------:R-:W-:Y:S01]  /*6a50*/  MOV R151, R110 ;  /* 0x0000006e00977202 */ /* 0x000fe20000000f00 */
[----:B------:R-:W-:Y:S01]  /*6a60*/  IMAD.MOV.U32 R182, RZ, RZ, R119 ;  /* 0x000000ffffb67224 */ /* 0x000fe200078e0077 */
[----:B------:R-:W-:-:S04]  /*6a70*/  MOV R181, R124 ;  /* 0x0000007c00b57202 */ /* 0x000fc80000000f00 */
[C---:B------:R-:W-:Y:S01]  /*6a80*/  HMMA.16816.F32 R52, R4.reuse, R18, R184 ;  /* 0x000000120434723c */ /* 0x040fe200000018b8 */
[----:B------:R-:W1:Y:S07]  /*6a90*/  LDSM.16.MT88.4 R16, [R199+0x19000] ;  /* 0x01900000c710783b */ /* 0x000e6e0000004200 */
[C---:B------:R-:W-:Y:S01]  /*6aa0*/  HMMA.16816.F32 R68, R4.reuse, R20, R68 ;  /* 0x000000140444723c */ /* 0x040fe20000001844 */
[----:B------:R-:W3:Y:S07]  /*6ab0*/  LDSM.16.MT88.4 R20, [R200+0x1b000] ;  /* 0x01b00000c814783b */ /* 0x000eee0000004200 */
[C---:B--2---:R-:W-:Y:S07]  /*6ac0*/  HMMA.16816.F32 R84, R4.reuse, R8, R244 ;  /* 0x000000080454723c */ /* 0x044fee00000018f4 */
[----:B------:R-:W-:Y:S01]  /*6ad0*/  MOV R244, R95 ;  /* 0x0000005f00f47202 */ /* 0x000fe20000000f00 */
[----:B------:R-:W-:Y:S01]  /*6ae0*/  IMAD.MOV.U32 R245, RZ, RZ, R94 ;  /* 0x000000fffff57224 */ /* 0x000fe200078e005e */
[----:B------:R-:W-:Y:S01]  /*6af0*/  MOV R247, R92 ;  /* 0x0000005c00f77202 */ /* 0x000fe20000000f00 */
[----:B------:R-:W-:Y:S01]  /*6b00*/  IMAD.MOV.U32 R246, RZ, RZ, R93 ;  /* 0x000000fffff67224 */ /* 0x000fe200078e005d */
[C---:B------:R-:W-:Y:S08]  /*6b10*/  HMMA.16816.F32 R116, R4.reuse, R26, R120 ;  /* 0x0000001a0474723c */ /* 0x040ff00000001878 */
[C---:B------:R-:W-:Y:S01]  /*6b20*/  HMMA.16816.F32 R92, R4.reuse, R10, R136 ;  /* 0x0000000a045c723c */ /* 0x040fe20000001888 */
[----:B------:R-:W2:Y:S07]  /*6b30*/  LDSM.16.MT88.4 R8, [R198+0x1b000] ;  /* 0x01b00000c608783b */ /* 0x000eae0000004200 */
[C---:B-1----:R-:W-:Y:S08]  /*6b40*/  HMMA.16816.F32 R108, R4.reuse, R18, R112 ;  /* 0x00000012046c723c */ /* 0x042ff00000001870 */
[C---:B------:R-:W-:Y:S01]  /*6b50*/  HMMA.16816.F32 R112, R4.reuse, R24, R240 ;  /* 0x000000180470723c */ /* 0x040fe200000018f0 */
[----:B------:R-:W1:Y:S06]  /*6b60*/  LDSM.16.MT88.4 R24, [R199+0x1b000] ;  /* 0x01b00000c718783b */ /* 0x000e6c0000004200 */
[----:B------:R-:W-:Y:S01]  /*6b70*/  MOV R240, R177 ;  /* 0x000000b100f07202 */ /* 0x000fe20000000f00 */
[----:B------:R-:W-:Y:S01]  /*6b80*/  HMMA.16816.F32 R96, R4, R16, R96 ;  /* 0x000000100460723c */ /* 0x000fe20000001860 */
[----:B------:R-:W4:Y:S01]  /*6b90*/  LDSM.16.MT88.4 R16, [R197+0x1d000] ;  /* 0x01d00000c510783b */ /* 0x000f220000004200 */
[----:B------:R-:W-:Y:S01]  /*6ba0*/  IMAD.MOV.U32 R241, RZ, RZ, R178 ;  /* 0x000000fffff17224 */ /* 0x000fe200078e00b2 */
[----:B------:R-:W-:Y:S01]  /*6bb0*/  MOV R243, R179 ;  /* 0x000000b300f37202 */ /* 0x000fe20000000f00 */
[----:B------:R-:W-:-:S04]  /*6bc0*/  IMAD.MOV.U32 R242, RZ, RZ, R176 ;  /* 0x000000fffff27224 */ /* 0x000fc800078e00b0 */
[C---:B---3--:R-:W-:Y:S08]  /*6bd0*/  HMMA.16816.F32 R132, R4.reuse, R22, R132 ;  /* 0x000000160484723c */ /* 0x048ff00000001884 */
[C---:B------:R-:W-:Y:S07]  /*6be0*/  HMMA.16816.F32 R224, R4.reuse, R28, R104 ;  /* 0x0000001c04e0723c */ /* 0x040fee0000001868 */
[----:B------:R-:W-:Y:S01]  /*6bf0*/  MOV R107, R181 ;  /* 0x000000b5006b7202 */ /* 0x000fe20000000f00 */
[----:B--2---:R-:W-:Y:S01]  /*6c00*/  HMMA.16816.F32 R120, R4, R8, R236 ;  /* 0x000000080478723c */ /* 0x004fe200000018ec */
[----:B------:R-:W-:-:S07]  /*6c10*/  IMAD.MOV.U32 R106, RZ, RZ, R180 ;  /* 0x000000ffff6a7224 */ /* 0x000fce00078e00b4 */
[C---:B------:R-:W-:Y:S01]  /*6c20*/  HMMA.16816.F32 R124, R4.reuse, R10, R128 ;  /* 0x0000000a047c723c */ /* 0x040fe20000001880 */
[----:B------:R-:W2:Y:S07]  /*6c30*/  LDSM.16.MT88.4 R8, [R198+0x1d000] ;  /* 0x01d00000c608783b */ /* 0x000eae0000004200 */
[C---:B------:R-:W-:Y:S01]  /*6c40*/  HMMA.16816.F32 R128, R4.reuse, R20, R228 ;  /* 0x000000140480723c */ /* 0x040fe200000018e4 */
[----:B------:R-:W3:Y:S07]  /*6c50*/  LDSM.16.MT88.4 R20, [R199+0x1d000] ;  /* 0x01d00000c714783b */ /* 0x000eee0000004200 */
[C---:B-1----:R-:W-:Y:S08]  /*6c60*/  HMMA.16816.F32 R136, R4.reuse, R24, R192 ;  /* 0x000000180488723c */ /* 0x042ff000000018c0 */
[C---:B----4-:R-:W-:Y:S07]  /*6c70*/  HMMA.16816.F32 R236, R4.reuse, R18, R244 ;  /* 0x0000001204ec723c */ /* 0x050fee00000018f4 */
[----:B------:R-:W-:Y:S01]  /*6c80*/  IMAD.MOV.U32 R244, RZ, RZ, R168 ;  /* 0x000000fffff47224 */ /* 0x000fe200078e00a8 */
[----:B------:R-:W-:Y:S01]  /*6c90*/  MOV R245, R170 ;  /* 0x000000aa00f57202 */ /* 0x000fe20000000f00 */
[----:B------:R-:W-:Y:S01]  /*6ca0*/  HMMA.16816.F32 R184, R4, R16, R188 ;  /* 0x0000001004b8723c */ /* 0x000fe200000018bc */
[----:B------:R-:W-:Y:S01]  /*6cb0*/  LDSM.16.MT88.4 R16, [R198+0x1f000] ;  /* 0x01f00000c610783b */ /* 0x000fe20000004200 */
[----:B------:R-:W-:-:S02]  /*6cc0*/  IMAD.MOV.U32 R247, RZ, RZ, R169 ;  /* 0x000000fffff77224 */ /* 0x000fc400078e00a9 */
[----:B------:R-:W-:-:S04]  /*6cd0*/  IMAD.MOV.U32 R246, RZ, RZ, R171 ;  /* 0x000000fffff67224 */ /* 0x000fc800078e00ab */
[C---:B--2---:R-:W-:Y:S07]  /*6ce0*/  HMMA.16816.F32 R228, R4.reuse, R8, R144 ;  /* 0x0000000804e4723c */ /* 0x044fee0000001890 */
[----:B------:R-:W-:Y:S01]  /*6cf0*/  IMAD.MOV.U32 R147, RZ, RZ, R156 ;  /* 0x000000ffff937224 */ /* 0x000fe200078e009c */
[----:B------:R-:W-:Y:S01]  /*6d00*/  HMMA.16816.F32 R192, R4, R10, R140 ;  /* 0x0000000a04c0723c */ /* 0x000fe2000000188c */
[----:B------:R-:W1:Y:S01]  /*6d10*/  LDSM.16.MT88.4 R8, [R197+0x1f000] ;  /* 0x01f00000c508783b */ /* 0x000e620000004200 */
[----:B------:R-:W-:-:S02]  /*6d20*/  IMAD.MOV.U32 R156, RZ, RZ, R151 ;  /* 0x000000ffff9c7224 */ /* 0x000fc400078e0097 */
[----:B------:R-:W-:Y:S02]  /*6d30*/  IMAD.MOV.U32 R146, RZ, RZ, R175 ;  /* 0x000000ffff927224 */ /* 0x000fe400078e00af */
[----:B------:R-:W-:Y:S01]  /*6d40*/  IMAD.MOV.U32 R145, RZ, RZ, R172 ;  /* 0x000000ffff917224 */ /* 0x000fe200078e00ac */
[----:B------:R-:W-:Y:S01]  /*6d50*/  MOV R142, R0 ;  /* 0x00000000008e7202 */ /* 0x000fe20000000f00 */
[----:B------:R-:W-:Y:S01]  /*6d60*/  FFMA.FTZ R0, R235, c[0x0][0x23c], -R13 ;  /* 0x00008f00eb007a23 */ /* 0x000fe2000001080d */
[----:B------:R-:W-:Y:S01]  /*6d70*/  MOV R143, R174 ;  /* 0x000000ae008f7202 */ /* 0x000fe20000000f00 */
[----:B------:R-:W-:Y:S01]  /*6d80*/  IMAD.MOV.U32 R140, RZ, RZ, R182 ;  /* 0x000000ffff8c7224 */ /* 0x000fe200078e00b6 */
[C---:B---3--:R-:W-:Y:S01]  /*6d90*/  HMMA.16816.F32 R176, R4.reuse, R22, R80 ;  /* 0x0000001604b0723c */ /* 0x048fe20000001850 */
[----:B------:R-:W-:Y:S01]  /*6da0*/  IMAD.MOV.U32 R141, RZ, RZ, R183 ;  /* 0x000000ffff8d7224 */ /* 0x000fe200078e00b7 */
[----:B------:R2:W-:Y:S01]  /*6db0*/  MUFU.EX2 R151, R0 ;  /* 0x0000000000977308 */ /* 0x0005e20000000800 */
[----:B------:R-:W-:Y:S01]  /*6dc0*/  IMAD.MOV.U32 R144, RZ, RZ, R173 ;  /* 0x000000ffff907224 */ /* 0x000fe200078e00ad */
[----:B------:R-:W-:Y:S04]  /*6dd0*/  LDSM.16.MT88.4 R80, [R200+0x1b800] ;  /* 0x01b80000c850783b */ /* 0x000fe80000004200 */
[C---:B------:R-:W-:Y:S01]  /*6de0*/  HMMA.16816.F32 R180, R4.reuse, R20, R100 ;  /* 0x0000001404b4723c */ /* 0x040fe20000001864 */
[----:B------:R-:W-:Y:S01]  /*6df0*/  LDSM.16.MT88.4 R20, [R199+0x1f000] ;  /* 0x01f00000c714783b */ /* 0x000fe20000004200 */
[----:B------:R-:W3:Y:S06]  /*6e00*/  LDC.U8 R100, c[0x0][0x2d8] ;  /* 0x0000b600ff647b82 */ /* 0x000eec0000000000 */
[----:B------:R-:W-:Y:S01]  /*6e10*/  HMMA.16816.F32 R188, R4, R30, R88 ;  /* 0x0000001e04bc723c */ /* 0x000fe20000001858 */
[----:B--2---:R-:W-:Y:S01]  /*6e20*/  FFMA.FTZ R0, R107, c[0x0][0x23c], -R13 ;  /* 0x00008f006b007a23 */ /* 0x004fe2000001080d */
        /* <DEDUP_REMOVED lines=14> */
[----:B------:R-:W-:Y:S01]  /*6f10*/  IMAD.MOV.U32 R158, RZ, RZ, R159 ;  /* 0x000000ffff9e7224 */ /* 0x000fe200078e009f */
[----:B------:R-:W-:Y:S01]  /*6f20*/  MOV R159, R35 ;  /* 0x00000023009f7202 */ /* 0x000fe20000000f00 */
[----:B------:R-:W-:Y:S01]  /*6f30*/  IMAD.MOV.U32 R35, RZ, RZ, R150 ;  /* 0x000000ffff237224 */ /* 0x000fe200078e0096 */
[C---:B-1----:R-:W-:Y:S01]  /*6f40*/  HMMA.16816.F32 R172, R4.reuse, R8, R72 ;  /* 0x0000000804ac723c */ /* 0x042fe20000001848 */
[----:B------:R1:W4:Y:S01]  /*6f50*/  MUFU.EX2 R150, R0 ;  /* 0x0000000000967308 */ /* 0x0003220000000800 */
[----:B------:R-:W-:Y:S01]  /*6f60*/  IMAD.MOV.U32 R90, RZ, RZ, R3 ;  /* 0x000000ffff5a7224 */ /* 0x000fe200078e0003 */
[----:B------:R-:W-:Y:S01]  /*6f70*/  LOP3.LUT R3, R15, UR9, R32, 0x96, !PT ;  /* 0x000000090f037c12 */ /* 0x000fe2000f8e9620 */
[----:B------:R-:W-:Y:S01]  /*6f80*/  IMAD.MOV.U32 R104, RZ, RZ, R141 ;  /* 0x000000ffff687224 */ /* 0x000fe200078e008d */
[----:B------:R-:W-:Y:S01]  /*6f90*/  MOV R105, R142 ;  /* 0x0000008e00697202 */ /* 0x000fe20000000f00 */
[----:B------:R-:W-:Y:S01]  /*6fa0*/  IMAD.MOV.U32 R91, RZ, RZ, R140 ;  /* 0x000000ffff5b7224 */ /* 0x000fe200078e008c */
[----:B------:R-:W-:Y:S01]  /*6fb0*/  LDSM.16.MT88.4 R72, [R198+0x1b800] ;  /* 0x01b80000c648783b */ /* 0x000fe20000004200 */
[----:B------:R-:W-:Y:S01]  /*6fc0*/  IMAD.WIDE.U32 R8, R3, -0x2daee0ad, RZ ;  /* 0xd2511f5303087825 */ /* 0x000fe200078e00ff */
[C---:B------:R-:W-:Y:S01]  /*6fd0*/  HMMA.16816.F32 R28, R4.reuse, R10, R64 ;  /* 0x0000000a041c723c */ /* 0x040fe20000001840 */
[----:B------:R-:W-:Y:S01]  /*6fe0*/  MOV R88, R104 ;  /* 0x0000006800587202 */ /* 0x000fe20000000f00 */
[----:B------:R-:W-:Y:S01]  /*6ff0*/  LDSM.16.MT88.4 R64, [R197+0x1b800] ;  /* 0x01b80000c540783b */ /* 0x000fe20000004200 */
[----:B------:R-:W-:Y:S01]  /*7000*/  IMAD.MOV.U32 R103, RZ, RZ, R90 ;  /* 0x000000ffff677224 */ /* 0x000fe200078e005a */
[----:B------:R-:W-:Y:S01]  /*7010*/  SHF.R.U32.HI R3, RZ, 0x10, R8 ;  /* 0x00000010ff037819 */ /* 0x000fe20000011608 */
[----:B---3--:R-:W-:Y:S01]  /*7020*/  IMAD R100, R100, 0x10000, R100 ;  /* 0x0001000064647824 */ /* 0x008fe200078e0264 */
[----:B------:R-:W-:Y:S01]  /*7030*/  LOP3.LUT R14, R8, 0xff, RZ, 0xc0, !PT ;  /* 0x000000ff080e7812 */ /* 0x000fe200078ec0ff */
[----:B------:R-:W-:Y:S01]  /*7040*/  FFMA.FTZ R11, R91, c[0x0][0x23c], -R12 ;  /* 0x00008f005b0b7a23 */ /* 0x000fe2000001080c */
[----:B------:R-:W-:Y:S01]  /*7050*/  HMMA.16816.F32 R168, R4, R16, R60 ;  /* 0x0000001004a8723c */ /* 0x000fe2000000183c */
[----:B-1----:R-:W-:-:S02]  /*7060*/  FFMA.FTZ R0, R106, c[0x0][0x23c], -R13 ;  /* 0x00008f006a007a23 */ /* 0x002fc4000001080d */
[----:B------:R-:W-:Y:S01]  /*7070*/  IMAD.MOV.U32 R106, RZ, RZ, R143 ;  /* 0x000000ffff6a7224 */ /* 0x000fe200078e008f */
[----:B------:R1:W-:Y:S03]  /*7080*/  MUFU.EX2 R32, R11 ;  /* 0x0000000b00207308 */ /* 0x0003e60000000800 */
[----:B------:R-:W-:Y:S01]  /*7090*/  IMAD.MOV.U32 R90, RZ, RZ, R106 ;  /* 0x000000ffff5a7224 */ /* 0x000fe200078e006a */
[C---:B------:R-:W-:Y:S03]  /*70a0*/  HMMA.16816.F32 R16, R4.reuse, R18, R44 ;  /* 0x000000120410723c */ /* 0x040fe6000000182c */
[----:B------:R-:W-:Y:S01]  /*70b0*/  IMAD.MOV.U32 R102, RZ, RZ, R90 ;  /* 0x000000ffff667224 */ /* 0x000fe200078e005a */
[----:B------:R3:W-:Y:S04]  /*70c0*/  MUFU.EX2 R149, R0 ;  /* 0x0000000000957308 */ /* 0x0007e80000000800 */
[C---:B--2---:R-:W-:Y:S01]  /*70d0*/  HMMA.16816.F32 R140, R4.reuse, R24, R40 ;  /* 0x00000018048c723c */ /* 0x044fe20000001828 */
[----:B-1----:R-:W-:Y:S01]  /*70e0*/  FFMA.FTZ R11, R88, c[0x0][0x23c], -R12 ;  /* 0x00008f00580b7a23 */ /* 0x002fe2000001080c */
[----:B------:R-:W-:Y:S06]  /*70f0*/  LDSM.16.MT88.4 R40, [R198+0x19800] ;  /* 0x01980000c628783b */ /* 0x000fec0000004200 */
[----:B------:R-:W-:Y:S01]  /*7100*/  HMMA.16816.F32 R24, R4, R26, R36 ;  /* 0x0000001a0418723c */ /* 0x000fe20000001824 */
[----:B---3--:R-:W-:Y:S01]  /*7110*/  FFMA.FTZ R0, R107, c[0x0][0x23c], -R13 ;  /* 0x00008f006b007a23 */ /* 0x008fe2000001080d */
[----:B------:R-:W-:Y:S01]  /*7120*/  SHF.R.U32.HI R13, RZ, 0x18, R8 ;  /* 0x00000018ff0d7819 */ /* 0x000fe20000011608 */
        /* <DEDUP_REMOVED lines=22> */
[----:B------:R-:W-:Y:S02]  /*7290*/  IMAD.MOV.U32 R107, RZ, RZ, R166 ;  /* 0x000000ffff6b7224 */ /* 0x000fe400078e00a6 */
[----:B-1----:R-:W-:Y:S02]  /*72a0*/  FFMA.FTZ R0, R89, c[0x0][0x23c], -R12 ;  /* 0x00008f0059007a23 */ /* 0x002fe4000001080c */
[----:B------:R-:W-:-:S02]  /*72b0*/  IMAD.MOV.U32 R89, RZ, RZ, R105 ;  /* 0x000000ffff597224 */ /* 0x000fc400078e0069 */
[----:B------:R1:W2:Y:S01]  /*72c0*/  MUFU.EX2 R33, R0 ;  /* 0x0000000000217308 */ /* 0x0002a20000000800 */
[----:B------:R-:W-:Y:S01]  /*72d0*/  IMAD.MOV.U32 R105, RZ, RZ, R245 ;  /* 0x000000ffff697224 */ /* 0x000fe200078e00f5 */
[----:B------:R-:W-:Y:S01]  /*72e0*/  MOV R245, R159 ;  /* 0x0000009f00f57202 */ /* 0x000fe20000000f00 */
[----:B------:R-:W-:Y:S01]  /*72f0*/  IMAD.MOV.U32 R244, RZ, RZ, R164 ;  /* 0x000000fffff47224 */ /* 0x000fe200078e00a4 */
[----:B------:R-:W3:Y:S01]  /*7300*/  LDSM.16.MT88.4 R156, [R197+0x19800] ;  /* 0x01980000c59c783b */ /* 0x000ee20000004200 */
[----:B-1----:R-:W-:Y:S02]  /*7310*/  LOP3.LUT R0, R8, 0xffff, RZ, 0xc0, !PT ;  /* 0x0000ffff08007812 */ /* 0x002fe400078ec0ff */
[----:B------:R-:W-:Y:S01]  /*7320*/  LOP3.LUT R8, R3, 0xff, RZ, 0xc0, !PT ;  /* 0x000000ff03087812 */ /* 0x000fe200078ec0ff */
[----:B------:R-:W-:Y:S01]  /*7330*/  FFMA.FTZ R3, R103, c[0x0][0x23c], -R12 ;  /* 0x00008f0067037a23 */ /* 0x000fe2000001080c */
[----:B------:R-:W-:Y:S01]  /*7340*/  SHF.R.U32.HI R10, RZ, 0x8, R0 ;  /* 0x00000008ff0a7819 */ /* 0x000fe20000011600 */
[----:B------:R-:W-:Y:S01]  /*7350*/  IMAD.MOV.U32 R103, RZ, RZ, R89 ;  /* 0x000000ffff677224 */ /* 0x000fe200078e0059 */
[----:B------:R-:W-:Y:S01]  /*7360*/  LOP3.LUT R0, R9, UR35, R34, 0x96, !PT ;  /* 0x0000002309007c12 */ /* 0x000fe2000f8e9622 */
[----:B------:R-:W-:Y:S01]  /*7370*/  IMAD.MOV.U32 R89, RZ, RZ, R105 ;  /* 0x000000ffff597224 */ /* 0x000fe200078e0069 */
[----:B------:R-:W-:Y:S01]  /*7380*/  MOV R105, R245 ;  /* 0x000000f500697202 */ /* 0x000fe20000000f00 */
[----:B------:R1:W-:Y:S01]  /*7390*/  MUFU.EX2 R15, R3 ;  /* 0x00000003000f7308 */ /* 0x0003e20000000800 */
[----:B------:R-:W-:Y:S01]  /*73a0*/  MOV R245, R165 ;  /* 0x000000a500f57202 */ /* 0x000fe20000000f00 */
[----:B------:R-:W-:Y:S01]  /*73b0*/  IMAD.MOV.U32 R34, RZ, RZ, R102 ;  /* 0x000000ffff227224 */ /* 0x000fe200078e0066 */
[C---:B------:R-:W-:Y:S01]  /*73c0*/  HMMA.16816.F32 R164, R4.reuse, R20, R48 ;  /* 0x0000001404a4723c */ /* 0x040fe20000001830 */
[----:B------:R-:W-:Y:S01]  /*73d0*/  PRMT R13, R8, 0x5410, R13 ;  /* 0x00005410080d7816 */ /* 0x000fe2000000000d */
[----:B------:R-:W-:Y:S01]  /*73e0*/  LDSM.16.MT88.4 R48, [R200+0x19800] ;  /* 0x01980000c830783b */ /* 0x000fe20000004200 */
[----:B------:R-:W-:Y:S01]  /*73f0*/  SHF.R.U32.HI R8, RZ, 0x10, R0 ;  /* 0x00000010ff087819 */ /* 0x000fe20000011600 */
[----:B------:R-:W-:Y:S01]  /*7400*/  IMAD.MOV.U32 R101, RZ, RZ, R105 ;  /* 0x000000ffff657224 */ /* 0x000fe200078e0069 */
[----:B------:R-:W-:Y:S01]  /*7410*/  PRMT R14, R14, 0x5410, R10 ;  /* 0x000054100e0e7816 */ /* 0x000fe2000000000a */
[----:B------:R5:W2:Y:S01]  /*7420*/  MUFU.EX2 R12, R11 ;  /* 0x0000000b000c7308 */ /* 0x000aa20000000800 */
[----:B------:R-:W-:Y:S01]  /*7430*/  LOP3.LUT R10, R0, 0xff, RZ, 0xc0, !PT ;  /* 0x000000ff000a7812 */ /* 0x000fe200078ec0ff */
[----:B------:R-:W-:Y:S01]  /*7440*/  HMMA.16816.F32 R20, R4, R22, R56 ;  /* 0x000000160414723c */ /* 0x000fe20000001838 */
[----:B------:R-:W3:Y:S01]  /*7450*/  LDSM.16.MT88.4 R56, [R199+0x19800] ;  /* 0x01980000c738783b */ /* 0x000ee20000004200 */
[----:B------:R-:W-:-:S02]  /*7460*/  SHF.R.U32.HI R9, RZ, 0x18, R0 ;  /* 0x00000018ff097819 */ /* 0x000fc40000011600 */
[----:B------:R-:W-:Y:S02]  /*7470*/  MOV R102, R106 ;  /* 0x0000006a00667202 */ /* 0x000fe40000000f00 */
[----:B-1----:R-:W-:Y:S01]  /*7480*/  LOP3.LUT R3, R0, 0xffff, RZ, 0xc0, !PT ;  /* 0x0000ffff00037812 */ /* 0x002fe200078ec0ff */
[----:B------:R-:W-:Y:S01]  /*7490*/  IMAD.MOV.U32 R7, RZ, RZ, R91 ;  /* 0x000000ffff077224 */ /* 0x000fe200078e005b */
[----:B------:R-:W-:Y:S02]  /*74a0*/  LOP3.LUT R0, R8, 0xff, RZ, 0xc0, !PT ;  /* 0x000000ff08007812 */ /* 0x000fe400078ec0ff */
[----:B------:R-:W-:Y:S02]  /*74b0*/  SHF.R.U32.HI R3, RZ, 0x8, R3 ;  /* 0x00000008ff037819 */ /* 0x000fe40000011603 */
[----:B------:R-:W-:Y:S02]  /*74c0*/  PRMT R0, R0, 0x5410, R9 ;  /* 0x0000541000007816 */ /* 0x000fe40000000009 */
[----:B------:R-:W-:Y:S01]  /*74d0*/  PRMT R3, R10, 0x5410, R3 ;  /* 0x000054100a037816 */ /* 0x000fe20000000003 */
[--C-:B-----5:R-:W-:Y:S01]  /*74e0*/  HSET2.LE.AND R11, R13, R100.reuse, PT ;  /* 0x000000640d0b7233 */ /* 0x120fe20003803000 */
[----:B------:R-:W-:Y:S01]  /*74f0*/  MOV R13, R144 ;  /* 0x00000090000d7202 */ /* 0x000fe20000000f00 */
[--C-:B------:R-:W-:Y:S01]  /*7500*/  HSET2.LE.AND R9, R0, R100.reuse, PT ;  /* 0x0000006400097233 */ /* 0x100fe20003803000 */
[----:B----4-:R-:W-:Y:S01]  /*7510*/  F2FP.PACK_AB R0, R150, R151 ;  /* 0x000000979600723e */ /* 0x010fe200000000ff */
[--C-:B------:R-:W-:Y:S01]  /*7520*/  HSET2.LE.AND R8, R3, R100.reuse, PT ;  /* 0x0000006403087233 */ /* 0x100fe20003803000 */
[----:B--2---:R-:W-:Y:S01]  /*7530*/  F2FP.PACK_AB R3, R32, R33 ;  /* 0x000000212003723e */ /* 0x004fe200000000ff */
[----:B------:R-:W-:Y:S01]  /*7540*/  HSET2.LE.AND R10, R14, R100, PT ;  /* 0x000000640e0a7233 */ /* 0x000fe20003803000 */
[----:B------:R-:W-:Y:S01]  /*7550*/  F2FP.PACK_AB R4, R35, R149 ;  /* 0x000000952304723e */ /* 0x000fe200000000ff */
[----:B------:R-:W-:Y:S01]  /*7560*/  IMAD.MOV.U32 R14, RZ, RZ, R103 ;  /* 0x000000ffff0e7224 */ /* 0x000fe200078e0067 */
[----:B------:R-:W-:Y:S01]  /*7570*/  LOP3.LUT R144, R8, R0, RZ, 0xc0, !PT ;  /* 0x0000000008907212 */ /* 0x000fe200078ec0ff */
[----:B------:R-:W-:Y:S01]  /*7580*/  IMAD.MOV.U32 R8, RZ, RZ, R145 ;  /* 0x000000ffff087224 */ /* 0x000fe200078e0091 */
[----:B------:R-:W-:Y:S01]  /*7590*/  F2FP.PACK_AB R5, R12, R15 ;  /* 0x0000000f0c05723e */ /* 0x000fe200000000ff */
[----:B------:R-:W-:Y:S01]  /*75a0*/  IMAD.MOV.U32 R0, RZ, RZ, R89 ;  /* 0x000000ffff007224 */ /* 0x000fe200078e0059 */
[----:B------:R-:W-:Y:S01]  /*75b0*/  LOP3.LUT R145, R9, R3, RZ, 0xc0, !PT ;  /* 0x0000000309917212 */ /* 0x000fe200078ec0ff */
[----:B------:R-:W-:Y:S01]  /*75c0*/  IMAD.MOV.U32 R103, RZ, RZ, R107 ;  /* 0x000000ffff677224 */ /* 0x000fe200078e006b */
[----:B------:R-:W-:-:S02]  /*75d0*/  MOV R9, R146 ;  /* 0x0000009200097202 */ /* 0x000fc40000000f00 */
[----:B------:R-:W-:Y:S01]  /*75e0*/  LOP3.LUT R146, R10, R4, RZ, 0xc0, !PT ;  /* 0x000000040a927212 */ /* 0x000fe200078ec0ff */
[----:B------:R-:W-:Y:S01]  /*75f0*/  IMAD.MOV.U32 R10, RZ, RZ, R147 ;  /* 0x000000ffff0a7224 */ /* 0x000fe200078e0093 */
[----:B------:R-:W-:Y:S02]  /*7600*/  LOP3.LUT R147, R11, R5, RZ, 0xc0, !PT ;  /* 0x000000050b937212 */ /* 0x000fe400078ec0ff */
[----:B------:R-:W-:Y:S02]  /*7610*/  MOV R11, R88 ;  /* 0x00000058000b7202 */ /* 0x000fe40000000f00 */
[----:B------:R-:W-:Y:S02]  /*7620*/  MOV R3, R90 ;  /* 0x0000005a00037202 */ /* 0x000fe40000000f00 */
[----:B------:R-:W1:Y:S01]  /*7630*/  LDSM.16.MT88.4 R88, [R199+0x1b800] ;  /* 0x01b80000c758783b */ /* 0x000e620000004200 */
[----:B---3--:R-:W-:Y:S01]  /*7640*/  HMMA.16816.F32 R152, R144, R156, R152 ;  /* 0x0000009c9098723c */ /* 0x008fe20000001898 */
[----:B------:R-:W-:-:S02]  /*7650*/  MOV R100, R104 ;  /* 0x0000006800647202 */ /* 0x000fc40000000f00 */
[----:B------:R-:W-:Y:S05]  /*7660*/  LDSM.16.MT88.4 R104, [R198+0x1d800] ;  /* 0x01d80000c668783b */ /* 0x000fea0000004200 */
[C---:B------:R-:W-:Y:S08]  /*7670*/  HMMA.16816.F32 R156, R144.reuse, R158, R52 ;  /* 0x0000009e909c723c */ /* 0x040ff00000001834 */
[C---:B------:R-:W-:Y:S01]  /*7680*/  HMMA.16816.F32 R52, R144.reuse, R56, R96 ;  /* 0x000000389034723c */ /* 0x040fe20000001860 */
[----:B------:R-:W2:Y:S07]  /*7690*/  LDSM.16.MT88.4 R96, [R197+0x1d800] ;  /* 0x01d80000c560783b */ /* 0x000eae0000004200 */
[C---:B------:R-:W-:Y:S08]  /*76a0*/  HMMA.16816.F32 R44, R144.reuse, R48, R84 ;  /* 0x00000030902c723c */ /* 0x040ff00000001854 */
[C---:B------:R-:W-:Y:S08]  /*76b0*/  HMMA.16816.F32 R48, R144.reuse, R50, R92 ;  /* 0x000000329030723c */ /* 0x040ff0000000185c */
[C---:B------:R-:W-:Y:S08]  /*76c0*/  HMMA.16816.F32 R36, R144.reuse, R40, R68 ;  /* 0x000000289024723c */ /* 0x040ff00000001844 */
[C---:B------:R-:W-:Y:S08]  /*76d0*/  HMMA.16816.F32 R40, R144.reuse, R42, R76 ;  /* 0x0000002a9028723c */ /* 0x040ff0000000184c */
[C---:B-1----:R-:W-:Y:S01]  /*76e0*/  HMMA.16816.F32 R84, R144.reuse, R88, R136 ;  /* 0x000000589054723c */ /* 0x042fe20000001888 */
[----:B------:R-:W-:Y:S07]  /*76f0*/  LDSM.16.MT88.4 R136, [R198+0x1f800] ;  /* 0x01f80000c688783b */ /* 0x000fee0000004200 */
[C---:B--2---:R-:W-:Y:S07]  /*7700*/  HMMA.16816.F32 R92, R144.reuse, R96, R184 ;  /* 0x00000060905c723c */ /* 0x044fee00000018b8 */
[----:B------:R-:W-:Y:S01]  /*7710*/  MOV R184, R7 ;  /* 0x0000000700b87202 */ /* 0x000fe20000000f00 */
[----:B------:R-:W-:Y:S01]  /*7720*/  HMMA.16816.F32 R96, R144, R98, R236 ;  /* 0x000000629060723c */ /* 0x000fe200000018ec */
[----:B------:R-:W-:Y:S01]  /*7730*/  MOV R186, R101 ;  /* 0x0000006500ba7202 */ /* 0x000fe20000000f00 */
[----:B------:R-:W-:Y:S01]  /*7740*/  IMAD.MOV.U32 R185, RZ, RZ, R100 ;  /* 0x000000ffffb97224 */ /* 0x000fe200078e0064 */
[----:B------:R-:W-:Y:S01]  /*7750*/  LDSM.16.MT88.4 R4, [R199+0x1f800] ;  /* 0x01f80000c704783b */ /* 0x000fe20000004200 */
[----:B------:R-:W-:-:S02]  /*7760*/  FADD.FTZ R0, R0, R184 ;  /* 0x000000b800007221 */ /* 0x000fc40000010000 */
[----:B------:R-:W-:Y:S01]  /*7770*/  IMAD.MOV.U32 R187, RZ, RZ, R102 ;  /* 0x000000ffffbb7224 */ /* 0x000fe200078e0066 */
[----:B------:R-:W-:Y:S01]  /*7780*/  MOV R239, R103 ;  /* 0x0000006700ef7202 */ /* 0x000fe20000000f00 */
[----:B------:R-:W-:Y:S01]  /*7790*/  FADD.FTZ R0, R186, R0 ;  /* 0x00000000ba007221 */ /* 0x000fe20000010000 */
[C---:B------:R-:W-:Y:S01]  /*77a0*/  HMMA.16816.F32 R60, R144.reuse, R64, R112 ;  /* 0x00000040903c723c */ /* 0x040fe20000001870 */
[----:B------:R-:W1:Y:S02]  /*77b0*/  LDSM.16.MT88.4 R112, [R200+0x1d800] ;  /* 0x01d80000c870783b */ /* 0x000e640000004200 */
        /* <DEDUP_REMOVED lines=38> */
[C---:B------:R-:W-:Y:S08]  /*7a20*/  HMMA.16816.F32 R100, R144.reuse, R104, R228 ;  /* 0x000000689064723c */ /* 0x040ff000000018e4 */
[C---:B-1----:R-:W-:Y:S08]  /*7a30*/  HMMA.16816.F32 R108, R144.reuse, R112, R224 ;  /* 0x00000070906c723c */ /* 0x042ff000000018e0 */
        /* <DEDUP_REMOVED lines=21> */
[----:B------:R-:W4:Y:S01]  /*7b90*/  LDL R246, [R1+0x14] ;  /* 0x0000140001f67983 */ /* 0x000f220000100800 */
[----:B------:R-:W-:Y:S01]  /*7ba0*/  IMAD.U32 R0, RZ, RZ, UR8 ;  /* 0x00000008ff007e24 */ /* 0x000fe2000f8e00ff */
[----:B------:R-:W-:Y:S01]  /*7bb0*/  UIMAD UR6, UR8, UR7, UR6 ;  /* 0x00000007080672a4 */ /* 0x000fe2000f8e0206 */
[----:B------:R-:W-:Y:S01]  /*7bc0*/  IMAD.MOV.U32 R149, RZ, RZ, R2 ;  /* 0x000000ffff957224 */ /* 0x000fe200078e0002 */
[----:B------:R-:W5:Y:S01]  /*7bd0*/  LDL.LU R241, [R1+0x1c] ;  /* 0x00001c0001f17983 */ /* 0x000f620000300800 */
[----:B------:R-:W-:-:S03]  /*7be0*/  UIMAD UR18, UR37, UR18, URZ ;  /* 0x00000012251272a4 */ /* 0x000fc6000f8e023f */
[----:B------:R-:W2:Y:S01]  /*7bf0*/  LDL R13, [R1+0x10] ;  /* 0x00001000010d7983 */ /* 0x000ea20000100800 */
[----:B------:R-:W-:Y:S01]  /*7c00*/  UIMAD UR18, UR8, UR19, UR18 ;  /* 0x00000013081272a4 */ /* 0x000fe2000f8e0212 */
[----:B------:R-:W-:Y:S01]  /*7c10*/  IMAD.U32 R242, RZ, RZ, UR6 ;  /* 0x00000006fff27e24 */ /* 0x000fe2000f8e00ff */
[----:B------:R-:W-:Y:S01]  /*7c20*/  UIADD3 UR8, UR15, 0x3f, URZ ;  /* 0x0000003f0f087890 */ /* 0x000fe2000fffe03f */
[----:B------:R-:W2:Y:S03]  /*7c30*/  LDL R14, [R1+0x18] ;  /* 0x00001800010e7983 */ /* 0x000ea60000100800 */
[----:B------:R-:W-:Y:S01]  /*7c40*/  IMAD.U32 R243, RZ, RZ, UR18 ;  /* 0x00000012fff37e24 */ /* 0x000fe2000f8e00ff */
[----:B------:R-:W2:Y:S01]  /*7c50*/  LDL.LU R34, [R1+0x20] ;  /* 0x0000200001227983 */ /* 0x000ea20000300800 */
[----:B-1----:R-:W-:Y:S01]  /*7c60*/  LOP3.LUT R8, R8, 0x3, RZ, 0xc0, !PT ;  /* 0x0000000308087812 */ /* 0x002fe200078ec0ff */
[----:B------:R-:W-:-:S02]  /*7c70*/  USHF.R.S32.HI UR7, URZ, 0x1f, UR8 ;  /* 0x0000001f3f077899 */ /* 0x000fc40008011408 */
[----:B------:R-:W2:Y:S01]  /*7c80*/  LDL.LU R235, [R1+0x28] ;  /* 0x0000280001eb7983 */ /* 0x000ea20000300800 */
[----:B------:R-:W-:Y:S02]  /*7c90*/  UMOV UR18, URZ ;  /* 0x0000003f00127c82 */ /* 0x000fe40008000000 */
[----:B------:R-:W-:-:S04]  /*7ca0*/  ULEA.HI UR7, UR7, UR8, URZ, 0x6 ;  /* 0x0000000807077291 */ /* 0x000fc8000f8f303f */
[----:B------:R-:W-:Y:S01]  /*7cb0*/  ULEA.HI.SX32 UR8, UR7, 0xfffffffe, 0x1a ;  /* 0xfffffffe07087891 */ /* 0x000fe2000f8fd23f */
[--C-:B---3--:R-:W-:Y:S01]  /*7cc0*/  SHF.R.S32.HI R5, RZ, 0x1f, R10.reuse ;  /* 0x0000001fff057819 */ /* 0x108fe2000001140a */
[----:B------:R-:W-:Y:S01]  /*7cd0*/  IMAD.MOV.U32 R4, RZ, RZ, R10 ;  /* 0x000000ffff047224 */ /* 0x000fe200078e000a */
[----:B----4-:R-:W-:-:S03]  /*7ce0*/  ISETP.GE.AND P3, PT, R246, c[0x0][0x220], PT ;  /* 0x00008800f6007a0c */ /* 0x010fc60003f66270 */
[--C-:B------:R-:W-:Y:S01]  /*7cf0*/  IMAD.WIDE.U32 R6, R6, c[0x0][0x1b0], R4.reuse ;  /* 0x00006c0006067a25 */ /* 0x100fe200078e0004 */
[----:B------:R-:W1:Y:S03]  /*7d00*/  LDC.U8 R246, c[0x0][0x2d8] ;  /* 0x0000b600fff67b82 */ /* 0x000e660000000000 */
[----:B------:R-:W-:Y:S01]  /*7d10*/  IMAD.WIDE.U32 R4, R0, c[0x0][0x1b8], R4 ;  /* 0x00006e0000047a25 */ /* 0x000fe200078e0004 */
[----:B------:R-:W-:-:S03]  /*7d20*/  IADD3 R0, P1, R6, UR12, RZ ;  /* 0x0000000c06007c10 */ /* 0x000fc6000ff3e0ff */
[----:B-----5:R-:W-:Y:S01]  /*7d30*/  IMAD.WIDE.U32 R240, R241, -0x326172a9, RZ ;  /* 0xcd9e8d57f1f07825 */ /* 0x020fe200078e00ff */
[----:B------:R-:W-:Y:S02]  /*7d40*/  IADD3 R3, P0, R4, UR26, RZ ;  /* 0x0000001a04037c10 */ /* 0x000fe4000ff1e0ff */
[----:B------:R-:W-:Y:S01]  /*7d50*/  IADD3.X R243, R243, UR10, R7, P1, !PT ;  /* 0x0000000af3f37c10 */ /* 0x000fe20008ffe407 */
[----:B--2---:R-:W-:Y:S01]  /*7d60*/  IMAD R6, R8, -0x2, R247 ;  /* 0xfffffffe08067824 */ /* 0x004fe200078e02f7 */
[----:B------:R-:W-:Y:S01]  /*7d70*/  IADD3.X R242, R242, UR24, R5, P0, !PT ;  /* 0x00000018f2f27c10 */ /* 0x000fe200087fe405 */
[----:B------:R-:W-:Y:S01]  /*7d80*/  IMAD.U32 R4, RZ, RZ, UR15 ;  /* 0x0000000fff047e24 */ /* 0x000fe2000f8e00ff */
[C---:B------:R-:W-:Y:S01]  /*7d90*/  LEA R244, P0, R3.reuse, c[0x0][0x170], 0x1 ;  /* 0x00005c0003f47a11 */ /* 0x040fe200078008ff */
[----:B------:R-:W-:Y:S01]  /*7da0*/  ULEA.HI.SX32 UR10, UR7, 0xfffffffd, 0x1a ;  /* 0xfffffffd070a7891 */ /* 0x000fe2000f8fd23f */
[----:B------:R-:W-:Y:S02]  /*7db0*/  LEA R245, P1, R0, c[0x0][0x168], 0x1 ;  /* 0x00005a0000f57a11 */ /* 0x000fe400078208ff */
[----:B------:R-:W-:Y:S01]  /*7dc0*/  LEA.HI.X R242, R3, c[0x0][0x174], R242, 0x1, P0 ;  /* 0x00005d0003f27a11 */ /* 0x000fe200000f0cf2 */
[----:B------:R-:W-:Y:S01]  /*7dd0*/  IMAD.WIDE.U32 R236, R235, -0x2daee0ad, RZ ;  /* 0xd2511f53ebec7825 */ /* 0x000fe200078e00ff */
[----:B------:R-:W-:Y:S01]  /*7de0*/  IADD3 R230, P0, R232, 0x20, RZ ;  /* 0x00000020e8e67810 */ /* 0x000fe20007f1e0ff */
[----:B------:R-:W-:Y:S01]  /*7df0*/  ULDC.64 UR6, c[0x0][0x1a0] ;  /* 0x0000680000067ab9 */ /* 0x000fe20000000a00 */
[----:B------:R-:W-:Y:S01]  /*7e00*/  LOP3.LUT R234, R241, R34, RZ, 0x3c, !PT ;  /* 0x00000022f1ea7212 */ /* 0x000fe200078e3cff */
[----:B------:R-:W-:Y:S01]  /*7e10*/  IMAD.MOV.U32 R3, RZ, RZ, R148 ;  /* 0x000000ffff037224 */ /* 0x000fe200078e0094 */
[----:B------:R-:W-:Y:S01]  /*7e20*/  LEA.HI.X R243, R0, c[0x0][0x16c], R243, 0x1, P1 ;  /* 0x00005b0000f37a11 */ /* 0x000fe200008f0cf3 */
[----:B------:R-:W-:Y:S01]  /*7e30*/  IMAD.X R231, RZ, RZ, R233, P0 ;  /* 0x000000ffffe77224 */ /* 0x000fe200000e06e9 */
[----:B------:R-:W-:Y:S01]  /*7e40*/  IADD3 R247, R4, -UR16, R6 ;  /* 0x8000001004f77c10 */ /* 0x000fe2000fffe006 */
[----:B------:R-:W-:Y:S01]  /*7e50*/  IMAD.WIDE.U32 R234, R234, -0x2daee0ad, RZ ;  /* 0xd2511f53eaea7825 */ /* 0x000fe200078e00ff */
[----:B------:R-:W-:-:S02]  /*7e60*/  ISETP.GE.AND P4, PT, R10, c[0x0][0x220], PT ;  /* 0x000088000a007a0c */ /* 0x000fc40003f86270 */
[----:B------:R-:W-:Y:S02]  /*7e70*/  ISETP.GE.AND P2, PT, R13, c[0x0][0x220], PT ;  /* 0x000088000d007a0c */ /* 0x000fe40003f46270 */
[----:B------:R-:W-:Y:S02]  /*7e80*/  ISETP.GE.AND P1, PT, R14, c[0x0][0x220], PT ;  /* 0x000088000e007a0c */ /* 0x000fe40003f26270 */
[----:B-1----:R-:W-:Y:S01]  /*7e90*/  PRMT R246, R246, 0x7054, R246 ;  /* 0x00007054f6f67816 */ /* 0x002fe200000000f6 */
[----:B------:R-:W-:Y:S05]  /*7ea0*/  BRA `(.L_x_1475) ;  /* 0x0000045000007947 */ /* 0x000fea0003800000 */
.L_x_1477:
        /* <DEDUP_REMOVED lines=69> */
.L_x_1475:
[----:B------:R-:W2:Y:S01]  /*8300*/  LDL.64 R10, [R1+0x8] ;  /* 0x00000800010a7983 */ /* 0x000ea20000100a00 */
[----:B------:R-:W-:Y:S01]  /*8310*/  UIADD3 UR15, UR8, -UR18, URZ ;  /* 0x80000012080f7290 */ /* 0x000fe2000fffe03f */
[----:B------:R-:W-:Y:S04]  /*8320*/  DEPBAR.LE SB0, 0x0 ;  /* 0x000080000000791a */ /* 0x000fe80000000000 */
[----:B------:R-:W-:Y:S01]  /*8330*/  USHF.R.S32.HI UR12, URZ, 0x1f, UR15 ;  /* 0x0000001f3f0c7899 */ /* 0x000fe2000801140f */
[----:B------:R-:W-:Y:S01]  /*8340*/  BAR.SYNC.DEFER_BLOCKING 0x0 ;  /* 0x0000000000007b1d */ /* 0x000fe20000010000 */
[----:B------:R-:W-:Y:S01]  /*8350*/  UIMAD.WIDE.U32 UR38, UR15, UR6, URZ ;  /* 0x000000060f2672a5 */ /* 0x000fe2000f8e003f */
[----:B------:R-:W-:Y:S01]  /*8360*/  IMAD.U32 R6, RZ, RZ, UR15 ;  /* 0x0000000fff067e24 */ /* 0x000fe2000f8e00ff */
[----:B------:R-:W-:Y:S01]  /*8370*/  UIMAD UR12, UR12, UR6, URZ ;  /* 0x000000060c0c72a4 */ /* 0x000fe2000f8e023f */
[----:B------:R-:W-:Y:S01]  /*8380*/  IMAD.U32 R4, RZ, RZ, UR15 ;  /* 0x0000000fff047e24 */ /* 0x000fe2000f8e00ff */
[----:B------:R-:W-:Y:S01]  /*8390*/  MOV R16, c[0x0][0x1a0] ;  /* 0x0000680000107a02 */ /* 0x000fe20000000f00 */
[----:B------:R-:W-:Y:S01]  /*83a0*/  IMAD.U32 R2, RZ, RZ, UR15 ;  /* 0x0000000fff027e24 */ /* 0x000fe2000f8e00ff */
[----:B------:R-:W-:Y:S01]  /*83b0*/  UIMAD UR12, UR15, UR7, UR12 ;  /* 0x000000070f0c72a4 */ /* 0x000fe2000f8e020c */
[----:B------:R-:W-:Y:S01]  /*83c0*/  LEA R6, P5, R6, R232, 0x6 ;  /* 0x000000e806067211 */ /* 0x000fe200078a30ff */
[----:B------:R-:W-:Y:S01]  /*83d0*/  IMAD.U32 R0, RZ, RZ, UR15 ;  /* 0x0000000fff007e24 */ /* 0x000fe2000f8e00ff */
[----:B------:R-:W-:Y:S01]  /*83e0*/  LEA R4, P0, R4, R230, 0x6 ;  /* 0x000000e604047211 */ /* 0x000fe200078030ff */
[----:B------:R-:W-:Y:S01]  /*83f0*/  UIADD3 UR12, UR39, UR12, URZ ;  /* 0x0000000c270c7290 */ /* 0x000fe2000fffe03f */
[----:B------:R-:W-:Y:S01]  /*8400*/  IMAD.U32 R8, RZ, RZ, UR38 ;  /* 0x00000026ff087e24 */ /* 0x000fe2000f8e00ff */
[----:B------:R-:W-:Y:S01]  /*8410*/  LEA.HI.X.SX32 R7, R2, R233, 0x6, P5 ;  /* 0x000000e902077211 */ /* 0x000fe200028f36ff */
[----:B------:R-:W-:Y:S01]  /*8420*/  IMAD.WIDE.U32 R14, R6, c[0x0][0x1a0], RZ ;  /* 0x00006800060e7a25 */ /* 0x000fe200078e00ff */
[-C--:B------:R-:W-:Y:S03]  /*8430*/  LEA.HI.X.SX32 R5, R0, R231.reuse, 0x6, P0 ;  /* 0x000000e700057211 */ /* 0x080fe600000f36ff */
        /* <DEDUP_REMOVED lines=9> */
[----:B------:R-:W-:Y:S02]  /*84d0*/  IMAD.U32 R9, RZ, RZ, UR39 ;  /* 0x00000027ff097e24 */ /* 0x000fe4000f8e00ff */
[----:B------:R-:W-:Y:S01]  /*84e0*/  IMAD.WIDE.U32 R12, R4, c[0x0][0x1a0], RZ ;  /* 0x00006800040c7a25 */ /* 0x000fe200078e00ff */
[----:B------:R-:W-:Y:S03]  /*84f0*/  LEA.HI.X R7, R14, R242, R7, 0x1, P6 ;  /* 0x000000f20e077211 */ /* 0x000fe600030f0c07 */
        /* <DEDUP_REMOVED lines=16> */
[----:B------:R-:W-:Y:S02]  /*8600*/  LEA.HI.X R5, R12, R242, R5, 0x1, P5 ;  /* 0x000000f20c057211 */ /* 0x000fe400028f0c05 */
[----:B------:R-:W-:Y:S01]  /*8610*/  MOV R0, UR12 ;  /* 0x0000000c00007c02 */ /* 0x000fe20008000f00 */
[----:B------:R-:W-:Y:S01]  /*8620*/  @!PT LDS RZ, [RZ] ;  /* 0x00000000fffff984 */ /* 0x000fe20000000800 */
[----:B------:R-:W-:Y:S01]  /*8630*/  @!PT LDS RZ, [RZ] ;  /* 0x00000000fffff984 */ /* 0x000fe20000000800 */
[----:B------:R-:W-:Y:S01]  /*8640*/  @!PT LDS RZ, [RZ] ;  /* 0x00000000fffff984 */ /* 0x000fe20000000800 */
[----:B------:R2:W-:Y:S03]  /*8650*/  @!P3 LDGSTS.E.BYPASS.LTC128B.128 [R223+0x1a000], [R6.64+0x80] ;  /* 0x1a00008006dfbfae */ /* 0x0005e6000b901d54 */
[C---:B------:R-:W-:Y:S01]  /*8660*/  LEA R150, P0, R0.reuse, R230, 0x6 ;  /* 0x000000e600967211 */ /* 0x040fe200078030ff */
[----:B------:R-:W-:Y:S03]  /*8670*/  @P2 STS.128 [R223+0x1c000], RZ ;  /* 0x01c000ffdf002388 */ /* 0x000fe60000000c00 */
[----:B------:R-:W-:Y:S01]  /*8680*/  LEA.HI.X.SX32 R151, R0, R231, 0x6, P0 ;  /* 0x000000e700977211 */ /* 0x000fe200000f36ff */
[----:B------:R-:W-:Y:S01]  /*8690*/  @!PT LDS RZ, [RZ] ;  /* 0x00000000fffff984 */ /* 0x000fe20000000800 */
[----:B------:R-:W-:Y:S01]  /*86a0*/  @!PT LDS RZ, [RZ] ;  /* 0x00000000fffff984 */ /* 0x000fe20000000800 */
[----:B------:R-:W-:Y:S01]  /*86b0*/  @!PT LDS RZ, [RZ] ;  /* 0x00000000fffff984 */ /* 0x000fe20000000800 */
[----:B------:R2:W-:Y:S04]  /*86c0*/  @!P2 LDGSTS.E.BYPASS.LTC128B.128 [R223+0x1c000], [R6.64+0x100] ;  /* 0x1c00010006dfafae */ /* 0x0005e8000b901d54 */
[----:B------:R-:W-:Y:S01]  /*86d0*/  @P1 STS.128 [R223+0x1e000], RZ ;  /* 0x01e000ffdf001388 */ /* 0x000fe20000000c00 */
[----:B------:R-:W-:Y:S03]  /*86e0*/  IMAD R151, R151, c[0x0][0x198], RZ ;  /* 0x0000660097977a24 */ /* 0x000fe600078e02ff */
[----:B------:R-:W-:Y:S01]  /*86f0*/  @!PT LDS RZ, [RZ] ;  /* 0x00000000fffff984 */ /* 0x000fe20000000800 */
[----:B------:R-:W-:Y:S01]  /*8700*/  @!PT LDS RZ, [RZ] ;  /* 0x00000000fffff984 */ /* 0x000fe20000000800 */
[----:B------:R-:W-:Y:S01]  /*8710*/  @!PT LDS RZ, [RZ] ;  /* 0x00000000fffff984 */ /* 0x000fe20000000800 */
[----:B------:R2:W-:Y:S01]  /*8720*/  @!P1 LDGSTS.E.BYPASS.LTC128B.128 [R223+0x1e000], [R6.64+0x180] ;  /* 0x1e00018006df9fae */ /* 0x0005e2000b901d54 */
[----:B------:R-:W-:Y:S03]  /*8730*/  IMAD R151, R150, c[0x0][0x19c], R151 ;  /* 0x0000670096977a24 */ /* 0x000fe600078e0297 */
        /* <DEDUP_REMOVED lines=27> */
[----:B------:R-:W5:Y:S04]  /*88f0*/  LDSM.16.M88.4 R176, [R207] ;  /* 0x00000000cfb0783b */ /* 0x000f680000000200 */
[----:B------:R-:W3:Y:S04]  /*8900*/  LDSM.16.M88.4 R180, [R222] ;  /* 0x00000000deb4783b */ /* 0x000ee80000000200 */
[----:B------:R-:W3:Y:S04]  /*8910*/  LDSM.16.M88.4 R184, [R221] ;  /* 0x00000000ddb8783b */ /* 0x000ee80000000200 */
[----:B------:R-:W4:Y:S01]  /*8920*/  LDSM.16.M88.4 R188, [R220] ;  /* 0x00000000dcbc783b */ /* 0x000f220000000200 */
[C---:B--2---:R-:W-:Y:S03]  /*8930*/  HMMA.16816.F32 R4, R32.reuse, R8, RZ ;  /* 0x000000082004723c */ /* 0x044fe600000018ff */
[----:B------:R-:W-:Y:S05]  /*8940*/  LDSM.16.M88.4 R192, [R202+0x10000] ;  /* 0x01000000cac0783b */ /* 0x000fea0000000200 */
[C---:B------:R-:W-:Y:S08]  /*8950*/  HMMA.16816.F32 R8, R32.reuse, R10, RZ ;  /* 0x0000000a2008723c */ /* 0x040ff000000018ff */
[C---:B-1----:R-:W-:Y:S08]  /*8960*/  HMMA.16816.F32 R12, R32.reuse, R16, RZ ;  /* 0x00000010200c723c */ /* 0x042ff000000018ff */
[C---:B------:R-:W-:Y:S08]  /*8970*/  HMMA.16816.F32 R16, R32.reuse, R18, RZ ;  /* 0x000000122010723c */ /* 0x040ff000000018ff */
[C---:B---3--:R-:W-:Y:S08]  /*8980*/  HMMA.16816.F32 R20, R32.reuse, R24, RZ ;  /* 0x000000182014723c */ /* 0x048ff000000018ff */
[C---:B------:R-:W-:Y:S08]  /*8990*/  HMMA.16816.F32 R24, R32.reuse, R26, RZ ;  /* 0x0000001a2018723c */ /* 0x040ff000000018ff */
[C---:B----4-:R-:W-:Y:S08]  /*89a0*/  HMMA.16816.F32 R28, R32.reuse, R168, RZ ;  /* 0x000000a8201c723c */ /* 0x050ff000000018ff */
        /* <DEDUP_REMOVED lines=188> */
[C---:B-----5:R-:W-:Y:S05]  /*9570*/  HMMA.16816.F32 R4, R172.reuse, R176, R4 ;  /* 0x000000b0ac04723c */ /* 0x060fea0000001804 */
        /* <DEDUP_REMOVED lines=17> */
.L_x_1476:
[----:B------:R-:W-:Y:S01]  /*9690*/  MOV R2, UR15 ;  /* 0x0000000f00027c02 */ /* 0x000fe20008000f00 */
[----:B------:R-:W-:Y:S02]  /*96a0*/  USHF.L.U32 UR12, UR15, 0x1, URZ ;  /* 0x000000010f0c7899 */ /* 0x000fe4000800063f */
[----:B------:R-:W-:Y:S02]  /*96b0*/  UIADD3 UR18, UR18, 0x1, URZ ;  /* 0x0000000112127890 */ /* 0x000fe4000fffe03f */
[----:B------:R-:W-:Y:S05]  /*96c0*/  IMAD R2, R2, -0x40, R247 ;  /* 0xffffffc002027824 */ /* 0x000fea00078e02f7 */
[C---:B------:R-:W-:Y:S02]  /*96d0*/  IADD3 R0, R2.reuse, -0x1, RZ ;  /* 0xffffffff02007810 */ /* 0x040fe40007ffe0ff */
[----:B-1----:R-:W-:Y:S02]  /*96e0*/  IADD3 R151, R2, -0x9, RZ ;  /* 0xfffffff702977810 */ /* 0x002fe40007ffe0ff */
[----:B------:R-:W-:Y:S02]  /*96f0*/  ISETP.GE.AND P0, PT, R0, RZ, PT ;  /* 0x000000ff0000720c */ /* 0x000fe40003f06270 */
[----:B------:R-:W-:Y:S02]  /*9700*/  IABS R148, R2 ;  /* 0x0000000200947213 */ /* 0x000fe40000000000 */
[----:B------:R-:W-:Y:S02]  /*9710*/  IADD3 R150, R2, -0x8, RZ ;  /* 0xfffffff802967810 */ /* 0x000fe40007ffe0ff */
[----:B------:R1:W2:Y:S02]  /*9720*/  I2F R179, R148 ;  /* 0x0000009400b37306 */ /* 0x0002a40000201400 */
[----:B------:R-:W-:Y:S05]  /*9730*/  ISETP.GE.AND P6, PT, R150, RZ, PT ;  /* 0x000000ff9600720c */ /* 0x000fea0003fc6270 */
[C---:B------:R-:W-:Y:S02]  /*9740*/  @!P0 IADD3 R0, -R2.reuse, 0x1, RZ ;  /* 0x0000000102008810 */ /* 0x040fe40007ffe1ff */
[----:B------:R-:W-:Y:S02]  /*9750*/  ISETP.GE.AND P0, PT, R151, RZ, PT ;  /* 0x000000ff9700720c */ /* 0x000fe40003f06270 */
[----:B------:R3:W4:Y:S04]  /*9760*/  I2F R178, R0 ;  /* 0x0000000000b27306 */ /* 0x0007280000201400 */
[C---:B------:R-:W-:Y:S06]  /*9770*/  @!P6 IADD3 R150, -R2.reuse, 0x8, RZ ;  /* 0x000000080296e810 */ /* 0x040fec0007ffe1ff */
[----:B------:R5:W2:Y:S01]  /*9780*/  I2F R177, R150 ;  /* 0x0000009600b17306 */ /* 0x000aa20000201400 */
[C---:B------:R-:W-:Y:S02]  /*9790*/  @!P0 IADD3 R151, -R2.reuse, 0x9, RZ ;  /* 0x0000000902978810 */ /* 0x040fe40007ffe1ff */
[----:B-1----:R-:W-:Y:S04]  /*97a0*/  IADD3 R148, R2, -0x10, RZ ;  /* 0xfffffff002947810 */ /* 0x002fe80007ffe0ff */
[----:B------:R-:W-:Y:S03]  /*97b0*/  ISETP.GE.AND P6, PT, R148, RZ, PT ;  /* 0x000000ff9400720c */ /* 0x000fe60003fc6270 */
[----:B------:R1:W1:Y:S01]  /*97c0*/  I2F R176, R151 ;  /* 0x0000009700b07306 */ /* 0x0002620000201400 */
[----:B---3--:R-:W-:Y:S04]  /*97d0*/  IADD3 R0, R2, -0x11, RZ ;  /* 0xffffffef02007810 */ /* 0x008fe80007ffe0ff */
[----:B------:R-:W-:Y:S05]  /*97e0*/  ISETP.GE.AND P0, PT, R0, RZ, PT ;  /* 0x000000ff0000720c */ /* 0x000fea0003f06270 */
[C---:B------:R-:W-:Y:S02]  /*97f0*/  @!P6 IADD3 R148, -R2.reuse, 0x10, RZ ;  /* 0x000000100294e810 */ /* 0x040fe40007ffe1ff */
[C---:B-----5:R-:W-:Y:S02]  /*9800*/  IADD3 R150, R2.reuse, -0x19, RZ ;  /* 0xffffffe702967810 */ /* 0x060fe40007ffe0ff */
[----:B------:R3:W5:Y:S04]  /*9810*/  I2F R175, R148 ;  /* 0x0000009400af7306 */ /* 0x0007680000201400 */
[----:B------:R-:W-:Y:S02]  /*9820*/  @!P0 IADD3 R0, -R2, 0x11, RZ ;  /* 0x0000001102008810 */ /* 0x000fe40007ffe1ff */
[----:B------:R-:W-:Y:S04]  /*9830*/  ISETP.GE.AND P0, PT, R150, RZ, PT ;  /* 0x000000ff9600720c */ /* 0x000fe80003f06270 */
[----:B------:R2:W2:Y:S01]  /*9840*/  I2F R174, R0 ;  /* 0x0000000000ae7306 */ /* 0x0004a20000201400 */
[C---:B-1----:R-:W-:Y:S04]  /*9850*/  IADD3 R151, R2.reuse, -0x18, RZ ;  /* 0xffffffe802977810 */ /* 0x042fe80007ffe0ff */
[----:B------:R-:W-:Y:S04]  /*9860*/  ISETP.GE.AND P6, PT, R151, RZ, PT ;  /* 0x000000ff9700720c */ /* 0x000fe80003fc6270 */
[C---:B------:R-:W-:Y:S02]  /*9870*/  @!P0 IADD3 R150, -R2.reuse, 0x19, RZ ;  /* 0x0000001902968810 */ /* 0x040fe40007ffe1ff */
[C---:B---3--:R-:W-:Y:S02]  /*9880*/  IADD3 R148, R2.reuse, 0x8, RZ ;  /* 0x0000000802947810 */ /* 0x048fe40007ffe0ff */
[----:B------:R1:W-:Y:S05]  /*9890*/  I2F R172, R150 ;  /* 0x0000009600ac7306 */ /* 0x0003ea0000201400 */
[----:B------:R-:W-:Y:S02]  /*98a0*/  @!P6 IADD3 R151, -R2, 0x18, RZ ;  /* 0x000000180297e810 */ /* 0x000fe40007ffe1ff */
[----:B------:R-:W-:Y:S02]  /*98b0*/  ISETP.GE.AND P0, PT, R148, RZ, PT ;  /* 0x000000ff9400720c */ /* 0x000fe40003f06270 */
[----:B--2---:R-:W-:Y:S01]  /*98c0*/  IADD3 R0, R2, -0x20, RZ ;  /* 0xffffffe002007810 */ /* 0x004fe20007ffe0ff */
[----:B------:R-:W2:Y:S03]  /*98d0*/  I2F R173, R151 ;  /* 0x0000009700ad7306 */ /* 0x000ea60000201400 */
[----:B------:R-:W-:Y:S07]  /*98e0*/  ISETP.GE.AND P6, PT, R0, RZ, PT ;  /* 0x000000ff0000720c */ /* 0x000fee0003fc6270 */
[C---:B------:R-:W-:Y:S04]  /*98f0*/  @!P0 IADD3 R148, -R2.reuse, -0x8, RZ ;  /* 0xfffffff802948810 */ /* 0x040fe80007ffe1ff */
[----:B------:R3:W-:Y:S01]  /*9900*/  I2F R182, R148 ;  /* 0x0000009400b67306 */ /* 0x0007e20000201400 */
[C---:B-1----:R-:W-:Y:S02]  /*9910*/  IADD3 R150, R2.reuse, -0x21, RZ ;  /* 0xffffffdf02967810 */ /* 0x042fe40007ffe0ff */
[----:B------:R-:W-:Y:S02]  /*9920*/  @!P6 IADD3 R0, -R2, 0x20, RZ ;  /* 0x000000200200e810 */ /* 0x000fe40007ffe1ff */
[----:B------:R-:W-:Y:S05]  /*9930*/  ISETP.GE.AND P6, PT, R150, RZ, PT ;  /* 0x000000ff9600720c */ /* 0x000fea0003fc6270 */
[----:B------:R1:W1:Y:S08]  /*9940*/  I2F R171, R0 ;  /* 0x0000000000ab7306 */ /* 0x0002700000201400 */
[C---:B------:R-:W-:Y:S04]  /*9950*/  @!P6 IADD3 R150, -R2.reuse, 0x21, RZ ;  /* 0x000000210296e810 */ /* 0x040fe80007ffe1ff */
[----:B------:R2:W2:Y:S01]  /*9960*/  I2F R170, R150 ;  /* 0x0000009600aa7306 */ /* 0x0004a20000201400 */
[----:B---3--:R-:W-:Y:S04]  /*9970*/  IADD3 R148, R2, -0x28, RZ ;  /* 0xffffffd802947810 */ /* 0x008fe80007ffe0ff */
[----:B------:R-:W-:Y:S02]  /*9980*/  ISETP.GE.AND P6, PT, R148, RZ, PT ;  /* 0x000000ff9400720c */ /* 0x000fe40003fc6270 */
[----:B-1----:R-:W-:Y:S04]  /*9990*/  IADD3 R0, R2, 0x7, RZ ;  /* 0x0000000702007810 */ /* 0x002fe80007ffe0ff */
[----:B------:R-:W-:Y:S07]  /*99a0*/  ISETP.GE.AND P0, PT, R0, RZ, PT ;  /* 0x000000ff0000720c */ /* 0x000fee0003f06270 */
[C---:B------:R-:W-:Y:S04]  /*99b0*/  @!P6 IADD3 R148, -R2.reuse, 0x28, RZ ;  /* 0x000000280294e810 */ /* 0x040fe80007ffe1ff */
[----:B------:R1:W3:Y:S01]  /*99c0*/  I2F R169, R148 ;  /* 0x0000009400a97306 */ /* 0x0002e20000201400 */
[C---:B--2---:R-:W-:Y:S02]  /*99d0*/  IADD3 R150, R2.reuse, -0x29, RZ ;  /* 0xffffffd702967810 */ /* 0x044fe40007ffe0ff */
[----:B------:R-:W-:Y:S02]  /*99e0*/  @!P0 IADD3 R0, -R2, -0x7, RZ ;  /* 0xfffffff902008810 */ /* 0x000fe40007ffe1ff */
[----:B------:R-:W-:Y:S05]  /*99f0*/  ISETP.GE.AND P0, PT, R150, RZ, PT ;  /* 0x000000ff9600720c */ /* 0x000fea0003f06270 */
[----:B------:R2:W2:Y:S08]  /*9a00*/  I2F R183, R0 ;  /* 0x0000000000b77306 */ /* 0x0004b00000201400 */
[C---:B------:R-:W-:Y:S02]  /*9a10*/  @!P0 IADD3 R150, -R2.reuse, 0x29, RZ ;  /* 0x0000002902968810 */ /* 0x040fe40007ffe1ff */
[----:B-1----:R-:W-:Y:S02]  /*9a20*/  IADD3 R148, R2, -0x31, RZ ;  /* 0xffffffcf02947810 */ /* 0x002fe40007ffe0ff */
[----:B------:R1:W1:Y:S02]  /*9a30*/  I2F R168, R150 ;  /* 0x0000009600a87306 */ /* 0x0002640000201400 */
[----:B------:R-:W-:Y:S02]  /*9a40*/  ISETP.GE.AND P0, PT, R148, RZ, PT ;  /* 0x000000ff9400720c */ /* 0x000fe40003f06270 */
[----:B--2---:R-:W-:Y:S04]  /*9a50*/  IADD3 R0, R2, -0x30, RZ ;  /* 0xffffffd002007810 */ /* 0x004fe80007ffe0ff */
[----:B------:R-:W-:Y:S07]  /*9a60*/  ISETP.GE.AND P6, PT, R0, RZ, PT ;  /* 0x000000ff0000720c */ /* 0x000fee0003fc6270 */
[C---:B------:R-:W-:Y:S02]  /*9a70*/  @!P0 IADD3 R148, -R2.reuse, 0x31, RZ ;  /* 0x0000003102948810 */ /* 0x040fe40007ffe1ff */
[C---:B-1----:R-:W-:Y:S01]  /*9a80*/  IADD3 R150, R2.reuse, -0x38, RZ ;  /* 0xffffffc802967810 */ /* 0x042fe20007ffe0ff */
[----:B------:R-:W-:Y:S03]  /*9a90*/  FFMA.FTZ R4, R179, -UR4, R4 ;  /* 0x80000004b3047c23 */ /* 0x000fe60008010004 */
[----:B------:R-:W-:Y:S01]  /*9aa0*/  @!P6 IADD3 R0, -R2, 0x30, RZ ;  /* 0x000000300200e810 */ /* 0x000fe20007ffe1ff */
[----:B----4-:R-:W-:Y:S01]  /*9ab0*/  FFMA.FTZ R5, R178, -UR4, R5 ;  /* 0x80000004b2057c23 */ /* 0x010fe20008010005 */
[----:B------:R-:W-:Y:S01]  /*9ac0*/  ISETP.GE.AND P6, PT, R150, RZ, PT ;  /* 0x000000ff9600720c */ /* 0x000fe20003fc6270 */
[----:B------:R-:W-:Y:S01]  /*9ad0*/  FFMA.FTZ R8, R177, -UR4, R8 ;  /* 0x80000004b1087c23 */ /* 0x000fe20008010008 */
[----:B------:R1:W2:Y:S01]  /*9ae0*/  I2F R151, R0 ;  /* 0x0000000000977306 */ /* 0x0002a20000201400 */
[----:B------:R-:W-:Y:S02]  /*9af0*/  FFMA.FTZ R9, R176, -UR4, R9 ;  /* 0x80000004b0097c23 */ /* 0x000fe40008010009 */
[----:B-----5:R-:W-:Y:S02]  /*9b00*/  FFMA.FTZ R12, R175, -UR4, R12 ;  /* 0x80000004af0c7c23 */ /* 0x020fe4000801000c */
[----:B------:R-:W-:Y:S02]  /*9b10*/  FFMA.FTZ R13, R174, -UR4, R13 ;  /* 0x80000004ae0d7c23 */ /* 0x000fe4000801000d */
[----:B------:R-:W-:Y:S02]  /*9b20*/  FFMA.FTZ R16, R173, -UR4, R16 ;  /* 0x80000004ad107c23 */ /* 0x000fe40008010010 */
[----:B------:R-:W-:Y:S02]  /*9b30*/  FFMA.FTZ R17, R172, -UR4, R17 ;  /* 0x80000004ac117c23 */ /* 0x000fe40008010011 */
[----:B------:R-:W-:Y:S01]  /*9b40*/  @!P6 IADD3 R150, -R2, 0x38, RZ ;  /* 0x000000380296e810 */ /* 0x000fe20007ffe1ff */
[----:B------:R-:W-:Y:S02]  /*9b50*/  FFMA.FTZ R20, R171, -UR4, R20 ;  /* 0x80000004ab147c23 */ /* 0x000fe40008010014 */
[----:B------:R-:W-:Y:S01]  /*9b60*/  FFMA.FTZ R21, R170, -UR4, R21 ;  /* 0x80000004aa157c23 */ /* 0x000fe20008010015 */
[----:B------:R-:W4:Y:S01]  /*9b70*/  I2F R181, R150 ;  /* 0x0000009600b57306 */ /* 0x000f220000201400 */
[----:B------:R-:W-:Y:S02]  /*9b80*/  FFMA.FTZ R6, R182, -UR4, R6 ;  /* 0x80000004b6067c23 */ /* 0x000fe40008010006 */
[----:B---3--:R-:W-:Y:S02]  /*9b90*/  FFMA.FTZ R24, R169, -UR4, R24 ;  /* 0x80000004a9187c23 */ /* 0x008fe40008010018 */
[----:B------:R-:W-:Y:S02]  /*9ba0*/  FFMA.FTZ R7, R183, -UR4, R7 ;  /* 0x80000004b7077c23 */ /* 0x000fe40008010007 */
[----:B------:R-:W-:Y:S01]  /*9bb0*/  FFMA.FTZ R25, R168, -UR4, R25 ;  /* 0x80000004a8197c23 */ /* 0x000fe20008010019 */
[----:B-1----:R-:W-:Y:S01]  /*9bc0*/  FMNMX.FTZ R0, R4, R3, !PT ;  /* 0x0000000304007209 */ /* 0x002fe20007810000 */
[----:B------:R-:W-:Y:S02]  /*9bd0*/  FFMA.FTZ R10, R179, -UR4, R10 ;  /* 0x80000004b30a7c23 */ /* 0x000fe4000801000a */
[----:B--2---:R-:W-:Y:S01]  /*9be0*/  FFMA.FTZ R28, R151, -UR4, R28 ;  /* 0x80000004971c7c23 */ /* 0x004fe2000801001c */
        /* <DEDUP_REMOVED lines=8> */
[----:B------:R-:W-:Y:S01]  /*9c70*/  FFMA.FTZ R19, R174, -UR4, R19 ;  /* 0x80000004ae137c23 */ /* 0x000fe20008010013 */
[----:B------:R-:W-:Y:S01]  /*9c80*/  LDSM.16.MT88.4 R176, [R198+0x18000] ;  /* 0x01800000c6b0783b */ /* 0x000fe20000004200 */
[----:B----4-:R-:W-:Y:S01]  /*9c90*/  FFMA.FTZ R32, R181, -UR4, R32 ;  /* 0x80000004b5207c23 */ /* 0x010fe20008010020 */
[----:B------:R-:W-:Y:S01]  /*9ca0*/  FMNMX.FTZ R180, R12, R180, !PT ;  /* 0x000000b40cb47209 */ /* 0x000fe20007810000 */
[----:B------:R-:W-:Y:S02]  /*9cb0*/  FFMA.FTZ R22, R173, -UR4, R22 ;  /* 0x80000004ad167c23 */ /* 0x000fe40008010016 */
[----:B------:R-:W-:Y:S01]  /*9cc0*/  FFMA.FTZ R23, R172, -UR4, R23 ;  /* 0x80000004ac177c23 */ /* 0x000fe20008010017 */
[----:B------:R-:W-:Y:S01]  /*9cd0*/  FMNMX.FTZ R150, R13, R180, !PT ;  /* 0x000000b40d967209 */ /* 0x000fe20007810000 */
[----:B------:R-:W-:Y:S01]  /*9ce0*/  FFMA.FTZ R26, R171, -UR4, R26 ;  /* 0x80000004ab1a7c23 */ /* 0x000fe2000801001a */
[----:B------:R-:W-:Y:S01]  /*9cf0*/  LDSM.16.MT88.4 R172, [R197+0x18000] ;  /* 0x01800000c5ac783b */ /* 0x000fe20000004200 */
[----:B------:R-:W-:Y:S01]  /*9d00*/  FFMA.FTZ R27, R170, -UR4, R27 ;  /* 0x80000004aa1b7c23 */ /* 0x000fe2000801001b */
[----:B------:R-:W-:Y:S01]  /*9d10*/  FMNMX.FTZ R150, R16, R150, !PT ;  /* 0x0000009610967209 */ /* 0x000fe20007810000 */
[----:B------:R-:W-:Y:S02]  /*9d20*/  FFMA.FTZ R30, R169, -UR4, R30 ;  /* 0x80000004a91e7c23 */ /* 0x000fe4000801001e */
[----:B------:R-:W-:Y:S02]  /*9d30*/  FFMA.FTZ R31, R168, -UR4, R31 ;  /* 0x80000004a81f7c23 */ /* 0x000fe4000801001f */
[----:B------:R-:W-:Y:S01]  /*9d40*/  FFMA.FTZ R34, R151, -UR4, R34 ;  /* 0x8000000497227c23 */ /* 0x000fe20008010022 */
        /* <DEDUP_REMOVED lines=37> */
[----:B-1----:R-:W-:Y:S02]  /*9fa0*/  FMNMX.FTZ R148, R148, R150, !PT ;  /* 0x0000009694947209 */ /* 0x002fe40007810000 */
[----:B------:R-:W-:Y:S02]  /*9fb0*/  MOV R150, UR23 ;  /* 0x0000001700967c02 */ /* 0x000fe40008000f00 */
[C---:B------:R-:W-:Y:S01]  /*9fc0*/  FSETP.NEU.FTZ.AND P0, PT, R148.reuse, -INF , PT ;  /* 0xff8000009400780b */ /* 0x040fe20003f1d000 */
[C---:B------:R-:W-:Y:S01]  /*9fd0*/  FMUL.FTZ R151, R148.reuse, c[0x0][0x23c] ;  /* 0x00008f0094977a20 */ /* 0x040fe20000410000 */
[----:B------:R-:W-:Y:S01]  /*9fe0*/  LOP3.LUT R168, R237, UR12, R150, 0x96, !PT ;  /* 0x0000000ceda87c12 */ /* 0x000fe2000f8e9696 */
[----:B------:R-:W-:Y:S01]  /*9ff0*/  FADD.FTZ R3, -R148, R3 ;  /* 0x0000000394037221 */ /* 0x000fe20000010100 */
[----:B--2---:R-:W-:Y:S01]  /*a000*/  FMNMX.FTZ R0, R0, R2, !PT ;  /* 0x0000000200007209 */ /* 0x004fe20007810000 */
[----:B------:R-:W-:Y:S01]  /*a010*/  UIADD3 UR12, UR12, 0x1, URZ ;  /* 0x000000010c0c7890 */ /* 0x000fe2000fffe03f */
[----:B------:R-:W-:Y:S01]  /*a020*/  FSEL R151, R151, RZ, P0 ;  /* 0x000000ff97977208 */ /* 0x000fe20000000000 */
[----:B------:R-:W-:Y:S02]  /*a030*/  IMAD.WIDE.U32 R168, R168, -0x326172a9, RZ ;  /* 0xcd9e8d57a8a87825 */ /* 0x000fe400078e00ff */
[----:B------:R-:W1:Y:S02]  /*a040*/  SHFL.BFLY PT, R2, R0, 0x1, 0x1f ;  /* 0x0c201f0000027f89 */ /* 0x000e6400000e0000 */
[--C-:B------:R-:W-:Y:S01]  /*a050*/  FFMA.FTZ R150, R8, c[0x0][0x23c], -R151.reuse ;  /* 0x00008f0008967a23 */ /* 0x100fe20000010897 */
[----:B------:R-:W-:Y:S01]  /*a060*/  LOP3.LUT R8, R235, UR33, R236, 0x96, !PT ;  /* 0x00000021eb087c12 */ /* 0x000fe2000f8e96ec */
[--C-:B------:R-:W-:Y:S02]  /*a070*/  FFMA.FTZ R9, R9, c[0x0][0x23c], -R151.reuse ;  /* 0x00008f0009097a23 */ /* 0x100fe40000010897 */
[----:B------:R2:W-:Y:S01]  /*a080*/  MUFU.EX2 R229, R150 ;  /* 0x0000009600e57308 */ /* 0x0005e20000000800 */
[--C-:B------:R-:W-:Y:S02]  /*a090*/  FFMA.FTZ R4, R4, c[0x0][0x23c], -R151.reuse ;  /* 0x00008f0004047a23 */ /* 0x100fe40000010897 */
[----:B------:R-:W-:Y:S04]  /*a0a0*/  IMAD.WIDE.U32 R182, R8, -0x326172a9, RZ ;  /* 0xcd9e8d5708b67825 */ /* 0x000fe800078e00ff */
[--C-:B------:R-:W-:Y:S01]  /*a0b0*/  FFMA.FTZ R5, R5, c[0x0][0x23c], -R151.reuse ;  /* 0x00008f0005057a23 */ /* 0x100fe20000010897 */
[----:B------:R-:W-:Y:S01]  /*a0c0*/  LOP3.LUT R8, R183, UR32, R168, 0x96, !PT ;  /* 0x00000020b7087c12 */ /* 0x000fe2000f8e96a8 */
[----:B------:R-:W-:Y:S01]  /*a0d0*/  FMUL.FTZ R3, R3, c[0x0][0x23c] ;  /* 0x00008f0003037a20 */ /* 0x000fe20000410000 */
[----:B------:R3:W-:Y:S01]  /*a0e0*/  MUFU.EX2 R228, R9 ;  /* 0x0000000900e47308 */ /* 0x0007e20000000800 */
[--C-:B------:R-:W-:Y:S02]  /*a0f0*/  FFMA.FTZ R29, R29, c[0x0][0x23c], -R151.reuse ;  /* 0x00008f001d1d7a23 */ /* 0x100fe40000010897 */
[--C-:B------:R-:W-:Y:S02]  /*a100*/  FFMA.FTZ R32, R32, c[0x0][0x23c], -R151.reuse ;  /* 0x00008f0020207a23 */ /* 0x100fe40000010897 */
[--C-:B------:R-:W-:Y:S02]  /*a110*/  FFMA.FTZ R16, R16, c[0x0][0x23c], -R151.reuse ;  /* 0x00008f0010107a23 */ /* 0x100fe40000010897 */
[--C-:B------:R-:W-:Y:S01]  /*a120*/  FFMA.FTZ R17, R17, c[0x0][0x23c], -R151.reuse ;  /* 0x00008f0011117a23 */ /* 0x100fe20000010897 */
[----:B-1----:R-:W-:Y:S01]  /*a130*/  FMNMX.FTZ R2, R0, R2, !PT ;  /* 0x0000000200027209 */ /* 0x002fe20007810000 */
[--C-:B------:R-:W-:Y:S01]  /*a140*/  FFMA.FTZ R12, R12, c[0x0][0x23c], -R151.reuse ;  /* 0x00008f000c0c7a23 */ /* 0x100fe20000010897 */
[----:B------:R1:W-:Y:S01]  /*a150*/  MUFU.EX2 R227, R4 ;  /* 0x0000000400e37308 */ /* 0x0003e20000000800 */
[--C-:B------:R-:W-:Y:S01]  /*a160*/  FFMA.FTZ R13, R13, c[0x0][0x23c], -R151.reuse ;  /* 0x00008f000d0d7a23 */ /* 0x100fe20000010897 */
[C---:B------:R-:W-:Y:S01]  /*a170*/  FSETP.NEU.FTZ.AND P0, PT, R2.reuse, -INF , PT ;  /* 0xff8000000200780b */ /* 0x040fe20003f1d000 */
[----:B------:R-:W-:Y:S01]  /*a180*/  FMUL.FTZ R180, R2, c[0x0][0x23c] ;  /* 0x00008f0002b47a20 */ /* 0x000fe20000410000 */
[----:B--2---:R-:W-:Y:S01]  /*a190*/  LOP3.LUT R150, R169, UR34, R240, 0x96, !PT ;  /* 0x00000022a9967c12 */ /* 0x004fe2000f8e96f0 */
[--C-:B------:R-:W-:Y:S02]  /*a1a0*/  FFMA.FTZ R24, R24, c[0x0][0x23c], -R151.reuse ;  /* 0x00008f0018187a23 */ /* 0x100fe40000010897 */
[----:B------:R-:W-:Y:S01]  /*a1b0*/  FFMA.FTZ R25, R25, c[0x0][0x23c], -R151 ;  /* 0x00008f0019197a23 */ /* 0x000fe20000010897 */
[----:B------:R-:W-:Y:S01]  /*a1c0*/  FSEL R180, R180, RZ, P0 ;  /* 0x000000ffb4b47208 */ /* 0x000fe20000000000 */
[----:B------:R-:W-:Y:S01]  /*a1d0*/  IMAD.WIDE.U32 R168, R150, -0x2daee0ad, RZ ;  /* 0xd2511f5396a87825 */ /* 0x000fe200078e00ff */
[----:B------:R2:W-:Y:S03]  /*a1e0*/  MUFU.EX2 R226, R5 ;  /* 0x0000000500e27308 */ /* 0x0005e60000000800 */
[----:B------:R-:W-:Y:S01]  /*a1f0*/  FFMA.FTZ R6, R6, c[0x0][0x23c], -R180 ;  /* 0x00008f0006067a23 */ /* 0x000fe200000108b4 */
[----:B------:R-:W-:Y:S01]  /*a200*/  LOP3.LUT R0, R169, UR31, R234, 0x96, !PT ;  /* 0x0000001fa9007c12 */ /* 0x000fe2000f8e96ea */
[----:B---3--:R-:W-:Y:S04]  /*a210*/  IMAD.WIDE.U32 R8, R8, -0x2daee0ad, RZ ;  /* 0xd2511f5308087825 */ /* 0x008fe800078e00ff */
[--C-:B------:R-:W-:Y:S01]  /*a220*/  FFMA.FTZ R11, R11, c[0x0][0x23c], -R180.reuse ;  /* 0x00008f000b0b7a23 */ /* 0x100fe200000108b4 */
[----:B------:R3:W-:Y:S01]  /*a230*/  MUFU.EX2 R195, R6 ;  /* 0x0000000600c37308 */ /* 0x0007e20000000800 */
[--C-:B------:R-:W-:Y:S02]  /*a240*/  FFMA.FTZ R7, R7, c[0x0][0x23c], -R180.reuse ;  /* 0x00008f0007077a23 */ /* 0x100fe400000108b4 */
[----:B------:R-:W-:Y:S01]  /*a250*/  FFMA.FTZ R10, R10, c[0x0][0x23c], -R180 ;  /* 0x00008f000a0a7a23 */ /* 0x000fe200000108b4 */
[----:B-1----:R-:W-:Y:S01]  /*a260*/  LOP3.LUT R4, R9, UR29, R168, 0x96, !PT ;  /* 0x0000001d09047c12 */ /* 0x002fe2000f8e96a8 */
[----:B------:R-:W-:Y:S04]  /*a270*/  IMAD.WIDE.U32 R168, R0, -0x326172a9, RZ ;  /* 0xcd9e8d5700a87825 */ /* 0x000fe800078e00ff */
[----:B------:R-:W-:Y:S01]  /*a280*/  IMAD.WIDE.U32 R184, R4, -0x326172a9, RZ ;  /* 0xcd9e8d5704b87825 */ /* 0x000fe200078e00ff */
[----:B------:R-:W-:Y:S01]  /*a290*/  LOP3.LUT R4, R169, UR30, R182, 0x96, !PT ;  /* 0x0000001ea9047c12 */ /* 0x000fe2000f8e96b6 */
[----:B------:R1:W-:Y:S02]  /*a2a0*/  MUFU.EX2 R224, R11 ;  /* 0x0000000b00e07308 */ /* 0x0003e40000000800 */
[----:B------:R-:W-:Y:S01]  /*a2b0*/  FFMA.FTZ R30, R30, c[0x0][0x23c], -R180 ;  /* 0x00008f001e1e7a23 */ /* 0x000fe200000108b4 */
[----:B------:R-:W-:Y:S01]  /*a2c0*/  LOP3.LUT R0, R185, UR17, R168, 0x96, !PT ;  /* 0x00000011b9007c12 */ /* 0x000fe2000f8e96a8 */
[----:B--2---:R-:W-:Y:S04]  /*a2d0*/  IMAD.WIDE.U32 R4, R4, -0x2daee0ad, RZ ;  /* 0xd2511f5304047825 */ /* 0x004fe800078e00ff */
[----:B------:R-:W-:Y:S01]  /*a2e0*/  IMAD.WIDE.U32 R186, R0, -0x2daee0ad, RZ ;  /* 0xd2511f5300ba7825 */ /* 0x000fe200078e00ff */
[----:B------:R-:W-:Y:S01]  /*a2f0*/  LOP3.LUT R8, R5, UR14, R8, 0x96, !PT ;  /* 0x0000000e05087c12 */ /* 0x000fe2000f8e9608 */
[----:B------:R2:W-:Y:S02]  /*a300*/  MUFU.EX2 R194, R7 ;  /* 0x0000000700c27308 */ /* 0x0005e40000000800 */
[----:B------:R-:W-:Y:S01]  /*a310*/  FADD.FTZ R0, -R2, R149 ;  /* 0x0000009502007221 */ /* 0x000fe20000010100 */
[----:B------:R-:W-:Y:S01]  /*a320*/  LOP3.LUT R4, R187, UR5, R4, 0x96, !PT ;  /* 0x00000005bb047c12 */ /* 0x000fe2000f8e9604 */
[----:B------:R-:W-:Y:S04]  /*a330*/  IMAD.WIDE.U32 R188, R8, -0x326172a9, RZ ;  /* 0xcd9e8d5708bc7825 */ /* 0x000fe800078e00ff */
[----:B------:R-:W-:Y:S02]  /*a340*/  FMUL.FTZ R0, R0, c[0x0][0x23c] ;  /* 0x00008f0000007a20 */ /* 0x000fe40000410000 */
[----:B------:R4:W-:Y:S01]  /*a350*/  MUFU.EX2 R225, R10 ;  /* 0x0000000a00e17308 */ /* 0x0009e20000000800 */
[----:B------:R-:W-:Y:S04]  /*a360*/  IMAD.WIDE.U32 R4, R4, -0x326172a9, RZ ;  /* 0xcd9e8d5704047825 */ /* 0x000fe800078e00ff */
[--C-:B------:R-:W-:Y:S01]  /*a370*/  FFMA.FTZ R31, R31, c[0x0][0x23c], -R180.reuse ;  /* 0x00008f001f1f7a23 */ /* 0x100fe200000108b4 */
[----:B---3--:R-:W-:Y:S01]  /*a380*/  LOP3.LUT R6, R4, 0xffff, RZ, 0xc0, !PT ;  /* 0x0000ffff04067812 */ /* 0x008fe200078ec0ff */
[----:B------:R-:W-:Y:S01]  /*a390*/  FFMA.FTZ R18, R18, c[0x0][0x23c], -R180 ;  /* 0x00008f0012127a23 */ /* 0x000fe200000108b4 */
[----:B------:R-:W-:Y:S01]  /*a3a0*/  LOP3.LUT R5, R5, UR36, R188, 0x96, !PT ;  /* 0x0000002405057c12 */ /* 0x000fe2000f8e96bc */
[----:B------:R-:W-:Y:S01]  /*a3b0*/  FFMA.FTZ R19, R19, c[0x0][0x23c], -R180 ;  /* 0x00008f0013137a23 */ /* 0x000fe200000108b4 */
[----:B------:R-:W3:Y:S01]  /*a3c0*/  MUFU.EX2 R3, R3 ;  /* 0x0000000300037308 */ /* 0x000ee20000000800 */
[----:B-1----:R-:W-:Y:S01]  /*a3d0*/  SHF.R.U32.HI R11, RZ, 0x18, R4 ;  /* 0x00000018ff0b7819 */ /* 0x002fe20000011604 */
[----:B------:R-:W-:Y:S01]  /*a3e0*/  FFMA.FTZ R14, R14, c[0x0][0x23c], -R180 ;  /* 0x00008f000e0e7a23 */ /* 0x000fe200000108b4 */
[----:B------:R-:W-:Y:S01]  /*a3f0*/  SHF.R.U32.HI R8, RZ, 0x10, R4 ;  /* 0x00000010ff087819 */ /* 0x000fe20000011604 */
[--C-:B------:R-:W-:Y:S01]  /*a400*/  FFMA.FTZ R27, R27, c[0x0][0x23c], -R180.reuse ;  /* 0x00008f001b1b7a23 */ /* 0x100fe200000108b4 */
[----:B------:R-:W-:Y:S01]  /*a410*/  LOP3.LUT R150, R4, 0xff, RZ, 0xc0, !PT ;  /* 0x000000ff04967812 */ /* 0x000fe200078ec0ff */
[--C-:B------:R-:W-:Y:S01]  /*a420*/  FFMA.FTZ R34, R34, c[0x0][0x23c], -R180.reuse ;  /* 0x00008f0022227a23 */ /* 0x100fe200000108b4 */
[----:B--2---:R-:W-:Y:S01]  /*a430*/  SHF.R.U32.HI R7, RZ, 0x10, R5 ;  /* 0x00000010ff077819 */ /* 0x004fe20000011605 */
[--C-:B------:R-:W-:Y:S01]  /*a440*/  FFMA.FTZ R20, R20, c[0x0][0x23c], -R151.reuse ;  /* 0x00008f0014147a23 */ /* 0x100fe20000010897 */
[----:B------:R-:W-:Y:S01]  /*a450*/  LOP3.LUT R4, R5, 0xffff, RZ, 0xc0, !PT ;  /* 0x0000ffff05047812 */ /* 0x000fe200078ec0ff */
[----:B------:R-:W1:Y:S01]  /*a460*/  MUFU.EX2 R0, R0 ;  /* 0x0000000000007308 */ /* 0x000e620000000800 */
[----:B------:R-:W-:Y:S01]  /*a470*/  LOP3.LUT R9, R8, 0xff, RZ, 0xc0, !PT ;  /* 0x000000ff08097812 */ /* 0x000fe200078ec0ff */
[----:B------:R-:W-:Y:S01]  /*a480*/  FFMA.FTZ R21, R21, c[0x0][0x23c], -R151 ;  /* 0x00008f0015157a23 */ /* 0x000fe20000010897 */
[----:B------:R-:W-:Y:S01]  /*a490*/  LOP3.LUT R8, R5, 0xff, RZ, 0xc0, !PT ;  /* 0x000000ff05087812 */ /* 0x000fe200078ec0ff */
[----:B------:R-:W-:Y:S01]  /*a4a0*/  FFMA.FTZ R26, R26, c[0x0][0x23c], -R180 ;  /* 0x00008f001a1a7a23 */ /* 0x000fe200000108b4 */
[----:B----4-:R-:W-:Y:S01]  /*a4b0*/  SHF.R.U32.HI R10, RZ, 0x8, R6 ;  /* 0x00000008ff0a7819 */ /* 0x010fe20000011606 */
[----:B------:R-:W-:Y:S01]  /*a4c0*/  FFMA.FTZ R23, R23, c[0x0][0x23c], -R180 ;  /* 0x00008f0017177a23 */ /* 0x000fe200000108b4 */
[----:B------:R-:W-:Y:S01]  /*a4d0*/  SHF.R.U32.HI R6, RZ, 0x18, R5 ;  /* 0x00000018ff067819 */ /* 0x000fe20000011605 */
[--C-:B------:R-:W-:Y:S01]  /*a4e0*/  FFMA.FTZ R28, R28, c[0x0][0x23c], -R151.reuse ;  /* 0x00008f001c1c7a23 */ /* 0x100fe20000010897 */
[----:B------:R-:W-:Y:S01]  /*a4f0*/  SHF.R.U32.HI R5, RZ, 0x8, R4 ;  /* 0x00000008ff057819 */ /* 0x000fe20000011604 */
[----:B------:R2:W-:Y:S01]  /*a500*/  MUFU.EX2 R188, R19 ;  /* 0x0000001300bc7308 */ /* 0x0005e20000000800 */
[----:B------:R-:W-:Y:S01]  /*a510*/  LOP3.LUT R4, R7, 0xff, RZ, 0xc0, !PT ;  /* 0x000000ff07047812 */ /* 0x000fe200078ec0ff */
[----:B------:R-:W-:Y:S01]  /*a520*/  FFMA.FTZ R151, R33, c[0x0][0x23c], -R151 ;  /* 0x00008f0021977a23 */ /* 0x000fe20000010897 */
[----:B------:R-:W-:Y:S01]  /*a530*/  PRMT R10, R150, 0x5410, R10 ;  /* 0x00005410960a7816 */ /* 0x000fe2000000000a */
[----:B---3--:R-:W-:Y:S01]  /*a540*/  FMUL.FTZ R36, R3, R36 ;  /* 0x0000002403247220 */ /* 0x008fe20000410000 */
[----:B------:R-:W-:Y:S01]  /*a550*/  PRMT R9, R9, 0x5410, R11 ;  /* 0x0000541009097816 */ /* 0x000fe2000000000b */
[C---:B------:R-:W-:Y:S01]  /*a560*/  FMUL.FTZ R37, R3.reuse, R37 ;  /* 0x0000002503257220 */ /* 0x040fe20000410000 */
        /* <DEDUP_REMOVED lines=11> */
[C---:B------:R-:W-:Y:S01]  /*a620*/  FMUL.FTZ R9, R3.reuse, R157 ;  /* 0x0000009d03097220 */ /* 0x040fe20000410000 */
[----:B------:R-:W-:Y:S01]  /*a630*/  LOP3.LUT R170, R170, R4, RZ, 0xc0, !PT ;  /* 0x00000004aaaa7212 */ /* 0x000fe200078ec0ff */
[C---:B------:R-:W-:Y:S01]  /*a640*/  FMUL.FTZ R4, R3.reuse, R152 ;  /* 0x0000009803047220 */ /* 0x040fe20000410000 */
[----:B------:R-:W-:Y:S01]  /*a650*/  LOP3.LUT R168, R168, R5, RZ, 0xc0, !PT ;  /* 0x00000005a8a87212 */ /* 0x000fe200078ec0ff */
[----:B------:R-:W-:Y:S01]  /*a660*/  FMUL.FTZ R5, R3, R153 ;  /* 0x0000009903057220 */ /* 0x000fe20000410000 */
[----:B------:R-:W-:Y:S01]  /*a670*/  LOP3.LUT R171, R171, R6, RZ, 0xc0, !PT ;  /* 0x00000006abab7212 */ /* 0x000fe200078ec0ff */
[C---:B-1----:R-:W-:Y:S01]  /*a680*/  FMUL.FTZ R6, R0.reuse, R154 ;  /* 0x0000009a00067220 */ /* 0x042fe20000410000 */
[----:B------:R-:W-:Y:S01]  /*a690*/  LOP3.LUT R169, R169, R7, RZ, 0xc0, !PT ;  /* 0x00000007a9a97212 */ /* 0x000fe200078ec0ff */
[C---:B------:R-:W-:Y:S01]  /*a6a0*/  FMUL.FTZ R7, R0.reuse, R155 ;  /* 0x0000009b00077220 */ /* 0x040fe20000410000 */
[----:B------:R1:W-:Y:S01]  /*a6b0*/  MUFU.EX2 R187, R14 ;  /* 0x0000000e00bb7308 */ /* 0x0003e20000000800 */
[----:B------:R-:W3:Y:S01]  /*a6c0*/  LDSM.16.MT88.4 R152, [R200+0x18000] ;  /* 0x01800000c898783b */ /* 0x000ee20000004200 */
[C---:B------:R-:W-:Y:S02]  /*a6d0*/  FMUL.FTZ R10, R0.reuse, R158 ;  /* 0x0000009e000a7220 */ /* 0x040fe40000410000 */
[C---:B------:R-:W-:Y:S02]  /*a6e0*/  FMUL.FTZ R11, R0.reuse, R159 ;  /* 0x0000009f000b7220 */ /* 0x040fe40000410000 */
[C---:B------:R-:W-:Y:S03]  /*a6f0*/  HMMA.16816.F32 R4, R168.reuse, R172, R4 ;  /* 0x000000aca804723c */ /* 0x040fe60000001804 */
[----:B------:R-:W4:Y:S01]  /*a700*/  LDSM.16.MT88.4 R156, [R199+0x18000] ;  /* 0x01800000c79c783b */ /* 0x000f220000004200 */
[----:B------:R5:W-:Y:S01]  /*a710*/  MUFU.EX2 R193, R16 ;  /* 0x0000001000c17308 */ /* 0x000be20000000800 */
[C---:B--2---:R-:W-:Y:S02]  /*a720*/  FMUL.FTZ R19, R0.reuse, R163 ;  /* 0x000000a300137220 */ /* 0x044fe40000410000 */
[C---:B------:R-:W-:Y:S01]  /*a730*/  FMUL.FTZ R38, R0.reuse, R38 ;  /* 0x0000002600267220 */ /* 0x040fe20000410000 */
[C---:B------:R-:W-:Y:S03]  /*a740*/  HMMA.16816.F32 R8, R168.reuse, R174, R8 ;  /* 0x000000aea808723c */ /* 0x040fe60000001808 */
[----:B------:R-:W2:Y:S01]  /*a750*/  LDSM.16.MT88.4 R172, [R197+0x1a000] ;  /* 0x01a00000c5ac783b */ /* 0x000ea20000004200 */
[C---:B------:R-:W-:Y:S02]  /*a760*/  FMUL.FTZ R39, R0.reuse, R39 ;  /* 0x0000002700277220 */ /* 0x040fe40000410000 */
[C---:B------:R-:W-:Y:S01]  /*a770*/  FMUL.FTZ R40, R3.reuse, R40 ;  /* 0x0000002803287220 */ /* 0x040fe20000410000 */
[----:B------:R-:W2:Y:S01]  /*a780*/  MUFU.EX2 R192, R17 ;  /* 0x0000001100c07308 */ /* 0x000ea20000000800 */
[C---:B------:R-:W-:Y:S03]  /*a790*/  FMUL.FTZ R41, R3.reuse, R41 ;  /* 0x0000002903297220 */ /* 0x040fe60000410000 */
[C---:B------:R-:W-:Y:S03]  /*a7a0*/  HMMA.16816.F32 R36, R168.reuse, R176, R36 ;  /* 0x000000b0a824723c */ /* 0x040fe60000001824 */
[C---:B------:R-:W-:Y:S02]  /*a7b0*/  FMUL.FTZ R42, R0.reuse, R42 ;  /* 0x0000002a002a7220 */ /* 0x040fe40000410000 */
[C---:B------:R-:W-:Y:S01]  /*a7c0*/  FMUL.FTZ R43, R0.reuse, R43 ;  /* 0x0000002b002b7220 */ /* 0x040fe20000410000 */
[----:B------:R-:W-:Y:S01]  /*a7d0*/  MUFU.EX2 R191, R12 ;  /* 0x0000000c00bf7308 */ /* 0x000fe20000000800 */
[C---:B-1----:R-:W-:Y:S02]  /*a7e0*/  FMUL.FTZ R14, R0.reuse, R166 ;  /* 0x000000a6000e7220 */ /* 0x042fe40000410000 */
[C---:B------:R-:W-:Y:S03]  /*a7f0*/  FMUL.FTZ R44, R3.reuse, R44 ;  /* 0x0000002c032c7220 */ /* 0x040fe60000410000 */
[C---:B------:R-:W-:Y:S03]  /*a800*/  HMMA.16816.F32 R40, R168.reuse, R178, R40 ;  /* 0x000000b2a828723c */ /* 0x040fe60000001828 */
[----:B------:R-:W-:Y:S01]  /*a810*/  FMUL.FTZ R45, R3, R45 ;  /* 0x0000002d032d7220 */ /* 0x000fe20000410000 */
[----:B------:R-:W-:Y:S01]  /*a820*/  MUFU.EX2 R179, R27 ;  /* 0x0000001b00b37308 */ /* 0x000fe20000000800 */
[C---:B------:R-:W-:Y:S01]  /*a830*/  FMUL.FTZ R46, R0.reuse, R46 ;  /* 0x0000002e002e7220 */ /* 0x040fe20000410000 */
[----:B-----5:R-:W-:Y:S01]  /*a840*/  LOP3.LUT R16, R189, UR9, R184, 0x96, !PT ;  /* 0x00000009bd107c12 */ /* 0x020fe2000f8e96b8 */
[C---:B------:R-:W-:Y:S02]  /*a850*/  FMUL.FTZ R47, R0.reuse, R47 ;  /* 0x0000002f002f7220 */ /* 0x040fe40000410000 */
[C---:B------:R-:W-:Y:S03]  /*a860*/  FMUL.FTZ R48, R3.reuse, R48 ;  /* 0x0000003003307220 */ /* 0x040fe60000410000 */
[C---:B------:R-:W-:Y:S02]  /*a870*/  FMUL.FTZ R49, R3.reuse, R49 ;  /* 0x0000003103317220 */ /* 0x040fe40000410000 */
[C---:B---3--:R-:W-:Y:S01]  /*a880*/  HMMA.16816.F32 R44, R168.reuse, R152, R44 ;  /* 0x00000098a82c723c */ /* 0x048fe2000000182c */
[----:B------:R1:W-:Y:S02]  /*a890*/  MUFU.EX2 R189, R18 ;  /* 0x0000001200bd7308 */ /* 0x0003e40000000800 */
[C---:B------:R-:W-:Y:S02]  /*a8a0*/  FMUL.FTZ R50, R0.reuse, R50 ;  /* 0x0000003200327220 */ /* 0x040fe40000410000 */
[C---:B------:R-:W-:Y:S02]  /*a8b0*/  FMUL.FTZ R51, R0.reuse, R51 ;  /* 0x0000003300337220 */ /* 0x040fe40000410000 */
[C---:B------:R-:W-:Y:S02]  /*a8c0*/  FMUL.FTZ R52, R3.reuse, R52 ;  /* 0x0000003403347220 */ /* 0x040fe40000410000 */
[C---:B------:R-:W-:Y:S02]  /*a8d0*/  FMUL.FTZ R53, R3.reuse, R53 ;  /* 0x0000003503357220 */ /* 0x040fe40000410000 */
[----:B------:R3:W5:Y:S01]  /*a8e0*/  MUFU.EX2 R190, R13 ;  /* 0x0000000d00be7308 */ /* 0x0007620000000800 */
[C---:B------:R-:W-:Y:S01]  /*a8f0*/  HMMA.16816.F32 R48, R168.reuse, R154, R48 ;  /* 0x0000009aa830723c */ /* 0x040fe20000001830 */
[----:B------:R-:W3:Y:S02]  /*a900*/  LDSM.16.MT88.4 R152, [R198+0x1a000] ;  /* 0x01a00000c698783b */ /* 0x000ee40000004200 */
[C---:B------:R-:W-:Y:S02]  /*a910*/  FMUL.FTZ R54, R0.reuse, R54 ;  /* 0x0000003600367220 */ /* 0x040fe40000410000 */
[C---:B------:R-:W-:Y:S02]  /*a920*/  FMUL.FTZ R55, R0.reuse, R55 ;  /* 0x0000003700377220 */ /* 0x040fe40000410000 */
[C---:B------:R-:W-:Y:S02]  /*a930*/  FMUL.FTZ R56, R3.reuse, R56 ;  /* 0x0000003803387220 */ /* 0x040fe40000410000 */
[C---:B------:R-:W-:Y:S01]  /*a940*/  FMUL.FTZ R57, R3.reuse, R57 ;  /* 0x0000003903397220 */ /* 0x040fe20000410000 */
[----:B------:R-:W-:Y:S02]  /*a950*/  MUFU.EX2 R185, R24 ;  /* 0x0000001800b97308 */ /* 0x000fe40000000800 */
[C---:B----4-:R-:W-:Y:S03]  /*a960*/  HMMA.16816.F32 R52, R168.reuse, R156, R52 ;  /* 0x0000009ca834723c */ /* 0x050fe60000001834 */
[C---:B------:R-:W-:Y:S02]  /*a970*/  FMUL.FTZ R58, R0.reuse, R58 ;  /* 0x0000003a003a7220 */ /* 0x040fe40000410000 */
[C---:B------:R-:W-:Y:S02]  /*a980*/  FMUL.FTZ R59, R0.reuse, R59 ;  /* 0x0000003b003b7220 */ /* 0x040fe40000410000 */
[C---:B-1----:R-:W-:Y:S01]  /*a990*/  FMUL.FTZ R18, R0.reuse, R162 ;  /* 0x000000a200127220 */ /* 0x042fe20000410000 */
[----:B------:R-:W-:Y:S01]  /*a9a0*/  MUFU.EX2 R181, R26 ;  /* 0x0000001a00b57308 */ /* 0x000fe20000000800 */
[C---:B------:R-:W-:Y:S03]  /*a9b0*/  FMUL.FTZ R60, R3.reuse, R60 ;  /* 0x0000003c033c7220 */ /* 0x040fe60000410000 */
[C---:B------:R-:W-:Y:S01]  /*a9c0*/  HMMA.16816.F32 R56, R168.reuse, R158, R56 ;  /* 0x0000009ea838723c */ /* 0x040fe20000001838 */
[----:B------:R-:W1:Y:S02]  /*a9d0*/  LDSM.16.MT88.4 R156, [R200+0x1a000] ;  /* 0x01a00000c89c783b */ /* 0x000e640000004200 */
[C---:B------:R-:W-:Y:S02]  /*a9e0*/  FMUL.FTZ R61, R3.reuse, R61 ;  /* 0x0000003d033d7220 */ /* 0x040fe40000410000 */
[C---:B------:R-:W-:Y:S01]  /*a9f0*/  FMUL.FTZ R62, R0.reuse, R62 ;  /* 0x0000003e003e7220 */ /* 0x040fe20000410000 */
[----:B------:R-:W-:Y:S01]  /*aa00*/  MUFU.EX2 R184, R25 ;  /* 0x0000001900b87308 */ /* 0x000fe20000000800 */
        /* <DEDUP_REMOVED lines=106> */
[----:B------:R-:W-:Y:S03]  /*b0b0*/  FMUL.FTZ R141, R3, R141 ;  /* 0x0000008d038d7220 */ /* 0x000fe60000410000 */
[C---:B------:R-:W-:Y:S03]  /*b0c0*/  HMMA.16816.F32 R136, R168.reuse, R174, R136 ;  /* 0x000000aea888723c */ /* 0x040fe60000001888 */
[C---:B------:R-:W-:Y:S02]  /*b0d0*/  FMUL.FTZ R142, R0.reuse, R142 ;  /* 0x0000008e008e7220 */ /* 0x040fe40000410000 */
[----:B------:R-:W-:Y:S02]  /*b0e0*/  FMUL.FTZ R143, R0, R143 ;  /* 0x0000008f008f7220 */ /* 0x000fe40000410000 */
[----:B------:R-:W-:Y:S05]  /*b0f0*/  IMAD.WIDE.U32 R16, R16, -0x2daee0ad, RZ ;  /* 0xd2511f5310107825 */ /* 0x000fea00078e00ff */
[C---:B---3--:R-:W-:Y:S03]  /*b100*/  HMMA.16816.F32 R140, R168.reuse, R152, R140 ;  /* 0x00000098a88c723c */ /* 0x048fe6000000188c */
[----:B------:R-:W-:Y:S01]  /*b110*/  LOP3.LUT R12, R17, UR35, R186, 0x96, !PT ;  /* 0x00000023110c7c12 */ /* 0x000fe2000f8e96ba */
[C---:B------:R-:W-:Y:S01]  /*b120*/  FMUL.FTZ R144, R3.reuse, R144 ;  /* 0x0000009003907220 */ /* 0x040fe20000410000 */
[--C-:B------:R-:W-:Y:S01]  /*b130*/  SHF.R.U32.HI R13, RZ, 0x10, R16.reuse ;  /* 0x00000010ff0d7819 */ /* 0x100fe20000011610 */
[----:B------:R-:W-:Y:S01]  /*b140*/  FMUL.FTZ R145, R3, R145 ;  /* 0x0000009103917220 */ /* 0x000fe20000410000 */
[----:B------:R-:W-:Y:S01]  /*b150*/  LOP3.LUT R152, R12, 0xff, RZ, 0xc0, !PT ;  /* 0x000000ff0c987812 */ /* 0x000fe200078ec0ff */
[----:B------:R-:W-:Y:S01]  /*b160*/  FMUL.FTZ R146, R0, R146 ;  /* 0x0000009200927220 */ /* 0x000fe20000410000 */
[----:B------:R-:W-:Y:S03]  /*b170*/  LOP3.LUT R153, R13, 0xff, RZ, 0xc0, !PT ;  /* 0x000000ff0d997812 */ /* 0x000fe600078ec0ff */
[----:B------:R-:W-:Y:S01]  /*b180*/  LOP3.LUT R13, R12, 0xffff, RZ, 0xc0, !PT ;  /* 0x0000ffff0c0d7812 */ /* 0x000fe200078ec0ff */
[----:B------:R-:W-:Y:S01]  /*b190*/  FMUL.FTZ R147, R0, R147 ;  /* 0x0000009300937220 */ /* 0x000fe20000410000 */
[----:B------:R-:W-:Y:S02]  /*b1a0*/  LOP3.LUT R174, R16, 0xff, RZ, 0xc0, !PT ;  /* 0x000000ff10ae7812 */ /* 0x000fe400078ec0ff */
[----:B------:R-:W-:Y:S02]  /*b1b0*/  SHF.R.U32.HI R13, RZ, 0x8, R13 ;  /* 0x00000008ff0d7819 */ /* 0x000fe4000001160d */
[----:B------:R-:W-:Y:S02]  /*b1c0*/  SHF.R.U32.HI R173, RZ, 0x18, R16 ;  /* 0x00000018ffad7819 */ /* 0x000fe40000011610 */
[----:B------:R-:W-:Y:S01]  /*b1d0*/  PRMT R13, R152, 0x5410, R13 ;  /* 0x00005410980d7816 */ /* 0x000fe2000000000d */
[----:B------:R-:W-:Y:S01]  /*b1e0*/  FFMA.FTZ R152, R15, c[0x0][0x23c], -R180 ;  /* 0x00008f000f987a23 */ /* 0x000fe200000108b4 */
[----:B------:R-:W-:Y:S01]  /*b1f0*/  LOP3.LUT R172, R16, 0xffff, RZ, 0xc0, !PT ;  /* 0x0000ffff10ac7812 */ /* 0x000fe200078ec0ff */
[C---:B------:R-:W-:Y:S01]  /*b200*/  FMUL.FTZ R16, R3.reuse, R160 ;  /* 0x000000a003107220 */ /* 0x040fe20000410000 */
[----:B------:R-:W-:Y:S01]  /*b210*/  SHF.R.U32.HI R149, RZ, 0x10, R12 ;  /* 0x00000010ff957819 */ /* 0x000fe2000001160c */
[----:B------:R-:W-:Y:S01]  /*b220*/  FMUL.FTZ R17, R3, R161 ;  /* 0x000000a103117220 */ /* 0x000fe20000410000 */
[----:B------:R5:W2:Y:S01]  /*b230*/  MUFU.EX2 R186, R152 ;  /* 0x0000009800ba7308 */ /* 0x000aa20000000800 */
[----:B------:R-:W3:Y:S01]  /*b240*/  LDSM.16.MT88.4 R160, [R197+0x18800] ;  /* 0x01880000c5a0783b */ /* 0x000ee20000004200 */
[----:B------:R-:W-:Y:S01]  /*b250*/  SHF.R.U32.HI R172, RZ, 0x8, R172 ;  /* 0x00000008ffac7819 */ /* 0x000fe200000116ac */
[C---:B------:R-:W-:Y:S01]  /*b260*/  FMUL.FTZ R15, R0.reuse, R167 ;  /* 0x000000a7000f7220 */ /* 0x040fe20000410000 */
[----:B------:R-:W-:Y:S01]  /*b270*/  SHF.R.U32.HI R150, RZ, 0x18, R12 ;  /* 0x00000018ff967819 */ /* 0x000fe2000001160c */
[----:B------:R-:W-:Y:S01]  /*b280*/  FFMA.FTZ R0, R0, R239, R195 ;  /* 0x000000ef00007223 */ /* 0x000fe200000100c3 */
[C---:B------:R-:W-:Y:S03]  /*b290*/  HMMA.16816.F32 R16, R168.reuse, R154, R16 ;  /* 0x0000009aa810723c */ /* 0x040fe60000001810 */
[----:B------:R-:W-:Y:S01]  /*b2a0*/  LOP3.LUT R12, R149, 0xff, RZ, 0xc0, !PT ;  /* 0x000000ff950c7812 */ /* 0x000fe200078ec0ff */
[----:B------:R-:W-:Y:S01]  /*b2b0*/  FADD.FTZ R0, R194, R0 ;  /* 0x00000000c2007221 */ /* 0x000fe20000010000 */
[----:B------:R-:W-:Y:S02]  /*b2c0*/  PRMT R149, R174, 0x5410, R172 ;  /* 0x00005410ae957816 */ /* 0x000fe400000000ac */
[----:B------:R-:W-:Y:S01]  /*b2d0*/  PRMT R176, R153, 0x5410, R173 ;  /* 0x0000541099b07816 */ /* 0x000fe200000000ad */
[----:B------:R-:W-:Y:S01]  /*b2e0*/  FADD.FTZ R0, R225, R0 ;  /* 0x00000000e1007221 */ /* 0x000fe20000010000 */
[----:B------:R-:W4:Y:S03]  /*b2f0*/  LDSM.16.MT88.4 R172, [R198+0x18800] ;  /* 0x01880000c6ac783b */ /* 0x000f260000004200 */
[----:B------:R-:W-:Y:S01]  /*b300*/  PRMT R153, R12, 0x5410, R150 ;  /* 0x000054100c997816 */ /* 0x000fe20000000096 */
[C---:B------:R-:W-:Y:S01]  /*b310*/  FMUL.FTZ R12, R3.reuse, R164 ;  /* 0x000000a4030c7220 */ /* 0x040fe20000410000 */
[--C-:B------:R-:W-:Y:S01]  /*b320*/  HSET2.LE.AND R150, R13, R246.reuse, PT ;  /* 0x000000f60d967233 */ /* 0x100fe20003803000 */
[----:B------:R-:W-:Y:S01]  /*b330*/  FMUL.FTZ R13, R3, R165 ;  /* 0x000000a5030d7220 */ /* 0x000fe20000410000 */
[--C-:B------:R-:W-:Y:S01]  /*b340*/  HSET2.LE.AND R149, R149, R246.reuse, PT ;  /* 0x000000f695957233 */ /* 0x100fe20003803000 */
[----:B------:R-:W4:Y:S01]  /*b350*/  LDSM.16.MT88.4 R164, [R200+0x18800] ;  /* 0x01880000c8a4783b */ /* 0x000f220000004200 */
[----:B------:R-:W-:Y:S01]  /*b360*/  F2FP.PACK_AB R154, R192, R193 ;  /* 0x000000c1c09a723e */ /* 0x000fe200000000ff */
[--C-:B------:R-:W-:Y:S01]  /*b370*/  HSET2.LE.AND R155, R176, R246.reuse, PT ;  /* 0x000000f6b09b7233 */ /* 0x100fe20003803000 */
[----:B-----5:R-:W-:Y:S01]  /*b380*/  F2FP.PACK_AB R152, R190, R191 ;  /* 0x000000bfbe98723e */ /* 0x020fe200000000ff */
[--C-:B------:R-:W-:Y:S01]  /*b390*/  HSET2.LE.AND R153, R153, R246.reuse, PT ;  /* 0x000000f699997233 */ /* 0x100fe20003803000 */
[C---:B-1----:R-:W-:Y:S03]  /*b3a0*/  HMMA.16816.F32 R12, R168.reuse, R156, R12 ;  /* 0x0000009ca80c723c */ /* 0x042fe6000000180c */
[----:B------:R-:W-:Y:S01]  /*b3b0*/  LOP3.LUT R154, R149, R154, RZ, 0xc0, !PT ;  /* 0x0000009a959a7212 */ /* 0x000fe200078ec0ff */
[----:B------:R-:W-:Y:S01]  /*b3c0*/  FFMA.FTZ R3, R3, R238, R227 ;  /* 0x000000ee03037223 */ /* 0x000fe200000100e3 */
[----:B------:R-:W-:Y:S01]  /*b3d0*/  LOP3.LUT R152, R150, R152, RZ, 0xc0, !PT ;  /* 0x0000009896987212 */ /* 0x000fe200078ec0ff */
[----:B------:R-:W-:Y:S01]  /*b3e0*/  FADD.FTZ R0, R224, R0 ;  /* 0x00000000e0007221 */ /* 0x000fe20000010000 */
[----:B------:R-:W-:Y:S01]  /*b3f0*/  F2FP.PACK_AB R149, R188, R189 ;  /* 0x000000bdbc95723e */ /* 0x000fe200000000ff */
[----:B------:R-:W-:Y:S01]  /*b400*/  HMMA.16816.F32 R144, R168, R158, R144 ;  /* 0x0000009ea890723c */ /* 0x000fe20000001890 */
[----:B------:R-:W1:Y:S03]  /*b410*/  LDSM.16.MT88.4 R156, [R199+0x18800] ;  /* 0x01880000c79c783b */ /* 0x000e660000004200 */
[----:B--2---:R-:W-:Y:S01]  /*b420*/  F2FP.PACK_AB R150, R186, R187 ;  /* 0x000000bbba96723e */ /* 0x004fe200000000ff */
[----:B------:R-:W-:Y:S01]  /*b430*/  FADD.FTZ R3, R226, R3 ;  /* 0x00000003e2037221 */ /* 0x000fe20000010000 */
[----:B------:R-:W-:Y:S01]  /*b440*/  LOP3.LUT R155, R155, R149, RZ, 0xc0, !PT ;  /* 0x000000959b9b7212 */ /* 0x000fe200078ec0ff */
[----:B------:R-:W-:Y:S01]  /*b450*/  FADD.FTZ R0, R187, R0 ;  /* 0x00000000bb007221 */ /* 0x000fe20000010000 */
[----:B------:R-:W-:Y:S01]  /*b460*/  LOP3.LUT R153, R153, R150, RZ, 0xc0, !PT ;  /* 0x0000009699997212 */ /* 0x000fe200078ec0ff */
[----:B------:R-:W-:Y:S03]  /*b470*/  LDSM.16.MT88.4 R168, [R198+0x1a800] ;  /* 0x01a80000c6a8783b */ /* 0x000fe60000004200 */
[----:B------:R-:W-:Y:S01]  /*b480*/  MOV R149, UR12 ;  /* 0x0000000c00957c02 */ /* 0x000fe20008000f00 */
[----:B------:R-:W-:Y:S02]  /*b490*/  FADD.FTZ R3, R229, R3 ;  /* 0x00000003e5037221 */ /* 0x000fe40000010000 */
[C---:B---3--:R-:W-:Y:S05]  /*b4a0*/  HMMA.16816.F32 R4, R152.reuse, R160, R4 ;  /* 0x000000a09804723c */ /* 0x048fea0000001804 */
[----:B------:R-:W-:Y:S01]  /*b4b0*/  LOP3.LUT R149, R237, UR23, R149, 0x96, !PT ;  /* 0x00000017ed957c12 */ /* 0x000fe2000f8e9695 */
        /* <DEDUP_REMOVED lines=10> */
[----:B------:R-:W-:Y:S02]  /*b560*/  FADD.FTZ R3, R193, R3 ;  /* 0x00000003c1037221 */ /* 0x000fe40000010000 */
[----:B------:R-:W-:Y:S02]  /*b570*/  FADD.FTZ R0, R188, R0 ;  /* 0x00000000bc007221 */ /* 0x000fe40000010000 */
[C---:B------:R-:W-:Y:S04]  /*b580*/  HMMA.16816.F32 R44, R152.reuse, R164, R44 ;  /* 0x000000a4982c723c */ /* 0x040fe8000000182c */
[----:B------:R-:W-:Y:S04]  /*b590*/  FADD.FTZ R3, R192, R3 ;  /* 0x00000003c0037221 */ /* 0x000fe80000010000 */
        /* <DEDUP_REMOVED lines=27> */
[----:B------:R-:W-:Y:S02]  /*b750*/  LOP3.LUT R168, R183, UR32, R168, 0x96, !PT ;  /* 0x00000020b7a87c12 */ /* 0x000fe4000f8e96a8 */
[C---:B---3--:R-:W-:Y:S01]  /*b760*/  HMMA.16816.F32 R116, R152.reuse, R172, R116 ;  /* 0x000000ac9874723c */ /* 0x048fe20000001874 */
[----:B------:R3:W4:Y:S03]  /*b770*/  MUFU.EX2 R183, R20 ;  /* 0x0000001400b77308 */ /* 0x0007260000000800 */
[----:B------:R-:W-:Y:S04]  /*b780*/  IMAD.WIDE.U32 R168, R168, -0x2daee0ad, RZ ;  /* 0xd2511f53a8a87825 */ /* 0x000fe800078e00ff */
[C---:B------:R-:W-:Y:S03]  /*b790*/  HMMA.16816.F32 R120, R152.reuse, R174, R120 ;  /* 0x000000ae9878723c */ /* 0x040fe60000001878 */
[----:B------:R-:W-:Y:S01]  /*b7a0*/  MUFU.EX2 R175, R29 ;  /* 0x0000001d00af7308 */ /* 0x000fe20000000800 */
[----:B------:R-:W-:Y:S04]  /*b7b0*/  IMAD.WIDE.U32 R170, R149, -0x2daee0ad, RZ ;  /* 0xd2511f5395aa7825 */ /* 0x000fe800078e00ff */
[C---:B-1----:R-:W-:Y:S04]  /*b7c0*/  HMMA.16816.F32 R124, R152.reuse, R156, R124 ;  /* 0x0000009c987c723c */ /* 0x042fe8000000187c */
[----:B------:R-:W-:Y:S01]  /*b7d0*/  LOP3.LUT R149, R171, UR31, R234, 0x96, !PT ;  /* 0x0000001fab957c12 */ /* 0x000fe2000f8e96ea */
[----:B------:R-:W-:Y:S01]  /*b7e0*/  MUFU.EX2 R174, R32 ;  /* 0x0000002000ae7308 */ /* 0x000fe20000000800 */
[----:B------:R-:W-:Y:S02]  /*b7f0*/  LOP3.LUT R24, R169, UR29, R170, 0x96, !PT ;  /* 0x0000001da9187c12 */ /* 0x000fe4000f8e96aa */
[C---:B------:R-:W-:Y:S04]  /*b800*/  HMMA.16816.F32 R128, R152.reuse, R158, R128 ;  /* 0x0000009e9880723c */ /* 0x040fe80000001880 */
[----:B------:R-:W-:Y:S03]  /*b810*/  IMAD.WIDE.U32 R156, R149, -0x326172a9, RZ ;  /* 0xcd9e8d57959c7825 */ /* 0x000fe600078e00ff */
[----:B------:R-:W-:Y:S01]  /*b820*/  MUFU.EX2 R169, R31 ;  /* 0x0000001f00a97308 */ /* 0x000fe20000000800 */
[C---:B--2---:R-:W-:Y:S04]  /*b830*/  HMMA.16816.F32 R132, R152.reuse, R160, R132 ;  /* 0x000000a09884723c */ /* 0x044fe80000001884 */
[----:B------:R-:W-:Y:S01]  /*b840*/  IMAD.WIDE.U32 R170, R24, -0x326172a9, RZ ;  /* 0xcd9e8d5718aa7825 */ /* 0x000fe200078e00ff */
[----:B------:R-:W-:Y:S03]  /*b850*/  LOP3.LUT R24, R157, UR30, R182, 0x96, !PT ;  /* 0x0000001e9d187c12 */ /* 0x000fe6000f8e96b6 */
[C---:B------:R-:W-:Y:S01]  /*b860*/  HMMA.16816.F32 R136, R152.reuse, R162, R136 ;  /* 0x000000a29888723c */ /* 0x040fe20000001888 */
[----:B------:R1:W2:Y:S03]  /*b870*/  MUFU.EX2 R182, R21 ;  /* 0x0000001500b67308 */ /* 0x0002a60000000800 */
[----:B------:R-:W-:Y:S01]  /*b880*/  LOP3.LUT R149, R171, UR17, R156, 0x96, !PT ;  /* 0x00000011ab957c12 */ /* 0x000fe2000f8e969c */
[----:B------:R-:W-:Y:S01]  /*b890*/  IMAD.WIDE.U32 R24, R24, -0x2daee0ad, RZ ;  /* 0xd2511f5318187825 */ /* 0x000fe200078e00ff */
[----:B------:R-:W5:Y:S02]  /*b8a0*/  LDSM.16.MT88.4 R156, [R199+0x1e800] ;  /* 0x01e80000c79c783b */ /* 0x000f640000004200 */
[C---:B------:R-:W-:Y:S03]  /*b8b0*/  HMMA.16816.F32 R140, R152.reuse, R164, R140 ;  /* 0x000000a4988c723c */ /* 0x040fe6000000188c */
[----:B------:R-:W-:Y:S01]  /*b8c0*/  MUFU.EX2 R165, R23 ;  /* 0x0000001700a57308 */ /* 0x000fe20000000800 */
[----:B------:R-:W-:Y:S04]  /*b8d0*/  IMAD.WIDE.U32 R172, R149, -0x2daee0ad, RZ ;  /* 0xd2511f5395ac7825 */ /* 0x000fe800078e00ff */
[C---:B------:R-:W-:Y:S04]  /*b8e0*/  HMMA.16816.F32 R16, R152.reuse, R166, R16 ;  /* 0x000000a69810723c */ /* 0x040fe80000001810 */
[----:B------:R-:W-:Y:S01]  /*b8f0*/  FFMA.FTZ R149, R22, c[0x0][0x23c], -R180 ;  /* 0x00008f0016957a23 */ /* 0x000fe200000108b4 */
[----:B---3--:R-:W-:Y:S01]  /*b900*/  LOP3.LUT R20, R173, UR5, R24, 0x96, !PT ;  /* 0x00000005ad147c12 */ /* 0x008fe2000f8e9618 */
[----:B------:R-:W-:Y:S01]  /*b910*/  MUFU.EX2 R171, R30 ;  /* 0x0000001e00ab7308 */ /* 0x000fe20000000800 */
[----:B------:R-:W-:Y:S01]  /*b920*/  LOP3.LUT R24, R25, UR14, R168, 0x96, !PT ;  /* 0x0000000e19187c12 */ /* 0x000fe2000f8e96a8 */
[----:B------:R-:W-:Y:S04]  /*b930*/  FFMA.FTZ R180, R35, c[0x0][0x23c], -R180 ;  /* 0x00008f0023b47a23 */ /* 0x000fe800000108b4 */
[----:B-1----:R-:W-:Y:S04]  /*b940*/  IMAD.WIDE.U32 R20, R20, -0x326172a9, RZ ;  /* 0xcd9e8d5714147825 */ /* 0x002fe800078e00ff */
[----:B------:R-:W1:Y:S01]  /*b950*/  MUFU.EX2 R178, R149 ;  /* 0x0000009500b27308 */ /* 0x000e620000000800 */
[----:B------:R-:W-:Y:S01]  /*b960*/  IMAD.WIDE.U32 R176, R24, -0x326172a9, RZ ;  /* 0xcd9e8d5718b07825 */ /* 0x000fe200078e00ff */
[C---:B------:R-:W-:Y:S02]  /*b970*/  LOP3.LUT R26, R20.reuse, 0xffff, RZ, 0xc0, !PT ;  /* 0x0000ffff141a7812 */ /* 0x040fe400078ec0ff */
[----:B------:R-:W-:Y:S01]  /*b980*/  LOP3.LUT R160, R20, 0xff, RZ, 0xc0, !PT ;  /* 0x000000ff14a07812 */ /* 0x000fe200078ec0ff */
[----:B----4-:R-:W-:Y:S01]  /*b990*/  FADD.FTZ R3, R183, R3 ;  /* 0x00000003b7037221 */ /* 0x010fe20000010000 */
[----:B------:R-:W-:Y:S02]  /*b9a0*/  LOP3.LUT R21, R21, UR36, R176, 0x96, !PT ;  /* 0x0000002415157c12 */ /* 0x000fe4000f8e96b0 */
[--C-:B------:R-:W-:Y:S01]  /*b9b0*/  SHF.R.U32.HI R25, RZ, 0x10, R20.reuse ;  /* 0x00000010ff197819 */ /* 0x100fe20000011614 */
[----:B--2---:R-:W-:Y:S01]  /*b9c0*/  FADD.FTZ R3, R182, R3 ;  /* 0x00000003b6037221 */ /* 0x004fe20000010000 */
[----:B------:R-:W-:Y:S01]  /*b9d0*/  SHF.R.U32.HI R150, RZ, 0x18, R20 ;  /* 0x00000018ff967819 */ /* 0x000fe20000011614 */
[----:B------:R-:W-:Y:S01]  /*b9e0*/  MUFU.EX2 R168, R34 ;  /* 0x0000002200a87308 */ /* 0x000fe20000000800 */
[----:B------:R-:W-:Y:S01]  /*b9f0*/  LOP3.LUT R20, R21, 0xffff, RZ, 0xc0, !PT ;  /* 0x0000ffff15147812 */ /* 0x000fe200078ec0ff */
[----:B------:R-:W-:Y:S01]  /*ba00*/  FADD.FTZ R3, R185, R3 ;  /* 0x00000003b9037221 */ /* 0x000fe20000010000 */
[C---:B-----5:R-:W-:Y:S03]  /*ba10*/  HMMA.16816.F32 R12, R152.reuse, R156, R12 ;  /* 0x0000009c980c723c */ /* 0x060fe6000000180c */
[----:B------:R-:W-:Y:S01]  /*ba20*/  SHF.R.U32.HI R26, RZ, 0x8, R26 ;  /* 0x00000008ff1a7819 */ /* 0x000fe2000001161a */
[----:B------:R-:W-:Y:S01]  /*ba30*/  FADD.FTZ R3, R184, R3 ;  /* 0x00000003b8037221 */ /* 0x000fe20000010000 */
[----:B------:R-:W-:Y:S02]  /*ba40*/  LOP3.LUT R25, R25, 0xff, RZ, 0xc0, !PT ;  /* 0x000000ff19197812 */ /* 0x000fe400078ec0ff */
[--C-:B------:R-:W-:Y:S01]  /*ba50*/  SHF.R.U32.HI R24, RZ, 0x10, R21.reuse ;  /* 0x00000010ff187819 */ /* 0x100fe20000011615 */
[----:B------:R-:W-:Y:S01]  /*ba60*/  HMMA.16816.F32 R144, R152, R158, R144 ;  /* 0x0000009e9890723c */ /* 0x000fe20000001890 */
[----:B------:R-:W-:Y:S01]  /*ba70*/  LDSM.16.MT88.4 R152, [R200+0x19000] ;  /* 0x01900000c898783b */ /* 0x000fe20000004200 */
[----:B------:R-:W-:Y:S02]  /*ba80*/  MUFU.EX2 R173, R151 ;  /* 0x0000009700ad7308 */ /* 0x000fe40000000800 */
[----:B------:R-:W-:Y:S01]  /*ba90*/  LOP3.LUT R27, R21, 0xff, RZ, 0xc0, !PT ;  /* 0x000000ff151b7812 */ /* 0x000fe200078ec0ff */
[----:B-1----:R-:W-:Y:S01]  /*baa0*/  FADD.FTZ R0, R178, R0 ;  /* 0x00000000b2007221 */ /* 0x002fe20000010000 */
[----:B------:R-:W-:Y:S02]  /*bab0*/  SHF.R.U32.HI R22, RZ, 0x18, R21 ;  /* 0x00000018ff167819 */ /* 0x000fe40000011615 */
[----:B------:R-:W-:Y:S01]  /*bac0*/  SHF.R.U32.HI R21, RZ, 0x8, R20 ;  /* 0x00000008ff157819 */ /* 0x000fe20000011614 */
[----:B------:R-:W-:Y:S03]  /*bad0*/  LDSM.16.MT88.4 R156, [R199+0x19000] ;  /* 0x01900000c79c783b */ /* 0x000fe60000004200 */
[----:B------:R-:W-:Y:S01]  /*bae0*/  LOP3.LUT R20, R24, 0xff, RZ, 0xc0, !PT ;  /* 0x000000ff18147812 */ /* 0x000fe200078ec0ff */
[----:B------:R-:W1:Y:S01]  /*baf0*/  MUFU.EX2 R176, R28 ;  /* 0x0000001c00b07308 */ /* 0x000e620000000800 */
[----:B------:R-:W-:Y:S01]  /*bb00*/  PRMT R149, R160, 0x5410, R26 ;  /* 0x00005410a0957816 */ /* 0x000fe2000000001a */
[----:B------:R-:W-:Y:S01]  /*bb10*/  FADD.FTZ R0, R165, R0 ;  /* 0x00000000a5007221 */ /* 0x000fe20000010000 */
[----:B------:R-:W-:Y:S01]  /*bb20*/  PRMT R164, R25, 0x5410, R150 ;  /* 0x0000541019a47816 */ /* 0x000fe20000000096 */
[----:B------:R-:W-:Y:S01]  /*bb30*/  LDSM.16.MT88.4 R160, [R198+0x19000] ;  /* 0x01900000c6a0783b */ /* 0x000fe20000004200 */
[----:B------:R-:W-:Y:S01]  /*bb40*/  PRMT R21, R27, 0x5410, R21 ;  /* 0x000054101b157816 */ /* 0x000fe20000000015 */
[----:B------:R-:W-:Y:S01]  /*bb50*/  FADD.FTZ R0, R181, R0 ;  /* 0x00000000b5007221 */ /* 0x000fe20000010000 */
[----:B------:R-:W-:Y:S01]  /*bb60*/  PRMT R150, R20, 0x5410, R22 ;  /* 0x0000541014967816 */ /* 0x000fe20000000016 */
[--C-:B------:R-:W-:Y:S01]  /*bb70*/  HSET2.LE.AND R22, R149, R246.reuse, PT ;  /* 0x000000f695167233 */ /* 0x100fe20003803000 */
[----:B------:R-:W-:Y:S01]  /*bb80*/  F2FP.PACK_AB R20, R184, R185 ;  /* 0x000000b9b814723e */ /* 0x000fe200000000ff */
[--C-:B------:R-:W-:Y:S01]  /*bb90*/  HSET2.LE.AND R21, R21, R246.reuse, PT ;  /* 0x000000f615157233 */ /* 0x100fe20003803000 */
[----:B------:R-:W-:Y:S01]  /*bba0*/  F2FP.PACK_AB R23, R182, R183 ;  /* 0x000000b7b617723e */ /* 0x000fe200000000ff */
[----:B------:R-:W2:Y:S01]  /*bbb0*/  LDSM.16.MT88.4 R24, [R197+0x19000] ;  /* 0x01900000c518783b */ /* 0x000ea20000004200 */
[----:B------:R-:W-:Y:S01]  /*bbc0*/  LOP3.LUT R22, R22, R20, RZ, 0xc0, !PT ;  /* 0x0000001416167212 */ /* 0x000fe200078ec0ff */
[--C-:B------:R-:W-:Y:S01]  /*bbd0*/  HSET2.LE.AND R149, R150, R246.reuse, PT ;  /* 0x000000f696957233 */ /* 0x100fe20003803000 */
[----:B------:R-:W-:Y:S01]  /*bbe0*/  LOP3.LUT R20, R21, R23, RZ, 0xc0, !PT ;  /* 0x0000001715147212 */ /* 0x000fe200078ec0ff */
[--C-:B------:R-:W-:Y:S01]  /*bbf0*/  HSET2.LE.AND R23, R164, R246.reuse, PT ;  /* 0x000000f6a4177233 */ /* 0x100fe20003803000 */
[----:B------:R-:W-:Y:S01]  /*bc00*/  F2FP.PACK_AB R150, R165, R178 ;  /* 0x000000b2a596723e */ /* 0x000fe200000000ff */
[----:B------:R-:W3:Y:S01]  /*bc10*/  MUFU.EX2 R180, R180 ;  /* 0x000000b400b47308 */ /* 0x000ee20000000800 */
[C---:B------:R-:W-:Y:S01]  /*bc20*/  F2FP.PACK_AB R21, R179.reuse, R181 ;  /* 0x000000b5b315723e */ /* 0x040fe200000000ff */
[----:B------:R-:W-:Y:S03]  /*bc30*/  FADD.FTZ R0, R179, R0 ;  /* 0x00000000b3007221 */ /* 0x000fe60000010000 */
[----:B------:R-:W-:Y:S01]  /*bc40*/  LOP3.LUT R23, R23, R21, RZ, 0xc0, !PT ;  /* 0x0000001517177212 */ /* 0x000fe200078ec0ff */
[----:B-1----:R-:W-:Y:S01]  /*bc50*/  FADD.FTZ R3, R176, R3 ;  /* 0x00000003b0037221 */ /* 0x002fe20000010000 */
[----:B------:R-:W-:Y:S01]  /*bc60*/  LOP3.LUT R21, R149, R150, RZ, 0xc0, !PT ;  /* 0x0000009695157212 */ /* 0x000fe200078ec0ff */
[----:B------:R-:W-:Y:S01]  /*bc70*/  FADD.FTZ R0, R171, R0 ;  /* 0x00000000ab007221 */ /* 0x000fe20000010000 */
[----:B------:R-:W-:Y:S01]  /*bc80*/  LOP3.LUT R28, R177, UR9, R170, 0x96, !PT ;  /* 0x00000009b11c7c12 */ /* 0x000fe2000f8e96aa */
[----:B------:R-:W-:Y:S02]  /*bc90*/  FADD.FTZ R3, R175, R3 ;  /* 0x00000003af037221 */ /* 0x000fe40000010000 */
[----:B------:R-:W-:Y:S02]  /*bca0*/  FADD.FTZ R0, R169, R0 ;  /* 0x00000000a9007221 */ /* 0x000fe40000010000 */
[----:B------:R-:W-:Y:S04]  /*bcb0*/  IMAD.WIDE.U32 R28, R28, -0x2daee0ad, RZ ;  /* 0xd2511f531c1c7825 */ /* 0x000fe800078e00ff */
[----:B------:R-:W-:Y:S01]  /*bcc0*/  FADD.FTZ R3, R174, R3 ;  /* 0x00000003ae037221 */ /* 0x000fe20000010000 */
[----:B------:R-:W-:Y:S01]  /*bcd0*/  LOP3.LUT R32, R29, UR35, R172, 0x96, !PT ;  /* 0x000000231d207c12 */ /* 0x000fe2000f8e96ac */
[----:B------:R-:W-:Y:S01]  /*bce0*/  FADD.FTZ R0, R168, R0 ;  /* 0x00000000a8007221 */ /* 0x000fe20000010000 */
[----:B------:R-:W-:Y:S01]  /*bcf0*/  SHF.R.U32.HI R35, RZ, 0x10, R28 ;  /* 0x00000010ff237819 */ /* 0x000fe2000001161c */
[----:B------:R-:W-:Y:S01]  /*bd00*/  FADD.FTZ R238, R173, R3 ;  /* 0x00000003adee7221 */ /* 0x000fe20000010000 */
[----:B------:R-:W-:Y:S01]  /*bd10*/  LOP3.LUT R33, R32, 0xffff, RZ, 0xc0, !PT ;  /* 0x0000ffff20217812 */ /* 0x000fe200078ec0ff */
[----:B---3--:R-:W-:Y:S01]  /*bd20*/  FADD.FTZ R239, R180, R0 ;  /* 0x00000000b4ef7221 */ /* 0x008fe20000010000 */
[--C-:B------:R-:W-:Y:S02]  /*bd30*/  SHF.R.U32.HI R34, RZ, 0x10, R32.reuse ;  /* 0x00000010ff227819 */ /* 0x100fe40000011620 */
[----:B------:R-:W-:Y:S02]  /*bd40*/  LOP3.LUT R35, R35, 0xff, RZ, 0xc0, !PT ;  /* 0x000000ff23237812 */ /* 0x000fe400078ec0ff */
[----:B------:R-:W-:Y:S02]  /*bd50*/  SHF.R.U32.HI R151, RZ, 0x18, R32 ;  /* 0x00000018ff977819 */ /* 0x000fe40000011620 */
[----:B------:R-:W-:Y:S02]  /*bd60*/  SHF.R.U32.HI R150, RZ, 0x8, R33 ;  /* 0x00000008ff967819 */ /* 0x000fe40000011621 */
[----:B------:R-:W-:Y:S01]  /*bd70*/  LOP3.LUT R149, R34, 0xff, RZ, 0xc0, !PT ;  /* 0x000000ff22957812 */ /* 0x000fe200078ec0ff */
[C---:B--2---:R-:W-:Y:S05]  /*bd80*/  HMMA.16816.F32 R4, R20.reuse, R24, R4 ;  /* 0x000000181404723c */ /* 0x044fea0000001804 */
[----:B------:R-:W-:Y:S02]  /*bd90*/  PRMT R149, R149, 0x5410, R151 ;  /* 0x0000541095957816 */ /* 0x000fe40000000097 */
[----:B------:R-:W-:Y:S01]  /*bda0*/  MOV R3, R148 ;  /* 0x0000009400037202 */ /* 0x000fe20000000f00 */
[C---:B------:R-:W-:Y:S01]  /*bdb0*/  HMMA.16816.F32 R8, R20.reuse, R26, R8 ;  /* 0x0000001a1408723c */ /* 0x040fe20000001808 */
[----:B------:R-:W1:Y:S03]  /*bdc0*/  LDSM.16.MT88.4 R24, [R197+0x1b000] ;  /* 0x01b00000c518783b */ /* 0x000e660000004200 */
[--C-:B------:R-:W-:Y:S04]  /*bdd0*/  HSET2.LE.AND R149, R149, R246.reuse, PT ;  /* 0x000000f695957233 */ /* 0x100fe80003803000 */
[C---:B------:R-:W-:Y:S08]  /*bde0*/  HMMA.16816.F32 R36, R20.reuse, R160, R36 ;  /* 0x000000a01424723c */ /* 0x040ff00000001824 */
        /* <DEDUP_REMOVED lines=37> */
[----:B------:R-:W-:Y:S07]  /*c040*/  LDSM.16.MT88.4 R160, [R199+0x19800] ;  /* 0x01980000c7a0783b */ /* 0x000fee0000004200 */
[C---:B---3--:R-:W-:Y:S07]  /*c050*/  HMMA.16816.F32 R140, R20.reuse, R152, R140 ;  /* 0x00000098148c723c */ /* 0x048fee000000188c */
[----:B------:R-:W-:Y:S01]  /*c060*/  LOP3.LUT R153, R28, 0xffff, RZ, 0xc0, !PT ;  /* 0x0000ffff1c997812 */ /* 0x000fe200078ec0ff */
[C---:B------:R-:W-:Y:S04]  /*c070*/  HMMA.16816.F32 R16, R20.reuse, R154, R16 ;  /* 0x0000009a1410723c */ /* 0x040fe80000001810 */
[----:B------:R-:W-:Y:S02]  /*c080*/  LOP3.LUT R152, R32, 0xff, RZ, 0xc0, !PT ;  /* 0x000000ff20987812 */ /* 0x000fe400078ec0ff */
[----:B------:R-:W-:Y:S02]  /*c090*/  SHF.R.U32.HI R153, RZ, 0x8, R153 ;  /* 0x00000008ff997819 */ /* 0x000fe40000011699 */
[C---:B----4-:R-:W-:Y:S04]  /*c0a0*/  HMMA.16816.F32 R12, R20.reuse, R156, R12 ;  /* 0x0000009c140c723c */ /* 0x050fe8000000180c */
[----:B------:R-:W-:Y:S02]  /*c0b0*/  LOP3.LUT R154, R28, 0xff, RZ, 0xc0, !PT ;  /* 0x000000ff1c9a7812 */ /* 0x000fe400078ec0ff */
[----:B------:R-:W-:Y:S02]  /*c0c0*/  SHF.R.U32.HI R155, RZ, 0x18, R28 ;  /* 0x00000018ff9b7819 */ /* 0x000fe4000001161c */
[----:B------:R-:W-:Y:S01]  /*c0d0*/  HMMA.16816.F32 R144, R20, R158, R144 ;  /* 0x0000009e1490723c */ /* 0x000fe20000001890 */
[----:B------:R-:W2:Y:S03]  /*c0e0*/  LDSM.16.MT88.4 R28, [R198+0x19800] ;  /* 0x01980000c61c783b */ /* 0x000ea60000004200 */
[----:B------:R-:W-:Y:S02]  /*c0f0*/  PRMT R154, R154, 0x5410, R153 ;  /* 0x000054109a9a7816 */ /* 0x000fe40000000099 */
[----:B------:R-:W-:Y:S02]  /*c100*/  PRMT R153, R35, 0x5410, R155 ;  /* 0x0000541023997816 */ /* 0x000fe4000000009b */
[----:B------:R-:W-:Y:S01]  /*c110*/  PRMT R150, R152, 0x5410, R150 ;  /* 0x0000541098967816 */ /* 0x000fe20000000096 */
[--C-:B------:R-:W-:Y:S01]  /*c120*/  HSET2.LE.AND R22, R154, R246.reuse, PT ;  /* 0x000000f69a167233 */ /* 0x100fe20003803000 */
[----:B------:R-:W3:Y:S02]  /*c130*/  LDSM.16.MT88.4 R32, [R200+0x19800] ;  /* 0x01980000c820783b */ /* 0x000ee40000004200 */
[--C-:B------:R-:W-:Y:S01]  /*c140*/  HSET2.LE.AND R151, R153, R246.reuse, PT ;  /* 0x000000f699977233 */ /* 0x100fe20003803000 */
[----:B------:R-:W-:Y:S01]  /*c150*/  F2FP.PACK_AB R152, R180, R168 ;  /* 0x000000a8b498723e */ /* 0x000fe200000000ff */
[----:B------:R-:W-:Y:S01]  /*c160*/  HSET2.LE.AND R20, R150, R246, PT ;  /* 0x000000f696147233 */ /* 0x000fe20003803000 */
[----:B------:R-:W-:Y:S02]  /*c170*/  F2FP.PACK_AB R21, R175, R176 ;  /* 0x000000b0af15723e */ /* 0x000fe400000000ff */
[----:B------:R-:W-:Y:S02]  /*c180*/  F2FP.PACK_AB R23, R173, R174 ;  /* 0x000000aead17723e */ /* 0x000fe400000000ff */
[----:B------:R-:W-:Y:S02]  /*c190*/  F2FP.PACK_AB R150, R169, R171 ;  /* 0x000000aba996723e */ /* 0x000fe400000000ff */
[----:B------:R-:W-:Y:S02]  /*c1a0*/  LOP3.LUT R20, R20, R21, RZ, 0xc0, !PT ;  /* 0x0000001514147212 */ /* 0x000fe400078ec0ff */
[----:B------:R-:W-:Y:S02]  /*c1b0*/  LOP3.LUT R22, R22, R23, RZ, 0xc0, !PT ;  /* 0x0000001716167212 */ /* 0x000fe400078ec0ff */
[----:B------:R-:W-:Y:S02]  /*c1c0*/  LOP3.LUT R21, R149, R150, RZ, 0xc0, !PT ;  /* 0x0000009695157212 */ /* 0x000fe400078ec0ff */
[----:B------:R-:W-:Y:S02]  /*c1d0*/  LOP3.LUT R23, R151, R152, RZ, 0xc0, !PT ;  /* 0x0000009897177212 */ /* 0x000fe400078ec0ff */
[----:B------:R-:W-:Y:S05]  /*c1e0*/  MOV R149, R2 ;  /* 0x0000000200957202 */ /* 0x000fea0000000f00 */
[C---:B-1----:R-:W-:Y:S01]  /*c1f0*/  HMMA.16816.F32 R152, R20.reuse, R24, R4 ;  /* 0x000000181498723c */ /* 0x042fe20000001804 */
[----:B------:R-:W1:Y:S07]  /*c200*/  LDSM.16.MT88.4 R4, [R197+0x1b800] ;  /* 0x01b80000c504783b */ /* 0x000e6e0000004200 */
[C---:B------:R-:W-:Y:S01]  /*c210*/  HMMA.16816.F32 R156, R20.reuse, R26, R8 ;  /* 0x0000001a149c723c */ /* 0x040fe20000001808 */
[----:B------:R-:W4:Y:S07]  /*c220*/  LDSM.16.MT88.4 R8, [R198+0x1b800] ;  /* 0x01b80000c608783b */ /* 0x000f2e0000004200 */
[C---:B--2---:R-:W-:Y:S01]  /*c230*/  HMMA.16816.F32 R36, R20.reuse, R28, R36 ;  /* 0x0000001c1424723c */ /* 0x044fe20000001824 */
[----:B------:R-:W2:Y:S07]  /*c240*/  LDSM.16.MT88.4 R24, [R200+0x1b800] ;  /* 0x01b80000c818783b */ /* 0x000eae0000004200 */
[C---:B------:R-:W-:Y:S01]  /*c250*/  HMMA.16816.F32 R40, R20.reuse, R30, R40 ;  /* 0x0000001e1428723c */ /* 0x040fe20000001828 */
[----:B------:R-:W5:Y:S07]  /*c260*/  LDSM.16.MT88.4 R28, [R199+0x1b800] ;  /* 0x01b80000c71c783b */ /* 0x000f6e0000004200 */
        /* <DEDUP_REMOVED lines=26> */
[C---:B--2---:R-:W-:Y:S08]  /*c410*/  HMMA.16816.F32 R116, R20.reuse, R24, R116 ;  /* 0x000000181474723c */ /* 0x044ff00000001874 */
        /* <DEDUP_REMOVED lines=10> */
.L_x_1474:
        /* <DEDUP_REMOVED lines=24> */
[----:B------:R-:W-:Y:S02]  /*c640*/  UISETP.EQ.AND UP3, UPT, UR4, URZ, UP3 ;  /* 0x0000003f0400728c */ /* 0x000fe40009f62270 */
[----:B------:R-:W-:Y:S02]  /*c650*/  @!UP0 UIMAD UR12, UR6, UR5, UR12 ;  /* 0x00000005060c82a4 */ /* 0x000fe4000f8e020c */
[----:B------:R-:W-:Y:S02]  /*c660*/  ULDC UR4, c[0x0][0x1c0] ;  /* 0x0000700000047ab9 */ /* 0x000fe40000000800 */
[----:B------:R-:W-:Y:S02]  /*c670*/  ULDC UR5, c[0x0][0x234] ;  /* 0x00008d0000057ab9 */ /* 0x000fe40000000800 */
[----:B------:R-:W-:-:S02]  /*c680*/  @!UP0 UIADD3 UR7, UR23, UR12, URZ ;  /* 0x0000000c17078290 */ /* 0x000fc4000fffe03f */
[----:B------:R-:W-:Y:S01]  /*c690*/  @!UP2 UISETP.NE.AND UP1, UPT, UR9, URZ, UPT ;  /* 0x0000003f0900a28c */ /* 0x000fe2000bf25270 */
[----:B------:R-:W3:Y:S01]  /*c6a0*/  S2UR UR9, SR_CTAID.X ;  /* 0x00000000000979c3 */ /* 0x000ee20000002500 */
[----:B------:R-:W-:Y:S02]  /*c6b0*/  @UP2 ULDC UR17, c[0x0][0x210] ;  /* 0x0000840000112ab9 */ /* 0x000fe40000000800 */
[----:B------:R-:W-:Y:S01]  /*c6c0*/  @UP2 UIMAD UR17, UR17, UR8, URZ ;  /* 0x00000008111122a4 */ /* 0x000fe2000f8e023f */
[----:B-1----:R-:W-:Y:S01]  /*c6d0*/  FADD.FTZ R149, R3, R5 ;  /* 0x0000000503957221 */ /* 0x002fe20000010000 */
[----:B------:R-:W-:Y:S01]  /*c6e0*/  MOV R3, 0x3f800000 ;  /* 0x3f80000000037802 */ /* 0x000fe20000000f00 */
[----:B------:R-:W-:Y:S01]  /*c6f0*/  @!UP2 USEL UR17, UR8, UR5, !UP1 ;  /* 0x000000050811a287 */ /* 0x000fe2000c800000 */
[----:B--2---:R-:W-:Y:S02]  /*c700*/  FADD.FTZ R150, R0, R4 ;  /* 0x0000000400967221 */ /* 0x004fe40000010000 */
[----:B------:R-:W-:Y:S01]  /*c710*/  FSETP.NE.FTZ.AND P4, PT, R149, RZ, PT ;  /* 0x000000ff9500720b */ /* 0x000fe20003f95000 */
[----:B------:R-:W-:Y:S01]  /*c720*/  @UP2 UMOV UR15, 0x1 ;  /* 0x00000001000f2882 */ /* 0x000fe20000000000 */
[----:B------:R-:W-:Y:S01]  /*c730*/  MOV R0, 0x3f800000 ;  /* 0x3f80000000007802 */ /* 0x000fe20000000f00 */
[----:B------:R-:W-:Y:S01]  /*c740*/  @!UP2 UIMAD UR15, UR17, UR4, URZ ;  /* 0x00000004110fa2a4 */ /* 0x000fe2000f8e023f */
[----:B------:R-:W-:Y:S01]  /*c750*/  FSETP.NE.FTZ.AND P3, PT, R150, RZ, PT ;  /* 0x000000ff9600720b */ /* 0x000fe20003f75000 */
[----:B------:R-:W-:Y:S01]  /*c760*/  @UP3 UIMAD UR19, UR6, UR8, URZ ;  /* 0x00000008061332a4 */ /* 0x000fe2000f8e023f */
[CC--:B------:R-:W-:Y:S01]  /*c770*/  LEA.HI R4, R174.reuse, R176.reuse, RZ, 0x2 ;  /* 0x000000b0ae047211 */ /* 0x0c0fe200078f10ff */
[----:B------:R-:W-:Y:S01]  /*c780*/  @UP2 ULDC UR18, c[0x0][0x210] ;  /* 0x0000840000122ab9 */ /* 0x000fe20000000800 */
[-C--:B------:R-:W-:Y:S01]  /*c790*/  LEA.HI R174, R174, R176.reuse, RZ, 0x5 ;  /* 0x000000b0aeae7211 */ /* 0x080fe200078f28ff */
[----:B------:R-:W-:Y:S01]  /*c7a0*/  UIMAD UR4, UR6, UR15, URZ ;  /* 0x0000000f060472a4 */ /* 0x000fe2000f8e023f */
[--C-:B------:R-:W-:Y:S01]  /*c7b0*/  SHF.R.S32.HI R11, RZ, 0x2, R4.reuse ;  /* 0x00000002ff0b7819 */ /* 0x100fe20000011404 */
[----:B------:R-:W-:Y:S01]  /*c7c0*/  @!UP2 UMOV UR18, 0x1 ;  /* 0x000000010012a882 */ /* 0x000fe20000000000 */
[----:B------:R-:W-:Y:S01]  /*c7d0*/  SHF.R.S32.HI R5, RZ, 0x1f, R4 ;  /* 0x0000001fff057819 */ /* 0x000fe20000011404 */
[----:B------:R-:W1:Y:S01]  /*c7e0*/  @P4 MUFU.RCP R3, R149 ;  /* 0x0000009500034308 */ /* 0x000e620000001000 */
[----:B------:R-:W-:Y:S01]  /*c7f0*/  LOP3.LUT R4, R4, 0x3ffffffc, RZ, 0xc0, !PT ;  /* 0x3ffffffc04047812 */ /* 0x000fe200078ec0ff */
[----:B------:R-:W-:Y:S01]  /*c800*/  @UP3 USEL UR19, UR19, UR11, !UP0 ;  /* 0x0000000b13133287 */ /* 0x000fe2000c000000 */
[----:B------:R-:W-:Y:S01]  /*c810*/  LEA.HI R5, R5, R11, RZ, 0x3 ;  /* 0x0000000b05057211 */ /* 0x000fe200078f18ff */
[----:B---3--:R-:W-:Y:S01]  /*c820*/  UIMAD UR5, UR9, UR18, URZ ;  /* 0x00000012090572a4 */ /* 0x008fe2000f8e023f */
[----:B------:R-:W-:Y:S01]  /*c830*/  LOP3.LUT R6, R174, 0xffffffe0, RZ, 0xc0, !PT ;  /* 0xffffffe0ae067812 */ /* 0x000fe200078ec0ff */
[----:B------:R-:W-:Y:S01]  /*c840*/  USEL UR4, UR4, URZ, !UP3 ;  /* 0x0000003f04047287 */ /* 0x000fe2000d800000 */
[----:B------:R-:W-:Y:S01]  /*c850*/  LOP3.LUT R5, R5, 0xfffffff8, RZ, 0xc0, !PT ;  /* 0xfffffff805057812 */ /* 0x000fe200078ec0ff */
[----:B------:R-:W2:Y:S01]  /*c860*/  @P3 MUFU.RCP R0, R150 ;  /* 0x0000009600003308 */ /* 0x000ea20000001000 */
[-C--:B------:R-:W-:Y:S01]  /*c870*/  IADD3 R175, -R4, R176.reuse, RZ ;  /* 0x000000b004af7210 */ /* 0x080fe20007ffe1ff */
[----:B------:R-:W-:Y:S01]  /*c880*/  USHF.L.U32 UR5, UR5, 0x7, URZ ;  /* 0x0000000705057899 */ /* 0x000fe2000800063f */
[----:B------:R-:W-:Y:S01]  /*c890*/  IADD3 R11, R11, -R5, RZ ;  /* 0x800000050b0b7210 */ /* 0x000fe20007ffe0ff */
[----:B-----5:R-:W-:Y:S01]  /*c8a0*/  UIMAD UR17, UR10, UR17, UR4 ;  /* 0x000000110a1172a4 */ /* 0x020fe2000f8e0204 */
[----:B------:R-:W-:Y:S01]  /*c8b0*/  IADD3 R176, -R6, R176, RZ ;  /* 0x000000b006b07210 */ /* 0x000fe20007ffe1ff */
[----:B------:R-:W-:Y:S01]  /*c8c0*/  @!UP3 UMOV UR26, URZ ;  /* 0x0000003f001abc82 */ /* 0x000fe20008000000 */
[----:B------:R-:W-:Y:S01]  /*c8d0*/  R2P PR, R11, 0x6 ;  /* 0x000000060b007804 */ /* 0x000fe20000000000 */
[----:B-1----:R-:W-:Y:S01]  /*c8e0*/  FMUL.FTZ R3, R3, c[0x0][0x2dc] ;  /* 0x0000b70003037a20 */ /* 0x002fe20000410000 */
[----:B------:R-:W-:-:S02]  /*c8f0*/  @UP3 UMOV UR26, UR19 ;  /* 0x00000013001a3c82 */ /* 0x000fc40008000000 */
[----:B------:R-:W-:Y:S01]  /*c900*/  @!UP3 UMOV UR27, URZ ;  /* 0x0000003f001bbc82 */ /* 0x000fe20008000000 */
[C---:B------:R-:W-:Y:S01]  /*c910*/  FMUL.FTZ R5, R3.reuse, R153 ;  /* 0x0000009903057220 */ /* 0x040fe20000410000 */
[----:B------:R-:W-:Y:S01]  /*c920*/  USHF.R.S32.HI UR4, URZ, 0x1f, UR5 ;  /* 0x0000001f3f047899 */ /* 0x000fe20008011405 */
[C---:B------:R-:W-:Y:S01]  /*c930*/  FMUL.FTZ R172, R3.reuse, R156 ;  /* 0x0000009c03ac7220 */ /* 0x040fe20000410000 */
[----:B------:R-:W-:Y:S01]  /*c940*/  @UP3 USHF.R.S32.HI UR27, URZ, 0x1f, UR19 ;  /* 0x0000001f3f1b3899 */ /* 0x000fe20008011413 */
[----:B--2---:R-:W-:Y:S01]  /*c950*/  FMUL.FTZ R0, R0, c[0x0][0x2dc] ;  /* 0x0000b70000007a20 */ /* 0x004fe20000410000 */
[----:B------:R-:W-:Y:S01]  /*c960*/  USHF.R.S32.HI UR6, URZ, 0x1f, UR17 ;  /* 0x0000001f3f067899 */ /* 0x000fe20008011411 */
[C---:B------:R-:W-:Y:S01]  /*c970*/  FMUL.FTZ R7, R3.reuse, R157 ;  /* 0x0000009d03077220 */ /* 0x040fe20000410000 */
[----:B------:R-:W-:Y:S01]  /*c980*/  UIADD3 UR5, UP2, UP1, UR5, UR26, UR17 ;  /* 0x0000001a05057290 */ /* 0x000fe2000f95e011 */
[C---:B------:R-:W-:Y:S01]  /*c990*/  FMUL.FTZ R173, R3.reuse, R152 ;  /* 0x0000009803ad7220 */ /* 0x040fe20000410000 */
[----:B------:R-:W-:Y:S01]  /*c9a0*/  @!UP0 UMOV UR14, UR22 ;  /* 0x00000016000e8c82 */ /* 0x000fe20008000000 */
[----:B------:R-:W-:Y:S01]  /*c9b0*/  FMUL.FTZ R171, R3, R36 ;  /* 0x0000002403ab7220 */ /* 0x000fe20000410000 */
[----:B------:R-:W-:Y:S01]  /*c9c0*/  F2FP.PACK_AB R7, R7, R172 ;  /* 0x000000ac0707723e */ /* 0x000fe200000000ff */
[----:B------:R-:W-:Y:S01]  /*c9d0*/  FMUL.FTZ R170, R3, R40 ;  /* 0x0000002803aa7220 */ /* 0x000fe20000410000 */
[----:B------:R-:W-:Y:S01]  /*c9e0*/  F2FP.PACK_AB R5, R5, R173 ;  /* 0x000000ad0505723e */ /* 0x000fe200000000ff */
[C---:B------:R-:W-:Y:S01]  /*c9f0*/  FMUL.FTZ R169, R3.reuse, R44 ;  /* 0x0000002c03a97220 */ /* 0x040fe20000410000 */
[----:B------:R-:W-:Y:S01]  /*ca00*/  UIADD3.X UR4, UR4, UR27, UR6, UP2, UP1 ;  /* 0x0000001b04047290 */ /* 0x000fe200097e2406 */
[----:B------:R-:W-:-:S02]  /*ca10*/  FMUL.FTZ R168, R3, R48 ;  /* 0x0000003003a87220 */ /* 0x000fc40000410000 */
[C---:B------:R-:W-:Y:S02]  /*ca20*/  FMUL.FTZ R157, R3.reuse, R52 ;  /* 0x00000034039d7220 */ /* 0x040fe40000410000 */
[C---:B------:R-:W-:Y:S02]  /*ca30*/  FMUL.FTZ R156, R3.reuse, R56 ;  /* 0x00000038039c7220 */ /* 0x040fe40000410000 */
[C---:B------:R-:W-:Y:S02]  /*ca40*/  FMUL.FTZ R153, R3.reuse, R60 ;  /* 0x0000003c03997220 */ /* 0x040fe40000410000 */
[C---:B------:R-:W-:Y:S02]  /*ca50*/  FMUL.FTZ R18, R3.reuse, R65 ;  /* 0x0000004103127220 */ /* 0x040fe40000410000 */
[C---:B------:R-:W-:Y:S02]  /*ca60*/  FMUL.FTZ R8, R3.reuse, R37 ;  /* 0x0000002503087220 */ /* 0x040fe40000410000 */
[----:B------:R-:W-:-:S02]  /*ca70*/  FMUL.FTZ R13, R3, R41 ;  /* 0x00000029030d7220 */ /* 0x000fc40000410000 */
[C---:B------:R-:W-:Y:S01]  /*ca80*/  FMUL.FTZ R15, R3.reuse, R45 ;  /* 0x0000002d030f7220 */ /* 0x040fe20000410000 */
[----:B------:R-:W-:Y:S01]  /*ca90*/  F2FP.PACK_AB R8, R8, R171 ;  /* 0x000000ab0808723e */ /* 0x000fe200000000ff */
[----:B------:R-:W-:Y:S01]  /*caa0*/  FMUL.FTZ R26, R3, R49 ;  /* 0x00000031031a7220 */ /* 0x000fe20000410000 */
[----:B------:R-:W-:Y:S01]  /*cab0*/  F2FP.PACK_AB R13, R13, R170 ;  /* 0x000000aa0d0d723e */ /* 0x000fe200000000ff */
[----:B------:R-:W-:Y:S01]  /*cac0*/  FMUL.FTZ R24, R3, R53 ;  /* 0x0000003503187220 */ /* 0x000fe20000410000 */
[----:B------:R-:W-:Y:S01]  /*cad0*/  F2FP.PACK_AB R15, R15, R169 ;  /* 0x000000a90f0f723e */ /* 0x000fe200000000ff */
[C---:B------:R-:W-:Y:S02]  /*cae0*/  FMUL.FTZ R22, R3.reuse, R57 ;  /* 0x0000003903167220 */ /* 0x040fe40000410000 */
[C---:B------:R-:W-:Y:S02]  /*caf0*/  FMUL.FTZ R20, R3.reuse, R61 ;  /* 0x0000003d03147220 */ /* 0x040fe40000410000 */
[----:B------:R-:W-:-:S02]  /*cb00*/  FMUL.FTZ R152, R3, R64 ;  /* 0x0000004003987220 */ /* 0x000fc40000410000 */
[C---:B------:R-:W-:Y:S01]  /*cb10*/  FMUL.FTZ R151, R3.reuse, R68 ;  /* 0x0000004403977220 */ /* 0x040fe20000410000 */
[----:B------:R-:W-:Y:S01]  /*cb20*/  F2FP.PACK_AB R68, R24, R157 ;  /* 0x0000009d1844723e */ /* 0x000fe200000000ff */
[C---:B------:R-:W-:Y:S01]  /*cb30*/  FMUL.FTZ R60, R3.reuse, R69 ;  /* 0x00000045033c7220 */ /* 0x040fe20000410000 */
[----:B------:R-:W-:Y:S01]  /*cb40*/  F2FP.PACK_AB R64, R20, R153 ;  /* 0x000000991440723e */ /* 0x000fe200000000ff */
[C---:B------:R-:W-:Y:S02]  /*cb50*/  FMUL.FTZ R72, R3.reuse, R72 ;  /* 0x0000004803487220 */ /* 0x040fe40000410000 */
[C---:B------:R-:W-:Y:S01]  /*cb60*/  FMUL.FTZ R73, R3.reuse, R73 ;  /* 0x0000004903497220 */ /* 0x040fe20000410000 */
[----:B------:R-:W-:Y:S01]  /*cb70*/  F2FP.PACK_AB R60, R60, R151 ;  /* 0x000000973c3c723e */ /* 0x000fe200000000ff */
[C---:B------:R-:W-:Y:S02]  /*cb80*/  FMUL.FTZ R76, R3.reuse, R76 ;  /* 0x0000004c034c7220 */ /* 0x040fe40000410000 */
        /* <DEDUP_REMOVED lines=66> */
[----:B------:R-:W-:Y:S01]  /*cfb0*/  SHF.R.S32.HI R10, RZ, 0x5, R174 ;  /* 0x00000005ff0a7819 */ /* 0x000fe200000114ae */
[C---:B------:R-:W-:Y:S01]  /*cfc0*/  FMUL.FTZ R4, R0.reuse, R155 ;  /* 0x0000009b00047220 */ /* 0x040fe20000410000 */
[----:B------:R-:W-:Y:S01]  /*cfd0*/  F2FP.PACK_AB R59, R59, R6 ;  /* 0x000000063b3b723e */ /* 0x000fe200000000ff */
[C---:B------:R-:W-:Y:S01]  /*cfe0*/  FMUL.FTZ R158, R0.reuse, R158 ;  /* 0x0000009e009e7220 */ /* 0x040fe20000410000 */
        /* <DEDUP_REMOVED lines=18> */
[----:B------:R-:W-:Y:S01]  /*d110*/  LEA R3, R10, R175, 0x9 ;  /* 0x000000af0a037211 */ /* 0x000fe200078e48ff */
        /* <DEDUP_REMOVED lines=74> */
[----:B------:R-:W-:Y:S02]  /*d5c0*/  SHF.L.U32 R0, R11, 0x6, RZ ;  /* 0x000000060b007819 */ /* 0x000fe400000006ff */
[----:B------:R-:W-:-:S02]  /*d5d0*/  MOV R11, 0x40 ;  /* 0x00000040000b7802 */ /* 0x000fc40000000f00 */
[----:B------:R-:W-:Y:S02]  /*d5e0*/  LOP3.LUT R0, R0, 0x1c0, RZ, 0xc0, !PT ;  /* 0x000001c000007812 */ /* 0x000fe400078ec0ff */
[----:B------:R-:W-:Y:S02]  /*d5f0*/  SEL R11, R11, 0xffffffc0, !P2 ;  /* 0xffffffc00b0b7807 */ /* 0x000fe40005000000 */
[----:B------:R-:W-:Y:S02]  /*d600*/  LEA.HI R0, R0, R0, RZ, 0x1d ;  /* 0x0000000000007211 */ /* 0x000fe400078fe8ff */
[----:B------:R-:W-:Y:S02]  /*d610*/  F2FP.PACK_AB R19, R19, R166 ;  /* 0x000000a61313723e */ /* 0x000fe400000000ff */
[----:B------:R-:W-:Y:S02]  /*d620*/  LEA R0, R3, R0, 0x1 ;  /* 0x0000000003007211 */ /* 0x000fe400078e08ff */
[----:B------:R-:W-:-:S02]  /*d630*/  F2FP.PACK_AB R17, R17, R146 ;  /* 0x000000921111723e */ /* 0x000fc400000000ff */
[----:B------:R-:W-:-:S04]  /*d640*/  SHF.L.U32 R0, R0, 0x1, RZ ;  /* 0x0000000100007819 */ /* 0x000fc800000006ff */
[C---:B------:R-:W-:Y:S01]  /*d650*/  IADD3 R3, R0.reuse, -0x10, RZ ;  /* 0xfffffff000037810 */ /* 0x040fe20007ffe0ff */
[----:B------:R1:W-:Y:S01]  /*d660*/  STS [R0], R5 ;  /* 0x0000000500007388 */ /* 0x0003e20000000800 */
[----:B------:R-:W-:Y:S02]  /*d670*/  @P0 IADD3 R3, R0, 0x10, RZ ;  /* 0x0000001000030810 */ /* 0x000fe40007ffe0ff */
[----:B------:R-:W-:Y:S01]  /*d680*/  LOP3.LUT P0, RZ, R176, 0x3, RZ, 0xc0, !PT ;  /* 0x00000003b0ff7812 */ /* 0x000fe2000780c0ff */
[----:B------:R2:W-:Y:S04]  /*d690*/  STS [R0+0x400], R4 ;  /* 0x0004000400007388 */ /* 0x0005e80000000800 */
[----:B------:R3:W-:Y:S04]  /*d6a0*/  STS [R3], R7 ;  /* 0x0000000703007388 */ /* 0x0007e80000000800 */
[----:B------:R4:W-:Y:S01]  /*d6b0*/  STS [R3+0x400], R9 ;  /* 0x0004000903007388 */ /* 0x0009e20000000800 */
[----:B-1----:R-:W-:-:S02]  /*d6c0*/  IADD3 R5, R0, R6, RZ ;  /* 0x0000000600057210 */ /* 0x002fc40007ffe0ff */
        /* <DEDUP_REMOVED lines=60> */
[----:B--2---:R-:W-:-:S03]  /*da90*/  SHF.R.S32.HI R3, RZ, 0x1f, R10 ;  /* 0x0000001fff037819 */ /* 0x004fc6000001140a */
[----:B------:R-:W-:Y:S01]  /*daa0*/  STS [R9+0xc000], R22 ;  /* 0x00c0001609007388 */ /* 0x000fe20000000800 */
[----:B------:R-:W-:-:S03]  /*dab0*/  LEA.HI R3, R3, R10, RZ, 0x3 ;  /* 0x0000000a03037211 */ /* 0x000fc600078f18ff */
[----:B------:R1:W-:Y:S01]  /*dac0*/  STS [R9+0xc400], R21 ;  /* 0x00c4001509007388 */ /* 0x0003e20000000800 */
        /* <DEDUP_REMOVED lines=9> */
[----:B-----5:R-:W-:-:S02]  /*db60*/  MOV R8, 0x7f800000 ;  /* 0x7f80000000087802 */ /* 0x020fc40000000f00 */
[----:B------:R-:W-:Y:S01]  /*db70*/  BAR.SYNC.DEFER_BLOCKING 0x0 ;  /* 0x0000000000007b1d */ /* 0x000fe20000010000 */
[----:B-1----:R-:W-:Y:S01]  /*db80*/  SHF.R.S32.HI R9, RZ, 0x1f, R11 ;  /* 0x0000001fff097819 */ /* 0x002fe2000001140b */
[----:B----4-:R-:W-:-:S03]  /*db90*/  @P3 FMUL.FTZ R4, R4, 0.69314718246459960938 ;  /* 0x3f31721804043820 */ /* 0x010fc60000410000 */
[----:B------:R-:W-:Y:S01]  /*dba0*/  LEA.HI R0, R9, R11, RZ, 0x5 ;  /* 0x0000000b09007211 */ /* 0x000fe200078f28ff */
[----:B------:R-:W-:-:S03]  /*dbb0*/  @P3 FFMA.FTZ R8, R2, c[0x0][0x238], R4 ;  /* 0x00008e0002083a23 */ /* 0x000fc60000010004 */
[----:B------:R-:W-:Y:S02]  /*dbc0*/  LOP3.LUT R0, R0, 0xffffffe0, RZ, 0xc0, !PT ;  /* 0xffffffe000007812 */ /* 0x000fe400078ec0ff */
[----:B---3--:R-:W-:Y:S01]  /*dbd0*/  MOV R7, 0x7f800000 ;  /* 0x7f80000000077802 */ /* 0x008fe20000000f00 */
[----:B------:R-:W-:Y:S01]  /*dbe0*/  @P4 FFMA.FTZ R7, R148, c[0x0][0x238], R5 ;  /* 0x00008e0094074a23 */ /* 0x000fe20000010005 */
[----:B------:R-:W-:-:S04]  /*dbf0*/  IADD3 R0, -R0, R11, RZ ;  /* 0x0000000b00007210 */ /* 0x000fc80007ffe1ff */
        /* <DEDUP_REMOVED lines=37> */
.L_x_1479:
[----:B--234-:R-:W-:Y:S05]  /*de50*/  BSYNC B0 ;  /* 0x0000000000007941 */ /* 0x01cfea0003800000 */
.L_x_1478:
[----:B------:R-:W2:Y:S04]  /*de60*/  LDL.64 R82, [R1] ;  /* 0x0000000001527983 */ /* 0x000ea80000100a00 */
[----:B------:R3:W5:Y:S04]  /*de70*/  LDL R81, [R1+0x14] ;  /* 0x0000140001517983 */ /* 0x0007680000100800 */
[----:B------:R3:W5:Y:S04]  /*de80*/  LDL R80, [R1+0x10] ;  /* 0x0000100001507983 */ /* 0x0007680000100800 */
[----:B------:R3:W5:Y:S01]  /*de90*/  LDL R15, [R1+0x18] ;  /* 0x00001800010f7983 */ /* 0x0007620000100800 */
[----:B------:R-:W-:Y:S01]  /*dea0*/  USHF.R.S32.HI UR6, URZ, 0x1f, UR10 ;  /* 0x0000001f3f067899 */ /* 0x000fe2000801140a */
[----:B------:R-:W-:Y:S01]  /*deb0*/  LEA.HI R10, R9, R11, RZ, 0x3 ;  /* 0x0000000b090a7211 */ /* 0x000fe200078f18ff */
[----:B------:R-:W-:Y:S01]  /*dec0*/  ULDC.64 UR4, c[0x0][0x1f0] ;  /* 0x00007c0000047ab9 */ /* 0x000fe20000000a00 */
[----:B------:R-:W4:Y:S01]  /*ded0*/  S2R R12, SR_CTAID.Z ;  /* 0x00000000000c7919 */ /* 0x000f220000002700 */
[----:B------:R-:W-:Y:S01]  /*dee0*/  UIMAD UR4, UR6, UR4, URZ ;  /* 0x00000004060472a4 */ /* 0x000fe2000f8e023f */
[----:B------:R-:W-:Y:S01]  /*def0*/  SHF.R.S32.HI R10, RZ, 0x3, R10 ;  /* 0x00000003ff0a7819 */ /* 0x000fe2000001140a */
[----:B------:R-:W-:Y:S01]  /*df00*/  IMAD.U32 R4, RZ, RZ, UR13 ;  /* 0x0000000dff047e24 */ /* 0x000fe2000f8e00ff */
[----:B------:R-:W-:Y:S01]  /*df10*/  BSSY B0, `(.L_x_1480) ;  /* 0x000001a000007945 */ /* 0x000fe20003800000 */
[----:B------:R-:W-:Y:S01]  /*df20*/  UIMAD UR4, UR10, UR5, UR4 ;  /* 0x000000050a0472a4 */ /* 0x000fe2000f8e0204 */
[----:B------:R-:W-:-:S05]  /*df30*/  SHF.R.S32.HI R11, RZ, 0x1f, R10 ;  /* 0x0000001fff0b7819 */ /* 0x000fca000001140a */
[----:B------:R-:W-:Y:S01]  /*df40*/  IMAD.WIDE R4, R4, 0x80, R10 ;  /* 0x0000008004047825 */ /* 0x000fe200078e020a */
[----:B--2---:R-:W-:Y:S02]  /*df50*/  SHF.R.S32.HI R0, RZ, 0x1f, R82 ;  /* 0x0000001fff007819 */ /* 0x004fe40000011452 */
[----:B------:R-:W-:-:S04]  /*df60*/  IADD3 R2, P0, R82, UR14, RZ ;  /* 0x0000000e52027c10 */ /* 0x000fc8000ff1e0ff */
[----:B------:R-:W-:Y:S02]  /*df70*/  IADD3.X R3, R0, UR7, RZ, P0, !PT ;  /* 0x0000000700037c10 */ /* 0x000fe400087fe4ff */
[----:B------:R-:W-:-:S03]  /*df80*/  ISETP.GE.AND P0, PT, R232, UR25, PT ;  /* 0x00000019e8007c0c */ /* 0x000fc6000bf06270 */
[----:B----4-:R-:W-:-:S05]  /*df90*/  IMAD.WIDE.U32 R12, R12, c[0x0][0x1f0], R2 ;  /* 0x00007c000c0c7a25 */ /* 0x010fca00078e0002 */
        /* <DEDUP_REMOVED lines=17> */
.L_x_1481:
[----:B---3--:R-:W-:Y:S05]  /*e0b0*/  BSYNC B0 ;  /* 0x0000000000007941 */ /* 0x008fea0003800000 */
.L_x_1480:
[----:B------:R-:W-:Y:S01]  /*e0c0*/  IADD3 R0, R10, 0x20, RZ ;  /* 0x000000200a007810 */ /* 0x000fe20007ffe0ff */
        /* <DEDUP_REMOVED lines=21> */
.L_x_1483:
[----:B------:R-:W-:Y:S05]  /*e220*/  BSYNC B0 ;  /* 0x0000000000007941 */ /* 0x000fea0003800000 */
.L_x_1482:
        /* <DEDUP_REMOVED lines=22> */
.L_x_1485:
[----:B------:R-:W-:Y:S05]  /*e390*/  BSYNC B0 ;  /* 0x0000000000007941 */ /* 0x000fea0003800000 */
.L_x_1484:
[----:B------:R-:W-:-:S04]  /*e3a0*/  IADD3 R0, R10, 0x60, RZ ;  /* 0x000000600a007810 */ /* 0x000fc80007ffe0ff */
        /* <DEDUP_REMOVED lines=22> */
.L_x_1452:
        /* <DEDUP_REMOVED lines=82> */
.L_x_1487:
[----:B------:R-:W-:Y:S05]  /*ea30*/  BSYNC B0 ;  /* 0x0000000000007941 */ /* 0x000fea0003800000 */
.L_x_1486:
        /* <DEDUP_REMOVED lines=22> */
.L_x_1489:
[----:B------:R-:W-:Y:S05]  /*eba0*/  BSYNC B0 ;  /* 0x0000000000007941 */ /* 0x000fea0003800000 */
.L_x_1488:
        /* <DEDUP_REMOVED lines=22> */
.L_x_1491:
[----:B------:R-:W-:Y:S05]  /*ed10*/  BSYNC B0 ;  /* 0x0000000000007941 */ /* 0x000fea0003800000 */
.L_x_1490:
        /* <DEDUP_REMOVED lines=21> */
.L_x_1493:
[----:B------:R-:W-:Y:S05]  /*ee70*/  BSYNC B0 ;  /* 0x0000000000007941 */ /* 0x000fea0003800000 */
.L_x_1492:
        /* <DEDUP_REMOVED lines=35> */
.L_x_1494:
        /* <DEDUP_REMOVED lines=13> */
.L_x_2054:


//--------------------- .text._ZN5flash16flash_fwd_kernelI23Flash_fwd_kernel_traitsILi256ELi128ELi64ELi8ELb0ELb0EN7cutlass6half_tE19Flash_kernel_traitsILi256ELi128ELi64ELi8ES3_EELb1ELb0ELb0ELb0ELb0ELb0ELb0ELb1EEEvNS_16Flash_fwd_paramsE --------------------------
	.section	.text._ZN5flash16flash_fwd_kernelI23Flash_fwd_kernel_traitsILi256ELi128ELi64ELi8ELb0ELb0EN7cutlass6half_tE19Flash_kernel_traitsILi256ELi128ELi64ELi8ES3_EELb1ELb0ELb0ELb0ELb0ELb0ELb0ELb1EEEvNS_16Flash_fwd_paramsE,"ax",@progbits
	.sectioninfo	@"SHI_REGISTERS=255"
	.align	128
        .global         _ZN5flash16flash_fwd_kernelI23Flash_fwd_kernel_traitsILi256ELi128ELi64ELi8ELb0ELb0EN7cutlass6half_tE19Flash_kernel_traitsILi256ELi128ELi64ELi8ES3_EELb1ELb0ELb0ELb0ELb0ELb0ELb0ELb1EEEvNS_16Flash_fwd_paramsE
        .type           _ZN5flash16flash_fwd_kernelI23Flash_fwd_kernel_traitsILi256ELi128ELi64ELi8ELb0ELb0EN7cutlass6half_tE19Flash_kernel_traitsILi256ELi128ELi64ELi8ES3_EELb1ELb0ELb0ELb0ELb0ELb0ELb0ELb1EEEvNS_16Flash_fwd_paramsE,@function
        .size           _ZN5flash16flash_fwd_kernelI23Flash_fwd_kernel_traitsILi256ELi128ELi64ELi8ELb0ELb0EN7cutlass6half_tE19Flash_kernel_traitsILi256ELi128ELi64ELi8ES3_EELb1ELb0ELb0ELb0ELb0ELb0ELb0ELb1EEEvNS_16Flash_fwd_paramsE,(.L_x_2055 - _ZN5flash16flash_fwd_kernelI23Flash_fwd_kernel_traitsILi256ELi128ELi64ELi8ELb0ELb0EN7cutlass6half_tE19Flash_kernel_traitsILi256ELi128ELi64ELi8ES3_EELb1ELb0ELb0ELb0ELb0ELb0ELb0ELb1EEEvNS_16Flash_fwd_paramsE)
        .other          _ZN5flash16flash_fwd_kernelI23Flash_fwd_kernel_traitsILi256ELi128ELi64ELi8ELb0ELb0EN7cutlass6half_tE19Flash_kernel_traitsILi256ELi128ELi64ELi8ES3_EELb1ELb0ELb0ELb0ELb0ELb0ELb0ELb1EEEvNS_16Flash_fwd_paramsE,@"STO_CUDA_ENTRY STV_DEFAULT"
_ZN5flash16flash_fwd_kernelI23Flash_fwd_kernel_traitsILi256ELi128ELi64ELi8ELb0ELb0EN7cutlass6half_tE19Flash_kernel_traitsILi256ELi128ELi64ELi8ES3_EELb1ELb0ELb0ELb0ELb0ELb0ELb0ELb1EEEvNS_16Flash_fwd_paramsE:
.text._ZN5flash16flash_fwd_kernelI23Flash_fwd_kernel_traitsILi256ELi128ELi64ELi8ELb0ELb0EN7cutlass6half_tE19Flash_kernel_traitsILi256ELi128ELi64ELi8ES3_EELb1ELb0ELb0ELb0ELb0ELb0ELb0ELb1EEEvNS_16Flash_fwd_paramsE:
        /* <DEDUP_REMOVED lines=25> */
[----:B------:R-:W-:Y:S02]  /*0190*/  UISETP.NE.AND.EX UP0, UPT, URZ, UR5, UPT, UP0 ;  /* 0x000000053f00728c */ /* 0x000fe4000bf05300 */
[----:B------:R-:W-:-:S02]  /*01a0*/  UISETP.NE.AND UP3, UPT, UR8, URZ, UPT ;  /* 0x0000003f0800728c */ /* 0x000fc4000bf65270 */
[----:B------:R-:W-:Y:S02]  /*01b0*/  ULDC.64 UR4, c[0x0][0x250] ;  /* 0x0000940000047ab9 */ /* 0x000fe40000000a00 */
[----:B-----5:R-:W-:-:S06]  /*01c0*/  UIMAD.WIDE UR12, UR19, UR11, UR12 ;  /* 0x0000000b130c72a5 */ /* 0x020fcc000f8e020c */
[----:B------:R-:W-:Y:S01]  /*01d0*/  MOV R12, UR12 ;  /* 0x0000000c000c7c02 */ /* 0x000fe20008000f00 */
[----:B------:R-:W-:Y:S01]  /*01e0*/  IMAD.U32 R13, RZ, RZ, UR13 ;  /* 0x0000000dff0d7e24 */ /* 0x000fe2000f8e00ff */
[----:B-1----:R-:W-:-:S06]  /*01f0*/  ULOP3.LUT UR6, UR9, UR10, UR19, 0xfe, !UPT ;  /* 0x0000000a09067292 */ /* 0x002fcc000f8efe13 */
[----:B--2---:R-:W-:Y:S01]  /*0200*/  LOP3.LUT P0, RZ, R20, UR6, RZ, 0xfc, !PT ;  /* 0x0000000614ff7c12 */ /* 0x004fe2000f80fcff */
[----:B------:R-:W-:Y:S02]  /*0210*/  @UP0 UIMAD.WIDE UR4, UR19, UR11, UR4 ;  /* 0x0000000b130402a5 */ /* 0x000fe4000f8e0204 */
[----:B------:R-:W-:Y:S02]  /*0220*/  ULDC.64 UR6, c[0x0][0x248] ;  /* 0x0000920000067ab9 */ /* 0x000fe40000000a00 */
[----:B------:R-:W-:-:S08]  /*0230*/  UISETP.EQ.U32.AND UP1, UPT, URZ, UR6, UPT ;  /* 0x000000063f00728c */ /* 0x000fd0000bf22070 */
[----:B------:R-:W-:Y:S01]  /*0240*/  @!P0 IMAD.MOV.U32 R8, RZ, RZ, c[0x0][0x308] ;  /* 0x0000c200ff088624 */ /* 0x000fe200078e00ff */
[----:B------:R-:W-:Y:S01]  /*0250*/  @!P0 MOV R9, c[0x0][0x30c] ;  /* 0x0000c30000098a02 */ /* 0x000fe20000000f00 */
[----:B------:R-:W-:Y:S01]  /*0260*/  IMAD.U32 R10, RZ, RZ, UR4 ;  /* 0x00000004ff0a7e24 */ /* 0x000fe2000f8e00ff */
[----:B------:R-:W-:Y:S01]  /*0270*/  UISETP.EQ.OR.EX UP1, UPT, URZ, UR7, !UP3, UP1 ;  /* 0x000000073f00728c */ /* 0x000fe2000df22710 */
[----:B------:R-:W-:Y:S02]  /*0280*/  IMAD.U32 R11, RZ, RZ, UR5 ;  /* 0x00000005ff0b7e24 */ /* 0x000fe4000f8e00ff */
[----:B------:R-:W-:Y:S02]  /*0290*/  ULDC.64 UR6, c[0x0][0x248] ;  /* 0x0000920000067ab9 */ /* 0x000fe40000000a00 */
[----:B------:R-:W-:Y:S01]  /*02a0*/  UIMAD.WIDE UR6, UR19, UR11, UR6 ;  /* 0x0000000b130672a5 */ /* 0x000fe2000f8e0206 */
[----:B---3--:R-:W1:Y:S01]  /*02b0*/  @P1 R2UR UR16, R6 ;  /* 0x00000000061013c2 */ /* 0x008e6200000e0000 */
[----:B----4-:R-:W-:-:S07]  /*02c0*/  @P1 IADD3 R2, P3, R4, c[0x0][0x300], RZ ;  /* 0x0000c00004021a10 */ /* 0x010fce0007f7e0ff */
[----:B------:R-:W2:Y:S01]  /*02d0*/  @P1 R2UR UR17, R7 ;  /* 0x00000000071113c2 */ /* 0x000ea200000e0000 */
[----:B------:R-:W-:-:S05]  /*02e0*/  @P1 IMAD.X R3, RZ, RZ, R5, P3 ;  /* 0x000000ffff031224 */ /* 0x000fca00018e0605 */
[----:B------:R-:W-:Y:S01]  /*02f0*/  @!P0 STG.E.64 [R8.64+0x8], R2 ;  /* 0x0000080208008986 */ /* 0x000fe2000c101b0e */
[----:B-1----:R-:W-:Y:S02]  /*0300*/  IMAD.U32 R6, RZ, RZ, UR16 ;  /* 0x00000010ff067e24 */ /* 0x002fe4000f8e00ff */
[----:B--2---:R-:W-:-:S05]  /*0310*/  IMAD.U32 R7, RZ, RZ, UR17 ;  /* 0x00000011ff077e24 */ /* 0x004fca000f8e00ff */
[----:B------:R1:W-:Y:S01]  /*0320*/  @!P0 STG.E.64 [R8.64], R6 ;  /* 0x0000000608008986 */ /* 0x0003e2000c101b0e */
[----:B------:R-:W-:-:S03]  /*0330*/  PLOP3.LUT P0, PT, PT, PT, UP0, 0x80, 0x0 ;  /* 0x000000000000781c */ /* 0x000fc60003f0f008 */
[----:B------:R-:W2:Y:S04]  /*0340*/  @P2 LDG.E R4, [R12.64] ;  /* 0x0000000e0c042981 */ /* 0x000ea8000c1e1900 */
[----:B------:R-:W3:Y:S01]  /*0350*/  @P2 LDG.E R0, [R12.64+0x4] ;  /* 0x0000040e0c002981 */ /* 0x000ee2000c1e1900 */
[----:B------:R-:W-:-:S05]  /*0360*/  PLOP3.LUT P1, PT, PT, PT, UP1, 0x80, 0x0 ;  /* 0x000000000000781c */ /* 0x000fca0003f2f018 */
[----:B------:R4:W5:Y:S01]  /*0370*/  @P0 LDG.E R5, [R10.64] ;  /* 0x0000000e0a050981 */ /* 0x000962000c1e1900 */
[----:B-1----:R-:W-:Y:S01]  /*0380*/  MOV R6, UR6 ;  /* 0x0000000600067c02 */ /* 0x002fe20008000f00 */
[----:B------:R-:W-:-:S06]  /*0390*/  IMAD.U32 R7, RZ, RZ, UR7 ;  /* 0x00000007ff077e24 */ /* 0x000fcc000f8e00ff */
[----:B------:R-:W5:Y:S01]  /*03a0*/  @!P1 LDG.E R8, [R6.64] ;  /* 0x0000000e06089981 */ /* 0x000f62000c1e1900 */
[----:B------:R-:W-:Y:S02]  /*03b0*/  UMOV UR8, 0xffffffff ;  /* 0xffffffff00087882 */ /* 0x000fe40000000000 */
[----:B------:R-:W-:Y:S01]  /*03c0*/  UMOV UR25, URZ ;  /* 0x0000003f00197c82 */ /* 0x000fe20008000000 */
[----:B------:R-:W1:Y:S01]  /*03d0*/  LDC.U8 R236, c[0x0][0x2d8] ;  /* 0x0000b600ffec7b82 */ /* 0x000e620000000000 */
[----:B------:R-:W-:Y:S01]  /*03e0*/  UMOV UR22, 0xffffffff ;  /* 0xffffffff00167882 */ /* 0x000fe20000000000 */
[----:B----4-:R-:W-:-:S06]  /*03f0*/  SHF.R.S32.HI R11, RZ, 0x1f, R20 ;  /* 0x0000001fff0b7819 */ /* 0x010fcc0000011414 */
[----:B--2---:R-:W2:Y:S08]  /*0400*/  @P2 R2UR UR8, R4 ;  /* 0x00000000040823c2 */ /* 0x004eb000000e0000 */
[----:B---3--:R-:W2:Y:S08]  /*0410*/  @P2 R2UR UR12, R0 ;  /* 0x00000000000c23c2 */ /* 0x008eb000000e0000 */
[----:B-----5:R3:W4:Y:S01]  /*0420*/  @P0 R2UR UR25, R5 ;  /* 0x00000000051903c2 */ /* 0x02072200000e0000 */
[----:B------:R-:W-:-:S04]  /*0430*/  ISETP.NE.U32.AND P0, PT, RZ, c[0x0][0x248], PT ;  /* 0x00009200ff007a0c */ /* 0x000fc80003f05070 */
[----:B------:R-:W-:Y:S01]  /*0440*/  ISETP.NE.AND.EX P0, PT, RZ, c[0x0][0x24c], PT, P0 ;  /* 0x00009300ff007a0c */ /* 0x000fe20003f05300 */
[----:B--2---:R-:W-:Y:S02]  /*0450*/  @UP2 UIADD3 UR12, UR12, -UR8, URZ ;  /* 0x800000080c0c2290 */ /* 0x004fe4000fffe03f */
[----:B------:R3:W2:Y:S01]  /*0460*/  @!P1 R2UR UR22, R8 ;  /* 0x00000000081693c2 */ /* 0x0006a200000e0000 */
[----:B------:R-:W-:-:S04]  /*0470*/  LEA.HI R4, R11, R20, RZ, 0x5 ;  /* 0x000000140b047211 */ /* 0x000fc800078f28ff */
        /* <DEDUP_REMOVED lines=9> */
.L_x_1495:
[----:B-1----:R-:W-:Y:S02]  /*0510*/  ULDC UR6, c[0x0][0x218] ;  /* 0x0000860000067ab9 */ /* 0x002fe40000000800 */
.L_x_1496:
        /* <DEDUP_REMOVED lines=74> */
.L_x_1498:
        /* <DEDUP_REMOVED lines=50> */
.L_x_1499:
[--C-:B------:R-:W-:Y:S01]  /*0ce0*/  SHF.R.S32.HI R7, RZ, 0x5, R4.reuse ;  /* 0x00000005ff077819 */ /* 0x100fe20000011404 */
[----:B------:R-:W1:Y:S01]  /*0cf0*/  S2R R12, SR_CTAID.Z ;  /* 0x00000000000c7919 */ /* 0x000e620000002700 */
[----:B------:R-:W-:Y:S01]  /*0d00*/  LEA.HI R5, R11, R20, RZ, 0x4 ;  /* 0x000000140b057211 */ /* 0x000fe200078f20ff */
[----:B------:R-:W-:Y:S01]  /*0d10*/  ULDC.64 UR4, c[0x0][0x1b0] ;  /* 0x00006c0000047ab9 */ /* 0x000fe20000000a00 */
[----:B------:R-:W-:Y:S01]  /*0d20*/  SHF.R.S32.HI R4, RZ, 0x1f, R4 ;  /* 0x0000001fff047819 */ /* 0x000fe20000011404 */
[----:B------:R-:W-:Y:S01]  /*0d30*/  UIMAD UR4, UR27, UR4, URZ ;  /* 0x000000041b0472a4 */ /* 0x000fe2000f8e023f */
[----:B------:R-:W-:Y:S01]  /*0d40*/  SHF.R.S32.HI R10, RZ, 0x1f, R9 ;  /* 0x0000001fff0a7819 */ /* 0x000fe20000011409 */
[----:B------:R-:W-:Y:S01]  /*0d50*/  UIADD3 UR21, -UR21, UR12, URZ ;  /* 0x0000000c15157290 */ /* 0x000fe2000fffe13f */
[----:B------:R-:W-:Y:S01]  /*0d60*/  SHF.R.S32.HI R0, RZ, 0x4, R5 ;  /* 0x00000004ff007819 */ /* 0x000fe20000011405 */
[----:B------:R-:W-:Y:S01]  /*0d70*/  IMAD.MOV.U32 R8, RZ, RZ, 0x20 ;  /* 0x00000020ff087424 */ /* 0x000fe200078e00ff */
[----:B------:R-:W-:Y:S01]  /*0d80*/  LEA.HI R4, R4, R7, RZ, 0x3 ;  /* 0x0000000704047211 */ /* 0x000fe200078f18ff */
[----:B------:R-:W-:Y:S01]  /*0d90*/  IMAD.U32 R17, RZ, RZ, UR10 ;  /* 0x0000000aff117e24 */ /* 0x000fe2000f8e00ff */
[----:B------:R-:W-:Y:S01]  /*0da0*/  LEA.HI R10, R10, R9, RZ, 0x2 ;  /* 0x000000090a0a7211 */ /* 0x000fe200078f10ff */
[----:B------:R-:W-:Y:S01]  /*0db0*/  BSSY B0, `(.L_x_1500) ;  /* 0x0000075000007945 */ /* 0x000fe20003800000 */
[----:B------:R-:W-:-:S02]  /*0dc0*/  LEA.HI R213, R5, R0, RZ, 0x1 ;  /* 0x0000000005d57211 */ /* 0x000fc400078f08ff */
[----:B------:R-:W-:Y:S02]  /*0dd0*/  LOP3.LUT R4, R4, 0xffffff8, RZ, 0xc0, !PT ;  /* 0x0ffffff804047812 */ /* 0x000fe400078ec0ff */
[-C--:B------:R-:W-:Y:S02]  /*0de0*/  LEA.HI R13, R11, R20.reuse, RZ, 0x3 ;  /* 0x000000140b0d7211 */ /* 0x080fe400078f18ff */
[----:B------:R-:W-:Y:S01]  /*0df0*/  SHF.R.S32.HI R252, RZ, 0x2, R10 ;  /* 0x00000002fffc7819 */ /* 0x000fe2000001140a */
[----:B------:R-:W-:Y:S01]  /*0e00*/  IMAD.IADD R3, R7, 0x1, -R4 ;  /* 0x0000000107037824 */ /* 0x000fe200078e0a04 */
[----:B------:R-:W-:Y:S02]  /*0e10*/  LOP3.LUT R213, R213, 0xfffffffe, RZ, 0xc0, !PT ;  /* 0xfffffffed5d57812 */ /* 0x000fe400078ec0ff */
[----:B------:R-:W-:Y:S01]  /*0e20*/  SHF.R.S32.HI R26, RZ, 0x3, R13 ;  /* 0x00000003ff1a7819 */ /* 0x000fe2000001140d */
[----:B------:R-:W-:Y:S01]  /*0e30*/  IMAD R252, R3, 0x10, R252 ;  /* 0x0000001003fc7824 */ /* 0x000fe200078e02fc */
[----:B------:R-:W-:Y:S01]  /*0e40*/  LOP3.LUT R13, R13, 0xfffffff8, RZ, 0xc0, !PT ;  /* 0xfffffff80d0d7812 */ /* 0x000fe200078ec0ff */
[----:B------:R-:W-:Y:S01]  /*0e50*/  IMAD.IADD R213, R0, 0x1, -R213 ;  /* 0x0000000100d57824 */ /* 0x000fe200078e0ad5 */
[----:B------:R-:W-:Y:S01]  /*0e60*/  LOP3.LUT R5, R5, 0xfffffff0, RZ, 0xc0, !PT ;  /* 0xfffffff005057812 */ /* 0x000fe200078ec0ff */
[----:B------:R-:W-:Y:S01]  /*0e70*/  IMAD.SHL.U32 R3, R26, 0x40, RZ ;  /* 0x000000401a037824 */ /* 0x000fe200078e00ff */
[----:B------:R-:W-:Y:S01]  /*0e80*/  SHF.R.S32.HI R27, RZ, 0x1f, R26 ;  /* 0x0000001fff1b7819 */ /* 0x000fe2000001141a */
[C---:B------:R-:W-:Y:S01]  /*0e90*/  IMAD.IADD R0, R20.reuse, 0x1, -R13 ;  /* 0x0000000114007824 */ /* 0x040fe200078e0a0d */
[----:B------:R-:W-:Y:S01]  /*0ea0*/  LEA.HI R11, R11, R20, RZ, 0x6 ;  /* 0x000000140b0b7211 */ /* 0x000fe200078f30ff */
[----:B------:R-:W-:Y:S01]  /*0eb0*/  IMAD.IADD R4, R20, 0x1, -R5 ;  /* 0x0000000114047824 */ /* 0x000fe200078e0a05 */
[----:B------:R-:W-:Y:S01]  /*0ec0*/  LOP3.LUT R3, R3, 0x1c0, RZ, 0xc0, !PT ;  /* 0x000001c003037812 */ /* 0x000fe200078ec0ff */
[----:B------:R-:W-:-:S02]  /*0ed0*/  IMAD.SHL.U32 R28, R0, 0x8, RZ ;  /* 0x00000008001c7824 */ /* 0x000fc400078e00ff */
[----:B------:R-:W-:Y:S01]  /*0ee0*/  IMAD R13, R27, c[0x0][0x198], RZ ;  /* 0x000066001b0d7a24 */ /* 0x000fe200078e02ff */
[----:B------:R-:W-:Y:S01]  /*0ef0*/  SHF.R.U32.HI R248, RZ, 0x3, R3 ;  /* 0x00000003fff87819 */ /* 0x000fe20000011603 */
[----:B------:R-:W-:Y:S01]  /*0f00*/  IMAD.SHL.U32 R11, R11, 0x8, RZ ;  /* 0x000000080b0b7824 */ /* 0x000fe200078e00ff */
[----:B------:R-:W-:Y:S01]  /*0f10*/  LOP3.LUT R5, R3, 0x38, R28, 0xf8, !PT ;  /* 0x0000003803057812 */ /* 0x000fe200078ef81c */
[----:B------:R-:W-:Y:S01]  /*0f20*/  IMAD.SHL.U32 R6, R213, 0x8, RZ ;  /* 0x00000008d5067824 */ /* 0x000fe200078e00ff */
[----:B------:R-:W-:Y:S01]  /*0f30*/  SHF.R.S32.HI R3, RZ, 0x1f, R4 ;  /* 0x0000001fff037819 */ /* 0x000fe20000011404 */
[----:B------:R-:W-:Y:S01]  /*0f40*/  IMAD.WIDE R16, R17, 0x80, R26 ;  /* 0x0000008011107825 */ /* 0x000fe200078e021a */
[----:B------:R-:W-:Y:S02]  /*0f50*/  LOP3.LUT R248, R5, R248, RZ, 0x3c, !PT ;  /* 0x000000f805f87212 */ /* 0x000fe400078e3cff */
[----:B------:R-:W-:Y:S02]  /*0f60*/  LEA.HI R3, R3, R4, RZ, 0x3 ;  /* 0x0000000403037211 */ /* 0x000fe400078f18ff */
[----:B------:R-:W-:-:S02]  /*0f70*/  SHF.R.S32.HI R29, RZ, 0x1f, R28 ;  /* 0x0000001fff1d7819 */ /* 0x000fc4000001141c */
[C---:B------:R-:W-:Y:S01]  /*0f80*/  LOP3.LUT R5, R3.reuse, 0xfffffff8, RZ, 0xc0, !PT ;  /* 0xfffffff803057812 */ /* 0x040fe200078ec0ff */
[----:B------:R-:W-:Y:S01]  /*0f90*/  IMAD.SHL.U32 R3, R3, 0x40, RZ ;  /* 0x0000004003037824 */ /* 0x000fe200078e00ff */
[----:B------:R-:W-:Y:S01]  /*0fa0*/  IADD3 R14, P0, R28, UR6, RZ ;  /* 0x000000061c0e7c10 */ /* 0x000fe2000ff1e0ff */
[----:B------:R-:W-:Y:S01]  /*0fb0*/  IMAD.WIDE.U32 R18, R26, c[0x0][0x198], R28 ;  /* 0x000066001a127a25 */ /* 0x000fe200078e001c */
[----:B------:R-:W-:Y:S01]  /*0fc0*/  LOP3.LUT R248, R248, 0xfffffe00, R11, 0xf8, !PT ;  /* 0xfffffe00f8f87812 */ /* 0x000fe200078ef80b */
[----:B------:R-:W-:Y:S01]  /*0fd0*/  ULDC.64 UR6, c[0x0][0x1b8] ;  /* 0x00006e0000067ab9 */ /* 0x000fe20000000a00 */
[----:B------:R-:W-:Y:S01]  /*0fe0*/  IADD3.X R15, R29, UR18, RZ, P0, !PT ;  /* 0x000000121d0f7c10 */ /* 0x000fe200087fe4ff */
[----:B------:R-:W-:Y:S01]  /*0ff0*/  IMAD.IADD R5, R4, 0x1, -R5 ;  /* 0x0000000104057824 */ /* 0x000fe200078e0a05 */
[----:B------:R-:W-:Y:S01]  /*1000*/  IADD3 R18, P0, R18, UR24, RZ ;  /* 0x0000001812127c10 */ /* 0x000fe2000ff1e0ff */
[----:B------:R-:W-:Y:S01]  /*1010*/  IMAD R4, R26, c[0x0][0x19c], R13 ;  /* 0x000067001a047a24 */ /* 0x000fe200078e020d */
[----:B------:R-:W-:Y:S01]  /*1020*/  UIMAD UR18, UR22, UR5, UR4 ;  /* 0x00000005161272a4 */ /* 0x000fe2000f8e0204 */
[----:B-1----:R-:W-:Y:S01]  /*1030*/  IMAD.WIDE.U32 R12, R12, c[0x0][0x1a8], R14 ;  /* 0x00006a000c0c7a25 */ /* 0x002fe200078e000e */
[C---:B------:R-:W-:Y:S01]  /*1040*/  LOP3.LUT P2, RZ, R5.reuse, 0x4, RZ, 0xc0, !PT ;  /* 0x0000000405ff7812 */ /* 0x040fe2000784c0ff */
[----:B------:R-:W-:Y:S01]  /*1050*/  ULDC.64 UR4, c[0x0][0x1a8] ;  /* 0x00006a0000047ab9 */ /* 0x000fe20000000a00 */
[C---:B------:R-:W-:Y:S01]  /*1060*/  LOP3.LUT P1, RZ, R5.reuse, 0x2, RZ, 0xc0, !PT ;  /* 0x0000000205ff7812 */ /* 0x040fe2000782c0ff */
[----:B------:R-:W-:Y:S01]  /*1070*/  IMAD.SHL.U32 R5, R5, 0x40, RZ ;  /* 0x0000004005057824 */ /* 0x000fe200078e00ff */
[----:B------:R-:W-:Y:S01]  /*1080*/  IADD3.X R19, R19, UR23, R4, P0, !PT ;  /* 0x0000001713137c10 */ /* 0x000fe200087fe404 */
[----:B------:R-:W-:Y:S01]  /*1090*/  IMAD R11, R27, c[0x0][0x1a0], RZ ;  /* 0x000068001b0b7a24 */ /* 0x000fe200078e02ff */
[----:B------:R-:W-:Y:S01]  /*10a0*/  UIMAD UR6, UR27, UR6, URZ ;  /* 0x000000061b0672a4 */ /* 0x000fe2000f8e023f */
[----:B------:R-:W-:Y:S01]  /*10b0*/  IMAD.WIDE.U32 R14, R26, c[0x0][0x1a0], R28 ;  /* 0x000068001a0e7a25 */ /* 0x000fe200078e001c */
[----:B------:R-:W-:Y:S01]  /*10c0*/  LOP3.LUT R5, R5, 0x1c0, RZ, 0xc0, !PT ;  /* 0x000001c005057812 */ /* 0x000fe200078ec0ff */
[----:B------:R-:W-:Y:S01]  /*10d0*/  UIMAD UR4, UR26, UR4, URZ ;  /* 0x000000041a0472a4 */ /* 0x000fe2000f8e023f */
[----:B------:R-:W-:Y:S01]  /*10e0*/  IADD3 R251, R28, 0x40, RZ ;  /* 0x000000401cfb7810 */ /* 0x000fe20007ffe0ff */
[----:B------:R-:W-:Y:S01]  /*10f0*/  IMAD R4, R26, c[0x0][0x1a4], R11 ;  /* 0x000069001a047a24 */ /* 0x000fe200078e020b */
[----:B------:R-:W-:Y:S01]  /*1100*/  IADD3 R14, P0, R14, UR30, RZ ;  /* 0x0000001e0e0e7c10 */ /* 0x000fe2000ff1e0ff */
        /* <DEDUP_REMOVED lines=12> */
[C---:B------:R-:W-:Y:S02]  /*11d0*/  IADD3 R250, R28.reuse, 0x80, RZ ;  /* 0x000000801cfa7810 */ /* 0x040fe40007ffe0ff */
[----:B------:R-:W-:Y:S01]  /*11e0*/  IADD3 R249, R28, 0xc0, RZ ;  /* 0x000000c01cf97810 */ /* 0x000fe20007ffe0ff */
[----:B------:R-:W-:Y:S01]  /*11f0*/  IMAD.WIDE.U32 R34, R5, c[0x0][0x1b8], R14 ;  /* 0x00006e0005227a25 */ /* 0x000fe200078e000e */
[----:B------:R-:W-:Y:S01]  /*1200*/  IADD3 R39, R37, UR18, RZ ;  /* 0x0000001225277c10 */ /* 0x000fe2000fffe0ff */
[----:B------:R1:W-:Y:S01]  /*1210*/  STL.64 [R1+0x8], R36 ;  /* 0x0000082401007387 */ /* 0x0003e20000100a00 */
[----:B------:R-:W-:Y:S01]  /*1220*/  IADD3 R15, R13, UR4, RZ ;  /* 0x000000040d0f7c10 */ /* 0x000fe2000fffe0ff */
[----:B------:R-:W-:Y:S01]  /*1230*/  IMAD.MOV.U32 R5, RZ, RZ, 0x10 ;  /* 0x00000010ff057424 */ /* 0x000fe200078e00ff */
[----:B------:R-:W-:Y:S01]  /*1240*/  IADD3 R247, R35, UR6, RZ ;  /* 0x0000000623f77c10 */ /* 0x000fe2000fffe0ff */
[----:B------:R1:W-:Y:S01]  /*1250*/  STL.64 [R1], R34 ;  /* 0x0000002201007387 */ /* 0x0003e20000100a00 */
[----:B------:R-:W-:-:S02]  /*1260*/  SEL R3, R8, 0xffffffe0, !P2 ;  /* 0xffffffe008037807 */ /* 0x000fc40005000000 */
[----:B------:R-:W-:Y:S01]  /*1270*/  SEL R5, R5, 0xfffffff0, !P1 ;  /* 0xfffffff005057807 */ /* 0x000fe20004800000 */
        /* <DEDUP_REMOVED lines=40> */
.L_x_1501:
[----:B------:R-:W-:Y:S05]  /*1500*/  BSYNC B0 ;  /* 0x0000000000007941 */ /* 0x000fea0003800000 */
.L_x_1500:
        /* <DEDUP_REMOVED lines=9> */
[----:B--2---:R-:W-:-:S03]  /*15a0*/  IMAD.U32 R30, RZ, RZ, UR4 ;  /* 0x00000004ff1e7e24 */ /* 0x004fc6000f8e00ff */
        /* <DEDUP_REMOVED lines=45> */
.L_x_1503:
[----:B------:R-:W-:Y:S05]  /*1880*/  BSYNC B0 ;  /* 0x0000000000007941 */ /* 0x000fea0003800000 */
.L_x_1502:
[----:B------:R-:W-:Y:S01]  /*1890*/  IADD3 R6, R26, 0x40, RZ ;  /* 0x000000401a067810 */ /* 0x000fe20007ffe0ff */
[----:B------:R-:W-:Y:S03]  /*18a0*/  BSSY B0, `(.L_x_1504) ;  /* 0x000002c000007945 */ /* 0x000fe60003800000 */
[----:B------:R-:W-:-:S13]  /*18b0*/  ISETP.GE.AND P0, PT, R6, UR21, PT ;  /* 0x0000001506007c0c */ /* 0x000fda000bf06270 */
[----:B------:R-:W-:Y:S05]  /*18c0*/  @P0 BRA `(.L_x_1505) ;  /* 0x0000029000000947 */ /* 0x000fea0003800000 */
[----:B--2---:R-:W-:Y:S01]  /*18d0*/  IADD3 R11, P0, R16, 0x40, RZ ;  /* 0x00000040100b7810 */ /* 0x004fe20007f1e0ff */
        /* <DEDUP_REMOVED lines=40> */
.L_x_1505:
[----:B------:R-:W-:Y:S05]  /*1b60*/  BSYNC B0 ;  /* 0x0000000000007941 */ /* 0x000fea0003800000 */
.L_x_1504:
        /* <DEDUP_REMOVED lines=12> */
[----:B--2---:R-:W-:Y:S01]  /*1c30*/  IMAD.X R11, RZ, RZ, R17, P0 ;  /* 0x000000ffff0b7224 */ /* 0x004fe200000e0611 */
        /* <DEDUP_REMOVED lines=35> */
.L_x_1507:
[----:B------:R-:W-:Y:S05]  /*1e70*/  BSYNC B0 ;  /* 0x0000000000007941 */ /* 0x000fea0003800000 */
.L_x_1506:
        /* <DEDUP_REMOVED lines=48> */
.L_x_1509:
[----:B------:R-:W-:Y:S05]  /*2180*/  BSYNC B0 ;  /* 0x0000000000007941 */ /* 0x000fea0003800000 */
.L_x_1508:
        /* <DEDUP_REMOVED lines=15> */
[C---:B--2---:R-:W-:Y:S02]  /*2280*/  @!P1 LEA R14, P5, R11.reuse, c[0x0][0x168], 0x1 ;  /* 0x00005a000b0e9a11 */ /* 0x044fe400078a08ff */
        /* <DEDUP_REMOVED lines=26> */
.L_x_1511:
[----:B------:R-:W-:Y:S05]  /*2430*/  BSYNC B0 ;  /* 0x0000000000007941 */ /* 0x000fea0003800000 */
.L_x_1510:
[----:B------:R-:W0:Y:S01]  /*2440*/  LDGDEPBAR ;  /* 0x00000000000079af */ /* 0x000e220000000000 */
[----:B------:R-:W-:Y:S01]  /*2450*/  ISETP.GE.AND P0, PT, R26, UR18, PT ;  /* 0x000000121a007c0c */ /* 0x000fe2000bf06270 */
[----:B------:R-:W-:Y:S01]  /*2460*/  ULDC.64 UR4, c[0x0][0x1a0] ;  /* 0x0000680000047ab9 */ /* 0x000fe20000000a00 */
[----:B------:R-:W-:Y:S01]  /*2470*/  BSSY B0, `(.L_x_1512) ;  /* 0x0000032000007945 */ /* 0x000fe20003800000 */
[----:B------:R-:W-:Y:S02]  /*2480*/  UIMAD.WIDE.U32 UR26, UR20, UR4, URZ ;  /* 0x00000004141a72a5 */ /* 0x000fe4000f8e003f */
[----:B------:R-:W-:-:S04]  /*2490*/  UIMAD UR4, UR19, UR4, URZ ;  /* 0x00000004130472a4 */ /* 0x000fc8000f8e023f */
[----:B------:R-:W-:Y:S01]  /*24a0*/  UIMAD UR4, UR20, UR5, UR4 ;  /* 0x00000005140472a4 */ /* 0x000fe2000f8e0204 */
[----:B--2-4-:R-:W-:Y:S02]  /*24b0*/  IMAD.U32 R12, RZ, RZ, UR26 ;  /* 0x0000001aff0c7e24 */ /* 0x014fe4000f8e00ff */
        /* <DEDUP_REMOVED lines=45> */
.L_x_1513:
[----:B------:R-:W-:Y:S05]  /*2790*/  BSYNC B0 ;  /* 0x0000000000007941 */ /* 0x000fea0003800000 */
.L_x_1512:
        /* <DEDUP_REMOVED lines=44> */
.L_x_1515:
[----:B------:R-:W-:Y:S05]  /*2a60*/  BSYNC B0 ;  /* 0x0000000000007941 */ /* 0x000fea0003800000 */
.L_x_1514:
[C---:B----4-:R-:W-:Y:S01]  /*2a70*/  IMAD.SHL.U32 R8, R0.reuse, 0x40, RZ ;  /* 0x0000004000087824 */ /* 0x050fe200078e00ff */
        /* <DEDUP_REMOVED lines=18> */
[----:B------:R-:W-:Y:S01]  /*2ba0*/  LDSM.16.M88.4 R84, [R209] ;  /* 0x00000000d154783b */ /* 0x000fe20000000200 */
[----:B------:R-:W-:Y:S02]  /*2bb0*/  LOP3.LUT R240, R240, 0xfffffffd, RZ, 0xc0, !PT ;  /* 0xfffffffdf0f07812 */ /* 0x000fe400078ec0ff */
[----:B------:R-:W-:-:S05]  /*2bc0*/  IMAD.SHL.U32 R213, R213, 0x2, RZ ;  /* 0x00000002d5d57824 */ /* 0x000fca00078e00ff */
[----:B------:R-:W4:Y:S01]  /*2bd0*/  LDSM.16.M88.4 R60, [R213+0x10000] ;  /* 0x01000000d53c783b */ /* 0x000f220000000200 */
[C---:B------:R-:W-:Y:S02]  /*2be0*/  IADD3 R0, R213.reuse, 0x10000, RZ ;  /* 0x00010000d5007810 */ /* 0x040fe40007ffe0ff */
[----:B------:R-:W-:Y:S01]  /*2bf0*/  IADD3 R211, R213, 0x10020, RZ ;  /* 0x00010020d5d37810 */ /* 0x000fe20007ffe0ff */
[----:B------:R-:W5:Y:S01]  /*2c00*/  LDSM.16.M88.4 R52, [R213+0x10800] ;  /* 0x01080000d534783b */ /* 0x000f620000000200 */
[----:B------:R-:W-:Y:S01]  /*2c10*/  @P1 IADD3 R211, R0, -0x20, RZ ;  /* 0xffffffe000d31810 */ /* 0x000fe20007ffe0ff */
[----:B------:R-:W-:Y:S02]  /*2c20*/  IMAD.MOV.U32 R0, RZ, RZ, 0x40 ;  /* 0x00000040ff007424 */ /* 0x000fe400078e00ff */
[----:B------:R-:W1:Y:S01]  /*2c30*/  LDSM.16.M88.4 R12, [R213+0x11000] ;  /* 0x01100000d50c783b */ /* 0x000e620000000200 */
[C---:B------:R-:W-:Y:S02]  /*2c40*/  IADD3 R203, R211.reuse, 0x800, RZ ;  /* 0x00000800d3cb7810 */ /* 0x040fe40007ffe0ff */
[----:B------:R-:W-:Y:S01]  /*2c50*/  SEL R0, R0, 0xffffffc0, !P2 ;  /* 0xffffffc000007807 */ /* 0x000fe20005000000 */
[----:B-1----:R-:W1:Y:S01]  /*2c60*/  LDSM.16.M88.4 R32, [R213+0x11800] ;  /* 0x01180000d520783b */ /* 0x002e620000000200 */
[----:B------:R-:W-:-:S02]  /*2c70*/  IADD3 R202, R211, 0x1000, RZ ;  /* 0x00001000d3ca7810 */ /* 0x000fc40007ffe0ff */
[----:B------:R-:W-:Y:S01]  /*2c80*/  IADD3 R201, R211, 0x1800, RZ ;  /* 0x00001800d3c97810 */ /* 0x000fe20007ffe0ff */
[----:B------:R-:W2:Y:S01]  /*2c90*/  LDSM.16.M88.4 R36, [R211] ;  /* 0x00000000d324783b */ /* 0x000ea20000000200 */
[----:B------:R-:W-:Y:S01]  /*2ca0*/  IMAD.IADD R207, R213, 0x1, R0 ;  /* 0x00000001d5cf7824 */ /* 0x000fe200078e0200 */
[C---:B------:R-:W-:Y:S01]  /*2cb0*/  IADD3 R199, R211.reuse, 0x2000, RZ ;  /* 0x00002000d3c77810 */ /* 0x040fe20007ffe0ff */
[----:B------:R-:W-:Y:S01]  /*2cc0*/  IMAD.IADD R200, R0, 0x1, R211 ;  /* 0x0000000100c87824 */ /* 0x000fe200078e02d3 */
[----:B------:R-:W3:Y:S01]  /*2cd0*/  LDSM.16.M88.4 R40, [R211+0x800] ;  /* 0x00080000d328783b */ /* 0x000ee20000000200 */
        /* <DEDUP_REMOVED lines=12> */
[----:B------:R-:W-:Y:S02]  /*2da0*/  IADD3 R20, R0, 0x11, RZ ;  /* 0x0000001100147810 */ /* 0x000fe40007ffe0ff */
[----:B------:R-:W-:Y:S01]  /*2db0*/  ISETP.GE.AND P3, PT, R24, UR11, PT ;  /* 0x0000000b18007c0c */ /* 0x000fe2000bf66270 */
[----:B----4-:R-:W-:Y:S01]  /*2dc0*/  HMMA.16816.F32 R64, R88, R60, RZ ;  /* 0x0000003c5840723c */ /* 0x010fe200000018ff */
[----:B------:R-:W-:Y:S01]  /*2dd0*/  LDSM.16.M88.4 R76, [R200+0x800] ;  /* 0x00080000c84c783b */ /* 0x000fe20000000200 */
[----:B------:R-:W-:-:S02]  /*2de0*/  ISETP.GE.AND P6, PT, R20, UR11, PT ;  /* 0x0000000b14007c0c */ /* 0x000fc4000bfc6270 */
[C---:B------:R-:W-:Y:S01]  /*2df0*/  IADD3 R24, R0.reuse, 0x21, RZ ;  /* 0x0000002100187810 */ /* 0x040fe20007ffe0ff */
[----:B------:R-:W-:Y:S01]  /*2e00*/  LDSM.16.M88.4 R72, [R200+0x1000] ;  /* 0x00100000c848783b */ /* 0x000fe20000000200 */
[C---:B------:R-:W-:Y:S02]  /*2e10*/  IADD3 R22, R0.reuse, 0x8, RZ ;  /* 0x0000000800167810 */ /* 0x040fe40007ffe0ff */
[C---:B------:R-:W-:Y:S01]  /*2e20*/  HMMA.16816.F32 R60, R88.reuse, R62, RZ ;  /* 0x0000003e583c723c */ /* 0x040fe200000018ff */
[C---:B------:R-:W-:Y:S02]  /*2e30*/  IADD3 R21, R0.reuse, 0x9, RZ ;  /* 0x0000000900157810 */ /* 0x040fe40007ffe0ff */
[----:B------:R-:W-:Y:S02]  /*2e40*/  ISETP.GE.AND P4, PT, R0, UR11, PT ;  /* 0x0000000b00007c0c */ /* 0x000fe4000bf86270 */
[----:B------:R-:W-:Y:S02]  /*2e50*/  ISETP.GE.AND P2, PT, R22, UR11, PT ;  /* 0x0000000b16007c0c */ /* 0x000fe4000bf46270 */
[----:B------:R-:W-:Y:S01]  /*2e60*/  ISETP.GE.AND P1, PT, R21, UR11, PT ;  /* 0x0000000b15007c0c */ /* 0x000fe2000bf26270 */
[----:B-----5:R-:W-:Y:S01]  /*2e70*/  HMMA.16816.F32 R56, R88, R52, RZ ;  /* 0x000000345838723c */ /* 0x020fe200000018ff */
[----:B------:R-:W-:-:S02]  /*2e80*/  IADD3 R22, R0, 0x18, RZ ;  /* 0x0000001800167810 */ /* 0x000fc40007ffe0ff */
[C---:B------:R-:W-:Y:S02]  /*2e90*/  IADD3 R20, R0.reuse, 0x19, RZ ;  /* 0x0000001900147810 */ /* 0x040fe40007ffe0ff */
[----:B------:R-:W-:Y:S02]  /*2ea0*/  IADD3 R21, R0, 0x20, RZ ;  /* 0x0000002000157810 */ /* 0x000fe40007ffe0ff */
[C---:B------:R-:W-:Y:S01]  /*2eb0*/  IADD3 R195, R211.reuse, 0x4000, RZ ;  /* 0x00004000d3c37810 */ /* 0x040fe20007ffe0ff */
[----:B------:R-:W-:Y:S01]  /*2ec0*/  HMMA.16816.F32 R16, R88, R12, RZ ;  /* 0x0000000c5810723c */ /* 0x000fe200000018ff */
[C---:B------:R-:W-:Y:S02]  /*2ed0*/  IADD3 R194, R211.reuse, 0x4800, RZ ;  /* 0x00004800d3c27810 */ /* 0x040fe40007ffe0ff */
[C---:B------:R-:W-:Y:S02]  /*2ee0*/  IADD3 R193, R211.reuse, 0x5000, RZ ;  /* 0x00005000d3c17810 */ /* 0x040fe40007ffe0ff */
[----:B------:R-:W-:-:S02]  /*2ef0*/  IADD3 R192, R211, 0x5800, RZ ;  /* 0x00005800d3c07810 */ /* 0x000fc40007ffe0ff */
[C---:B------:R-:W-:Y:S01]  /*2f00*/  IADD3 R191, R211.reuse, 0x6000, RZ ;  /* 0x00006000d3bf7810 */ /* 0x040fe20007ffe0ff */
[----:B------:R-:W-:Y:S01]  /*2f10*/  HMMA.16816.F32 R52, R88, R54, RZ ;  /* 0x000000365834723c */ /* 0x000fe200000018ff */
[C---:B------:R-:W-:Y:S02]  /*2f20*/  IADD3 R190, R211.reuse, 0x6800, RZ ;  /* 0x00006800d3be7810 */ /* 0x040fe40007ffe0ff */
[C---:B------:R-:W-:Y:S02]  /*2f30*/  IADD3 R189, R211.reuse, 0x7000, RZ ;  /* 0x00007000d3bd7810 */ /* 0x040fe40007ffe0ff */
[----:B------:R-:W-:-:S03]  /*2f40*/  IADD3 R188, R211, 0x7800, RZ ;  /* 0x00007800d3bc7810 */ /* 0x000fc60007ffe0ff */
[C---:B------:R-:W-:Y:S08]  /*2f50*/  HMMA.16816.F32 R12, R88.reuse, R14, RZ ;  /* 0x0000000e580c723c */ /* 0x040ff000000018ff */
[C---:B-1----:R-:W-:Y:S08]  /*2f60*/  HMMA.16816.F32 R8, R88.reuse, R32, RZ ;  /* 0x000000205808723c */ /* 0x042ff000000018ff */
        /* <DEDUP_REMOVED lines=139> */
[----:B------:R-:W1:Y:S07]  /*3820*/  LDSM.16.M88.4 R8, [R211+0x7000] ;  /* 0x00700000d308783b */ /* 0x000e6e0000000200 */
[C---:B----4-:R-:W-:Y:S08]  /*3830*/  HMMA.16816.F32 R56, R80.reuse, R40, R56 ;  /* 0x000000285038723c */ /* 0x050ff00000001838 */
[C---:B------:R-:W-:Y:S01]  /*3840*/  HMMA.16816.F32 R76, R80.reuse, R42, R76 ;  /* 0x0000002a504c723c */ /* 0x040fe2000000184c */
[----:B------:R-:W2:Y:S07]  /*3850*/  LDSM.16.M88.4 R40, [R211+0x7800] ;  /* 0x00780000d328783b */ /* 0x000eae0000000200 */
[C---:B-----5:R-:W-:Y:S08]  /*3860*/  HMMA.16816.F32 R16, R80.reuse, R48, R16 ;  /* 0x000000305010723c */ /* 0x060ff00000001810 */
[----:B------:R-:W-:Y:S01]  /*3870*/  HMMA.16816.F32 R12, R80, R50, R12 ;  /* 0x00000032500c723c */ /* 0x000fe2000000180c */
[----:B------:R-:W-:Y:S07]  /*3880*/  LDSM.16.M88.4 R48, [R207+0x16000] ;  /* 0x01600000cf30783b */ /* 0x000fee0000000200 */
[C---:B------:R-:W-:Y:S08]  /*3890*/  HMMA.16816.F32 R64, R68.reuse, R44, R64 ;  /* 0x0000002c4440723c */ /* 0x040ff00000001840 */
[----:B------:R-:W-:Y:S01]  /*38a0*/  HMMA.16816.F32 R60, R68, R46, R60 ;  /* 0x0000002e443c723c */ /* 0x000fe2000000183c */
[----:B------:R-:W4:Y:S04]  /*38b0*/  LDSM.16.M88.4 R44, [R211+0x6000] ;  /* 0x00600000d32c783b */ /* 0x000f280000000200 */
[----:B------:R-:W-:Y:S03]  /*38c0*/  LDSM.16.M88.4 R68, [R210+0xc000] ;  /* 0x00c00000d244783b */ /* 0x000fe60000000200 */
[C---:B---3--:R-:W-:Y:S08]  /*38d0*/  HMMA.16816.F32 R84, R80.reuse, R36, R84 ;  /* 0x000000245054723c */ /* 0x048ff00000001854 */
[----:B------:R-:W-:Y:S01]  /*38e0*/  HMMA.16816.F32 R88, R80, R38, R88 ;  /* 0x000000265058723c */ /* 0x000fe20000001858 */
[----:B------:R-:W-:Y:S07]  /*38f0*/  LDSM.16.M88.4 R36, [R207+0x16800] ;  /* 0x01680000cf24783b */ /* 0x000fee0000000200 */
[C---:B-1----:R-:W-:Y:S08]  /*3900*/  HMMA.16816.F32 R16, R52.reuse, R8, R16 ;  /* 0x000000083410723c */ /* 0x042ff00000001810 */
[----:B------:R-:W-:Y:S01]  /*3910*/  HMMA.16816.F32 R12, R52, R10, R12 ;  /* 0x0000000a340c723c */ /* 0x000fe2000000180c */
[----:B------:R-:W1:Y:S07]  /*3920*/  LDSM.16.M88.4 R8, [R207+0x17800] ;  /* 0x01780000cf08783b */ /* 0x000e6e0000000200 */
[C---:B------:R-:W-:Y:S08]  /*3930*/  HMMA.16816.F32 R64, R80.reuse, R72, R64 ;  /* 0x000000485040723c */ /* 0x040ff00000001840 */
[----:B------:R-:W-:Y:S01]  /*3940*/  HMMA.16816.F32 R60, R80, R74, R60 ;  /* 0x0000004a503c723c */ /* 0x000fe2000000183c */
[----:B------:R-:W-:Y:S07]  /*3950*/  LDSM.16.M88.4 R72, [R209+0xc000] ;  /* 0x00c00000d148783b */ /* 0x000fee0000000200 */
        /* <DEDUP_REMOVED lines=8> */
[----:B------:R-:W-:Y:S07]  /*39e0*/  LDSM.16.M88.4 R44, [R200+0x6000] ;  /* 0x00600000c82c783b */ /* 0x000fee0000000200 */
        /* <DEDUP_REMOVED lines=9> */
[C---:B------:R-:W-:Y:S08]  /*3a80*/  HMMA.16816.F32 R60, R68.reuse, R50, R60 ;  /* 0x00000032443c723c */ /* 0x040ff0000000183c */
[----:B------:R-:W-:Y:S08]  /*3a90*/  HMMA.16816.F32 R76, R68, R38, R76 ;  /* 0x00000026444c723c */ /* 0x000ff0000000184c */
[C---:B--2---:R-:W-:Y:S08]  /*3aa0*/  HMMA.16816.F32 R56, R72.reuse, R40, R56 ;  /* 0x000000284838723c */ /* 0x044ff00000001838 */
[C---:B-1----:R-:W-:Y:S07]  /*3ab0*/  HMMA.16816.F32 R16, R72.reuse, R8, R16 ;  /* 0x000000084810723c */ /* 0x042fee0000001810 */
[----:B------:R-:W-:Y:S01]  /*3ac0*/  IADD3 R8, R0, 0x29, RZ ;  /* 0x0000002900087810 */ /* 0x000fe20007ffe0ff */
[C---:B------:R-:W-:Y:S08]  /*3ad0*/  HMMA.16816.F32 R64, R72.reuse, R44, R64 ;  /* 0x0000002c4840723c */ /* 0x040ff00000001840 */
[----:B------:R-:W-:Y:S01]  /*3ae0*/  HMMA.16816.F32 R60, R72, R46, R60 ;  /* 0x0000002e483c723c */ /* 0x000fe2000000183c */
[----:B------:R-:W-:-:S02]  /*3af0*/  FSEL R59, R59, -INF , !P6 ;  /* 0xff8000003b3b7808 */ /* 0x000fc40007000000 */
[----:B------:R-:W-:-:S05]  /*3b00*/  FSEL R56, R56, -INF , !P0 ;  /* 0xff80000038387808 */ /* 0x000fca0004000000 */
[C---:B------:R-:W-:Y:S08]  /*3b10*/  HMMA.16816.F32 R76, R72.reuse, R42, R76 ;  /* 0x0000002a484c723c */ /* 0x040ff0000000184c */
[----:B------:R-:W-:Y:S01]  /*3b20*/  HMMA.16816.F32 R12, R72, R10, R12 ;  /* 0x0000000a480c723c */ /* 0x000fe2000000180c */
[----:B------:R-:W-:Y:S02]  /*3b30*/  FSEL R37, R66, -INF , !P4 ;  /* 0xff80000042257808 */ /* 0x000fe40006000000 */
[----:B------:R-:W-:-:S02]  /*3b40*/  FSEL R64, R64, -INF , !P4 ;  /* 0xff80000040407808 */ /* 0x000fc40006000000 */
[----:B------:R-:W-:Y:S02]  /*3b50*/  ISETP.GE.AND P4, PT, R8, UR11, PT ;  /* 0x0000000b08007c0c */ /* 0x000fe4000bf86270 */
[----:B------:R-:W-:Y:S01]  /*3b60*/  IADD3 R11, R0, 0x28, RZ ;  /* 0x00000028000b7810 */ /* 0x000fe20007ffe0ff */
[C---:B---3--:R-:W-:Y:S01]  /*3b70*/  HMMA.16816.F32 R84, R72.reuse, R32, R84 ;  /* 0x000000204854723c */ /* 0x048fe20000001854 */
[----:B------:R-:W-:Y:S02]  /*3b80*/  FSEL R9, R62, -INF , !P2 ;  /* 0xff8000003e097808 */ /* 0x000fe40005000000 */
[----:B------:R-:W-:Y:S02]  /*3b90*/  FSEL R60, R60, -INF , !P2 ;  /* 0xff8000003c3c7808 */ /* 0x000fe40005000000 */
[----:B------:R-:W-:Y:S02]  /*3ba0*/  FSEL R63, R63, -INF , !P1 ;  /* 0xff8000003f3f7808 */ /* 0x000fe40004800000 */
[----:B------:R-:W-:Y:S01]  /*3bb0*/  FSEL R32, R57, -INF , !P6 ;  /* 0xff80000039207808 */ /* 0x000fe20007000000 */
[----:B------:R-:W-:Y:S01]  /*3bc0*/  HMMA.16816.F32 R88, R72, R34, R88 ;  /* 0x000000224858723c */ /* 0x000fe20000001858 */
[----:B------:R-:W-:-:S02]  /*3bd0*/  ISETP.GE.AND P6, PT, R24, UR11, PT ;  /* 0x0000000b18007c0c */ /* 0x000fc4000bfc6270 */
[----:B------:R-:W-:Y:S02]  /*3be0*/  FSEL R10, R61, -INF , !P1 ;  /* 0xff8000003d0a7808 */ /* 0x000fe40004800000 */
[----:B------:R-:W-:Y:S02]  /*3bf0*/  FSEL R105, R19, -INF , !P6 ;  /* 0xff80000013697808 */ /* 0x000fe40007000000 */
[----:B------:R-:W-:Y:S02]  /*3c00*/  FSEL R104, R17, -INF , !P6 ;  /* 0xff80000011687808 */ /* 0x000fe40007000000 */
[----:B------:R-:W-:Y:S02]  /*3c10*/  PLOP3.LUT P6, PT, PT, PT, UP0, 0x80, 0x0 ;  /* 0x000000000000781c */ /* 0x000fe40003fcf008 */
[----:B------:R-:W-:Y:S02]  /*3c20*/  ISETP.GE.AND P5, PT, R11, UR11, PT ;  /* 0x0000000b0b007c0c */ /* 0x000fe4000bfa6270 */
[----:B------:R-:W-:-:S02]  /*3c30*/  FSEL R11, R58, -INF , !P0 ;  /* 0xff8000003a0b7808 */ /* 0x000fc40004000000 */
[----:B------:R-:W-:Y:S02]  /*3c40*/  IADD3 R8, R0, 0x30, RZ ;  /* 0x0000003000087810 */ /* 0x000fe40007ffe0ff */
[----:B------:R-:W-:Y:S02]  /*3c50*/  ISETP.GE.AND P2, PT, R22, UR11, PT ;  /* 0x0000000b16007c0c */ /* 0x000fe4000bf46270 */
[----:B------:R-:W-:Y:S02]  /*3c60*/  ISETP.GE.AND P1, PT, R20, UR11, PT ;  /* 0x0000000b14007c0c */ /* 0x000fe4000bf26270 */
[C---:B------:R-:W-:Y:S02]  /*3c70*/  IADD3 R22, R0.reuse, 0x31, RZ ;  /* 0x0000003100167810 */ /* 0x040fe40007ffe0ff */
        /* <DEDUP_REMOVED lines=8> */
[----:B------:R-:W-:Y:S02]  /*3d00*/  FSEL R79, R79, -INF , !P1 ;  /* 0xff8000004f4f7808 */ /* 0x000fe40004800000 */
[----:B------:R-:W-:Y:S02]  /*3d10*/  FSEL R8, R77, -INF , !P1 ;  /* 0xff8000004d087808 */ /* 0x000fe40004800000 */
[----:B------:R-:W-:Y:S02]  /*3d20*/  FSEL R107, R18, -INF , !P0 ;  /* 0xff800000126b7808 */ /* 0x000fe40004000000 */
[----:B------:R-:W-:Y:S02]  /*3d30*/  FSEL R106, R16, -INF , !P0 ;  /* 0xff800000106a7808 */ /* 0x000fe40004000000 */
[----:B------:R-:W-:Y:S02]  /*3d40*/  ISETP.GE.AND P2, PT, R22, UR11, PT ;  /* 0x0000000b16007c0c */ /* 0x000fe4000bf46270 */
[----:B------:R-:W-:-:S02]  /*3d50*/  ISETP.GE.AND P1, PT, R20, UR11, PT ;  /* 0x0000000b14007c0c */ /* 0x000fc4000bf26270 */
        /* <DEDUP_REMOVED lines=13> */
[----:B------:R-:W-:Y:S01]  /*3e30*/  @P6 LOP3.LUT R240, R240, 0x2, RZ, 0xfc, !PT ;  /* 0x00000002f0f06812 */ /* 0x000fe200078efcff */
        /* <DEDUP_REMOVED lines=9> */
[----:B------:R-:W-:Y:S01]  /*3ed0*/  ISETP.GE.AND P3, PT, R249, c[0x0][0x220], PT ;  /* 0x00008800f9007a0c */ /* 0x000fe20003f66270 */
[----:B------:R-:W-:-:S02]  /*3ee0*/  IMAD.WIDE.U32 R12, R6, UR5, R108 ;  /* 0x00000005060c7c25 */ /* 0x000fc4000f8e006c */
[----:B------:R-:W-:-:S04]  /*3ef0*/  UIMAD UR4, UR4, UR21, UR9 ;  /* 0x00000015040472a4 */ /* 0x000fc8000f8e0209 */
[C---:B------:R-:W-:Y:S01]  /*3f00*/  @!P2 LEA R40, P4, R12.reuse, c[0x0][0x168], 0x1 ;  /* 0x00005a000c28aa11 */ /* 0x040fe200078808ff */
[----:B------:R1:W-:Y:S01]  /*3f10*/  @P2 STS.128 [R248+0x10000], RZ ;  /* 0x010000fff8002388 */ /* 0x0003e20000000c00 */
[----:B------:R-:W-:Y:S02]  /*3f20*/  IADD3 R0, R13, UR4, RZ ;  /* 0x000000040d007c10 */ /* 0x000fe4000fffe0ff */
[C---:B------:R-:W-:Y:S02]  /*3f30*/  @!P0 LEA R16, P5, R12.reuse, c[0x0][0x168], 0x1 ;  /* 0x00005a000c108a11 */ /* 0x040fe400078a08ff */
[C-C-:B------:R-:W-:Y:S02]  /*3f40*/  @!P2 LEA.HI.X R41, R12.reuse, c[0x0][0x16c], R0.reuse, 0x1, P4 ;  /* 0x00005b000c29aa11 */ /* 0x140fe400020f0c00 */
[C---:B------:R-:W-:Y:S02]  /*3f50*/  @!P1 LEA R38, P6, R12.reuse, c[0x0][0x168], 0x1 ;  /* 0x00005a000c269a11 */ /* 0x040fe400078c08ff */
[C---:B------:R-:W-:Y:S01]  /*3f60*/  @!P3 LEA R14, P4, R12.reuse, c[0x0][0x168], 0x1 ;  /* 0x00005a000c0eba11 */ /* 0x040fe200078808ff */
[----:B------:R-:W-:Y:S01]  /*3f70*/  @!PT LDS RZ, [RZ] ;  /* 0x00000000fffff984 */ /* 0x000fe20000000800 */
[----:B------:R-:W-:Y:S01]  /*3f80*/  @!PT LDS RZ, [RZ] ;  /* 0x00000000fffff984 */ /* 0x000fe20000000800 */
[----:B------:R-:W-:Y:S01]  /*3f90*/  @!PT LDS RZ, [RZ] ;  /* 0x00000000fffff984 */ /* 0x000fe20000000800 */
[----:B------:R1:W-:Y:S01]  /*3fa0*/  @!P2 LDGSTS.E.BYPASS.LTC128B.128 [R248+0x10000], [R40.64] ;  /* 0x1000000028f8afae */ /* 0x0003e2000b901d4e */
[----:B------:R-:W-:-:S02]  /*3fb0*/  @!P0 LEA.HI.X R17, R12, c[0x0][0x16c], R0, 0x1, P5 ;  /* 0x00005b000c118a11 */ /* 0x000fc400028f0c00 */
[C---:B------:R-:W-:Y:S01]  /*3fc0*/  IADD3 R13, P5, R12.reuse, UR6, RZ ;  /* 0x000000060c0d7c10 */ /* 0x040fe2000ffbe0ff */
[----:B------:R1:W-:Y:S01]  /*3fd0*/  @P1 STS.128 [R248+0x12000], RZ ;  /* 0x012000fff8001388 */ /* 0x0003e20000000c00 */
[C-C-:B------:R-:W-:Y:S02]  /*3fe0*/  @!P1 LEA.HI.X R39, R12.reuse, c[0x0][0x16c], R0.reuse, 0x1, P6 ;  /* 0x00005b000c279a11 */ /* 0x140fe400030f0c00 */
[----:B------:R-:W-:Y:S02]  /*3ff0*/  @!P3 LEA.HI.X R15, R12, c[0x0][0x16c], R0, 0x1, P4 ;  /* 0x00005b000c0fba11 */ /* 0x000fe400020f0c00 */
[C---:B------:R-:W-:Y:S01]  /*4000*/  @!P2 LEA R18, P4, R13.reuse, c[0x0][0x168], 0x1 ;  /* 0x00005a000d12aa11 */ /* 0x040fe200078808ff */
[----:B------:R-:W-:Y:S01]  /*4010*/  @!PT LDS RZ, [RZ] ;  /* 0x00000000fffff984 */ /* 0x000fe20000000800 */
[----:B------:R-:W-:Y:S01]  /*4020*/  @!PT LDS RZ, [RZ] ;  /* 0x00000000fffff984 */ /* 0x000fe20000000800 */
[----:B------:R-:W-:Y:S01]  /*4030*/  @!PT LDS RZ, [RZ] ;  /* 0x00000000fffff984 */ /* 0x000fe20000000800 */
[----:B------:R1:W-:Y:S01]  /*4040*/  @!P1 LDGSTS.E.BYPASS.LTC128B.128 [R248+0x12000], [R38.64+0x80] ;  /* 0x1200008026f89fae */ /* 0x0003e2000b901d4e */
[----:B------:R-:W-:Y:S02]  /*4050*/  IADD3.X R0, R0, UR7, RZ, P5, !PT ;  /* 0x0000000700007c10 */ /* 0x000fe4000affe4ff */
[C---:B------:R-:W-:Y:S01]  /*4060*/  @!P1 LEA R34, P5, R13.reuse, c[0x0][0x168], 0x1 ;  /* 0x00005a000d229a11 */ /* 0x040fe200078a08ff */
[----:B------:R1:W-:Y:S01]  /*4070*/  @P0 STS.128 [R248+0x14000], RZ ;  /* 0x014000fff8000388 */ /* 0x0003e20000000c00 */
[----:B------:R-:W-:-:S02]  /*4080*/  @!P2 LEA.HI.X R19, R13, c[0x0][0x16c], R0, 0x1, P4 ;  /* 0x00005b000d13aa11 */ /* 0x000fc400020f0c00 */
[C---:B------:R-:W-:Y:S01]  /*4090*/  @!P0 LEA R24, P4, R13.reuse, c[0x0][0x168], 0x1 ;  /* 0x00005a000d188a11 */ /* 0x040fe200078808ff */
[----:B------:R-:W-:Y:S01]  /*40a0*/  @!PT LDS RZ, [RZ] ;  /* 0x00000000fffff984 */ /* 0x000fe20000000800 */
[----:B------:R-:W-:Y:S01]  /*40b0*/  @!PT LDS RZ, [RZ] ;  /* 0x00000000fffff984 */ /* 0x000fe20000000800 */
[----:B------:R-:W-:Y:S01]  /*40c0*/  @!PT LDS RZ, [RZ] ;  /* 0x00000000fffff984 */ /* 0x000fe20000000800 */
[----:B------:R1:W-:Y:S01]  /*40d0*/  @!P0 LDGSTS.E.BYPASS.LTC128B.128 [R248+0x14000], [R16.64+0x100] ;  /* 0x1400010010f88fae */ /* 0x0003e2000b901d4e */
[C-C-:B------:R-:W-:Y:S02]  /*40e0*/  @!P1 LEA.HI.X R35, R13.reuse, c[0x0][0x16c], R0.reuse, 0x1, P5 ;  /* 0x00005b000d239a11 */ /* 0x140fe400028f0c00 */
        /* <DEDUP_REMOVED lines=29> */
.L_x_1518:
[----:B------:R-:W-:Y:S05]  /*42c0*/  BSYNC B0 ;  /* 0x0000000000007941 */ /* 0x000fea0003800000 */
.L_x_1517:
[----:B------:R-:W0:Y:S02]  /*42d0*/  LDGDEPBAR ;  /* 0x00000000000079af */ /* 0x000e240000000000 */
.L_x_1516:
[----:B--2---:R-:W-:Y:S01]  /*42e0*/  FMNMX.FTZ R12, R37, R67, !PT ;  /* 0x00000043250c7209 */ /* 0x004fe20007810000 */
[----:B------:R-:W-:Y:S01]  /*42f0*/  USHF.L.U32 UR4, UR20, 0x1, URZ ;  /* 0x0000000114047899 */ /* 0x000fe2000800063f */
[----:B-1----:R-:W-:Y:S01]  /*4300*/  FMNMX.FTZ R15, R64, R65, !PT ;  /* 0x00000041400f7209 */ /* 0x002fe20007810000 */
[----:B------:R-:W-:Y:S01]  /*4310*/  IMAD.WIDE.U32 R178, R23, -0x2daee0ad, RZ ;  /* 0xd2511f5317b27825 */ /* 0x000fe200078e00ff */
[----:B------:R-:W-:Y:S01]  /*4320*/  FMNMX.FTZ R12, R9, R12, !PT ;  /* 0x0000000c090c7209 */ /* 0x000fe20007810000 */
[----:B------:R-:W-:Y:S01]  /*4330*/  ULOP3.LUT UR5, UR4, UR17, URZ, 0x3c, !UPT ;  /* 0x0000001104057292 */ /* 0x000fe2000f8e3c3f */
[----:B------:R-:W-:Y:S01]  /*4340*/  FMNMX.FTZ R15, R60, R15, !PT ;  /* 0x0000000f3c0f7209 */ /* 0x000fe20007810000 */
[----:B------:R-:W-:Y:S01]  /*4350*/  IMAD.U32 R6, RZ, RZ, UR10 ;  /* 0x0000000aff067e24 */ /* 0x000fe2000f8e00ff */
[----:B------:R-:W-:Y:S01]  /*4360*/  FMNMX.FTZ R12, R63, R12, !PT ;  /* 0x0000000c3f0c7209 */ /* 0x000fe20007810000 */
[----:B------:R-:W-:Y:S01]  /*4370*/  UIADD3 UR29, UR16, -0x61c88647, URZ ;  /* 0x9e3779b9101d7890 */ /* 0x000fe2000fffe03f */
[----:B------:R-:W-:Y:S01]  /*4380*/  FMNMX.FTZ R15, R10, R15, !PT ;  /* 0x0000000f0a0f7209 */ /* 0x000fe20007810000 */
[----:B------:R-:W-:Y:S01]  /*4390*/  IMAD R25, R6, 0x8, R7 ;  /* 0x0000000806197824 */ /* 0x000fe200078e0207 */
[----:B------:R-:W-:Y:S01]  /*43a0*/  FMNMX.FTZ R12, R11, R12, !PT ;  /* 0x0000000c0b0c7209 */ /* 0x000fe20007810000 */
[----:B------:R-:W-:Y:S01]  /*43b0*/  UIADD3 UR26, UR17, 0x76cf5d0a, URZ ;  /* 0x76cf5d0a111a7890 */ /* 0x000fe2000fffe03f */
[----:B------:R-:W-:Y:S01]  /*43c0*/  FMNMX.FTZ R15, R56, R15, !PT ;  /* 0x0000000f380f7209 */ /* 0x000fe20007810000 */
[----:B------:R-:W-:Y:S01]  /*43d0*/  IMAD.WIDE.U32 R90, R25, -0x326172a9, RZ ;  /* 0xcd9e8d57195a7825 */ /* 0x000fe200078e00ff */
        /* <DEDUP_REMOVED lines=15> */
[----:B------:R-:W-:Y:S01]  /*44d0*/  IMAD.SHL.U32 R208, R4, 0x2, RZ ;  /* 0x0000000204d07824 */ /* 0x000fe200078e00ff */
[----:B------:R-:W-:Y:S01]  /*44e0*/  FMNMX.FTZ R12, R105, R12, !PT ;  /* 0x0000000c690c7209 */ /* 0x000fe20007810000 */
[----:B------:R-:W-:Y:S01]  /*44f0*/  UIADD3 UR21, UR16, -0x4ab325aa, URZ ;  /* 0xb54cda5610157890 */ /* 0x000fe2000fffe03f */
[----:B------:R-:W-:Y:S01]  /*4500*/  FMNMX.FTZ R15, R104, R15, !PT ;  /* 0x0000000f680f7209 */ /* 0x000fe20007810000 */
[----:B------:R-:W-:Y:S01]  /*4510*/  IMAD R242, R236, 0x10000, R236 ;  /* 0x00010000ecf27824 */ /* 0x000fe200078e02ec */
[----:B------:R-:W-:Y:S01]  /*4520*/  FMNMX.FTZ R12, R103, R12, !PT ;  /* 0x0000000c670c7209 */ /* 0x000fe20007810000 */
[----:B------:R-:W-:Y:S01]  /*4530*/  LDSM.16.MT88.4 R140, [R208+0x18000] ;  /* 0x01800000d08c783b */ /* 0x000fe20000004200 */
        /* <DEDUP_REMOVED lines=16> */
[----:B------:R-:W-:Y:S01]  /*4640*/  LOP3.LUT R14, R179, UR5, RZ, 0x3c, !PT ;  /* 0x00000005b30e7c12 */ /* 0x000fe2000f8e3cff */
[----:B------:R-:W-:Y:S01]  /*4650*/  UIADD3 UR5, UR17, -0x4498517b, URZ ;  /* 0xbb67ae8511057890 */ /* 0x000fe2000fffe03f */
[----:B------:R-:W-:Y:S01]  /*4660*/  FMNMX.FTZ R12, R21, R12, !PT ;  /* 0x0000000c150c7209 */ /* 0x000fe20007810000 */
[----:B------:R-:W-:Y:S01]  /*4670*/  LDSM.16.MT88.4 R148, [R206+0x18000] ;  /* 0x01800000ce94783b */ /* 0x000fe20000004200 */
[----:B------:R-:W-:Y:S01]  /*4680*/  FMNMX.FTZ R7, R22, R15, !PT ;  /* 0x0000000f16077209 */ /* 0x000fe20007810000 */
[----:B------:R-:W-:Y:S01]  /*4690*/  IMAD.WIDE.U32 R14, R14, -0x326172a9, RZ ;  /* 0xcd9e8d570e0e7825 */ /* 0x000fe200078e00ff */
[----:B------:R-:W-:Y:S01]  /*46a0*/  LOP3.LUT R24, R2, UR16, RZ, 0x3c, !PT ;  /* 0x0000001002187c12 */ /* 0x000fe2000f8e3cff */
[----:B------:R-:W1:Y:S01]  /*46b0*/  SHFL.BFLY PT, R13, R12, 0x2, 0x1f ;  /* 0x0c401f000c0d7f89 */ /* 0x000e6200000e0000 */
[----:B------:R-:W-:-:S02]  /*46c0*/  FMNMX.FTZ R7, R20, R7, !PT ;  /* 0x0000000714077209 */ /* 0x000fc40007810000 */
[----:B------:R-:W-:Y:S01]  /*46d0*/  LOP3.LUT R88, R91, R24, RZ, 0x3c, !PT ;  /* 0x000000185b587212 */ /* 0x000fe200078e3cff */
[----:B------:R-:W-:Y:S01]  /*46e0*/  LDSM.16.MT88.4 R52, [R206+0x1a000] ;  /* 0x01a00000ce34783b */ /* 0x000fe20000004200 */
[----:B------:R-:W-:-:S03]  /*46f0*/  LOP3.LUT R240, R240, 0xfffffffe, RZ, 0xc0, !PT ;  /* 0xfffffffef0f07812 */ /* 0x000fc600078ec0ff */
[----:B------:R-:W2:Y:S01]  /*4700*/  SHFL.BFLY PT, R2, R7, 0x2, 0x1f ;  /* 0x0c401f0007027f89 */ /* 0x000ea200000e0000 */
[----:B------:R-:W-:-:S03]  /*4710*/  IMAD.WIDE.U32 R88, R88, -0x2daee0ad, RZ ;  /* 0xd2511f5358587825 */ /* 0x000fc600078e00ff */
[----:B------:R-:W-:Y:S02]  /*4720*/  LDSM.16.MT88.4 R72, [R206+0x1a800] ;  /* 0x01a80000ce48783b */ /* 0x000fe40000004200 */
[----:B------:R-:W-:Y:S01]  /*4730*/  LOP3.LUT R176, R89, UR5, R178, 0x96, !PT ;  /* 0x0000000559b07c12 */ /* 0x000fe2000f8e96b2 */
[----:B------:R-:W-:Y:S01]  /*4740*/  UIADD3 UR5, UR17, -0x126145ec, URZ ;  /* 0xed9eba1411057890 */ /* 0x000fe2000fffe03f */
[----:B------:R-:W-:Y:S01]  /*4750*/  LDSM.16.MT88.4 R84, [R206+0x1c000] ;  /* 0x01c00000ce54783b */ /* 0x000fe20000004200 */
[----:B------:R-:W-:Y:S02]  /*4760*/  LOP3.LUT R178, R179, UR4, RZ, 0x3c, !PT ;  /* 0x00000004b3b27c12 */ /* 0x000fe4000f8e3cff */
[----:B------:R-:W-:Y:S01]  /*4770*/  IMAD.WIDE.U32 R176, R176, -0x326172a9, RZ ;  /* 0xcd9e8d57b0b07825 */ /* 0x000fe200078e00ff */
[----:B------:R-:W-:Y:S03]  /*4780*/  LDSM.16.MT88.4 R92, [R205+0x1c000] ;  /* 0x01c00000cd5c783b */ /* 0x000fe60000004200 */
[----:B------:R-:W-:Y:S01]  /*4790*/  IMAD.WIDE.U32 R178, R178, -0x326172a9, RZ ;  /* 0xcd9e8d57b2b27825 */ /* 0x000fe200078e00ff */
[----:B-1----:R-:W-:Y:S01]  /*47a0*/  FMNMX.FTZ R13, R12, R13, !PT ;  /* 0x0000000d0c0d7209 */ /* 0x002fe20007810000 */
[----:B------:R-:W-:Y:S01]  /*47b0*/  STL [R1+0x68], R29 ;  /* 0x0000681d01007387 */ /* 0x000fe20000100800 */
[----:B------:R-:W-:-:S02]  /*47c0*/  LOP3.LUT R12, R15, UR29, R90, 0x96, !PT ;  /* 0x0000001d0f0c7c12 */ /* 0x000fc4000f8e965a */
[----:B------:R-:W-:Y:S01]  /*47d0*/  LOP3.LUT R6, R177, UR27, R14, 0x96, !PT ;  /* 0x0000001bb1067c12 */ /* 0x000fe2000f8e960e */
[----:B------:R-:W1:Y:S01]  /*47e0*/  SHFL.BFLY PT, R0, R13, 0x1, 0x1f ;  /* 0x0c201f000d007f89 */ /* 0x000e6200000e0000 */
[----:B------:R-:W-:Y:S02]  /*47f0*/  LOP3.LUT R90, R179, UR29, R90, 0x96, !PT ;  /* 0x0000001db35a7c12 */ /* 0x000fe4000f8e965a */
[----:B--2---:R-:W-:Y:S01]  /*4800*/  FMNMX.FTZ R2, R7, R2, !PT ;  /* 0x0000000207027209 */ /* 0x004fe20007810000 */
[----:B------:R-:W-:Y:S01]  /*4810*/  IMAD.WIDE.U32 R170, R6, -0x2daee0ad, RZ ;  /* 0xd2511f5306aa7825 */ /* 0x000fe200078e00ff */
[----:B------:R-:W-:Y:S03]  /*4820*/  STL [R1+0x64], R28 ;  /* 0x0000641c01007387 */ /* 0x000fe60000100800 */
[----:B------:R-:W-:Y:S01]  /*4830*/  IMAD.WIDE.U32 R90, R90, -0x2daee0ad, RZ ;  /* 0xd2511f535a5a7825 */ /* 0x000fe200078e00ff */
[----:B------:R-:W2:Y:S04]  /*4840*/  SHFL.BFLY PT, R7, R2, 0x1, 0x1f ;  /* 0x0c201f0002077f89 */ /* 0x000ea800000e0000 */
[----:B------:R-:W-:Y:S04]  /*4850*/  STL [R1+0x60], R27 ;  /* 0x0000601b01007387 */ /* 0x000fe80000100800 */
[----:B------:R-:W-:Y:S01]  /*4860*/  STL [R1+0x58], R26 ;  /* 0x0000581a01007387 */ /* 0x000fe20000100800 */
[----:B-1----:R-:W-:Y:S01]  /*4870*/  FMNMX.FTZ R0, R13, R0, !PT ;  /* 0x000000000d007209 */ /* 0x002fe20007810000 */
[----:B------:R-:W-:-:S03]  /*4880*/  IMAD.WIDE.U32 R12, R12, -0x2daee0ad, RZ ;  /* 0xd2511f530c0c7825 */ /* 0x000fc600078e00ff */
[C---:B------:R-:W-:Y:S01]  /*4890*/  FSETP.NEU.FTZ.AND P0, PT, R0.reuse, -INF , PT ;  /* 0xff8000000000780b */ /* 0x040fe20003f1d000 */
[----:B------:R-:W-:Y:S01]  /*48a0*/  FMUL.FTZ R232, R0, c[0x0][0x23c] ;  /* 0x00008f0000e87a20 */ /* 0x000fe20000410000 */
[----:B------:R-:W-:Y:S02]  /*48b0*/  LOP3.LUT R174, R13, UR26, R88, 0x96, !PT ;  /* 0x0000001a0dae7c12 */ /* 0x000fe4000f8e9658 */
[----:B------:R-:W-:Y:S02]  /*48c0*/  LOP3.LUT R6, R171, UR19, R12, 0x96, !PT ;  /* 0x00000013ab067c12 */ /* 0x000fe4000f8e960c */
[----:B------:R-:W-:Y:S01]  /*48d0*/  FSEL R232, R232, RZ, P0 ;  /* 0x000000ffe8e87208 */ /* 0x000fe20000000000 */
[----:B------:R-:W-:Y:S01]  /*48e0*/  IMAD.WIDE.U32 R174, R174, -0x326172a9, RZ ;  /* 0xcd9e8d57aeae7825 */ /* 0x000fe200078e00ff */
[----:B--2---:R-:W-:-:S03]  /*48f0*/  FMNMX.FTZ R2, R2, R7, !PT ;  /* 0x0000000702027209 */ /* 0x004fc60007810000 */
[----:B------:R-:W-:Y:S01]  /*4900*/  IMAD.WIDE.U32 R172, R6, -0x326172a9, RZ ;  /* 0xcd9e8d5706ac7825 */ /* 0x000fe200078e00ff */
[----:B------:R-:W-:Y:S02]  /*4910*/  LOP3.LUT R168, R175, UR25, R176, 0x96, !PT ;  /* 0x00000019afa87c12 */ /* 0x000fe4000f8e96b0 */
[----:B------:R-:W-:Y:S01]  /*4920*/  FSETP.NEU.FTZ.AND P0, PT, R2, -INF , PT ;  /* 0xff8000000200780b */ /* 0x000fe20003f1d000 */
[----:B------:R-:W-:Y:S01]  /*4930*/  FFMA.FTZ R123, R9, c[0x0][0x23c], -R232 ;  /* 0x00008f00097b7a23 */ /* 0x000fe200000108e8 */
[----:B------:R-:W-:Y:S01]  /*4940*/  LOP3.LUT R174, R173, UR18, R174, 0x96, !PT ;  /* 0x00000012adae7c12 */ /* 0x000fe2000f8e96ae */
[----:B------:R-:W-:-:S04]  /*4950*/  IMAD.WIDE.U32 R168, R168, -0x2daee0ad, RZ ;  /* 0xd2511f53a8a87825 */ /* 0x000fc800078e00ff */
[----:B------:R-:W-:Y:S01]  /*4960*/  FFMA.FTZ R130, R11, c[0x0][0x23c], -R232 ;  /* 0x00008f000b827a23 */ /* 0x000fe200000108e8 */
[----:B------:R-:W-:Y:S01]  /*4970*/  LOP3.LUT R170, R169, UR5, R170, 0x96, !PT ;  /* 0x00000005a9aa7c12 */ /* 0x000fe2000f8e96aa */
[----:B------:R-:W-:Y:S01]  /*4980*/  IMAD.WIDE.U32 R174, R174, -0x2daee0ad, RZ ;  /* 0xd2511f53aeae7825 */ /* 0x000fe200078e00ff */
[----:B------:R-:W-:Y:S03]  /*4990*/  MUFU.EX2 R123, R123 ;  /* 0x0000007b007b7308 */ /* 0x000fe60000000800 */
[----:B------:R-:W-:Y:S01]  /*49a0*/  IMAD.WIDE.U32 R170, R170, -0x326172a9, RZ ;  /* 0xcd9e8d57aaaa7825 */ /* 0x000fe200078e00ff */
[----:B------:R-:W-:-:S03]  /*49b0*/  LOP3.LUT R168, R175, UR9, R168, 0x96, !PT ;  /* 0x00000009afa87c12 */ /* 0x000fc6000f8e96a8 */
[----:B------:R-:W-:Y:S01]  /*49c0*/  FFMA.FTZ R125, R37, c[0x0][0x23c], -R232 ;  /* 0x00008f00257d7a23 */ /* 0x000fe200000108e8 */
[----:B------:R-:W-:Y:S01]  /*49d0*/  LOP3.LUT R172, R171, UR11, R172, 0x96, !PT ;  /* 0x0000000babac7c12 */ /* 0x000fe2000f8e96ac */
[----:B------:R-:W-:Y:S01]  /*49e0*/  FFMA.FTZ R124, R67, c[0x0][0x23c], -R232 ;  /* 0x00008f00437c7a23 */ /* 0x000fe200000108e8 */
[----:B------:R-:W-:Y:S01]  /*49f0*/  MUFU.EX2 R130, R130 ;  /* 0x0000008200827308 */ /* 0x000fe20000000800 */
[----:B------:R-:W-:Y:S01]  /*4a00*/  FMUL.FTZ R131, R2, c[0x0][0x23c] ;  /* 0x00008f0002837a20 */ /* 0x000fe20000410000 */
[----:B------:R-:W1:Y:S01]  /*4a10*/  LDSM.16.MT88.4 R36, [R204+0x18000] ;  /* 0x01800000cc24783b */ /* 0x000e620000004200 */
[----:B------:R-:W-:-:S03]  /*4a20*/  IMAD.WIDE.U32 R172, R172, -0x2daee0ad, RZ ;  /* 0xd2511f53acac7825 */ /* 0x000fc600078e00ff */
[----:B------:R-:W-:Y:S01]  /*4a30*/  FSEL R131, R131, RZ, P0 ;  /* 0x000000ff83837208 */ /* 0x000fe20000000000 */
[----:B------:R-:W-:Y:S01]  /*4a40*/  IMAD.WIDE.U32 R168, R168, -0x326172a9, RZ ;  /* 0xcd9e8d57a8a87825 */ /* 0x000fe200078e00ff */
[C---:B------:R-:W-:Y:S01]  /*4a50*/  LOP3.LUT R12, R172.reuse, 0xffff, RZ, 0xc0, !PT ;  /* 0x0000ffffac0c7812 */ /* 0x040fe200078ec0ff */
[----:B------:R-:W-:Y:S01]  /*4a60*/  MUFU.EX2 R125, R125 ;  /* 0x0000007d007d7308 */ /* 0x000fe20000000800 */
[----:B------:R-:W-:Y:S01]  /*4a70*/  LOP3.LUT R11, R172, 0xff, RZ, 0xc0, !PT ;  /* 0x000000ffac0b7812 */ /* 0x000fe200078ec0ff */
[----:B------:R-:W-:Y:S01]  /*4a80*/  FFMA.FTZ R122, R63, c[0x0][0x23c], -R232 ;  /* 0x00008f003f7a7a23 */ /* 0x000fe200000108e8 */
[----:B------:R-:W-:Y:S01]  /*4a90*/  SHF.R.U32.HI R9, RZ, 0x10, R172 ;  /* 0x00000010ff097819 */ /* 0x000fe200000116ac */
[--C-:B------:R-:W-:Y:S01]  /*4aa0*/  FFMA.FTZ R127, R64, c[0x0][0x23c], -R131.reuse ;  /* 0x00008f00407f7a23 */ /* 0x100fe20000010883 */
[----:B------:R-:W-:Y:S01]  /*4ab0*/  SHF.R.U32.HI R12, RZ, 0x8, R12 ;  /* 0x00000008ff0c7819 */ /* 0x000fe2000001160c */
[--C-:B------:R-:W-:Y:S01]  /*4ac0*/  FFMA.FTZ R126, R65, c[0x0][0x23c], -R131.reuse ;  /* 0x00008f00417e7a23 */ /* 0x100fe20000010883 */
[----:B------:R-:W-:Y:S01]  /*4ad0*/  SHF.R.U32.HI R6, RZ, 0x18, R172 ;  /* 0x00000018ff067819 */ /* 0x000fe200000116ac */
[----:B------:R-:W2:Y:S01]  /*4ae0*/  MUFU.EX2 R124, R124 ;  /* 0x0000007c007c7308 */ /* 0x000ea20000000800 */
[----:B------:R-:W-:Y:S01]  /*4af0*/  LOP3.LUT R9, R9, 0xff, RZ, 0xc0, !PT ;  /* 0x000000ff09097812 */ /* 0x000fe200078ec0ff */
[--C-:B------:R-:W-:Y:S01]  /*4b00*/  FFMA.FTZ R234, R60, c[0x0][0x23c], -R131.reuse ;  /* 0x00008f003cea7a23 */ /* 0x100fe20000010883 */
[----:B------:R-:W-:Y:S01]  /*4b10*/  PRMT R11, R11, 0x5410, R12 ;  /* 0x000054100b0b7816 */ /* 0x000fe2000000000c */
[--C-:B------:R-:W-:Y:S01]  /*4b20*/  FFMA.FTZ R129, R10, c[0x0][0x23c], -R131.reuse ;  /* 0x00008f000a817a23 */ /* 0x100fe20000010883 */
[----:B------:R-:W-:Y:S01]  /*4b30*/  LOP3.LUT R12, R173, UR20, R174, 0x96, !PT ;  /* 0x00000014ad0c7c12 */ /* 0x000fe2000f8e96ae */
[----:B------:R-:W-:Y:S01]  /*4b40*/  FFMA.FTZ R221, R59, c[0x0][0x23c], -R232 ;  /* 0x00008f003bdd7a23 */ /* 0x000fe200000108e8 */
[----:B------:R-:W-:Y:S01]  /*4b50*/  PRMT R9, R9, 0x5410, R6 ;  /* 0x0000541009097816 */ /* 0x000fe20000000006 */
[----:B------:R-:W-:Y:S01]  /*4b60*/  MUFU.EX2 R122, R122 ;  /* 0x0000007a007a7308 */ /* 0x000fe20000000800 */
[----:B------:R-:W-:Y:S01]  /*4b70*/  LOP3.LUT R6, R12, 0xffff, RZ, 0xc0, !PT ;  /* 0x0000ffff0c067812 */ /* 0x000fe200078ec0ff */
        /* <DEDUP_REMOVED lines=8> */
[--C-:B------:R-:W-:Y:S01]  /*4c00*/  FFMA.FTZ R228, R76, c[0x0][0x23c], -R131.reuse ;  /* 0x00008f004ce47a23 */ /* 0x100fe20000010883 */
[----:B------:R-:W-:Y:S01]  /*4c10*/  LOP3.LUT R6, R169, UR21, R170, 0x96, !PT ;  /* 0x00000015a9067c12 */ /* 0x000fe2000f8e96aa */
[----:B------:R-:W-:Y:S01]  /*4c20*/  FFMA.FTZ R231, R33, c[0x0][0x23c], -R232 ;  /* 0x00008f0021e77a23 */ /* 0x000fe200000108e8 */
[----:B------:R-:W-:Y:S01]  /*4c30*/  SHF.R.U32.HI R10, RZ, 0x18, R12 ;  /* 0x00000018ff0a7819 */ /* 0x000fe2000001160c */
[----:B------:R-:W-:Y:S01]  /*4c40*/  FFMA.FTZ R230, R79, c[0x0][0x23c], -R232 ;  /* 0x00008f004fe67a23 */ /* 0x000fe200000108e8 */
[--C-:B------:R-:W-:Y:S01]  /*4c50*/  SHF.R.U32.HI R19, RZ, 0x10, R6.reuse ;  /* 0x00000010ff137819 */ /* 0x100fe20000011606 */
[----:B------:R-:W3:Y:S01]  /*4c60*/  MUFU.EX2 R126, R126 ;  /* 0x0000007e007e7308 */ /* 0x000ee20000000800 */
[C---:B------:R-:W-:Y:S01]  /*4c70*/  LOP3.LUT R12, R6.reuse, 0xffff, RZ, 0xc0, !PT ;  /* 0x0000ffff060c7812 */ /* 0x040fe200078ec0ff */
[----:B------:R-:W-:Y:S01]  /*4c80*/  LDSM.16.MT88.4 R76, [R208+0x1c000] ;  /* 0x01c00000d04c783b */ /* 0x000fe20000004200 */
[----:B------:R-:W-:Y:S01]  /*4c90*/  LOP3.LUT R35, R6, 0xff, RZ, 0xc0, !PT ;  /* 0x000000ff06237812 */ /* 0x000fe200078ec0ff */
[--C-:B------:R-:W-:Y:S01]  /*4ca0*/  FFMA.FTZ R220, R106, c[0x0][0x23c], -R131.reuse ;  /* 0x00008f006adc7a23 */ /* 0x100fe20000010883 */
[----:B------:R-:W-:Y:S01]  /*4cb0*/  SHF.R.U32.HI R6, RZ, 0x18, R6 ;  /* 0x00000018ff067819 */ /* 0x000fe20000011606 */
[----:B------:R-:W-:Y:S01]  /*4cc0*/  LDSM.16.MT88.4 R60, [R205+0x1a000] ;  /* 0x01a00000cd3c783b */ /* 0x000fe20000004200 */
[----:B------:R-:W-:Y:S01]  /*4cd0*/  LOP3.LUT R19, R19, 0xff, RZ, 0xc0, !PT ;  /* 0x000000ff13137812 */ /* 0x000fe200078ec0ff */
[----:B------:R-:W-:Y:S01]  /*4ce0*/  MUFU.EX2 R234, R234 ;  /* 0x000000ea00ea7308 */ /* 0x000fe20000000800 */
[----:B------:R-:W-:Y:S01]  /*4cf0*/  SHF.R.U32.HI R14, RZ, 0x10, R168 ;  /* 0x00000010ff0e7819 */ /* 0x000fe200000116a8 */
[--C-:B------:R-:W-:Y:S01]  /*4d00*/  FFMA.FTZ R219, R104, c[0x0][0x23c], -R131.reuse ;  /* 0x00008f0068db7a23 */ /* 0x100fe20000010883 */
[----:B--2---:R-:W-:Y:S01]  /*4d10*/  F2FP.PACK_AB R225, R124, R125 ;  /* 0x0000007d7ce1723e */ /* 0x004fe200000000ff */
[----:B------:R-:W-:Y:S01]  /*4d20*/  FFMA.FTZ R187, R107, c[0x0][0x23c], -R232 ;  /* 0x00008f006bbb7a23 */ /* 0x000fe200000108e8 */
[----:B------:R-:W-:Y:S01]  /*4d30*/  PRMT R19, R19, 0x5410, R6 ;  /* 0x0000541013137816 */ /* 0x000fe20000000006 */
[----:B------:R-:W-:Y:S01]  /*4d40*/  FFMA.FTZ R186, R105, c[0x0][0x23c], -R232 ;  /* 0x00008f0069ba7a23 */ /* 0x000fe200000108e8 */
[----:B------:R-:W-:Y:S01]  /*4d50*/  LOP3.LUT R16, R168, 0xffff, RZ, 0xc0, !PT ;  /* 0x0000ffffa8107812 */ /* 0x000fe200078ec0ff */
[----:B------:R-:W2:Y:S01]  /*4d60*/  MUFU.EX2 R129, R129 ;  /* 0x0000008100817308 */ /* 0x000ea20000000800 */
[----:B------:R-:W-:Y:S01]  /*4d70*/  SHF.R.U32.HI R7, RZ, 0x18, R168 ;  /* 0x00000018ff077819 */ /* 0x000fe200000116a8 */
[----:B------:R-:W-:Y:S01]  /*4d80*/  HSET2.LE.AND R19, R19, R242, PT ;  /* 0x000000f213137233 */ /* 0x000fe20003803000 */
[----:B------:R-:W-:Y:S01]  /*4d90*/  LOP3.LUT R14, R14, 0xff, RZ, 0xc0, !PT ;  /* 0x000000ff0e0e7812 */ /* 0x000fe200078ec0ff */
[--C-:B------:R-:W-:Y:S01]  /*4da0*/  FFMA.FTZ R218, R102, c[0x0][0x23c], -R131.reuse ;  /* 0x00008f0066da7a23 */ /* 0x100fe20000010883 */
[----:B------:R-:W-:Y:S01]  /*4db0*/  PRMT R224, R225, 0x7632, R224 ;  /* 0x00007632e1e07816 */ /* 0x000fe200000000e0 */
[--C-:B------:R-:W-:Y:S01]  /*4dc0*/  FFMA.FTZ R217, R100, c[0x0][0x23c], -R131.reuse ;  /* 0x00008f0064d97a23 */ /* 0x100fe20000010883 */
[----:B------:R-:W-:Y:S01]  /*4dd0*/  LOP3.LUT R17, R168, 0xff, RZ, 0xc0, !PT ;  /* 0x000000ffa8117812 */ /* 0x000fe200078ec0ff */
[----:B------:R-:W4:Y:S01]  /*4de0*/  MUFU.EX2 R221, R221 ;  /* 0x000000dd00dd7308 */ /* 0x000f220000000800 */
[----:B------:R-:W-:Y:S01]  /*4df0*/  SHF.R.U32.HI R16, RZ, 0x8, R16 ;  /* 0x00000008ff107819 */ /* 0x000fe20000011610 */
[----:B------:R-:W-:Y:S01]  /*4e00*/  FFMA.FTZ R216, R98, c[0x0][0x23c], -R131 ;  /* 0x00008f0062d87a23 */ /* 0x000fe20000010883 */
[----:B------:R-:W-:Y:S01]  /*4e10*/  PRMT R7, R14, 0x5410, R7 ;  /* 0x000054100e077816 */ /* 0x000fe20000000007 */
[----:B------:R-:W-:Y:S01]  /*4e20*/  FFMA.FTZ R215, R96, c[0x0][0x23c], -R131 ;  /* 0x00008f0060d77a23 */ /* 0x000fe20000010883 */
[----:B------:R-:W-:-:S02]  /*4e30*/  SHF.R.U32.HI R12, RZ, 0x8, R12 ;  /* 0x00000008ff0c7819 */ /* 0x000fc4000001160c */
[----:B------:R-:W-:Y:S01]  /*4e40*/  PRMT R4, R225, 0x5410, R224 ;  /* 0x00005410e1047816 */ /* 0x000fe200000000e0 */
[--C-:B------:R-:W-:Y:S01]  /*4e50*/  HSET2.LE.AND R8, R7, R242.reuse, PT ;  /* 0x000000f207087233 */ /* 0x100fe20003803000 */
[----:B---3--:R-:W-:Y:S01]  /*4e60*/  F2FP.PACK_AB R227, R126, R127 ;  /* 0x0000007f7ee3723e */ /* 0x008fe200000000ff */
[----:B------:R-:W-:Y:S01]  /*4e70*/  MUFU.EX2 R128, R128 ;  /* 0x0000008000807308 */ /* 0x000fe20000000800 */
[----:B--2---:R-:W-:Y:S02]  /*4e80*/  F2FP.PACK_AB R223, R129, R234 ;  /* 0x000000ea81df723e */ /* 0x004fe400000000ff */
[----:B------:R-:W-:Y:S02]  /*4e90*/  F2FP.PACK_AB R167, R122, R123 ;  /* 0x0000007b7aa7723e */ /* 0x000fe400000000ff */
[----:B------:R-:W-:Y:S02]  /*4ea0*/  PRMT R17, R17, 0x5410, R16 ;  /* 0x0000541011117816 */ /* 0x000fe40000000010 */
[----:B------:R-:W-:Y:S01]  /*4eb0*/  PRMT R35, R35, 0x5410, R12 ;  /* 0x0000541023237816 */ /* 0x000fe2000000000c */
[----:B------:R-:W2:Y:S01]  /*4ec0*/  MUFU.EX2 R229, R229 ;  /* 0x000000e500e57308 */ /* 0x000ea20000000800 */
[----:B------:R-:W-:Y:S01]  /*4ed0*/  LOP3.LUT R133, R19, R4, RZ, 0xc0, !PT ;  /* 0x0000000413857212 */ /* 0x000fe200078ec0ff */
[--C-:B------:R-:W-:Y:S01]  /*4ee0*/  HSET2.LE.AND R17, R17, R242.reuse, PT ;  /* 0x000000f211117233 */ /* 0x100fe20003803000 */
[----:B------:R-:W-:Y:S01]  /*4ef0*/  PRMT R226, R227, 0x7632, R226 ;  /* 0x00007632e3e27816 */ /* 0x000fe200000000e2 */
[----:B------:R-:W3:Y:S01]  /*4f00*/  LDSM.16.MT88.4 R4, [R208+0x18800] ;  /* 0x01880000d004783b */ /* 0x000ee20000004200 */
[----:B------:R-:W-:Y:S01]  /*4f10*/  PRMT R222, R223, 0x7632, R222 ;  /* 0x00007632dfde7816 */ /* 0x000fe200000000de */
[----:B------:R-:W-:Y:S01]  /*4f20*/  HSET2.LE.AND R35, R35, R242, PT ;  /* 0x000000f223237233 */ /* 0x000fe20003803000 */
[----:B------:R-:W-:Y:S01]  /*4f30*/  PRMT R166, R167, 0x7632, R166 ;  /* 0x00007632a7a67816 */ /* 0x000fe200000000a6 */
[----:B------:R-:W-:Y:S01]  /*4f40*/  MUFU.EX2 R228, R228 ;  /* 0x000000e400e47308 */ /* 0x000fe20000000800 */
[----:B------:R-:W-:-:S02]  /*4f50*/  PRMT R132, R227, 0x5410, R226 ;  /* 0x00005410e3847816 */ /* 0x000fc400000000e2 */
[----:B------:R-:W-:Y:S02]  /*4f60*/  PRMT R134, R223, 0x5410, R222 ;  /* 0x00005410df867816 */ /* 0x000fe400000000de */
[----:B------:R-:W-:Y:S02]  /*4f70*/  PRMT R135, R167, 0x5410, R166 ;  /* 0x00005410a7877816 */ /* 0x000fe400000000a6 */
[----:B------:R-:W-:Y:S01]  /*4f80*/  LOP3.LUT R132, R35, R132, RZ, 0xc0, !PT ;  /* 0x0000008423847212 */ /* 0x000fe200078ec0ff */
[----:B------:R-:W1:Y:S01]  /*4f90*/  MUFU.EX2 R233, R233 ;  /* 0x000000e900e97308 */ /* 0x000e620000000800 */
[----:B------:R-:W-:Y:S02]  /*4fa0*/  LOP3.LUT R134, R17, R134, RZ, 0xc0, !PT ;  /* 0x0000008611867212 */ /* 0x000fe400078ec0ff */
[----:B------:R-:W-:Y:S01]  /*4fb0*/  LOP3.LUT R135, R8, R135, RZ, 0xc0, !PT ;  /* 0x0000008708877212 */ /* 0x000fe200078ec0ff */
[--C-:B------:R-:W-:Y:S01]  /*4fc0*/  HSET2.LE.AND R8, R15, R242.reuse, PT ;  /* 0x000000f20f087233 */ /* 0x100fe20003803000 */
[----:B------:R-:W-:Y:S01]  /*4fd0*/  LOP3.LUT R13, R13, 0xff, RZ, 0xc0, !PT ;  /* 0x000000ff0d0d7812 */ /* 0x000fe200078ec0ff */
[----:B------:R-:W-:Y:S01]  /*4fe0*/  LDSM.16.MT88.4 R16, [R206+0x18800] ;  /* 0x01880000ce10783b */ /* 0x000fe20000004200 */
[----:B----4-:R-:W-:Y:S01]  /*4ff0*/  F2FP.PACK_AB R165, R221, R130 ;  /* 0x00000082dda5723e */ /* 0x010fe200000000ff */
[----:B------:R-:W-:Y:S01]  /*5000*/  MUFU.EX2 R231, R231 ;  /* 0x000000e700e77308 */ /* 0x000fe20000000800 */
[----:B------:R-:W-:Y:S01]  /*5010*/  PRMT R13, R13, 0x5410, R10 ;  /* 0x000054100d0d7816 */ /* 0x000fe2000000000a */
[C---:B------:R-:W-:Y:S01]  /*5020*/  HMMA.16816.F32 R136, R132.reuse, R140, RZ ;  /* 0x0000008c8488723c */ /* 0x040fe200000018ff */
[----:B------:R-:W-:Y:S01]  /*5030*/  PRMT R164, R165, 0x7632, R164 ;  /* 0x00007632a5a47816 */ /* 0x000fe200000000a4 */
[--C-:B------:R-:W-:Y:S01]  /*5040*/  HSET2.LE.AND R10, R11, R242.reuse, PT ;  /* 0x000000f20b0a7233 */ /* 0x100fe20003803000 */
[----:B--2---:R-:W-:Y:S01]  /*5050*/  F2FP.PACK_AB R35, R229, R128 ;  /* 0x00000080e523723e */ /* 0x004fe200000000ff */
[--C-:B------:R-:W-:Y:S01]  /*5060*/  HSET2.LE.AND R13, R13, R242.reuse, PT ;  /* 0x000000f20d0d7233 */ /* 0x100fe20003803000 */
[----:B------:R-:W-:Y:S01]  /*5070*/  PRMT R12, R165, 0x5410, R164 ;  /* 0x00005410a50c7816 */ /* 0x000fe200000000a4 */
[----:B------:R-:W2:Y:S01]  /*5080*/  MUFU.EX2 R230, R230 ;  /* 0x000000e600e67308 */ /* 0x000ea20000000800 */
[----:B-1----:R-:W-:Y:S01]  /*5090*/  F2FP.PACK_AB R33, R233, R228 ;  /* 0x000000e4e921723e */ /* 0x002fe200000000ff */
[----:B------:R-:W-:Y:S01]  /*50a0*/  HMMA.16816.F32 R140, R132, R142, RZ ;  /* 0x0000008e848c723c */ /* 0x000fe200000018ff */
[----:B------:R-:W-:Y:S01]  /*50b0*/  PRMT R34, R35, 0x7632, R34 ;  /* 0x0000763223227816 */ /* 0x000fe20000000022 */
[----:B------:R-:W-:Y:S01]  /*50c0*/  HSET2.LE.AND R11, R9, R242, PT ;  /* 0x000000f2090b7233 */ /* 0x000fe20003803000 */
[----:B------:R-:W-:-:S02]  /*50d0*/  PRMT R32, R33, 0x7632, R32 ;  /* 0x0000763221207816 */ /* 0x000fc40000000020 */
[----:B------:R-:W-:Y:S01]  /*50e0*/  LOP3.LUT R9, R13, R12, RZ, 0xc0, !PT ;  /* 0x0000000c0d097212 */ /* 0x000fe200078ec0ff */
[----:B------:R-:W-:Y:S01]  /*50f0*/  MUFU.EX2 R220, R220 ;  /* 0x000000dc00dc7308 */ /* 0x000fe20000000800 */
[----:B------:R-:W-:Y:S01]  /*5100*/  PRMT R15, R35, 0x5410, R34 ;  /* 0x00005410230f7816 */ /* 0x000fe20000000022 */
[C---:B------:R-:W-:Y:S01]  /*5110*/  HMMA.16816.F32 R152, R132.reuse, R156, RZ ;  /* 0x0000009c8498723c */ /* 0x040fe200000018ff */
[----:B------:R-:W-:Y:S02]  /*5120*/  PRMT R13, R33, 0x5410, R32 ;  /* 0x00005410210d7816 */ /* 0x000fe40000000020 */
[----:B------:R-:W-:Y:S02]  /*5130*/  LOP3.LUT R8, R8, R15, RZ, 0xc0, !PT ;  /* 0x0000000f08087212 */ /* 0x000fe400078ec0ff */
[----:B------:R-:W-:Y:S01]  /*5140*/  LOP3.LUT R10, R10, R13, RZ, 0xc0, !PT ;  /* 0x0000000d0a0a7212 */ /* 0x000fe200078ec0ff */
[----:B------:R-:W-:Y:S01]  /*5150*/  MUFU.EX2 R219, R219 ;  /* 0x000000db00db7308 */ /* 0x000fe20000000800 */
[----:B--2---:R-:W-:Y:S01]  /*5160*/  F2FP.PACK_AB R181, R230, R231 ;  /* 0x000000e7e6b5723e */ /* 0x004fe200000000ff */
[----:B------:R-:W-:Y:S01]  /*5170*/  HMMA.16816.F32 R160, R132, R36, RZ ;  /* 0x0000002484a0723c */ /* 0x000fe200000018ff */
[----:B------:R-:W-:-:S02]  /*5180*/  LOP3.LUT R182, R173, UR20, R174, 0x96, !PT ;  /* 0x00000014adb67c12 */ /* 0x000fc4000f8e96ae */
[C---:B------:R-:W-:Y:S02]  /*5190*/  PRMT R180, R181.reuse, 0x7632, R180 ;  /* 0x00007632b5b47816 */ /* 0x040fe400000000b4 */
[C---:B------:R-:W-:Y:S01]  /*51a0*/  LOP3.LUT R185, R168.reuse, 0xffff, RZ, 0xc0, !PT ;  /* 0x0000ffffa8b97812 */ /* 0x040fe200078ec0ff */
[----:B------:R-:W-:Y:S01]  /*51b0*/  MUFU.EX2 R187, R187 ;  /* 0x000000bb00bb7308 */ /* 0x000fe20000000800 */
[----:B------:R-:W-:Y:S01]  /*51c0*/  PRMT R12, R181, 0x5410, R180 ;  /* 0x00005410b50c7816 */ /* 0x000fe200000000b4 */
[C---:B------:R-:W-:Y:S01]  /*51d0*/  HMMA.16816.F32 R156, R132.reuse, R158, RZ ;  /* 0x0000009e849c723c */ /* 0x040fe200000018ff */
[----:B------:R-:W-:Y:S02]  /*51e0*/  SHF.R.U32.HI R184, RZ, 0x10, R168 ;  /* 0x00000010ffb87819 */ /* 0x000fe400000116a8 */
[----:B------:R-:W-:Y:S02]  /*51f0*/  LOP3.LUT R11, R11, R12, RZ, 0xc0, !PT ;  /* 0x0000000c0b0b7212 */ /* 0x000fe400078ec0ff */
[----:B------:R-:W1:Y:S01]  /*5200*/  LDSM.16.MT88.4 R12, [R204+0x18800] ;  /* 0x01880000cc0c783b */ /* 0x000e620000004200 */
[----:B------:R-:W2:Y:S01]  /*5210*/  MUFU.EX2 R186, R186 ;  /* 0x000000ba00ba7308 */ /* 0x000ea20000000800 */
[----:B------:R-:W-:Y:S01]  /*5220*/  LOP3.LUT R183, R168, 0xff, RZ, 0xc0, !PT ;  /* 0x000000ffa8b77812 */ /* 0x000fe200078ec0ff */
[----:B------:R-:W-:Y:S01]  /*5230*/  HMMA.16816.F32 R36, R132, R38, RZ ;  /* 0x000000268424723c */ /* 0x000fe200000018ff */
[----:B------:R-:W-:-:S02]  /*5240*/  SHF.R.U32.HI R241, RZ, 0x10, R172 ;  /* 0x00000010fff17819 */ /* 0x000fc400000116ac */
[----:B------:R-:W-:Y:S02]  /*5250*/  LOP3.LUT R29, R169, UR21, R170, 0x96, !PT ;  /* 0x00000015a91d7c12 */ /* 0x000fe4000f8e96aa */
[----:B------:R-:W-:Y:S01]  /*5260*/  SHF.R.U32.HI R246, RZ, 0x18, R168 ;  /* 0x00000018fff67819 */ /* 0x000fe200000116a8 */
[----:B------:R-:W-:Y:S02]  /*5270*/  MUFU.EX2 R218, R218 ;  /* 0x000000da00da7308 */ /* 0x000fe40000000800 */
[C---:B---3--:R-:W-:Y:S06]  /*5280*/  HMMA.16816.F32 R136, R8.reuse, R4, R136 ;  /* 0x000000040888723c */ /* 0x048fec0000001888 */
[----:B------:R-:W-:Y:S01]  /*5290*/  MUFU.EX2 R217, R217 ;  /* 0x000000d900d97308 */ /* 0x000fe20000000800 */
[----:B--2---:R-:W-:Y:S01]  /*52a0*/  F2FP.PACK_AB R179, R186, R187 ;  /* 0x000000bbbab3723e */ /* 0x004fe200000000ff */
[----:B------:R-:W-:Y:S01]  /*52b0*/  HMMA.16816.F32 R140, R8, R6, R140 ;  /* 0x00000006088c723c */ /* 0x000fe2000000188c */
[----:B------:R-:W2:Y:S05]  /*52c0*/  LDSM.16.MT88.4 R4, [R205+0x18800] ;  /* 0x01880000cd04783b */ /* 0x000eaa0000004200 */
[----:B------:R-:W-:Y:S02]  /*52d0*/  MUFU.EX2 R216, R216 ;  /* 0x000000d800d87308 */ /* 0x000fe40000000800 */
[C---:B------:R-:W-:Y:S06]  /*52e0*/  HMMA.16816.F32 R40, R132.reuse, R44, RZ ;  /* 0x0000002c8428723c */ /* 0x040fec00000018ff */
[----:B------:R-:W3:Y:S02]  /*52f0*/  MUFU.EX2 R215, R215 ;  /* 0x000000d700d77308 */ /* 0x000ee40000000800 */
[----:B------:R-:W-:Y:S08]  /*5300*/  HMMA.16816.F32 R64, R132, R68, RZ ;  /* 0x000000448440723c */ /* 0x000ff000000018ff */
[----:B-1----:R-:W-:Y:S01]  /*5310*/  HMMA.16816.F32 R160, R8, R12, R160 ;  /* 0x0000000c08a0723c */ /* 0x002fe200000018a0 */
[----:B---3--:R-:W-:-:S07]  /*5320*/  F2FP.PACK_AB R169, R215, R216 ;  /* 0x000000d8d7a9723e */ /* 0x008fce00000000ff */
[----:B------:R-:W-:Y:S01]  /*5330*/  HMMA.16816.F32 R36, R8, R14, R36 ;  /* 0x0000000e0824723c */ /* 0x000fe20000001824 */
[----:B------:R-:W-:Y:S01]  /*5340*/  LDSM.16.MT88.4 R12, [R204+0x1a800] ;  /* 0x01a80000cc0c783b */ /* 0x000fe20000004200 */
[----:B------:R-:W-:-:S06]  /*5350*/  PRMT R168, R169, 0x7632, R168 ;  /* 0x00007632a9a87816 */ /* 0x000fcc00000000a8 */
[----:B------:R-:W-:Y:S08]  /*5360*/  HMMA.16816.F32 R44, R132, R46, RZ ;  /* 0x0000002e842c723c */ /* 0x000ff000000018ff */
[C---:B--2---:R-:W-:Y:S08]  /*5370*/  HMMA.16816.F32 R152, R8.reuse, R4, R152 ;  /* 0x000000040898723c */ /* 0x044ff00000001898 */
[----:B------:R-:W-:Y:S01]  /*5380*/  HMMA.16816.F32 R156, R8, R6, R156 ;  /* 0x00000006089c723c */ /* 0x000fe2000000189c */
[----:B------:R-:W1:Y:S07]  /*5390*/  LDSM.16.MT88.4 R4, [R208+0x1a800] ;  /* 0x01a80000d004783b */ /* 0x000e6e0000004200 */
        /* <DEDUP_REMOVED lines=14> */
[C---:B------:R-:W-:Y:S08]  /*5480*/  HMMA.16816.F32 R48, R8.reuse, R72, R48 ;  /* 0x000000480830723c */ /* 0x040ff00000001830 */
[----:B------:R-:W-:Y:S08]  /*5490*/  HMMA.16816.F32 R52, R8, R74, R52 ;  /* 0x0000004a0834723c */ /* 0x000ff00000001834 */
        /* <DEDUP_REMOVED lines=9> */
[C---:B--2---:R-:W-:Y:S07]  /*5530*/  HMMA.16816.F32 R80, R8.reuse, R12, R80 ;  /* 0x0000000c0850723c */ /* 0x044fee0000001850 */
[----:B------:R-:W-:Y:S01]  /*5540*/  LOP3.LUT R12, R177, UR27, R178, 0x96, !PT ;  /* 0x0000001bb10c7c12 */ /* 0x000fe2000f8e96b2 */
[----:B---3--:R-:W-:Y:S01]  /*5550*/  HMMA.16816.F32 R56, R8, R16, R56 ;  /* 0x000000100838723c */ /* 0x008fe20000001838 */
[----:B------:R-:W-:-:S02]  /*5560*/  LOP3.LUT R13, R172, 0xff, RZ, 0xc0, !PT ;  /* 0x000000ffac0d7812 */ /* 0x000fc400078ec0ff */
[----:B------:R-:W-:Y:S02]  /*5570*/  PRMT R178, R179, 0x7632, R178 ;  /* 0x00007632b3b27816 */ /* 0x000fe400000000b2 */
[----:B------:R-:W-:Y:S02]  /*5580*/  ISETP.GE.U32.AND P6, PT, R236, R13, PT ;  /* 0x0000000dec00720c */ /* 0x000fe40003fc6070 */
[----:B------:R-:W-:Y:S01]  /*5590*/  IMAD.WIDE.U32 R16, R12, -0x2daee0ad, RZ ;  /* 0xd2511f530c107825 */ /* 0x000fe200078e00ff */
[----:B------:R-:W-:Y:S01]  /*55a0*/  LOP3.LUT R12, R91, UR26, R88, 0x96, !PT ;  /* 0x0000001a5b0c7c12 */ /* 0x000fe2000f8e9658 */
[----:B------:R-:W-:Y:S03]  /*55b0*/  HMMA.16816.F32 R60, R8, R18, R60 ;  /* 0x00000012083c723c */ /* 0x000fe6000000183c */
[----:B------:R-:W-:-:S04]  /*55c0*/  LOP3.LUT R238, R17, UR19, R90, 0x96, !PT ;  /* 0x0000001311ee7c12 */ /* 0x000fc8000f8e965a */
[----:B------:R-:W-:Y:S01]  /*55d0*/  IMAD.WIDE.U32 R18, R12, -0x326172a9, RZ ;  /* 0xcd9e8d570c127825 */ /* 0x000fe200078e00ff */
[C---:B------:R-:W-:Y:S03]  /*55e0*/  HMMA.16816.F32 R88, R132.reuse, R92, RZ ;  /* 0x0000005c8458723c */ /* 0x040fe600000018ff */
[----:B------:R-:W-:Y:S01]  /*55f0*/  IMAD.WIDE.U32 R238, R238, -0x326172a9, RZ ;  /* 0xcd9e8d57eeee7825 */ /* 0x000fe200078e00ff */
[C-C-:B------:R-:W-:Y:S02]  /*5600*/  LOP3.LUT R12, R19.reuse, UR25, R176.reuse, 0x96, !PT ;  /* 0x00000019130c7c12 */ /* 0x140fe4000f8e96b0 */
[----:B------:R-:W-:Y:S02]  /*5610*/  LOP3.LUT R19, R19, UR25, R176, 0x96, !PT ;  /* 0x0000001913137c12 */ /* 0x000fe4000f8e96b0 */
[----:B------:R-:W-:Y:S01]  /*5620*/  HMMA.16816.F32 R92, R132, R94, RZ ;  /* 0x0000005e845c723c */ /* 0x000fe200000018ff */
[----:B------:R-:W-:-:S05]  /*5630*/  IMAD.WIDE.U32 R176, R12, -0x2daee0ad, RZ ;  /* 0xd2511f530cb07825 */ /* 0x000fca00078e00ff */
[----:B------:R-:W-:Y:S02]  /*5640*/  LOP3.LUT R12, R177, UR5, R16, 0x96, !PT ;  /* 0x00000005b10c7c12 */ /* 0x000fe4000f8e9610 */
[----:B------:R-:W-:Y:S01]  /*5650*/  HMMA.16816.F32 R84, R8, R14, R84 ;  /* 0x0000000e0854723c */ /* 0x000fe20000001854 */
[----:B------:R-:W-:Y:S02]  /*5660*/  F2FP.PACK_AB R177, R219, R220 ;  /* 0x000000dcdbb1723e */ /* 0x000fe400000000ff */
[----:B------:R-:W-:-:S04]  /*5670*/  IMAD.WIDE.U32 R26, R12, -0x326172a9, RZ ;  /* 0xcd9e8d570c1a7825 */ /* 0x000fc800078e00ff */
[C-C-:B------:R-:W-:Y:S01]  /*5680*/  LOP3.LUT R14, R239.reuse, UR18, R18.reuse, 0x96, !PT ;  /* 0x00000012ef0e7c12 */ /* 0x140fe2000f8e9612 */
[C---:B-1----:R-:W-:Y:S01]  /*5690*/  HMMA.16816.F32 R88, R8.reuse, R4, R88 ;  /* 0x000000040858723c */ /* 0x042fe20000001858 */
[----:B------:R-:W-:Y:S02]  /*56a0*/  LOP3.LUT R18, R239, UR18, R18, 0x96, !PT ;  /* 0x00000012ef127c12 */ /* 0x000fe4000f8e9612 */
[----:B------:R-:W-:Y:S01]  /*56b0*/  LOP3.LUT R239, R172, 0xffff, RZ, 0xc0, !PT ;  /* 0x0000ffffacef7812 */ /* 0x000fe200078ec0ff */
[----:B------:R-:W-:Y:S01]  /*56c0*/  IMAD.WIDE.U32 R14, R14, -0x2daee0ad, RZ ;  /* 0xd2511f530e0e7825 */ /* 0x000fe200078e00ff */
[----:B------:R-:W-:Y:S02]  /*56d0*/  SHF.R.U32.HI R173, RZ, 0x18, R172 ;  /* 0x00000018ffad7819 */ /* 0x000fe400000116ac */
[----:B------:R-:W-:Y:S01]  /*56e0*/  LOP3.LUT R4, R27, UR11, R238, 0x96, !PT ;  /* 0x0000000b1b047c12 */ /* 0x000fe2000f8e96ee */
[----:B------:R-:W-:Y:S01]  /*56f0*/  HMMA.16816.F32 R92, R8, R6, R92 ;  /* 0x00000006085c723c */ /* 0x000fe2000000185c */
[----:B------:R-:W-:-:S02]  /*5700*/  LOP3.LUT R15, R15, UR9, R176, 0x96, !PT ;  /* 0x000000090f0f7c12 */ /* 0x000fc4000f8e96b0 */
[----:B------:R-:W-:Y:S02]  /*5710*/  ISETP.GE.U32.AND P0, PT, R236, R173, PT ;  /* 0x000000adec00720c */ /* 0x000fe40003f06070 */
[----:B------:R-:W-:Y:S01]  /*5720*/  PRMT R176, R177, 0x7632, R176 ;  /* 0x00007632b1b07816 */ /* 0x000fe200000000b0 */
[----:B------:R-:W-:Y:S01]  /*5730*/  IMAD.WIDE.U32 R16, R15, -0x326172a9, RZ ;  /* 0xcd9e8d570f107825 */ /* 0x000fe200078e00ff */
[----:B------:R-:W-:Y:S02]  /*5740*/  F2FP.PACK_AB R173, R217, R218 ;  /* 0x000000dad9ad723e */ /* 0x000fe400000000ff */
[----:B------:R-:W-:Y:S02]  /*5750*/  PRMT R12, R177, 0x5410, R176 ;  /* 0x00005410b10c7816 */ /* 0x000fe400000000b0 */
[----:B------:R-:W-:Y:S02]  /*5760*/  LOP3.LUT R15, R16, 0xff, RZ, 0xc0, !PT ;  /* 0x000000ff100f7812 */ /* 0x000fe400078ec0ff */
[----:B------:R-:W-:-:S02]  /*5770*/  LOP3.LUT R7, R17, UR21, R26, 0x96, !PT ;  /* 0x0000001511077c12 */ /* 0x000fc4000f8e961a */
[----:B------:R-:W-:Y:S02]  /*5780*/  ISETP.GE.U32.AND P2, PT, R236, R15, PT ;  /* 0x0000000fec00720c */ /* 0x000fe40003f46070 */
[----:B------:R-:W-:Y:S02]  /*5790*/  LOP3.LUT R15, R7, 0xffff, RZ, 0xc0, !PT ;  /* 0x0000ffff070f7812 */ /* 0x000fe400078ec0ff */
[----:B------:R-:W-:Y:S02]  /*57a0*/  LOP3.LUT R6, R16, 0xffff, RZ, 0xc0, !PT ;  /* 0x0000ffff10067812 */ /* 0x000fe400078ec0ff */
[----:B------:R-:W-:Y:S02]  /*57b0*/  SHF.R.U32.HI R15, RZ, 0x8, R15 ;  /* 0x00000008ff0f7819 */ /* 0x000fe4000001160f */
[--C-:B------:R-:W-:Y:S02]  /*57c0*/  SHF.R.U32.HI R5, RZ, 0x10, R16.reuse ;  /* 0x00000010ff057819 */ /* 0x100fe40000011610 */
[----:B------:R-:W-:Y:S01]  /*57d0*/  SHF.R.U32.HI R13, RZ, 0x18, R16 ;  /* 0x00000018ff0d7819 */ /* 0x000fe20000011610 */
[----:B------:R-:W-:Y:S01]  /*57e0*/  IMAD.WIDE.U32 R16, R4, -0x2daee0ad, RZ ;  /* 0xd2511f5304107825 */ /* 0x000fe200078e00ff */
[----:B------:R-:W-:-:S02]  /*57f0*/  LOP3.LUT R15, R15, 0xffff, RZ, 0xc0, !PT ;  /* 0x0000ffff0f0f7812 */ /* 0x000fc400078ec0ff */
[----:B------:R-:W-:Y:S02]  /*5800*/  @P0 LOP3.LUT R240, R240, 0x1, RZ, 0xfc, !PT ;  /* 0x00000001f0f00812 */ /* 0x000fe400078efcff */
[----:B------:R-:W-:Y:S02]  /*5810*/  LOP3.LUT R4, R17, UR20, R14, 0x96, !PT ;  /* 0x0000001411047c12 */ /* 0x000fe4000f8e960e */
[----:B------:R-:W-:Y:S02]  /*5820*/  LOP3.LUT R243, R16, 0xffff, RZ, 0xc0, !PT ;  /* 0x0000ffff10f37812 */ /* 0x000fe400078ec0ff */
[----:B------:R-:W-:Y:S02]  /*5830*/  LOP3.LUT R17, R7, 0xff, RZ, 0xc0, !PT ;  /* 0x000000ff07117812 */ /* 0x000fe400078ec0ff */
[C---:B------:R-:W-:Y:S02]  /*5840*/  ISETP.GE.U32.AND P1, PT, R236.reuse, R15, PT ;  /* 0x0000000fec00720c */ /* 0x040fe40003f26070 */
[----:B------:R-:W-:-:S02]  /*5850*/  ISETP.GE.U32.AND P0, PT, R236, R17, PT ;  /* 0x00000011ec00720c */ /* 0x000fc40003f06070 */
[----:B------:R-:W-:Y:S02]  /*5860*/  ISETP.GE.U32.AND P4, PT, R236, R13, PT ;  /* 0x0000000dec00720c */ /* 0x000fe40003f86070 */
[--C-:B------:R-:W-:Y:S02]  /*5870*/  SHF.R.U32.HI R13, RZ, 0x18, R7.reuse ;  /* 0x00000018ff0d7819 */ /* 0x100fe40000011607 */
[----:B------:R-:W-:Y:S02]  /*5880*/  SHF.R.U32.HI R7, RZ, 0x10, R7 ;  /* 0x00000010ff077819 */ /* 0x000fe40000011607 */
[----:B------:R-:W-:Y:S02]  /*5890*/  SHF.R.U32.HI R6, RZ, 0x8, R6 ;  /* 0x00000008ff067819 */ /* 0x000fe40000011606 */
[----:B------:R-:W-:Y:S01]  /*58a0*/  LOP3.LUT R7, R7, 0xff, RZ, 0xc0, !PT ;  /* 0x000000ff07077812 */ /* 0x000fe200078ec0ff */
[----:B------:R-:W-:Y:S01]  /*58b0*/  @!P1 HADD2 R120, -R176.H0_H0, -RZ.H0_H0 ;  /* 0xa00000ffb0789230 */ /* 0x000fe20000000900 */
[----:B------:R-:W-:Y:S01]  /*58c0*/  LOP3.LUT R5, R5, 0xff, RZ, 0xc0, !PT ;  /* 0x000000ff05057812 */ /* 0x000fe200078ec0ff */
[----:B------:R-:W-:Y:S01]  /*58d0*/  @!P0 HADD2 R121, -R177.H0_H0, -RZ.H0_H0 ;  /* 0xa00000ffb1798230 */ /* 0x000fe20000000900 */
[----:B------:R-:W-:-:S02]  /*58e0*/  PRMT R172, R173, 0x7632, R172 ;  /* 0x00007632adac7816 */ /* 0x000fc400000000ac */
[----:B------:R-:W-:Y:S01]  /*58f0*/  @!P1 PRMT R176, R120, 0x5410, RZ ;  /* 0x0000541078b09816 */ /* 0x000fe200000000ff */
[----:B------:R-:W-:Y:S01]  /*5900*/  IMAD.MOV.U32 R120, RZ, RZ, R184 ;  /* 0x000000ffff787224 */ /* 0x000fe200078e00b8 */
[C---:B------:R-:W-:Y:S01]  /*5910*/  ISETP.GE.U32.AND P1, PT, R236.reuse, R7, PT ;  /* 0x00000007ec00720c */ /* 0x040fe20003f26070 */
[--C-:B------:R-:W-:Y:S01]  /*5920*/  FFMA.FTZ R184, R101, c[0x0][0x23c], -R232.reuse ;  /* 0x00008f0065b87a23 */ /* 0x100fe200000108e8 */
[----:B------:R-:W-:Y:S01]  /*5930*/  @!P0 PRMT R177, R121, 0x5410, RZ ;  /* 0x0000541079b18816 */ /* 0x000fe200000000ff */
[----:B------:R-:W-:Y:S01]  /*5940*/  IMAD.MOV.U32 R121, RZ, RZ, R185 ;  /* 0x000000ffff797224 */ /* 0x000fe200078e00b9 */
[----:B------:R-:W-:Y:S01]  /*5950*/  ISETP.GE.U32.AND P0, PT, R236, R13, PT ;  /* 0x0000000dec00720c */ /* 0x000fe20003f06070 */
[----:B------:R-:W-:Y:S01]  /*5960*/  FFMA.FTZ R185, R103, c[0x0][0x23c], -R232 ;  /* 0x00008f0067b97a23 */ /* 0x000fe200000108e8 */
[----:B------:R-:W-:Y:S01]  /*5970*/  PRMT R13, R179, 0x5410, R178 ;  /* 0x00005410b30d7816 */ /* 0x000fe200000000b2 */
[----:B------:R-:W-:Y:S01]  /*5980*/  MUFU.EX2 R184, R184 ;  /* 0x000000b800b87308 */ /* 0x000fe20000000800 */
[----:B------:R-:W-:Y:S01]  /*5990*/  LOP3.LUT R7, R6, 0xffff, RZ, 0xc0, !PT ;  /* 0x0000ffff06077812 */ /* 0x000fe200078ec0ff */
[----:B------:R-:W-:Y:S01]  /*59a0*/  @!P2 HADD2 R103, -R173.H0_H0, -RZ.H0_H0 ;  /* 0xa00000ffad67a230 */ /* 0x000fe20000000900 */
[----:B------:R-:W-:-:S02]  /*59b0*/  PRMT R14, R173, 0x5410, R172 ;  /* 0x00005410ad0e7816 */ /* 0x000fc400000000ac */
[----:B------:R-:W-:Y:S01]  /*59c0*/  LOP3.LUT R28, R16, 0xff, RZ, 0xc0, !PT ;  /* 0x000000ff101c7812 */ /* 0x000fe200078ec0ff */
[----:B------:R-:W-:Y:S01]  /*59d0*/  @!P1 HADD2 R111, -R179.H0_H0, -RZ.H0_H0 ;  /* 0xa00000ffb36f9230 */ /* 0x000fe20000000900 */
[----:B------:R-:W-:Y:S01]  /*59e0*/  @!P2 PRMT R173, R103, 0x5410, RZ ;  /* 0x0000541067ada816 */ /* 0x000fe200000000ff */
[----:B------:R-:W1:Y:S01]  /*59f0*/  MUFU.EX2 R185, R185 ;  /* 0x000000b900b97308 */ /* 0x000e620000000800 */
[----:B------:R-:W-:Y:S01]  /*5a00*/  SHF.R.U32.HI R244, RZ, 0x10, R16 ;  /* 0x00000010fff47819 */ /* 0x000fe20000011610 */
[----:B------:R-:W-:Y:S01]  /*5a10*/  @!P0 HADD2 R119, -R178.H0_H0, -RZ.H0_H0 ;  /* 0xa00000ffb2778230 */ /* 0x000fe20000000900 */
[----:B------:R-:W-:Y:S01]  /*5a20*/  @!P1 PRMT R179, R111, 0x5410, RZ ;  /* 0x000054106fb39816 */ /* 0x000fe200000000ff */
[----:B------:R-:W-:Y:S01]  /*5a30*/  IMAD.MOV.U32 R111, RZ, RZ, R182 ;  /* 0x000000ffff6f7224 */ /* 0x000fe200078e00b6 */
[----:B------:R-:W-:Y:S01]  /*5a40*/  ISETP.GE.U32.AND P1, PT, R236, R5, PT ;  /* 0x00000005ec00720c */ /* 0x000fe20003f26070 */
[----:B------:R-:W-:Y:S01]  /*5a50*/  FFMA.FTZ R182, R97, c[0x0][0x23c], -R232 ;  /* 0x00008f0061b67a23 */ /* 0x000fe200000108e8 */
[----:B------:R-:W-:-:S02]  /*5a60*/  SHF.R.U32.HI R5, RZ, 0x10, R4 ;  /* 0x00000010ff057819 */ /* 0x000fc40000011604 */
[----:B------:R-:W-:Y:S01]  /*5a70*/  @!P0 PRMT R178, R119, 0x5410, RZ ;  /* 0x0000541077b28816 */ /* 0x000fe200000000ff */
[----:B------:R-:W-:Y:S01]  /*5a80*/  IMAD.MOV.U32 R119, RZ, RZ, R183 ;  /* 0x000000ffff777224 */ /* 0x000fe200078e00b7 */
[C---:B------:R-:W-:Y:S01]  /*5a90*/  ISETP.GE.U32.AND P0, PT, R236.reuse, R7, PT ;  /* 0x00000007ec00720c */ /* 0x040fe20003f06070 */
[----:B------:R-:W-:Y:S01]  /*5aa0*/  FFMA.FTZ R183, R99, c[0x0][0x23c], -R232 ;  /* 0x00008f0063b77a23 */ /* 0x000fe200000108e8 */
[----:B------:R-:W-:Y:S01]  /*5ab0*/  LOP3.LUT R5, R5, 0xff, RZ, 0xc0, !PT ;  /* 0x000000ff05057812 */ /* 0x000fe200078ec0ff */
[----:B------:R-:W-:Y:S01]  /*5ac0*/  MUFU.EX2 R182, R182 ;  /* 0x000000b600b67308 */ /* 0x000fe20000000800 */
[----:B------:R-:W-:Y:S02]  /*5ad0*/  SHF.R.U32.HI R245, RZ, 0x18, R16 ;  /* 0x00000018fff57819 */ /* 0x000fe40000011610 */
[----:B------:R-:W-:Y:S02]  /*5ae0*/  ISETP.GE.U32.AND P3, PT, R236, R5, PT ;  /* 0x00000005ec00720c */ /* 0x000fe40003f66070 */
[----:B------:R-:W-:-:S02]  /*5af0*/  LOP3.LUT R5, R4, 0xff, RZ, 0xc0, !PT ;  /* 0x000000ff04057812 */ /* 0x000fc400078ec0ff */
[----:B-1----:R-:W-:Y:S01]  /*5b00*/  F2FP.PACK_AB R175, R184, R185 ;  /* 0x000000b9b8af723e */ /* 0x002fe200000000ff */
[----:B------:R-:W1:Y:S01]  /*5b10*/  MUFU.EX2 R183, R183 ;  /* 0x000000b700b77308 */ /* 0x000e620000000800 */
[----:B------:R-:W-:Y:S01]  /*5b20*/  ISETP.GE.U32.AND P2, PT, R236, R5, PT ;  /* 0x00000005ec00720c */ /* 0x000fe20003f46070 */
[----:B------:R-:W-:Y:S01]  /*5b30*/  @!P0 HADD2 R102, -R172.H0_H0, -RZ.H0_H0 ;  /* 0xa00000ffac668230 */ /* 0x000fe20000000900 */
[----:B------:R-:W-:Y:S01]  /*5b40*/  PRMT R174, R175, 0x7632, R174 ;  /* 0x00007632afae7816 */ /* 0x000fe200000000ae */
[----:B------:R-:W-:Y:S01]  /*5b50*/  @!P1 HADD2 R100, -R175.H0_H0, -RZ.H0_H0 ;  /* 0xa00000ffaf649230 */ /* 0x000fe20000000900 */
[----:B------:R-:W-:Y:S02]  /*5b60*/  SHF.R.U32.HI R5, RZ, 0x18, R4 ;  /* 0x00000018ff057819 */ /* 0x000fe40000011604 */
[----:B------:R-:W-:Y:S01]  /*5b70*/  LOP3.LUT R4, R4, 0xffff, RZ, 0xc0, !PT ;  /* 0x0000ffff04047812 */ /* 0x000fe200078ec0ff */
[----:B------:R-:W-:Y:S01]  /*5b80*/  @!P4 HADD2 R101, -R174.H0_H0, -RZ.H0_H0 ;  /* 0xa00000ffae65c230 */ /* 0x000fe20000000900 */
[----:B------:R-:W-:-:S02]  /*5b90*/  @!P0 PRMT R172, R102, 0x5410, RZ ;  /* 0x0000541066ac8816 */ /* 0x000fc400000000ff */
[----:B------:R-:W-:Y:S02]  /*5ba0*/  SHF.R.U32.HI R4, RZ, 0x8, R4 ;  /* 0x00000008ff047819 */ /* 0x000fe40000011604 */
[----:B------:R-:W-:Y:S01]  /*5bb0*/  PRMT R15, R175, 0x5410, R174 ;  /* 0x00005410af0f7816 */ /* 0x000fe200000000ae */
[----:B------:R-:W-:Y:S01]  /*5bc0*/  @!P2 HADD2 R99, -R169.H0_H0, -RZ.H0_H0 ;  /* 0xa00000ffa963a230 */ /* 0x000fe20000000900 */
[----:B------:R-:W-:Y:S02]  /*5bd0*/  ISETP.GE.U32.AND P0, PT, R236, R5, PT ;  /* 0x00000005ec00720c */ /* 0x000fe40003f06070 */
[----:B------:R-:W-:Y:S02]  /*5be0*/  @!P4 PRMT R174, R101, 0x5410, RZ ;  /* 0x0000541065aec816 */ /* 0x000fe400000000ff */
[----:B------:R-:W-:Y:S02]  /*5bf0*/  @!P1 PRMT R175, R100, 0x5410, RZ ;  /* 0x0000541064af9816 */ /* 0x000fe400000000ff */
[----:B------:R-:W-:Y:S01]  /*5c00*/  LOP3.LUT R5, R4, 0xffff, RZ, 0xc0, !PT ;  /* 0x0000ffff04057812 */ /* 0x000fe200078ec0ff */
[----:B------:R-:W2:Y:S01]  /*5c10*/  LDSM.16.MT88.4 R100, [R204+0x1c000] ;  /* 0x01c00000cc64783b */ /* 0x000ea20000004200 */
[----:B------:R-:W-:-:S02]  /*5c20*/  LOP3.LUT R4, R111, 0xffff, RZ, 0xc0, !PT ;  /* 0x0000ffff6f047812 */ /* 0x000fc400078ec0ff */
[----:B------:R-:W-:Y:S02]  /*5c30*/  ISETP.GE.U32.AND P1, PT, R236, R5, PT ;  /* 0x00000005ec00720c */ /* 0x000fe40003f26070 */
[----:B------:R-:W-:Y:S02]  /*5c40*/  SHF.R.U32.HI R4, RZ, 0x8, R4 ;  /* 0x00000008ff047819 */ /* 0x000fe40000011604 */
[----:B-1----:R-:W-:Y:S02]  /*5c50*/  F2FP.PACK_AB R171, R182, R183 ;  /* 0x000000b7b6ab723e */ /* 0x002fe400000000ff */
[----:B------:R-:W-:Y:S02]  /*5c60*/  LOP3.LUT R5, R4, 0xffff, RZ, 0xc0, !PT ;  /* 0x0000ffff04057812 */ /* 0x000fe400078ec0ff */
[----:B------:R-:W-:Y:S01]  /*5c70*/  PRMT R170, R171, 0x7632, R170 ;  /* 0x00007632abaa7816 */ /* 0x000fe200000000aa */
[----:B------:R-:W-:Y:S01]  /*5c80*/  @!P3 HADD2 R97, -R171.H0_H0, -RZ.H0_H0 ;  /* 0xa00000ffab61b230 */ /* 0x000fe20000000900 */
[----:B------:R-:W-:-:S02]  /*5c90*/  ISETP.GE.U32.AND P4, PT, R236, R5, PT ;  /* 0x00000005ec00720c */ /* 0x000fc40003f86070 */
[----:B------:R-:W-:Y:S01]  /*5ca0*/  LOP3.LUT R5, R111, 0xff, RZ, 0xc0, !PT ;  /* 0x000000ff6f057812 */ /* 0x000fe200078ec0ff */
[----:B------:R-:W-:Y:S01]  /*5cb0*/  @!P0 HADD2 R96, -R170.H0_H0, -RZ.H0_H0 ;  /* 0xa00000ffaa608230 */ /* 0x000fe20000000900 */
[----:B------:R-:W-:Y:S01]  /*5cc0*/  PRMT R16, R169, 0x5410, R168 ;  /* 0x00005410a9107816 */ /* 0x000fe200000000a8 */
[----:B------:R-:W-:Y:S01]  /*5cd0*/  @!P1 HADD2 R98, -R168.H0_H0, -RZ.H0_H0 ;  /* 0xa00000ffa8629230 */ /* 0x000fe20000000900 */
[----:B------:R-:W-:Y:S02]  /*5ce0*/  @!P2 PRMT R169, R99, 0x5410, RZ ;  /* 0x0000541063a9a816 */ /* 0x000fe400000000ff */
[----:B------:R-:W-:Y:S02]  /*5cf0*/  ISETP.GE.U32.AND P2, PT, R236, R5, PT ;  /* 0x00000005ec00720c */ /* 0x000fe40003f46070 */
[----:B------:R-:W-:Y:S02]  /*5d00*/  SHF.R.U32.HI R5, RZ, 0x18, R111 ;  /* 0x00000018ff057819 */ /* 0x000fe4000001166f */
[----:B------:R-:W-:Y:S01]  /*5d10*/  PRMT R17, R171, 0x5410, R170 ;  /* 0x00005410ab117816 */ /* 0x000fe200000000aa */
[----:B------:R-:W-:Y:S01]  /*5d20*/  @!P4 HADD2 R107, -R34.H0_H0, -RZ.H0_H0 ;  /* 0xa00000ff226bc230 */ /* 0x000fe20000000900 */
[----:B------:R-:W-:-:S02]  /*5d30*/  @!P0 PRMT R170, R96, 0x5410, RZ ;  /* 0x0000541060aa8816 */ /* 0x000fc400000000ff */
[----:B------:R-:W-:Y:S02]  /*5d40*/  ISETP.GE.U32.AND P0, PT, R236, R5, PT ;  /* 0x00000005ec00720c */ /* 0x000fe40003f06070 */
[----:B------:R-:W1:Y:S01]  /*5d50*/  LDSM.16.MT88.4 R4, [R204+0x1c800] ;  /* 0x01c80000cc04783b */ /* 0x000e620000004200 */
[----:B------:R-:W-:Y:S02]  /*5d60*/  @!P1 PRMT R168, R98, 0x5410, RZ ;  /* 0x0000541062a89816 */ /* 0x000fe400000000ff */
[----:B------:R-:W-:Y:S01]  /*5d70*/  @!P3 PRMT R171, R97, 0x5410, RZ ;  /* 0x0000541061abb816 */ /* 0x000fe200000000ff */
[----:B------:R-:W-:Y:S01]  /*5d80*/  @!P2 HADD2 R108, -R35.H0_H0, -RZ.H0_H0 ;  /* 0xa00000ff236ca230 */ /* 0x000fe20000000900 */
[----:B------:R-:W-:Y:S02]  /*5d90*/  @!P4 PRMT R34, R107, 0x5410, RZ ;  /* 0x000054106b22c816 */ /* 0x000fe400000000ff */
[----:B------:R-:W-:Y:S01]  /*5da0*/  ISETP.GE.U32.AND P4, PT, R236, R119, PT ;  /* 0x00000077ec00720c */ /* 0x000fe20003f86070 */
[----:B--2---:R-:W-:Y:S01]  /*5db0*/  HMMA.16816.F32 R96, R132, R100, RZ ;  /* 0x000000648460723c */ /* 0x004fe200000018ff */
[----:B------:R-:W-:-:S02]  /*5dc0*/  @!P2 PRMT R35, R108, 0x5410, RZ ;  /* 0x000054106c23a816 */ /* 0x000fc400000000ff */
[----:B------:R-:W-:-:S05]  /*5dd0*/  @!P0 HADD2 R109, -R164.H0_H0, -RZ.H0_H0 ;  /* 0xa00000ffa46d8230 */ /* 0x000fca0000000900 */
[----:B------:R-:W-:Y:S01]  /*5de0*/  @!P0 PRMT R164, R109, 0x5410, RZ ;  /* 0x000054106da48816 */ /* 0x000fe200000000ff */
[----:B------:R-:W-:Y:S11]  /*5df0*/  HMMA.16816.F32 R100, R132, R102, RZ ;  /* 0x000000668464723c */ /* 0x000ff600000018ff */
[----:B------:R-:W-:Y:S04]  /*5e00*/  @!UPT UIADD3 URZ, URZ, URZ, URZ ;  /* 0x0000003f3f3ff290 */ /* 0x000fe8000fffe03f */
[C---:B-1----:R-:W-:Y:S07]  /*5e10*/  HMMA.16816.F32 R96, R8.reuse, R4, R96 ;  /* 0x000000040860723c */ /* 0x042fee0000001860 */
[----:B------:R-:W-:Y:S02]  /*5e20*/  SHF.R.U32.HI R5, RZ, 0x10, R111 ;  /* 0x00000010ff057819 */ /* 0x000fe4000001166f */
[----:B------:R-:W-:Y:S01]  /*5e30*/  HMMA.16816.F32 R100, R8, R6, R100 ;  /* 0x000000060864723c */ /* 0x000fe20000001864 */
[----:B------:R-:W-:-:S02]  /*5e40*/  LOP3.LUT R4, R29, 0xffff, RZ, 0xc0, !PT ;  /* 0x0000ffff1d047812 */ /* 0x000fc400078ec0ff */
[----:B------:R-:W-:Y:S02]  /*5e50*/  LOP3.LUT R5, R5, 0xff, RZ, 0xc0, !PT ;  /* 0x000000ff05057812 */ /* 0x000fe400078ec0ff */
[----:B------:R-:W-:Y:S02]  /*5e60*/  SHF.R.U32.HI R4, RZ, 0x8, R4 ;  /* 0x00000008ff047819 */ /* 0x000fe40000011604 */
[----:B------:R-:W-:Y:S02]  /*5e70*/  ISETP.GE.U32.AND P1, PT, R236, R5, PT ;  /* 0x00000005ec00720c */ /* 0x000fe40003f26070 */
[----:B------:R-:W-:-:S04]  /*5e80*/  LOP3.LUT R5, R4, 0xffff, RZ, 0xc0, !PT ;  /* 0x0000ffff04057812 */ /* 0x000fc800078ec0ff */
[----:B------:R-:W-:Y:S02]  /*5e90*/  ISETP.GE.U32.AND P3, PT, R236, R5, PT ;  /* 0x00000005ec00720c */ /* 0x000fe40003f66070 */
[----:B------:R-:W-:-:S04]  /*5ea0*/  LOP3.LUT R5, R29, 0xff, RZ, 0xc0, !PT ;  /* 0x000000ff1d057812 */ /* 0x000fc800078ec0ff */
[----:B------:R-:W-:Y:S01]  /*5eb0*/  ISETP.GE.U32.AND P2, PT, R236, R5, PT ;  /* 0x00000005ec00720c */ /* 0x000fe20003f46070 */
[----:B------:R-:W-:Y:S01]  /*5ec0*/  @!P1 HADD2 R110, -R165.H0_H0, -RZ.H0_H0 ;  /* 0xa00000ffa56e9230 */ /* 0x000fe20000000900 */
[----:B------:R-:W-:-:S04]  /*5ed0*/  SHF.R.U32.HI R5, RZ, 0x10, R29 ;  /* 0x00000010ff057819 */ /* 0x000fc8000001161d */
[----:B------:R-:W-:Y:S01]  /*5ee0*/  @!P1 PRMT R165, R110, 0x5410, RZ ;  /* 0x000054106ea59816 */ /* 0x000fe200000000ff */
[----:B------:R-:W-:Y:S01]  /*5ef0*/  @!P3 HADD2 R105, -R226.H0_H0, -RZ.H0_H0 ;  /* 0xa00000ffe269b230 */ /* 0x000fe20000000900 */
[----:B------:R-:W1:Y:S01]  /*5f00*/  LDSM.16.MT88.4 R108, [R208+0x1e000] ;  /* 0x01e00000d06c783b */ /* 0x000e620000004200 */
[----:B------:R-:W-:-:S04]  /*5f10*/  LOP3.LUT R5, R5, 0xff, RZ, 0xc0, !PT ;  /* 0x000000ff05057812 */ /* 0x000fc800078ec0ff */
[----:B------:R-:W-:Y:S01]  /*5f20*/  @!P2 HADD2 R106, -R227.H0_H0, -RZ.H0_H0 ;  /* 0xa00000ffe36aa230 */ /* 0x000fe20000000900 */
[----:B------:R-:W-:Y:S02]  /*5f30*/  ISETP.GE.U32.AND P0, PT, R236, R5, PT ;  /* 0x00000005ec00720c */ /* 0x000fe40003f06070 */
[----:B------:R-:W-:Y:S02]  /*5f40*/  SHF.R.U32.HI R5, RZ, 0x18, R29 ;  /* 0x00000018ff057819 */ /* 0x000fe4000001161d */
[----:B------:R-:W-:Y:S01]  /*5f50*/  @!P2 PRMT R227, R106, 0x5410, RZ ;  /* 0x000054106ae3a816 */ /* 0x000fe200000000ff */
[----:B------:R-:W-:Y:S01]  /*5f60*/  @!P4 HADD2 R116, -R223.H0_H0, -RZ.H0_H0 ;  /* 0xa00000ffdf74c230 */ /* 0x000fe20000000900 */
[----:B------:R-:W-:Y:S02]  /*5f70*/  ISETP.GE.U32.AND P2, PT, R236, R5, PT ;  /* 0x00000005ec00720c */ /* 0x000fe40003f46070 */
[----:B------:R-:W-:Y:S01]  /*5f80*/  LOP3.LUT R241, R241, 0xff, RZ, 0xc0, !PT ;  /* 0x000000fff1f17812 */ /* 0x000fe200078ec0ff */
[----:B------:R-:W-:Y:S01]  /*5f90*/  @!P6 HADD2 R113, -R33.H0_H0, -RZ.H0_H0 ;  /* 0xa00000ff2171e230 */ /* 0x000fe20000000900 */
[----:B------:R-:W-:Y:S01]  /*5fa0*/  LOP3.LUT R5, R120, 0xff, RZ, 0xc0, !PT ;  /* 0x000000ff78057812 */ /* 0x000fe200078ec0ff */
[----:B------:R-:W-:Y:S01]  /*5fb0*/  ULDC UR4, c[0x0][0x228] ;  /* 0x00008a0000047ab9 */ /* 0x000fe20000000800 */
[----:B------:R-:W-:-:S02]  /*5fc0*/  SHF.R.U32.HI R4, RZ, 0x8, R121 ;  /* 0x00000008ff047819 */ /* 0x000fc40000011679 */
[----:B------:R-:W-:Y:S01]  /*5fd0*/  @!P3 PRMT R226, R105, 0x5410, RZ ;  /* 0x0000541069e2b816 */ /* 0x000fe200000000ff */
[----:B------:R-:W-:Y:S01]  /*5fe0*/  @!P0 HADD2 R104, -R225.H0_H0, -RZ.H0_H0 ;  /* 0xa00000ffe1688230 */ /* 0x000fe20000000900 */
[----:B------:R-:W-:Y:S01]  /*5ff0*/  ISETP.GE.U32.AND P3, PT, R236, R5, PT ;  /* 0x00000005ec00720c */ /* 0x000fe20003f66070 */
[----:B------:R2:W5:Y:S01]  /*6000*/  LDL.LU R29, [R1+0x68] ;  /* 0x00006800011d7983 */ /* 0x0005620000300800 */
[----:B------:R-:W-:Y:S01]  /*6010*/  LOP3.LUT R5, R4, 0xffff, RZ, 0xc0, !PT ;  /* 0x0000ffff04057812 */ /* 0x000fe200078ec0ff */
[----:B------:R-:W-:Y:S01]  /*6020*/  @!P2 HADD2 R118, -R224.H0_H0, -RZ.H0_H0 ;  /* 0xa00000ffe076a230 */ /* 0x000fe20000000900 */
[----:B------:R-:W-:Y:S02]  /*6030*/  @!P0 PRMT R225, R104, 0x5410, RZ ;  /* 0x0000541068e18816 */ /* 0x000fe400000000ff */
[----:B------:R-:W-:Y:S02]  /*6040*/  ISETP.GE.U32.AND P1, PT, R236, R5, PT ;  /* 0x00000005ec00720c */ /* 0x000fe40003f26070 */
[----:B------:R-:W3:Y:S01]  /*6050*/  LDSM.16.MT88.4 R4, [R208+0x1e800] ;  /* 0x01e80000d004783b */ /* 0x000ee20000004200 */
[----:B------:R-:W-:-:S02]  /*6060*/  SHF.R.U32.HI R239, RZ, 0x8, R239 ;  /* 0x00000008ffef7819 */ /* 0x000fc400000116ef */
[----:B------:R-:W-:Y:S02]  /*6070*/  ISETP.GE.U32.AND P0, PT, R236, R246, PT ;  /* 0x000000f6ec00720c */ /* 0x000fe40003f06070 */
[----:B------:R-:W-:Y:S01]  /*6080*/  @!P3 HADD2 R117, -R167.H0_H0, -RZ.H0_H0 ;  /* 0xa00000ffa775b230 */ /* 0x000fe20000000900 */
[----:B------:R-:W-:Y:S02]  /*6090*/  @!P2 PRMT R224, R118, 0x5410, RZ ;  /* 0x0000541076e0a816 */ /* 0x000fe400000000ff */
[----:B------:R-:W-:Y:S01]  /*60a0*/  @!P4 PRMT R223, R116, 0x5410, RZ ;  /* 0x0000541074dfc816 */ /* 0x000fe200000000ff */
[----:B-1----:R-:W-:Y:S02]  /*60b0*/  HMMA.16816.F32 R104, R132, R108, RZ ;  /* 0x0000006c8468723c */ /* 0x002fe400000018ff */
[----:B------:R-:W-:Y:S01]  /*60c0*/  @!P1 HADD2 R115, -R222.H0_H0, -RZ.H0_H0 ;  /* 0xa00000ffde739230 */ /* 0x000fe20000000900 */
[----:B------:R-:W-:Y:S02]  /*60d0*/  LOP3.LUT R239, R239, 0xffff, RZ, 0xc0, !PT ;  /* 0x0000ffffefef7812 */ /* 0x000fe400078ec0ff */
[----:B------:R-:W-:-:S02]  /*60e0*/  @!P3 PRMT R167, R117, 0x5410, RZ ;  /* 0x0000541075a7b816 */ /* 0x000fc400000000ff */
[----:B------:R-:W1:Y:S01]  /*60f0*/  LDSM.16.MT88.4 R116, [R206+0x1e000] ;  /* 0x01e00000ce74783b */ /* 0x000e620000004200 */
[----:B------:R-:W-:Y:S01]  /*6100*/  @!P0 HADD2 R114, -R166.H0_H0, -RZ.H0_H0 ;  /* 0xa00000ffa6728230 */ /* 0x000fe20000000900 */
[----:B------:R-:W-:Y:S01]  /*6110*/  HMMA.16816.F32 R108, R132, R110, RZ ;  /* 0x0000006e846c723c */ /* 0x000fe200000018ff */
[----:B------:R-:W-:Y:S02]  /*6120*/  ISETP.GE.U32.AND P2, PT, R236, R239, PT ;  /* 0x000000efec00720c */ /* 0x000fe40003f46070 */
[----:B------:R-:W-:Y:S02]  /*6130*/  @!P1 PRMT R222, R115, 0x5410, RZ ;  /* 0x0000541073de9816 */ /* 0x000fe400000000ff */
[----:B------:R-:W-:Y:S02]  /*6140*/  SHF.R.U32.HI R243, RZ, 0x8, R243 ;  /* 0x00000008fff37819 */ /* 0x000fe400000116f3 */
[----:B------:R-:W-:Y:S02]  /*6150*/  @!P0 PRMT R166, R114, 0x5410, RZ ;  /* 0x0000541072a68816 */ /* 0x000fe400000000ff */
[----:B------:R-:W-:-:S02]  /*6160*/  ISETP.GE.U32.AND P5, PT, R236, R241, PT ;  /* 0x000000f1ec00720c */ /* 0x000fc40003fa6070 */
[----:B------:R-:W-:-:S04]  /*6170*/  ISETP.GE.U32.AND P4, PT, R236, R28, PT ;  /* 0x0000001cec00720c */ /* 0x000fc80003f86070 */
[----:B---3--:R-:W-:Y:S01]  /*6180*/  HMMA.16816.F32 R104, R8, R4, R104 ;  /* 0x000000040868723c */ /* 0x008fe20000001868 */
[----:B------:R-:W-:Y:S01]  /*6190*/  ISETP.GE.U32.AND P0, PT, R236, R245, PT ;  /* 0x000000f5ec00720c */ /* 0x000fe20003f06070 */
[----:B------:R-:W-:Y:S01]  /*61a0*/  @!P2 HADD2 R112, -R32.H0_H0, -RZ.H0_H0 ;  /* 0xa00000ff2070a230 */ /* 0x000fe20000000900 */
[----:B------:R-:W-:-:S06]  /*61b0*/  LOP3.LUT R243, R243, 0xffff, RZ, 0xc0, !PT ;  /* 0x0000fffff3f37812 */ /* 0x000fcc00078ec0ff */
[----:B------:R-:W-:Y:S01]  /*61c0*/  HMMA.16816.F32 R108, R8, R6, R108 ;  /* 0x00000006086c723c */ /* 0x000fe2000000186c */
[----:B------:R-:W-:Y:S02]  /*61d0*/  LOP3.LUT R5, R244, 0xff, RZ, 0xc0, !PT ;  /* 0x000000fff4057812 */ /* 0x000fe400078ec0ff */
[----:B------:R-:W-:Y:S02]  /*61e0*/  @!P6 PRMT R33, R113, 0x5410, RZ ;  /* 0x000054107121e816 */ /* 0x000fe400000000ff */
[----:B------:R-:W-:Y:S01]  /*61f0*/  LOP3.LUT P3, RZ, R240, 0x1, RZ, 0xc0, !PT ;  /* 0x00000001f0ff7812 */ /* 0x000fe2000786c0ff */
[----:B------:R-:W-:Y:S01]  /*6200*/  @!P5 HADD2 R237, -R181.H0_H0, -RZ.H0_H0 ;  /* 0xa00000ffb5edd230 */ /* 0x000fe20000000900 */
[----:B------:R-:W-:Y:S01]  /*6210*/  ISETP.GE.U32.AND P1, PT, R236, R5, PT ;  /* 0x00000005ec00720c */ /* 0x000fe20003f26070 */
[----:B------:R-:W-:Y:S01]  /*6220*/  IMAD R5, R19, -0x2daee0ad, RZ ;  /* 0xd2511f5313057824 */ /* 0x000fe200078e02ff */
[----:B------:R-:W-:Y:S01]  /*6230*/  USHF.L.U32 UR4, UR4, 0x3, URZ ;  /* 0x0000000304047899 */ /* 0x000fe2000800063f */
[----:B------:R-:W-:Y:S01]  /*6240*/  IMAD.WIDE.U32 R18, R18, -0x2daee0ad, RZ ;  /* 0xd2511f5312127825 */ /* 0x000fe200078e00ff */
[----:B------:R-:W-:Y:S01]  /*6250*/  LOP3.LUT R4, R27, UR11, R238, 0x96, !PT ;  /* 0x0000000b1b047c12 */ /* 0x000fe2000f8e96ee */
[----:B------:R2:W5:Y:S01]  /*6260*/  LDL.LU R28, [R1+0x64] ;  /* 0x00006400011c7983 */ /* 0x0005620000300800 */
[----:B------:R-:W-:Y:S01]  /*6270*/  @!P2 PRMT R32, R112, 0x5410, RZ ;  /* 0x000054107020a816 */ /* 0x000fe200000000ff */
[----:B------:R-:W-:Y:S01]  /*6280*/  FFMA.FTZ R27, R21, c[0x0][0x23c], -R232 ;  /* 0x00008f00151b7a23 */ /* 0x000fe200000108e8 */
[----:B------:R-:W-:Y:S01]  /*6290*/  LOP3.LUT R5, R19, UR9, R5, 0x96, !PT ;  /* 0x0000000913057c12 */ /* 0x000fe2000f8e9605 */
[----:B-1----:R-:W-:Y:S01]  /*62a0*/  HMMA.16816.F32 R112, R132, R116, RZ ;  /* 0x000000748470723c */ /* 0x002fe200000018ff */
[----:B------:R-:W-:-:S02]  /*62b0*/  ISETP.GE.U32.AND P2, PT, R236, R243, PT ;  /* 0x000000f3ec00720c */ /* 0x000fc40003f46070 */
[----:B------:R-:W-:Y:S01]  /*62c0*/  @!P5 PRMT R181, R237, 0x5410, RZ ;  /* 0x00005410edb5d816 */ /* 0x000fe200000000ff */
[----:B------:R-:W-:-:S04]  /*62d0*/  IMAD.WIDE.U32 R244, R5, -0x326172a9, RZ ;  /* 0xcd9e8d5705f47825 */ /* 0x000fc800078e00ff */
[----:B------:R-:W-:Y:S01]  /*62e0*/  IMAD.WIDE.U32 R4, R4, -0x2daee0ad, RZ ;  /* 0xd2511f5304047825 */ /* 0x000fe200078e00ff */
[----:B------:R-:W-:Y:S01]  /*62f0*/  HMMA.16816.F32 R116, R132, R118, RZ ;  /* 0x000000768474723c */ /* 0x000fe200000018ff */
[----:B------:R-:W-:Y:S02]  /*6300*/  LOP3.LUT R121, R245, UR21, R26, 0x96, !PT ;  /* 0x00000015f5797c12 */ /* 0x000fe4000f8e961a */
[----:B------:R-:W-:Y:S02]  /*6310*/  LOP3.LUT R238, R244, 0xffff, RZ, 0xc0, !PT ;  /* 0x0000fffff4ee7812 */ /* 0x000fe400078ec0ff */
[----:B------:R-:W-:Y:S02]  /*6320*/  LOP3.LUT R18, R5, UR20, R18, 0x96, !PT ;  /* 0x0000001405127c12 */ /* 0x000fe4000f8e9612 */
[C---:B------:R-:W-:Y:S02]  /*6330*/  LOP3.LUT R236, R4.reuse, 0xffff, RZ, 0xc0, !PT ;  /* 0x0000ffff04ec7812 */ /* 0x040fe400078ec0ff */
[----:B------:R-:W-:-:S02]  /*6340*/  LOP3.LUT R243, R4, 0xff, RZ, 0xc0, !PT ;  /* 0x000000ff04f37812 */ /* 0x000fc400078ec0ff */
[--C-:B------:R-:W-:Y:S02]  /*6350*/  SHF.R.U32.HI R120, RZ, 0x10, R4.reuse ;  /* 0x00000010ff787819 */ /* 0x100fe40000011604 */
[----:B------:R-:W-:Y:S02]  /*6360*/  SHF.R.U32.HI R19, RZ, 0x18, R4 ;  /* 0x00000018ff137819 */ /* 0x000fe40000011604 */
[----:B------:R-:W1:Y:S01]  /*6370*/  LDSM.16.MT88.4 R4, [R206+0x1e800] ;  /* 0x01e80000ce04783b */ /* 0x000e620000004200 */
[----:B------:R-:W-:Y:S02]  /*6380*/  SHF.R.U32.HI R246, RZ, 0x18, R121 ;  /* 0x00000018fff67819 */ /* 0x000fe40000011679 */
[----:B------:R-:W-:Y:S02]  /*6390*/  SHF.R.U32.HI R245, RZ, 0x18, R18 ;  /* 0x00000018fff57819 */ /* 0x000fe40000011612 */
[----:B------:R-:W-:Y:S02]  /*63a0*/  SHF.R.U32.HI R236, RZ, 0x8, R236 ;  /* 0x00000008ffec7819 */ /* 0x000fe400000116ec */
[----:B------:R-:W-:-:S02]  /*63b0*/  LOP3.LUT R120, R120, 0xff, RZ, 0xc0, !PT ;  /* 0x000000ff78787812 */ /* 0x000fc400078ec0ff */
[----:B------:R-:W-:Y:S02]  /*63c0*/  PRMT R243, R243, 0x5410, R236 ;  /* 0x00005410f3f37816 */ /* 0x000fe400000000ec */
[----:B------:R-:W-:Y:S02]  /*63d0*/  PRMT R19, R120, 0x5410, R19 ;  /* 0x0000541078137816 */ /* 0x000fe40000000013 */
[--C-:B------:R-:W-:Y:S02]  /*63e0*/  SHF.R.U32.HI R239, RZ, 0x10, R244.reuse ;  /* 0x00000010ffef7819 */ /* 0x100fe400000116f4 */
[----:B------:R-:W-:Y:S02]  /*63f0*/  LOP3.LUT R241, R244, 0xff, RZ, 0xc0, !PT ;  /* 0x000000fff4f17812 */ /* 0x000fe400078ec0ff */
[----:B------:R-:W-:Y:S02]  /*6400*/  SHF.R.U32.HI R244, RZ, 0x18, R244 ;  /* 0x00000018fff47819 */ /* 0x000fe400000116f4 */
[----:B------:R-:W-:-:S02]  /*6410*/  LOP3.LUT R239, R239, 0xff, RZ, 0xc0, !PT ;  /* 0x000000ffefef7812 */ /* 0x000fc400078ec0ff */
[----:B------:R-:W-:Y:S02]  /*6420*/  SHF.R.U32.HI R238, RZ, 0x8, R238 ;  /* 0x00000008ffee7819 */ /* 0x000fe400000116ee */
[----:B------:R-:W-:Y:S01]  /*6430*/  PRMT R244, R239, 0x5410, R244 ;  /* 0x00005410eff47816 */ /* 0x000fe200000000f4 */
[----:B------:R-:W-:Y:S01]  /*6440*/  FFMA.FTZ R239, R235, c[0x0][0x23c], -R232 ;  /* 0x00008f00ebef7a23 */ /* 0x000fe200000108e8 */
[----:B------:R-:W-:Y:S01]  /*6450*/  PRMT R241, R241, 0x5410, R238 ;  /* 0x00005410f1f17816 */ /* 0x000fe200000000ee */
[----:B------:R-:W-:Y:S02]  /*6460*/  @!P3 HADD2 R235, -R180.H0_H0, -RZ.H0_H0 ;  /* 0xa00000ffb4ebb230 */ /* 0x000fe40000000900 */
[----:B------:R3:W-:Y:S01]  /*6470*/  MUFU.EX2 R232, R239 ;  /* 0x000000ef00e87308 */ /* 0x0007e20000000800 */
[----:B-1----:R-:W-:Y:S02]  /*6480*/  HMMA.16816.F32 R112, R8, R4, R112 ;  /* 0x000000040870723c */ /* 0x002fe40000001870 */
[----:B------:R-:W-:-:S06]  /*6490*/  @!P3 PRMT R180, R235, 0x5410, RZ ;  /* 0x00005410ebb4b816 */ /* 0x000fcc00000000ff */
[----:B------:R-:W-:Y:S01]  /*64a0*/  HMMA.16816.F32 R116, R8, R6, R116 ;  /* 0x000000060874723c */ /* 0x000fe20000001874 */
[C---:B------:R-:W-:Y:S02]  /*64b0*/  LOP3.LUT R5, R121.reuse, 0xffff, RZ, 0xc0, !PT ;  /* 0x0000ffff79057812 */ /* 0x040fe400078ec0ff */
[----:B------:R-:W-:Y:S01]  /*64c0*/  LOP3.LUT R4, R121, 0xff, RZ, 0xc0, !PT ;  /* 0x000000ff79047812 */ /* 0x000fe200078ec0ff */
[----:B------:R-:W-:Y:S01]  /*64d0*/  HSET2.LE.AND R244, R244, R242, PT ;  /* 0x000000f2f4f47233 */ /* 0x000fe20003803000 */
[----:B------:R-:W-:Y:S02]  /*64e0*/  LOP3.LUT P3, RZ, R240, 0x2, RZ, 0xc0, !PT ;  /* 0x00000002f0ff7812 */ /* 0x000fe4000786c0ff */
[----:B------:R-:W-:Y:S02]  /*64f0*/  SHF.R.U32.HI R6, RZ, 0x10, R121 ;  /* 0x00000010ff067819 */ /* 0x000fe40000011679 */
[----:B------:R-:W-:Y:S02]  /*6500*/  SHF.R.U32.HI R7, RZ, 0x8, R5 ;  /* 0x00000008ff077819 */ /* 0x000fe40000011605 */
[----:B------:R-:W-:-:S02]  /*6510*/  LOP3.LUT R5, R6, 0xff, RZ, 0xc0, !PT ;  /* 0x000000ff06057812 */ /* 0x000fc400078ec0ff */
[----:B------:R-:W-:Y:S02]  /*6520*/  PRMT R26, R4, 0x5410, R7 ;  /* 0x00005410041a7816 */ /* 0x000fe40000000007 */
[----:B------:R-:W-:Y:S02]  /*6530*/  PRMT R246, R5, 0x5410, R246 ;  /* 0x0000541005f67816 */ /* 0x000fe400000000f6 */
[C---:B------:R-:W-:Y:S02]  /*6540*/  LOP3.LUT R4, R18.reuse, 0xffff, RZ, 0xc0, !PT ;  /* 0x0000ffff12047812 */ /* 0x040fe400078ec0ff */
[----:B------:R-:W-:Y:S02]  /*6550*/  SHF.R.U32.HI R5, RZ, 0x10, R18 ;  /* 0x00000010ff057819 */ /* 0x000fe40000011612 */
[----:B------:R-:W-:Y:S02]  /*6560*/  SHF.R.U32.HI R7, RZ, 0x8, R4 ;  /* 0x00000008ff077819 */ /* 0x000fe40000011604 */
[----:B------:R-:W-:Y:S01]  /*6570*/  LOP3.LUT R4, R5, 0xff, RZ, 0xc0, !PT ;  /* 0x000000ff05047812 */ /* 0x000fe200078ec0ff */
[----:B------:R-:W-:Y:S01]  /*6580*/  FADD.FTZ R5, R127, R126 ;  /* 0x0000007e7f057221 */ /* 0x000fe20000010000 */
[----:B------:R-:W-:-:S02]  /*6590*/  LOP3.LUT R6, R18, 0xff, RZ, 0xc0, !PT ;  /* 0x000000ff12067812 */ /* 0x000fc400078ec0ff */
[----:B------:R-:W-:Y:S01]  /*65a0*/  PRMT R245, R4, 0x5410, R245 ;  /* 0x0000541004f57816 */ /* 0x000fe200000000f5 */
[----:B------:R-:W-:Y:S01]  /*65b0*/  FADD.FTZ R4, R125, R124 ;  /* 0x0000007c7d047221 */ /* 0x000fe20000010000 */
[----:B------:R-:W-:Y:S01]  /*65c0*/  PRMT R18, R6, 0x5410, R7 ;  /* 0x0000541006127816 */ /* 0x000fe20000000007 */
[----:B------:R-:W1:Y:S01]  /*65d0*/  LDSM.16.MT88.4 R124, [R205+0x1e000] ;  /* 0x01e00000cd7c783b */ /* 0x000e620000004200 */
[----:B------:R-:W-:Y:S02]  /*65e0*/  FADD.FTZ R234, R234, R5 ;  /* 0x00000005eaea7221 */ /* 0x000fe40000010000 */
[----:B------:R-:W-:Y:S02]  /*65f0*/  FADD.FTZ R123, R123, R4 ;  /* 0x000000047b7b7221 */ /* 0x000fe40000010000 */
[----:B------:R-:W4:Y:S01]  /*6600*/  LDSM.16.MT88.4 R4, [R205+0x1e800] ;  /* 0x01e80000cd04783b */ /* 0x000f220000004200 */
[----:B------:R-:W-:Y:S02]  /*6610*/  FADD.FTZ R129, R129, R234 ;  /* 0x000000ea81817221 */ /* 0x000fe40000010000 */
[----:B------:R-:W-:-:S02]  /*6620*/  FADD.FTZ R236, R122, R123 ;  /* 0x0000007b7aec7221 */ /* 0x000fc40000010000 */
[--C-:B------:R-:W-:Y:S02]  /*6630*/  FFMA.FTZ R234, R22, c[0x0][0x23c], -R131.reuse ;  /* 0x00008f0016ea7a23 */ /* 0x100fe40000010883 */
[----:B------:R-:W-:Y:S02]  /*6640*/  FFMA.FTZ R131, R20, c[0x0][0x23c], -R131 ;  /* 0x00008f0014837a23 */ /* 0x000fe40000010883 */
[----:B------:R-:W-:Y:S02]  /*6650*/  FADD.FTZ R236, R130, R236 ;  /* 0x000000ec82ec7221 */ /* 0x000fe40000010000 */
[----:B---3--:R-:W-:Y:S01]  /*6660*/  IMAD.MOV.U32 R239, RZ, RZ, R131 ;  /* 0x000000ffffef7224 */ /* 0x008fe200078e0083 */
[----:B------:R-:W-:Y:S01]  /*6670*/  MUFU.EX2 R234, R234 ;  /* 0x000000ea00ea7308 */ /* 0x000fe20000000800 */
[----:B------:R-:W-:-:S07]  /*6680*/  FADD.FTZ R238, R128, R129 ;  /* 0x0000008180ee7221 */ /* 0x000fce0000010000 */
[----:B------:R-:W3:Y:S01]  /*6690*/  MUFU.EX2 R239, R239 ;  /* 0x000000ef00ef7308 */ /* 0x000ee20000000800 */
[C---:B-1----:R-:W-:Y:S08]  /*66a0*/  HMMA.16816.F32 R120, R132.reuse, R124, RZ ;  /* 0x0000007c8478723c */ /* 0x042ff000000018ff */
[----:B------:R-:W-:Y:S11]  /*66b0*/  HMMA.16816.F32 R124, R132, R126, RZ ;  /* 0x0000007e847c723c */ /* 0x000ff600000018ff */
[----:B------:R-:W-:Y:S05]  /*66c0*/  @!UPT UIADD3 URZ, URZ, URZ, URZ ;  /* 0x0000003f3f3ff290 */ /* 0x000fea000fffe03f */
[C---:B----4-:R-:W-:Y:S08]  /*66d0*/  HMMA.16816.F32 R120, R8.reuse, R4, R120 ;  /* 0x000000040878723c */ /* 0x050ff00000001878 */
[----:B------:R-:W-:Y:S01]  /*66e0*/  HMMA.16816.F32 R124, R8, R6, R124 ;  /* 0x00000006087c723c */ /* 0x000fe2000000187c */
[----:B------:R-:W1:Y:S01]  /*66f0*/  LDSM.16.MT88.4 R4, [R204+0x1e000] ;  /* 0x01e00000cc04783b */ /* 0x000e620000004200 */
[----:B------:R-:W-:-:S02]  /*6700*/  HSET2.LE.AND R235, R26, R242, PT ;  /* 0x000000f21aeb7233 */ /* 0x000fc40003803000 */
[--C-:B------:R-:W-:Y:S01]  /*6710*/  HSET2.LE.AND R246, R246, R242.reuse, PT ;  /* 0x000000f2f6f67233 */ /* 0x100fe20003803000 */
[----:B---3--:R-:W-:Y:S02]  /*6720*/  F2FP.PACK_AB R240, R239, R234 ;  /* 0x000000eaeff0723e */ /* 0x008fe400000000ff */
[----:B------:R-:W-:Y:S02]  /*6730*/  LOP3.LUT R12, R235, R12, RZ, 0xc0, !PT ;  /* 0x0000000ceb0c7212 */ /* 0x000fe400078ec0ff */
[----:B------:R-:W-:Y:S01]  /*6740*/  PRMT R235, R240, 0x7632, R235 ;  /* 0x00007632f0eb7816 */ /* 0x000fe200000000eb */
[C---:B-1----:R-:W-:Y:S07]  /*6750*/  HMMA.16816.F32 R128, R132.reuse, R4, RZ ;  /* 0x000000048480723c */ /* 0x042fee00000018ff */
[--C-:B------:R-:W-:Y:S01]  /*6760*/  HSET2.LE.AND R5, R241, R242.reuse, PT ;  /* 0x000000f2f1057233 */ /* 0x100fe20003803000 */
[----:B------:R-:W-:Y:S01]  /*6770*/  HMMA.16816.F32 R132, R132, R6, RZ ;  /* 0x000000068484723c */ /* 0x000fe200000018ff */
[----:B------:R-:W1:Y:S06]  /*6780*/  MUFU.EX2 R241, R27 ;  /* 0x0000001b00f17308 */ /* 0x000e6c0000000800 */
[----:B------:R-:W-:-:S02]  /*6790*/  HSET2.LE.AND R7, R19, R242, PT ;  /* 0x000000f213077233 */ /* 0x000fc40003803000 */
[--C-:B------:R-:W-:Y:S02]  /*67a0*/  HSET2.LE.AND R6, R243, R242.reuse, PT ;  /* 0x000000f2f3067233 */ /* 0x100fe40003803000 */
[--C-:B------:R-:W-:Y:S02]  /*67b0*/  HSET2.LE.AND R19, R18, R242.reuse, PT ;  /* 0x000000f212137233 */ /* 0x100fe40003803000 */
[----:B------:R-:W-:Y:S01]  /*67c0*/  HSET2.LE.AND R242, R245, R242, PT ;  /* 0x000000f2f5f27233 */ /* 0x000fe20003803000 */
[----:B------:R-:W-:Y:S02]  /*67d0*/  LOP3.LUT R14, R5, R14, RZ, 0xc0, !PT ;  /* 0x0000000e050e7212 */ /* 0x000fe400078ec0ff */
[----:B------:R-:W-:Y:S02]  /*67e0*/  LOP3.LUT R13, R246, R13, RZ, 0xc0, !PT ;  /* 0x0000000df60d7212 */ /* 0x000fe400078ec0ff */
[----:B------:R-:W-:Y:S01]  /*67f0*/  LOP3.LUT R15, R244, R15, RZ, 0xc0, !PT ;  /* 0x0000000ff40f7212 */ /* 0x000fe200078ec0ff */
[----:B------:R-:W-:Y:S01]  /*6800*/  FADD.FTZ R229, R229, R238 ;  /* 0x000000eee5e57221 */ /* 0x000fe20000010000 */
[----:B------:R-:W-:Y:S01]  /*6810*/  LOP3.LUT R5, R242, R17, RZ, 0xc0, !PT ;  /* 0x00000011f2057212 */ /* 0x000fe200078ec0ff */
[----:B------:R-:W-:Y:S01]  /*6820*/  UIMAD.WIDE UR26, UR4, 0x2, URZ ;  /* 0x00000002041a78a5 */ /* 0x000fe2000f8e023f */
[----:B-1----:R-:W-:Y:S01]  /*6830*/  F2FP.PACK_AB R242, R241, R232 ;  /* 0x000000e8f1f2723e */ /* 0x002fe200000000ff */
[----:B------:R-:W-:Y:S01]  /*6840*/  FADD.FTZ R236, R221, R236 ;  /* 0x000000ecddec7221 */ /* 0x000fe20000010000 */
[----:B------:R-:W-:Y:S01]  /*6850*/  @!P4 HADD2 R22, -R240.H0_H0, -RZ.H0_H0 ;  /* 0xa00000fff016c230 */ /* 0x000fe20000000900 */
[----:B------:R2:W5:Y:S01]  /*6860*/  LDL.LU R27, [R1+0x60] ;  /* 0x00006000011b7983 */ /* 0x0005620000300800 */
[----:B------:R-:W-:-:S02]  /*6870*/  PRMT R237, R242, 0x7632, R237 ;  /* 0x00007632f2ed7816 */ /* 0x000fc400000000ed */
[----:B------:R-:W-:Y:S02]  /*6880*/  LOP3.LUT R4, R19, R16, RZ, 0xc0, !PT ;  /* 0x0000001013047212 */ /* 0x000fe400078ec0ff */
[----:B------:R-:W-:Y:S01]  /*6890*/  PRMT R17, R240, 0x5410, R235 ;  /* 0x00005410f0117816 */ /* 0x000fe200000000eb */
[----:B------:R-:W-:Y:S01]  /*68a0*/  FADD.FTZ R228, R228, R229 ;  /* 0x000000e5e4e47221 */ /* 0x000fe20000010000 */
[----:B------:R-:W-:Y:S01]  /*68b0*/  PRMT R16, R242, 0x5410, R237 ;  /* 0x00005410f2107816 */ /* 0x000fe200000000ed */
[----:B------:R-:W-:Y:S01]  /*68c0*/  FADD.FTZ R231, R231, R236 ;  /* 0x000000ece7e77221 */ /* 0x000fe20000010000 */
[----:B------:R-:W-:Y:S01]  /*68d0*/  LOP3.LUT R6, R6, R17, RZ, 0xc0, !PT ;  /* 0x0000001106067212 */ /* 0x000fe200078ec0ff */
[----:B------:R-:W-:Y:S01]  /*68e0*/  @!P2 HADD2 R21, -R235.H0_H0, -RZ.H0_H0 ;  /* 0xa00000ffeb15a230 */ /* 0x000fe20000000900 */
[----:B------:R-:W-:Y:S01]  /*68f0*/  LOP3.LUT R7, R7, R16, RZ, 0xc0, !PT ;  /* 0x0000001007077212 */ /* 0x000fe200078ec0ff */
[----:B------:R-:W-:Y:S01]  /*6900*/  @!P1 HADD2 R20, -R242.H0_H0, -RZ.H0_H0 ;  /* 0xa00000fff2149230 */ /* 0x000fe20000000900 */
[----:B------:R-:W1:Y:S04]  /*6910*/  LDSM.16.MT88.4 R16, [R204+0x1e800] ;  /* 0x01e80000cc10783b */ /* 0x000e680000004200 */
[----:B------:R2:W5:Y:S01]  /*6920*/  LDL.LU R26, [R1+0x58] ;  /* 0x00005800011a7983 */ /* 0x0005620000300800 */
[----:B------:R-:W-:Y:S01]  /*6930*/  FADD.FTZ R233, R233, R228 ;  /* 0x000000e4e9e97221 */ /* 0x000fe20000010000 */
[----:B------:R-:W-:Y:S01]  /*6940*/  @!P0 HADD2 R3, -R237.H0_H0, -RZ.H0_H0 ;  /* 0xa00000ffed038230 */ /* 0x000fe20000000900 */
[----:B------:R-:W-:Y:S01]  /*6950*/  FADD.FTZ R230, R230, R231 ;  /* 0x000000e7e6e67221 */ /* 0x000fe20000010000 */
[----:B------:R-:W-:Y:S01]  /*6960*/  @!P4 PRMT R240, R22, 0x5410, RZ ;  /* 0x0000541016f0c816 */ /* 0x000fe200000000ff */
[----:B------:R-:W-:Y:S01]  /*6970*/  FADD.FTZ R220, R220, R233 ;  /* 0x000000e9dcdc7221 */ /* 0x000fe20000010000 */
[----:B------:R-:W-:Y:S01]  /*6980*/  @!P2 PRMT R235, R21, 0x5410, RZ ;  /* 0x0000541015eba816 */ /* 0x000fe200000000ff */
[----:B------:R-:W-:Y:S01]  /*6990*/  FADD.FTZ R187, R187, R230 ;  /* 0x000000e6bbbb7221 */ /* 0x000fe20000010000 */
[----:B------:R-:W-:Y:S01]  /*69a0*/  @!P0 PRMT R237, R3, 0x5410, RZ ;  /* 0x0000541003ed8816 */ /* 0x000fe200000000ff */
[----:B------:R-:W-:Y:S01]  /*69b0*/  FADD.FTZ R219, R219, R220 ;  /* 0x000000dcdbdb7221 */ /* 0x000fe20000010000 */
[----:B------:R-:W-:Y:S01]  /*69c0*/  @!P1 PRMT R242, R20, 0x5410, RZ ;  /* 0x0000541014f29816 */ /* 0x000fe200000000ff */
        /* <DEDUP_REMOVED lines=12> */
[C---:B-1----:R-:W-:Y:S04]  /*6a90*/  HMMA.16816.F32 R128, R8.reuse, R16, R128 ;  /* 0x000000100880723c */ /* 0x042fe80000001880 */
[----:B------:R-:W-:Y:S04]  /*6aa0*/  STL [R1+0x2c], R3 ;  /* 0x00002c0301007387 */ /* 0x000fe80000100800 */
        /* <DEDUP_REMOVED lines=99> */
[----:B------:R-:W-:-:S03]  /*70e0*/  IADD3 R12, P0, R8, UR26, RZ ;  /* 0x0000001a080c7c10 */ /* 0x000fc6000ff1e0ff */
[----:B------:R-:W-:Y:S01]  /*70f0*/  STG.E.U16 [R8.64], R227 ;  /* 0x000000e308007986 */ /* 0x000fe2000c10150e */
[----:B------:R-:W-:-:S03]  /*7100*/  IADD3.X R13, R9, UR27, RZ, P0, !PT ;  /* 0x0000001b090d7c10 */ /* 0x000fc600087fe4ff */
[----:B------:R-:W-:Y:S04]  /*7110*/  STG.E.U16 [R8.64+0x2], R226 ;  /* 0x000002e208007986 */ /* 0x000fe8000c10150e */
[----:B------:R-:W-:Y:S04]  /*7120*/  STG.E.U16 [R12.64], R225 ;  /* 0x000000e10c007986 */ /* 0x000fe8000c10150e */
        /* <DEDUP_REMOVED lines=9> */
[----:B------:R2:W-:Y:S01]  /*71c0*/  STG.E.U16 [R8.64+0x30], R33 ;  /* 0x0000302108007986 */ /* 0x0005e2000c10150e */
[----:B-1----:R-:W-:-:S03]  /*71d0*/  FADD.FTZ R167, R241, R232 ;  /* 0x000000e8f1a77221 */ /* 0x002fc60000010000 */
        /* <DEDUP_REMOVED lines=18> */
[----:B------:R2:W-:Y:S01]  /*7300*/  STG.E.U16 [R12.64+0x72], R237 ;  /* 0x000072ed0c007986 */ /* 0x0005e2000c10150e */
[----:B------:R-:W-:Y:S05]  /*7310*/  @!P3 BRA `(.L_x_1519) ;  /* 0x000058500000b947 */ /* 0x000fea0003800000 */
[----:B------:R-:W-:Y:S01]  /*7320*/  USHF.R.S32.HI UR18, URZ, 0x1f, UR22 ;  /* 0x0000001f3f127899 */ /* 0x000fe20008011416 */
[--C-:B-----5:R-:W-:Y:S01]  /*7330*/  SHF.R.S32.HI R11, RZ, 0x1f, R28.reuse ;  /* 0x0000001fff0b7819 */ /* 0x120fe2000001141c */
        /* <DEDUP_REMOVED lines=11> */
[----:B------:R-:W-:Y:S01]  /*73f0*/  UIMAD UR4, UR18, UR4, URZ ;  /* 0x00000004120472a4 */ /* 0x000fe2000f8e023f */
[----:B------:R-:W-:Y:S01]  /*7400*/  IMAD.WIDE.U32 R10, R3, c[0x0][0x1b8], R10 ;  /* 0x00006e00030a7a25 */ /* 0x000fe200078e000a */
[----:B------:R-:W-:Y:S01]  /*7410*/  IADD3 R6, P1, R6, UR24, RZ ;  /* 0x0000001806067c10 */ /* 0x000fe2000ff3e0ff */
[----:B------:R-:W-:-:S02]  /*7420*/  UMOV UR24, URZ ;  /* 0x0000003f00187c82 */ /* 0x000fc40008000000 */
[----:B------:R-:W-:Y:S01]  /*7430*/  UIMAD UR4, UR22, UR5, UR4 ;  /* 0x00000005160472a4 */ /* 0x000fe2000f8e0204 */
[----:B------:R-:W-:Y:S01]  /*7440*/  IMAD.U32 R5, RZ, RZ, UR19 ;  /* 0x00000013ff057e24 */ /* 0x000fe2000f8e00ff */
[----:B------:R-:W-:Y:S01]  /*7450*/  IADD3 R4, P0, R10, UR30, RZ ;  /* 0x0000001e0a047c10 */ /* 0x000fe2000ff1e0ff */
[----:B--2---:R-:W-:Y:S01]  /*7460*/  IMAD.MOV.U32 R165, RZ, RZ, R0 ;  /* 0x000000ffffa57224 */ /* 0x004fe200078e0000 */
[----:B------:R-:W-:Y:S01]  /*7470*/  LEA R12, P2, R6, c[0x0][0x168], 0x1 ;  /* 0x00005a00060c7a11 */ /* 0x000fe200078408ff */
[----:B------:R-:W1:Y:S01]  /*7480*/  LDC.U8 R0, c[0x0][0x2d8] ;  /* 0x0000b600ff007b82 */ /* 0x000e620000000000 */
[----:B------:R-:W-:Y:S01]  /*7490*/  IMAD.U32 R3, RZ, RZ, UR4 ;  /* 0x00000004ff037e24 */ /* 0x000fe2000f8e00ff */
[----:B------:R-:W-:Y:S01]  /*74a0*/  IADD3.X R5, R5, UR23, R7, P1, !PT ;  /* 0x0000001705057c10 */ /* 0x000fe20008ffe407 */
[----:B------:R-:W-:Y:S01]  /*74b0*/  UIADD3 UR22, UR13, -0x2, URZ ;  /* 0xfffffffe0d167890 */ /* 0x000fe2000fffe03f */
[----:B------:R-:W-:Y:S01]  /*74c0*/  LEA R7, P1, R4, c[0x0][0x170], 0x1 ;  /* 0x00005c0004077a11 */ /* 0x000fe200078208ff */
[----:B------:R-:W-:Y:S01]  /*74d0*/  STL [R1+0x24], R12 ;  /* 0x0000240c01007387 */ /* 0x000fe20000100800 */
[----:B------:R-:W-:Y:S01]  /*74e0*/  IADD3.X R3, R3, UR28, R11, P0, !PT ;  /* 0x0000001c03037c10 */ /* 0x000fe200087fe40b */
[----:B------:R-:W-:Y:S01]  /*74f0*/  UIADD3 UR13, UR13, -0x3, URZ ;  /* 0xfffffffd0d0d7890 */ /* 0x000fe2000fffe03f */
[----:B------:R-:W-:Y:S01]  /*7500*/  IADD3 R164, P0, R8, -0x80, RZ ;  /* 0xffffff8008a47810 */ /* 0x000fe20007f1e0ff */
[----:B------:R-:W-:Y:S01]  /*7510*/  STL [R1+0x1c], R7 ;  /* 0x00001c0701007387 */ /* 0x000fe20000100800 */
[----:B------:R-:W-:Y:S01]  /*7520*/  LEA.HI.X R5, R6, c[0x0][0x16c], R5, 0x1, P2 ;  /* 0x00005b0006057a11 */ /* 0x000fe200010f0c05 */
[----:B------:R-:W-:Y:S01]  /*7530*/  ULDC.64 UR18, c[0x0][0x1a0] ;  /* 0x0000680000127ab9 */ /* 0x000fe20000000a00 */
[----:B------:R-:W-:Y:S01]  /*7540*/  LEA.HI.X R3, R4, c[0x0][0x174], R3, 0x1, P1 ;  /* 0x00005d0004037a11 */ /* 0x000fe200008f0c03 */
[----:B------:R-:W-:Y:S01]  /*7550*/  IMAD.MOV.U32 R4, RZ, RZ, R26 ;  /* 0x000000ffff047224 */ /* 0x000fe200078e001a */
[----:B------:R-:W-:Y:S01]  /*7560*/  IADD3.X R166, R9, -0x1, RZ, P0, !PT ;  /* 0xffffffff09a67810 */ /* 0x000fe200007fe4ff */
[----:B------:R2:W-:Y:S01]  /*7570*/  STL [R1+0x20], R5 ;  /* 0x0000200501007387 */ /* 0x0005e20000100800 */
[----:B------:R-:W-:Y:S01]  /*7580*/  ISETP.GE.AND P0, PT, R251, c[0x0][0x220], PT ;  /* 0x00008800fb007a0c */ /* 0x000fe20003f06270 */
[----:B------:R-:W-:-:S02]  /*7590*/  IMAD.WIDE.U32 R8, R25, -0x326172a9, RZ ;  /* 0xcd9e8d5719087825 */ /* 0x000fc400078e00ff */
[----:B------:R3:W-:Y:S03]  /*75a0*/  STL [R1+0x18], R3 ;  /* 0x0000180301007387 */ /* 0x0007e60000100800 */
[----:B------:R-:W-:Y:S02]  /*75b0*/  LOP3.LUT R24, R9, R24, RZ, 0x3c, !PT ;  /* 0x0000001809187212 */ /* 0x000fe400078e3cff */
[----:B-1----:R-:W-:Y:S02]  /*75c0*/  PRMT R0, R0, 0x7054, R0 ;  /* 0x0000705400007816 */ /* 0x002fe40000000000 */
[----:B--2---:R-:W-:Y:S01]  /*75d0*/  SHF.R.S32.HI R5, RZ, 0x1f, R26 ;  /* 0x0000001fff057819 */ /* 0x004fe2000001141a */
[----:B---3--:R-:W-:Y:S01]  /*75e0*/  IMAD.MOV.U32 R3, RZ, RZ, R2 ;  /* 0x000000ffff037224 */ /* 0x008fe200078e0002 */
[----:B------:R-:W-:Y:S02]  /*75f0*/  P2R R2, PR, RZ, 0x1 ;  /* 0x00000001ff027803 */ /* 0x000fe40000000000 */
[----:B------:R-:W-:-:S03]  /*7600*/  IADD3 R6, P0, R26, 0x20, RZ ;  /* 0x000000201a067810 */ /* 0x000fc60007f1e0ff */
[----:B------:R-:W-:Y:S02]  /*7610*/  STL [R1+0x28], R2 ;  /* 0x0000280201007387 */ /* 0x000fe40000100800 */
[----:B------:R-:W-:Y:S02]  /*7620*/  IMAD.X R7, RZ, RZ, R5, P0 ;  /* 0x000000ffff077224 */ /* 0x000fe400000e0605 */
[----:B------:R1:W-:Y:S02]  /*7630*/  STL.64 [R1+0x40], R8 ;  /* 0x0000400801007387 */ /* 0x0003e40000100a00 */
[----:B-1----:R-:W-:-:S05]  /*7640*/  IMAD.WIDE.U32 R8, R23, -0x2daee0ad, RZ ;  /* 0xd2511f5317087825 */ /* 0x002fca00078e00ff */
[----:B------:R-:W-:Y:S04]  /*7650*/  STL.64 [R1+0x48], R8 ;  /* 0x0000480801007387 */ /* 0x000fe80000100a00 */
[----:B------:R1:W-:Y:S04]  /*7660*/  STL.64 [R1+0x50], R6 ;  /* 0x0000500601007387 */ /* 0x0003e80000100a00 */
[----:B------:R2:W-:Y:S01]  /*7670*/  STL.64 [R1+0x30], R4 ;  /* 0x0000300401007387 */ /* 0x0005e20000100a00 */
[----:B-1----:R-:W-:-:S05]  /*7680*/  IMAD.WIDE.U32 R6, R24, -0x2daee0ad, RZ ;  /* 0xd2511f5318067825 */ /* 0x002fca00078e00ff */
[----:B------:R2:W-:Y:S01]  /*7690*/  STL.64 [R1+0x38], R6 ;  /* 0x0000380601007387 */ /* 0x0005e20000100a00 */
[----:B------:R-:W-:Y:S05]  /*76a0*/  BRA `(.L_x_1520) ;  /* 0x000003e000007947 */ /* 0x000fea0003800000 */
.L_x_1522:
        /* <DEDUP_REMOVED lines=14> */
[C---:B---3--:R-:W-:Y:S02]  /*7790*/  @!P4 LEA R172, P1, R171.reuse, c[0x0][0x168], 0x1 ;  /* 0x00005a00abacca11 */ /* 0x048fe400078208ff */
[----:B------:R-:W-:Y:S02]  /*77a0*/  LEA.HI.X R2, R168, R173, R2, 0x6, P0 ;  /* 0x000000ada8027211 */ /* 0x000fe400000f3402 */
        /* <DEDUP_REMOVED lines=46> */
.L_x_1520:
[----:B--2---:R-:W2:Y:S01]  /*7a90*/  LDL.64 R4, [R1+0x30] ;  /* 0x0000300001047983 */ /* 0x004ea20000100a00 */
[----:B------:R-:W-:Y:S01]  /*7aa0*/  UIADD3 UR23, UR22, -UR24, URZ ;  /* 0x8000001816177290 */ /* 0x000fe2000fffe03f */
[----:B------:R-:W-:Y:S04]  /*7ab0*/  DEPBAR.LE SB0, 0x0 ;  /* 0x000080000000791a */ /* 0x000fe80000000000 */
[----:B------:R-:W3:Y:S01]  /*7ac0*/  LDL R0, [R1+0x28] ;  /* 0x0000280001007983 */ /* 0x000ee20000100800 */
[----:B------:R-:W-:Y:S01]  /*7ad0*/  USHF.R.S32.HI UR4, URZ, 0x1f, UR23 ;  /* 0x0000001f3f047899 */ /* 0x000fe20008011417 */
[----:B------:R-:W-:Y:S01]  /*7ae0*/  IMAD.U32 R34, RZ, RZ, UR23 ;  /* 0x00000017ff227e24 */ /* 0x000fe2000f8e00ff */
[----:B------:R-:W-:Y:S01]  /*7af0*/  UIMAD.WIDE.U32 UR28, UR23, UR18, URZ ;  /* 0x00000012171c72a5 */ /* 0x000fe2000f8e003f */
[----:B------:R-:W4:Y:S01]  /*7b00*/  LDL.64 R24, [R1+0x50] ;  /* 0x0000500001187983 */ /* 0x000f220000100a00 */
[----:B------:R-:W-:Y:S01]  /*7b10*/  UIMAD UR4, UR4, UR18, URZ ;  /* 0x00000012040472a4 */ /* 0x000fe2000f8e023f */
[----:B------:R-:W-:Y:S01]  /*7b20*/  IMAD.U32 R33, RZ, RZ, UR23 ;  /* 0x00000017ff217e24 */ /* 0x000fe2000f8e00ff */
[----:B------:R-:W-:Y:S01]  /*7b30*/  MOV R12, c[0x0][0x1a4] ;  /* 0x00006900000c7a02 */ /* 0x000fe20000000f00 */
[----:B------:R-:W5:Y:S01]  /*7b40*/  LDL.64 R6, [R1] ;  /* 0x0000000001067983 */ /* 0x000f620000100a00 */
[----:B------:R-:W-:Y:S01]  /*7b50*/  UIMAD UR4, UR23, UR19, UR4 ;  /* 0x00000013170472a4 */ /* 0x000fe2000f8e0204 */
[----:B------:R-:W-:Y:S01]  /*7b60*/  IMAD.U32 R2, RZ, RZ, UR23 ;  /* 0x00000017ff027e24 */ /* 0x000fe2000f8e00ff */
[----:B------:R-:W-:Y:S01]  /*7b70*/  MOV R186, UR28 ;  /* 0x0000001c00ba7c02 */ /* 0x000fe20008000f00 */
[----:B------:R-:W5:Y:S01]  /*7b80*/  LDL R13, [R1+0x1c] ;  /* 0x00001c00010d7983 */ /* 0x000f620000100800 */
[----:B------:R-:W-:Y:S01]  /*7b90*/  UIADD3 UR4, UR29, UR4, URZ ;  /* 0x000000041d047290 */ /* 0x000fe2000fffe03f */
[----:B------:R-:W-:Y:S01]  /*7ba0*/  IMAD.MOV.U32 R9, RZ, RZ, c[0x0][0x1a0] ;  /* 0x00006800ff097624 */ /* 0x000fe200078e00ff */
[----:B------:R-:W-:Y:S01]  /*7bb0*/  UISETP.GE.AND UP0, UPT, UR23, 0x1, UPT ;  /* 0x000000011700788c */ /* 0x000fe2000bf06270 */
[----:B------:R-:W5:Y:S01]  /*7bc0*/  LDL R8, [R1+0x18] ;  /* 0x0000180001087983 */ /* 0x000f620000100800 */
[----:B------:R-:W-:Y:S03]  /*7bd0*/  IMAD.U32 R187, RZ, RZ, UR29 ;  /* 0x0000001dffbb7e24 */ /* 0x000fe6000f8e00ff */
[----:B------:R-:W-:Y:S06]  /*7be0*/  BAR.SYNC.DEFER_BLOCKING 0x0 ;  /* 0x0000000000007b1d */ /* 0x000fec0000010000 */
[----:B------:R-:W-:Y:S01]  /*7bf0*/  @P4 STS.128 [R248+0x18000], RZ ;  /* 0x018000fff8004388 */ /* 0x000fe20000000c00 */
[----:B--2---:R-:W-:Y:S04]  /*7c00*/  LEA R182, P1, R34, R4, 0x6 ;  /* 0x0000000422b67211 */ /* 0x004fe800078230ff */
[----:B------:R-:W-:Y:S02]  /*7c10*/  LEA.HI.X.SX32 R183, R33, R5, 0x6, P1 ;  /* 0x0000000521b77211 */ /* 0x000fe400008f36ff */
[----:B---3--:R-:W-:Y:S01]  /*7c20*/  ISETP.NE.AND P3, PT, R0, RZ, PT ;  /* 0x000000ff0000720c */ /* 0x008fe20003f65270 */
[----:B------:R-:W-:Y:S02]  /*7c30*/  IMAD.U32 R0, RZ, RZ, UR23 ;  /* 0x00000017ff007e24 */ /* 0x000fe4000f8e00ff */
[----:B------:R-:W-:Y:S01]  /*7c40*/  IMAD R35, R183, c[0x0][0x1a0], RZ ;  /* 0x00006800b7237a24 */ /* 0x000fe200078e02ff */
[----:B----4-:R-:W-:Y:S01]  /*7c50*/  LEA R10, P0, R2, R24, 0x6 ;  /* 0x00000018020a7211 */ /* 0x010fe200078030ff */
[----:B------:R-:W-:Y:S01]  /*7c60*/  IMAD.U32 R2, RZ, RZ, UR4 ;  /* 0x00000004ff027e24 */ /* 0x000fe2000f8e00ff */
[----:B------:R-:W-:Y:S01]  /*7c70*/  UIADD3 UR4, UR13, -UR24, URZ ;  /* 0x800000180d047290 */ /* 0x000fe2000fffe03f */
[----:B------:R-:W-:Y:S01]  /*7c80*/  IMAD R35, R182, c[0x0][0x1a4], R35 ;  /* 0x00006900b6237a24 */ /* 0x000fe200078e0223 */
[----:B------:R-:W-:Y:S02]  /*7c90*/  LEA.HI.X.SX32 R11, R0, R25, 0x6, P0 ;  /* 0x00000019000b7211 */ /* 0x000fe400000f36ff */
[----:B-----5:R-:W-:Y:S01]  /*7ca0*/  LEA R33, P0, R186, R6, 0x6 ;  /* 0x00000006ba217211 */ /* 0x020fe200078030ff */
[----:B------:R-:W-:Y:S03]  /*7cb0*/  IMAD.WIDE.U32 R6, R182, c[0x0][0x1a0], RZ ;  /* 0x00006800b6067a25 */ /* 0x000fe600078e00ff */
[----:B------:R-:W-:Y:S01]  /*7cc0*/  @!P4 LEA R182, P1, R33, c[0x0][0x170], 0x1 ;  /* 0x00005c0021b6ca11 */ /* 0x000fe200078208ff */
[----:B------:R-:W-:Y:S01]  /*7cd0*/  IMAD.IADD R35, R7, 0x1, R35 ;  /* 0x0000000107237824 */ /* 0x000fe200078e0223 */
[----:B------:R-:W-:Y:S01]  /*7ce0*/  LEA.HI.X R2, R186, R247, R2, 0x6, P0 ;  /* 0x000000f7ba027211 */ /* 0x000fe200000f3402 */
[----:B------:R-:W-:Y:S01]  /*7cf0*/  IMAD R34, R11, c[0x0][0x1a0], RZ ;  /* 0x000068000b227a24 */ /* 0x000fe200078e02ff */
[----:B------:R-:W-:Y:S01]  /*7d00*/  LEA R32, P2, R6, R13, 0x1 ;  /* 0x0000000d06207211 */ /* 0x000fe200078408ff */
[C---:B------:R-:W-:Y:S01]  /*7d10*/  IMAD.WIDE.U32 R186, R10.reuse, c[0x0][0x1a0], RZ ;  /* 0x000068000aba7a25 */ /* 0x040fe200078e00ff */
[----:B------:R-:W-:Y:S02]  /*7d20*/  @!P4 LEA.HI.X R183, R33, c[0x0][0x174], R2, 0x1, P1 ;  /* 0x00005d0021b7ca11 */ /* 0x000fe400008f0c02 */
[C---:B------:R-:W-:Y:S01]  /*7d30*/  LEA R0, P0, R9.reuse, R33, 0x5 ;  /* 0x0000002109007211 */ /* 0x040fe200078028ff */
[----:B------:R-:W-:Y:S01]  /*7d40*/  IMAD R34, R10, c[0x0][0x1a4], R34 ;  /* 0x000069000a227a24 */ /* 0x000fe200078e0222 */
[----:B------:R-:W-:Y:S01]  /*7d50*/  LEA.HI.X R33, R6, R8, R35, 0x1, P2 ;  /* 0x0000000806217211 */ /* 0x000fe200010f0c23 */
        /* <DEDUP_REMOVED lines=8> */
[----:B------:R-:W-:Y:S02]  /*7de0*/  LEA R26, P1, R186, R13, 0x1 ;  /* 0x0000000dba1a7211 */ /* 0x000fe400078208ff */
[----:B------:R-:W-:Y:S01]  /*7df0*/  @!P4 LEA.HI.X R11, R0, c[0x0][0x174], R2, 0x1, P0 ;  /* 0x00005d00000bca11 */ /* 0x000fe200000f0c02 */
[----:B------:R-:W-:Y:S01]  /*7e00*/  @!PT LDS RZ, [RZ] ;  /* 0x00000000fffff984 */ /* 0x000fe20000000800 */
[----:B------:R-:W-:Y:S01]  /*7e10*/  @!PT LDS RZ, [RZ] ;  /* 0x00000000fffff984 */ /* 0x000fe20000000800 */
[----:B------:R-:W-:Y:S01]  /*7e20*/  @!PT LDS RZ, [RZ] ;  /* 0x00000000fffff984 */ /* 0x000fe20000000800 */
[----:B------:R2:W-:Y:S01]  /*7e30*/  @!P3 LDGSTS.E.BYPASS.LTC128B.128 [R248+0x1a000], [R32.64+0x80] ;  /* 0x1a00008020f8bfae */ /* 0x0005e2000b901d4e */
[----:B------:R-:W-:Y:S01]  /*7e40*/  LEA.HI.X R27, R186, R8, R34, 0x1, P1 ;  /* 0x00000008ba1b7211 */ /* 0x000fe200008f0c22 */
[----:B------:R-:W-:Y:S01]  /*7e50*/  IMAD.MOV.U32 R34, RZ, RZ, R4 ;  /* 0x000000ffff227224 */ /* 0x000fe200078e0004 */
[----:B------:R-:W-:Y:S01]  /*7e60*/  MOV R35, R5 ;  /* 0x0000000500237202 */ /* 0x000fe20000000f00 */
[----:B------:R-:W-:Y:S01]  /*7e70*/  @P6 STS.128 [R248+0x1c000], RZ ;  /* 0x01c000fff8006388 */ /* 0x000fe20000000c00 */
[----:B------:R-:W-:Y:S03]  /*7e80*/  IMAD.U32 R0, RZ, RZ, UR4 ;  /* 0x00000004ff007e24 */ /* 0x000fe6000f8e00ff */
        /* <DEDUP_REMOVED lines=30> */
[----:B------:R-:W5:Y:S04]  /*8070*/  LDSM.16.M88.4 R172, [R213+0x10000] ;  /* 0x01000000d5ac783b */ /* 0x000f680000000200 */
[----:B------:R-:W2:Y:S04]  /*8080*/  LDSM.16.M88.4 R176, [R213+0x10800] ;  /* 0x01080000d5b0783b */ /* 0x000ea80000000200 */
[----:B-1----:R-:W1:Y:S04]  /*8090*/  LDSM.16.M88.4 R180, [R213+0x11000] ;  /* 0x01100000d5b4783b */ /* 0x002e680000000200 */
[----:B------:R-:W0:Y:S04]  /*80a0*/  LDGDEPBAR ;  /* 0x00000000000079af */ /* 0x000e280000000000 */
[----:B------:R-:W1:Y:S01]  /*80b0*/  LDSM.16.M88.4 R184, [R213+0x11800] ;  /* 0x01180000d5b8783b */ /* 0x000e620000000200 */
[C---:B-----5:R-:W-:Y:S08]  /*80c0*/  HMMA.16816.F32 R4, R168.reuse, R172, RZ ;  /* 0x000000aca804723c */ /* 0x060ff000000018ff */
[C---:B---3--:R-:W-:Y:S01]  /*80d0*/  HMMA.16816.F32 R8, R168.reuse, R174, RZ ;  /* 0x000000aea808723c */ /* 0x048fe200000018ff */
[----:B------:R-:W-:Y:S07]  /*80e0*/  LDSM.16.M88.4 R172, [R212] ;  /* 0x00000000d4ac783b */ /* 0x000fee0000000200 */
[C---:B--2---:R-:W-:Y:S08]  /*80f0*/  HMMA.16816.F32 R12, R168.reuse, R176, RZ ;  /* 0x000000b0a80c723c */ /* 0x044ff000000018ff */
[C---:B------:R-:W-:Y:S01]  /*8100*/  HMMA.16816.F32 R16, R168.reuse, R178, RZ ;  /* 0x000000b2a810723c */ /* 0x040fe200000018ff */
[----:B------:R-:W2:Y:S07]  /*8110*/  LDSM.16.M88.4 R176, [R211] ;  /* 0x00000000d3b0783b */ /* 0x000eae0000000200 */
[C---:B-1----:R-:W-:Y:S07]  /*8120*/  HMMA.16816.F32 R20, R168.reuse, R180, RZ ;  /* 0x000000b4a814723c */ /* 0x042fee00000018ff */
[----:B------:R-:W-:Y:S02]  /*8130*/  IMAD.MOV.U32 R180, RZ, RZ, R24 ;  /* 0x000000ffffb47224 */ /* 0x000fe400078e0018 */
[----:B------:R-:W-:Y:S02]  /*8140*/  IMAD.MOV.U32 R181, RZ, RZ, R25 ;  /* 0x000000ffffb57224 */ /* 0x000fe400078e0019 */
[C---:B----4-:R-:W-:Y:S08]  /*8150*/  HMMA.16816.F32 R24, R168.reuse, R182, RZ ;  /* 0x000000b6a818723c */ /* 0x050ff000000018ff */
[C---:B------:R-:W-:Y:S07]  /*8160*/  HMMA.16816.F32 R28, R168.reuse, R184, RZ ;  /* 0x000000b8a81c723c */ /* 0x040fee00000018ff */
[----:B------:R-:W-:Y:S01]  /*8170*/  IMAD.MOV.U32 R184, RZ, RZ, R34 ;  /* 0x000000ffffb87224 */ /* 0x000fe200078e0022 */
[----:B------:R-:W-:Y:S02]  /*8180*/  MOV R185, R35 ;  /* 0x0000002300b97202 */ /* 0x000fe40000000f00 */
[----:B------:R-:W-:Y:S01]  /*8190*/  HMMA.16816.F32 R32, R168, R186, RZ ;  /* 0x000000baa820723c */ /* 0x000fe200000018ff */
[----:B------:R-:W1:Y:S01]  /*81a0*/  LDSM.16.M88.4 R168, [R203] ;  /* 0x00000000cba8783b */ /* 0x000e620000000200 */
[C---:B------:R-:W-:Y:S04]  /*81b0*/  LEA R182, P1, R0.reuse, R184, 0x6 ;  /* 0x000000b800b67211 */ /* 0x040fe800078230ff */
[----:B------:R-:W-:Y:S01]  /*81c0*/  LEA.HI.X.SX32 R183, R0, R185, 0x6, P1 ;  /* 0x000000b900b77211 */ /* 0x000fe200008f36ff */
[----:B------:R-:W-:Y:S01]  /*81d0*/  IMAD.WIDE.U32 R184, R182, c[0x0][0x198], RZ ;  /* 0x00006600b6b87a25 */ /* 0x000fe200078e00ff */
[C---:B--2---:R-:W-:Y:S05]  /*81e0*/  HMMA.16816.F32 R4, R172.reuse, R176, R4 ;  /* 0x000000b0ac04723c */ /* 0x044fea0000001804 */
[C---:B------:R-:W-:Y:S01]  /*81f0*/  LEA R186, P0, R0.reuse, R180, 0x6 ;  /* 0x000000b400ba7211 */ /* 0x040fe200078030ff */
[----:B------:R-:W-:Y:S02]  /*8200*/  IMAD R2, R183, c[0x0][0x198], RZ ;  /* 0x00006600b7027a24 */ /* 0x000fe400078e02ff */
[C---:B------:R-:W-:Y:S01]  /*8210*/  HMMA.16816.F32 R8, R172.reuse, R178, R8 ;  /* 0x000000b2ac08723c */ /* 0x040fe20000001808 */
[----:B------:R-:W2:Y:S03]  /*8220*/  LDSM.16.M88.4 R176, [R202] ;  /* 0x00000000cab0783b */ /* 0x000ea60000000200 */
[----:B------:R-:W-:Y:S01]  /*8230*/  LEA.HI.X.SX32 R187, R0, R181, 0x6, P0 ;  /* 0x000000b500bb7211 */ /* 0x000fe200000f36ff */
[----:B------:R-:W-:Y:S01]  /*8240*/  IMAD R2, R182, c[0x0][0x19c], R2 ;  /* 0x00006700b6027a24 */ /* 0x000fe200078e0202 */
[----:B------:R-:W-:Y:S01]  /*8250*/  PLOP3.LUT P0, PT, PT, PT, UP0, 0x80, 0x0 ;  /* 0x000000000000781c */ /* 0x000fe20003f0f008 */
[C---:B------:R-:W-:Y:S05]  /*8260*/  IMAD.WIDE.U32 R182, R186.reuse, c[0x0][0x198], RZ ;  /* 0x00006600bab67a25 */ /* 0x040fea00078e00ff */
[----:B------:R-:W-:Y:S02]  /*8270*/  IMAD R0, R187, c[0x0][0x198], RZ ;  /* 0x00006600bb007a24 */ /* 0x000fe400078e02ff */
[----:B------:R-:W-:Y:S02]  /*8280*/  IMAD.IADD R2, R185, 0x1, R2 ;  /* 0x00000001b9027824 */ /* 0x000fe400078e0202 */
[----:B------:R-:W-:Y:S04]  /*8290*/  IMAD R0, R186, c[0x0][0x19c], R0 ;  /* 0x00006700ba007a24 */ /* 0x000fe800078e0200 */
[----:B------:R-:W-:Y:S02]  /*82a0*/  IMAD.IADD R0, R183, 0x1, R0 ;  /* 0x00000001b7007824 */ /* 0x000fe400078e0200 */
[----:B------:R-:W-:Y:S01]  /*82b0*/  IMAD.MOV.U32 R183, RZ, RZ, R166 ;  /* 0x000000ffffb77224 */ /* 0x000fe200078e00a6 */
[C---:B-1----:R-:W-:Y:S08]  /*82c0*/  HMMA.16816.F32 R12, R172.reuse, R168, R12 ;  /* 0x000000a8ac0c723c */ /* 0x042ff0000000180c */
[C---:B------:R-:W-:Y:S01]  /*82d0*/  HMMA.16816.F32 R16, R172.reuse, R170, R16 ;  /* 0x000000aaac10723c */ /* 0x040fe20000001810 */
[----:B------:R-:W1:Y:S07]  /*82e0*/  LDSM.16.M88.4 R168, [R201] ;  /* 0x00000000c9a8783b */ /* 0x000e6e0000000200 */
[C---:B--2---:R-:W-:Y:S08]  /*82f0*/  HMMA.16816.F32 R20, R172.reuse, R176, R20 ;  /* 0x000000b0ac14723c */ /* 0x044ff00000001814 */
[C---:B------:R-:W-:Y:S01]  /*8300*/  HMMA.16816.F32 R24, R172.reuse, R178, R24 ;  /* 0x000000b2ac18723c */ /* 0x040fe20000001818 */
[----:B------:R-:W-:Y:S07]  /*8310*/  LDSM.16.M88.4 R176, [R210] ;  /* 0x00000000d2b0783b */ /* 0x000fee0000000200 */
[C---:B-1----:R-:W-:Y:S08]  /*8320*/  HMMA.16816.F32 R28, R172.reuse, R168, R28 ;  /* 0x000000a8ac1c723c */ /* 0x042ff0000000181c */
[----:B------:R-:W-:Y:S01]  /*8330*/  HMMA.16816.F32 R32, R172, R170, R32 ;  /* 0x000000aaac20723c */ /* 0x000fe20000001820 */
[----:B------:R-:W1:Y:S04]  /*8340*/  LDSM.16.M88.4 R168, [R207+0x10000] ;  /* 0x01000000cfa8783b */ /* 0x000e680000000200 */
[----:B------:R-:W2:Y:S03]  /*8350*/  LDSM.16.M88.4 R172, [R207+0x10800] ;  /* 0x01080000cfac783b */ /* 0x000ea60000000200 */
[C---:B-1----:R-:W-:Y:S08]  /*8360*/  HMMA.16816.F32 R4, R176.reuse, R168, R4 ;  /* 0x000000a8b004723c */ /* 0x042ff00000001804 */
[C---:B------:R-:W-:Y:S01]  /*8370*/  HMMA.16816.F32 R8, R176.reuse, R170, R8 ;  /* 0x000000aab008723c */ /* 0x040fe20000001808 */
[----:B------:R-:W1:Y:S07]  /*8380*/  LDSM.16.M88.4 R168, [R207+0x11000] ;  /* 0x01100000cfa8783b */ /* 0x000e6e0000000200 */
[C---:B--2---:R-:W-:Y:S08]  /*8390*/  HMMA.16816.F32 R12, R176.reuse, R172, R12 ;  /* 0x000000acb00c723c */ /* 0x044ff0000000180c */
[C---:B------:R-:W-:Y:S01]  /*83a0*/  HMMA.16816.F32 R16, R176.reuse, R174, R16 ;  /* 0x000000aeb010723c */ /* 0x040fe20000001810 */
[----:B------:R-:W2:Y:S07]  /*83b0*/  LDSM.16.M88.4 R172, [R207+0x11800] ;  /* 0x01180000cfac783b */ /* 0x000eae0000000200 */
[C---:B-1----:R-:W-:Y:S08]  /*83c0*/  HMMA.16816.F32 R20, R176.reuse, R168, R20 ;  /* 0x000000a8b014723c */ /* 0x042ff00000001814 */
[C---:B------:R-:W-:Y:S01]  /*83d0*/  HMMA.16816.F32 R24, R176.reuse, R170, R24 ;  /* 0x000000aab018723c */ /* 0x040fe20000001818 */
[----:B------:R-:W-:Y:S07]  /*83e0*/  LDSM.16.M88.4 R168, [R209] ;  /* 0x00000000d1a8783b */ /* 0x000fee0000000200 */
[C---:B--2---:R-:W-:Y:S08]  /*83f0*/  HMMA.16816.F32 R28, R176.reuse, R172, R28 ;  /* 0x000000acb01c723c */ /* 0x044ff0000000181c */
[----:B------:R-:W-:Y:S01]  /*8400*/  HMMA.16816.F32 R32, R176, R174, R32 ;  /* 0x000000aeb020723c */ /* 0x000fe20000001820 */
[----:B------:R-:W1:Y:S04]  /*8410*/  LDSM.16.M88.4 R172, [R200] ;  /* 0x00000000c8ac783b */ /* 0x000e680000000200 */
        /* <DEDUP_REMOVED lines=9> */
[----:B------:R-:W-:Y:S07]  /*84b0*/  LDSM.16.M88.4 R172, [R214+0x4000] ;  /* 0x00400000d6ac783b */ /* 0x000fee0000000200 */
[C---:B--2---:R-:W-:Y:S08]  /*84c0*/  HMMA.16816.F32 R28, R168.reuse, R176, R28 ;  /* 0x000000b0a81c723c */ /* 0x044ff0000000181c */
        /* <DEDUP_REMOVED lines=14> */
[----:B------:R-:W1:Y:S04]  /*85b0*/  LDSM.16.M88.4 R172, [R199] ;  /* 0x00000000c7ac783b */ /* 0x000e680000000200 */
[----:B------:R-:W2:Y:S03]  /*85c0*/  LDSM.16.M88.4 R176, [R198] ;  /* 0x00000000c6b0783b */ /* 0x000ea60000000200 */
[C---:B-1----:R-:W-:Y:S08]  /*85d0*/  HMMA.16816.F32 R4, R168.reuse, R172, R4 ;  /* 0x000000aca804723c */ /* 0x042ff00000001804 */
[C---:B------:R-:W-:Y:S01]  /*85e0*/  HMMA.16816.F32 R8, R168.reuse, R174, R8 ;  /* 0x000000aea808723c */ /* 0x040fe20000001808 */
[----:B------:R-:W1:Y:S07]  /*85f0*/  LDSM.16.M88.4 R172, [R197] ;  /* 0x00000000c5ac783b */ /* 0x000e6e0000000200 */
[C---:B--2---:R-:W-:Y:S08]  /*8600*/  HMMA.16816.F32 R12, R168.reuse, R176, R12 ;  /* 0x000000b0a80c723c */ /* 0x044ff0000000180c */
[C---:B------:R-:W-:Y:S01]  /*8610*/  HMMA.16816.F32 R16, R168.reuse, R178, R16 ;  /* 0x000000b2a810723c */ /* 0x040fe20000001810 */
[----:B------:R-:W2:Y:S07]  /*8620*/  LDSM.16.M88.4 R176, [R196] ;  /* 0x00000000c4b0783b */ /* 0x000eae0000000200 */
        /* <DEDUP_REMOVED lines=129> */
[----:B------:R-:W2:Y:S01]  /*8e40*/  LDSM.16.M88.4 R176, [R200+0x7800] ;  /* 0x00780000c8b0783b */ /* 0x000ea20000000200 */
[----:B------:R-:W-:Y:S04]  /*8e50*/  DEPBAR.LE SB0, 0x0 ;  /* 0x000080000000791a */ /* 0x000fe80000000000 */
[----:B------:R-:W-:Y:S02]  /*8e60*/  BAR.SYNC.DEFER_BLOCKING 0x0 ;  /* 0x0000000000007b1d */ /* 0x000fe40000010000 */
[C---:B-1----:R-:W-:Y:S08]  /*8e70*/  HMMA.16816.F32 R20, R168.reuse, R172, R20 ;  /* 0x000000aca814723c */ /* 0x042ff00000001814 */
[C---:B------:R-:W-:Y:S01]  /*8e80*/  HMMA.16816.F32 R24, R168.reuse, R174, R24 ;  /* 0x000000aea818723c */ /* 0x040fe20000001818 */
[----:B------:R-:W3:Y:S04]  /*8e90*/  LDL R172, [R1+0x24] ;  /* 0x0000240001ac7983 */ /* 0x000ee80000100800 */
[----:B------:R-:W4:Y:S03]  /*8ea0*/  LDL R173, [R1+0x20] ;  /* 0x0000200001ad7983 */ /* 0x000f260000100800 */
[C---:B--2---:R-:W-:Y:S08]  /*8eb0*/  HMMA.16816.F32 R28, R168.reuse, R176, R28 ;  /* 0x000000b0a81c723c */ /* 0x044ff0000000181c */
[----:B------:R-:W-:Y:S04]  /*8ec0*/  HMMA.16816.F32 R32, R168, R178, R32 ;  /* 0x000000b2a820723c */ /* 0x000fe80000001820 */
[-C--:B---3--:R-:W-:Y:S02]  /*8ed0*/  LEA R180, P2, R184, R172.reuse, 0x1 ;  /* 0x000000acb8b47211 */ /* 0x088fe400078408ff */
[----:B------:R-:W-:Y:S02]  /*8ee0*/  LEA R186, P1, R182, R172, 0x1 ;  /* 0x000000acb6ba7211 */ /* 0x000fe400078208ff */
[-C--:B----4-:R-:W-:Y:S04]  /*8ef0*/  LEA.HI.X R181, R184, R173.reuse, R2, 0x1, P2 ;  /* 0x000000adb8b57211 */ /* 0x090fe800010f0c02 */
[----:B------:R-:W-:Y:S02]  /*8f00*/  LEA.HI.X R187, R182, R173, R0, 0x1, P1 ;  /* 0x000000adb6bb7211 */ /* 0x000fe400008f0c00 */
[----:B------:R-:W-:Y:S01]  /*8f10*/  MOV R182, R164 ;  /* 0x000000a400b67202 */ /* 0x000fe20000000f00 */
[----:B------:R-:W-:-:S05]  /*8f20*/  @P0 BRA `(.L_x_1522) ;  /* 0xffffe78000000947 */ /* 0x000fca000383ffff */
.L_x_1521:
        /* <DEDUP_REMOVED lines=24> */
[----:B------:R-:W-:Y:S01]  /*90b0*/  ULOP3.LUT UR32, UR32, UR17, URZ, 0x3c, !UPT ;  /* 0x0000001120207292 */ /* 0x000fe2000f8e3c3f */
[----:B------:R-:W-:Y:S02]  /*90c0*/  FMNMX.FTZ R0, R18, R169, !PT ;  /* 0x000000a912007209 */ /* 0x000fe40007810000 */
[----:B------:R-:W-:Y:S02]  /*90d0*/  FMNMX.FTZ R2, R16, R171, !PT ;  /* 0x000000ab10027209 */ /* 0x000fe40007810000 */
        /* <DEDUP_REMOVED lines=20> */
[----:B-1----:R-:W2:Y:S06]  /*9220*/  LDL.64 R188, [R1+0x38] ;  /* 0x0000380001bc7983 */ /* 0x002eac0000100a00 */
[----:B------:R-:W1:Y:S08]  /*9230*/  SHFL.BFLY PT, R2, R175, 0x2, 0x1f ;  /* 0x0c401f00af027f89 */ /* 0x000e7000000e0000 */
[----:B------:R-:W4:Y:S01]  /*9240*/  SHFL.BFLY PT, R0, R173, 0x2, 0x1f ;  /* 0x0c401f00ad007f89 */ /* 0x000f2200000e0000 */
[----:B--2---:R-:W-:Y:S01]  /*9250*/  LOP3.LUT R174, R189, UR4, R186, 0x96, !PT ;  /* 0x00000004bdae7c12 */ /* 0x004fe2000f8e96ba */
[----:B------:R-:W-:Y:S01]  /*9260*/  UIADD3 UR4, UR17, -0x126145ec, URZ ;  /* 0xed9eba1411047890 */ /* 0x000fe2000fffe03f */
[----:B-1----:R-:W-:Y:S02]  /*9270*/  FMNMX.FTZ R171, R175, R2, !PT ;  /* 0x00000002afab7209 */ /* 0x002fe40007810000 */
[----:B----4-:R-:W-:Y:S01]  /*9280*/  FMNMX.FTZ R169, R173, R0, !PT ;  /* 0x00000000ada97209 */ /* 0x010fe20007810000 */
[----:B------:R-:W-:Y:S01]  /*9290*/  IMAD.WIDE.U32 R174, R174, -0x326172a9, RZ ;  /* 0xcd9e8d57aeae7825 */ /* 0x000fe200078e00ff */
[----:B------:R-:W-:Y:S01]  /*92a0*/  LOP3.LUT R164, R187, UR5, RZ, 0x3c, !PT ;  /* 0x00000005bba47c12 */ /* 0x000fe2000f8e3cff */
[----:B------:R-:W1:Y:S01]  /*92b0*/  SHFL.BFLY PT, R2, R171, 0x1, 0x1f ;  /* 0x0c201f00ab027f89 */ /* 0x000e6200000e0000 */
[----:B------:R-:W-:Y:S03]  /*92c0*/  UIADD3 UR5, UR16, 0x78dde6e4, URZ ;  /* 0x78dde6e410057890 */ /* 0x000fe6000fffe03f */
[----:B------:R-:W-:Y:S04]  /*92d0*/  IMAD.WIDE.U32 R172, R164, -0x326172a9, RZ ;  /* 0xcd9e8d57a4ac7825 */ /* 0x000fe800078e00ff */
[----:B------:R-:W2:Y:S01]  /*92e0*/  SHFL.BFLY PT, R0, R169, 0x1, 0x1f ;  /* 0x0c201f00a9007f89 */ /* 0x000ea200000e0000 */
[----:B---3--:R-:W-:Y:S02]  /*92f0*/  LOP3.LUT R166, R173, UR31, R190, 0x96, !PT ;  /* 0x0000001fada67c12 */ /* 0x008fe4000f8e96be */
[----:B------:R-:W-:Y:S03]  /*9300*/  LOP3.LUT R164, R175, UR30, R172, 0x96, !PT ;  /* 0x0000001eafa47c12 */ /* 0x000fe6000f8e96ac */
[----:B------:R-:W-:Y:S04]  /*9310*/  IMAD.WIDE.U32 R176, R166, -0x2daee0ad, RZ ;  /* 0xd2511f53a6b07825 */ /* 0x000fe800078e00ff */
[----:B------:R-:W-:Y:S01]  /*9320*/  IMAD.WIDE.U32 R180, R164, -0x2daee0ad, RZ ;  /* 0xd2511f53a4b47825 */ /* 0x000fe200078e00ff */
[----:B------:R-:W-:Y:S04]  /*9330*/  LOP3.LUT R164, R177, UR29, R188, 0x96, !PT ;  /* 0x0000001db1a47c12 */ /* 0x000fe8000f8e96bc */
[----:B------:R-:W-:Y:S02]  /*9340*/  LOP3.LUT R176, R181, UR25, R176, 0x96, !PT ;  /* 0x00000019b5b07c12 */ /* 0x000fe4000f8e96b0 */
[----:B-1----:R-:W-:Y:S04]  /*9350*/  FMNMX.FTZ R2, R171, R2, !PT ;  /* 0x00000002ab027209 */ /* 0x002fe80007810000 */
[C---:B------:R-:W-:Y:S01]  /*9360*/  FSETP.NEU.FTZ.AND P1, PT, R2.reuse, -INF , PT ;  /* 0xff8000000200780b */ /* 0x040fe20003f3d000 */
[C---:B------:R-:W-:Y:S01]  /*9370*/  FADD.FTZ R3, -R2.reuse, R3 ;  /* 0x0000000302037221 */ /* 0x040fe20000010100 */
[----:B--2---:R-:W-:Y:S01]  /*9380*/  FMNMX.FTZ R0, R169, R0, !PT ;  /* 0x00000000a9007209 */ /* 0x004fe20007810000 */
[----:B------:R-:W-:Y:S03]  /*9390*/  FMUL.FTZ R169, R2, c[0x0][0x23c] ;  /* 0x00008f0002a97a20 */ /* 0x000fe60000410000 */
[C---:B------:R-:W-:Y:S01]  /*93a0*/  FSETP.NEU.FTZ.AND P0, PT, R0.reuse, -INF , PT ;  /* 0xff8000000000780b */ /* 0x040fe20003f1d000 */
[----:B------:R-:W-:Y:S01]  /*93b0*/  FMUL.FTZ R166, R0, c[0x0][0x23c] ;  /* 0x00008f0000a67a20 */ /* 0x000fe20000410000 */
[----:B------:R-:W-:Y:S04]  /*93c0*/  FSEL R169, R169, RZ, P1 ;  /* 0x000000ffa9a97208 */ /* 0x000fe80000800000 */
[----:B------:R-:W-:Y:S01]  /*93d0*/  FSEL R166, R166, RZ, P0 ;  /* 0x000000ffa6a67208 */ /* 0x000fe20000000000 */
        /* <DEDUP_REMOVED lines=9> */
[--C-:B------:R-:W-:Y:S02]  /*9470*/  FFMA.FTZ R9, R16, c[0x0][0x23c], -R169.reuse ;  /* 0x00008f0010097a23 */ /* 0x100fe400000108a9 */
[--C-:B------:R-:W-:Y:S02]  /*9480*/  FFMA.FTZ R172, R28, c[0x0][0x23c], -R169.reuse ;  /* 0x00008f001cac7a23 */ /* 0x100fe400000108a9 */
[--C-:B------:R-:W-:Y:S01]  /*9490*/  FFMA.FTZ R173, R29, c[0x0][0x23c], -R169.reuse ;  /* 0x00008f001dad7a23 */ /* 0x100fe200000108a9 */
[----:B------:R-:W-:Y:S01]  /*94a0*/  MUFU.EX2 R179, R179 ;  /* 0x000000b300b37308 */ /* 0x000fe20000000800 */
[----:B------:R-:W-:Y:S02]  /*94b0*/  IMAD.MOV.U32 R12, RZ, RZ, R186 ;  /* 0x000000ffff0c7224 */ /* 0x000fe400078e00ba */
[--C-:B------:R-:W-:Y:S02]  /*94c0*/  FFMA.FTZ R186, R17, c[0x0][0x23c], -R169.reuse ;  /* 0x00008f0011ba7a23 */ /* 0x100fe400000108a9 */
[----:B------:R-:W-:Y:S02]  /*94d0*/  IMAD.MOV.U32 R17, RZ, RZ, R168 ;  /* 0x000000ffff117224 */ /* 0x000fe400078e00a8 */
[----:B------:R-:W-:Y:S02]  /*94e0*/  FFMA.FTZ R168, R32, c[0x0][0x23c], -R169 ;  /* 0x00008f0020a87a23 */ /* 0x000fe400000108a9 */
[----:B------:R-:W-:Y:S01]  /*94f0*/  IMAD.MOV.U32 R13, RZ, RZ, R187 ;  /* 0x000000ffff0d7224 */ /* 0x000fe200078e00bb */
[----:B------:R-:W-:Y:S01]  /*9500*/  MUFU.EX2 R173, R173 ;  /* 0x000000ad00ad7308 */ /* 0x000fe20000000800 */
[--C-:B------:R-:W-:Y:S02]  /*9510*/  FFMA.FTZ R187, R21, c[0x0][0x23c], -R169.reuse ;  /* 0x00008f0015bb7a23 */ /* 0x100fe400000108a9 */
[----:B------:R-:W-:Y:S02]  /*9520*/  IMAD.MOV.U32 R20, RZ, RZ, R180 ;  /* 0x000000ffff147224 */ /* 0x000fe400078e00b4 */
[----:B------:R-:W-:Y:S02]  /*9530*/  FFMA.FTZ R180, R25, c[0x0][0x23c], -R169 ;  /* 0x00008f0019b47a23 */ /* 0x000fe400000108a9 */
[----:B------:R-:W-:Y:S02]  /*9540*/  IMAD.MOV.U32 R21, RZ, RZ, R181 ;  /* 0x000000ffff157224 */ /* 0x000fe400078e00b5 */
[--C-:B------:R-:W-:Y:S01]  /*9550*/  FFMA.FTZ R181, R24, c[0x0][0x23c], -R169.reuse ;  /* 0x00008f0018b57a23 */ /* 0x100fe200000108a9 */
[----:B------:R-:W-:Y:S01]  /*9560*/  MUFU.EX2 R187, R187 ;  /* 0x000000bb00bb7308 */ /* 0x000fe20000000800 */
[----:B------:R-:W-:Y:S02]  /*9570*/  FFMA.FTZ R169, R33, c[0x0][0x23c], -R169 ;  /* 0x00008f0021a97a23 */ /* 0x000fe400000108a9 */
[----:B------:R-:W-:Y:S02]  /*9580*/  IMAD.MOV.U32 R33, RZ, RZ, R4 ;  /* 0x000000ffff217224 */ /* 0x000fe400078e0004 */
[----:B------:R-:W-:Y:S02]  /*9590*/  FFMA.FTZ R4, R26, c[0x0][0x23c], -R166 ;  /* 0x00008f001a047a23 */ /* 0x000fe400000108a6 */
[----:B------:R-:W-:Y:S02]  /*95a0*/  IMAD.MOV.U32 R26, RZ, RZ, R5 ;  /* 0x000000ffff1a7224 */ /* 0x000fe400078e0005 */
[----:B------:R-:W-:Y:S01]  /*95b0*/  FMUL.FTZ R5, R3, c[0x0][0x23c] ;  /* 0x00008f0003057a20 */ /* 0x000fe20000410000 */
[----:B------:R-:W-:Y:S01]  /*95c0*/  MUFU.EX2 R181, R181 ;  /* 0x000000b500b57308 */ /* 0x000fe20000000800 */
[----:B------:R-:W-:Y:S02]  /*95d0*/  IMAD.MOV.U32 R24, RZ, RZ, R190 ;  /* 0x000000ffff187224 */ /* 0x000fe400078e00be */
[--C-:B------:R-:W-:Y:S02]  /*95e0*/  FFMA.FTZ R190, R10, c[0x0][0x23c], -R166.reuse ;  /* 0x00008f000abe7a23 */ /* 0x100fe400000108a6 */
[--C-:B------:R-:W-:Y:S02]  /*95f0*/  FFMA.FTZ R16, R11, c[0x0][0x23c], -R166.reuse ;  /* 0x00008f000b107a23 */ /* 0x100fe400000108a6 */
[----:B------:R-:W-:Y:S03]  /*9600*/  IMAD.WIDE.U32 R10, R164, -0x326172a9, RZ ;  /* 0xcd9e8d57a40a7825 */ /* 0x000fe600078e00ff */
[----:B------:R-:W1:Y:S01]  /*9610*/  MUFU.EX2 R5, R5 ;  /* 0x0000000500057308 */ /* 0x000e620000000800 */
[----:B------:R-:W-:Y:S01]  /*9620*/  FFMA.FTZ R28, R6, c[0x0][0x23c], -R166 ;  /* 0x00008f00061c7a23 */ /* 0x000fe200000108a6 */
[----:B------:R-:W-:Y:S01]  /*9630*/  LOP3.LUT R6, R11, UR28, R174, 0x96, !PT ;  /* 0x0000001c0b067c12 */ /* 0x000fe2000f8e96ae */
[----:B------:R-:W-:Y:S02]  /*9640*/  IMAD.MOV.U32 R14, RZ, RZ, R20 ;  /* 0x000000ffff0e7224 */ /* 0x000fe400078e0014 */
[--C-:B------:R-:W-:Y:S02]  /*9650*/  FFMA.FTZ R20, R18, c[0x0][0x23c], -R166.reuse ;  /* 0x00008f0012147a23 */ /* 0x100fe400000108a6 */
[----:B------:R-:W-:Y:S02]  /*9660*/  FFMA.FTZ R29, R19, c[0x0][0x23c], -R166 ;  /* 0x00008f00131d7a23 */ /* 0x000fe400000108a6 */
[----:B------:R-:W-:Y:S01]  /*9670*/  IMAD.MOV.U32 R18, RZ, RZ, R12 ;  /* 0x000000ffff127224 */ /* 0x000fe200078e000c */
[----:B------:R-:W-:Y:S01]  /*9680*/  MUFU.EX2 R180, R180 ;  /* 0x000000b400b47308 */ /* 0x000fe20000000800 */
[----:B------:R-:W-:Y:S02]  /*9690*/  IMAD.MOV.U32 R19, RZ, RZ, R13 ;  /* 0x000000ffff137224 */ /* 0x000fe400078e000d */
[----:B------:R-:W-:Y:S04]  /*96a0*/  IMAD.WIDE.U32 R12, R6, -0x2daee0ad, RZ ;  /* 0xd2511f53060c7825 */ /* 0x000fe800078e00ff */
[----:B------:R-:W-:Y:S01]  /*96b0*/  IMAD.MOV.U32 R25, RZ, RZ, R191 ;  /* 0x000000ffff197224 */ /* 0x000fe200078e00bf */
[----:B------:R-:W-:Y:S01]  /*96c0*/  LOP3.LUT R8, R13, UR4, R14, 0x96, !PT ;  /* 0x000000040d087c12 */ /* 0x000fe2000f8e960e */
[--C-:B------:R-:W-:Y:S02]  /*96d0*/  FFMA.FTZ R191, R15, c[0x0][0x23c], -R166.reuse ;  /* 0x00008f000fbf7a23 */ /* 0x100fe400000108a6 */
[----:B------:R-:W-:Y:S02]  /*96e0*/  IMAD.MOV.U32 R15, RZ, RZ, R21 ;  /* 0x000000ffff0f7224 */ /* 0x000fe400078e0015 */
[----:B------:R-:W-:Y:S04]  /*96f0*/  IMAD.WIDE.U32 R14, R176, -0x326172a9, RZ ;  /* 0xcd9e8d57b00e7825 */ /* 0x000fe800078e00ff */
[----:B------:R-:W-:Y:S01]  /*9700*/  FFMA.FTZ R21, R22, c[0x0][0x23c], -R166 ;  /* 0x00008f0016157a23 */ /* 0x000fe200000108a6 */
[----:B------:R-:W-:Y:S01]  /*9710*/  LOP3.LUT R176, R15, UR5, R10, 0x96, !PT ;  /* 0x000000050fb07c12 */ /* 0x000fe2000f8e960a */
[----:B------:R-:W-:Y:S02]  /*9720*/  IMAD.MOV.U32 R10, RZ, RZ, R33 ;  /* 0x000000ffff0a7224 */ /* 0x000fe400078e0021 */
[----:B------:R-:W-:Y:S02]  /*9730*/  IMAD.MOV.U32 R22, RZ, RZ, R171 ;  /* 0x000000ffff167224 */ /* 0x000fe400078e00ab */
[----:B------:R-:W-:Y:S02]  /*9740*/  FFMA.FTZ R171, R30, c[0x0][0x23c], -R166 ;  /* 0x00008f001eab7a23 */ /* 0x000fe400000108a6 */
[----:B------:R-:W-:Y:S02]  /*9750*/  IMAD.MOV.U32 R30, RZ, RZ, R22 ;  /* 0x000000ffff1e7224 */ /* 0x000fe400078e0016 */
[----:B------:R-:W-:Y:S02]  /*9760*/  IMAD.MOV.U32 R22, RZ, RZ, R24 ;  /* 0x000000ffff167224 */ /* 0x000fe400078e0018 */
[C---:B-1----:R-:W-:Y:S01]  /*9770*/  FMUL.FTZ R24, R5.reuse, R152 ;  /* 0x0000009805187220 */ /* 0x042fe20000410000 */
[----:B------:R-:W-:Y:S01]  /*9780*/  MUFU.EX2 R171, R171 ;  /* 0x000000ab00ab7308 */ /* 0x000fe20000000800 */
[----:B------:R-:W-:Y:S02]  /*9790*/  IMAD.MOV.U32 R152, RZ, RZ, R29 ;  /* 0x000000ffff987224 */ /* 0x000fe400078e001d */
[----:B------:R-:W-:Y:S02]  /*97a0*/  FMUL.FTZ R29, R5, R157 ;  /* 0x0000009d051d7220 */ /* 0x000fe40000410000 */
[----:B------:R-:W-:Y:S02]  /*97b0*/  IMAD.MOV.U32 R157, RZ, RZ, R10 ;  /* 0x000000ffff9d7224 */ /* 0x000fe400078e000a */
[----:B------:R-:W2:Y:S01]  /*97c0*/  LDL.LU R10, [R1+0x2c] ;  /* 0x00002c00010a7983 */ /* 0x000ea20000300800 */
[----:B------:R-:W-:Y:S02]  /*97d0*/  FFMA.FTZ R32, R23, c[0x0][0x23c], -R166 ;  /* 0x00008f0017207a23 */ /* 0x000fe400000108a6 */
[----:B------:R-:W-:Y:S01]  /*97e0*/  IMAD.MOV.U32 R23, RZ, RZ, R186 ;  /* 0x000000ffff177224 */ /* 0x000fe200078e00ba */
[----:B------:R-:W-:Y:S01]  /*97f0*/  MUFU.EX2 R152, R152 ;  /* 0x0000009800987308 */ /* 0x000fe20000000800 */
[----:B------:R-:W-:Y:S02]  /*9800*/  FFMA.FTZ R186, R27, c[0x0][0x23c], -R166 ;  /* 0x00008f001bba7a23 */ /* 0x000fe400000108a6 */
[----:B------:R-:W-:Y:S02]  /*9810*/  IMAD.MOV.U32 R27, RZ, RZ, R170 ;  /* 0x000000ffff1b7224 */ /* 0x000fe400078e00aa */
[----:B------:R-:W-:Y:S04]  /*9820*/  IMAD.WIDE.U32 R176, R176, -0x2daee0ad, RZ ;  /* 0xd2511f53b0b07825 */ /* 0x000fe800078e00ff */
[----:B------:R-:W-:Y:S01]  /*9830*/  FADD.FTZ R6, -R0, R165 ;  /* 0x000000a500067221 */ /* 0x000fe20000010100 */
[----:B------:R-:W-:Y:S01]  /*9840*/  MUFU.EX2 R186, R186 ;  /* 0x000000ba00ba7308 */ /* 0x000fe20000000800 */
[--C-:B------:R-:W-:Y:S02]  /*9850*/  FFMA.FTZ R184, R7, c[0x0][0x23c], -R166.reuse ;  /* 0x00008f0007b87a23 */ /* 0x100fe400000108a6 */
[--C-:B------:R-:W-:Y:S02]  /*9860*/  FFMA.FTZ R170, R31, c[0x0][0x23c], -R166.reuse ;  /* 0x00008f001faa7a23 */ /* 0x100fe400000108a6 */
[--C-:B------:R-:W-:Y:S02]  /*9870*/  FFMA.FTZ R164, R34, c[0x0][0x23c], -R166.reuse ;  /* 0x00008f0022a47a23 */ /* 0x100fe400000108a6 */
[----:B------:R-:W-:Y:S02]  /*9880*/  FFMA.FTZ R7, R35, c[0x0][0x23c], -R166 ;  /* 0x00008f0023077a23 */ /* 0x000fe400000108a6 */
[----:B------:R-:W-:Y:S01]  /*9890*/  FMUL.FTZ R3, R6, c[0x0][0x23c] ;  /* 0x00008f0006037a20 */ /* 0x000fe20000410000 */
[----:B------:R1:W-:Y:S01]  /*98a0*/  MUFU.EX2 R166, R27 ;  /* 0x0000001b00a67308 */ /* 0x0003e20000000800 */
[----:B------:R-:W-:Y:S01]  /*98b0*/  LOP3.LUT R6, R177, UR9, R12, 0x96, !PT ;  /* 0x00000009b1067c12 */ /* 0x000fe2000f8e960c */
[----:B------:R-:W-:Y:S02]  /*98c0*/  IMAD.MOV.U32 R11, RZ, RZ, R26 ;  /* 0x000000ffff0b7224 */ /* 0x000fe400078e001a */
[----:B------:R-:W-:Y:S02]  /*98d0*/  IMAD.MOV.U32 R26, RZ, RZ, R18 ;  /* 0x000000ffff1a7224 */ /* 0x000fe400078e0012 */
[----:B------:R-:W-:Y:S04]  /*98e0*/  IMAD.WIDE.U32 R34, R6, -0x326172a9, RZ ;  /* 0xcd9e8d5706227825 */ /* 0x000fe800078e00ff */
[----:B------:R-:W3:Y:S01]  /*98f0*/  MUFU.EX2 R3, R3 ;  /* 0x0000000300037308 */ /* 0x000ee20000000800 */
[----:B------:R-:W-:Y:S02]  /*9900*/  IMAD.MOV.U32 R18, RZ, RZ, R191 ;  /* 0x000000ffff127224 */ /* 0x000fe400078e00bf */
[----:B------:R-:W-:Y:S02]  /*9910*/  IMAD.MOV.U32 R31, RZ, RZ, R23 ;  /* 0x000000ffff1f7224 */ /* 0x000fe400078e0017 */
[----:B------:R-:W-:Y:S02]  /*9920*/  IMAD.MOV.U32 R23, RZ, RZ, R25 ;  /* 0x000000ffff177224 */ /* 0x000fe400078e0019 */
[----:B------:R-:W-:Y:S02]  /*9930*/  IMAD.MOV.U32 R15, RZ, RZ, R20 ;  /* 0x000000ffff0f7224 */ /* 0x000fe400078e0014 */
[C---:B------:R-:W-:Y:S01]  /*9940*/  FMUL.FTZ R12, R5.reuse, R140 ;  /* 0x0000008c050c7220 */ /* 0x040fe20000410000 */
[----:B------:R4:W-:Y:S01]  /*9950*/  MUFU.EX2 R6, R28 ;  /* 0x0000001c00067308 */ /* 0x0009e20000000800 */
[C---:B------:R-:W-:Y:S02]  /*9960*/  FMUL.FTZ R13, R5.reuse, R141 ;  /* 0x0000008d050d7220 */ /* 0x040fe40000410000 */
[C---:B------:R-:W-:Y:S02]  /*9970*/  FMUL.FTZ R20, R5.reuse, R148 ;  /* 0x0000009405147220 */ /* 0x040fe40000410000 */
[----:B-1----:R-:W-:Y:S02]  /*9980*/  IMAD.MOV.U32 R27, RZ, RZ, R19 ;  /* 0x000000ffff1b7224 */ /* 0x002fe400078e0013 */
[----:B------:R-:W-:Y:S02]  /*9990*/  IMAD.MOV.U32 R19, RZ, RZ, R190 ;  /* 0x000000ffff137224 */ /* 0x000fe400078e00be */
[----:B------:R-:W-:Y:S01]  /*99a0*/  IMAD.WIDE.U32 R190, R8, -0x326172a9, RZ ;  /* 0xcd9e8d5708be7825 */ /* 0x000fe200078e00ff */
[----:B------:R-:W1:Y:S03]  /*99b0*/  MUFU.EX2 R184, R184 ;  /* 0x000000b800b87308 */ /* 0x000e660000000800 */
[----:B------:R-:W-:Y:S01]  /*99c0*/  FMUL.FTZ R8, R5, R136 ;  /* 0x0000008805087220 */ /* 0x000fe20000410000 */
[----:B------:R-:W-:Y:S01]  /*99d0*/  LOP3.LUT R165, R191, UR11, R14, 0x96, !PT ;  /* 0x0000000bbfa57c12 */ /* 0x000fe2000f8e960e */
[----:B------:R-:W-:Y:S02]  /*99e0*/  IMAD.MOV.U32 R14, RZ, RZ, R21 ;  /* 0x000000ffff0e7224 */ /* 0x000fe400078e0015 */
[----:B------:R-:W-:Y:S02]  /*99f0*/  IMAD.MOV.U32 R136, RZ, RZ, R9 ;  /* 0x000000ffff887224 */ /* 0x000fe400078e0009 */
[----:B------:R-:W-:Y:S01]  /*9a00*/  FMUL.FTZ R21, R5, R149 ;  /* 0x0000009505157220 */ /* 0x000fe20000410000 */
[----:B------:R-:W-:Y:S01]  /*9a10*/  MUFU.EX2 R170, R170 ;  /* 0x000000aa00aa7308 */ /* 0x000fe20000000800 */
[----:B------:R-:W-:Y:S02]  /*9a20*/  IMAD.MOV.U32 R149, RZ, RZ, R15 ;  /* 0x000000ffff957224 */ /* 0x000fe400078e000f */
[----:B---3--:R-:W-:Y:S02]  /*9a30*/  FMUL.FTZ R15, R3, R143 ;  /* 0x0000008f030f7220 */ /* 0x008fe40000410000 */
[----:B----4-:R-:W-:Y:S02]  /*9a40*/  FMUL.FTZ R28, R5, R156 ;  /* 0x0000009c051c7220 */ /* 0x010fe40000410000 */
[----:B------:R-:W-:Y:S02]  /*9a50*/  IMAD.MOV.U32 R156, RZ, RZ, R14 ;  /* 0x000000ffff9c7224 */ /* 0x000fe400078e000e */
[C---:B------:R-:W-:Y:S01]  /*9a60*/  FMUL.FTZ R14, R3.reuse, R142 ;  /* 0x0000008e030e7220 */ /* 0x040fe20000410000 */
[----:B------:R-:W-:Y:S01]  /*9a70*/  MUFU.EX2 R149, R149 ;  /* 0x0000009500957308 */ /* 0x000fe20000000800 */
[----:B------:R-:W-:Y:S02]  /*9a80*/  IMAD.MOV.U32 R142, RZ, RZ, R19 ;  /* 0x000000ffff8e7224 */ /* 0x000fe400078e0013 */
[C---:B------:R-:W-:Y:S01]  /*9a90*/  FMUL.FTZ R19, R3.reuse, R147 ;  /* 0x0000009303137220 */ /* 0x040fe20000410000 */
[----:B-1----:R-:W-:Y:S01]  /*9aa0*/  F2FP.PACK_AB R140, R184, R6 ;  /* 0x00000006b88c723e */ /* 0x002fe200000000ff */
[----:B------:R-:W-:Y:S02]  /*9ab0*/  IMAD.MOV.U32 R143, RZ, RZ, R18 ;  /* 0x000000ffff8f7224 */ /* 0x000fe400078e0012 */
[C---:B------:R-:W-:Y:S02]  /*9ac0*/  FMUL.FTZ R18, R3.reuse, R146 ;  /* 0x0000009203127220 */ /* 0x040fe40000410000 */
[----:B------:R-:W-:Y:S02]  /*9ad0*/  IMAD.MOV.U32 R146, RZ, RZ, R22 ;  /* 0x000000ffff927224 */ /* 0x000fe400078e0016 */
[C---:B------:R-:W-:Y:S02]  /*9ae0*/  FMUL.FTZ R22, R3.reuse, R150 ;  /* 0x0000009603167220 */ /* 0x040fe40000410000 */
[----:B------:R-:W-:Y:S02]  /*9af0*/  IMAD.MOV.U32 R147, RZ, RZ, R23 ;  /* 0x000000ffff937224 */ /* 0x000fe400078e0017 */
[----:B------:R-:W-:Y:S02]  /*9b00*/  FMUL.FTZ R23, R3, R151 ;  /* 0x0000009703177220 */ /* 0x000fe40000410000 */
[----:B------:R-:W-:Y:S02]  /*9b10*/  IMAD.MOV.U32 R150, RZ, RZ, R26 ;  /* 0x000000ffff967224 */ /* 0x000fe400078e001a */
[----:B------:R-:W-:Y:S02]  /*9b20*/  IMAD.MOV.U32 R151, RZ, RZ, R27 ;  /* 0x000000ffff977224 */ /* 0x000fe400078e001b */
[C---:B------:R-:W-:Y:S02]  /*9b30*/  FMUL.FTZ R9, R5.reuse, R137 ;  /* 0x0000008905097220 */ /* 0x040fe40000410000 */
[C---:B------:R-:W-:Y:S02]  /*9b40*/  FMUL.FTZ R25, R5.reuse, R153 ;  /* 0x0000009905197220 */ /* 0x040fe40000410000 */
[----:B------:R-:W-:Y:S02]  /*9b50*/  IMAD.MOV.U32 R153, RZ, RZ, R32 ;  /* 0x000000ffff997224 */ /* 0x000fe400078e0020 */
[C---:B------:R-:W-:Y:S02]  /*9b60*/  FMUL.FTZ R32, R5.reuse, R160 ;  /* 0x000000a005207220 */ /* 0x040fe40000410000 */
[----:B------:R-:W-:Y:S02]  /*9b70*/  FMUL.FTZ R33, R5, R161 ;  /* 0x000000a105217220 */ /* 0x000fe40000410000 */
[----:B------:R-:W-:Y:S01]  /*9b80*/  IMAD.MOV.U32 R161, RZ, RZ, R136 ;  /* 0x000000ffffa17224 */ /* 0x000fe200078e0088 */
[----:B------:R-:W-:Y:S01]  /*9b90*/  LOP3.LUT R136, R35, UR21, R190, 0x96, !PT ;  /* 0x0000001523887c12 */ /* 0x000fe2000f8e96be */
        /* <DEDUP_REMOVED lines=102> */
[----:B------:R-:W-:Y:S02]  /*a200*/  IMAD.MOV.U32 R141, RZ, RZ, R16 ;  /* 0x000000ffff8d7224 */ /* 0x000fe400078e0010 */
[C---:B------:R-:W-:Y:S02]  /*a210*/  FMUL.FTZ R16, R5.reuse, R144 ;  /* 0x0000009005107220 */ /* 0x040fe40000410000 */
[----:B------:R-:W-:Y:S02]  /*a220*/  IMAD.MOV.U32 R144, RZ, RZ, R17 ;  /* 0x000000ffff907224 */ /* 0x000fe400078e0011 */
[C---:B------:R-:W-:Y:S01]  /*a230*/  FMUL.FTZ R17, R5.reuse, R145 ;  /* 0x0000009105117220 */ /* 0x040fe20000410000 */
[----:B------:R-:W-:Y:S01]  /*a240*/  MUFU.EX2 R141, R141 ;  /* 0x0000008d008d7308 */ /* 0x000fe20000000800 */
[----:B--2---:R-:W-:Y:S02]  /*a250*/  FFMA.FTZ R137, R5, R10, R166 ;  /* 0x0000000a05897223 */ /* 0x004fe400000100a6 */
[C---:B------:R-:W-:Y:S02]  /*a260*/  FMUL.FTZ R10, R3.reuse, R138 ;  /* 0x0000008a030a7220 */ /* 0x040fe40000410000 */
[----:B------:R-:W-:Y:S02]  /*a270*/  IMAD.MOV.U32 R5, RZ, RZ, R11 ;  /* 0x000000ffff057224 */ /* 0x000fe400078e000b */
[C---:B------:R-:W-:Y:S02]  /*a280*/  FMUL.FTZ R11, R3.reuse, R139 ;  /* 0x0000008b030b7220 */ /* 0x040fe40000410000 */
[----:B------:R-:W-:Y:S01]  /*a290*/  IMAD.MOV.U32 R148, RZ, RZ, R31 ;  /* 0x000000ffff947224 */ /* 0x000fe200078e001f */
[----:B------:R-:W-:Y:S01]  /*a2a0*/  MUFU.EX2 R144, R144 ;  /* 0x0000009000907308 */ /* 0x000fe20000000800 */
[C---:B------:R-:W-:Y:S02]  /*a2b0*/  FMUL.FTZ R31, R3.reuse, R159 ;  /* 0x0000009f031f7220 */ /* 0x040fe40000410000 */
[----:B------:R-:W-:Y:S02]  /*a2c0*/  IMAD.MOV.U32 R139, RZ, RZ, R30 ;  /* 0x000000ffff8b7224 */ /* 0x000fe400078e001e */
[C---:B------:R-:W-:Y:S02]  /*a2d0*/  FMUL.FTZ R30, R3.reuse, R158 ;  /* 0x0000009e031e7220 */ /* 0x040fe40000410000 */
[C---:B------:R-:W-:Y:S01]  /*a2e0*/  FFMA.FTZ R167, R3.reuse, R167, R6 ;  /* 0x000000a703a77223 */ /* 0x040fe20000010006 */
[----:B------:R-:W-:Y:S01]  /*a2f0*/  SHF.R.U32.HI R6, RZ, 0x18, R136 ;  /* 0x00000018ff067819 */ /* 0x000fe20000011688 */
[----:B------:R-:W-:Y:S02]  /*a300*/  IMAD.MOV.U32 R158, RZ, RZ, R150 ;  /* 0x000000ffff9e7224 */ /* 0x000fe400078e0096 */
[----:B------:R-:W-:Y:S02]  /*a310*/  IMAD.MOV.U32 R150, RZ, RZ, R34 ;  /* 0x000000ffff967224 */ /* 0x000fe400078e0022 */
[C---:B------:R-:W-:Y:S02]  /*a320*/  FMUL.FTZ R34, R3.reuse, R162 ;  /* 0x000000a203227220 */ /* 0x040fe40000410000 */
[----:B------:R-:W-:Y:S02]  /*a330*/  IMAD.MOV.U32 R159, RZ, RZ, R151 ;  /* 0x000000ffff9f7224 */ /* 0x000fe400078e0097 */
[----:B------:R-:W-:Y:S02]  /*a340*/  IMAD.MOV.U32 R151, RZ, RZ, R35 ;  /* 0x000000ffff977224 */ /* 0x000fe400078e0023 */
[----:B------:R-:W-:Y:S02]  /*a350*/  FMUL.FTZ R35, R3, R163 ;  /* 0x000000a303237220 */ /* 0x000fe40000410000 */
[----:B------:R-:W1:Y:S01]  /*a360*/  LDC.U8 R3, c[0x0][0x2d8] ;  /* 0x0000b600ff037b82 */ /* 0x000e620000000000 */
[----:B------:R-:W-:Y:S02]  /*a370*/  IMAD.MOV.U32 R154, RZ, RZ, R146 ;  /* 0x000000ffff9a7224 */ /* 0x000fe400078e0092 */
[----:B------:R-:W-:Y:S02]  /*a380*/  IMAD.MOV.U32 R146, RZ, RZ, R142 ;  /* 0x000000ffff927224 */ /* 0x000fe400078e008e */
[----:B------:R-:W-:Y:S02]  /*a390*/  IMAD.MOV.U32 R155, RZ, RZ, R147 ;  /* 0x000000ffff9b7224 */ /* 0x000fe400078e0093 */
[----:B------:R-:W-:Y:S02]  /*a3a0*/  IMAD.MOV.U32 R147, RZ, RZ, R143 ;  /* 0x000000ffff937224 */ /* 0x000fe400078e008f */
[----:B------:R-:W2:Y:S01]  /*a3b0*/  MUFU.EX2 R146, R146 ;  /* 0x0000009200927308 */ /* 0x000ea20000000800 */
[----:B------:R-:W-:Y:S01]  /*a3c0*/  IMAD.MOV.U32 R143, RZ, RZ, R5 ;  /* 0x000000ffff8f7224 */ /* 0x000fe200078e0005 */
[----:B------:R-:W-:Y:S01]  /*a3d0*/  LOP3.LUT R5, R136, 0xff, RZ, 0xc0, !PT ;  /* 0x000000ff88057812 */ /* 0x000fe200078ec0ff */
[----:B------:R-:W-:Y:S02]  /*a3e0*/  IMAD.MOV.U32 R142, RZ, RZ, R139 ;  /* 0x000000ffff8e7224 */ /* 0x000fe400078e008b */
[----:B------:R-:W-:Y:S02]  /*a3f0*/  FADD.FTZ R139, R185, R137 ;  /* 0x00000089b98b7221 */ /* 0x000fe40000010000 */
[----:B------:R-:W-:Y:S01]  /*a400*/  FADD.FTZ R137, R184, R167 ;  /* 0x000000a7b8897221 */ /* 0x000fe20000010000 */
[----:B------:R-:W-:Y:S01]  /*a410*/  IADD3 R184, P0, R182, UR26, RZ ;  /* 0x0000001ab6b87c10 */ /* 0x000fe2000ff1e0ff */
[----:B------:R-:W-:Y:S01]  /*a420*/  IMAD.MOV.U32 R167, RZ, RZ, R151 ;  /* 0x000000ffffa77224 */ /* 0x000fe200078e0097 */
[----:B------:R-:W-:Y:S01]  /*a430*/  MUFU.EX2 R142, R142 ;  /* 0x0000008e008e7308 */ /* 0x000fe20000000800 */
[----:B------:R-:W-:Y:S02]  /*a440*/  IMAD.MOV.U32 R162, RZ, RZ, R154 ;  /* 0x000000ffffa27224 */ /* 0x000fe400078e009a */
[----:B------:R-:W-:Y:S01]  /*a450*/  IMAD.MOV.U32 R163, RZ, RZ, R155 ;  /* 0x000000ffffa37224 */ /* 0x000fe200078e009b */
[C---:B-1----:R-:W-:Y:S01]  /*a460*/  ISETP.GE.U32.AND P2, PT, R3.reuse, R5, PT ;  /* 0x000000050300720c */ /* 0x042fe20003f46070 */
[----:B------:R-:W-:Y:S01]  /*a470*/  IMAD.MOV.U32 R155, RZ, RZ, R189 ;  /* 0x000000ffff9b7224 */ /* 0x000fe200078e00bd */
[----:B------:R-:W-:Y:S02]  /*a480*/  LOP3.LUT R5, R136, 0xffff, RZ, 0xc0, !PT ;  /* 0x0000ffff88057812 */ /* 0x000fe400078ec0ff */
[----:B------:R-:W-:Y:S02]  /*a490*/  ISETP.GE.U32.AND P3, PT, R3, R6, PT ;  /* 0x000000060300720c */ /* 0x000fe40003f66070 */
[----:B------:R1:W-:Y:S01]  /*a4a0*/  MUFU.EX2 R154, R157 ;  /* 0x0000009d009a7308 */ /* 0x0003e20000000800 */
[----:B------:R-:W-:Y:S02]  /*a4b0*/  SHF.R.U32.HI R6, RZ, 0x10, R136 ;  /* 0x00000010ff067819 */ /* 0x000fe40000011688 */
[----:B------:R-:W-:Y:S02]  /*a4c0*/  SHF.R.U32.HI R5, RZ, 0x8, R5 ;  /* 0x00000008ff057819 */ /* 0x000fe40000011605 */
[----:B------:R-:W-:Y:S02]  /*a4d0*/  LOP3.LUT R6, R6, 0xff, RZ, 0xc0, !PT ;  /* 0x000000ff06067812 */ /* 0x000fe400078ec0ff */
[----:B------:R-:W-:Y:S02]  /*a4e0*/  LOP3.LUT R5, R5, 0xffff, RZ, 0xc0, !PT ;  /* 0x0000ffff05057812 */ /* 0x000fe400078ec0ff */
[----:B--2---:R-:W-:Y:S02]  /*a4f0*/  F2FP.PACK_AB R145, R141, R146 ;  /* 0x000000928d91723e */ /* 0x004fe400000000ff */
[----:B------:R-:W-:Y:S02]  /*a500*/  ISETP.GE.U32.AND P1, PT, R3, R5, PT ;  /* 0x000000050300720c */ /* 0x000fe40003f26070 */
[----:B------:R-:W-:Y:S01]  /*a510*/  F2FP.PACK_AB R5, R185, R166 ;  /* 0x000000a6b905723e */ /* 0x000fe200000000ff */
[----:B------:R-:W-:Y:S01]  /*a520*/  IMAD.MOV.U32 R166, RZ, RZ, R150 ;  /* 0x000000ffffa67224 */ /* 0x000fe200078e0096 */
[----:B------:R-:W-:Y:S01]  /*a530*/  IADD3.X R185, R183, UR27, RZ, P0, !PT ;  /* 0x0000001bb7b97c10 */ /* 0x000fe200087fe4ff */
[----:B------:R-:W-:Y:S01]  /*a540*/  IMAD.MOV.U32 R150, RZ, RZ, R147 ;  /* 0x000000ffff967224 */ /* 0x000fe200078e0093 */
[----:B------:R-:W-:Y:S01]  /*a550*/  ISETP.GE.U32.AND P0, PT, R3, R6, PT ;  /* 0x000000060300720c */ /* 0x000fe20003f06070 */
[----:B------:R-:W-:Y:S01]  /*a560*/  IMAD.MOV.U32 R147, RZ, RZ, R161 ;  /* 0x000000ffff937224 */ /* 0x000fe200078e00a1 */
[----:B------:R-:W2:Y:S01]  /*a570*/  MUFU.EX2 R6, R178 ;  /* 0x000000b200067308 */ /* 0x000ea20000000800 */
[----:B------:R-:W-:Y:S01]  /*a580*/  IMAD.MOV.U32 R161, RZ, RZ, R148 ;  /* 0x000000ffffa17224 */ /* 0x000fe200078e0094 */
[C---:B------:R-:W-:Y:S01]  /*a590*/  PRMT R138, R5.reuse, 0x7632, R138 ;  /* 0x00007632058a7816 */ /* 0x040fe2000000008a */
[----:B------:R-:W-:Y:S01]  /*a5a0*/  FADD.FTZ R148, R146, R137 ;  /* 0x0000008992947221 */ /* 0x000fe20000010000 */
[C---:B------:R-:W-:Y:S01]  /*a5b0*/  LOP3.LUT R137, R166.reuse, 0xff, RZ, 0xc0, !PT ;  /* 0x000000ffa6897812 */ /* 0x040fe200078ec0ff */
[----:B------:R-:W-:Y:S01]  /*a5c0*/  @!P2 HADD2 R246, -R5.H0_H0, -RZ.H0_H0 ;  /* 0xa00000ff05f6a230 */ /* 0x000fe20000000900 */
[----:B------:R-:W-:Y:S01]  /*a5d0*/  PRMT R136, R5, 0x5410, R138 ;  /* 0x0000541005887816 */ /* 0x000fe2000000008a */
[----:B------:R-:W-:Y:S01]  /*a5e0*/  @!P1 HADD2 R245, -R138.H0_H0, -RZ.H0_H0 ;  /* 0xa00000ff8af59230 */ /* 0x000fe20000000900 */
[----:B------:R-:W-:Y:S02]  /*a5f0*/  FADD.FTZ R141, R141, R148 ;  /* 0x000000948d8d7221 */ /* 0x000fe40000010000 */
[----:B------:R3:W4:Y:S01]  /*a600*/  MUFU.EX2 R146, R143 ;  /* 0x0000008f00927308 */ /* 0x0007220000000800 */
[----:B------:R-:W-:Y:S01]  /*a610*/  @!P0 HADD2 R244, -R140.H0_H0, -RZ.H0_H0 ;  /* 0xa00000ff8cf48230 */ /* 0x000fe20000000900 */
[----:B------:R-:W-:Y:S01]  /*a620*/  @!P1 PRMT R138, R245, 0x5410, RZ ;  /* 0x00005410f58a9816 */ /* 0x000fe200000000ff */
[----:B-1----:R-:W-:Y:S01]  /*a630*/  IMAD.MOV.U32 R157, RZ, RZ, R155 ;  /* 0x000000ffff9d7224 */ /* 0x002fe200078e009b */
[----:B------:R-:W-:Y:S02]  /*a640*/  ISETP.GE.U32.AND P1, PT, R3, R137, PT ;  /* 0x000000890300720c */ /* 0x000fe40003f26070 */
[----:B------:R-:W-:Y:S01]  /*a650*/  LOP3.LUT R137, R166, 0xffff, RZ, 0xc0, !PT ;  /* 0x0000ffffa6897812 */ /* 0x000fe200078ec0ff */
[----:B------:R-:W-:Y:S01]  /*a660*/  STG.E.U16 [R182.64+0x2], R138 ;  /* 0x0000028ab6007986 */ /* 0x000fe2000c10150e */
[----:B------:R-:W-:Y:S02]  /*a670*/  @!P2 PRMT R5, R246, 0x5410, RZ ;  /* 0x00005410f605a816 */ /* 0x000fe400000000ff */
[----:B------:R-:W-:Y:S01]  /*a680*/  SHF.R.U32.HI R137, RZ, 0x8, R137 ;  /* 0x00000008ff897819 */ /* 0x000fe20000011689 */
[----:B------:R-:W-:Y:S02]  /*a690*/  MUFU.EX2 R151, R161 ;  /* 0x000000a100977308 */ /* 0x000fe40000000800 */
[----:B------:R1:W-:Y:S01]  /*a6a0*/  STG.E.U16 [R182.64], R5 ;  /* 0x00000005b6007986 */ /* 0x0003e2000c10150e */
[----:B--2---:R-:W-:Y:S01]  /*a6b0*/  FADD.FTZ R139, R6, R139 ;  /* 0x0000008b068b7221 */ /* 0x004fe20000010000 */
[C---:B------:R-:W-:Y:S03]  /*a6c0*/  F2FP.PACK_AB R6, R142.reuse, R6 ;  /* 0x000000068e06723e */ /* 0x040fe600000000ff */
[--C-:B------:R-:W-:Y:S01]  /*a6d0*/  FADD.FTZ R142, R142, R139.reuse ;  /* 0x0000008b8e8e7221 */ /* 0x100fe20000010000 */
[----:B------:R-:W-:Y:S01]  /*a6e0*/  PRMT R139, R140, 0x7632, R139 ;  /* 0x000076328c8b7816 */ /* 0x000fe2000000008b */
[----:B------:R-:W-:Y:S01]  /*a6f0*/  @!P1 HADD2 R242, -R6.H0_H0, -RZ.H0_H0 ;  /* 0xa00000ff06f29230 */ /* 0x000fe20000000900 */
[----:B------:R-:W-:Y:S01]  /*a700*/  MUFU.EX2 R161, R156 ;  /* 0x0000009c00a17308 */ /* 0x000fe20000000800 */
[----:B------:R-:W-:Y:S01]  /*a710*/  FADD.FTZ R148, R144, R142 ;  /* 0x0000008e90947221 */ /* 0x000fe20000010000 */
[----:B------:R-:W-:Y:S01]  /*a720*/  SHF.R.U32.HI R142, RZ, 0x18, R166 ;  /* 0x00000018ff8e7819 */ /* 0x000fe200000116a6 */
[----:B------:R-:W-:Y:S01]  /*a730*/  @!P3 HADD2 R243, -R139.H0_H0, -RZ.H0_H0 ;  /* 0xa00000ff8bf3b230 */ /* 0x000fe20000000900 */
[----:B---3--:R-:W-:Y:S02]  /*a740*/  LOP3.LUT R143, R137, 0xffff, RZ, 0xc0, !PT ;  /* 0x0000ffff898f7812 */ /* 0x008fe400078ec0ff */
[----:B------:R-:W-:Y:S02]  /*a750*/  PRMT R137, R140, 0x5410, R139 ;  /* 0x000054108c897816 */ /* 0x000fe4000000008b */
[----:B------:R-:W-:Y:S02]  /*a760*/  @!P0 PRMT R140, R244, 0x5410, RZ ;  /* 0x00005410f48c8816 */ /* 0x000fe400000000ff */
[----:B------:R-:W-:Y:S01]  /*a770*/  ISETP.GE.U32.AND P0, PT, R3, R143, PT ;  /* 0x0000008f0300720c */ /* 0x000fe20003f06070 */
[----:B------:R2:W-:Y:S01]  /*a780*/  MUFU.EX2 R156, R153 ;  /* 0x00000099009c7308 */ /* 0x0005e20000000800 */
[----:B------:R-:W-:Y:S01]  /*a790*/  @!P3 PRMT R139, R243, 0x5410, RZ ;  /* 0x00005410f38bb816 */ /* 0x000fe200000000ff */
[----:B------:R3:W-:Y:S01]  /*a7a0*/  STG.E.U16 [R184.64], R140 ;  /* 0x0000008cb8007986 */ /* 0x0007e2000c10150e */
[----:B------:R-:W-:Y:S02]  /*a7b0*/  F2FP.PACK_AB R144, R179, R144 ;  /* 0x00000090b390723e */ /* 0x000fe400000000ff */
[----:B------:R-:W-:Y:S01]  /*a7c0*/  ISETP.GE.U32.AND P2, PT, R3, R142, PT ;  /* 0x0000008e0300720c */ /* 0x000fe20003f46070 */
[----:B------:R3:W-:Y:S01]  /*a7d0*/  STG.E.U16 [R184.64+0x2], R139 ;  /* 0x0000028bb8007986 */ /* 0x0007e2000c10150e */
[----:B----4-:R-:W-:Y:S01]  /*a7e0*/  FADD.FTZ R142, R146, R141 ;  /* 0x0000008d928e7221 */ /* 0x010fe20000010000 */
[C---:B-1----:R-:W-:Y:S02]  /*a7f0*/  PRMT R5, R6.reuse, 0x7632, R5 ;  /* 0x0000763206057816 */ /* 0x042fe40000000005 */
[----:B------:R1:W4:Y:S02]  /*a800*/  MUFU.EX2 R143, R150 ;  /* 0x00000096008f7308 */ /* 0x0003240000000800 */
[----:B------:R-:W-:Y:S01]  /*a810*/  PRMT R138, R6, 0x5410, R5 ;  /* 0x00005410068a7816 */ /* 0x000fe20000000005 */
[----:B------:R-:W-:Y:S01]  /*a820*/  @!P0 HADD2 R240, -R5.H0_H0, -RZ.H0_H0 ;  /* 0xa00000ff05f08230 */ /* 0x000fe20000000900 */
[----:B------:R-:W-:Y:S04]  /*a830*/  @!P1 PRMT R6, R242, 0x5410, RZ ;  /* 0x00005410f2069816 */ /* 0x000fe800000000ff */
[----:B------:R-:W-:Y:S01]  /*a840*/  @!P0 PRMT R5, R240, 0x5410, RZ ;  /* 0x00005410f0058816 */ /* 0x000fe200000000ff */
[----:B------:R-:W-:Y:S04]  /*a850*/  STG.E.U16 [R182.64+0x10], R6 ;  /* 0x00001006b6007986 */ /* 0x000fe8000c10150e */
[----:B------:R4:W-:Y:S01]  /*a860*/  STG.E.U16 [R182.64+0x12], R5 ;  /* 0x00001205b6007986 */ /* 0x0009e2000c10150e */
[----:B--2---:R-:W-:Y:S04]  /*a870*/  IMAD.MOV.U32 R153, RZ, RZ, R191 ;  /* 0x000000ffff997224 */ /* 0x004fe800078e00bf */
[----:B------:R-:W-:Y:S01]  /*a880*/  IMAD.MOV.U32 R157, RZ, RZ, R153 ;  /* 0x000000ffff9d7224 */ /* 0x000fe200078e0099 */
[C---:B---3--:R-:W-:Y:S04]  /*a890*/  PRMT R140, R145.reuse, 0x7632, R140 ;  /* 0x00007632918c7816 */ /* 0x048fe8000000008c */
[----:B------:R-:W-:Y:S01]  /*a8a0*/  PRMT R139, R145, 0x5410, R140 ;  /* 0x00005410918b7816 */ /* 0x000fe2000000008c */
[----:B-1----:R-:W-:Y:S01]  /*a8b0*/  IMAD.MOV.U32 R150, RZ, RZ, R147 ;  /* 0x000000ffff967224 */ /* 0x002fe200078e0093 */
[----:B------:R-:W-:Y:S01]  /*a8c0*/  SHF.R.U32.HI R147, RZ, 0x10, R166 ;  /* 0x00000010ff937819 */ /* 0x000fe200000116a6 */
[C---:B----4-:R-:W-:Y:S01]  /*a8d0*/  FADD.FTZ R142, R143.reuse, R142 ;  /* 0x0000008e8f8e7221 */ /* 0x050fe20000010000 */
[----:B------:R-:W-:Y:S01]  /*a8e0*/  F2FP.PACK_AB R146, R143, R146 ;  /* 0x000000928f92723e */ /* 0x000fe200000000ff */
[----:B------:R-:W-:Y:S01]  /*a8f0*/  @!P2 HADD2 R239, -R140.H0_H0, -RZ.H0_H0 ;  /* 0xa00000ff8cefa230 */ /* 0x000fe20000000900 */
[----:B------:R-:W-:Y:S04]  /*a900*/  LOP3.LUT R147, R147, 0xff, RZ, 0xc0, !PT ;  /* 0x000000ff93937812 */ /* 0x000fe800078ec0ff */
[----:B------:R-:W-:Y:S01]  /*a910*/  ISETP.GE.U32.AND P3, PT, R3, R147, PT ;  /* 0x000000930300720c */ /* 0x000fe20003f66070 */
[----:B------:R-:W-:Y:S01]  /*a920*/  FADD.FTZ R147, R179, R148 ;  /* 0x00000094b3937221 */ /* 0x000fe20000010000 */
[----:B------:R-:W-:Y:S01]  /*a930*/  @!P2 PRMT R140, R239, 0x5410, RZ ;  /* 0x00005410ef8ca816 */ /* 0x000fe200000000ff */
[----:B------:R-:W-:Y:S01]  /*a940*/  IMAD.WIDE.U32 R178, R165, -0x2daee0ad, RZ ;  /* 0xd2511f53a5b27825 */ /* 0x000fe200078e00ff */
[----:B------:R1:W2:Y:S03]  /*a950*/  MUFU.EX2 R148, R150 ;  /* 0x0000009600947308 */ /* 0x0002a60000000800 */
[----:B------:R-:W-:Y:S01]  /*a960*/  STG.E.U16 [R184.64+0x12], R140 ;  /* 0x0000128cb8007986 */ /* 0x000fe2000c10150e */
[--C-:B------:R-:W-:Y:S02]  /*a970*/  LOP3.LUT R143, R179, UR20, R176.reuse, 0x96, !PT ;  /* 0x00000014b38f7c12 */ /* 0x100fe4000f8e96b0 */
[----:B------:R-:W-:Y:S02]  /*a980*/  LOP3.LUT R5, R178, 0xff, RZ, 0xc0, !PT ;  /* 0x000000ffb2057812 */ /* 0x000fe400078ec0ff */
[----:B------:R-:W-:Y:S01]  /*a990*/  LOP3.LUT R141, R143, 0xff, RZ, 0xc0, !PT ;  /* 0x000000ff8f8d7812 */ /* 0x000fe200078ec0ff */
[----:B------:R-:W-:Y:S01]  /*a9a0*/  @!P3 HADD2 R241, -R145.H0_H0, -RZ.H0_H0 ;  /* 0xa00000ff91f1b230 */ /* 0x000fe20000000900 */
[----:B------:R3:W4:Y:S01]  /*a9b0*/  MUFU.EX2 R165, R4 ;  /* 0x0000000400a57308 */ /* 0x0007220000000800 */
[----:B------:R-:W-:Y:S02]  /*a9c0*/  LOP3.LUT R176, R179, UR20, R176, 0x96, !PT ;  /* 0x00000014b3b07c12 */ /* 0x000fe4000f8e96b0 */
[----:B------:R-:W-:Y:S02]  /*a9d0*/  ISETP.GE.U32.AND P1, PT, R3, R141, PT ;  /* 0x0000008d0300720c */ /* 0x000fe40003f26070 */
[----:B------:R-:W-:Y:S02]  /*a9e0*/  LOP3.LUT R141, R143, 0xffff, RZ, 0xc0, !PT ;  /* 0x0000ffff8f8d7812 */ /* 0x000fe400078ec0ff */
[----:B------:R-:W-:Y:S02]  /*a9f0*/  @!P3 PRMT R145, R241, 0x5410, RZ ;  /* 0x00005410f191b816 */ /* 0x000fe400000000ff */
[----:B------:R-:W-:Y:S02]  /*aa00*/  SHF.R.U32.HI R141, RZ, 0x8, R141 ;  /* 0x00000008ff8d7819 */ /* 0x000fe4000001168d */
[----:B------:R-:W-:Y:S01]  /*aa10*/  ISETP.GE.U32.AND P3, PT, R3, R5, PT ;  /* 0x000000050300720c */ /* 0x000fe20003f66070 */
[----:B------:R4:W-:Y:S01]  /*aa20*/  STG.E.U16 [R184.64+0x10], R145 ;  /* 0x00001091b8007986 */ /* 0x0009e2000c10150e */
[----:B------:R-:W-:Y:S02]  /*aa30*/  LOP3.LUT R141, R141, 0xffff, RZ, 0xc0, !PT ;  /* 0x0000ffff8d8d7812 */ /* 0x000fe400078ec0ff */
[----:B-1----:R-:W-:Y:S01]  /*aa40*/  SHF.R.U32.HI R150, RZ, 0x10, R143 ;  /* 0x00000010ff967819 */ /* 0x002fe2000001168f */
[----:B------:R-:W-:Y:S01]  /*aa50*/  @!P1 HADD2 R238, -R144.H0_H0, -RZ.H0_H0 ;  /* 0xa00000ff90ee9230 */ /* 0x000fe20000000900 */
[C---:B------:R-:W-:Y:S02]  /*aa60*/  ISETP.GE.U32.AND P0, PT, R3.reuse, R141, PT ;  /* 0x0000008d0300720c */ /* 0x040fe40003f06070 */
[----:B------:R-:W-:Y:S02]  /*aa70*/  PRMT R141, R144, 0x7632, R141 ;  /* 0x00007632908d7816 */ /* 0x000fe4000000008d */
[----:B------:R-:W-:Y:S02]  /*aa80*/  LOP3.LUT R150, R150, 0xff, RZ, 0xc0, !PT ;  /* 0x000000ff96967812 */ /* 0x000fe400078ec0ff */
[----:B------:R-:W-:Y:S01]  /*aa90*/  SHF.R.U32.HI R143, RZ, 0x18, R143 ;  /* 0x00000018ff8f7819 */ /* 0x000fe2000001168f */
[----:B---3--:R-:W-:Y:S01]  /*aaa0*/  IMAD.MOV.U32 R4, RZ, RZ, R166 ;  /* 0x000000ffff047224 */ /* 0x008fe200078e00a6 */
[----:B------:R-:W-:Y:S01]  /*aab0*/  ISETP.GE.U32.AND P2, PT, R3, R150, PT ;  /* 0x000000960300720c */ /* 0x000fe20003f46070 */
[----:B--2---:R-:W-:Y:S01]  /*aac0*/  FADD.FTZ R150, R148, R147 ;  /* 0x0000009394967221 */ /* 0x004fe20000010000 */
[----:B------:R-:W-:Y:S02]  /*aad0*/  LOP3.LUT R5, R178, 0xffff, RZ, 0xc0, !PT ;  /* 0x0000ffffb2057812 */ /* 0x000fe400078ec0ff */
[C---:B------:R-:W-:Y:S01]  /*aae0*/  F2FP.PACK_AB R6, R151.reuse, R148 ;  /* 0x000000949706723e */ /* 0x040fe200000000ff */
[----:B------:R-:W-:Y:S01]  /*aaf0*/  @!P0 HADD2 R237, -R141.H0_H0, -RZ.H0_H0 ;  /* 0xa00000ff8ded8230 */ /* 0x000fe20000000900 */
[----:B------:R-:W-:Y:S01]  /*ab00*/  FADD.FTZ R147, R151, R150 ;  /* 0x0000009697937221 */ /* 0x000fe20000010000 */
[----:B------:R-:W-:Y:S01]  /*ab10*/  PRMT R150, R144, 0x5410, R141 ;  /* 0x0000541090967816 */ /* 0x000fe2000000008d */
[----:B------:R-:W-:Y:S01]  /*ab20*/  FADD.FTZ R151, R149, R142 ;  /* 0x0000008e95977221 */ /* 0x000fe20000010000 */
[----:B------:R-:W-:Y:S01]  /*ab30*/  @!P1 PRMT R144, R238, 0x5410, RZ ;  /* 0x00005410ee909816 */ /* 0x000fe200000000ff */
[----:B------:R-:W-:Y:S01]  /*ab40*/  @!P3 HADD2 R229, -R6.H0_H0, -RZ.H0_H0 ;  /* 0xa00000ff06e5b230 */ /* 0x000fe20000000900 */
[----:B------:R-:W-:Y:S02]  /*ab50*/  @!P0 PRMT R141, R237, 0x5410, RZ ;  /* 0x00005410ed8d8816 */ /* 0x000fe400000000ff */
[----:B------:R-:W-:Y:S01]  /*ab60*/  ISETP.GE.U32.AND P0, PT, R3, R143, PT ;  /* 0x0000008f0300720c */ /* 0x000fe20003f06070 */
[----:B------:R1:W-:Y:S01]  /*ab70*/  STG.E.U16 [R182.64+0x20], R144 ;  /* 0x00002090b6007986 */ /* 0x0003e2000c10150e */
[----:B------:R-:W-:Y:S01]  /*ab80*/  SHF.R.U32.HI R5, RZ, 0x8, R5 ;  /* 0x00000008ff057819 */ /* 0x000fe20000011605 */
[----:B------:R-:W-:Y:S01]  /*ab90*/  @!P2 HADD2 R235, -R146.H0_H0, -RZ.H0_H0 ;  /* 0xa00000ff92eba230 */ /* 0x000fe20000000900 */
[----:B------:R-:W-:Y:S01]  /*aba0*/  PRMT R143, R146, 0x7632, R143 ;  /* 0x00007632928f7816 */ /* 0x000fe2000000008f */
[----:B------:R2:W-:Y:S01]  /*abb0*/  STG.E.U16 [R182.64+0x22], R141 ;  /* 0x0000228db6007986 */ /* 0x0005e2000c10150e */
[----:B------:R-:W-:Y:S02]  /*abc0*/  LOP3.LUT R5, R5, 0xffff, RZ, 0xc0, !PT ;  /* 0x0000ffff05057812 */ /* 0x000fe400078ec0ff */
[----:B----4-:R-:W-:Y:S02]  /*abd0*/  LOP3.LUT R145, R159, UR32, RZ, 0x3c, !PT ;  /* 0x000000209f917c12 */ /* 0x010fe4000f8e3cff */
[----:B------:R-:W-:Y:S02]  /*abe0*/  ISETP.GE.U32.AND P1, PT, R3, R5, PT ;  /* 0x000000050300720c */ /* 0x000fe40003f26070 */
[--C-:B------:R-:W-:Y:S01]  /*abf0*/  SHF.R.U32.HI R5, RZ, 0x10, R178.reuse ;  /* 0x00000010ff057819 */ /* 0x100fe200000116b2 */
[----:B------:R-:W-:Y:S01]  /*ac00*/  @!P0 HADD2 R232, -R143.H0_H0, -RZ.H0_H0 ;  /* 0xa00000ff8fe88230 */ /* 0x000fe20000000900 */
[----:B------:R-:W-:Y:S01]  /*ac10*/  IMAD.WIDE.U32 R158, R145, -0x326172a9, RZ ;  /* 0xcd9e8d57919e7825 */ /* 0x000fe200078e00ff */
[C---:B------:R-:W-:Y:S02]  /*ac20*/  F2FP.PACK_AB R142, R152.reuse, R149 ;  /* 0x00000095988e723e */ /* 0x040fe400000000ff */
[----:B------:R-:W-:Y:S01]  /*ac30*/  LOP3.LUT R5, R5, 0xff, RZ, 0xc0, !PT ;  /* 0x000000ff05057812 */ /* 0x000fe200078ec0ff */
[----:B------:R-:W-:Y:S01]  /*ac40*/  FADD.FTZ R152, R152, R151 ;  /* 0x0000009798987221 */ /* 0x000fe20000010000 */
[----:B------:R-:W-:Y:S02]  /*ac50*/  PRMT R149, R146, 0x5410, R143 ;  /* 0x0000541092957816 */ /* 0x000fe4000000008f */
[----:B------:R-:W-:Y:S02]  /*ac60*/  @!P0 PRMT R143, R232, 0x5410, RZ ;  /* 0x00005410e88f8816 */ /* 0x000fe400000000ff */
[----:B------:R-:W-:Y:S02]  /*ac70*/  ISETP.GE.U32.AND P0, PT, R3, R5, PT ;  /* 0x000000050300720c */ /* 0x000fe40003f06070 */
[C---:B------:R-:W-:Y:S01]  /*ac80*/  PRMT R5, R6.reuse, 0x7632, R5 ;  /* 0x0000763206057816 */ /* 0x040fe20000000005 */
[----:B------:R-:W-:Y:S01]  /*ac90*/  STG.E.U16 [R184.64+0x22], R143 ;  /* 0x0000228fb8007986 */ /* 0x000fe2000c10150e */
[----:B------:R-:W-:Y:S02]  /*aca0*/  SHF.R.U32.HI R151, RZ, 0x18, R178 ;  /* 0x00000018ff977819 */ /* 0x000fe400000116b2 */
[----:B------:R-:W-:Y:S01]  /*acb0*/  PRMT R148, R6, 0x5410, R5 ;  /* 0x0000541006947816 */ /* 0x000fe20000000005 */
[----:B------:R-:W-:Y:S01]  /*acc0*/  @!P1 HADD2 R233, -R5.H0_H0, -RZ.H0_H0 ;  /* 0xa00000ff05e99230 */ /* 0x000fe20000000900 */
[----:B------:R-:W-:Y:S02]  /*acd0*/  @!P3 PRMT R6, R229, 0x5410, RZ ;  /* 0x00005410e506b816 */ /* 0x000fe400000000ff */
[----:B------:R-:W-:Y:S02]  /*ace0*/  ISETP.GE.U32.AND P3, PT, R3, R151, PT ;  /* 0x000000970300720c */ /* 0x000fe40003f66070 */
[----:B------:R-:W-:Y:S01]  /*acf0*/  LOP3.LUT R151, R159, UR31, R162, 0x96, !PT ;  /* 0x0000001f9f977c12 */ /* 0x000fe2000f8e96a2 */
[----:B------:R-:W-:Y:S01]  /*ad00*/  @!P0 HADD2 R236, -R142.H0_H0, -RZ.H0_H0 ;  /* 0xa00000ff8eec8230 */ /* 0x000fe20000000900 */
[----:B------:R-:W-:Y:S01]  /*ad10*/  LOP3.LUT R145, R175, UR30, R158, 0x96, !PT ;  /* 0x0000001eaf917c12 */ /* 0x000fe2000f8e969e */
[----:B------:R-:W-:Y:S01]  /*ad20*/  FADD.FTZ R158, R154, R147 ;  /* 0x000000939a9e7221 */ /* 0x000fe20000010000 */
[----:B------:R-:W-:Y:S01]  /*ad30*/  F2FP.PACK_AB R140, R187, R154 ;  /* 0x0000009abb8c723e */ /* 0x000fe200000000ff */
[----:B------:R-:W-:Y:S01]  /*ad40*/  IMAD.MOV.U32 R154, RZ, RZ, R188 ;  /* 0x000000ffff9a7224 */ /* 0x000fe200078e00bc */
[----:B------:R-:W-:Y:S01]  /*ad50*/  @!P2 PRMT R146, R235, 0x5410, RZ ;  /* 0x00005410eb92a816 */ /* 0x000fe200000000ff */
[----:B------:R-:W-:Y:S01]  /*ad60*/  IMAD.WIDE.U32 R162, R151, -0x2daee0ad, RZ ;  /* 0xd2511f5397a27825 */ /* 0x000fe200078e00ff */
[----:B------:R-:W-:Y:S02]  /*ad70*/  @!P1 PRMT R5, R233, 0x5410, RZ ;  /* 0x00005410e9059816 */ /* 0x000fe400000000ff */
[----:B------:R-:W-:Y:S01]  /*ad80*/  PRMT R159, R140, 0x7632, R159 ;  /* 0x000076328c9f7816 */ /* 0x000fe2000000009f */
[----:B------:R-:W-:Y:S01]  /*ad90*/  FADD.FTZ R151, R161, R152 ;  /* 0x00000098a1977221 */ /* 0x000fe20000010000 */
[C---:B------:R-:W-:Y:S01]  /*ada0*/  F2FP.PACK_AB R161, R156.reuse, R161 ;  /* 0x000000a19ca1723e */ /* 0x040fe200000000ff */
[----:B------:R-:W-:Y:S01]  /*adb0*/  IMAD.MOV.U32 R152, RZ, RZ, R190 ;  /* 0x000000ffff987224 */ /* 0x000fe200078e00be */
[----:B------:R-:W-:Y:S01]  /*adc0*/  STG.E.U16 [R184.64+0x20], R146 ;  /* 0x00002092b8007986 */ /* 0x000fe2000c10150e */
[----:B-1----:R-:W-:Y:S01]  /*add0*/  FADD.FTZ R144, R156, R151 ;  /* 0x000000979c907221 */ /* 0x002fe20000010000 */
[----:B------:R-:W-:Y:S01]  /*ade0*/  PRMT R160, R161, 0x7632, R160 ;  /* 0x00007632a1a07816 */ /* 0x000fe200000000a0 */
[----:B------:R-:W-:Y:S01]  /*adf0*/  IMAD.MOV.U32 R156, RZ, RZ, R154 ;  /* 0x000000ffff9c7224 */ /* 0x000fe200078e009a */
[----:B------:R1:W-:Y:S01]  /*ae00*/  STG.E.U16 [R182.64+0x32], R5 ;  /* 0x00003205b6007986 */ /* 0x0003e2000c10150e */
[----:B------:R-:W-:Y:S01]  /*ae10*/  IMAD.WIDE.U32 R154, R145, -0x2daee0ad, RZ ;  /* 0xd2511f53919a7825 */ /* 0x000fe200078e00ff */
[----:B------:R-:W-:Y:S02]  /*ae20*/  SHF.R.U32.HI R151, RZ, 0x10, R178 ;  /* 0x00000010ff977819 */ /* 0x000fe400000116b2 */
[----:B------:R-:W-:Y:S01]  /*ae30*/  LOP3.LUT R145, R163, UR29, R156, 0x96, !PT ;  /* 0x0000001da3917c12 */ /* 0x000fe2000f8e969c */
[----:B------:R-:W-:Y:S01]  /*ae40*/  IMAD.MOV.U32 R156, RZ, RZ, R152 ;  /* 0x000000ffff9c7224 */ /* 0x000fe200078e0098 */
[----:B--2---:R-:W-:Y:S01]  /*ae50*/  LOP3.LUT R141, R155, UR25, R162, 0x96, !PT ;  /* 0x000000199b8d7c12 */ /* 0x004fe2000f8e96a2 */
[----:B------:R2:W-:Y:S01]  /*ae60*/  STG.E.U16 [R182.64+0x30], R6 ;  /* 0x00003006b6007986 */ /* 0x0005e2000c10150e */
[----:B------:R-:W-:Y:S01]  /*ae70*/  FADD.FTZ R147, R187, R158 ;  /* 0x0000009ebb937221 */ /* 0x000fe20000010000 */
[----:B------:R-:W-:Y:S01]  /*ae80*/  PRMT R158, R140, 0x5410, R159 ;  /* 0x000054108c9e7816 */ /* 0x000fe2000000009f */
[----:B------:R-:W-:Y:S01]  /*ae90*/  IMAD.WIDE.U32 R162, R145, -0x326172a9, RZ ;  /* 0xcd9e8d5791a27825 */ /* 0x000fe200078e00ff */
[----:B------:R3:W5:Y:S01]  /*aea0*/  LDL.LU.64 R190, [R1+0x68] ;  /* 0x0000680001be7983 */ /* 0x0007620000300a00 */
[----:B------:R-:W-:Y:S02]  /*aeb0*/  LOP3.LUT R151, R151, 0xff, RZ, 0xc0, !PT ;  /* 0x000000ff97977812 */ /* 0x000fe400078ec0ff */
[----:B------:R-:W-:Y:S01]  /*aec0*/  IMAD.WIDE.U32 R152, R141, -0x326172a9, RZ ;  /* 0xcd9e8d578d987825 */ /* 0x000fe200078e00ff */
[----:B------:R-:W-:Y:S02]  /*aed0*/  LOP3.LUT R174, R163, UR28, R174, 0x96, !PT ;  /* 0x0000001ca3ae7c12 */ /* 0x000fe4000f8e96ae */
[----:B------:R3:W5:Y:S01]  /*aee0*/  LDL.LU.64 R188, [R1+0x60] ;  /* 0x0000600001bc7983 */ /* 0x0007620000300a00 */
[----:B------:R-:W-:Y:S01]  /*aef0*/  FADD.FTZ R147, R181, R147 ;  /* 0x00000093b5937221 */ /* 0x000fe20000010000 */
[----:B------:R-:W-:Y:S01]  /*af00*/  LOP3.LUT R162, R153, UR5, R162, 0x96, !PT ;  /* 0x0000000599a27c12 */ /* 0x000fe2000f8e96a2 */
[----:B------:R-:W-:Y:S01]  /*af10*/  IMAD.WIDE.U32 R174, R174, -0x2daee0ad, RZ ;  /* 0xd2511f53aeae7825 */ /* 0x000fe200078e00ff */
[----:B------:R-:W-:Y:S03]  /*af20*/  LOP3.LUT R153, R178, 0xff, RZ, 0xc0, !PT ;  /* 0x000000ffb2997812 */ /* 0x000fe600078ec0ff */
[----:B------:R-:W-:Y:S01]  /*af30*/  IMAD.WIDE.U32 R162, R162, -0x2daee0ad, RZ ;  /* 0xd2511f53a2a27825 */ /* 0x000fe200078e00ff */
[----:B------:R-:W-:Y:S03]  /*af40*/  LOP3.LUT R154, R175, UR4, R154, 0x96, !PT ;  /* 0x00000004af9a7c12 */ /* 0x000fe6000f8e969a */
[----:B-1----:R-:W-:Y:S01]  /*af50*/  IMAD.MOV.U32 R5, RZ, RZ, R167 ;  /* 0x000000ffff057224 */ /* 0x002fe200078e00a7 */
[----:B------:R-:W-:Y:S01]  /*af60*/  LOP3.LUT R174, R163, UR9, R174, 0x96, !PT ;  /* 0x00000009a3ae7c12 */ /* 0x000fe2000f8e96ae */
[----:B------:R-:W-:Y:S04]  /*af70*/  IMAD.WIDE.U32 R154, R154, -0x326172a9, RZ ;  /* 0xcd9e8d579a9a7825 */ /* 0x000fe800078e00ff */
[----:B------:R-:W-:Y:S01]  /*af80*/  IMAD.WIDE.U32 R174, R174, -0x326172a9, RZ ;  /* 0xcd9e8d57aeae7825 */ /* 0x000fe200078e00ff */
[----:B------:R-:W-:Y:S02]  /*af90*/  LOP3.LUT R163, R155, UR11, R152, 0x96, !PT ;  /* 0x0000000b9ba37c12 */ /* 0x000fe4000f8e9698 */
[----:B------:R-:W-:Y:S01]  /*afa0*/  LOP3.LUT R155, R176, 0xff, RZ, 0xc0, !PT ;  /* 0x000000ffb09b7812 */ /* 0x000fe200078ec0ff */
[C---:B------:R-:W-:Y:S01]  /*afb0*/  FADD.FTZ R167, R180.reuse, R147 ;  /* 0x00000093b4a77221 */ /* 0x040fe20000010000 */
[----:B------:R-:W-:Y:S01]  /*afc0*/  LOP3.LUT R145, R175, UR21, R154, 0x96, !PT ;  /* 0x00000015af917c12 */ /* 0x000fe2000f8e969a */
[----:B------:R-:W-:Y:S01]  /*afd0*/  IMAD.MOV.U32 R147, RZ, RZ, R5 ;  /* 0x000000ffff937224 */ /* 0x000fe200078e0005 */
[----:B--2---:R-:W-:Y:S01]  /*afe0*/  F2FP.PACK_AB R6, R180, R181 ;  /* 0x000000b5b406723e */ /* 0x004fe200000000ff */
[----:B------:R-:W-:Y:S01]  /*aff0*/  FADD.FTZ R5, R165, R144 ;  /* 0x00000090a5057221 */ /* 0x000fe20000010000 */
[----:B------:R-:W-:Y:S01]  /*b000*/  LOP3.LUT R141, R145, 0xff, RZ, 0xc0, !PT ;  /* 0x000000ff918d7812 */ /* 0x000fe200078ec0ff */
[----:B------:R-:W-:Y:S01]  /*b010*/  IMAD.MOV.U32 R187, RZ, RZ, R157 ;  /* 0x000000ffffbb7224 */ /* 0x000fe200078e009d */
[C---:B------:R-:W-:Y:S01]  /*b020*/  F2FP.PACK_AB R165, R186.reuse, R165 ;  /* 0x000000a5baa5723e */ /* 0x040fe200000000ff */
[----:B------:R-:W-:Y:S01]  /*b030*/  FADD.FTZ R166, R186, R5 ;  /* 0x00000005baa67221 */ /* 0x000fe20000010000 */
[----:B------:R-:W-:Y:S01]  /*b040*/  ISETP.GE.U32.AND P2, PT, R3, R141, PT ;  /* 0x0000008d0300720c */ /* 0x000fe20003f46070 */
[----:B------:R-:W-:Y:S01]  /*b050*/  IMAD.MOV.U32 R186, RZ, RZ, R156 ;  /* 0x000000ffffba7224 */ /* 0x000fe200078e009c */
[----:B------:R-:W-:Y:S01]  /*b060*/  LOP3.LUT R141, R145, 0xffff, RZ, 0xc0, !PT ;  /* 0x0000ffff918d7812 */ /* 0x000fe200078ec0ff */
[----:B------:R-:W1:Y:S01]  /*b070*/  LDC.U8 R187, c[0x0][0x2d8] ;  /* 0x0000b600ffbb7b82 */ /* 0x000e620000000000 */
[----:B------:R-:W-:Y:S01]  /*b080*/  PRMT R157, R161, 0x5410, R160 ;  /* 0x00005410a19d7816 */ /* 0x000fe200000000a0 */
[----:B------:R-:W-:Y:S01]  /*b090*/  MUFU.EX2 R181, R168 ;  /* 0x000000a800b57308 */ /* 0x000fe20000000800 */
[--C-:B------:R-:W-:Y:S02]  /*b0a0*/  SHF.R.U32.HI R146, RZ, 0x8, R141.reuse ;  /* 0x00000008ff927819 */ /* 0x100fe4000001168d */
[----:B------:R-:W-:Y:S02]  /*b0b0*/  PRMT R141, R142, 0x7632, R141 ;  /* 0x000076328e8d7816 */ /* 0x000fe4000000008d */
[----:B------:R-:W-:Y:S01]  /*b0c0*/  LOP3.LUT R143, R146, 0xffff, RZ, 0xc0, !PT ;  /* 0x0000ffff928f7812 */ /* 0x000fe200078ec0ff */
[----:B------:R-:W-:Y:S01]  /*b0d0*/  IMAD.MOV.U32 R146, RZ, RZ, R4 ;  /* 0x000000ffff927224 */ /* 0x000fe200078e0004 */
[----:B------:R-:W-:Y:S01]  /*b0e0*/  PRMT R152, R142, 0x5410, R141 ;  /* 0x000054108e987816 */ /* 0x000fe2000000008d */
[----:B------:R-:W-:Y:S01]  /*b0f0*/  @!P3 HADD2 R234, -R141.H0_H0, -RZ.H0_H0 ;  /* 0xa00000ff8deab230 */ /* 0x000fe20000000900 */
[----:B------:R-:W-:Y:S01]  /*b100*/  @!P0 PRMT R142, R236, 0x5410, RZ ;  /* 0x00005410ec8e8816 */ /* 0x000fe200000000ff */
[----:B------:R-:W-:Y:S01]  /*b110*/  @!P2 HADD2 R231, -R140.H0_H0, -RZ.H0_H0 ;  /* 0xa00000ff8ce7a230 */ /* 0x000fe20000000900 */
[----:B------:R-:W-:Y:S02]  /*b120*/  ISETP.GE.U32.AND P1, PT, R3, R143, PT ;  /* 0x0000008f0300720c */ /* 0x000fe40003f26070 */
[----:B------:R-:W-:Y:S01]  /*b130*/  @!P3 PRMT R141, R234, 0x5410, RZ ;  /* 0x00005410ea8db816 */ /* 0x000fe200000000ff */
[----:B------:R2:W-:Y:S01]  /*b140*/  STG.E.U16 [R184.64+0x30], R142 ;  /* 0x0000308eb8007986 */ /* 0x0005e2000c10150e */
[--C-:B------:R-:W-:Y:S02]  /*b150*/  SHF.R.U32.HI R143, RZ, 0x10, R145.reuse ;  /* 0x00000010ff8f7819 */ /* 0x100fe40000011691 */
[----:B------:R-:W-:Y:S01]  /*b160*/  SHF.R.U32.HI R145, RZ, 0x18, R145 ;  /* 0x00000018ff917819 */ /* 0x000fe20000011691 */
[----:B------:R4:W-:Y:S01]  /*b170*/  STG.E.U16 [R184.64+0x32], R141 ;  /* 0x0000328db8007986 */ /* 0x0009e2000c10150e */
[----:B------:R-:W-:Y:S02]  /*b180*/  @!P2 PRMT R140, R231, 0x5410, RZ ;  /* 0x00005410e78ca816 */ /* 0x000fe400000000ff */
[----:B------:R-:W-:Y:S02]  /*b190*/  ISETP.GE.U32.AND P2, PT, R3, R145, PT ;  /* 0x000000910300720c */ /* 0x000fe40003f46070 */
[----:B------:R-:W-:Y:S01]  /*b1a0*/  LOP3.LUT R143, R143, 0xff, RZ, 0xc0, !PT ;  /* 0x000000ff8f8f7812 */ /* 0x000fe200078ec0ff */
[----:B------:R3:W-:Y:S01]  /*b1b0*/  STG.E.U16 [R182.64+0x40], R140 ;  /* 0x0000408cb6007986 */ /* 0x0007e2000c10150e */
[----:B-1----:R-:W-:Y:S01]  /*b1c0*/  PRMT R4, R187, 0x7054, R187 ;  /* 0x00007054bb047816 */ /* 0x002fe200000000bb */
[----:B------:R-:W-:Y:S01]  /*b1d0*/  @!P1 HADD2 R230, -R159.H0_H0, -RZ.H0_H0 ;  /* 0xa00000ff9fe69230 */ /* 0x000fe20000000900 */
[----:B------:R-:W-:Y:S01]  /*b1e0*/  ISETP.GE.U32.AND P0, PT, R3, R143, PT ;  /* 0x0000008f0300720c */ /* 0x000fe20003f06070 */
[----:B------:R-:W1:Y:S01]  /*b1f0*/  MUFU.EX2 R187, R169 ;  /* 0x000000a900bb7308 */ /* 0x000e620000000800 */
[----:B------:R-:W-:Y:S02]  /*b200*/  LOP3.LUT R143, R147, UR21, R186, 0x96, !PT ;  /* 0x00000015938f7c12 */ /* 0x000fe4000f8e96ba */
[----:B------:R-:W-:Y:S02]  /*b210*/  SHF.R.U32.HI R144, RZ, 0x18, R146 ;  /* 0x00000018ff907819 */ /* 0x000fe40000011692 */
[----:B------:R-:W-:Y:S01]  /*b220*/  SHF.R.U32.HI R145, RZ, 0x18, R176 ;  /* 0x00000018ff917819 */ /* 0x000fe200000116b0 */
[----:B------:R-:W-:Y:S01]  /*b230*/  @!P2 HADD2 R227, -R160.H0_H0, -RZ.H0_H0 ;  /* 0xa00000ffa0e3a230 */ /* 0x000fe20000000900 */
[----:B------:R-:W-:Y:S02]  /*b240*/  @!P1 PRMT R159, R230, 0x5410, RZ ;  /* 0x00005410e69f9816 */ /* 0x000fe400000000ff */
[----:B------:R-:W-:Y:S02]  /*b250*/  LOP3.LUT R5, R174, 0xff, RZ, 0xc0, !PT ;  /* 0x000000ffae057812 */ /* 0x000fe400078ec0ff */
[----:B------:R-:W-:Y:S01]  /*b260*/  @!P2 PRMT R160, R227, 0x5410, RZ ;  /* 0x00005410e3a0a816 */ /* 0x000fe200000000ff */
[----:B------:R-:W-:Y:S01]  /*b270*/  STG.E.U16 [R182.64+0x42], R159 ;  /* 0x0000429fb6007986 */ /* 0x000fe2000c10150e */
[----:B--2---:R-:W-:Y:S01]  /*b280*/  SHF.R.U32.HI R142, RZ, 0x18, R174 ;  /* 0x00000018ff8e7819 */ /* 0x004fe200000116ae */
[----:B------:R-:W-:Y:S01]  /*b290*/  @!P0 HADD2 R228, -R161.H0_H0, -RZ.H0_H0 ;  /* 0xa00000ffa1e48230 */ /* 0x000fe20000000900 */
[----:B------:R-:W-:Y:S01]  /*b2a0*/  ISETP.GE.U32.AND P3, PT, R3, R5, PT ;  /* 0x000000050300720c */ /* 0x000fe20003f66070 */
[----:B------:R-:W-:Y:S01]  /*b2b0*/  STG.E.U16 [R184.64+0x42], R160 ;  /* 0x000042a0b8007986 */ /* 0x000fe2000c10150e */
[----:B----4-:R-:W-:Y:S02]  /*b2c0*/  LOP3.LUT R141, R143, 0xffff, RZ, 0xc0, !PT ;  /* 0x0000ffff8f8d7812 */ /* 0x010fe400078ec0ff */
[----:B------:R-:W-:Y:S02]  /*b2d0*/  ISETP.GE.U32.AND P2, PT, R3, R142, PT ;  /* 0x0000008e0300720c */ /* 0x000fe40003f46070 */
[----:B------:R-:W-:Y:S02]  /*b2e0*/  LOP3.LUT R142, R143, 0xff, RZ, 0xc0, !PT ;  /* 0x000000ff8f8e7812 */ /* 0x000fe400078ec0ff */
[----:B------:R-:W-:Y:S02]  /*b2f0*/  SHF.R.U32.HI R141, RZ, 0x8, R141 ;  /* 0x00000008ff8d7819 */ /* 0x000fe4000001168d */
[----:B------:R-:W-:Y:S02]  /*b300*/  @!P0 PRMT R161, R228, 0x5410, RZ ;  /* 0x00005410e4a18816 */ /* 0x000fe400000000ff */
[----:B------:R-:W-:Y:S01]  /*b310*/  PRMT R141, R142, 0x5410, R141 ;  /* 0x000054108e8d7816 */ /* 0x000fe2000000008d */
[----:B------:R-:W-:Y:S01]  /*b320*/  @!P3 HADD2 R225, -R6.H0_H0, -RZ.H0_H0 ;  /* 0xa00000ff06e1b230 */ /* 0x000fe20000000900 */
[--C-:B------:R-:W-:Y:S01]  /*b330*/  SHF.R.U32.HI R142, RZ, 0x10, R143.reuse ;  /* 0x00000010ff8e7819 */ /* 0x100fe2000001168f */
[----:B------:R-:W-:Y:S01]  /*b340*/  STG.E.U16 [R184.64+0x40], R161 ;  /* 0x000040a1b8007986 */ /* 0x000fe2000c10150e */
[----:B------:R-:W-:Y:S01]  /*b350*/  SHF.R.U32.HI R143, RZ, 0x18, R143 ;  /* 0x00000018ff8f7819 */ /* 0x000fe2000001168f */
[--C-:B------:R-:W-:Y:S01]  /*b360*/  HSET2.LE.AND R141, R141, R4.reuse, PT ;  /* 0x000000048d8d7233 */ /* 0x100fe20003803000 */
[----:B------:R-:W-:Y:S02]  /*b370*/  LOP3.LUT R142, R142, 0xff, RZ, 0xc0, !PT ;  /* 0x000000ff8e8e7812 */ /* 0x000fe400078ec0ff */
[----:B-1----:R-:W-:Y:S02]  /*b380*/  F2FP.PACK_AB R180, R187, R181 ;  /* 0x000000b5bbb4723e */ /* 0x002fe400000000ff */
[----:B---3--:R-:W-:Y:S02]  /*b390*/  PRMT R140, R142, 0x5410, R143 ;  /* 0x000054108e8c7816 */ /* 0x008fe4000000008f */
        /* <DEDUP_REMOVED lines=10> */
[----:B------:R-:W-:Y:S02]  /*b440*/  PRMT R177, R180, 0x7632, R177 ;  /* 0x00007632b4b17816 */ /* 0x000fe400000000b1 */
[----:B------:R-:W-:Y:S02]  /*b450*/  PRMT R144, R143, 0x5410, R144 ;  /* 0x000054108f907816 */ /* 0x000fe40000000090 */
[----:B------:R-:W-:Y:S02]  /*b460*/  LOP3.LUT R138, R141, R138, RZ, 0xc0, !PT ;  /* 0x0000008a8d8a7212 */ /* 0x000fe400078ec0ff */
[----:B------:R-:W1:Y:S01]  /*b470*/  LDSM.16.MT88.4 R140, [R208+0x18000] ;  /* 0x01800000d08c783b */ /* 0x000e620000004200 */
[--C-:B------:R-:W-:Y:S01]  /*b480*/  HSET2.LE.AND R144, R144, R4.reuse, PT ;  /* 0x0000000490907233 */ /* 0x100fe20003803000 */
[----:B------:R-:W-:Y:S04]  /*b490*/  LOP3.LUT R5, R174, 0xffff, RZ, 0xc0, !PT ;  /* 0x0000ffffae057812 */ /* 0x000fe800078ec0ff */
[----:B------:R-:W-:Y:S02]  /*b4a0*/  LOP3.LUT R139, R144, R139, RZ, 0xc0, !PT ;  /* 0x0000008b908b7212 */ /* 0x000fe400078ec0ff */
[----:B------:R-:W-:Y:S02]  /*b4b0*/  LOP3.LUT R144, R178, 0xffff, RZ, 0xc0, !PT ;  /* 0x0000ffffb2907812 */ /* 0x000fe400078ec0ff */
[----:B------:R-:W-:Y:S02]  /*b4c0*/  SHF.R.U32.HI R178, RZ, 0x18, R178 ;  /* 0x00000018ffb27819 */ /* 0x000fe400000116b2 */
[----:B------:R-:W-:Y:S02]  /*b4d0*/  SHF.R.U32.HI R144, RZ, 0x8, R144 ;  /* 0x00000008ff907819 */ /* 0x000fe40000011690 */
[----:B------:R-:W-:Y:S02]  /*b4e0*/  PRMT R178, R151, 0x5410, R178 ;  /* 0x0000541097b27816 */ /* 0x000fe400000000b2 */
[----:B------:R-:W-:Y:S02]  /*b4f0*/  PRMT R153, R153, 0x5410, R144 ;  /* 0x0000541099997816 */ /* 0x000fe40000000090 */
[----:B------:R-:W-:Y:S02]  /*b500*/  LOP3.LUT R144, R176, 0xffff, RZ, 0xc0, !PT ;  /* 0x0000ffffb0907812 */ /* 0x000fe400078ec0ff */
[----:B------:R-:W-:Y:S02]  /*b510*/  SHF.R.U32.HI R5, RZ, 0x8, R5 ;  /* 0x00000008ff057819 */ /* 0x000fe40000011605 */
[----:B------:R-:W-:Y:S02]  /*b520*/  SHF.R.U32.HI R146, RZ, 0x8, R144 ;  /* 0x00000008ff927819 */ /* 0x000fe40000011690 */
[----:B------:R-:W-:Y:S02]  /*b530*/  LOP3.LUT R5, R5, 0xffff, RZ, 0xc0, !PT ;  /* 0x0000ffff05057812 */ /* 0x000fe400078ec0ff */
[----:B------:R-:W-:Y:S02]  /*b540*/  PRMT R155, R155, 0x5410, R146 ;  /* 0x000054109b9b7816 */ /* 0x000fe40000000092 */
[----:B------:R-:W-:Y:S02]  /*b550*/  ISETP.GE.U32.AND P0, PT, R3, R5, PT ;  /* 0x000000050300720c */ /* 0x000fe40003f06070 */
[----:B------:R-:W-:Y:S04]  /*b560*/  SHF.R.U32.HI R5, RZ, 0x10, R174 ;  /* 0x00000010ff057819 */ /* 0x000fe800000116ae */
[----:B------:R-:W-:Y:S04]  /*b570*/  LOP3.LUT R5, R5, 0xff, RZ, 0xc0, !PT ;  /* 0x000000ff05057812 */ /* 0x000fe800078ec0ff */
[----:B------:R-:W-:Y:S01]  /*b580*/  ISETP.GE.U32.AND P1, PT, R3, R5, PT ;  /* 0x000000050300720c */ /* 0x000fe20003f26070 */
[C---:B-1----:R-:W-:Y:S01]  /*b590*/  HMMA.16816.F32 R8, R136.reuse, R140, R8 ;  /* 0x0000008c8808723c */ /* 0x042fe20000001808 */
[C---:B------:R-:W-:Y:S04]  /*b5a0*/  PRMT R5, R6.reuse, 0x7632, R5 ;  /* 0x0000763206057816 */ /* 0x040fe80000000005 */
[----:B------:R-:W-:Y:S01]  /*b5b0*/  PRMT R156, R6, 0x5410, R5 ;  /* 0x00005410069c7816 */ /* 0x000fe20000000005 */
[----:B------:R-:W-:Y:S01]  /*b5c0*/  @!P0 HADD2 R220, -R5.H0_H0, -RZ.H0_H0 ;  /* 0xa00000ff05dc8230 */ /* 0x000fe20000000900 */
[----:B------:R-:W-:Y:S01]  /*b5d0*/  @!P3 PRMT R6, R225, 0x5410, RZ ;  /* 0x00005410e106b816 */ /* 0x000fe200000000ff */
[C---:B------:R-:W-:Y:S01]  /*b5e0*/  HMMA.16816.F32 R12, R136.reuse, R142, R12 ;  /* 0x0000008e880c723c */ /* 0x040fe2000000180c */
[----:B------:R-:W1:Y:S03]  /*b5f0*/  LDSM.16.MT88.4 R140, [R206+0x18000] ;  /* 0x01800000ce8c783b */ /* 0x000e660000004200 */
[----:B------:R-:W-:Y:S01]  /*b600*/  @!P0 PRMT R5, R220, 0x5410, RZ ;  /* 0x00005410dc058816 */ /* 0x000fe200000000ff */
[----:B------:R-:W-:Y:S04]  /*b610*/  @!P1 HADD2 R224, -R165.H0_H0, -RZ.H0_H0 ;  /* 0xa00000ffa5e09230 */ /* 0x000fe80000000900 */
[----:B------:R-:W-:Y:S04]  /*b620*/  STG.E.U16 [R182.64+0x52], R5 ;  /* 0x00005205b6007986 */ /* 0x000fe8000c10150e */
[----:B------:R-:W-:Y:S01]  /*b630*/  STG.E.U16 [R182.64+0x50], R6 ;  /* 0x00005006b6007986 */ /* 0x000fe2000c10150e */
        /* <DEDUP_REMOVED lines=45> */
[----:B------:R1:W2:Y:S03]  /*b910*/  MUFU.EX2 R176, R172 ;  /* 0x000000ac00b07308 */ /* 0x0002a60000000800 */
[----:B------:R-:W-:Y:S02]  /*b920*/  LOP3.LUT R144, R140, 0xff, RZ, 0xc0, !PT ;  /* 0x000000ff8c907812 */ /* 0x000fe400078ec0ff */
[----:B------:R-:W3:Y:S01]  /*b930*/  LDSM.16.MT88.4 R140, [R208+0x18800] ;  /* 0x01880000d08c783b */ /* 0x000ee20000004200 */
[--C-:B------:R-:W-:Y:S01]  /*b940*/  HSET2.LE.AND R137, R155, R4.reuse, PT ;  /* 0x000000049b897233 */ /* 0x100fe20003803000 */
[----:B------:R-:W-:Y:S01]  /*b950*/  PRMT R138, R144, 0x5410, R145 ;  /* 0x00005410908a7816 */ /* 0x000fe20000000091 */
[--C-:B------:R-:W-:Y:S03]  /*b960*/  HSET2.LE.AND R139, R153, R4.reuse, PT ;  /* 0x00000004998b7233 */ /* 0x100fe60003803000 */
[----:B------:R-:W-:Y:S01]  /*b970*/  LOP3.LUT R136, R137, R150, RZ, 0xc0, !PT ;  /* 0x0000009689887212 */ /* 0x000fe200078ec0ff */
[--C-:B------:R-:W-:Y:S01]  /*b980*/  HSET2.LE.AND R138, R138, R4.reuse, PT ;  /* 0x000000048a8a7233 */ /* 0x100fe20003803000 */
[----:B------:R-:W4:Y:S04]  /*b990*/  LDSM.16.MT88.4 R144, [R206+0x18800] ;  /* 0x01880000ce90783b */ /* 0x000f280000004200 */
[----:B------:R-:W-:Y:S02]  /*b9a0*/  LOP3.LUT R137, R138, R149, RZ, 0xc0, !PT ;  /* 0x000000958a897212 */ /* 0x000fe400078ec0ff */
[----:B------:R-:W-:Y:S01]  /*b9b0*/  LOP3.LUT R138, R139, R148, RZ, 0xc0, !PT ;  /* 0x000000948b8a7212 */ /* 0x000fe200078ec0ff */
[--C-:B------:R-:W-:Y:S01]  /*b9c0*/  HSET2.LE.AND R139, R178, R4.reuse, PT ;  /* 0x00000004b28b7233 */ /* 0x100fe20003803000 */
[----:B------:R-:W2:Y:S01]  /*b9d0*/  LDSM.16.MT88.4 R148, [R205+0x18800] ;  /* 0x01880000cd94783b */ /* 0x000ea20000004200 */
[----:B------:R-:W-:Y:S02]  /*b9e0*/  F2FP.PACK_AB R178, R170, R171 ;  /* 0x000000abaab2723e */ /* 0x000fe400000000ff */
[----:B-1----:R-:W-:Y:S02]  /*b9f0*/  PRMT R172, R165, 0x7632, R172 ;  /* 0x00007632a5ac7816 */ /* 0x002fe400000000ac */
[----:B------:R-:W-:Y:S03]  /*ba00*/  LOP3.LUT R139, R139, R152, RZ, 0xc0, !PT ;  /* 0x000000988b8b7212 */ /* 0x000fe600078ec0ff */
[----:B------:R-:W-:Y:S04]  /*ba10*/  @!P2 HADD2 R223, -R172.H0_H0, -RZ.H0_H0 ;  /* 0xa00000ffacdfa230 */ /* 0x000fe80000000900 */
[C---:B---3--:R-:W-:Y:S08]  /*ba20*/  HMMA.16816.F32 R8, R136.reuse, R140, R8 ;  /* 0x0000008c8808723c */ /* 0x048ff00000001808 */
[C---:B------:R-:W-:Y:S01]  /*ba30*/  HMMA.16816.F32 R12, R136.reuse, R142, R12 ;  /* 0x0000008e880c723c */ /* 0x040fe2000000180c */
[----:B------:R-:W1:Y:S07]  /*ba40*/  LDSM.16.MT88.4 R140, [R204+0x18800] ;  /* 0x01880000cc8c783b */ /* 0x000e6e0000004200 */
[C---:B----4-:R-:W-:Y:S08]  /*ba50*/  HMMA.16816.F32 R16, R136.reuse, R144, R16 ;  /* 0x000000908810723c */ /* 0x050ff00000001810 */
        /* <DEDUP_REMOVED lines=36> */
[----:B------:R-:W-:Y:S01]  /*bca0*/  LOP3.LUT R144, R175, UR21, R154, 0x96, !PT ;  /* 0x00000015af907c12 */ /* 0x000fe2000f8e969a */
[C---:B------:R-:W-:Y:S01]  /*bcb0*/  HMMA.16816.F32 R116, R136.reuse, R146, R116 ;  /* 0x000000928874723c */ /* 0x040fe20000001874 */
[----:B------:R-:W3:Y:S03]  /*bcc0*/  LDSM.16.MT88.4 R152, [R208+0x19000] ;  /* 0x01900000d098783b */ /* 0x000ee60000004200 */
[----:B------:R-:W-:Y:S03]  /*bcd0*/  SHF.R.U32.HI R145, RZ, 0x10, R174 ;  /* 0x00000010ff917819 */ /* 0x000fe600000116ae */
[C---:B------:R-:W-:Y:S01]  /*bce0*/  LOP3.LUT R146, R174.reuse, 0xffff, RZ, 0xc0, !PT ;  /* 0x0000ffffae927812 */ /* 0x040fe200078ec0ff */
[C---:B--2---:R-:W-:Y:S01]  /*bcf0*/  HMMA.16816.F32 R120, R136.reuse, R148, R120 ;  /* 0x000000948878723c */ /* 0x044fe20000001878 */
[----:B------:R-:W-:Y:S03]  /*bd00*/  LOP3.LUT R147, R174, 0xff, RZ, 0xc0, !PT ;  /* 0x000000ffae937812 */ /* 0x000fe600078ec0ff */
[----:B------:R-:W-:Y:S02]  /*bd10*/  SHF.R.U32.HI R146, RZ, 0x8, R146 ;  /* 0x00000008ff927819 */ /* 0x000fe40000011692 */
[----:B------:R-:W-:Y:S02]  /*bd20*/  SHF.R.U32.HI R175, RZ, 0x18, R174 ;  /* 0x00000018ffaf7819 */ /* 0x000fe400000116ae */
[C---:B------:R-:W-:Y:S01]  /*bd30*/  HMMA.16816.F32 R124, R136.reuse, R150, R124 ;  /* 0x00000096887c723c */ /* 0x040fe2000000187c */
[C---:B------:R-:W-:Y:S03]  /*bd40*/  LOP3.LUT R148, R144.reuse, 0xffff, RZ, 0xc0, !PT ;  /* 0x0000ffff90947812 */ /* 0x040fe600078ec0ff */
[----:B------:R-:W-:Y:S02]  /*bd50*/  PRMT R147, R147, 0x5410, R146 ;  /* 0x0000541093937816 */ /* 0x000fe40000000092 */
[----:B------:R-:W-:Y:S02]  /*bd60*/  SHF.R.U32.HI R146, RZ, 0x8, R148 ;  /* 0x00000008ff927819 */ /* 0x000fe40000011694 */
[----:B------:R-:W-:Y:S01]  /*bd70*/  LOP3.LUT R174, R145, 0xff, RZ, 0xc0, !PT ;  /* 0x000000ff91ae7812 */ /* 0x000fe200078ec0ff */
[C---:B-1----:R-:W-:Y:S01]  /*bd80*/  HMMA.16816.F32 R128, R136.reuse, R140, R128 ;  /* 0x0000008c8880723c */ /* 0x042fe20000001880 */
[----:B------:R-:W1:Y:S02]  /*bd90*/  LDSM.16.MT88.4 R148, [R206+0x19000] ;  /* 0x01900000ce94783b */ /* 0x000e640000004200 */
[----:B------:R-:W-:Y:S01]  /*bda0*/  LOP3.LUT R145, R144, 0xff, RZ, 0xc0, !PT ;  /* 0x000000ff90917812 */ /* 0x000fe200078ec0ff */
[--C-:B------:R-:W-:Y:S01]  /*bdb0*/  HSET2.LE.AND R147, R147, R4.reuse, PT ;  /* 0x0000000493937233 */ /* 0x100fe20003803000 */
[----:B------:R-:W-:Y:S02]  /*bdc0*/  PRMT R174, R174, 0x5410, R175 ;  /* 0x00005410aeae7816 */ /* 0x000fe400000000af */
[----:B------:R-:W-:Y:S01]  /*bdd0*/  PRMT R145, R145, 0x5410, R146 ;  /* 0x0000541091917816 */ /* 0x000fe20000000092 */
[----:B------:R-:W-:Y:S01]  /*bde0*/  HMMA.16816.F32 R132, R136, R142, R132 ;  /* 0x0000008e8884723c */ /* 0x000fe20000001884 */
[--C-:B------:R-:W-:Y:S03]  /*bdf0*/  SHF.R.U32.HI R146, RZ, 0x10, R144.reuse ;  /* 0x00000010ff927819 */ /* 0x100fe60000011690 */
[----:B------:R-:W-:Y:S01]  /*be00*/  SHF.R.U32.HI R144, RZ, 0x18, R144 ;  /* 0x00000018ff907819 */ /* 0x000fe20000011690 */
[--C-:B------:R-:W-:Y:S01]  /*be10*/  HSET2.LE.AND R145, R145, R4.reuse, PT ;  /* 0x0000000491917233 */ /* 0x100fe20003803000 */
[----:B------:R-:W-:Y:S01]  /*be20*/  LOP3.LUT R175, R146, 0xff, RZ, 0xc0, !PT ;  /* 0x000000ff92af7812 */ /* 0x000fe200078ec0ff */
[----:B------:R-:W-:Y:S01]  /*be30*/  FADD.FTZ R140, R176, R167 ;  /* 0x000000a7b08c7221 */ /* 0x000fe20000010000 */
[----:B------:R-:W-:Y:S04]  /*be40*/  PRMT R136, R165, 0x5410, R172 ;  /* 0x00005410a5887816 */ /* 0x000fe800000000ac */
[----:B------:R-:W-:Y:S01]  /*be50*/  PRMT R146, R175, 0x5410, R144 ;  /* 0x00005410af927816 */ /* 0x000fe20000000090 */
[----:B------:R-:W-:Y:S01]  /*be60*/  FADD.FTZ R179, R173, R140 ;  /* 0x0000008cadb37221 */ /* 0x000fe20000010000 */
[----:B------:R-:W-:Y:S01]  /*be70*/  LOP3.LUT R144, R145, R158, RZ, 0xc0, !PT ;  /* 0x0000009e91907212 */ /* 0x000fe200078ec0ff */
[----:B------:R-:W-:Y:S01]  /*be80*/  LDSM.16.MT88.4 R140, [R208+0x1b000] ;  /* 0x01b00000d08c783b */ /* 0x000fe20000004200 */
[----:B------:R-:W-:Y:S01]  /*be90*/  @!P1 PRMT R165, R224, 0x5410, RZ ;  /* 0x00005410e0a59816 */ /* 0x000fe200000000ff */
[--C-:B------:R-:W-:Y:S01]  /*bea0*/  HSET2.LE.AND R146, R146, R4.reuse, PT ;  /* 0x0000000492927233 */ /* 0x100fe20003803000 */
[----:B------:R-:W-:Y:S02]  /*beb0*/  @!P2 PRMT R172, R223, 0x5410, RZ ;  /* 0x00005410dfaca816 */ /* 0x000fe400000000ff */
[----:B------:R-:W-:Y:S02]  /*bec0*/  F2FP.PACK_AB R176, R173, R176 ;  /* 0x000000b0adb0723e */ /* 0x000fe400000000ff */
[----:B------:R-:W-:Y:S01]  /*bed0*/  LOP3.LUT R145, R146, R157, RZ, 0xc0, !PT ;  /* 0x0000009d92917212 */ /* 0x000fe200078ec0ff */
[----:B------:R-:W-:Y:S01]  /*bee0*/  STG.E.U16 [R184.64+0x52], R172 ;  /* 0x000052acb8007986 */ /* 0x000fe2000c10150e */
[----:B------:R-:W-:Y:S01]  /*bef0*/  LOP3.LUT R146, R147, R156, RZ, 0xc0, !PT ;  /* 0x0000009c93927212 */ /* 0x000fe200078ec0ff */
[--C-:B------:R-:W-:Y:S01]  /*bf00*/  HSET2.LE.AND R147, R174, R4.reuse, PT ;  /* 0x00000004ae937233 */ /* 0x100fe20003803000 */
[C---:B------:R-:W-:Y:S01]  /*bf10*/  PRMT R175, R176.reuse, 0x7632, R175 ;  /* 0x00007632b0af7816 */ /* 0x040fe200000000af */
[----:B------:R-:W2:Y:S01]  /*bf20*/  LDSM.16.MT88.4 R156, [R205+0x19000] ;  /* 0x01900000cd9c783b */ /* 0x000ea20000004200 */
[----:B------:R4:W-:Y:S02]  /*bf30*/  MUFU.EX2 R173, R164 ;  /* 0x000000a400ad7308 */ /* 0x0009e40000000800 */
[----:B------:R-:W-:Y:S05]  /*bf40*/  LOP3.LUT R147, R147, R136, RZ, 0xc0, !PT ;  /* 0x0000008893937212 */ /* 0x000fea00078ec0ff */
[----:B------:R-:W2:Y:S02]  /*bf50*/  LDSM.16.MT88.4 R136, [R204+0x19000] ;  /* 0x01900000cc88783b */ /* 0x000ea40000004200 */
[C---:B---3--:R-:W-:Y:S01]  /*bf60*/  HMMA.16816.F32 R8, R144.reuse, R152, R8 ;  /* 0x000000989008723c */ /* 0x048fe20000001808 */
[----:B------:R3:W3:Y:S05]  /*bf70*/  MUFU.EX2 R174, R7 ;  /* 0x0000000700ae7308 */ /* 0x0006ea0000000800 */
[----:B------:R2:W-:Y:S02]  /*bf80*/  STG.E.U16 [R184.64+0x50], R165 ;  /* 0x000050a5b8007986 */ /* 0x0005e4000c10150e */
[C---:B------:R-:W-:Y:S02]  /*bf90*/  HMMA.16816.F32 R12, R144.reuse, R154, R12 ;  /* 0x0000009a900c723c */ /* 0x040fe4000000180c */
[----:B------:R-:W2:Y:S02]  /*bfa0*/  LDSM.16.MT88.4 R152, [R206+0x1b000] ;  /* 0x01b00000ce98783b */ /* 0x000ea40000004200 */
[----:B----4-:R-:W-:Y:S04]  /*bfb0*/  PRMT R164, R176, 0x5410, R175 ;  /* 0x00005410b0a47816 */ /* 0x010fe800000000af */
[C---:B-1----:R-:W-:Y:S08]  /*bfc0*/  HMMA.16816.F32 R16, R144.reuse, R148, R16 ;  /* 0x000000949010723c */ /* 0x042ff00000001810 */
[C---:B------:R-:W-:Y:S01]  /*bfd0*/  HMMA.16816.F32 R20, R144.reuse, R150, R20 ;  /* 0x000000969014723c */ /* 0x040fe20000001814 */
[----:B------:R-:W1:Y:S03]  /*bfe0*/  LDSM.16.MT88.4 R148, [R205+0x1b000] ;  /* 0x01b00000cd94783b */ /* 0x000e660000004200 */
[----:B---3--:R-:W-:Y:S02]  /*bff0*/  PRMT R7, R178, 0x7632, R7 ;  /* 0x00007632b2077816 */ /* 0x008fe40000000007 */
[----:B------:R-:W-:Y:S02]  /*c000*/  F2FP.PACK_AB R6, R174, R173 ;  /* 0x000000adae06723e */ /* 0x000fe400000000ff */
[C---:B--2---:R-:W-:Y:S01]  /*c010*/  HMMA.16816.F32 R24, R144.reuse, R156, R24 ;  /* 0x0000009c9018723c */ /* 0x044fe20000001818 */
[----:B------:R-:W-:Y:S07]  /*c020*/  PRMT R165, R178, 0x5410, R7 ;  /* 0x00005410b2a57816 */ /* 0x000fee0000000007 */
        /* <DEDUP_REMOVED lines=23> */
[----:B------:R-:W-:Y:S03]  /*c1a0*/  FADD.FTZ R186, R170, R141 ;  /* 0x0000008daaba7221 */ /* 0x000fe60000010000 */
[----:B------:R-:W-:Y:S01]  /*c1b0*/  IMAD.WIDE.U32 R142, R163, -0x2daee0ad, RZ ;  /* 0xd2511f53a38e7825 */ /* 0x000fe200078e00ff */
[C---:B------:R-:W-:Y:S04]  /*c1c0*/  HMMA.16816.F32 R88, R144.reuse, R152, R88 ;  /* 0x000000989058723c */ /* 0x040fe80000001858 */
[----:B------:R-:W-:Y:S02]  /*c1d0*/  IMAD.MOV.U32 R171, RZ, RZ, R143 ;  /* 0x000000ffffab7224 */ /* 0x000fe400078e008f */
[----:B------:R-:W-:Y:S02]  /*c1e0*/  IMAD.MOV.U32 R170, RZ, RZ, R142 ;  /* 0x000000ffffaa7224 */ /* 0x000fe400078e008e */
[C---:B------:R-:W-:Y:S01]  /*c1f0*/  HMMA.16816.F32 R92, R144.reuse, R154, R92 ;  /* 0x0000009a905c723c */ /* 0x040fe2000000185c */
[----:B------:R-:W-:Y:S03]  /*c200*/  LOP3.LUT R163, R171, UR20, R162, 0x96, !PT ;  /* 0x00000014aba37c12 */ /* 0x000fe6000f8e96a2 */
[----:B------:R-:W-:Y:S02]  /*c210*/  SHF.R.U32.HI R167, RZ, 0x10, R170 ;  /* 0x00000010ffa77819 */ /* 0x000fe400000116aa */
[----:B------:R-:W-:Y:S02]  /*c220*/  LOP3.LUT R140, R163, 0xff, RZ, 0xc0, !PT ;  /* 0x000000ffa38c7812 */ /* 0x000fe400078ec0ff */
[C---:B-1----:R-:W-:Y:S01]  /*c230*/  HMMA.16816.F32 R96, R144.reuse, R148, R96 ;  /* 0x000000949060723c */ /* 0x042fe20000001860 */
[C---:B------:R-:W-:Y:S02]  /*c240*/  LOP3.LUT R166, R170.reuse, 0xff, RZ, 0xc0, !PT ;  /* 0x000000ffaaa67812 */ /* 0x040fe400078ec0ff */
[----:B------:R-:W-:Y:S02]  /*c250*/  ISETP.GE.U32.AND P0, PT, R3, R140, PT ;  /* 0x0000008c0300720c */ /* 0x000fe40003f06070 */
[----:B------:R-:W1:Y:S01]  /*c260*/  LDSM.16.MT88.4 R140, [R205+0x1f000] ;  /* 0x01f00000cd8c783b */ /* 0x000e620000004200 */
[----:B------:R-:W-:Y:S02]  /*c270*/  LOP3.LUT R162, R171, UR20, R162, 0x96, !PT ;  /* 0x00000014aba27c12 */ /* 0x000fe4000f8e96a2 */
[C---:B------:R-:W-:Y:S01]  /*c280*/  HMMA.16816.F32 R100, R144.reuse, R150, R100 ;  /* 0x000000969064723c */ /* 0x040fe20000001864 */
[----:B------:R-:W-:Y:S03]  /*c290*/  LOP3.LUT R148, R163, 0xffff, RZ, 0xc0, !PT ;  /* 0x0000ffffa3947812 */ /* 0x000fe600078ec0ff */
[----:B------:R-:W-:Y:S02]  /*c2a0*/  LOP3.LUT R149, R170, 0xffff, RZ, 0xc0, !PT ;  /* 0x0000ffffaa957812 */ /* 0x000fe400078ec0ff */
[----:B------:R-:W-:Y:S02]  /*c2b0*/  SHF.R.U32.HI R148, RZ, 0x8, R148 ;  /* 0x00000008ff947819 */ /* 0x000fe40000011694 */
[C---:B--2---:R-:W-:Y:S01]  /*c2c0*/  HMMA.16816.F32 R104, R144.reuse, R156, R104 ;  /* 0x0000009c9068723c */ /* 0x044fe20000001868 */
[----:B------:R-:W-:Y:S03]  /*c2d0*/  SHF.R.U32.HI R150, RZ, 0x18, R170 ;  /* 0x00000018ff967819 */ /* 0x000fe600000116aa */
[----:B------:R-:W-:Y:S01]  /*c2e0*/  SHF.R.U32.HI R149, RZ, 0x8, R149 ;  /* 0x00000008ff957819 */ /* 0x000fe20000011695 */
[----:B------:R-:W-:Y:S01]  /*c2f0*/  @!P0 HADD2 R219, -R176.H0_H0, -RZ.H0_H0 ;  /* 0xa00000ffb0db8230 */ /* 0x000fe20000000900 */
[----:B------:R-:W-:Y:S02]  /*c300*/  LOP3.LUT R148, R148, 0xffff, RZ, 0xc0, !PT ;  /* 0x0000ffff94947812 */ /* 0x000fe400078ec0ff */
[C---:B------:R-:W-:Y:S01]  /*c310*/  HMMA.16816.F32 R108, R144.reuse, R158, R108 ;  /* 0x0000009e906c723c */ /* 0x040fe2000000186c */
[----:B------:R-:W-:Y:S01]  /*c320*/  LOP3.LUT R167, R167, 0xff, RZ, 0xc0, !PT ;  /* 0x000000ffa7a77812 */ /* 0x000fe200078ec0ff */
[----:B------:R-:W-:Y:S01]  /*c330*/  LDSM.16.MT88.4 R156, [R206+0x19800] ;  /* 0x01980000ce9c783b */ /* 0x000fe20000004200 */
[----:B------:R-:W-:Y:S02]  /*c340*/  ISETP.GE.U32.AND P1, PT, R3, R148, PT ;  /* 0x000000940300720c */ /* 0x000fe40003f26070 */
[----:B------:R-:W-:Y:S02]  /*c350*/  PRMT R167, R167, 0x5410, R150 ;  /* 0x00005410a7a77816 */ /* 0x000fe40000000096 */
[----:B------:R-:W-:Y:S01]  /*c360*/  PRMT R166, R166, 0x5410, R149 ;  /* 0x00005410a6a67816 */ /* 0x000fe20000000095 */
[C---:B---3--:R-:W-:Y:S01]  /*c370*/  HMMA.16816.F32 R112, R144.reuse, R136, R112 ;  /* 0x000000889070723c */ /* 0x048fe20000001870 */
[C---:B------:R-:W-:Y:S01]  /*c380*/  LOP3.LUT R155, R162.reuse, 0xffff, RZ, 0xc0, !PT ;  /* 0x0000ffffa29b7812 */ /* 0x040fe200078ec0ff */
[----:B------:R-:W2:Y:S02]  /*c390*/  LDSM.16.MT88.4 R148, [R204+0x1f000] ;  /* 0x01f00000cc94783b */ /* 0x000ea40000004200 */
[----:B------:R-:W-:Y:S01]  /*c3a0*/  SHF.R.U32.HI R153, RZ, 0x18, R163 ;  /* 0x00000018ff997819 */ /* 0x000fe200000116a3 */
[--C-:B------:R-:W-:Y:S01]  /*c3b0*/  HSET2.LE.AND R167, R167, R4.reuse, PT ;  /* 0x00000004a7a77233 */ /* 0x100fe20003803000 */
[----:B------:R-:W-:Y:S01]  /*c3c0*/  LOP3.LUT R152, R162, 0xff, RZ, 0xc0, !PT ;  /* 0x000000ffa2987812 */ /* 0x000fe200078ec0ff */
[--C-:B------:R-:W-:Y:S01]  /*c3d0*/  HSET2.LE.AND R166, R166, R4.reuse, PT ;  /* 0x00000004a6a67233 */ /* 0x100fe20003803000 */
[C---:B------:R-:W-:Y:S01]  /*c3e0*/  HMMA.16816.F32 R116, R144.reuse, R138, R116 ;  /* 0x0000008a9074723c */ /* 0x040fe20000001874 */
[----:B------:R-:W-:Y:S02]  /*c3f0*/  SHF.R.U32.HI R155, RZ, 0x8, R155 ;  /* 0x00000008ff9b7819 */ /* 0x000fe4000001169b */
[----:B------:R-:W-:Y:S01]  /*c400*/  ISETP.GE.U32.AND P3, PT, R3, R153, PT ;  /* 0x000000990300720c */ /* 0x000fe20003f66070 */
[----:B------:R-:W-:Y:S01]  /*c410*/  @!P1 HADD2 R217, -R175.H0_H0, -RZ.H0_H0 ;  /* 0xa00000ffafd99230 */ /* 0x000fe20000000900 */
[----:B------:R-:W-:Y:S02]  /*c420*/  PRMT R136, R152, 0x5410, R155 ;  /* 0x0000541098887816 */ /* 0x000fe4000000009b */
[----:B------:R-:W3:Y:S01]  /*c430*/  LDSM.16.MT88.4 R152, [R208+0x19800] ;  /* 0x01980000d098783b */ /* 0x000ee20000004200 */
[C---:B-1----:R-:W-:Y:S01]  /*c440*/  HMMA.16816.F32 R120, R144.reuse, R140, R120 ;  /* 0x0000008c9078723c */ /* 0x042fe20000001878 */
[--C-:B------:R-:W-:Y:S03]  /*c450*/  SHF.R.U32.HI R137, RZ, 0x10, R162.reuse ;  /* 0x00000010ff897819 */ /* 0x100fe600000116a2 */
[----:B------:R-:W-:Y:S01]  /*c460*/  SHF.R.U32.HI R162, RZ, 0x18, R162 ;  /* 0x00000018ffa27819 */ /* 0x000fe200000116a2 */
[----:B------:R-:W-:Y:S01]  /*c470*/  IMAD.MOV.U32 R138, RZ, RZ, R170 ;  /* 0x000000ffff8a7224 */ /* 0x000fe200078e00aa */
[----:B------:R-:W-:Y:S01]  /*c480*/  @!P0 PRMT R176, R219, 0x5410, RZ ;  /* 0x00005410dbb08816 */ /* 0x000fe200000000ff */
[----:B------:R-:W-:Y:S01]  /*c490*/  IMAD.MOV.U32 R139, RZ, RZ, R171 ;  /* 0x000000ffff8b7224 */ /* 0x000fe200078e00ab */
[C---:B------:R-:W-:Y:S01]  /*c4a0*/  HMMA.16816.F32 R124, R144.reuse, R142, R124 ;  /* 0x0000008e907c723c */ /* 0x040fe2000000187c */
[----:B------:R-:W-:Y:S01]  /*c4b0*/  LOP3.LUT R137, R137, 0xff, RZ, 0xc0, !PT ;  /* 0x000000ff89897812 */ /* 0x000fe200078ec0ff */
[----:B------:R-:W-:Y:S02]  /*c4c0*/  LDSM.16.MT88.4 R168, [R204+0x19800] ;  /* 0x01980000cca8783b */ /* 0x000fe40000004200 */
[----:B------:R-:W-:Y:S01]  /*c4d0*/  SHF.R.U32.HI R163, RZ, 0x10, R163 ;  /* 0x00000010ffa37819 */ /* 0x000fe200000116a3 */
[----:B------:R-:W-:Y:S01]  /*c4e0*/  @!P3 HADD2 R216, -R7.H0_H0, -RZ.H0_H0 ;  /* 0xa00000ff07d8b230 */ /* 0x000fe20000000900 */
[----:B------:R-:W-:Y:S01]  /*c4f0*/  PRMT R137, R137, 0x5410, R162 ;  /* 0x0000541089897816 */ /* 0x000fe200000000a2 */
[--C-:B------:R-:W-:Y:S01]  /*c500*/  HSET2.LE.AND R5, R136, R4.reuse, PT ;  /* 0x0000000488057233 */ /* 0x100fe20003803000 */
[----:B------:R-:W-:Y:S02]  /*c510*/  LOP3.LUT R163, R163, 0xff, RZ, 0xc0, !PT ;  /* 0x000000ffa3a37812 */ /* 0x000fe400078ec0ff */
[----:B------:R-:W-:Y:S02]  /*c520*/  STG.E.U16 [R182.64+0x60], R176 ;  /* 0x000060b0b6007986 */ /* 0x000fe4000c10150e */
[----:B------:R-:W-:Y:S01]  /*c530*/  ISETP.GE.U32.AND P0, PT, R3, R163, PT ;  /* 0x000000a30300720c */ /* 0x000fe20003f06070 */
[----:B------:R-:W-:Y:S01]  /*c540*/  HSET2.LE.AND R136, R137, R4, PT ;  /* 0x0000000489887233 */ /* 0x000fe20003803000 */
[----:B------:R-:W1:Y:S01]  /*c550*/  LDSM.16.MT88.4 R160, [R205+0x19800] ;  /* 0x01980000cda0783b */ /* 0x000e620000004200 */
[----:B------:R-:W-:Y:S01]  /*c560*/  @!P1 PRMT R175, R217, 0x5410, RZ ;  /* 0x00005410d9af9816 */ /* 0x000fe200000000ff */
[----:B------:R-:W-:Y:S01]  /*c570*/  IMAD.MOV.U32 R4, RZ, RZ, R138 ;  /* 0x000000ffff047224 */ /* 0x000fe200078e008a */
[----:B------:R-:W-:Y:S01]  /*c580*/  @!P3 PRMT R7, R216, 0x5410, RZ ;  /* 0x00005410d807b816 */ /* 0x000fe200000000ff */
[C---:B--2---:R-:W-:Y:S01]  /*c590*/  HMMA.16816.F32 R128, R144.reuse, R148, R128 ;  /* 0x000000949080723c */ /* 0x044fe20000001880 */
[----:B------:R-:W-:Y:S02]  /*c5a0*/  LOP3.LUT R164, R5, R164, RZ, 0xc0, !PT ;  /* 0x000000a405a47212 */ /* 0x000fe400078ec0ff */
[----:B------:R-:W-:Y:S01]  /*c5b0*/  PRMT R5, R180, 0x5410, R177 ;  /* 0x00005410b4057816 */ /* 0x000fe200000000b1 */
[----:B------:R-:W-:Y:S01]  /*c5c0*/  STG.E.U16 [R182.64+0x62], R175 ;  /* 0x000062afb6007986 */ /* 0x000fe2000c10150e */
[----:B------:R-:W-:Y:S02]  /*c5d0*/  LOP3.LUT R167, R167, R6, RZ, 0xc0, !PT ;  /* 0x00000006a7a77212 */ /* 0x000fe400078ec0ff */
[----:B------:R-:W-:Y:S01]  /*c5e0*/  LOP3.LUT R165, R136, R165, RZ, 0xc0, !PT ;  /* 0x000000a588a57212 */ /* 0x000fe200078ec0ff */
[----:B------:R-:W-:Y:S01]  /*c5f0*/  HMMA.16816.F32 R132, R144, R150, R132 ;  /* 0x000000969084723c */ /* 0x000fe20000001884 */
[----:B------:R-:W-:Y:S01]  /*c600*/  LOP3.LUT R166, R166, R5, RZ, 0xc0, !PT ;  /* 0x00000005a6a67212 */ /* 0x000fe200078ec0ff */
[----:B------:R-:W-:Y:S02]  /*c610*/  STG.E.U16 [R184.64+0x62], R7 ;  /* 0x00006207b8007986 */ /* 0x000fe4000c10150e */
[----:B------:R-:W-:Y:S01]  /*c620*/  IMAD.MOV.U32 R5, RZ, RZ, R139 ;  /* 0x000000ffff057224 */ /* 0x000fe200078e008b */
[----:B------:R-:W-:Y:S03]  /*c630*/  @!P0 HADD2 R215, -R178.H0_H0, -RZ.H0_H0 ;  /* 0xa00000ffb2d78230 */ /* 0x000fe60000000900 */
[C---:B---3--:R-:W-:Y:S01]  /*c640*/  HMMA.16816.F32 R136, R164.reuse, R152, R8 ;  /* 0x00000098a488723c */ /* 0x048fe20000001808 */
[----:B------:R-:W2:Y:S03]  /*c650*/  LDSM.16.MT88.4 R8, [R208+0x1b800] ;  /* 0x01b80000d008783b */ /* 0x000ea60000004200 */
[----:B------:R-:W-:Y:S04]  /*c660*/  @!P0 PRMT R178, R215, 0x5410, RZ ;  /* 0x00005410d7b28816 */ /* 0x000fe800000000ff */
[C---:B------:R-:W-:Y:S01]  /*c670*/  HMMA.16816.F32 R140, R164.reuse, R154, R12 ;  /* 0x0000009aa48c723c */ /* 0x040fe2000000180c */
[----:B------:R-:W3:Y:S07]  /*c680*/  LDSM.16.MT88.4 R12, [R206+0x1b800] ;  /* 0x01b80000ce0c783b */ /* 0x000eee0000004200 */
[C---:B------:R-:W-:Y:S01]  /*c690*/  HMMA.16816.F32 R144, R164.reuse, R156, R16 ;  /* 0x0000009ca490723c */ /* 0x040fe20000001810 */
[----:B------:R-:W4:Y:S07]  /*c6a0*/  LDSM.16.MT88.4 R16, [R205+0x1b800] ;  /* 0x01b80000cd10783b */ /* 0x000f2e0000004200 */
[C---:B------:R-:W-:Y:S01]  /*c6b0*/  HMMA.16816.F32 R148, R164.reuse, R158, R20 ;  /* 0x0000009ea494723c */ /* 0x040fe20000001814 */
[----:B------:R-:W3:Y:S07]  /*c6c0*/  LDSM.16.MT88.4 R20, [R204+0x1b800] ;  /* 0x01b80000cc14783b */ /* 0x000eee0000004200 */
[C---:B-1----:R-:W-:Y:S01]  /*c6d0*/  HMMA.16816.F32 R152, R164.reuse, R160, R24 ;  /* 0x000000a0a498723c */ /* 0x042fe20000001818 */
[----:B------:R-:W1:Y:S07]  /*c6e0*/  LDSM.16.MT88.4 R24, [R208+0x1d800] ;  /* 0x01d80000d018783b */ /* 0x000e6e0000004200 */
[C---:B------:R-:W-:Y:S01]  /*c6f0*/  HMMA.16816.F32 R156, R164.reuse, R162, R28 ;  /* 0x000000a2a49c723c */ /* 0x040fe2000000181c */
[----:B------:R-:W-:Y:S07]  /*c700*/  LDSM.16.MT88.4 R28, [R204+0x1d800] ;  /* 0x01d80000cc1c783b */ /* 0x000fee0000004200 */
[C---:B------:R-:W-:Y:S01]  /*c710*/  HMMA.16816.F32 R160, R164.reuse, R168, R32 ;  /* 0x000000a8a4a0723c */ /* 0x040fe20000001820 */
[----:B------:R-:W-:Y:S06]  /*c720*/  STG.E.U16 [R184.64+0x60], R178 ;  /* 0x000060b2b8007986 */ /* 0x000fec000c10150e */
[----:B------:R-:W-:Y:S01]  /*c730*/  IMAD.MOV.U32 R34, RZ, RZ, R4 ;  /* 0x000000ffff227224 */ /* 0x000fe200078e0004 */
[C---:B------:R-:W-:Y:S01]  /*c740*/  HMMA.16816.F32 R36, R164.reuse, R170, R36 ;  /* 0x000000aaa424723c */ /* 0x040fe20000001824 */
[----:B------:R-:W-:Y:S03]  /*c750*/  IMAD.MOV.U32 R35, RZ, RZ, R5 ;  /* 0x000000ffff237224 */ /* 0x000fe600078e0005 */
[----:B------:R-:W-:Y:S04]  /*c760*/  LOP3.LUT R5, R34, 0xff, RZ, 0xc0, !PT ;  /* 0x000000ff22057812 */ /* 0x000fe800078ec0ff */
[C---:B--2---:R-:W-:Y:S01]  /*c770*/  HMMA.16816.F32 R40, R164.reuse, R8, R40 ;  /* 0x00000008a428723c */ /* 0x044fe20000001828 */
[----:B------:R-:W-:Y:S03]  /*c780*/  ISETP.GE.U32.AND P2, PT, R3, R5, PT ;  /* 0x000000050300720c */ /* 0x000fe60003f46070 */
[--C-:B------:R-:W-:Y:S04]  /*c790*/  SHF.R.U32.HI R5, RZ, 0x10, R34.reuse ;  /* 0x00000010ff057819 */ /* 0x100fe80000011622 */
[C---:B------:R-:W-:Y:S01]  /*c7a0*/  HMMA.16816.F32 R44, R164.reuse, R10, R44 ;  /* 0x0000000aa42c723c */ /* 0x040fe2000000182c */
[----:B------:R-:W2:Y:S03]  /*c7b0*/  LDSM.16.MT88.4 R8, [R206+0x1d800] ;  /* 0x01d80000ce08783b */ /* 0x000ea60000004200 */
[----:B------:R-:W-:Y:S02]  /*c7c0*/  LOP3.LUT R5, R5, 0xff, RZ, 0xc0, !PT ;  /* 0x000000ff05057812 */ /* 0x000fe400078ec0ff */
[----:B------:R-:W-:Y:S02]  /*c7d0*/  @!P2 HADD2 R218, -R180.H0_H0, -RZ.H0_H0 ;  /* 0xa00000ffb4daa230 */ /* 0x000fe40000000900 */
[C---:B---3--:R-:W-:Y:S01]  /*c7e0*/  HMMA.16816.F32 R48, R164.reuse, R12, R48 ;  /* 0x0000000ca430723c */ /* 0x048fe20000001830 */
[C---:B------:R-:W-:Y:S03]  /*c7f0*/  ISETP.GE.U32.AND P1, PT, R3.reuse, R5, PT ;  /* 0x000000050300720c */ /* 0x040fe60003f26070 */
[----:B------:R-:W-:Y:S04]  /*c800*/  @!P2 PRMT R180, R218, 0x5410, RZ ;  /* 0x00005410dab4a816 */ /* 0x000fe800000000ff */
[C---:B------:R-:W-:Y:S01]  /*c810*/  HMMA.16816.F32 R52, R164.reuse, R14, R52 ;  /* 0x0000000ea434723c */ /* 0x040fe20000001834 */
[----:B------:R-:W3:Y:S05]  /*c820*/  LDSM.16.MT88.4 R12, [R205+0x1d800] ;  /* 0x01d80000cd0c783b */ /* 0x000eea0000004200 */
[C---:B------:R-:W-:Y:S02]  /*c830*/  @!P1 HADD2 R222, -R6.reuse.H0_H0, -RZ.H0_H0 ;  /* 0xa00000ff06de9230 */ /* 0x040fe40000000900 */
[C---:B----4-:R-:W-:Y:S01]  /*c840*/  HMMA.16816.F32 R56, R164.reuse, R16, R56 ;  /* 0x00000010a438723c */ /* 0x050fe20000001838 */
[----:B------:R-:W-:Y:S07]  /*c850*/  STG.E.U16 [R182.64+0x70], R180 ;  /* 0x000070b4b6007986 */ /* 0x000fee000c10150e */
[C---:B------:R-:W-:Y:S01]  /*c860*/  HMMA.16816.F32 R60, R164.reuse, R18, R60 ;  /* 0x00000012a43c723c */ /* 0x040fe2000000183c */
[----:B------:R-:W4:Y:S07]  /*c870*/  LDSM.16.MT88.4 R16, [R208+0x1f800] ;  /* 0x01f80000d010783b */ /* 0x000f2e0000004200 */
[C---:B------:R-:W-:Y:S08]  /*c880*/  HMMA.16816.F32 R64, R164.reuse, R20, R64 ;  /* 0x00000014a440723c */ /* 0x040ff00000001840 */
[C---:B------:R-:W-:Y:S01]  /*c890*/  HMMA.16816.F32 R68, R164.reuse, R22, R68 ;  /* 0x00000016a444723c */ /* 0x040fe20000001844 */
[----:B------:R-:W4:Y:S07]  /*c8a0*/  LDSM.16.MT88.4 R20, [R206+0x1f800] ;  /* 0x01f80000ce14783b */ /* 0x000f2e0000004200 */
        /* <DEDUP_REMOVED lines=8> */
[C---:B------:R-:W-:Y:S08]  /*c930*/  HMMA.16816.F32 R96, R164.reuse, R28, R96 ;  /* 0x0000001ca460723c */ /* 0x040ff00000001860 */
[C---:B------:R-:W-:Y:S08]  /*c940*/  HMMA.16816.F32 R100, R164.reuse, R30, R100 ;  /* 0x0000001ea464723c */ /* 0x040ff00000001864 */
[C---:B----4-:R-:W-:Y:S07]  /*c950*/  HMMA.16816.F32 R104, R164.reuse, R16, R104 ;  /* 0x00000010a468723c */ /* 0x050fee0000001868 */
[----:B------:R-:W-:Y:S01]  /*c960*/  SHF.R.U32.HI R17, RZ, 0x18, R34 ;  /* 0x00000018ff117819 */ /* 0x000fe20000011622 */
[C---:B------:R-:W-:Y:S01]  /*c970*/  HMMA.16816.F32 R108, R164.reuse, R18, R108 ;  /* 0x00000012a46c723c */ /* 0x040fe2000000186c */
[----:B------:R-:W-:Y:S02]  /*c980*/  LOP3.LUT R16, R34, 0xffff, RZ, 0xc0, !PT ;  /* 0x0000ffff22107812 */ /* 0x000fe400078ec0ff */
[C---:B------:R-:W-:Y:S02]  /*c990*/  ISETP.GE.U32.AND P0, PT, R3.reuse, R17, PT ;  /* 0x000000110300720c */ /* 0x040fe40003f06070 */
[----:B------:R-:W-:Y:S03]  /*c9a0*/  SHF.R.U32.HI R16, RZ, 0x8, R16 ;  /* 0x00000008ff107819 */ /* 0x000fe60000011610 */
[C---:B------:R-:W-:Y:S01]  /*c9b0*/  HMMA.16816.F32 R112, R164.reuse, R20, R112 ;  /* 0x00000014a470723c */ /* 0x040fe20000001870 */
[----:B------:R-:W-:Y:S04]  /*c9c0*/  LOP3.LUT R5, R16, 0xffff, RZ, 0xc0, !PT ;  /* 0x0000ffff10057812 */ /* 0x000fe800078ec0ff */
[----:B------:R-:W-:Y:S03]  /*c9d0*/  ISETP.GE.U32.AND P2, PT, R3, R5, PT ;  /* 0x000000050300720c */ /* 0x000fe60003f46070 */
[C---:B------:R-:W-:Y:S01]  /*c9e0*/  HMMA.16816.F32 R116, R164.reuse, R22, R116 ;  /* 0x00000016a474723c */ /* 0x040fe20000001874 */
[----:B------:R-:W-:Y:S03]  /*c9f0*/  @P0 PRMT R5, R6, 0x7632, R5 ;  /* 0x0000763206050816 */ /* 0x000fe60000000005 */
[----:B------:R-:W-:Y:S01]  /*ca00*/  @!P0 HADD2 R221, -R6.H1_H1, -RZ.H0_H0 ;  /* 0xa00000ff06dd8230 */ /* 0x000fe20000000d00 */
[----:B------:R-:W-:Y:S02]  /*ca10*/  @!P1 PRMT R6, R222, 0x5410, RZ ;  /* 0x00005410de069816 */ /* 0x000fe400000000ff */
[----:B------:R-:W-:Y:S01]  /*ca20*/  ISETP.LT.AND P1, PT, RZ, UR23, PT ;  /* 0x00000017ff007c0c */ /* 0x000fe2000bf21270 */
[C---:B-1----:R-:W-:Y:S01]  /*ca30*/  HMMA.16816.F32 R120, R164.reuse, R8, R120 ;  /* 0x00000008a478723c */ /* 0x042fe20000001878 */
[----:B------:R-:W-:Y:S03]  /*ca40*/  @!P0 PRMT R5, R221, 0x5410, RZ ;  /* 0x00005410dd058816 */ /* 0x000fe600000000ff */
[----:B------:R-:W-:Y:S03]  /*ca50*/  @!P2 HADD2 R226, -R177.H0_H0, -RZ.H0_H0 ;  /* 0xa00000ffb1e2a230 */ /* 0x000fe60000000900 */
[----:B------:R-:W-:Y:S01]  /*ca60*/  FADD.FTZ R8, R181, R179 ;  /* 0x000000b3b5087221 */ /* 0x000fe20000010000 */
[C---:B------:R-:W-:Y:S01]  /*ca70*/  HMMA.16816.F32 R124, R164.reuse, R10, R124 ;  /* 0x0000000aa47c723c */ /* 0x040fe2000000187c */
[----:B------:R-:W-:Y:S03]  /*ca80*/  @!P2 PRMT R177, R226, 0x5410, RZ ;  /* 0x00005410e2b1a816 */ /* 0x000fe600000000ff */
[----:B------:R-:W-:Y:S02]  /*ca90*/  FADD.FTZ R3, R187, R8 ;  /* 0x00000008bb037221 */ /* 0x000fe40000010000 */
[----:B------:R-:W-:Y:S02]  /*caa0*/  STG.E.U16 [R182.64+0x72], R177 ;  /* 0x000072b1b6007986 */ /* 0x000fe4000c10150e */
[C---:B--2---:R-:W-:Y:S02]  /*cab0*/  HMMA.16816.F32 R128, R164.reuse, R12, R128 ;  /* 0x0000000ca480723c */ /* 0x044fe40000001880 */
[----:B------:R1:W-:Y:S04]  /*cac0*/  STL [R1+0x2c], R3 ;  /* 0x00002c0301007387 */ /* 0x0003e80000100800 */
[----:B------:R2:W-:Y:S02]  /*cad0*/  STG.E.U16 [R184.64+0x70], R6 ;  /* 0x00007006b8007986 */ /* 0x0005e4000c10150e */
[----:B------:R-:W-:Y:S02]  /*cae0*/  HMMA.16816.F32 R132, R164, R14, R132 ;  /* 0x0000000ea484723c */ /* 0x000fe40000001884 */
[----:B------:R2:W-:Y:S05]  /*caf0*/  STG.E.U16 [R184.64+0x72], R5 ;  /* 0x00007205b8007986 */ /* 0x0005ea000c10150e */
[----:B------:R-:W-:Y:S01]  /*cb00*/  FADD.FTZ R167, R173, R186 ;  /* 0x000000baada77221 */ /* 0x000fe20000010000 */
[----:B------:R-:W-:Y:S01]  /*cb10*/  IADD3 R164, P0, R182, -0x80, RZ ;  /* 0xffffff80b6a47810 */ /* 0x000fe20007f1e0ff */
[----:B------:R-:W-:Y:S03]  /*cb20*/  IMAD.MOV.U32 R165, RZ, RZ, R0 ;  /* 0x000000ffffa57224 */ /* 0x000fe600078e0000 */
[----:B------:R-:W-:Y:S01]  /*cb30*/  FADD.FTZ R167, R174, R167 ;  /* 0x000000a7aea77221 */ /* 0x000fe20000010000 */
[----:B------:R-:W-:Y:S01]  /*cb40*/  IADD3.X R166, R183, -0x1, RZ, P0, !PT ;  /* 0xffffffffb7a67810 */ /* 0x000fe200007fe4ff */
[----:B-1----:R-:W-:Y:S01]  /*cb50*/  IMAD.MOV.U32 R3, RZ, RZ, R2 ;  /* 0x000000ffff037224 */ /* 0x002fe200078e0002 */
[----:B--2--5:R-:W-:-:S05]  /*cb60*/  @P1 BRA `(.L_x_1520) ;  /* 0xffffaf2000001947 */ /* 0x024fca000383ffff */
.L_x_1519:
[----:B------:R-:W3:Y:S01]  /*cb70*/  LDL.LU R5, [R1+0x2c] ;  /* 0x00002c0001057983 */ /* 0x000ee20000300800 */
[----:B--2---:R-:W-:Y:S01]  /*cb80*/  MOV R12, 0x3f800000 ;  /* 0x3f800000000c7802 */ /* 0x004fe20000000f00 */
[----:B------:R-:W1:Y:S01]  /*cb90*/  S2UR UR6, SR_CTAID.Y ;  /* 0x00000000000679c3 */ /* 0x000e620000002600 */
[----:B------:R-:W-:Y:S01]  /*cba0*/  MOV R13, 0x3f800000 ;  /* 0x3f800000000d7802 */ /* 0x000fe20000000f00 */
[----:B------:R-:W2:Y:S01]  /*cbb0*/  SHFL.BFLY PT, R4, R167, 0x2, 0x1f ;  /* 0x0c401f00a7047f89 */ /* 0x000ea200000e0000 */
[----:B------:R-:W-:Y:S01]  /*cbc0*/  UISETP.NE.AND UP0, UPT, UR8, -0x1, UPT ;  /* 0xffffffff0800788c */ /* 0x000fe2000bf05270 */
[----:B------:R-:W-:Y:S01]  /*cbd0*/  BSSY B0, `(.L_x_1523) ;  /* 0x0000186000007945 */ /* 0x000fe20003800000 */
[----:B------:R-:W-:Y:S01]  /*cbe0*/  ULDC.64 UR4, c[0x0][0x1e8] ;  /* 0x00007a0000047ab9 */ /* 0x000fe20000000a00 */
[----:B------:R-:W4:Y:S01]  /*cbf0*/  S2R R6, SR_TID.X ;  /* 0x0000000000067919 */ /* 0x000f220000002100 */
[----:B------:R-:W-:Y:S01]  /*cc00*/  ULDC.U8 UR11, c[0x0][0x329] ;  /* 0x0000ca40000b7ab9 */ /* 0x000fe20000000000 */
[----:B------:R-:W4:Y:S01]  /*cc10*/  S2UR UR13, SR_CTAID.Z ;  /* 0x00000000000d79c3 */ /* 0x000f220000002700 */
[----:B------:R-:W-:-:S02]  /*cc20*/  UISETP.NE.AND UP1, UPT, UR11, URZ, UPT ;  /* 0x0000003f0b00728c */ /* 0x000fc4000bf25270 */
[----:B------:R-:W-:Y:S02]  /*cc30*/  ULDC UR9, c[0x0][0x214] ;  /* 0x0000850000097ab9 */ /* 0x000fe40000000800 */
[----:B------:R-:W-:Y:S02]  /*cc40*/  UMOV UR24, URZ ;  /* 0x0000003f00187c82 */ /* 0x000fe40008000000 */
[----:B------:R-:W-:Y:S02]  /*cc50*/  @UP0 UIMAD.WIDE.U32 UR18, UR8, UR4, URZ ;  /* 0x00000004081202a5 */ /* 0x000fe4000f8e003f */
[----:B------:R-:W-:Y:S02]  /*cc60*/  UMOV UR25, URZ ;  /* 0x0000003f00197c82 */ /* 0x000fe40008000000 */
[----:B------:R-:W-:Y:S02]  /*cc70*/  @UP0 UIMAD UR7, UR8, UR5, UR19 ;  /* 0x00000005080702a4 */ /* 0x000fe4000f8e0213 */
[----:B------:R-:W-:-:S02]  /*cc80*/  @UP1 ULDC UR17, c[0x0][0x210] ;  /* 0x0000840000111ab9 */ /* 0x000fc40000000800 */
[----:B------:R-:W-:Y:S02]  /*cc90*/  ULDC.64 UR4, c[0x0][0x1e0] ;  /* 0x0000780000047ab9 */ /* 0x000fe40000000a00 */
[----:B-1----:R-:W-:Y:S01]  /*cca0*/  @!UP0 USHF.R.S32.HI UR16, URZ, 0x1f, UR6 ;  /* 0x0000001f3f108899 */ /* 0x002fe20008011406 */
[----:B--2---:R-:W-:Y:S01]  /*ccb0*/  FADD.FTZ R4, R4, R167 ;  /* 0x000000a704047221 */ /* 0x004fe20000010000 */
[----:B------:R-:W-:Y:S02]  /*ccc0*/  @!UP0 UIMAD.WIDE.U32 UR22, UR6, UR4, URZ ;  /* 0x00000004061682a5 */ /* 0x000fe4000f8e003f */
[----:B------:R-:W-:Y:S02]  /*ccd0*/  @!UP0 UIMAD UR16, UR16, UR4, URZ ;  /* 0x00000004101082a4 */ /* 0x000fe4000f8e023f */
[----:B------:R-:W1:Y:S01]  /*cce0*/  SHFL.BFLY PT, R7, R4, 0x1, 0x1f ;  /* 0x0c201f0004077f89 */ /* 0x000e6200000e0000 */
[----:B------:R-:W-:Y:S02]  /*ccf0*/  ULDC.U8 UR4, c[0x0][0x328] ;  /* 0x0000ca0000047ab9 */ /* 0x000fe40000000000 */
[----:B------:R-:W-:-:S02]  /*cd00*/  UISETP.NE.AND UP2, UPT, UR4, URZ, UPT ;  /* 0x0000003f0400728c */ /* 0x000fc4000bf45270 */
[----:B------:R-:W-:Y:S02]  /*cd10*/  @!UP0 UIMAD UR16, UR6, UR5, UR16 ;  /* 0x00000005061082a4 */ /* 0x000fe4000f8e0210 */
[----:B------:R-:W-:Y:S01]  /*cd20*/  UISETP.NE.OR UP3, UPT, UR11, URZ, !UP2 ;  /* 0x0000003f0b00728c */ /* 0x000fe2000d765670 */
[----:B------:R-:W2:Y:S01]  /*cd30*/  S2UR UR11, SR_CTAID.X ;  /* 0x00000000000b79c3 */ /* 0x000ea20000002500 */
[----:B------:R-:W-:Y:S02]  /*cd40*/  ULDC UR5, c[0x0][0x234] ;  /* 0x00008d0000057ab9 */ /* 0x000fe40000000800 */
[----:B------:R-:W-:Y:S02]  /*cd50*/  @UP1 UIMAD UR17, UR17, UR9, URZ ;  /* 0x00000009111112a4 */ /* 0x000fe4000f8e023f */
[----:B------:R-:W-:Y:S02]  /*cd60*/  @!UP1 USEL UR17, UR9, UR5, !UP2 ;  /* 0x0000000509119287 */ /* 0x000fe4000d000000 */
[----:B------:R-:W-:-:S02]  /*cd70*/  ULDC UR4, c[0x0][0x1c0] ;  /* 0x0000700000047ab9 */ /* 0x000fc40000000800 */
[----:B------:R-:W-:Y:S02]  /*cd80*/  @UP1 UMOV UR19, 0x1 ;  /* 0x0000000100131882 */ /* 0x000fe40000000000 */
[----:B------:R-:W-:Y:S02]  /*cd90*/  @!UP1 UIMAD UR19, UR17, UR4, URZ ;  /* 0x00000004111392a4 */ /* 0x000fe4000f8e023f */
[----:B------:R-:W-:Y:S02]  /*cda0*/  @!UP3 UIMAD UR9, UR6, UR9, URZ ;  /* 0x000000090609b2a4 */ /* 0x000fe4000f8e023f */
[----:B------:R-:W-:Y:S01]  /*cdb0*/  @UP1 ULDC UR20, c[0x0][0x210] ;  /* 0x0000840000141ab9 */ /* 0x000fe20000000800 */
[----:B-1----:R-:W-:Y:S01]  /*cdc0*/  FADD.FTZ R7, R4, R7 ;  /* 0x0000000704077221 */ /* 0x002fe20000010000 */
[----:B------:R-:W-:Y:S02]  /*cdd0*/  UIMAD UR5, UR6, UR19, URZ ;  /* 0x00000013060572a4 */ /* 0x000fe4000f8e023f */
[----:B------:R-:W-:-:S02]  /*cde0*/  @!UP1 UMOV UR20, 0x1 ;  /* 0x0000000100149882 */ /* 0x000fc40000000000 */
[----:B------:R-:W-:Y:S01]  /*cdf0*/  FSETP.NE.FTZ.AND P0, PT, R7, RZ, PT ;  /* 0x000000ff0700720b */ /* 0x000fe20003f15000 */
[----:B------:R-:W-:Y:S02]  /*ce00*/  @!UP3 USEL UR9, UR9, UR8, !UP0 ;  /* 0x000000080909b287 */ /* 0x000fe4000c000000 */
[----:B--2---:R-:W-:Y:S02]  /*ce10*/  UIMAD UR4, UR11, UR20, URZ ;  /* 0x000000140b0472a4 */ /* 0x004fe4000f8e023f */
[----:B------:R-:W-:Y:S02]  /*ce20*/  USEL UR5, UR5, URZ, UP3 ;  /* 0x0000003f05057287 */ /* 0x000fe40009800000 */
[----:B------:R-:W-:Y:S02]  /*ce30*/  USHF.L.U32 UR4, UR4, 0x7, URZ ;  /* 0x0000000704047899 */ /* 0x000fe4000800063f */
[----:B----4-:R-:W-:Y:S02]  /*ce40*/  UIMAD UR17, UR13, UR17, UR5 ;  /* 0x000000110d1172a4 */ /* 0x010fe4000f8e0205 */
[----:B------:R-:W-:-:S02]  /*ce50*/  @!UP3 UMOV UR24, UR9 ;  /* 0x000000090018bc82 */ /* 0x000fc40008000000 */
[----:B------:R-:W1:Y:S01]  /*ce60*/  @P0 MUFU.RCP R13, R7 ;  /* 0x00000007000d0308 */ /* 0x000e620000001000 */
[----:B------:R-:W-:Y:S02]  /*ce70*/  USHF.R.S32.HI UR5, URZ, 0x1f, UR4 ;  /* 0x0000001f3f057899 */ /* 0x000fe40008011404 */
[----:B------:R-:W-:Y:S02]  /*ce80*/  @!UP3 USHF.R.S32.HI UR25, URZ, 0x1f, UR9 ;  /* 0x0000001f3f19b899 */ /* 0x000fe40008011409 */
[----:B------:R-:W-:Y:S02]  /*ce90*/  USHF.R.S32.HI UR6, URZ, 0x1f, UR17 ;  /* 0x0000001f3f067899 */ /* 0x000fe40008011411 */
[----:B------:R-:W-:Y:S01]  /*cea0*/  UIADD3 UR4, UP2, UP1, UR4, UR24, UR17 ;  /* 0x0000001804047290 */ /* 0x000fe2000f95e011 */
[----:B------:R-:W2:Y:S01]  /*ceb0*/  @P0 MUFU.LG2 R7, R7 ;  /* 0x0000000700070308 */ /* 0x000ea20000000c00 */
[----:B------:R-:W-:Y:S02]  /*cec0*/  @!UP0 UIADD3 UR7, UR23, UR16, URZ ;  /* 0x0000001017078290 */ /* 0x000fe4000fffe03f */
[----:B------:R-:W-:-:S02]  /*ced0*/  UIADD3.X UR5, UR5, UR25, UR6, UP2, UP1 ;  /* 0x0000001905057290 */ /* 0x000fc400097e2406 */
[----:B------:R-:W-:Y:S01]  /*cee0*/  @!UP0 UMOV UR18, UR22 ;  /* 0x0000001600128c82 */ /* 0x000fe20008000000 */
[----:B-1----:R-:W-:-:S04]  /*cef0*/  FMUL.FTZ R13, R13, c[0x0][0x2dc] ;  /* 0x0000b7000d0d7a20 */ /* 0x002fc80000410000 */
[C---:B------:R-:W-:Y:S02]  /*cf00*/  FMUL.FTZ R138, R13.reuse, R138 ;  /* 0x0000008a0d8a7220 */ /* 0x040fe40000410000 */
        /* <DEDUP_REMOVED lines=94> */
[----:B--2---:R-:W-:-:S03]  /*d4f0*/  @P0 FMUL.FTZ R7, R7, 0.69314718246459960938 ;  /* 0x3f31721807070820 */ /* 0x004fc60000410000 */
[----:B------:R-:W-:Y:S01]  /*d500*/  F2FP.PACK_AB R13, R13, R134 ;  /* 0x000000860d0d723e */ /* 0x000fe200000000ff */
[----:B---3--:R-:W1:Y:S02]  /*d510*/  SHFL.BFLY PT, R3, R5, 0x2, 0x1f ;  /* 0x0c401f0005037f89 */ /* 0x008e6400000e0000 */
[----:B-1----:R-:W-:Y:S01]  /*d520*/  FADD.FTZ R3, R3, R5 ;  /* 0x0000000503037221 */ /* 0x002fe20000010000 */
[----:B------:R-:W-:-:S04]  /*d530*/  SHF.R.S32.HI R5, RZ, 0x1f, R6 ;  /* 0x0000001fff057819 */ /* 0x000fc80000011406 */
[----:B------:R-:W1:Y:S01]  /*d540*/  SHFL.BFLY PT, R8, R3, 0x1, 0x1f ;  /* 0x0c201f0003087f89 */ /* 0x000e6200000e0000 */
[CC--:B------:R-:W-:Y:S02]  /*d550*/  LEA.HI R15, R5.reuse, R6.reuse, RZ, 0x2 ;  /* 0x00000006050f7211 */ /* 0x0c0fe400078f10ff */
[----:B------:R-:W-:Y:S02]  /*d560*/  LEA.HI R4, R5, R6, RZ, 0x5 ;  /* 0x0000000605047211 */ /* 0x000fe400078f28ff */
[--C-:B------:R-:W-:Y:S02]  /*d570*/  SHF.R.S32.HI R11, RZ, 0x2, R15.reuse ;  /* 0x00000002ff0b7819 */ /* 0x100fe4000001140f */
[----:B------:R-:W-:Y:S02]  /*d580*/  SHF.R.S32.HI R10, RZ, 0x1f, R15 ;  /* 0x0000001fff0a7819 */ /* 0x000fe4000001140f */
[----:B------:R-:W-:Y:S02]  /*d590*/  LOP3.LUT R15, R15, 0x3ffffffc, RZ, 0xc0, !PT ;  /* 0x3ffffffc0f0f7812 */ /* 0x000fe400078ec0ff */
[----:B------:R-:W-:-:S02]  /*d5a0*/  LEA.HI R9, R10, R11, RZ, 0x3 ;  /* 0x0000000b0a097211 */ /* 0x000fc400078f18ff */
[----:B------:R-:W-:Y:S02]  /*d5b0*/  IADD3 R10, -R15, R6, RZ ;  /* 0x000000060f0a7210 */ /* 0x000fe40007ffe1ff */
[----:B------:R-:W-:-:S04]  /*d5c0*/  LOP3.LUT R14, R9, 0xfffffff8, RZ, 0xc0, !PT ;  /* 0xfffffff8090e7812 */ /* 0x000fc800078ec0ff */
[----:B------:R-:W-:-:S04]  /*d5d0*/  IADD3 R14, R11, -R14, RZ ;  /* 0x8000000e0b0e7210 */ /* 0x000fc80007ffe0ff */
[----:B------:R-:W-:Y:S01]  /*d5e0*/  SHF.L.U32 R9, R14, 0x6, RZ ;  /* 0x000000060e097819 */ /* 0x000fe200000006ff */
[----:B-1----:R-:W-:Y:S01]  /*d5f0*/  FADD.FTZ R8, R3, R8 ;  /* 0x0000000803087221 */ /* 0x002fe20000010000 */
[----:B------:R-:W-:Y:S02]  /*d600*/  SHF.R.S32.HI R3, RZ, 0x5, R4 ;  /* 0x00000005ff037819 */ /* 0x000fe40000011404 */
[----:B------:R-:W-:Y:S02]  /*d610*/  LOP3.LUT R9, R9, 0x1c0, RZ, 0xc0, !PT ;  /* 0x000001c009097812 */ /* 0x000fe400078ec0ff */
[----:B------:R-:W-:Y:S02]  /*d620*/  FSETP.NE.FTZ.AND P3, PT, R8, RZ, PT ;  /* 0x000000ff0800720b */ /* 0x000fe40003f75000 */
[----:B------:R-:W-:Y:S02]  /*d630*/  LEA R3, R3, R10, 0x9 ;  /* 0x0000000a03037211 */ /* 0x000fe400078e48ff */
[----:B------:R-:W-:-:S02]  /*d640*/  R2P PR, R14, 0x6 ;  /* 0x000000060e007804 */ /* 0x000fc40000000000 */
[----:B------:R-:W-:Y:S02]  /*d650*/  LOP3.LUT R14, R14, 0x1, RZ, 0xc0, !PT ;  /* 0x000000010e0e7812 */ /* 0x000fe400078ec0ff */
[----:B------:R-:W-:Y:S02]  /*d660*/  LEA.HI R10, R9, R9, RZ, 0x1d ;  /* 0x00000009090a7211 */ /* 0x000fe400078fe8ff */
[----:B------:R-:W-:Y:S02]  /*d670*/  ISETP.NE.U32.AND P4, PT, R14, 0x1, PT ;  /* 0x000000010e00780c */ /* 0x000fe40003f85070 */
[----:B------:R-:W-:Y:S01]  /*d680*/  LEA R3, R3, R10, 0x1 ;  /* 0x0000000a03037211 */ /* 0x000fe200078e08ff */
[----:B------:R-:W1:Y:S01]  /*d690*/  @P3 MUFU.RCP R12, R8 ;  /* 0x00000008000c3308 */ /* 0x000e620000001000 */
[----:B------:R-:W-:Y:S02]  /*d6a0*/  MOV R9, 0x20 ;  /* 0x0000002000097802 */ /* 0x000fe40000000f00 */
[----:B------:R-:W-:-:S02]  /*d6b0*/  SHF.L.U32 R3, R3, 0x1, RZ ;  /* 0x0000000103037819 */ /* 0x000fc400000006ff */
[----:B------:R-:W-:Y:S02]  /*d6c0*/  SEL R10, R9, 0xffffffe0, !P1 ;  /* 0xffffffe0090a7807 */ /* 0x000fe40004800000 */
[----:B------:R-:W-:Y:S01]  /*d6d0*/  MOV R9, 0x40 ;  /* 0x0000004000097802 */ /* 0x000fe20000000f00 */
[----:B------:R-:W-:Y:S01]  /*d6e0*/  STS [R3+0x400], R138 ;  /* 0x0004008a03007388 */ /* 0x000fe20000000800 */
[C---:B------:R-:W-:Y:S01]  /*d6f0*/  IADD3 R11, R3.reuse, -0x10, RZ ;  /* 0xfffffff0030b7810 */ /* 0x040fe20007ffe0ff */
[----:B------:R-:W2:Y:S01]  /*d700*/  @P3 MUFU.LG2 R8, R8 ;  /* 0x0000000800083308 */ /* 0x000ea20000000c00 */
[C---:B------:R-:W-:Y:S02]  /*d710*/  @P4 IADD3 R11, R3.reuse, 0x10, RZ ;  /* 0x00000010030b4810 */ /* 0x040fe40007ffe0ff */
[----:B------:R-:W-:Y:S01]  /*d720*/  IADD3 R15, R3, R10, RZ ;  /* 0x0000000a030f7210 */ /* 0x000fe20007ffe0ff */
[----:B-1----:R-:W-:-:S04]  /*d730*/  FMUL.FTZ R12, R12, c[0x0][0x2dc] ;  /* 0x0000b7000c0c7a20 */ /* 0x002fc80000410000 */
        /* <DEDUP_REMOVED lines=99> */
[----:B------:R-:W-:Y:S02]  /*dd70*/  SEL R12, R9, 0xffffffc0, !P2 ;  /* 0xffffffc0090c7807 */ /* 0x000fe40005000000 */
[----:B------:R-:W-:-:S02]  /*dd80*/  IADD3 R9, R10, R11, RZ ;  /* 0x0000000b0a097210 */ /* 0x000fc40007ffe0ff */
[-C--:B------:R-:W-:Y:S02]  /*dd90*/  IADD3 R17, R3, R12.reuse, RZ ;  /* 0x0000000c03117210 */ /* 0x080fe40007ffe0ff */
[----:B------:R-:W-:Y:S01]  /*dda0*/  IADD3 R19, R12, R11, RZ ;  /* 0x0000000b0c137210 */ /* 0x000fe20007ffe0ff */
[----:B------:R-:W-:Y:S01]  /*ddb0*/  STS [R9], R148 ;  /* 0x0000009409007388 */ /* 0x000fe20000000800 */
[-C--:B------:R-:W-:Y:S02]  /*ddc0*/  IADD3 R21, R15, R12.reuse, RZ ;  /* 0x0000000c0f157210 */ /* 0x080fe40007ffe0ff */
[----:B------:R-:W-:Y:S01]  /*ddd0*/  IADD3 R23, R9, R12, RZ ;  /* 0x0000000c09177210 */ /* 0x000fe20007ffe0ff */
[----:B------:R-:W-:Y:S01]  /*dde0*/  STS [R9+0x400], R150 ;  /* 0x0004009609007388 */ /* 0x000fe20000000800 */
[----:B------:R-:W-:Y:S02]  /*ddf0*/  F2FP.PACK_AB R128, R129, R128 ;  /* 0x000000808180723e */ /* 0x000fe400000000ff */
[----:B------:R-:W-:Y:S01]  /*de00*/  F2FP.PACK_AB R132, R133, R132 ;  /* 0x000000848584723e */ /* 0x000fe200000000ff */
        /* <DEDUP_REMOVED lines=98> */
.L_x_1524:
[----:B--234-:R-:W-:Y:S05]  /*e430*/  BSYNC B0 ;  /* 0x0000000000007941 */ /* 0x01cfea0003800000 */
.L_x_1523:
[----:B------:R-:W2:Y:S01]  /*e440*/  S2R R0, SR_TID.X ;  /* 0x0000000000007919 */ /* 0x000ea20000002100 */
[----:B------:R-:W-:Y:S01]  /*e450*/  LEA.HI R5, R5, R6, RZ, 0x3 ;  /* 0x0000000605057211 */ /* 0x000fe200078f18ff */
[----:B------:R-:W-:Y:S01]  /*e460*/  UIMAD UR11, UR11, -0x80, UR12 ;  /* 0xffffff800b0b78a4 */ /* 0x000fe2000f8e020c */
[----:B------:R-:W-:Y:S01]  /*e470*/  BSSY B0, `(.L_x_1525) ;  /* 0x0000025000007945 */ /* 0x000fe20003800000 */
[----:B------:R-:W3:Y:S01]  /*e480*/  S2R R2, SR_CTAID.Z ;  /* 0x0000000000027919 */ /* 0x000ee20000002700 */
[----:B------:R-:W-:Y:S01]  /*e490*/  LOP3.LUT R3, R5, 0xfffffff8, RZ, 0xc0, !PT ;  /* 0xfffffff805037812 */ /* 0x000fe200078ec0ff */
[----:B------:R-:W-:-:S02]  /*e4a0*/  USHF.R.S32.HI UR6, URZ, 0x1f, UR13 ;  /* 0x0000001f3f067899 */ /* 0x000fc4000801140d */
[----:B------:R-:W-:Y:S02]  /*e4b0*/  ULDC.64 UR4, c[0x0][0x1f0] ;  /* 0x00007c0000047ab9 */ /* 0x000fe40000000a00 */
[----:B------:R-:W-:Y:S01]  /*e4c0*/  IMAD.IADD R4, R6, 0x1, -R3 ;  /* 0x0000000106047824 */ /* 0x000fe200078e0a03 */
[----:B------:R-:W-:-:S03]  /*e4d0*/  UIMAD UR4, UR6, UR4, URZ ;  /* 0x00000004060472a4 */ /* 0x000fc6000f8e023f */
[----:B------:R-:W-:Y:S01]  /*e4e0*/  IMAD.SHL.U32 R4, R4, 0x8, RZ ;  /* 0x0000000804047824 */ /* 0x000fe200078e00ff */
[----:B------:R-:W-:-:S04]  /*e4f0*/  UIMAD UR4, UR13, UR5, UR4 ;  /* 0x000000050d0472a4 */ /* 0x000fc8000f8e0204 */
[----:B------:R-:W-:-:S04]  /*e500*/  IADD3 R6, P0, R4, UR18, RZ ;  /* 0x0000001204067c10 */ /* 0x000fc8000ff1e0ff */
[----:B------:R-:W-:Y:S02]  /*e510*/  LEA.HI.X.SX32 R7, R4, UR7, 0x1, P0 ;  /* 0x0000000704077c11 */ /* 0x000fe400080f0eff */
[----:B--2---:R-:W-:-:S03]  /*e520*/  SHF.R.S32.HI R3, RZ, 0x1f, R0 ;  /* 0x0000001fff037819 */ /* 0x004fc60000011400 */
[----:B---3--:R-:W-:Y:S01]  /*e530*/  IMAD.WIDE.U32 R6, R2, c[0x0][0x1f0], R6 ;  /* 0x00007c0002067a25 */ /* 0x008fe200078e0006 */
[----:B------:R-:W-:Y:S02]  /*e540*/  LEA.HI R3, R3, R0, RZ, 0x3 ;  /* 0x0000000003037211 */ /* 0x000fe400078f18ff */
[----:B------:R-:W-:Y:S02]  /*e550*/  SHF.R.S32.HI R0, RZ, 0x3, R5 ;  /* 0x00000003ff007819 */ /* 0x000fe40000011405 */
[----:B------:R-:W-:Y:S02]  /*e560*/  SHF.R.S32.HI R8, RZ, 0x3, R3 ;  /* 0x00000003ff087819 */ /* 0x000fe40000011403 */
[----:B------:R-:W-:Y:S01]  /*e570*/  ISETP.GE.AND P0, PT, R0, UR11, PT ;  /* 0x0000000b00007c0c */ /* 0x000fe2000bf06270 */
[----:B------:R-:W-:Y:S01]  /*e580*/  IMAD.U32 R0, RZ, RZ, UR10 ;  /* 0x0000000aff007e24 */ /* 0x000fe2000f8e00ff */
[----:B------:R-:W-:Y:S02]  /*e590*/  SHF.R.S32.HI R9, RZ, 0x1f, R8 ;  /* 0x0000001fff097819 */ /* 0x000fe40000011408 */
[----:B------:R-:W-:-:S03]  /*e5a0*/  IADD3 R11, R7, UR4, RZ ;  /* 0x00000004070b7c10 */ /* 0x000fc6000fffe0ff */
[----:B------:R-:W-:-:S06]  /*e5b0*/  IMAD.WIDE R8, R0, 0x80, R8 ;  /* 0x0000008000087825 */ /* 0x000fcc00078e0208 */
        /* <DEDUP_REMOVED lines=16> */
.L_x_1526:
[----:B------:R-:W-:Y:S05]  /*e6c0*/  BSYNC B0 ;  /* 0x0000000000007941 */ /* 0x000fea0003800000 */
.L_x_1525:
        /* <DEDUP_REMOVED lines=22> */
.L_x_1528:
[----:B------:R-:W-:Y:S05]  /*e830*/  BSYNC B0 ;  /* 0x0000000000007941 */ /* 0x000fea0003800000 */
.L_x_1527:
        /* <DEDUP_REMOVED lines=22> */
.L_x_1530:
[----:B------:R-:W-:Y:S05]  /*e9a0*/  BSYNC B0 ;  /* 0x0000000000007941 */ /* 0x000fea0003800000 */
.L_x_1529:
[----:B------:R-:W-:-:S04]  /*e9b0*/  LEA.HI.SX32 R5, R5, 0x60, 0x1d ;  /* 0x0000006005057811 */ /* 0x000fc800078feaff */
[----:B------:R-:W-:-:S13]  /*e9c0*/  ISETP.GE.AND P0, PT, R5, UR11, PT ;  /* 0x0000000b05007c0c */ /* 0x000fda000bf06270 */
[----:B------:R-:W-:Y:S05]  /*e9d0*/  @P0 EXIT ;  /* 0x000000000000094d */ /* 0x000fea0003800000 */
[----:B------:R-:W-:Y:S01]  /*e9e0*/  IADD3 R0, P0, R8, 0x60, RZ ;  /* 0x0000006008007810 */ /* 0x000fe20007f1e0ff */
[----:B------:R-:W-:Y:S01]  /*e9f0*/  IMAD.MOV.U32 R7, RZ, RZ, R11 ;  /* 0x000000ffff077224 */ /* 0x000fe200078e000b */
[----:B------:R-:W-:Y:S02]  /*ea00*/  ISETP.GE.AND P2, PT, R4, c[0x0][0x220], PT ;  /* 0x0000880004007a0c */ /* 0x000fe40003f46270 */
        /* <DEDUP_REMOVED lines=16> */
.L_x_1497:
        /* <DEDUP_REMOVED lines=81> */
.L_x_1532:
[----:B------:R-:W-:Y:S05]  /*f020*/  BSYNC B0 ;  /* 0x0000000000007941 */ /* 0x000fea0003800000 */
.L_x_1531:
        /* <DEDUP_REMOVED lines=22> */
.L_x_1534:
[----:B------:R-:W-:Y:S05]  /*f190*/  BSYNC B0 ;  /* 0x0000000000007941 */ /* 0x000fea0003800000 */
.L_x_1533:
        /* <DEDUP_REMOVED lines=22> */
.L_x_1536:
[----:B------:R-:W-:Y:S05]  /*f300*/  BSYNC B0 ;  /* 0x0000000000007941 */ /* 0x000fea0003800000 */
.L_x_1535:
        /* <DEDUP_REMOVED lines=21> */
.L_x_1538:
[----:B------:R-:W-:Y:S05]  /*f460*/  BSYNC B0 ;  /* 0x0000000000007941 */ /* 0x000fea0003800000 */
.L_x_1537:
[----:B------:R-:W-:-:S04]  /*f470*/  ISETP.NE.AND P3, PT, R20, RZ, PT ;  /* 0x000000ff1400720c */ /* 0x000fc80003f65270 */
[----:B------:R-:W-:Y:S02]  /*f480*/  ISETP.GE.OR P2, PT, R10, UR12, P3 ;  /* 0x0000000c0a007c0c */ /* 0x000fe40009f46670 */
[----:B------:R-:W-:Y:S02]  /*f490*/  ISETP.GE.OR P1, PT, R5, UR12, P3 ;  /* 0x0000000c05007c0c */ /* 0x000fe40009f26670 */
[----:B------:R-:W-:-:S09]  /*f4a0*/  ISETP.GE.OR P0, PT, R4, UR12, P3 ;  /* 0x0000000c04007c0c */ /* 0x000fd20009f06670 */
        /* <DEDUP_REMOVED lines=8> */
[----:B------:R-:W-:Y:S02]  /*f530*/  @!P2 LEA.HI.X R11, R6, c[0x0][0x204], R7, 0x2, P5 ;  /* 0x00008100060baa11 */ /* 0x000fe400028f1407 */
[----:B------:R-:W-:Y:S02]  /*f540*/  @!P1 LEA.HI.X.SX32 R0, R0, UR6, 0x1, P6 ;  /* 0x0000000600009c11 */ /* 0x000fe4000b0f0eff */
        /* <DEDUP_REMOVED lines=11> */
[----:B------:R-:W-:-:S13]  /*f600*/  ISETP.GE.OR P0, PT, R2, UR12, P3 ;  /* 0x0000000c02007c0c */ /* 0x000fda0009f06670 */
        /* <DEDUP_REMOVED lines=9> */
.L_x_1539:
        /* <DEDUP_REMOVED lines=14> */
.L_x_2055:


//--------------------- .text._ZN5flash16flash_fwd_kernelI23Flash_fwd_kernel_traitsILi256ELi128ELi64ELi8ELb0ELb0EN7cutlass6half_tE19Flash_kernel_traitsILi256ELi128ELi64ELi8ES3_EELb0ELb0ELb0ELb0ELb0ELb0ELb1ELb0EEEvNS_16Flash_fwd_paramsE --------------------------
	.section	.text._ZN5flash16flash_fwd_kernelI23Flash_fwd_kernel_traitsILi256ELi128ELi64ELi8ELb0ELb0EN7cutlass6half_tE19Flash_kernel_traitsILi256ELi128ELi64ELi8ES3_EELb0ELb0ELb0ELb0ELb0ELb0ELb1ELb0EEEvNS_16Flash_fwd_paramsE,"ax",@progbits
	.sectioninfo	@"SHI_REGISTERS=255"
	.align	128
        .global         _ZN5flash16flash_fwd_kernelI23Flash_fwd_kernel_traitsILi256ELi128ELi64ELi8ELb0ELb0EN7cutlass6half_tE19Flash_kernel_traitsILi256ELi128ELi64ELi8ES3_EELb0ELb0ELb0ELb0ELb0ELb0ELb1ELb0EEEvNS_16Flash_fwd_paramsE
        .type           _ZN5flash16flash_fwd_kernelI23Flash_fwd_kernel_traitsILi256ELi128ELi64ELi8ELb0ELb0EN7cutlass6half_tE19Flash_kernel_traitsILi256ELi128ELi64ELi8ES3_EELb0ELb0ELb0ELb0ELb0ELb0ELb1ELb0EEEvNS_16Flash_fwd_paramsE,@function
        .size           _ZN5flash16flash_fwd_kernelI23Flash_fwd_kernel_traitsILi256ELi128ELi64ELi8ELb0ELb0EN7cutlass6half_tE19Flash_kernel_traitsILi256ELi128ELi64ELi8ES3_EELb0ELb0ELb0ELb0ELb0ELb0ELb1ELb0EEEvNS_16Flash_fwd_paramsE,(.L_x_2056 - _ZN5flash16flash_fwd_kernelI23Flash_fwd_kernel_traitsILi256ELi128ELi64ELi8ELb0ELb0EN7cutlass6half_tE19Flash_kernel_traitsILi256ELi128ELi64ELi8ES3_EELb0ELb0ELb0ELb0ELb0ELb0ELb1ELb0EEEvNS_16Flash_fwd_paramsE)
        .other          _ZN5flash16flash_fwd_kernelI23Flash_fwd_kernel_traitsILi256ELi128ELi64ELi8ELb0ELb0EN7cutlass6half_tE19Flash_kernel_traitsILi256ELi128ELi64ELi8ES3_EELb0ELb0ELb0ELb0ELb0ELb0ELb1ELb0EEEvNS_16Flash_fwd_paramsE,@"STO_CUDA_ENTRY STV_DEFAULT"
_ZN5flash16flash_fwd_kernelI23Flash_fwd_kernel_traitsILi256ELi128ELi64ELi8ELb0ELb0EN7cutlass6half_tE19Flash_kernel_traitsILi256ELi128ELi64ELi8ES3_EELb0ELb0ELb0ELb0ELb0ELb0ELb1ELb0EEEvNS_16Flash_fwd_paramsE:
.text._ZN5flash16flash_fwd_kernelI23Flash_fwd_kernel_traitsILi256ELi128ELi64ELi8ELb0ELb0EN7cutlass6half_tE19Flash_kernel_traitsILi256ELi128ELi64ELi8ES3_EELb0ELb0ELb0ELb0ELb0ELb0ELb1ELb0EEEvNS_16Flash_fwd_paramsE:
        /* <DEDUP_REMOVED lines=57> */
.L_x_1540:
[----:B------:R-:W-:Y:S02]  /*0390*/  ULDC UR6, c[0x0][0x218] ;  /* 0x0000860000067ab9 */ /* 0x000fe40000000800 */
.L_x_1541:
        /* <DEDUP_REMOVED lines=60> */
.L_x_1543:
        /* <DEDUP_REMOVED lines=15> */
[----:B--2---:R-:W-:Y:S02]  /*0850*/  UIMAD.WIDE.U32 UR20, UR21, UR5, URZ ;  /* 0x00000005151472a5 */ /* 0x004fe4000f8e003f */
        /* <DEDUP_REMOVED lines=34> */
.L_x_1544:
        /* <DEDUP_REMOVED lines=10> */
[----:B------:R-:W-:Y:S01]  /*0b20*/  LOP3.LUT R3, R248, 0xfffffff8, RZ, 0xc0, !PT ;  /* 0xfffffff8f8037812 */ /* 0x000fe200078ec0ff */
[----:B------:R-:W-:Y:S01]  /*0b30*/  IMAD.U32 R17, RZ, RZ, UR13 ;  /* 0x0000000dff117e24 */ /* 0x000fe2000f8e00ff */
[----:B------:R-:W-:Y:S01]  /*0b40*/  LEA.HI R233, R5, R0, RZ, 0x1 ;  /* 0x0000000005e97211 */ /* 0x000fe200078f08ff */
[----:B------:R-:W-:Y:S01]  /*0b50*/  BSSY B0, `(.L_x_1545) ;  /* 0x000006a000007945 */ /* 0x000fe20003800000 */
[----:B------:R-:W-:Y:S01]  /*0b60*/  SHF.R.S32.HI R248, RZ, 0x3, R248 ;  /* 0x00000003fff87819 */ /* 0x000fe200000114f8 */
[----:B------:R-:W-:Y:S01]  /*0b70*/  IMAD.IADD R2, R4, 0x1, -R3 ;  /* 0x0000000104027824 */ /* 0x000fe200078e0a03 */
[----:B------:R-:W-:-:S02]  /*0b80*/  LOP3.LUT R233, R233, 0xfffffffe, RZ, 0xc0, !PT ;  /* 0xfffffffee9e97812 */ /* 0x000fc400078ec0ff */
[----:B------:R-:W-:Y:S01]  /*0b90*/  LOP3.LUT R5, R5, 0xfffffff0, RZ, 0xc0, !PT ;  /* 0xfffffff005057812 */ /* 0x000fe200078ec0ff */
[----:B------:R-:W-:Y:S01]  /*0ba0*/  IMAD.SHL.U32 R3, R248, 0x40, RZ ;  /* 0x00000040f8037824 */ /* 0x000fe200078e00ff */
[----:B------:R-:W-:Y:S01]  /*0bb0*/  SHF.R.S32.HI R249, RZ, 0x1f, R248 ;  /* 0x0000001ffff97819 */ /* 0x000fe200000114f8 */
[----:B------:R-:W-:Y:S01]  /*0bc0*/  IMAD.IADD R233, R0, 0x1, -R233 ;  /* 0x0000000100e97824 */ /* 0x000fe200078e0ae9 */
[----:B------:R-:W-:Y:S01]  /*0bd0*/  LEA.HI R7, R9, R4, RZ, 0x6 ;  /* 0x0000000409077211 */ /* 0x000fe200078f30ff */
[----:B------:R-:W-:Y:S01]  /*0be0*/  IMAD.SHL.U32 R246, R2, 0x8, RZ ;  /* 0x0000000802f67824 */ /* 0x000fe200078e00ff */
[----:B------:R-:W-:Y:S01]  /*0bf0*/  LOP3.LUT R3, R3, 0x1c0, RZ, 0xc0, !PT ;  /* 0x000001c003037812 */ /* 0x000fe200078ec0ff */
[----:B------:R-:W-:Y:S02]  /*0c00*/  IMAD.IADD R0, R4, 0x1, -R5 ;  /* 0x0000000104007824 */ /* 0x000fe400078e0a05 */
        /* <DEDUP_REMOVED lines=17> */
[----:B------:R-:W-:Y:S01]  /*0d20*/  IADD3 R10, P0, R18, UR12, RZ ;  /* 0x0000000c120a7c10 */ /* 0x000fe2000ff1e0ff */
[----:B------:R-:W-:Y:S01]  /*0d30*/  IMAD.IADD R5, R0, 0x1, -R5 ;  /* 0x0000000100057824 */ /* 0x000fe200078e0a05 */
[----:B------:R-:W-:Y:S01]  /*0d40*/  LOP3.LUT R236, R236, 0xfffffe00, R7, 0xf8, !PT ;  /* 0xfffffe00ecec7812 */ /* 0x000fe200078ef807 */
[----:B------:R-:W-:Y:S01]  /*0d50*/  IMAD R0, R248, c[0x0][0x19c], R11 ;  /* 0x00006700f8007a24 */ /* 0x000fe200078e020b */
[----:B------:R-:W-:Y:S01]  /*0d60*/  ULDC.64 UR4, c[0x0][0x1a8] ;  /* 0x00006a0000047ab9 */ /* 0x000fe20000000a00 */
[----:B-1----:R-:W-:Y:S01]  /*0d70*/  IMAD.WIDE.U32 R12, R12, c[0x0][0x1a8], R14 ;  /* 0x00006a000c0c7a25 */ /* 0x002fe200078e000e */
[----:B------:R-:W-:Y:S01]  /*0d80*/  LOP3.LUT P2, RZ, R5, 0x4, RZ, 0xc0, !PT ;  /* 0x0000000405ff7812 */ /* 0x000fe2000784c0ff */
[----:B------:R-:W-:Y:S01]  /*0d90*/  UIMAD UR4, UR20, UR4, URZ ;  /* 0x00000004140472a4 */ /* 0x000fe2000f8e023f */
[----:B------:R-:W-:Y:S01]  /*0da0*/  IADD3.X R11, R19, UR10, R0, P0, !PT ;  /* 0x0000000a130b7c10 */ /* 0x000fe200087fe400 */
[----:B------:R-:W-:Y:S01]  /*0db0*/  IMAD R7, R249, c[0x0][0x1a0], RZ ;  /* 0x00006800f9077a24 */ /* 0x000fe200078e02ff */
[C---:B------:R-:W-:Y:S01]  /*0dc0*/  LOP3.LUT P1, RZ, R5.reuse, 0x2, RZ, 0xc0, !PT ;  /* 0x0000000205ff7812 */ /* 0x040fe2000782c0ff */
[----:B------:R-:W-:Y:S01]  /*0dd0*/  IMAD.WIDE.U32 R14, R248, c[0x0][0x1a0], R246 ;  /* 0x00006800f80e7a25 */ /* 0x000fe200078e00f6 */
[----:B------:R-:W-:Y:S01]  /*0de0*/  UIMAD UR6, UR8, UR7, UR6 ;  /* 0x00000007080672a4 */ /* 0x000fe2000f8e0206 */
[----:B------:R-:W-:Y:S01]  /*0df0*/  IADD3 R239, R246, 0x40, RZ ;  /* 0x00000040f6ef7810 */ /* 0x000fe20007ffe0ff */
[----:B------:R-:W-:Y:S01]  /*0e00*/  UIMAD UR4, UR15, UR5, UR4 ;  /* 0x000000050f0472a4 */ /* 0x000fe2000f8e0204 */
[----:B------:R-:W-:Y:S01]  /*0e10*/  IMAD R0, R248, c[0x0][0x1a4], R7 ;  /* 0x00006900f8007a24 */ /* 0x000fe200078e0207 */
[----:B------:R-:W-:Y:S01]  /*0e20*/  IADD3 R6, P0, R14, UR24, RZ ;  /* 0x000000180e067c10 */ /* 0x000fe2000ff1e0ff */
[----:B------:R-:W-:Y:S01]  /*0e30*/  IMAD.SHL.U32 R5, R5, 0x40, RZ ;  /* 0x0000004005057824 */ /* 0x000fe200078e00ff */
[----:B------:R-:W-:Y:S01]  /*0e40*/  IADD3 R238, R246, 0x80, RZ ;  /* 0x00000080f6ee7810 */ /* 0x000fe20007ffe0ff */
[----:B------:R-:W-:Y:S01]  /*0e50*/  IMAD.WIDE.U32 R242, R242, c[0x0][0x1b0], R10 ;  /* 0x00006c00f2f27a25 */ /* 0x000fe200078e000a */
[----:B------:R-:W-:-:S02]  /*0e60*/  IADD3.X R7, R15, UR23, R0, P0, !PT ;  /* 0x000000170f077c10 */ /* 0x000fc400087fe400 */
[----:B------:R-:W-:Y:S01]  /*0e70*/  ISETP.GE.AND P0, PT, R248, UR19, PT ;  /* 0x00000013f8007c0c */ /* 0x000fe2000bf06270 */
[----:B------:R-:W-:Y:S01]  /*0e80*/  IMAD.SHL.U32 R3, R3, 0x40, RZ ;  /* 0x0000004003037824 */ /* 0x000fe200078e00ff */
[----:B------:R-:W-:Y:S01]  /*0e90*/  LOP3.LUT R5, R5, 0x1c0, RZ, 0xc0, !PT ;  /* 0x000001c005057812 */ /* 0x000fe200078ec0ff */
[----:B------:R-:W-:Y:S01]  /*0ea0*/  IMAD.WIDE.U32 R240, R240, c[0x0][0x1b8], R6 ;  /* 0x00006e00f0f07a25 */ /* 0x000fe200078e0006 */
[----:B------:R-:W-:Y:S02]  /*0eb0*/  IADD3 R15, R13, UR4, RZ ;  /* 0x000000040d0f7c10 */ /* 0x000fe4000fffe0ff */
[----:B------:R-:W-:Y:S01]  /*0ec0*/  LOP3.LUT R8, R5, 0x8, R8, 0xf8, !PT ;  /* 0x0000000805087812 */ /* 0x000fe200078ef808 */
[----:B------:R-:W-:Y:S01]  /*0ed0*/  IMAD.MOV.U32 R7, RZ, RZ, 0x10 ;  /* 0x00000010ff077424 */ /* 0x000fe200078e00ff */
[----:B------:R-:W-:Y:S01]  /*0ee0*/  SHF.R.U32.HI R5, RZ, 0x3, R5 ;  /* 0x00000003ff057819 */ /* 0x000fe20000011605 */
[----:B------:R-:W-:Y:S01]  /*0ef0*/  IMAD.MOV.U32 R6, RZ, RZ, 0x20 ;  /* 0x00000020ff067424 */ /* 0x000fe200078e00ff */
[----:B------:R-:W-:Y:S01]  /*0f00*/  IADD3 R245, R243, UR22, RZ ;  /* 0x00000016f3f57c10 */ /* 0x000fe2000fffe0ff */
[----:B------:R-:W-:Y:S01]  /*0f10*/  IMAD.SHL.U32 R236, R236, 0x2, RZ ;  /* 0x00000002ecec7824 */ /* 0x000fe200078e00ff */
[----:B------:R-:W-:-:S02]  /*0f20*/  LOP3.LUT R0, R8, R5, RZ, 0x3c, !PT ;  /* 0x0000000508007212 */ /* 0x000fc400078e3cff */
[----:B------:R-:W-:Y:S02]  /*0f30*/  IADD3 R235, R241, UR6, RZ ;  /* 0x00000006f1eb7c10 */ /* 0x000fe4000fffe0ff */
[----:B------:R-:W-:Y:S02]  /*0f40*/  LOP3.LUT R0, R0, 0xfffffe00, R3, 0xf8, !PT ;  /* 0xfffffe0000007812 */ /* 0x000fe400078ef803 */
        /* <DEDUP_REMOVED lines=42> */
.L_x_1546:
[----:B------:R-:W-:Y:S05]  /*11f0*/  BSYNC B0 ;  /* 0x0000000000007941 */ /* 0x000fea0003800000 */
.L_x_1545:
        /* <DEDUP_REMOVED lines=45> */
.L_x_1548:
[----:B------:R-:W-:Y:S05]  /*14d0*/  BSYNC B0 ;  /* 0x0000000000007941 */ /* 0x000fea0003800000 */
.L_x_1547:
        /* <DEDUP_REMOVED lines=45> */
.L_x_1550:
[----:B------:R-:W-:Y:S05]  /*17b0*/  BSYNC B0 ;  /* 0x0000000000007941 */ /* 0x000fea0003800000 */
.L_x_1549:
        /* <DEDUP_REMOVED lines=48> */
.L_x_1552:
[----:B------:R-:W-:Y:S05]  /*1ac0*/  BSYNC B0 ;  /* 0x0000000000007941 */ /* 0x000fea0003800000 */
.L_x_1551:
        /* <DEDUP_REMOVED lines=45> */
.L_x_1554:
[----:B------:R-:W-:Y:S05]  /*1da0*/  BSYNC B0 ;  /* 0x0000000000007941 */ /* 0x000fea0003800000 */
.L_x_1553:
        /* <DEDUP_REMOVED lines=42> */
.L_x_1556:
[----:B------:R-:W-:Y:S05]  /*2050*/  BSYNC B0 ;  /* 0x0000000000007941 */ /* 0x000fea0003800000 */
.L_x_1555:
        /* <DEDUP_REMOVED lines=53> */
.L_x_1558:
[----:B------:R-:W-:Y:S05]  /*23b0*/  BSYNC B0 ;  /* 0x0000000000007941 */ /* 0x000fea0003800000 */
.L_x_1557:
        /* <DEDUP_REMOVED lines=10> */
[----:B--2---:R-:W-:Y:S01]  /*2460*/  IMAD.WIDE.U32 R14, R6, c[0x0][0x1a0], RZ ;  /* 0x00006800060e7a25 */ /* 0x004fe200078e00ff */
        /* <DEDUP_REMOVED lines=35> */
.L_x_1560:
[----:B------:R-:W-:Y:S05]  /*26a0*/  BSYNC B0 ;  /* 0x0000000000007941 */ /* 0x000fea0003800000 */
.L_x_1559:
[C---:B------:R-:W-:Y:S01]  /*26b0*/  IMAD.SHL.U32 R6, R2.reuse, 0x40, RZ ;  /* 0x0000004002067824 */ /* 0x040fe200078e00ff */
[----:B------:R-:W-:Y:S01]  /*26c0*/  R2P PR, R2, 0x6 ;  /* 0x0000000602007804 */ /* 0x000fe20000000000 */
[----:B------:R-:W-:Y:S01]  /*26d0*/  IMAD.SHL.U32 R11, R248, 0x8, RZ ;  /* 0x00000008f80b7824 */ /* 0x000fe200078e00ff */
[----:B------:R-:W0:Y:S01]  /*26e0*/  LDGDEPBAR ;  /* 0x00000000000079af */ /* 0x000e220000000000 */
[----:B------:R-:W-:Y:S01]  /*26f0*/  IMAD R234, R9, 0x400, R0 ;  /* 0x0000040009ea7824 */ /* 0x000fe200078e0200 */
[----:B------:R-:W-:Y:S01]  /*2700*/  LOP3.LUT R6, R6, 0x1c0, RZ, 0xc0, !PT ;  /* 0x000001c006067812 */ /* 0x000fe200078ec0ff */
[----:B------:R-:W-:Y:S02]  /*2710*/  UISETP.GE.AND UP0, UPT, UR18, 0x41, UPT ;  /* 0x000000411200788c */ /* 0x000fe4000bf06270 */
        /* <DEDUP_REMOVED lines=8> */
[----:B------:R-:W-:Y:S03]  /*27a0*/  LDSM.16.M88.4 R28, [R232] ;  /* 0x00000000e81c783b */ /* 0x000fe60000000200 */
[----:B------:R-:W-:Y:S01]  /*27b0*/  IMAD R233, R233, 0x200, R6 ;  /* 0x00000200e9e97824 */ /* 0x000fe200078e0206 */
[----:B------:R-:W-:Y:S03]  /*27c0*/  LDSM.16.M88.4 R72, [R230] ;  /* 0x00000000e648783b */ /* 0x000fe60000000200 */
[----:B------:R-:W-:Y:S01]  /*27d0*/  IMAD.SHL.U32 R233, R233, 0x2, RZ ;  /* 0x00000002e9e97824 */ /* 0x000fe200078e00ff */
[----:B------:R-:W-:Y:S04]  /*27e0*/  LDSM.16.M88.4 R84, [R230+0x8000] ;  /* 0x00800000e654783b */ /* 0x000fe80000000200 */
[----:B------:R-:W4:Y:S01]  /*27f0*/  LDSM.16.M88.4 R20, [R233+0x10000] ;  /* 0x01000000e914783b */ /* 0x000f220000000200 */
[----:B------:R-:W-:-:S02]  /*2800*/  IADD3 R2, R233, 0x10000, RZ ;  /* 0x00010000e9027810 */ /* 0x000fc40007ffe0ff */
[----:B------:R-:W-:Y:S01]  /*2810*/  IADD3 R231, R233, 0x10020, RZ ;  /* 0x00010020e9e77810 */ /* 0x000fe20007ffe0ff */
[----:B------:R-:W5:Y:S01]  /*2820*/  LDSM.16.M88.4 R44, [R233+0x10800] ;  /* 0x01080000e92c783b */ /* 0x000f620000000200 */
[----:B------:R-:W-:Y:S01]  /*2830*/  @P1 IADD3 R231, R2, -0x20, RZ ;  /* 0xffffffe002e71810 */ /* 0x000fe20007ffe0ff */
[----:B------:R-:W-:Y:S02]  /*2840*/  IMAD.MOV.U32 R2, RZ, RZ, 0x40 ;  /* 0x00000040ff027424 */ /* 0x000fe400078e00ff */
[----:B------:R-:W-:Y:S01]  /*2850*/  LDSM.16.M88.4 R56, [R233+0x11000] ;  /* 0x01100000e938783b */ /* 0x000fe20000000200 */
[C---:B------:R-:W-:Y:S02]  /*2860*/  IADD3 R223, R231.reuse, 0x800, RZ ;  /* 0x00000800e7df7810 */ /* 0x040fe40007ffe0ff */
[----:B------:R-:W-:Y:S01]  /*2870*/  SEL R2, R2, 0xffffffc0, !P2 ;  /* 0xffffffc002027807 */ /* 0x000fe20005000000 */
[----:B--2---:R-:W2:Y:S01]  /*2880*/  LDSM.16.M88.4 R16, [R231] ;  /* 0x00000000e710783b */ /* 0x004ea20000000200 */
[----:B------:R-:W-:-:S02]  /*2890*/  IADD3 R222, R231, 0x1000, RZ ;  /* 0x00001000e7de7810 */ /* 0x000fc40007ffe0ff */
[----:B------:R-:W-:Y:S01]  /*28a0*/  IADD3 R221, R231, 0x1800, RZ ;  /* 0x00001800e7dd7810 */ /* 0x000fe20007ffe0ff */
[----:B------:R-:W1:Y:S01]  /*28b0*/  LDSM.16.M88.4 R24, [R233+0x11800] ;  /* 0x01180000e918783b */ /* 0x000e620000000200 */
[----:B------:R-:W-:Y:S01]  /*28c0*/  IMAD.IADD R227, R233, 0x1, R2 ;  /* 0x00000001e9e37824 */ /* 0x000fe200078e0202 */
[C---:B------:R-:W-:Y:S01]  /*28d0*/  IADD3 R219, R231.reuse, 0x2000, RZ ;  /* 0x00002000e7db7810 */ /* 0x040fe20007ffe0ff */
[----:B------:R-:W-:Y:S01]  /*28e0*/  IMAD.IADD R220, R2, 0x1, R231 ;  /* 0x0000000102dc7824 */ /* 0x000fe200078e02e7 */
[----:B------:R-:W-:Y:S01]  /*28f0*/  LDSM.16.M88.4 R52, [R231+0x800] ;  /* 0x00080000e734783b */ /* 0x000fe20000000200 */
[C---:B------:R-:W-:Y:S02]  /*2900*/  IADD3 R218, R231.reuse, 0x2800, RZ ;  /* 0x00002800e7da7810 */ /* 0x040fe40007ffe0ff */
[C---:B------:R-:W-:Y:S01]  /*2910*/  IADD3 R217, R231.reuse, 0x3000, RZ ;  /* 0x00003000e7d97810 */ /* 0x040fe20007ffe0ff */
[----:B------:R-:W3:Y:S01]  /*2920*/  LDSM.16.M88.4 R12, [R227+0x10000] ;  /* 0x01000000e30c783b */ /* 0x000ee20000000200 */
[----:B------:R-:W-:-:S02]  /*2930*/  IADD3 R216, R231, 0x3800, RZ ;  /* 0x00003800e7d87810 */ /* 0x000fc40007ffe0ff */
[C---:B------:R-:W-:Y:S01]  /*2940*/  IADD3 R215, R231.reuse, 0x4000, RZ ;  /* 0x00004000e7d77810 */ /* 0x040fe20007ffe0ff */
[----:B------:R-:W1:Y:S01]  /*2950*/  LDSM.16.M88.4 R48, [R231+0x1000] ;  /* 0x00100000e730783b */ /* 0x000e620000000200 */
[C---:B------:R-:W-:Y:S02]  /*2960*/  IADD3 R214, R231.reuse, 0x4800, RZ ;  /* 0x00004800e7d67810 */ /* 0x040fe40007ffe0ff */
[C---:B------:R-:W-:Y:S01]  /*2970*/  IADD3 R213, R231.reuse, 0x5000, RZ ;  /* 0x00005000e7d57810 */ /* 0x040fe20007ffe0ff */
[----:B------:R-:W1:Y:S01]  /*2980*/  LDSM.16.M88.4 R40, [R231+0x1800] ;  /* 0x00180000e728783b */ /* 0x000e620000000200 */
[C---:B------:R-:W-:Y:S02]  /*2990*/  IADD3 R212, R231.reuse, 0x5800, RZ ;  /* 0x00005800e7d47810 */ /* 0x040fe40007ffe0ff */
[C---:B------:R-:W-:Y:S01]  /*29a0*/  IADD3 R211, R231.reuse, 0x6000, RZ ;  /* 0x00006000e7d37810 */ /* 0x040fe20007ffe0ff */
[----:B------:R-:W-:Y:S01]  /*29b0*/  LDSM.16.M88.4 R80, [R227+0x10800] ;  /* 0x01080000e350783b */ /* 0x000fe20000000200 */
[----:B------:R-:W-:-:S02]  /*29c0*/  IADD3 R210, R231, 0x6800, RZ ;  /* 0x00006800e7d27810 */ /* 0x000fc40007ffe0ff */
[C---:B------:R-:W-:Y:S01]  /*29d0*/  IADD3 R209, R231.reuse, 0x7000, RZ ;  /* 0x00007000e7d17810 */ /* 0x040fe20007ffe0ff */
[----:B----4-:R-:W-:Y:S01]  /*29e0*/  HMMA.16816.F32 R8, R36, R20, RZ ;  /* 0x000000142408723c */ /* 0x010fe200000018ff */
[----:B------:R-:W-:Y:S01]  /*29f0*/  LDSM.16.M88.4 R68, [R227+0x11000] ;  /* 0x01100000e344783b */ /* 0x000fe20000000200 */
[----:B------:R-:W-:-:S03]  /*2a00*/  IADD3 R208, R231, 0x7800, RZ ;  /* 0x00007800e7d07810 */ /* 0x000fc60007ffe0ff */
[----:B------:R-:W-:Y:S03]  /*2a10*/  LDSM.16.M88.4 R64, [R227+0x11800] ;  /* 0x01180000e340783b */ /* 0x000fe60000000200 */
[C---:B------:R-:W-:Y:S01]  /*2a20*/  HMMA.16816.F32 R20, R36.reuse, R22, RZ ;  /* 0x000000162414723c */ /* 0x040fe200000018ff */
[----:B------:R-:W-:Y:S04]  /*2a30*/  LDSM.16.M88.4 R92, [R233+0x16800] ;  /* 0x01680000e95c783b */ /* 0x000fe80000000200 */
[----:B------:R-:W-:Y:S03]  /*2a40*/  LDSM.16.M88.4 R88, [R227+0x16000] ;  /* 0x01600000e358783b */ /* 0x000fe60000000200 */
[----:B-----5:R-:W-:Y:S08]  /*2a50*/  HMMA.16816.F32 R32, R36, R44, RZ ;  /* 0x0000002c2420723c */ /* 0x020ff000000018ff */
[----:B--2---:R-:W-:Y:S08]  /*2a60*/  HMMA.16816.F32 R8, R28, R16, R8 ;  /* 0x000000101c08723c */ /* 0x004ff00000001808 */
[C---:B------:R-:W-:Y:S08]  /*2a70*/  HMMA.16816.F32 R60, R36.reuse, R56, RZ ;  /* 0x00000038243c723c */ /* 0x040ff000000018ff */
[C---:B------:R-:W-:Y:S08]  /*2a80*/  HMMA.16816.F32 R44, R36.reuse, R46, RZ ;  /* 0x0000002e242c723c */ /* 0x040ff000000018ff */
[C---:B------:R-:W-:Y:S08]  /*2a90*/  HMMA.16816.F32 R56, R36.reuse, R58, RZ ;  /* 0x0000003a2438723c */ /* 0x040ff000000018ff */
[C---:B-1----:R-:W-:Y:S08]  /*2aa0*/  HMMA.16816.F32 R76, R36.reuse, R24, RZ ;  /* 0x00000018244c723c */ /* 0x042ff000000018ff */
[----:B------:R-:W-:Y:S01]  /*2ab0*/  HMMA.16816.F32 R36, R36, R26, RZ ;  /* 0x0000001a2424723c */ /* 0x000fe200000018ff */
[----:B------:R-:W-:Y:S07]  /*2ac0*/  LDSM.16.M88.4 R24, [R229] ;  /* 0x00000000e518783b */ /* 0x000fee0000000200 */
[----:B------:R-:W-:Y:S01]  /*2ad0*/  HMMA.16816.F32 R20, R28, R18, R20 ;  /* 0x000000121c14723c */ /* 0x000fe20000001814 */
[----:B------:R-:W1:Y:S07]  /*2ae0*/  LDSM.16.M88.4 R16, [R220] ;  /* 0x00000000dc10783b */ /* 0x000e6e0000000200 */
[----:B---3--:R-:W-:Y:S08]  /*2af0*/  HMMA.16816.F32 R8, R72, R12, R8 ;  /* 0x0000000c4808723c */ /* 0x008ff00000001808 */
        /* <DEDUP_REMOVED lines=104> */
[C---:B-1----:R-:W-:Y:S08]  /*3180*/  HMMA.16816.F32 R32, R16.reuse, R40, R32 ;  /* 0x000000281020723c */ /* 0x042ff00000001820 */
[----:B------:R-:W-:Y:S01]  /*3190*/  HMMA.16816.F32 R44, R16, R42, R44 ;  /* 0x0000002a102c723c */ /* 0x000fe2000000182c */
[----:B------:R-:W-:Y:S07]  /*31a0*/  LDSM.16.M88.4 R40, [R232+0xc000] ;  /* 0x00c00000e828783b */ /* 0x000fee0000000200 */
[----:B------:R-:W-:Y:S01]  /*31b0*/  HMMA.16816.F32 R20, R84, R26, R20 ;  /* 0x0000001a5414723c */ /* 0x000fe20000001814 */
[----:B------:R-:W-:Y:S07]  /*31c0*/  LDSM.16.M88.4 R24, [R227+0x15000] ;  /* 0x01500000e318783b */ /* 0x000fee0000000200 */
[----:B------:R-:W-:Y:S08]  /*31d0*/  HMMA.16816.F32 R8, R68, R28, R8 ;  /* 0x0000001c4408723c */ /* 0x000ff00000001808 */
        /* <DEDUP_REMOVED lines=10> */
[----:B------:R-:W-:Y:S07]  /*3280*/  LDSM.16.M88.4 R36, [R231+0x6800] ;  /* 0x00680000e724783b */ /* 0x000fee0000000200 */
[----:B-1----:R-:W-:Y:S08]  /*3290*/  HMMA.16816.F32 R32, R68, R12, R32 ;  /* 0x0000000c4420723c */ /* 0x002ff00000001820 */
[----:B------:R-:W-:Y:S08]  /*32a0*/  HMMA.16816.F32 R8, R40, R48, R8 ;  /* 0x000000302808723c */ /* 0x000ff00000001808 */
[----:B------:R-:W-:Y:S01]  /*32b0*/  HMMA.16816.F32 R44, R68, R14, R44 ;  /* 0x0000000e442c723c */ /* 0x000fe2000000182c */
[----:B------:R-:W-:Y:S07]  /*32c0*/  LDSM.16.M88.4 R12, [R220+0x6000] ;  /* 0x00600000dc0c783b */ /* 0x000fee0000000200 */
[C---:B------:R-:W-:Y:S08]  /*32d0*/  HMMA.16816.F32 R76, R16.reuse, R64, R76 ;  /* 0x00000040104c723c */ /* 0x040ff0000000184c */
[----:B------:R-:W-:Y:S01]  /*32e0*/  HMMA.16816.F32 R72, R16, R66, R72 ;  /* 0x000000421048723c */ /* 0x000fe20000001848 */
[----:B------:R-:W1:Y:S04]  /*32f0*/  LDSM.16.M88.4 R64, [R220+0x5000] ;  /* 0x00500000dc40783b */ /* 0x000e680000000200 */
[----:B------:R-:W2:Y:S03]  /*3300*/  LDSM.16.M88.4 R16, [R229+0xc000] ;  /* 0x00c00000e510783b */ /* 0x000ea60000000200 */
[----:B------:R-:W-:Y:S08]  /*3310*/  HMMA.16816.F32 R60, R84, R24, R60 ;  /* 0x00000018543c723c */ /* 0x000ff0000000183c */
[----:B------:R-:W-:Y:S08]  /*3320*/  HMMA.16816.F32 R32, R52, R92, R32 ;  /* 0x0000005c3420723c */ /* 0x000ff00000001820 */
[----:B------:R-:W-:Y:S01]  /*3330*/  HMMA.16816.F32 R20, R40, R50, R20 ;  /* 0x000000322814723c */ /* 0x000fe20000001814 */
[----:B------:R-:W4:Y:S07]  /*3340*/  LDSM.16.M88.4 R48, [R233+0x17000] ;  /* 0x01700000e930783b */ /* 0x000f2e0000000200 */
[----:B---3--:R-:W-:Y:S08]  /*3350*/  HMMA.16816.F32 R8, R28, R88, R8 ;  /* 0x000000581c08723c */ /* 0x008ff00000001808 */
[----:B------:R-:W-:Y:S08]  /*3360*/  HMMA.16816.F32 R44, R52, R94, R44 ;  /* 0x0000005e342c723c */ /* 0x000ff0000000182c */
[----:B------:R-:W-:Y:S01]  /*3370*/  HMMA.16816.F32 R56, R84, R26, R56 ;  /* 0x0000001a5438723c */ /* 0x000fe20000001838 */
[----:B------:R-:W3:Y:S07]  /*3380*/  LDSM.16.M88.4 R24, [R227+0x16800] ;  /* 0x01680000e318783b */ /* 0x000eee0000000200 */
[----:B-1----:R-:W-:Y:S08]  /*3390*/  HMMA.16816.F32 R60, R68, R64, R60 ;  /* 0x00000040443c723c */ /* 0x002ff0000000183c */
[----:B------:R-:W-:Y:S08]  /*33a0*/  HMMA.16816.F32 R32, R40, R36, R32 ;  /* 0x000000242820723c */ /* 0x000ff00000001820 */
[----:B------:R-:W-:Y:S01]  /*33b0*/  HMMA.16816.F32 R20, R28, R90, R20 ;  /* 0x0000005a1c14723c */ /* 0x000fe20000001814 */
[----:B------:R-:W-:Y:S07]  /*33c0*/  LDSM.16.M88.4 R88, [R231+0x7000] ;  /* 0x00700000e758783b */ /* 0x000fee0000000200 */
[----:B--2---:R-:W-:Y:S08]  /*33d0*/  HMMA.16816.F32 R8, R16, R12, R8 ;  /* 0x0000000c1008723c */ /* 0x004ff00000001808 */
[----:B------:R-:W-:Y:S01]  /*33e0*/  HMMA.16816.F32 R44, R40, R38, R44 ;  /* 0x00000026282c723c */ /* 0x000fe2000000182c */
[----:B------:R-:W1:Y:S07]  /*33f0*/  LDSM.16.M88.4 R36, [R220+0x5800] ;  /* 0x00580000dc24783b */ /* 0x000e6e0000000200 */
[C---:B------:R-:W-:Y:S08]  /*3400*/  HMMA.16816.F32 R76, R84.reuse, R80, R76 ;  /* 0x00000050544c723c */ /* 0x040ff0000000184c */
[----:B------:R-:W-:Y:S01]  /*3410*/  HMMA.16816.F32 R80, R84, R82, R72 ;  /* 0x000000525450723c */ /* 0x000fe20000001848 */
[----:B------:R-:W2:Y:S01]  /*3420*/  LDSM.16.M88.4 R72, [R220+0x6800] ;  /* 0x00680000dc48783b */ /* 0x000ea20000000200 */
[----:B------:R-:W-:-:S02]  /*3430*/  FMUL.FTZ R2, R8, c[0x0][0x2ec] ;  /* 0x0000bb0008027a20 */ /* 0x000fc40000410000 */
[----:B------:R-:W-:-:S04]  /*3440*/  FMUL.FTZ R6, R9, c[0x0][0x2ec] ;  /* 0x0000bb0009067a20 */ /* 0x000fc80000410000 */
[----:B------:R-:W-:Y:S01]  /*3450*/  HMMA.16816.F32 R56, R68, R66, R56 ;  /* 0x000000424438723c */ /* 0x000fe20000001838 */
[----:B------:R-:W5:Y:S07]  /*3460*/  MUFU.TANH R2, R2 ;  /* 0x0000000200027308 */ /* 0x000f6e0000002400 */
[----:B----4-:R-:W-:Y:S01]  /*3470*/  HMMA.16816.F32 R60, R52, R48, R60 ;  /* 0x00000030343c723c */ /* 0x010fe2000000183c */
[----:B------:R-:W-:Y:S06]  /*3480*/  MUFU.TANH R6, R6 ;  /* 0x0000000600067308 */ /* 0x000fec0000002400 */
[----:B------:R-:W-:Y:S01]  /*3490*/  FMUL.FTZ R48, R10, c[0x0][0x2ec] ;  /* 0x0000bb000a307a20 */ /* 0x000fe20000410000 */
[----:B---3--:R-:W-:Y:S01]  /*34a0*/  HMMA.16816.F32 R32, R28, R24, R32 ;  /* 0x000000181c20723c */ /* 0x008fe20000001820 */
[----:B------:R-:W-:-:S02]  /*34b0*/  FMUL.FTZ R49, R11, c[0x0][0x2ec] ;  /* 0x0000bb000b317a20 */ /* 0x000fc40000410000 */
[----:B------:R-:W3:Y:S02]  /*34c0*/  LDSM.16.M88.4 R8, [R233+0x17800] ;  /* 0x01780000e908783b */ /* 0x000ee40000000200 */
[----:B------:R-:W4:Y:S03]  /*34d0*/  MUFU.TANH R48, R48 ;  /* 0x0000003000307308 */ /* 0x000f260000002400 */
[----:B------:R-:W-:Y:S01]  /*34e0*/  HMMA.16816.F32 R20, R16, R14, R20 ;  /* 0x0000000e1014723c */ /* 0x000fe20000001814 */
[----:B------:R-:W-:Y:S04]  /*34f0*/  LDSM.16.M88.4 R12, [R227+0x17000] ;  /* 0x01700000e30c783b */ /* 0x000fe80000000200 */
[----:B------:R-:W2:Y:S03]  /*3500*/  MUFU.TANH R49, R49 ;  /* 0x0000003100317308 */ /* 0x000ea60000002400 */
[C---:B-1----:R-:W-:Y:S08]  /*3510*/  HMMA.16816.F32 R76, R68.reuse, R36, R76 ;  /* 0x00000024444c723c */ /* 0x042ff0000000184c */
[----:B------:R-:W-:Y:S08]  /*3520*/  HMMA.16816.F32 R80, R68, R38, R80 ;  /* 0x000000264450723c */ /* 0x000ff00000001850 */
[----:B------:R-:W-:Y:S01]  /*3530*/  HMMA.16816.F32 R56, R52, R50, R56 ;  /* 0x000000323438723c */ /* 0x000fe20000001838 */
[----:B------:R-:W-:-:S02]  /*3540*/  FMUL.FTZ R64, R20, c[0x0][0x2ec] ;  /* 0x0000bb0014407a20 */ /* 0x000fc40000410000 */
[----:B------:R-:W-:Y:S02]  /*3550*/  FMUL.FTZ R36, R22, c[0x0][0x2ec] ;  /* 0x0000bb0016247a20 */ /* 0x000fe40000410000 */
[----:B------:R-:W-:Y:S02]  /*3560*/  FMUL.FTZ R37, R23, c[0x0][0x2ec] ;  /* 0x0000bb0017257a20 */ /* 0x000fe40000410000 */
[----:B------:R-:W-:Y:S01]  /*3570*/  FMUL.FTZ R50, R21, c[0x0][0x2ec] ;  /* 0x0000bb0015327a20 */ /* 0x000fe20000410000 */
[----:B--2---:R-:W-:Y:S01]  /*3580*/  HMMA.16816.F32 R32, R16, R72, R32 ;  /* 0x000000481020723c */ /* 0x004fe20000001820 */
[----:B------:R-:W1:Y:S01]  /*3590*/  LDSM.16.M88.4 R20, [R231+0x7800] ;  /* 0x00780000e714783b */ /* 0x000e620000000200 */
[----:B------:R-:W-:Y:S06]  /*35a0*/  MUFU.TANH R64, R64 ;  /* 0x0000004000407308 */ /* 0x000fec0000002400 */
[C---:B---3--:R-:W-:Y:S02]  /*35b0*/  HMMA.16816.F32 R76, R52.reuse, R8, R76 ;  /* 0x00000008344c723c */ /* 0x048fe4000000184c */
[----:B------:R-:W2:Y:S06]  /*35c0*/  MUFU.TANH R36, R36 ;  /* 0x0000002400247308 */ /* 0x000eac0000002400 */
[----:B------:R-:W-:Y:S02]  /*35d0*/  HMMA.16816.F32 R80, R52, R10, R80 ;  /* 0x0000000a3450723c */ /* 0x000fe40000001850 */
[----:B------:R-:W-:Y:S05]  /*35e0*/  MUFU.TANH R50, R50 ;  /* 0x0000003200327308 */ /* 0x000fea0000002400 */
[----:B------:R-:W-:Y:S01]  /*35f0*/  IMAD.SHL.U32 R11, R4, 0x2, RZ ;  /* 0x00000002040b7824 */ /* 0x000fe200078e00ff */
[----:B------:R-:W-:Y:S01]  /*3600*/  HMMA.16816.F32 R56, R40, R90, R56 ;  /* 0x0000005a2838723c */ /* 0x000fe20000001838 */
[----:B------:R-:W-:Y:S01]  /*3610*/  FMUL.FTZ R51, R32, c[0x0][0x2ec] ;  /* 0x0000bb0020337a20 */ /* 0x000fe20000410000 */
[----:B------:R-:W3:Y:S01]  /*3620*/  MUFU.TANH R37, R37 ;  /* 0x0000002500257308 */ /* 0x000ee20000002400 */
[----:B------:R-:W-:Y:S01]  /*3630*/  FMUL.FTZ R65, R33, c[0x0][0x2ec] ;  /* 0x0000bb0021417a20 */ /* 0x000fe20000410000 */
[----:B------:R-:W-:Y:S01]  /*3640*/  LOP3.LUT R11, R11, 0x6, RZ, 0xc0, !PT ;  /* 0x000000060b0b7812 */ /* 0x000fe200078ec0ff */
[----:B------:R-:W-:-:S02]  /*3650*/  FMUL.FTZ R8, R34, c[0x0][0x2ec] ;  /* 0x0000bb0022087a20 */ /* 0x000fc40000410000 */
[----:B------:R-:W-:Y:S01]  /*3660*/  FMUL.FTZ R9, R35, c[0x0][0x2ec] ;  /* 0x0000bb0023097a20 */ /* 0x000fe20000410000 */
[----:B------:R-:W-:Y:S01]  /*3670*/  HMMA.16816.F32 R60, R40, R88, R60 ;  /* 0x00000058283c723c */ /* 0x000fe2000000183c */
[----:B------:R-:W2:Y:S01]  /*3680*/  LDSM.16.M88.4 R32, [R227+0x17800] ;  /* 0x01780000e320783b */ /* 0x000ea20000000200 */
[----:B------:R-:W-:Y:S06]  /*3690*/  MUFU.TANH R51, R51 ;  /* 0x0000003300337308 */ /* 0x000fec0000002400 */
[----:B------:R-:W-:Y:S01]  /*36a0*/  HMMA.16816.F32 R44, R28, R26, R44 ;  /* 0x0000001a1c2c723c */ /* 0x000fe2000000182c */
[----:B------:R-:W3:Y:S01]  /*36b0*/  LDSM.16.M88.4 R24, [R220+0x7000] ;  /* 0x00700000dc18783b */ /* 0x000ee20000000200 */
[----:B------:R-:W2:Y:S06]  /*36c0*/  MUFU.TANH R8, R8 ;  /* 0x0000000800087308 */ /* 0x000eac0000002400 */
[C---:B-1----:R-:W-:Y:S02]  /*36d0*/  HMMA.16816.F32 R76, R40.reuse, R20, R76 ;  /* 0x00000014284c723c */ /* 0x042fe4000000184c */
[----:B------:R-:W-:Y:S06]  /*36e0*/  MUFU.TANH R65, R65 ;  /* 0x0000004100417308 */ /* 0x000fec0000002400 */
[----:B------:R-:W-:Y:S02]  /*36f0*/  HMMA.16816.F32 R80, R40, R22, R80 ;  /* 0x000000162850723c */ /* 0x000fe40000001850 */
[----:B------:R-:W1:Y:S06]  /*3700*/  MUFU.TANH R9, R9 ;  /* 0x0000000900097308 */ /* 0x000e6c0000002400 */
[C---:B------:R-:W-:Y:S08]  /*3710*/  HMMA.16816.F32 R56, R28.reuse, R14, R56 ;  /* 0x0000000e1c38723c */ /* 0x040ff00000001838 */
[----:B------:R-:W-:Y:S01]  /*3720*/  HMMA.16816.F32 R60, R28, R12, R60 ;  /* 0x0000000c1c3c723c */ /* 0x000fe2000000183c */
[----:B------:R-:W1:Y:S01]  /*3730*/  LDSM.16.M88.4 R12, [R220+0x7800] ;  /* 0x00780000dc0c783b */ /* 0x000e620000000200 */
[----:B------:R-:W-:-:S06]  /*3740*/  DEPBAR.LE SB0, 0x0 ;  /* 0x000080000000791a */ /* 0x000fcc0000000000 */
[C---:B--2---:R-:W-:Y:S08]  /*3750*/  HMMA.16816.F32 R76, R28.reuse, R32, R76 ;  /* 0x000000201c4c723c */ /* 0x044ff0000000184c */
[----:B------:R-:W-:Y:S08]  /*3760*/  HMMA.16816.F32 R80, R28, R34, R80 ;  /* 0x000000221c50723c */ /* 0x000ff00000001850 */
[C---:B---3--:R-:W-:Y:S07]  /*3770*/  HMMA.16816.F32 R56, R16.reuse, R26, R56 ;  /* 0x0000001a1038723c */ /* 0x048fee0000001838 */
[----:B------:R-:W-:Y:S01]  /*3780*/  IMAD.U32 R26, RZ, RZ, UR21 ;  /* 0x00000015ff1a7e24 */ /* 0x000fe2000f8e00ff */
[----:B------:R-:W-:Y:S03]  /*3790*/  HMMA.16816.F32 R60, R16, R24, R60 ;  /* 0x00000018103c723c */ /* 0x000fe6000000183c */
[----:B------:R-:W-:-:S05]  /*37a0*/  IMAD R26, R26, 0x40, R11 ;  /* 0x000000401a1a7824 */ /* 0x000fca00078e020b */
[C---:B------:R-:W-:Y:S01]  /*37b0*/  HMMA.16816.F32 R44, R16.reuse, R74, R44 ;  /* 0x0000004a102c723c */ /* 0x040fe2000000182c */
[C---:B------:R-:W-:Y:S02]  /*37c0*/  IADD3 R4, R26.reuse, 0x8, RZ ;  /* 0x000000081a047810 */ /* 0x040fe40007ffe0ff */
[----:B------:R-:W-:Y:S02]  /*37d0*/  IADD3 R10, R26, 0x1, RZ ;  /* 0x000000011a0a7810 */ /* 0x000fe40007ffe0ff */
[----:B------:R-:W-:Y:S02]  /*37e0*/  ISETP.GE.AND P0, PT, R4, UR18, PT ;  /* 0x0000001204007c0c */ /* 0x000fe4000bf06270 */
[C---:B------:R-:W-:Y:S01]  /*37f0*/  IADD3 R4, R26.reuse, 0x11, RZ ;  /* 0x000000111a047810 */ /* 0x040fe20007ffe0ff */
[C---:B-1----:R-:W-:Y:S01]  /*3800*/  HMMA.16816.F32 R76, R16.reuse, R12, R76 ;  /* 0x0000000c104c723c */ /* 0x042fe2000000184c */
[----:B------:R-:W-:Y:S01]  /*3810*/  ISETP.GE.AND P2, PT, R26, UR18, PT ;  /* 0x000000121a007c0c */ /* 0x000fe2000bf46270 */
[----:B------:R-:W-:Y:S01]  /*3820*/  FMUL.FTZ R56, R56, c[0x0][0x2ec] ;  /* 0x0000bb0038387a20 */ /* 0x000fe20000410000 */
[----:B------:R-:W-:Y:S01]  /*3830*/  ISETP.GE.AND P4, PT, R4, UR18, PT ;  /* 0x0000001204007c0c */ /* 0x000fe2000bf86270 */
[----:B------:R-:W-:Y:S01]  /*3840*/  FMUL.FTZ R57, R57, c[0x0][0x2ec] ;  /* 0x0000bb0039397a20 */ /* 0x000fe20000410000 */
[----:B------:R-:W-:Y:S01]  /*3850*/  IADD3 R4, R26, 0x18, RZ ;  /* 0x000000181a047810 */ /* 0x000fe20007ffe0ff */
[----:B------:R-:W-:Y:S01]  /*3860*/  FMUL.FTZ R58, R58, c[0x0][0x2ec] ;  /* 0x0000bb003a3a7a20 */ /* 0x000fe20000410000 */
[----:B------:R-:W-:Y:S01]  /*3870*/  ISETP.GE.AND P1, PT, R10, UR18, PT ;  /* 0x000000120a007c0c */ /* 0x000fe2000bf26270 */
[----:B------:R-:W-:Y:S01]  /*3880*/  HMMA.16816.F32 R80, R16, R14, R80 ;  /* 0x0000000e1050723c */ /* 0x000fe20000001850 */
[----:B------:R-:W-:Y:S01]  /*3890*/  ISETP.GE.AND P3, PT, R4, UR18, PT ;  /* 0x0000001204007c0c */ /* 0x000fe2000bf66270 */
[----:B------:R-:W-:Y:S01]  /*38a0*/  FMUL.FTZ R61, R61, c[0x0][0x2ec] ;  /* 0x0000bb003d3d7a20 */ /* 0x000fe20000410000 */
[----:B------:R-:W-:Y:S01]  /*38b0*/  IADD3 R4, R26, 0x19, RZ ;  /* 0x000000191a047810 */ /* 0x000fe20007ffe0ff */
[----:B------:R-:W-:Y:S01]  /*38c0*/  FMUL.FTZ R63, R63, c[0x0][0x2ec] ;  /* 0x0000bb003f3f7a20 */ /* 0x000fe20000410000 */
[----:B-----5:R-:W-:Y:S01]  /*38d0*/  FSEL R22, R2, -INF , !P2 ;  /* 0xff80000002167808 */ /* 0x020fe20005000000 */
[----:B------:R-:W-:Y:S01]  /*38e0*/  MUFU.TANH R185, R61 ;  /* 0x0000003d00b97308 */ /* 0x000fe20000002400 */
[----:B------:R-:W-:Y:S01]  /*38f0*/  IADD3 R2, R26, 0x20, RZ ;  /* 0x000000201a027810 */ /* 0x000fe20007ffe0ff */
[----:B------:R-:W-:Y:S01]  /*3900*/  FMUL.FTZ R24, R44, c[0x0][0x2ec] ;  /* 0x0000bb002c187a20 */ /* 0x000fe20000410000 */
[----:B----4-:R-:W-:Y:S01]  /*3910*/  FSEL R48, R48, -INF , !P2 ;  /* 0xff80000030307808 */ /* 0x010fe20005000000 */
[----:B------:R-:W-:Y:S01]  /*3920*/  FMUL.FTZ R21, R46, c[0x0][0x2ec] ;  /* 0x0000bb002e157a20 */ /* 0x000fe20000410000 */
[----:B------:R-:W-:Y:S01]  /*3930*/  IADD3 R11, R26, 0x9, RZ ;  /* 0x000000091a0b7810 */ /* 0x000fe20007ffe0ff */
[----:B------:R-:W-:Y:S01]  /*3940*/  FMUL.FTZ R25, R45, c[0x0][0x2ec] ;  /* 0x0000bb002d197a20 */ /* 0x000fe20000410000 */
[----:B------:R-:W-:Y:S01]  /*3950*/  ISETP.GE.AND P2, PT, R4, UR18, PT ;  /* 0x0000001204007c0c */ /* 0x000fe2000bf46270 */
[----:B------:R-:W1:Y:S01]  /*3960*/  MUFU.TANH R198, R63 ;  /* 0x0000003f00c67308 */ /* 0x000e620000002400 */
[----:B------:R-:W-:Y:S01]  /*3970*/  FSEL R4, R49, -INF , !P1 ;  /* 0xff80000031047808 */ /* 0x000fe20004800000 */
[----:B------:R-:W-:Y:S01]  /*3980*/  FMUL.FTZ R20, R47, c[0x0][0x2ec] ;  /* 0x0000bb002f147a20 */ /* 0x000fe20000410000 */
[----:B------:R-:W-:Y:S01]  /*3990*/  FSEL R23, R6, -INF , !P1 ;  /* 0xff80000006177808 */ /* 0x000fe20004800000 */
[----:B------:R-:W-:Y:S01]  /*39a0*/  FMUL.FTZ R60, R60, c[0x0][0x2ec] ;  /* 0x0000bb003c3c7a20 */ /* 0x000fe20000410000 */
[----:B------:R-:W-:Y:S01]  /*39b0*/  ISETP.GE.AND P1, PT, R2, UR18, PT ;  /* 0x0000001202007c0c */ /* 0x000fe2000bf26270 */
[----:B------:R-:W-:Y:S01]  /*39c0*/  FMUL.FTZ R62, R62, c[0x0][0x2ec] ;  /* 0x0000bb003e3e7a20 */ /* 0x000fe20000410000 */
[C---:B------:R-:W-:Y:S01]  /*39d0*/  IADD3 R2, R26.reuse, 0x21, RZ ;  /* 0x000000211a027810 */ /* 0x040fe20007ffe0ff */
[----:B------:R-:W-:Y:S01]  /*39e0*/  MUFU.TANH R24, R24 ;  /* 0x0000001800187308 */ /* 0x000fe20000002400 */
[----:B------:R-:W-:Y:S01]  /*39f0*/  ISETP.GE.AND P6, PT, R11, UR18, PT ;  /* 0x000000120b007c0c */ /* 0x000fe2000bfc6270 */
[----:B------:R-:W-:Y:S01]  /*3a00*/  FMUL.FTZ R59, R59, c[0x0][0x2ec] ;  /* 0x0000bb003b3b7a20 */ /* 0x000fe20000410000 */
[----:B------:R-:W-:Y:S01]  /*3a10*/  IADD3 R10, R26, 0x10, RZ ;  /* 0x000000101a0a7810 */ /* 0x000fe20007ffe0ff */
[----:B------:R-:W-:Y:S01]  /*3a20*/  FMUL.FTZ R76, R76, c[0x0][0x2ec] ;  /* 0x0000bb004c4c7a20 */ /* 0x000fe20000410000 */
[----:B------:R-:W-:Y:S01]  /*3a30*/  IADD3 R6, R26, 0x28, RZ ;  /* 0x000000281a067810 */ /* 0x000fe20007ffe0ff */
[----:B------:R-:W-:Y:S01]  /*3a40*/  FMUL.FTZ R77, R77, c[0x0][0x2ec] ;  /* 0x0000bb004d4d7a20 */ /* 0x000fe20000410000 */
[----:B------:R-:W-:Y:S01]  /*3a50*/  FSEL R36, R36, -INF , !P0 ;  /* 0xff80000024247808 */ /* 0x000fe20004000000 */
[----:B------:R-:W2:Y:S01]  /*3a60*/  MUFU.TANH R21, R21 ;  /* 0x0000001500157308 */ /* 0x000ea20000002400 */
[----:B------:R-:W-:Y:S01]  /*3a70*/  FSEL R27, R64, -INF , !P0 ;  /* 0xff800000401b7808 */ /* 0x000fe20004000000 */
[----:B------:R-:W-:Y:S01]  /*3a80*/  FMUL.FTZ R78, R78, c[0x0][0x2ec] ;  /* 0x0000bb004e4e7a20 */ /* 0x000fe20000410000 */
[----:B------:R-:W-:Y:S01]  /*3a90*/  ISETP.GE.AND P0, PT, R2, UR18, PT ;  /* 0x0000001202007c0c */ /* 0x000fe2000bf06270 */
[----:B------:R-:W-:Y:S01]  /*3aa0*/  FMUL.FTZ R79, R79, c[0x0][0x2ec] ;  /* 0x0000bb004f4f7a20 */ /* 0x000fe20000410000 */
[----:B------:R-:W-:Y:S01]  /*3ab0*/  FSEL R2, R37, -INF , !P6 ;  /* 0xff80000025027808 */ /* 0x000fe20007000000 */
[----:B------:R-:W-:Y:S01]  /*3ac0*/  FMUL.FTZ R80, R80, c[0x0][0x2ec] ;  /* 0x0000bb0050507a20 */ /* 0x000fe20000410000 */
[----:B------:R-:W-:Y:S01]  /*3ad0*/  FSEL R29, R50, -INF , !P6 ;  /* 0xff800000321d7808 */ /* 0x000fe20007000000 */
[----:B------:R-:W-:Y:S01]  /*3ae0*/  MUFU.TANH R25, R25 ;  /* 0x0000001900197308 */ /* 0x000fe20000002400 */
[----:B------:R-:W-:Y:S01]  /*3af0*/  ISETP.GE.AND P5, PT, R10, UR18, PT ;  /* 0x000000120a007c0c */ /* 0x000fe2000bfa6270 */
[----:B------:R-:W-:Y:S01]  /*3b00*/  FMUL.FTZ R81, R81, c[0x0][0x2ec] ;  /* 0x0000bb0051517a20 */ /* 0x000fe20000410000 */
[----:B------:R-:W-:Y:S01]  /*3b10*/  ISETP.GE.AND P6, PT, R6, UR18, PT ;  /* 0x0000001206007c0c */ /* 0x000fe2000bfc6270 */
[----:B------:R-:W-:Y:S01]  /*3b20*/  FMUL.FTZ R82, R82, c[0x0][0x2ec] ;  /* 0x0000bb0052527a20 */ /* 0x000fe20000410000 */
[----:B------:R-:W-:Y:S01]  /*3b30*/  IADD3 R6, R26, 0x29, RZ ;  /* 0x000000291a067810 */ /* 0x000fe20007ffe0ff */
[----:B------:R-:W-:Y:S01]  /*3b40*/  FMUL.FTZ R83, R83, c[0x0][0x2ec] ;  /* 0x0000bb0053537a20 */ /* 0x000fe20000410000 */
[----:B------:R-:W-:Y:S01]  /*3b50*/  FSEL R12, R8, -INF , !P5 ;  /* 0xff800000080c7808 */ /* 0x000fe20006800000 */
[----:B------:R-:W3:Y:S01]  /*3b60*/  MUFU.TANH R20, R20 ;  /* 0x0000001400147308 */ /* 0x000ee20000002400 */
[----:B------:R-:W-:-:S02]  /*3b70*/  FSEL R15, R51, -INF , !P5 ;  /* 0xff800000330f7808 */ /* 0x000fc40006800000 */
[----:B------:R-:W-:Y:S02]  /*3b80*/  ISETP.GE.AND P5, PT, R6, UR18, PT ;  /* 0x0000001206007c0c */ /* 0x000fe4000bfa6270 */
[----:B------:R-:W-:Y:S02]  /*3b90*/  IADD3 R6, R26, 0x30, RZ ;  /* 0x000000301a067810 */ /* 0x000fe40007ffe0ff */
[----:B------:R-:W-:Y:S01]  /*3ba0*/  FSEL R16, R9, -INF , !P4 ;  /* 0xff80000009107808 */ /* 0x000fe20006000000 */
[----:B------:R-:W-:Y:S01]  /*3bb0*/  MUFU.TANH R191, R60 ;  /* 0x0000003c00bf7308 */ /* 0x000fe20000002400 */
[----:B------:R-:W-:Y:S02]  /*3bc0*/  FSEL R13, R65, -INF , !P4 ;  /* 0xff800000410d7808 */ /* 0x000fe40006000000 */
[----:B-1----:R-:W-:Y:S02]  /*3bd0*/  FSEL R198, R198, -INF , !P0 ;  /* 0xff800000c6c67808 */ /* 0x002fe40004000000 */
[----:B------:R-:W-:-:S02]  /*3be0*/  FSEL R185, R185, -INF , !P0 ;  /* 0xff800000b9b97808 */ /* 0x000fc40004000000 */
[----:B------:R-:W-:Y:S01]  /*3bf0*/  ISETP.GE.AND P4, PT, R6, UR18, PT ;  /* 0x0000001206007c0c */ /* 0x000fe2000bf86270 */
[----:B------:R-:W1:Y:S01]  /*3c00*/  MUFU.TANH R186, R62 ;  /* 0x0000003e00ba7308 */ /* 0x000e620000002400 */
[----:B------:R-:W-:Y:S02]  /*3c10*/  PLOP3.LUT P0, PT, PT, PT, UP0, 0x80, 0x0 ;  /* 0x000000000000781c */ /* 0x000fe40003f0f008 */
[----:B------:R-:W-:Y:S02]  /*3c20*/  IADD3 R6, R26, 0x31, RZ ;  /* 0x000000311a067810 */ /* 0x000fe40007ffe0ff */
[----:B--2---:R-:W-:Y:S02]  /*3c30*/  FSEL R10, R21, -INF , !P3 ;  /* 0xff800000150a7808 */ /* 0x004fe40005800000 */
[----:B------:R-:W-:Y:S01]  /*3c40*/  FSEL R11, R24, -INF , !P3 ;  /* 0xff800000180b7808 */ /* 0x000fe20005800000 */
[----:B------:R-:W2:Y:S01]  /*3c50*/  MUFU.TANH R189, R56 ;  /* 0x0000003800bd7308 */ /* 0x000ea20000002400 */
[----:B------:R-:W-:-:S02]  /*3c60*/  ISETP.GE.AND P3, PT, R6, UR18, PT ;  /* 0x0000001206007c0c */ /* 0x000fc4000bf66270 */
[C---:B------:R-:W-:Y:S02]  /*3c70*/  IADD3 R6, R26.reuse, 0x38, RZ ;  /* 0x000000381a067810 */ /* 0x040fe40007ffe0ff */
[----:B------:R-:W-:Y:S02]  /*3c80*/  IADD3 R26, R26, 0x39, RZ ;  /* 0x000000391a1a7810 */ /* 0x000fe40007ffe0ff */
[----:B---3--:R-:W-:Y:S01]  /*3c90*/  FSEL R8, R20, -INF , !P2 ;  /* 0xff80000014087808 */ /* 0x008fe20005000000 */
[----:B------:R-:W3:Y:S01]  /*3ca0*/  MUFU.TANH R187, R57 ;  /* 0x0000003900bb7308 */ /* 0x000ee20000002400 */
[----:B------:R-:W-:Y:S02]  /*3cb0*/  FSEL R9, R25, -INF , !P2 ;  /* 0xff80000019097808 */ /* 0x000fe40005000000 */
[----:B-1----:R-:W-:Y:S02]  /*3cc0*/  FSEL R186, R186, -INF , !P1 ;  /* 0xff800000baba7808 */ /* 0x002fe40004800000 */
[----:B------:R-:W-:-:S02]  /*3cd0*/  FSEL R191, R191, -INF , !P1 ;  /* 0xff800000bfbf7808 */ /* 0x000fc40004800000 */
[----:B------:R-:W-:Y:S01]  /*3ce0*/  ISETP.GE.AND P2, PT, R6, UR18, PT ;  /* 0x0000001206007c0c */ /* 0x000fe2000bf46270 */
[----:B------:R-:W1:Y:S01]  /*3cf0*/  MUFU.TANH R190, R58 ;  /* 0x0000003a00be7308 */ /* 0x000e620000002400 */
[----:B------:R-:W-:Y:S02]  /*3d00*/  ISETP.GE.AND P1, PT, R26, UR18, PT ;  /* 0x000000121a007c0c */ /* 0x000fe4000bf26270 */
[----:B--2---:R-:W-:-:S05]  /*3d10*/  FSEL R189, R189, -INF , !P6 ;  /* 0xff800000bdbd7808 */ /* 0x004fca0007000000 */
[----:B------:R-:W2:Y:S01]  /*3d20*/  MUFU.TANH R196, R59 ;  /* 0x0000003b00c47308 */ /* 0x000ea20000002400 */
[----:B---3--:R-:W-:-:S07]  /*3d30*/  FSEL R187, R187, -INF , !P5 ;  /* 0xff800000bbbb7808 */ /* 0x008fce0006800000 */
[----:B------:R-:W3:Y:S01]  /*3d40*/  MUFU.TANH R197, R76 ;  /* 0x0000004c00c57308 */ /* 0x000ee20000002400 */
[----:B-1----:R-:W-:-:S07]  /*3d50*/  FSEL R190, R190, -INF , !P6 ;  /* 0xff800000bebe7808 */ /* 0x002fce0007000000 */
[----:B------:R-:W1:Y:S01]  /*3d60*/  MUFU.TANH R195, R77 ;  /* 0x0000004d00c37308 */ /* 0x000e620000002400 */
[----:B--2---:R-:W-:-:S07]  /*3d70*/  FSEL R196, R196, -INF , !P5 ;  /* 0xff800000c4c47808 */ /* 0x004fce0006800000 */
        /* <DEDUP_REMOVED lines=11> */
[----:B--2---:R-:W-:Y:S02]  /*3e30*/  FSEL R170, R170, -INF , !P2 ;  /* 0xff800000aaaa7808 */ /* 0x004fe40005000000 */
[----:B---3--:R-:W-:Y:S02]  /*3e40*/  FSEL R168, R168, -INF , !P1 ;  /* 0xff800000a8a87808 */ /* 0x008fe40004800000 */
[----:B-1----:R-:W-:Y:S01]  /*3e50*/  FSEL R171, R171, -INF , !P1 ;  /* 0xff800000abab7808 */ /* 0x002fe20004800000 */
        /* <DEDUP_REMOVED lines=72> */
.L_x_1563:
[----:B------:R-:W-:Y:S05]  /*42e0*/  BSYNC B0 ;  /* 0x0000000000007941 */ /* 0x000fea0003800000 */
.L_x_1562:
[----:B------:R-:W0:Y:S02]  /*42f0*/  LDGDEPBAR ;  /* 0x00000000000079af */ /* 0x000e240000000000 */
.L_x_1561:
[----:B------:R-:W-:Y:S02]  /*4300*/  FMNMX.FTZ R14, R22, R23, !PT ;  /* 0x00000017160e7209 */ /* 0x000fe40007810000 */
[----:B-1----:R-:W-:Y:S02]  /*4310*/  FMNMX.FTZ R19, R48, R4, !PT ;  /* 0x0000000430137209 */ /* 0x002fe40007810000 */
        /* <DEDUP_REMOVED lines=70> */
[----:B------:R-:W2:Y:S01]  /*4780*/  LDSM.16.MT88.4 R4, [R224+0x1e000] ;  /* 0x01e00000e004783b */ /* 0x000ea20000004200 */
[--C-:B------:R-:W-:Y:S01]  /*4790*/  FFMA.FTZ R177, R15, c[0x0][0x23c], -R194.reuse ;  /* 0x00008f000fb17a23 */ /* 0x100fe200000108c2 */
[----:B------:R-:W3:Y:S01]  /*47a0*/  MUFU.EX2 R178, R178 ;  /* 0x000000b200b27308 */ /* 0x000ee20000000800 */
        /* <DEDUP_REMOVED lines=14> */
[----:B---3--:R-:W-:Y:S01]  /*4890*/  F2FP.PACK_AB R128, R178, R179 ;  /* 0x000000b3b280723e */ /* 0x008fe200000000ff */
        /* <DEDUP_REMOVED lines=11> */
[----:B------:R-:W3:Y:S01]  /*4950*/  MUFU.EX2 R180, R180 ;  /* 0x000000b400b47308 */ /* 0x000ee20000000800 */
        /* <DEDUP_REMOVED lines=10> */
[----:B---3--:R-:W-:Y:S01]  /*4a00*/  F2FP.PACK_AB R129, R180, R181 ;  /* 0x000000b5b481723e */ /* 0x008fe200000000ff */
[----:B------:R-:W-:Y:S02]  /*4a10*/  FFMA.FTZ R199, R168, c[0x0][0x23c], -R169 ;  /* 0x00008f00a8c77a23 */ /* 0x000fe400000108a9 */
[----:B------:R-:W-:Y:S01]  /*4a20*/  FADD.FTZ R180, R181, R180 ;  /* 0x000000b4b5b47221 */ /* 0x000fe20000010000 */
[----:B------:R-:W-:Y:S01]  /*4a30*/  LDSM.16.MT88.4 R168, [R225+0x1b800] ;  /* 0x01b80000e1a8783b */ /* 0x000fe20000004200 */
[----:B------:R-:W-:-:S02]  /*4a40*/  FADD.FTZ R179, R179, R178 ;  /* 0x000000b2b3b37221 */ /* 0x000fc40000010000 */
[----:B------:R-:W-:Y:S02]  /*4a50*/  MUFU.EX2 R177, R177 ;  /* 0x000000b100b17308 */ /* 0x000fe40000000800 */
[----:B------:R-:W-:-:S04]  /*4a60*/  FADD.FTZ R176, R176, R179 ;  /* 0x000000b3b0b07221 */ /* 0x000fc80000010000 */
[----:B------:R-:W-:Y:S01]  /*4a70*/  FADD.FTZ R176, R173, R176 ;  /* 0x000000b0adb07221 */ /* 0x000fe20000010000 */
[----:B-1----:R-:W-:Y:S01]  /*4a80*/  F2FP.PACK_AB R131, R174, R183 ;  /* 0x000000b7ae83723e */ /* 0x002fe200000000ff */
        /* <DEDUP_REMOVED lines=55> */
[C---:B--2---:R-:W-:Y:S07]  /*4e00*/  HMMA.16816.F32 R124, R128.reuse, R4, RZ ;  /* 0x00000004807c723c */ /* 0x044fee00000018ff */
        /* <DEDUP_REMOVED lines=8> */
[C---:B------:R-:W-:Y:S01]  /*4e90*/  F2FP.PACK_AB R7, R0.reuse, R165 ;  /* 0x000000a50007723e */ /* 0x040fe200000000ff */
        /* <DEDUP_REMOVED lines=126> */
[----:B------:R-:W1:Y:S04]  /*5680*/  LDSM.16.MT88.4 R12, [R228+0x1d800] ;  /* 0x01d80000e40c783b */ /* 0x000e680000004200 */
[----:B------:R-:W-:Y:S03]  /*5690*/  STL [R1+0x4], R0 ;  /* 0x0000040001007387 */ /* 0x000fe60000100800 */
[C---:B--2---:R-:W-:Y:S01]  /*56a0*/  HMMA.16816.F32 R44, R4.reuse, R8, R44 ;  /* 0x00000008042c723c */ /* 0x044fe2000000182c */
[----:B------:R-:W-:Y:S07]  /*56b0*/  STL [R1+0x8], R2 ;  /* 0x0000080201007387 */ /* 0x000fee0000100800 */
        /* <DEDUP_REMOVED lines=51> */
[----:B------:R-:W-:-:S02]  /*59f0*/  IADD3 R7, P1, R10, UR12, RZ ;  /* 0x0000000c0a077c10 */ /* 0x000fc4000ff3e0ff */
        /* <DEDUP_REMOVED lines=12> */
[----:B------:R-:W-:Y:S01]  /*5ac0*/  LEA R251, P0, R5, c[0x0][0x170], 0x1 ;  /* 0x00005c0005fb7a11 */ /* 0x000fe200078008ff */
[----:B------:R1:W-:Y:S01]  /*5ad0*/  STL [R1], R0 ;  /* 0x0000000001007387 */ /* 0x0003e20000100800 */
[----:B------:R-:W-:Y:S01]  /*5ae0*/  LEA.HI.X R252, R7, c[0x0][0x16c], R252, 0x1, P1 ;  /* 0x00005b0007fc7a11 */ /* 0x000fe200008f0cfc */
[----:B------:R-:W-:Y:S01]  /*5af0*/  UMOV UR10, URZ ;  /* 0x0000003f000a7c82 */ /* 0x000fe20008000000 */
[----:B------:R-:W-:Y:S01]  /*5b00*/  LEA.HI.X R250, R5, c[0x0][0x174], R250, 0x1, P0 ;  /* 0x00005d0005fa7a11 */ /* 0x000fe200000f0cfa */
[----:B------:R-:W-:Y:S01]  /*5b10*/  ULDC.64 UR4, c[0x0][0x1a0] ;  /* 0x0000680000047ab9 */ /* 0x000fe20000000a00 */
[----:B------:R-:W-:-:S02]  /*5b20*/  IADD3 R4, P0, R248, 0x20, RZ ;  /* 0x00000020f8047810 */ /* 0x000fc40007f1e0ff */
[----:B------:R-:W-:Y:S01]  /*5b30*/  ISETP.GE.AND P1, PT, R237, c[0x0][0x220], PT ;  /* 0x00008800ed007a0c */ /* 0x000fe20003f26270 */
[----:B-1----:R-:W-:Y:S01]  /*5b40*/  IMAD.MOV.U32 R0, RZ, RZ, R3 ;  /* 0x000000ffff007224 */ /* 0x002fe200078e0003 */
[----:B------:R-:W-:-:S05]  /*5b50*/  SHF.R.S32.HI R3, RZ, 0x1f, R248 ;  /* 0x0000001fff037819 */ /* 0x000fca00000114f8 */
[----:B------:R-:W-:Y:S01]  /*5b60*/  IMAD.X R5, RZ, RZ, R3, P0 ;  /* 0x000000ffff057224 */ /* 0x000fe200000e0603 */
[----:B------:R1:W-:Y:S04]  /*5b70*/  STL.64 [R1+0x10], R2 ;  /* 0x0000100201007387 */ /* 0x0003e80000100a00 */
[----:B------:R1:W-:Y:S01]  /*5b80*/  STL.64 [R1+0x18], R4 ;  /* 0x0000180401007387 */ /* 0x0003e20000100a00 */
[----:B------:R-:W-:Y:S05]  /*5b90*/  BRA `(.L_x_1565) ;  /* 0x0000045000007947 */ /* 0x000fea0003800000 */
.L_x_1567:
        /* <DEDUP_REMOVED lines=11> */
[----:B------:R-:W-:Y:S02]  /*5c50*/  @!P4 IMAD R6, R6, c[0x0][0x198], RZ ;  /* 0x000066000606ca24 */ /* 0x000fe400078e02ff */
[----:B------:R-:W-:Y:S02]  /*5c60*/  @!P4 IMAD R2, R7, c[0x0][0x198], RZ ;  /* 0x000066000702ca24 */ /* 0x000fe400078e02ff */
[----:B------:R-:W-:Y:S01]  /*5c70*/  @!P4 IMAD R6, R3, c[0x0][0x19c], R6 ;  /* 0x000067000306ca24 */ /* 0x000fe200078e0206 */
[-C--:B------:R-:W-:Y:S01]  /*5c80*/  @!P4 LEA R3, P0, R12, R242.reuse, 0x6 ;  /* 0x000000f20c03c211 */ /* 0x080fe200078030ff */
[----:B------:R-:W-:Y:S04]  /*5c90*/  @!P4 IMAD.WIDE.U32 R16, R4, c[0x0][0x198], RZ ;  /* 0x000066000410ca25 */ /* 0x000fe800078e00ff */
[----:B------:R-:W-:Y:S01]  /*5ca0*/  @!P4 IMAD R2, R5, c[0x0][0x19c], R2 ;  /* 0x000067000502ca24 */ /* 0x000fe200078e0202 */
[----:B------:R-:W-:Y:S01]  /*5cb0*/  @!P4 LEA R4, P6, R16, R242, 0x6 ;  /* 0x000000f21004c211 */ /* 0x000fe200078c30ff */
[----:B------:R-:W-:Y:S02]  /*5cc0*/  @!P4 IMAD.IADD R5, R13, 0x1, R6 ;  /* 0x000000010d05c824 */ /* 0x000fe400078e0206 */
        /* <DEDUP_REMOVED lines=50> */
.L_x_1565:
[----:B------:R-:W2:Y:S01]  /*5ff0*/  LDL.64 R8, [R1+0x18] ;  /* 0x0000180001087983 */ /* 0x000ea20000100a00 */
[----:B------:R-:W-:Y:S01]  /*6000*/  UIADD3 UR8, UR6, -UR10, URZ ;  /* 0x8000000a06087290 */ /* 0x000fe2000fffe03f */
[----:B------:R-:W-:Y:S04]  /*6010*/  DEPBAR.LE SB0, 0x0 ;  /* 0x000080000000791a */ /* 0x000fe80000000000 */
[----:B-1----:R-:W3:Y:S01]  /*6020*/  LDL.64 R4, [R1+0x10] ;  /* 0x0000100001047983 */ /* 0x002ee20000100a00 */
[----:B------:R-:W-:Y:S01]  /*6030*/  USHF.R.S32.HI UR7, URZ, 0x1f, UR8 ;  /* 0x0000001f3f077899 */ /* 0x000fe20008011408 */
[----:B------:R-:W-:Y:S01]  /*6040*/  MOV R164, UR8 ;  /* 0x0000000800a47c02 */ /* 0x000fe20008000f00 */
[----:B------:R-:W-:Y:S01]  /*6050*/  UIMAD.WIDE.U32 UR22, UR8, UR4, URZ ;  /* 0x00000004081672a5 */ /* 0x000fe2000f8e003f */
[----:B------:R-:W-:Y:S01]  /*6060*/  MOV R165, UR8 ;  /* 0x0000000800a57c02 */ /* 0x000fe20008000f00 */
[----:B------:R-:W-:Y:S01]  /*6070*/  UIMAD UR7, UR7, UR4, URZ ;  /* 0x00000004070772a4 */ /* 0x000fe2000f8e023f */
[----:B------:R-:W-:Y:S01]  /*6080*/  BAR.SYNC.DEFER_BLOCKING 0x0 ;  /* 0x0000000000007b1d */ /* 0x000fe20000010000 */
[----:B------:R-:W-:Y:S01]  /*6090*/  MOV R2, UR8 ;  /* 0x0000000800027c02 */ /* 0x000fe20008000f00 */
[----:B------:R-:W-:Y:S01]  /*60a0*/  IMAD.MOV.U32 R12, RZ, RZ, c[0x0][0x1a0] ;  /* 0x00006800ff0c7624 */ /* 0x000fe200078e00ff */
[----:B------:R-:W-:Y:S01]  /*60b0*/  UIMAD UR7, UR8, UR5, UR7 ;  /* 0x00000005080772a4 */ /* 0x000fe2000f8e0207 */
[----:B------:R-:W-:Y:S02]  /*60c0*/  MOV R6, UR22 ;  /* 0x0000001600067c02 */ /* 0x000fe40008000f00 */
[----:B------:R-:W-:Y:S01]  /*60d0*/  MOV R3, UR8 ;  /* 0x0000000800037c02 */ /* 0x000fe20008000f00 */
[----:B------:R-:W-:Y:S01]  /*60e0*/  UIADD3 UR7, UR23, UR7, URZ ;  /* 0x0000000717077290 */ /* 0x000fe2000fffe03f */
[----:B------:R-:W-:Y:S02]  /*60f0*/  MOV R7, UR23 ;  /* 0x0000001700077c02 */ /* 0x000fe40008000f00 */
[----:B------:R-:W-:Y:S01]  /*6100*/  MOV R13, c[0x0][0x1a4] ;  /* 0x00006900000d7a02 */ /* 0x000fe20000000f00 */
[----:B------:R-:W-:Y:S01]  /*6110*/  @P4 STS.128 [R236+0x18000], RZ ;  /* 0x018000ffec004388 */ /* 0x000fe20000000c00 */
[----:B---3--:R-:W-:Y:S02]  /*6120*/  LEA R14, P5, R165, R4, 0x6 ;  /* 0x00000004a50e7211 */ /* 0x008fe400078a30ff */
[----:B--2---:R-:W-:Y:S02]  /*6130*/  LEA R18, P0, R164, R8, 0x6 ;  /* 0x00000008a4127211 */ /* 0x004fe400078030ff */
[----:B------:R-:W-:Y:S02]  /*6140*/  LEA.HI.X.SX32 R15, R3, R5, 0x6, P5 ;  /* 0x00000005030f7211 */ /* 0x000fe400028f36ff */
[----:B------:R-:W-:Y:S01]  /*6150*/  LEA.HI.X.SX32 R19, R2, R9, 0x6, P0 ;  /* 0x0000000902137211 */ /* 0x000fe200000f36ff */
[----:B------:R-:W-:Y:S01]  /*6160*/  IMAD.WIDE.U32 R10, R18, c[0x0][0x1a0], RZ ;  /* 0x00006800120a7a25 */ /* 0x000fe200078e00ff */
[C---:B------:R-:W-:Y:S02]  /*6170*/  LEA R164, P0, R6.reuse, R240, 0x6 ;  /* 0x000000f006a47211 */ /* 0x040fe400078030ff */
[----:B------:R-:W-:Y:S01]  /*6180*/  MOV R2, UR7 ;  /* 0x0000000700027c02 */ /* 0x000fe20008000f00 */
[----:B------:R-:W-:Y:S01]  /*6190*/  IMAD R166, R15, c[0x0][0x1a0], RZ ;  /* 0x000068000fa67a24 */ /* 0x000fe200078e02ff */
[----:B------:R-:W-:Y:S01]  /*61a0*/  UIADD3 UR7, UR9, -UR10, URZ ;  /* 0x8000000a09077290 */ /* 0x000fe2000fffe03f */
[----:B------:R-:W-:Y:S01]  /*61b0*/  IMAD R165, R19, c[0x0][0x1a0], RZ ;  /* 0x0000680013a57a24 */ /* 0x000fe200078e02ff */
[----:B------:R-:W-:Y:S01]  /*61c0*/  LEA.HI.X R3, R6, R235, R2, 0x6, P0 ;  /* 0x000000eb06037211 */ /* 0x000fe200000f3402 */
[----:B------:R-:W-:Y:S01]  /*61d0*/  IMAD R166, R14, c[0x0][0x1a4], R166 ;  /* 0x000069000ea67a24 */ /* 0x000fe200078e02a6 */
[----:B------:R-:W-:Y:S01]  /*61e0*/  @!P4 LEA R6, P5, R164, c[0x0][0x170], 0x1 ;  /* 0x00005c00a406ca11 */ /* 0x000fe200078a08ff */
[----:B------:R-:W-:Y:S01]  /*61f0*/  IMAD.WIDE.U32 R14, R14, c[0x0][0x1a0], RZ ;  /* 0x000068000e0e7a25 */ /* 0x000fe200078e00ff */
[----:B------:R-:W-:Y:S02]  /*6200*/  LEA R2, P0, R12, R164, 0x5 ;  /* 0x000000a40c027211 */ /* 0x000fe400078028ff */
[----:B------:R-:W-:Y:S01]  /*6210*/  @!P4 LEA.HI.X R7, R164, c[0x0][0x174], R3, 0x1, P5 ;  /* 0x00005d00a407ca11 */ /* 0x000fe200028f0c03 */
[----:B------:R-:W-:Y:S01]  /*6220*/  IMAD R165, R18, c[0x0][0x1a4], R165 ;  /* 0x0000690012a57a24 */ /* 0x000fe200078e02a5 */
[----:B------:R-:W-:Y:S02]  /*6230*/  LEA R18, P6, R14, R251, 0x1 ;  /* 0x000000fb0e127211 */ /* 0x000fe400078c08ff */
[----:B------:R-:W-:Y:S01]  /*6240*/  IADD3 R166, R15, R166, RZ ;  /* 0x000000a60fa67210 */ /* 0x000fe20007ffe0ff */
[----:B------:R-:W-:Y:S01]  /*6250*/  @!PT LDS RZ, [RZ] ;  /* 0x00000000fffff984 */ /* 0x000fe20000000800 */
[----:B------:R-:W-:Y:S01]  /*6260*/  @!PT LDS RZ, [RZ] ;  /* 0x00000000fffff984 */ /* 0x000fe20000000800 */
[----:B------:R-:W-:Y:S01]  /*6270*/  @!PT LDS RZ, [RZ] ;  /* 0x00000000fffff984 */ /* 0x000fe20000000800 */
[----:B------:R1:W-:Y:S01]  /*6280*/  @!P4 LDGSTS.E.BYPASS.LTC128B.128 [R236+0x18000], [R6.64] ;  /* 0x1800000006eccfae */ /* 0x0003e2000b901d50 */
[----:B------:R-:W-:Y:S02]  /*6290*/  LEA.HI.X R3, R12, R3, R13, 0x5, P0 ;  /* 0x000000030c037211 */ /* 0x000fe400000f2c0d */
[----:B------:R-:W-:Y:S02]  /*62a0*/  LEA.HI.X R19, R14, R250, R166, 0x1, P6 ;  /* 0x000000fa0e137211 */ /* 0x000fe400030f0ca6 */
[----:B------:R-:W-:Y:S01]  /*62b0*/  @!P4 LEA R22, P0, R2, c[0x0][0x170], 0x1 ;  /* 0x00005c000216ca11 */ /* 0x000fe200078008ff */
[----:B------:R-:W-:Y:S01]  /*62c0*/  @P3 STS.128 [R236+0x1a000], RZ ;  /* 0x01a000ffec003388 */ /* 0x000fe20000000c00 */
[----:B------:R-:W-:Y:S02]  /*62d0*/  LEA R164, P5, R10, R251, 0x1 ;  /* 0x000000fb0aa47211 */ /* 0x000fe400078a08ff */
[----:B------:R-:W-:Y:S02]  /*62e0*/  @!P4 LEA.HI.X R23, R2, c[0x0][0x174], R3, 0x1, P0 ;  /* 0x00005d000217ca11 */ /* 0x000fe400000f0c03 */
[----:B------:R-:W-:Y:S01]  /*62f0*/  IADD3 R165, R11, R165, RZ ;  /* 0x000000a50ba57210 */ /* 0x000fe20007ffe0ff */
[----:B------:R-:W-:Y:S01]  /*6300*/  @!PT LDS RZ, [RZ] ;  /* 0x00000000fffff984 */ /* 0x000fe20000000800 */
[----:B------:R-:W-:Y:S01]  /*6310*/  @!PT LDS RZ, [RZ] ;  /* 0x00000000fffff984 */ /* 0x000fe20000000800 */
[----:B------:R-:W-:Y:S01]  /*6320*/  @!PT LDS RZ, [RZ] ;  /* 0x00000000fffff984 */ /* 0x000fe20000000800 */
[----:B------:R2:W-:Y:S01]  /*6330*/  @!P3 LDGSTS.E.BYPASS.LTC128B.128 [R236+0x1a000], [R18.64+0x80] ;  /* 0x1a00008012ecbfae */ /* 0x0005e2000b901d50 */
[----:B------:R-:W-:Y:S02]  /*6340*/  MOV R2, R8 ;  /* 0x0000000800027202 */ /* 0x000fe40000000f00 */
[----:B------:R-:W-:Y:S02]  /*6350*/  LEA.HI.X R165, R10, R250, R165, 0x1, P5 ;  /* 0x000000fa0aa57211 */ /* 0x000fe400028f0ca5 */
[----:B------:R-:W-:Y:S01]  /*6360*/  MOV R3, R9 ;  /* 0x0000000900037202 */ /* 0x000fe20000000f00 */
[----:B------:R-:W-:Y:S06]  /*6370*/  @P2 STS.128 [R236+0x1c000], RZ ;  /* 0x01c000ffec002388 */ /* 0x000fec0000000c00 */
[----:B------:R-:W-:Y:S01]  /*6380*/  @!PT LDS RZ, [RZ] ;  /* 0x00000000fffff984 */ /* 0x000fe20000000800 */
[----:B------:R-:W-:Y:S01]  /*6390*/  @!PT LDS RZ, [RZ] ;  /* 0x00000000fffff984 */ /* 0x000fe20000000800 */
[----:B------:R-:W-:Y:S01]  /*63a0*/  @!PT LDS RZ, [RZ] ;  /* 0x00000000fffff984 */ /* 0x000fe20000000800 */
[----:B------:R2:W-:Y:S06]  /*63b0*/  @!P2 LDGSTS.E.BYPASS.LTC128B.128 [R236+0x1c000], [R18.64+0x100] ;  /* 0x1c00010012ecafae */ /* 0x0005ec000b901d50 */
        /* <DEDUP_REMOVED lines=9> */
[----:B------:R3:W-:Y:S06]  /*6450*/  @!P4 LDGSTS.E.BYPASS.LTC128B.128 [R236+0x19000], [R22.64] ;  /* 0x1900000016eccfae */ /* 0x0007ec000b901d50 */
        /* <DEDUP_REMOVED lines=15> */
[----:B------:R-:W-:Y:S06]  /*6550*/  LDSM.16.M88.4 R168, [R234] ;  /* 0x00000000eaa8783b */ /* 0x000fec0000000200 */
[----:B------:R-:W1:Y:S06]  /*6560*/  LDSM.16.M88.4 R172, [R233+0x10000] ;  /* 0x01000000e9ac783b */ /* 0x000e6c0000000200 */
[----:B------:R-:W5:Y:S06]  /*6570*/  LDSM.16.M88.4 R176, [R233+0x10800] ;  /* 0x01080000e9b0783b */ /* 0x000f6c0000000200 */
[----:B------:R-:W3:Y:S01]  /*6580*/  LDSM.16.M88.4 R180, [R233+0x11000] ;  /* 0x01100000e9b4783b */ /* 0x000ee20000000200 */
[----:B----4-:R-:W-:Y:S01]  /*6590*/  IMAD.MOV.U32 R164, RZ, RZ, R4 ;  /* 0x000000ffffa47224 */ /* 0x010fe200078e0004 */
[----:B------:R-:W-:Y:S04]  /*65a0*/  MOV R165, R5 ;  /* 0x0000000500a57202 */ /* 0x000fe80000000f00 */
[----:B------:R-:W0:Y:S06]  /*65b0*/  LDGDEPBAR ;  /* 0x00000000000079af */ /* 0x000e2c0000000000 */
[----:B------:R-:W4:Y:S06]  /*65c0*/  LDSM.16.M88.4 R184, [R233+0x11800] ;  /* 0x01180000e9b8783b */ /* 0x000f2c0000000200 */
[----:B------:R-:W-:Y:S06]  /*65d0*/  LDSM.16.M88.4 R188, [R232] ;  /* 0x00000000e8bc783b */ /* 0x000fec0000000200 */
[----:B------:R-:W4:Y:S01]  /*65e0*/  LDSM.16.M88.4 R192, [R231] ;  /* 0x00000000e7c0783b */ /* 0x000f220000000200 */
[C---:B-1----:R-:W-:Y:S05]  /*65f0*/  HMMA.16816.F32 R4, R168.reuse, R172, RZ ;  /* 0x000000aca804723c */ /* 0x042fea00000018ff */
[----:B------:R-:W1:Y:S03]  /*6600*/  LDSM.16.M88.4 R196, [R223] ;  /* 0x00000000dfc4783b */ /* 0x000e660000000200 */
[C---:B------:R-:W-:Y:S03]  /*6610*/  HMMA.16816.F32 R8, R168.reuse, R174, RZ ;  /* 0x000000aea808723c */ /* 0x040fe600000018ff */
[----:B------:R-:W1:Y:S06]  /*6620*/  LDSM.16.M88.4 R200, [R222] ;  /* 0x00000000dec8783b */ /* 0x000e6c0000000200 */
[----:B------:R-:W1:Y:S01]  /*6630*/  LDSM.16.M88.4 R204, [R221] ;  /* 0x00000000ddcc783b */ /* 0x000e620000000200 */
[C---:B-----5:R-:W-:Y:S05]  /*6640*/  HMMA.16816.F32 R12, R168.reuse, R176, RZ ;  /* 0x000000b0a80c723c */ /* 0x060fea00000018ff */
[----:B------:R-:W-:Y:S03]  /*6650*/  LDSM.16.M88.4 R172, [R230] ;  /* 0x00000000e6ac783b */ /* 0x000fe60000000200 */
[C---:B--2---:R-:W-:Y:S03]  /*6660*/  HMMA.16816.F32 R16, R168.reuse, R178, RZ ;  /* 0x000000b2a810723c */ /* 0x044fe600000018ff */
[----:B------:R-:W2:Y:S05]  /*6670*/  LDSM.16.M88.4 R176, [R227+0x10000] ;  /* 0x01000000e3b0783b */ /* 0x000eaa0000000200 */
[C---:B---3--:R-:W-:Y:S08]  /*6680*/  HMMA.16816.F32 R20, R168.reuse, R180, RZ ;  /* 0x000000b4a814723c */ /* 0x048ff000000018ff */
[C---:B------:R-:W-:Y:S01]  /*6690*/  HMMA.16816.F32 R24, R168.reuse, R182, RZ ;  /* 0x000000b6a818723c */ /* 0x040fe200000018ff */
[----:B------:R-:W-:Y:S07]  /*66a0*/  LDSM.16.M88.4 R180, [R227+0x11000] ;  /* 0x01100000e3b4783b */ /* 0x000fee0000000200 */
[C---:B----4-:R-:W-:Y:S08]  /*66b0*/  HMMA.16816.F32 R28, R168.reuse, R184, RZ ;  /* 0x000000b8a81c723c */ /* 0x050ff000000018ff */
[----:B------:R-:W-:Y:S01]  /*66c0*/  HMMA.16816.F32 R32, R168, R186, RZ ;  /* 0x000000baa820723c */ /* 0x000fe200000018ff */
[----:B------:R-:W3:Y:S06]  /*66d0*/  LDSM.16.M88.4 R168, [R227+0x10800] ;  /* 0x01080000e3a8783b */ /* 0x000eec0000000200 */
[----:B------:R-:W4:Y:S01]  /*66e0*/  LDSM.16.M88.4 R184, [R227+0x11800] ;  /* 0x01180000e3b8783b */ /* 0x000f220000000200 */
[C---:B------:R-:W-:Y:S08]  /*66f0*/  HMMA.16816.F32 R4, R188.reuse, R192, R4 ;  /* 0x000000c0bc04723c */ /* 0x040ff00000001804 */
[C---:B------:R-:W-:Y:S01]  /*6700*/  HMMA.16816.F32 R8, R188.reuse, R194, R8 ;  /* 0x000000c2bc08723c */ /* 0x040fe20000001808 */
[----:B------:R-:W-:Y:S07]  /*6710*/  LDSM.16.M88.4 R192, [R229] ;  /* 0x00000000e5c0783b */ /* 0x000fee0000000200 */
[C---:B-1----:R-:W-:Y:S08]  /*6720*/  HMMA.16816.F32 R12, R188.reuse, R196, R12 ;  /* 0x000000c4bc0c723c */ /* 0x042ff0000000180c */
[C---:B------:R-:W-:Y:S01]  /*6730*/  HMMA.16816.F32 R16, R188.reuse, R198, R16 ;  /* 0x000000c6bc10723c */ /* 0x040fe20000001810 */
[----:B------:R-:W1:Y:S07]  /*6740*/  LDSM.16.M88.4 R196, [R220] ;  /* 0x00000000dcc4783b */ /* 0x000e6e0000000200 */
[C---:B------:R-:W-:Y:S08]  /*6750*/  HMMA.16816.F32 R20, R188.reuse, R200, R20 ;  /* 0x000000c8bc14723c */ /* 0x040ff00000001814 */
[C---:B------:R-:W-:Y:S01]  /*6760*/  HMMA.16816.F32 R24, R188.reuse, R202, R24 ;  /* 0x000000cabc18723c */ /* 0x040fe20000001818 */
[----:B------:R-:W-:Y:S07]  /*6770*/  LDSM.16.M88.4 R200, [R220+0x1000] ;  /* 0x00100000dcc8783b */ /* 0x000fee0000000200 */
[C---:B------:R-:W-:Y:S01]  /*6780*/  HMMA.16816.F32 R28, R188.reuse, R204, R28 ;  /* 0x000000ccbc1c723c */ /* 0x040fe2000000181c */
[----:B------:R-:W5:Y:S07]  /*6790*/  LDL R204, [R1] ;  /* 0x0000000001cc7983 */ /* 0x000f6e0000100800 */
[----:B------:R-:W-:Y:S01]  /*67a0*/  HMMA.16816.F32 R32, R188, R206, R32 ;  /* 0x000000cebc20723c */ /* 0x000fe20000001820 */
[----:B------:R-:W1:Y:S06]  /*67b0*/  LDSM.16.M88.4 R188, [R220+0x800] ;  /* 0x00080000dcbc783b */ /* 0x000e6c0000000200 */
[----:B------:R-:W-:Y:S01]  /*67c0*/  MOV R206, R164 ;  /* 0x000000a400ce7202 */ /* 0x000fe20000000f00 */
[C---:B--2---:R-:W-:Y:S05]  /*67d0*/  HMMA.16816.F32 R4, R172.reuse, R176, R4 ;  /* 0x000000b0ac04723c */ /* 0x044fea0000001804 */
[----:B------:R-:W-:Y:S03]  /*67e0*/  MOV R207, R165 ;  /* 0x000000a500cf7202 */ /* 0x000fe60000000f00 */
[C---:B------:R-:W-:Y:S01]  /*67f0*/  HMMA.16816.F32 R8, R172.reuse, R178, R8 ;  /* 0x000000b2ac08723c */ /* 0x040fe20000001808 */
[----:B------:R-:W-:Y:S07]  /*6800*/  LDSM.16.M88.4 R176, [R234+0x4000] ;  /* 0x00400000eab0783b */ /* 0x000fee0000000200 */
[C---:B---3--:R-:W-:Y:S08]  /*6810*/  HMMA.16816.F32 R12, R172.reuse, R168, R12 ;  /* 0x000000a8ac0c723c */ /* 0x048ff0000000180c */
[C---:B------:R-:W-:Y:S01]  /*6820*/  HMMA.16816.F32 R16, R172.reuse, R170, R16 ;  /* 0x000000aaac10723c */ /* 0x040fe20000001810 */
[----:B------:R-:W2:Y:S07]  /*6830*/  LDSM.16.M88.4 R168, [R220+0x1800] ;  /* 0x00180000dca8783b */ /* 0x000eae0000000200 */
[C---:B------:R-:W-:Y:S08]  /*6840*/  HMMA.16816.F32 R20, R172.reuse, R180, R20 ;  /* 0x000000b4ac14723c */ /* 0x040ff00000001814 */
[C---:B------:R-:W-:Y:S01]  /*6850*/  HMMA.16816.F32 R24, R172.reuse, R182, R24 ;  /* 0x000000b6ac18723c */ /* 0x040fe20000001818 */
[----:B------:R-:W3:Y:S07]  /*6860*/  LDSM.16.M88.4 R180, [R233+0x12000] ;  /* 0x01200000e9b4783b */ /* 0x000eee0000000200 */
[C---:B----4-:R-:W-:Y:S08]  /*6870*/  HMMA.16816.F32 R28, R172.reuse, R184, R28 ;  /* 0x000000b8ac1c723c */ /* 0x050ff0000000181c */
[----:B------:R-:W-:Y:S01]  /*6880*/  HMMA.16816.F32 R32, R172, R186, R32 ;  /* 0x000000baac20723c */ /* 0x000fe20000001820 */
[----:B------:R-:W4:Y:S06]  /*6890*/  LDSM.16.M88.4 R172, [R233+0x12800] ;  /* 0x01280000e9ac783b */ /* 0x000f2c0000000200 */
[----:B------:R-:W2:Y:S01]  /*68a0*/  LDSM.16.M88.4 R184, [R233+0x13000] ;  /* 0x01300000e9b8783b */ /* 0x000ea20000000200 */
        /* <DEDUP_REMOVED lines=8> */
[----:B------:R-:W1:Y:S07]  /*6930*/  LDSM.16.M88.4 R200, [R219] ;  /* 0x00000000dbc8783b */ /* 0x000e6e0000000200 */
[C---:B--2---:R-:W-:Y:S08]  /*6940*/  HMMA.16816.F32 R28, R192.reuse, R168, R28 ;  /* 0x000000a8c01c723c */ /* 0x044ff0000000181c */
[----:B------:R-:W-:Y:S01]  /*6950*/  HMMA.16816.F32 R32, R192, R170, R32 ;  /* 0x000000aac020723c */ /* 0x000fe20000001820 */
[----:B------:R-:W2:Y:S06]  /*6960*/  LDSM.16.M88.4 R168, [R218] ;  /* 0x00000000daa8783b */ /* 0x000eac0000000200 */
[----:B------:R-:W1:Y:S01]  /*6970*/  LDSM.16.M88.4 R192, [R217] ;  /* 0x00000000d9c0783b */ /* 0x000e620000000200 */
[C---:B---3--:R-:W-:Y:S08]  /*6980*/  HMMA.16816.F32 R4, R176.reuse, R180, R4 ;  /* 0x000000b4b004723c */ /* 0x048ff00000001804 */
[C---:B------:R-:W-:Y:S01]  /*6990*/  HMMA.16816.F32 R8, R176.reuse, R182, R8 ;  /* 0x000000b6b008723c */ /* 0x040fe20000001808 */
[----:B------:R-:W3:Y:S07]  /*69a0*/  LDSM.16.M88.4 R180, [R216] ;  /* 0x00000000d8b4783b */ /* 0x000eee0000000200 */
[C---:B----4-:R-:W-:Y:S08]  /*69b0*/  HMMA.16816.F32 R12, R176.reuse, R172, R12 ;  /* 0x000000acb00c723c */ /* 0x050ff0000000180c */
        /* <DEDUP_REMOVED lines=8> */
[----:B------:R-:W4:Y:S01]  /*6a40*/  LDSM.16.M88.4 R188, [R227+0x13000] ;  /* 0x01300000e3bc783b */ /* 0x000f220000000200 */
[C---:B------:R-:W-:Y:S08]  /*6a50*/  HMMA.16816.F32 R4, R196.reuse, R200, R4 ;  /* 0x000000c8c404723c */ /* 0x040ff00000001804 */
[C---:B------:R-:W-:Y:S01]  /*6a60*/  HMMA.16816.F32 R8, R196.reuse, R202, R8 ;  /* 0x000000cac408723c */ /* 0x040fe20000001808 */
[----:B------:R-:W1:Y:S07]  /*6a70*/  LDSM.16.M88.4 R200, [R227+0x13800] ;  /* 0x01380000e3c8783b */ /* 0x000e6e0000000200 */
        /* <DEDUP_REMOVED lines=8> */
[----:B------:R-:W3:Y:S06]  /*6b00*/  LDSM.16.M88.4 R180, [R220+0x2800] ;  /* 0x00280000dcb4783b */ /* 0x000eec0000000200 */
[----:B------:R-:W2:Y:S01]  /*6b10*/  LDSM.16.M88.4 R196, [R220+0x3000] ;  /* 0x00300000dcc4783b */ /* 0x000ea20000000200 */
[C---:B-1----:R-:W-:Y:S08]  /*6b20*/  HMMA.16816.F32 R4, R172.reuse, R176, R4 ;  /* 0x000000b0ac04723c */ /* 0x042ff00000001804 */
[C---:B------:R-:W-:Y:S01]  /*6b30*/  HMMA.16816.F32 R8, R172.reuse, R178, R8 ;  /* 0x000000b2ac08723c */ /* 0x040fe20000001808 */
[----:B------:R-:W1:Y:S07]  /*6b40*/  LDSM.16.M88.4 R176, [R220+0x3800] ;  /* 0x00380000dcb0783b */ /* 0x000e6e0000000200 */
        /* <DEDUP_REMOVED lines=8> */
[----:B------:R-:W1:Y:S06]  /*6bd0*/  LDSM.16.M88.4 R172, [R233+0x14800] ;  /* 0x01480000e9ac783b */ /* 0x000e6c0000000200 */
[----:B------:R-:W1:Y:S01]  /*6be0*/  LDSM.16.M88.4 R200, [R233+0x15000] ;  /* 0x01500000e9c8783b */ /* 0x000e620000000200 */
        /* <DEDUP_REMOVED lines=8> */
[----:B------:R-:W3:Y:S07]  /*6c70*/  LDSM.16.M88.4 R196, [R215] ;  /* 0x00000000d7c4783b */ /* 0x000eee0000000200 */
[C---:B-1----:R-:W-:Y:S08]  /*6c80*/  HMMA.16816.F32 R28, R168.reuse, R176, R28 ;  /* 0x000000b0a81c723c */ /* 0x042ff0000000181c */
[----:B------:R-:W-:Y:S01]  /*6c90*/  HMMA.16816.F32 R32, R168, R178, R32 ;  /* 0x000000b2a820723c */ /* 0x000fe20000001820 */
[----:B------:R-:W1:Y:S06]  /*6ca0*/  LDSM.16.M88.4 R168, [R214] ;  /* 0x00000000d6a8783b */ /* 0x000e6c0000000200 */
[----:B------:R-:W-:Y:S01]  /*6cb0*/  LDSM.16.M88.4 R176, [R212] ;  /* 0x00000000d4b0783b */ /* 0x000fe20000000200 */
[C---:B----4-:R-:W-:Y:S08]  /*6cc0*/  HMMA.16816.F32 R4, R184.reuse, R188, R4 ;  /* 0x000000bcb804723c */ /* 0x050ff00000001804 */
[C---:B------:R-:W-:Y:S01]  /*6cd0*/  HMMA.16816.F32 R8, R184.reuse, R190, R8 ;  /* 0x000000beb808723c */ /* 0x040fe20000001808 */
[----:B------:R-:W-:Y:S07]  /*6ce0*/  LDSM.16.M88.4 R188, [R230+0x8000] ;  /* 0x00800000e6bc783b */ /* 0x000fee0000000200 */
[C---:B------:R-:W-:Y:S08]  /*6cf0*/  HMMA.16816.F32 R12, R184.reuse, R172, R12 ;  /* 0x000000acb80c723c */ /* 0x040ff0000000180c */
[C---:B------:R-:W-:Y:S01]  /*6d00*/  HMMA.16816.F32 R16, R184.reuse, R174, R16 ;  /* 0x000000aeb810723c */ /* 0x040fe20000001810 */
[----:B------:R-:W4:Y:S07]  /*6d10*/  LDSM.16.M88.4 R172, [R213] ;  /* 0x00000000d5ac783b */ /* 0x000f2e0000000200 */
[C---:B------:R-:W-:Y:S08]  /*6d20*/  HMMA.16816.F32 R20, R184.reuse, R200, R20 ;  /* 0x000000c8b814723c */ /* 0x040ff00000001814 */
[C---:B------:R-:W-:Y:S01]  /*6d30*/  HMMA.16816.F32 R24, R184.reuse, R202, R24 ;  /* 0x000000cab818723c */ /* 0x040fe20000001818 */
[----:B------:R-:W4:Y:S07]  /*6d40*/  LDSM.16.M88.4 R200, [R227+0x14000] ;  /* 0x01400000e3c8783b */ /* 0x000f2e0000000200 */
[C---:B--2---:R-:W-:Y:S08]  /*6d50*/  HMMA.16816.F32 R28, R184.reuse, R180, R28 ;  /* 0x000000b4b81c723c */ /* 0x044ff0000000181c */
[----:B------:R-:W-:Y:S01]  /*6d60*/  HMMA.16816.F32 R32, R184, R182, R32 ;  /* 0x000000b6b820723c */ /* 0x000fe20000001820 */
[----:B------:R-:W2:Y:S06]  /*6d70*/  LDSM.16.M88.4 R180, [R227+0x14800] ;  /* 0x01480000e3b4783b */ /* 0x000eac0000000200 */
[----:B------:R-:W2:Y:S01]  /*6d80*/  LDSM.16.M88.4 R184, [R227+0x15000] ;  /* 0x01500000e3b8783b */ /* 0x000ea20000000200 */
[C---:B---3--:R-:W-:Y:S08]  /*6d90*/  HMMA.16816.F32 R4, R192.reuse, R196, R4 ;  /* 0x000000c4c004723c */ /* 0x048ff00000001804 */
[C---:B------:R-:W-:Y:S01]  /*6da0*/  HMMA.16816.F32 R8, R192.reuse, R198, R8 ;  /* 0x000000c6c008723c */ /* 0x040fe20000001808 */
[----:B------:R-:W3:Y:S07]  /*6db0*/  LDSM.16.M88.4 R196, [R227+0x15800] ;  /* 0x01580000e3c4783b */ /* 0x000eee0000000200 */
[C---:B-1----:R-:W-:Y:S08]  /*6dc0*/  HMMA.16816.F32 R12, R192.reuse, R168, R12 ;  /* 0x000000a8c00c723c */ /* 0x042ff0000000180c */
[C---:B------:R-:W-:Y:S01]  /*6dd0*/  HMMA.16816.F32 R16, R192.reuse, R170, R16 ;  /* 0x000000aac010723c */ /* 0x040fe20000001810 */
[----:B------:R-:W-:Y:S07]  /*6de0*/  LDSM.16.M88.4 R168, [R229+0x8000] ;  /* 0x00800000e5a8783b */ /* 0x000fee0000000200 */
[C---:B----4-:R-:W-:Y:S08]  /*6df0*/  HMMA.16816.F32 R20, R192.reuse, R172, R20 ;  /* 0x000000acc014723c */ /* 0x050ff00000001814 */
[C---:B------:R-:W-:Y:S01]  /*6e00*/  HMMA.16816.F32 R24, R192.reuse, R174, R24 ;  /* 0x000000aec018723c */ /* 0x040fe20000001818 */
[----:B------:R-:W1:Y:S07]  /*6e10*/  LDSM.16.M88.4 R172, [R220+0x4000] ;  /* 0x00400000dcac783b */ /* 0x000e6e0000000200 */
[C---:B------:R-:W-:Y:S08]  /*6e20*/  HMMA.16816.F32 R28, R192.reuse, R176, R28 ;  /* 0x000000b0c01c723c */ /* 0x040ff0000000181c */
[----:B------:R-:W-:Y:S01]  /*6e30*/  HMMA.16816.F32 R32, R192, R178, R32 ;  /* 0x000000b2c020723c */ /* 0x000fe20000001820 */
[----:B------:R-:W4:Y:S06]  /*6e40*/  LDSM.16.M88.4 R176, [R220+0x4800] ;  /* 0x00480000dcb0783b */ /* 0x000f2c0000000200 */
[----:B------:R-:W1:Y:S01]  /*6e50*/  LDSM.16.M88.4 R192, [R220+0x5000] ;  /* 0x00500000dcc0783b */ /* 0x000e620000000200 */
        /* <DEDUP_REMOVED lines=16> */
[C---:B----4-:R-:W-:Y:S08]  /*6f60*/  HMMA.16816.F32 R12, R168.reuse, R176, R12 ;  /* 0x000000b0a80c723c */ /* 0x050ff0000000180c */
[C---:B------:R-:W-:Y:S01]  /*6f70*/  HMMA.16816.F32 R16, R168.reuse, R178, R16 ;  /* 0x000000b2a810723c */ /* 0x040fe20000001810 */
[----:B------:R-:W-:Y:S07]  /*6f80*/  LDSM.16.M88.4 R176, [R232+0xc000] ;  /* 0x00c00000e8b0783b */ /* 0x000fee0000000200 */
[C---:B------:R-:W-:Y:S08]  /*6f90*/  HMMA.16816.F32 R20, R168.reuse, R192, R20 ;  /* 0x000000c0a814723c */ /* 0x040ff00000001814 */
[C---:B------:R-:W-:Y:S01]  /*6fa0*/  HMMA.16816.F32 R24, R168.reuse, R194, R24 ;  /* 0x000000c2a818723c */ /* 0x040fe20000001818 */
[----:B------:R-:W4:Y:S07]  /*6fb0*/  LDSM.16.M88.4 R192, [R211] ;  /* 0x00000000d3c0783b */ /* 0x000f2e0000000200 */
[C---:B------:R-:W-:Y:S08]  /*6fc0*/  HMMA.16816.F32 R28, R168.reuse, R200, R28 ;  /* 0x000000c8a81c723c */ /* 0x040ff0000000181c */
[----:B------:R-:W-:Y:S01]  /*6fd0*/  HMMA.16816.F32 R32, R168, R202, R32 ;  /* 0x000000caa820723c */ /* 0x000fe20000001820 */
[----:B------:R-:W1:Y:S06]  /*6fe0*/  LDSM.16.M88.4 R168, [R210] ;  /* 0x00000000d2a8783b */ /* 0x000e6c0000000200 */
[----:B------:R-:W1:Y:S01]  /*6ff0*/  LDSM.16.M88.4 R200, [R209] ;  /* 0x00000000d1c8783b */ /* 0x000e620000000200 */
[C---:B--2---:R-:W-:Y:S08]  /*7000*/  HMMA.16816.F32 R4, R180.reuse, R184, R4 ;  /* 0x000000b8b404723c */ /* 0x044ff00000001804 */
[C---:B------:R-:W-:Y:S01]  /*7010*/  HMMA.16816.F32 R8, R180.reuse, R186, R8 ;  /* 0x000000bab408723c */ /* 0x040fe20000001808 */
[----:B------:R-:W2:Y:S07]  /*7020*/  LDSM.16.M88.4 R184, [R208] ;  /* 0x00000000d0b8783b */ /* 0x000eae0000000200 */
[C---:B---3--:R-:W-:Y:S08]  /*7030*/  HMMA.16816.F32 R12, R180.reuse, R188, R12 ;  /* 0x000000bcb40c723c */ /* 0x048ff0000000180c */
[C---:B------:R-:W-:Y:S01]  /*7040*/  HMMA.16816.F32 R16, R180.reuse, R190, R16 ;  /* 0x000000beb410723c */ /* 0x040fe20000001810 */
[----:B------:R-:W-:Y:S07]  /*7050*/  LDSM.16.M88.4 R188, [R230+0xc000] ;  /* 0x00c00000e6bc783b */ /* 0x000fee0000000200 */
[C---:B------:R-:W-:Y:S08]  /*7060*/  HMMA.16816.F32 R20, R180.reuse, R196, R20 ;  /* 0x000000c4b414723c */ /* 0x040ff00000001814 */
[C---:B------:R-:W-:Y:S01]  /*7070*/  HMMA.16816.F32 R24, R180.reuse, R198, R24 ;  /* 0x000000c6b418723c */ /* 0x040fe20000001818 */
[----:B------:R-:W3:Y:S07]  /*7080*/  LDSM.16.M88.4 R196, [R227+0x16000] ;  /* 0x01600000e3c4783b */ /* 0x000eee0000000200 */
[C---:B-1----:R-:W-:Y:S08]  /*7090*/  HMMA.16816.F32 R28, R180.reuse, R172, R28 ;  /* 0x000000acb41c723c */ /* 0x042ff0000000181c */
[----:B------:R-:W-:Y:S01]  /*70a0*/  HMMA.16816.F32 R32, R180, R174, R32 ;  /* 0x000000aeb420723c */ /* 0x000fe20000001820 */
[----:B------:R-:W-:Y:S06]  /*70b0*/  LDSM.16.M88.4 R172, [R227+0x17000] ;  /* 0x01700000e3ac783b */ /* 0x000fec0000000200 */
[----:B------:R-:W-:Y:S01]  /*70c0*/  LDSM.16.M88.4 R180, [R227+0x17800] ;  /* 0x01780000e3b4783b */ /* 0x000fe20000000200 */
[C---:B----4-:R-:W-:Y:S08]  /*70d0*/  HMMA.16816.F32 R4, R176.reuse, R192, R4 ;  /* 0x000000c0b004723c */ /* 0x050ff00000001804 */
[C---:B------:R-:W-:Y:S01]  /*70e0*/  HMMA.16816.F32 R8, R176.reuse, R194, R8 ;  /* 0x000000c2b008723c */ /* 0x040fe20000001808 */
[----:B------:R-:W-:Y:S07]  /*70f0*/  LDSM.16.M88.4 R192, [R229+0xc000] ;  /* 0x00c00000e5c0783b */ /* 0x000fee0000000200 */
[C---:B------:R-:W-:Y:S08]  /*7100*/  HMMA.16816.F32 R12, R176.reuse, R168, R12 ;  /* 0x000000a8b00c723c */ /* 0x040ff0000000180c */
[C---:B------:R-:W-:Y:S01]  /*7110*/  HMMA.16816.F32 R16, R176.reuse, R170, R16 ;  /* 0x000000aab010723c */ /* 0x040fe20000001810 */
[----:B------:R-:W1:Y:S07]  /*7120*/  LDSM.16.M88.4 R168, [R227+0x16800] ;  /* 0x01680000e3a8783b */ /* 0x000e6e0000000200 */
[C---:B------:R-:W-:Y:S08]  /*7130*/  HMMA.16816.F32 R20, R176.reuse, R200, R20 ;  /* 0x000000c8b014723c */ /* 0x040ff00000001814 */
[C---:B------:R-:W-:Y:S01]  /*7140*/  HMMA.16816.F32 R24, R176.reuse, R202, R24 ;  /* 0x000000cab018723c */ /* 0x040fe20000001818 */
[----:B------:R-:W4:Y:S07]  /*7150*/  LDSM.16.M88.4 R200, [R220+0x6000] ;  /* 0x00600000dcc8783b */ /* 0x000f2e0000000200 */
[C---:B--2---:R-:W-:Y:S08]  /*7160*/  HMMA.16816.F32 R28, R176.reuse, R184, R28 ;  /* 0x000000b8b01c723c */ /* 0x044ff0000000181c */
[----:B------:R-:W-:Y:S07]  /*7170*/  HMMA.16816.F32 R32, R176, R186, R32 ;  /* 0x000000bab020723c */ /* 0x000fee0000001820 */
[----:B------:R-:W-:Y:S01]  /*7180*/  MOV R179, R3 ;  /* 0x0000000300b37202 */ /* 0x000fe20000000f00 */
[C---:B---3--:R-:W-:Y:S05]  /*7190*/  HMMA.16816.F32 R4, R188.reuse, R196, R4 ;  /* 0x000000c4bc04723c */ /* 0x048fea0000001804 */
[----:B------:R-:W-:Y:S03]  /*71a0*/  MOV R178, R2 ;  /* 0x0000000200b27202 */ /* 0x000fe60000000f00 */
[C---:B------:R-:W-:Y:S08]  /*71b0*/  HMMA.16816.F32 R8, R188.reuse, R198, R8 ;  /* 0x000000c6bc08723c */ /* 0x040ff00000001808 */
[C---:B-1----:R-:W-:Y:S08]  /*71c0*/  HMMA.16816.F32 R12, R188.reuse, R168, R12 ;  /* 0x000000a8bc0c723c */ /* 0x042ff0000000180c */
[C---:B------:R-:W-:Y:S01]  /*71d0*/  HMMA.16816.F32 R16, R188.reuse, R170, R16 ;  /* 0x000000aabc10723c */ /* 0x040fe20000001810 */
[----:B------:R-:W1:Y:S07]  /*71e0*/  LDSM.16.M88.4 R168, [R220+0x6800] ;  /* 0x00680000dca8783b */ /* 0x000e6e0000000200 */
[C---:B------:R-:W-:Y:S08]  /*71f0*/  HMMA.16816.F32 R20, R188.reuse, R172, R20 ;  /* 0x000000acbc14723c */ /* 0x040ff00000001814 */
[C---:B------:R-:W-:Y:S01]  /*7200*/  HMMA.16816.F32 R24, R188.reuse, R174, R24 ;  /* 0x000000aebc18723c */ /* 0x040fe20000001818 */
[----:B------:R-:W2:Y:S07]  /*7210*/  LDSM.16.M88.4 R172, [R220+0x7000] ;  /* 0x00700000dcac783b */ /* 0x000eae0000000200 */
[C---:B------:R-:W-:Y:S08]  /*7220*/  HMMA.16816.F32 R28, R188.reuse, R180, R28 ;  /* 0x000000b4bc1c723c */ /* 0x040ff0000000181c */
[----:B------:R-:W-:Y:S08]  /*7230*/  HMMA.16816.F32 R32, R188, R182, R32 ;  /* 0x000000b6bc20723c */ /* 0x000ff00000001820 */
[C---:B----4-:R-:W-:Y:S08]  /*7240*/  HMMA.16816.F32 R4, R192.reuse, R200, R4 ;  /* 0x000000c8c004723c */ /* 0x050ff00000001804 */
[C---:B------:R-:W-:Y:S08]  /*7250*/  HMMA.16816.F32 R8, R192.reuse, R202, R8 ;  /* 0x000000cac008723c */ /* 0x040ff00000001808 */
[C---:B-1----:R-:W-:Y:S08]  /*7260*/  HMMA.16816.F32 R12, R192.reuse, R168, R12 ;  /* 0x000000a8c00c723c */ /* 0x042ff0000000180c */
[C---:B------:R-:W-:Y:S01]  /*7270*/  HMMA.16816.F32 R16, R192.reuse, R170, R16 ;  /* 0x000000aac010723c */ /* 0x040fe20000001810 */
[----:B------:R-:W1:Y:S01]  /*7280*/  LDSM.16.M88.4 R168, [R220+0x7800] ;  /* 0x00780000dca8783b */ /* 0x000e620000000200 */
[----:B------:R-:W-:Y:S04]  /*7290*/  DEPBAR.LE SB0, 0x0 ;  /* 0x000080000000791a */ /* 0x000fe80000000000 */
[----:B------:R-:W-:Y:S02]  /*72a0*/  FMUL.FTZ R3, R5, c[0x0][0x2ec] ;  /* 0x0000bb0005037a20 */ /* 0x000fe40000410000 */
[C---:B--2---:R-:W-:Y:S02]  /*72b0*/  HMMA.16816.F32 R20, R192.reuse, R172, R20 ;  /* 0x000000acc014723c */ /* 0x044fe40000001814 */
[----:B------:R2:W3:Y:S01]  /*72c0*/  MUFU.TANH R190, R3 ;  /* 0x0000000300be7308 */ /* 0x0004e20000002400 */
[----:B------:R-:W-:Y:S02]  /*72d0*/  BAR.SYNC.DEFER_BLOCKING 0x0 ;  /* 0x0000000000007b1d */ /* 0x000fe40000010000 */
[----:B------:R-:W-:Y:S02]  /*72e0*/  FMUL.FTZ R2, R6, c[0x0][0x2ec] ;  /* 0x0000bb0006027a20 */ /* 0x000fe40000410000 */
[----:B------:R-:W-:Y:S01]  /*72f0*/  FMUL.FTZ R164, R8, c[0x0][0x2ec] ;  /* 0x0000bb0008a47a20 */ /* 0x000fe20000410000 */
[C---:B------:R-:W-:Y:S04]  /*7300*/  HMMA.16816.F32 R24, R192.reuse, R174, R24 ;  /* 0x000000aec018723c */ /* 0x040fe80000001818 */
[----:B------:R4:W3:Y:S01]  /*7310*/  MUFU.TANH R187, R2 ;  /* 0x0000000200bb7308 */ /* 0x0008e20000002400 */
[----:B------:R-:W-:Y:S01]  /*7320*/  FMUL.FTZ R165, R7, c[0x0][0x2ec] ;  /* 0x0000bb0007a57a20 */ /* 0x000fe20000410000 */
[----:B------:R-:W-:Y:S01]  /*7330*/  MOV R7, R179 ;  /* 0x000000b300077202 */ /* 0x000fe20000000f00 */
[----:B------:R-:W-:Y:S02]  /*7340*/  FMUL.FTZ R166, R4, c[0x0][0x2ec] ;  /* 0x0000bb0004a67a20 */ /* 0x000fe40000410000 */
[----:B------:R-:W-:Y:S03]  /*7350*/  FMUL.FTZ R6, R9, c[0x0][0x2ec] ;  /* 0x0000bb0009067a20 */ /* 0x000fe60000410000 */
[----:B------:R-:W-:Y:S02]  /*7360*/  FMUL.FTZ R13, R13, c[0x0][0x2ec] ;  /* 0x0000bb000d0d7a20 */ /* 0x000fe40000410000 */
[----:B------:R3:W3:Y:S01]  /*7370*/  MUFU.TANH R189, R164 ;  /* 0x000000a400bd7308 */ /* 0x0006e20000002400 */
[----:B------:R-:W-:Y:S01]  /*7380*/  FMUL.FTZ R5, R12, c[0x0][0x2ec] ;  /* 0x0000bb000c057a20 */ /* 0x000fe20000410000 */
[----:B------:R-:W-:Y:S01]  /*7390*/  MOV R12, R206 ;  /* 0x000000ce000c7202 */ /* 0x000fe20000000f00 */
[----:B------:R-:W-:Y:S02]  /*73a0*/  FMUL.FTZ R17, R17, c[0x0][0x2ec] ;  /* 0x0000bb0011117a20 */ /* 0x000fe40000410000 */
[----:B--2---:R-:W-:Y:S05]  /*73b0*/  FMUL.FTZ R3, R10, c[0x0][0x2ec] ;  /* 0x0000bb000a037a20 */ /* 0x004fea0000410000 */
[----:B------:R2:W2:Y:S01]  /*73c0*/  MUFU.TANH R185, R165 ;  /* 0x000000a500b97308 */ /* 0x0004a20000002400 */
[C---:B-1----:R-:W-:Y:S03]  /*73d0*/  HMMA.16816.F32 R28, R192.reuse, R168, R28 ;  /* 0x000000a8c01c723c */ /* 0x042fe6000000181c */
[----:B----4-:R-:W-:Y:S02]  /*73e0*/  FMUL.FTZ R2, R11, c[0x0][0x2ec] ;  /* 0x0000bb000b027a20 */ /* 0x010fe40000410000 */
[----:B------:R-:W-:Y:S02]  /*73f0*/  FMUL.FTZ R25, R25, c[0x0][0x2ec] ;  /* 0x0000bb0019197a20 */ /* 0x000fe40000410000 */
[----:B------:R-:W-:Y:S01]  /*7400*/  FMUL.FTZ R26, R26, c[0x0][0x2ec] ;  /* 0x0000bb001a1a7a20 */ /* 0x000fe20000410000 */
[----:B------:R-:W-:Y:S01]  /*7410*/  HMMA.16816.F32 R32, R192, R170, R32 ;  /* 0x000000aac020723c */ /* 0x000fe20000001820 */
[----:B------:R1:W4:Y:S03]  /*7420*/  MUFU.TANH R186, R166 ;  /* 0x000000a600ba7308 */ /* 0x0003260000002400 */
[----:B---3--:R-:W-:Y:S07]  /*7430*/  FMUL.FTZ R164, R16, c[0x0][0x2ec] ;  /* 0x0000bb0010a47a20 */ /* 0x008fee0000410000 */
[----:B------:R3:W3:Y:S01]  /*7440*/  MUFU.TANH R10, R3 ;  /* 0x00000003000a7308 */ /* 0x0006e20000002400 */
[----:B--2---:R-:W-:Y:S04]  /*7450*/  FMUL.FTZ R165, R15, c[0x0][0x2ec] ;  /* 0x0000bb000fa57a20 */ /* 0x004fe80000410000 */
[----:B------:R-:W-:Y:S05]  /*7460*/  FMUL.FTZ R31, R31, c[0x0][0x2ec] ;  /* 0x0000bb001f1f7a20 */ /* 0x000fea0000410000 */
[----:B------:R2:W2:Y:S03]  /*7470*/  MUFU.TANH R9, R2 ;  /* 0x0000000200097308 */ /* 0x0004a60000002400 */
[----:B------:R-:W-:Y:S02]  /*7480*/  FMUL.FTZ R33, R33, c[0x0][0x2ec] ;  /* 0x0000bb0021217a20 */ /* 0x000fe40000410000 */
[----:B-1----:R-:W-:Y:S02]  /*7490*/  FMUL.FTZ R166, R14, c[0x0][0x2ec] ;  /* 0x0000bb000ea67a20 */ /* 0x002fe40000410000 */
[----:B------:R-:W-:Y:S03]  /*74a0*/  FMUL.FTZ R35, R35, c[0x0][0x2ec] ;  /* 0x0000bb0023237a20 */ /* 0x000fe60000410000 */
[----:B------:R1:W1:Y:S01]  /*74b0*/  MUFU.TANH R203, R164 ;  /* 0x000000a400cb7308 */ /* 0x0002620000002400 */
[----:B---3--:R-:W-:Y:S09]  /*74c0*/  FMUL.FTZ R3, R18, c[0x0][0x2ec] ;  /* 0x0000bb0012037a20 */ /* 0x008ff20000410000 */
[----:B------:R3:W3:Y:S01]  /*74d0*/  MUFU.TANH R201, R165 ;  /* 0x000000a500c97308 */ /* 0x0006e20000002400 */
[----:B--2---:R-:W-:Y:S09]  /*74e0*/  FMUL.FTZ R2, R19, c[0x0][0x2ec] ;  /* 0x0000bb0013027a20 */ /* 0x004ff20000410000 */
[----:B------:R2:W2:Y:S01]  /*74f0*/  MUFU.TANH R196, R166 ;  /* 0x000000a600c47308 */ /* 0x0004a20000002400 */
[----:B-1----:R-:W-:Y:S09]  /*7500*/  FMUL.FTZ R164, R23, c[0x0][0x2ec] ;  /* 0x0000bb0017a47a20 */ /* 0x002ff20000410000 */
        /* <DEDUP_REMOVED lines=9> */
[----:B--2---:R-:W-:Y:S09]  /*75a0*/  MOV R13, R207 ;  /* 0x000000cf000d7202 */ /* 0x004ff20000000f00 */
        /* <DEDUP_REMOVED lines=9> */
[----:B---3--:R-:W-:Y:S09]  /*7640*/  MOV R2, UR7 ;  /* 0x0000000700027c02 */ /* 0x008ff20008000f00 */
[----:B------:R3:W3:Y:S01]  /*7650*/  MUFU.TANH R202, R165 ;  /* 0x000000a500ca7308 */ /* 0x0006e20000002400 */
[----:B--2---:R-:W-:Y:S05]  /*7660*/  LEA R164, P5, R2, R12, 0x6 ;  /* 0x0000000c02a47211 */ /* 0x004fea00078a30ff */
[----:B------:R-:W-:Y:S04]  /*7670*/  IMAD.WIDE.U32 R22, R164, c[0x0][0x198], RZ ;  /* 0x00006600a4167a25 */ /* 0x000fe800078e00ff */
[----:B------:R2:W2:Y:S01]  /*7680*/  MUFU.TANH R197, R166 ;  /* 0x000000a600c57308 */ /* 0x0004a20000002400 */
[----:B-1----:R-:W-:Y:S01]  /*7690*/  IMAD.MOV.U32 R6, RZ, RZ, R178 ;  /* 0x000000ffff067224 */ /* 0x002fe200078e00b2 */
[----:B-----5:R-:W-:Y:S04]  /*76a0*/  LEA R18, P6, R22, R204, 0x1 ;  /* 0x000000cc16127211 */ /* 0x020fe800078c08ff */
[C---:B------:R-:W-:Y:S04]  /*76b0*/  LEA R14, P0, R2.reuse, R6, 0x6 ;  /* 0x00000006020e7211 */ /* 0x040fe800078030ff */
[----:B------:R1:W1:Y:S01]  /*76c0*/  MUFU.TANH R200, R5 ;  /* 0x0000000500c87308 */ /* 0x0002620000002400 */
[----:B------:R-:W-:Y:S01]  /*76d0*/  LEA.HI.X.SX32 R15, R2, R7, 0x6, P0 ;  /* 0x00000007020f7211 */ /* 0x000fe200000f36ff */
[----:B------:R-:W-:Y:S01]  /*76e0*/  IMAD.WIDE.U32 R6, R14, c[0x0][0x198], RZ ;  /* 0x000066000e067a25 */ /* 0x000fe200078e00ff */
[----:B---3--:R-:W-:Y:S02]  /*76f0*/  LEA.HI.X.SX32 R165, R2, R13, 0x6, P5 ;  /* 0x0000000d02a57211 */ /* 0x008fe400028f36ff */
[----:B------:R-:W-:Y:S01]  /*7700*/  ISETP.LT.AND P5, PT, RZ, UR8, PT ;  /* 0x00000008ff007c0c */ /* 0x000fe2000bfa1270 */
[----:B------:R-:W-:Y:S04]  /*7710*/  IMAD R2, R15, c[0x0][0x198], RZ ;  /* 0x000066000f027a24 */ /* 0x000fe800078e02ff */
[----:B------:R3:W3:Y:S01]  /*7720*/  MUFU.TANH R194, R3 ;  /* 0x0000000300c27308 */ /* 0x0006e20000002400 */
[----:B------:R-:W-:Y:S01]  /*7730*/  IMAD R2, R14, c[0x0][0x19c], R2 ;  /* 0x000067000e027a24 */ /* 0x000fe200078e0202 */
[----:B------:R-:W-:Y:S01]  /*7740*/  LEA R14, P0, R6, R204, 0x1 ;  /* 0x000000cc060e7211 */ /* 0x000fe200078008ff */
[----:B--2---:R-:W-:Y:S03]  /*7750*/  FMUL.FTZ R166, R34, c[0x0][0x2ec] ;  /* 0x0000bb0022a67a20 */ /* 0x004fe60000410000 */
[----:B------:R-:W-:Y:S04]  /*7760*/  IADD3 R2, R7, R2, RZ ;  /* 0x0000000207027210 */ /* 0x000fe80007ffe0ff */
[----:B------:R2:W2:Y:S01]  /*7770*/  MUFU.TANH R179, R17 ;  /* 0x0000001100b37308 */ /* 0x0004a20000002400 */
[-C--:B------:R-:W-:Y:S01]  /*7780*/  LEA.HI.X R15, R6, R252.reuse, R2, 0x1, P0 ;  /* 0x000000fc060f7211 */ /* 0x080fe200000f0c02 */
[----:B-1----:R-:W-:Y:S08]  /*7790*/  FMUL.FTZ R5, R20, c[0x0][0x2ec] ;  /* 0x0000bb0014057a20 */ /* 0x002ff00000410000 */
[----:B------:R1:W1:Y:S01]  /*77a0*/  MUFU.TANH R178, R5 ;  /* 0x0000000500b27308 */ /* 0x0002620000002400 */
[----:B---3--:R-:W-:Y:S04]  /*77b0*/  IMAD R3, R165, c[0x0][0x198], RZ ;  /* 0x00006600a5037a24 */ /* 0x008fe800078e02ff */
[----:B------:R-:W-:Y:S05]  /*77c0*/  IMAD R3, R164, c[0x0][0x19c], R3 ;  /* 0x00006700a4037a24 */ /* 0x000fea00078e0203 */
[----:B------:R3:W1:Y:S01]  /*77d0*/  MUFU.TANH R182, R25 ;  /* 0x0000001900b67308 */ /* 0x0006620000002400 */
[----:B------:R-:W-:Y:S04]  /*77e0*/  IADD3 R3, R23, R3, RZ ;  /* 0x0000000317037210 */ /* 0x000fe80007ffe0ff */
[----:B------:R-:W-:Y:S05]  /*77f0*/  LEA.HI.X R19, R22, R252, R3, 0x1, P6 ;  /* 0x000000fc16137211 */ /* 0x000fea00030f0c03 */
[----:B------:R3:W1:Y:S10]  /*7800*/  MUFU.TANH R206, R26 ;  /* 0x0000001a00ce7308 */ /* 0x0006740000002400 */
[----:B------:R3:W1:Y:S10]  /*7810*/  MUFU.TANH R195, R31 ;  /* 0x0000001f00c37308 */ /* 0x0006740000002400 */
[----:B------:R3:W1:Y:S10]  /*7820*/  MUFU.TANH R193, R33 ;  /* 0x0000002100c17308 */ /* 0x0006740000002400 */
[----:B------:R-:W1:Y:S10]  /*7830*/  MUFU.TANH R166, R166 ;  /* 0x000000a600a67308 */ /* 0x000e740000002400 */
[----:B------:R3:W1:Y:S02]  /*7840*/  MUFU.TANH R165, R35 ;  /* 0x0000002300a57308 */ /* 0x0006640000002400 */
[----:B-1234-:R-:W-:-:S05]  /*7850*/  @P5 BRA `(.L_x_1567) ;  /* 0xffffe34000005947 */ /* 0x01efca000383ffff */
.L_x_1566:
[----:B------:R-:W-:Y:S01]  /*7860*/  FMNMX.FTZ R3, R186, R167, !PT ;  /* 0x000000a7ba037209 */ /* 0x000fe20007810000 */
[----:B-1----:R-:W-:Y:S01]  /*7870*/  LDSM.16.MT88.4 R12, [R228+0x18000] ;  /* 0x01800000e40c783b */ /* 0x002fe20000004200 */
[----:B------:R-:W-:Y:S01]  /*7880*/  FMNMX.FTZ R2, R187, R0, !PT ;  /* 0x00000000bb027209 */ /* 0x000fe20007810000 */
[----:B------:R-:W-:Y:S01]  /*7890*/  UIADD3 UR10, UR10, 0x1, URZ ;  /* 0x000000010a0a7890 */ /* 0x000fe2000fffe03f */
[----:B------:R-:W-:Y:S02]  /*78a0*/  FMNMX.FTZ R4, R190, R3, !PT ;  /* 0x00000003be047209 */ /* 0x000fe40007810000 */
[----:B------:R-:W-:Y:S02]  /*78b0*/  FMNMX.FTZ R5, R185, R2, !PT ;  /* 0x00000002b9057209 */ /* 0x000fe40007810000 */
[----:B------:R-:W-:Y:S01]  /*78c0*/  FMNMX.FTZ R3, R189, R4, !PT ;  /* 0x00000004bd037209 */ /* 0x000fe20007810000 */
[----:B------:R-:W-:Y:S01]  /*78d0*/  LDSM.16.MT88.4 R20, [R226+0x18000] ;  /* 0x01800000e214783b */ /* 0x000fe20000004200 */
[----:B------:R-:W-:Y:S02]  /*78e0*/  FMNMX.FTZ R2, R10, R5, !PT ;  /* 0x000000050a027209 */ /* 0x000fe40007810000 */
[----:B------:R-:W-:Y:S04]  /*78f0*/  FMNMX.FTZ R3, R8, R3, !PT ;  /* 0x0000000308037209 */ /* 0x000fe80007810000 */
        /* <DEDUP_REMOVED lines=33> */
[C---:B------:R-:W-:Y:S02]  /*7b10*/  FMUL.FTZ R168, R3.reuse, c[0x0][0x23c] ;  /* 0x00008f0003a87a20 */ /* 0x040fe40000410000 */
[----:B------:R-:W-:Y:S01]  /*7b20*/  FADD.FTZ R5, -R3, R0 ;  /* 0x0000000003057221 */ /* 0x000fe20000010100 */
        /* <DEDUP_REMOVED lines=29> */
[----:B------:R-:W-:Y:S02]  /*7d00*/  FMUL.FTZ R5, R2, R161 ;  /* 0x000000a102057220 */ /* 0x000fe40000410000 */
[----:B------:R-:W-:Y:S01]  /*7d10*/  FMUL.FTZ R6, R0, R162 ;  /* 0x000000a200067220 */ /* 0x000fe20000410000 */
[----:B------:R-:W-:Y:S01]  /*7d20*/  MUFU.EX2 R187, R187 ;  /* 0x000000bb00bb7308 */ /* 0x000fe20000000800 */
[C---:B------:R-:W-:Y:S02]  /*7d30*/  FMUL.FTZ R8, R2.reuse, R156 ;  /* 0x0000009c02087220 */ /* 0x040fe40000410000 */
[C---:B------:R-:W-:Y:S02]  /*7d40*/  FMUL.FTZ R9, R2.reuse, R157 ;  /* 0x0000009d02097220 */ /* 0x040fe40000410000 */
[C---:B------:R-:W-:Y:S01]  /*7d50*/  FMUL.FTZ R16, R2.reuse, R148 ;  /* 0x0000009402107220 */ /* 0x040fe20000410000 */
[----:B------:R-:W-:Y:S01]  /*7d60*/  LDSM.16.MT88.4 R156, [R225+0x1a800] ;  /* 0x01a80000e19c783b */ /* 0x000fe20000004200 */
[C---:B------:R-:W-:Y:S02]  /*7d70*/  FMUL.FTZ R17, R2.reuse, R149 ;  /* 0x0000009502117220 */ /* 0x040fe40000410000 */
[C---:B------:R-:W-:Y:S01]  /*7d80*/  FMUL.FTZ R24, R2.reuse, R140 ;  /* 0x0000008c02187220 */ /* 0x040fe20000410000 */
[----:B------:R-:W2:Y:S01]  /*7d90*/  MUFU.EX2 R186, R186 ;  /* 0x000000ba00ba7308 */ /* 0x000ea20000000800 */
[----:B------:R-:W-:Y:S02]  /*7da0*/  FMUL.FTZ R25, R2, R141 ;  /* 0x0000008d02197220 */ /* 0x000fe40000410000 */
[----:B------:R-:W-:Y:S01]  /*7db0*/  FMUL.FTZ R27, R0, R143 ;  /* 0x0000008f001b7220 */ /* 0x000fe20000410000 */
[----:B-1----:R-:W-:Y:S01]  /*7dc0*/  F2FP.PACK_AB R160, R190, R191 ;  /* 0x000000bfbea0723e */ /* 0x002fe200000000ff */
        /* <DEDUP_REMOVED lines=11> */
[----:B------:R-:W1:Y:S01]  /*7e80*/  MUFU.EX2 R188, R188 ;  /* 0x000000bc00bc7308 */ /* 0x000e620000000800 */
[C---:B------:R-:W-:Y:S01]  /*7e90*/  FMUL.FTZ R40, R2.reuse, R40 ;  /* 0x0000002802287220 */ /* 0x040fe20000410000 */
[----:B------:R-:W-:Y:S01]  /*7ea0*/  LDSM.16.MT88.4 R148, [R224+0x18800] ;  /* 0x01880000e094783b */ /* 0x000fe20000004200 */
        /* <DEDUP_REMOVED lines=28> */
[--C-:B------:R-:W-:Y:S02]  /*8070*/  FFMA.FTZ R174, R174, c[0x0][0x23c], -R169.reuse ;  /* 0x00008f00aeae7a23 */ /* 0x100fe400000108a9 */
[--C-:B------:R-:W-:Y:S01]  /*8080*/  FFMA.FTZ R173, R173, c[0x0][0x23c], -R168.reuse ;  /* 0x00008f00adad7a23 */ /* 0x100fe200000108a8 */
[----:B------:R-:W-:Y:S01]  /*8090*/  MUFU.EX2 R167, R178 ;  /* 0x000000b200a77308 */ /* 0x000fe20000000800 */
[C---:B------:R-:W-:Y:S05]  /*80a0*/  HMMA.16816.F32 R4, R160.reuse, R12, R4 ;  /* 0x0000000ca004723c */ /* 0x040fea0000001804 */
[--C-:B------:R-:W-:Y:S02]  /*80b0*/  FFMA.FTZ R183, R183, c[0x0][0x23c], -R168.reuse ;  /* 0x00008f00b7b77a23 */ /* 0x100fe400000108a8 */
        /* <DEDUP_REMOVED lines=8> */
[----:B------:R-:W1:Y:S01]  /*8140*/  LDSM.16.MT88.4 R152, [R224+0x18000] ;  /* 0x01800000e098783b */ /* 0x000e620000004200 */
[--C-:B------:R-:W-:Y:S02]  /*8150*/  FFMA.FTZ R181, R181, c[0x0][0x23c], -R169.reuse ;  /* 0x00008f00b5b57a23 */ /* 0x100fe400000108a9 */
[--C-:B------:R-:W-:Y:S02]  /*8160*/  FFMA.FTZ R182, R182, c[0x0][0x23c], -R169.reuse ;  /* 0x00008f00b6b67a23 */ /* 0x100fe400000108a9 */
[C---:B------:R-:W-:Y:S02]  /*8170*/  HMMA.16816.F32 R12, R160.reuse, R20, R12 ;  /* 0x00000014a00c723c */ /* 0x040fe4000000180c */
[----:B------:R-:W-:Y:S01]  /*8180*/  MUFU.EX2 R172, R183 ;  /* 0x000000b700ac7308 */ /* 0x000fe20000000800 */
[----:B------:R-:W-:Y:S02]  /*8190*/  FMUL.FTZ R63, R0, R63 ;  /* 0x0000003f003f7220 */ /* 0x000fe40000410000 */
[C---:B------:R-:W-:Y:S02]  /*81a0*/  FMUL.FTZ R64, R2.reuse, R64 ;  /* 0x0000004002407220 */ /* 0x040fe40000410000 */
[C---:B------:R-:W-:Y:S01]  /*81b0*/  FMUL.FTZ R20, R2.reuse, R144 ;  /* 0x0000009002147220 */ /* 0x040fe20000410000 */
[C---:B------:R-:W-:Y:S04]  /*81c0*/  HMMA.16816.F32 R16, R160.reuse, R22, R16 ;  /* 0x00000016a010723c */ /* 0x040fe80000001810 */
[C---:B------:R-:W-:Y:S01]  /*81d0*/  FMUL.FTZ R21, R2.reuse, R145 ;  /* 0x0000009102157220 */ /* 0x040fe20000410000 */
[----:B------:R-:W-:Y:S01]  /*81e0*/  MUFU.EX2 R170, R181 ;  /* 0x000000b500aa7308 */ /* 0x000fe20000000800 */
[----:B------:R-:W-:Y:S02]  /*81f0*/  FMUL.FTZ R65, R2, R65 ;  /* 0x0000004102417220 */ /* 0x000fe40000410000 */
[C---:B------:R-:W-:Y:S04]  /*8200*/  FMUL.FTZ R22, R0.reuse, R146 ;  /* 0x0000009200167220 */ /* 0x040fe80000410000 */
[C---:B------:R-:W-:Y:S02]  /*8210*/  FMUL.FTZ R23, R0.reuse, R147 ;  /* 0x0000009300177220 */ /* 0x040fe40000410000 */
[----:B------:R-:W2:Y:S01]  /*8220*/  LDSM.16.MT88.4 R144, [R228+0x1a000] ;  /* 0x01a00000e490783b */ /* 0x000ea20000004200 */
[----:B------:R3:W-:Y:S01]  /*8230*/  MUFU.EX2 R171, R182 ;  /* 0x000000b600ab7308 */ /* 0x0007e20000000800 */
[C---:B------:R-:W-:Y:S02]  /*8240*/  FMUL.FTZ R66, R0.reuse, R66 ;  /* 0x0000004200427220 */ /* 0x040fe40000410000 */
[----:B------:R-:W-:Y:S01]  /*8250*/  FMUL.FTZ R67, R0, R67 ;  /* 0x0000004300437220 */ /* 0x000fe20000410000 */
        /* <DEDUP_REMOVED lines=8> */
[C---:B------:R-:W-:Y:S01]  /*82e0*/  FMUL.FTZ R31, R0.reuse, R139 ;  /* 0x0000008b001f7220 */ /* 0x040fe20000410000 */
[----:B---3--:R-:W-:Y:S01]  /*82f0*/  LDSM.16.MT88.4 R180, [R226+0x1b800] ;  /* 0x01b80000e2b4783b */ /* 0x008fe20000004200 */
[----:B------:R-:W-:Y:S02]  /*8300*/  FMUL.FTZ R71, R0, R71 ;  /* 0x0000004700477220 */ /* 0x000fe40000410000 */
[C---:B------:R-:W-:Y:S02]  /*8310*/  FMUL.FTZ R72, R2.reuse, R72 ;  /* 0x0000004802487220 */ /* 0x040fe40000410000 */
[----:B------:R-:W-:Y:S01]  /*8320*/  FMUL.FTZ R73, R2, R73 ;  /* 0x0000004902497220 */ /* 0x000fe20000410000 */
[C---:B-1----:R-:W-:Y:S02]  /*8330*/  HMMA.16816.F32 R28, R160.reuse, R152, R28 ;  /* 0x00000098a01c723c */ /* 0x042fe4000000181c */
[----:B------:R-:W1:Y:S01]  /*8340*/  LDSM.16.MT88.4 R136, [R226+0x1a000] ;  /* 0x01a00000e288783b */ /* 0x000e620000004200 */
[C---:B------:R-:W-:Y:S02]  /*8350*/  FMUL.FTZ R74, R0.reuse, R74 ;  /* 0x0000004a004a7220 */ /* 0x040fe40000410000 */
[----:B------:R-:W-:Y:S02]  /*8360*/  FMUL.FTZ R75, R0, R75 ;  /* 0x0000004b004b7220 */ /* 0x000fe40000410000 */
[C---:B------:R-:W-:Y:S01]  /*8370*/  FMUL.FTZ R76, R2.reuse, R76 ;  /* 0x0000004c024c7220 */ /* 0x040fe20000410000 */
[C---:B------:R-:W-:Y:S02]  /*8380*/  HMMA.16816.F32 R32, R160.reuse, R154, R32 ;  /* 0x0000009aa020723c */ /* 0x040fe40000001820 */
[----:B------:R-:W-:Y:S02]  /*8390*/  LDSM.16.MT88.4 R152, [R228+0x1a800] ;  /* 0x01a80000e498783b */ /* 0x000fe40000004200 */
[----:B------:R-:W-:Y:S02]  /*83a0*/  FMUL.FTZ R77, R2, R77 ;  /* 0x0000004d024d7220 */ /* 0x000fe40000410000 */
[C---:B------:R-:W-:Y:S02]  /*83b0*/  FMUL.FTZ R78, R0.reuse, R78 ;  /* 0x0000004e004e7220 */ /* 0x040fe40000410000 */
[C---:B--2---:R-:W-:Y:S04]  /*83c0*/  HMMA.16816.F32 R36, R160.reuse, R144, R36 ;  /* 0x00000090a024723c */ /* 0x044fe80000001824 */
[----:B------:R-:W-:Y:S02]  /*83d0*/  FMUL.FTZ R79, R0, R79 ;  /* 0x0000004f004f7220 */ /* 0x000fe40000410000 */
[C---:B------:R-:W-:Y:S02]  /*83e0*/  FMUL.FTZ R80, R2.reuse, R80 ;  /* 0x0000005002507220 */ /* 0x040fe40000410000 */
[C---:B------:R-:W-:Y:S01]  /*83f0*/  HMMA.16816.F32 R40, R160.reuse, R146, R40 ;  /* 0x00000092a028723c */ /* 0x040fe20000001828 */
[----:B------:R-:W-:Y:S03]  /*8400*/  LDSM.16.MT88.4 R144, [R225+0x18800] ;  /* 0x01880000e190783b */ /* 0x000fe60000004200 */
[----:B------:R-:W-:Y:S02]  /*8410*/  FMUL.FTZ R81, R2, R81 ;  /* 0x0000005102517220 */ /* 0x000fe40000410000 */
[C---:B------:R-:W-:Y:S02]  /*8420*/  FMUL.FTZ R82, R0.reuse, R82 ;  /* 0x0000005200527220 */ /* 0x040fe40000410000 */
[----:B------:R-:W-:Y:S04]  /*8430*/  FMUL.FTZ R83, R0, R83 ;  /* 0x0000005300537220 */ /* 0x000fe80000410000 */
        /* <DEDUP_REMOVED lines=11> */
[C---:B------:R-:W-:Y:S04]  /*84f0*/  HMMA.16816.F32 R52, R160.reuse, R132, R52 ;  /* 0x00000084a034723c */ /* 0x040fe80000001834 */
[C---:B------:R-:W-:Y:S02]  /*8500*/  FMUL.FTZ R92, R2.reuse, R92 ;  /* 0x0000005c025c7220 */ /* 0x040fe40000410000 */
[----:B------:R-:W-:Y:S02]  /*8510*/  FMUL.FTZ R93, R2, R93 ;  /* 0x0000005d025d7220 */ /* 0x000fe40000410000 */
[C---:B------:R-:W-:Y:S01]  /*8520*/  HMMA.16816.F32 R56, R160.reuse, R134, R56 ;  /* 0x00000086a038723c */ /* 0x040fe20000001838 */
[----:B------:R-:W2:Y:S03]  /*8530*/  LDSM.16.MT88.4 R132, [R226+0x1c000] ;  /* 0x01c00000e284783b */ /* 0x000ea60000004200 */
[C---:B------:R-:W-:Y:S02]  /*8540*/  FMUL.FTZ R94, R0.reuse, R94 ;  /* 0x0000005e005e7220 */ /* 0x040fe40000410000 */
[----:B------:R-:W-:Y:S02]  /*8550*/  FMUL.FTZ R95, R0, R95 ;  /* 0x0000005f005f7220 */ /* 0x000fe40000410000 */
[C---:B------:R-:W-:Y:S04]  /*8560*/  HMMA.16816.F32 R60, R160.reuse, R140, R60 ;  /* 0x0000008ca03c723c */ /* 0x040fe8000000183c */
        /* <DEDUP_REMOVED lines=39> */
[--C-:B------:R-:W-:Y:S02]  /*87e0*/  FFMA.FTZ R192, R200, c[0x0][0x23c], -R169.reuse ;  /* 0x00008f00c8c07a23 */ /* 0x100fe400000108a9 */
[--C-:B------:R-:W-:Y:S02]  /*87f0*/  FFMA.FTZ R200, R179, c[0x0][0x23c], -R169.reuse ;  /* 0x00008f00b3c87a23 */ /* 0x100fe400000108a9 */
[C---:B------:R-:W-:Y:S01]  /*8800*/  HMMA.16816.F32 R104, R160.reuse, R134, R104 ;  /* 0x00000086a068723c */ /* 0x040fe20000001868 */
[----:B------:R-:W2:Y:S01]  /*8810*/  LDSM.16.MT88.4 R132, [R224+0x1e000] ;  /* 0x01e00000e084783b */ /* 0x000ea20000004200 */
[----:B------:R-:W-:Y:S02]  /*8820*/  MUFU.EX2 R192, R192 ;  /* 0x000000c000c07308 */ /* 0x000fe40000000800 */
[C---:B------:R-:W-:Y:S02]  /*8830*/  FMUL.FTZ R120, R2.reuse, R120 ;  /* 0x0000007802787220 */ /* 0x040fe40000410000 */
[----:B------:R-:W-:Y:S02]  /*8840*/  FMUL.FTZ R121, R2, R121 ;  /* 0x0000007902797220 */ /* 0x000fe40000410000 */
[C---:B---3--:R-:W-:Y:S04]  /*8850*/  HMMA.16816.F32 R108, R160.reuse, R140, R108 ;  /* 0x0000008ca06c723c */ /* 0x048fe8000000186c */
[C---:B------:R-:W-:Y:S01]  /*8860*/  FMUL.FTZ R122, R0.reuse, R122 ;  /* 0x0000007a007a7220 */ /* 0x040fe20000410000 */
[----:B------:R-:W-:Y:S01]  /*8870*/  MUFU.EX2 R200, R200 ;  /* 0x000000c800c87308 */ /* 0x000fe20000000800 */
[----:B------:R-:W-:Y:S02]  /*8880*/  FMUL.FTZ R123, R0, R123 ;  /* 0x0000007b007b7220 */ /* 0x000fe40000410000 */
[C---:B------:R-:W-:Y:S01]  /*8890*/  HMMA.16816.F32 R112, R160.reuse, R142, R112 ;  /* 0x0000008ea070723c */ /* 0x040fe20000001870 */
[----:B------:R-:W3:Y:S03]  /*88a0*/  LDSM.16.MT88.4 R140, [R228+0x18800] ;  /* 0x01880000e48c783b */ /* 0x000ee60000004200 */
[C---:B------:R-:W-:Y:S02]  /*88b0*/  FMUL.FTZ R124, R2.reuse, R124 ;  /* 0x0000007c027c7220 */ /* 0x040fe40000410000 */
[----:B------:R-:W-:Y:S02]  /*88c0*/  FMUL.FTZ R125, R2, R125 ;  /* 0x0000007d027d7220 */ /* 0x000fe40000410000 */
[----:B------:R-:W-:Y:S01]  /*88d0*/  FMUL.FTZ R126, R0, R126 ;  /* 0x0000007e007e7220 */ /* 0x000fe20000410000 */
[C---:B-1----:R-:W-:Y:S03]  /*88e0*/  HMMA.16816.F32 R116, R160.reuse, R136, R116 ;  /* 0x00000088a074723c */ /* 0x042fe60000001874 */
[--C-:B------:R-:W-:Y:S02]  /*88f0*/  FFMA.FTZ R199, R199, c[0x0][0x23c], -R169.reuse ;  /* 0x00008f00c7c77a23 */ /* 0x100fe400000108a9 */
[--C-:B------:R-:W-:Y:S02]  /*8900*/  FFMA.FTZ R196, R196, c[0x0][0x23c], -R168.reuse ;  /* 0x00008f00c4c47a23 */ /* 0x100fe400000108a8 */
[--C-:B------:R-:W-:Y:S01]  /*8910*/  FFMA.FTZ R201, R201, c[0x0][0x23c], -R168.reuse ;  /* 0x00008f00c9c97a23 */ /* 0x100fe200000108a8 */
[C---:B------:R-:W-:Y:S01]  /*8920*/  HMMA.16816.F32 R120, R160.reuse, R138, R120 ;  /* 0x0000008aa078723c */ /* 0x040fe20000001878 */
[----:B------:R-:W1:Y:S01]  /*8930*/  MUFU.EX2 R199, R199 ;  /* 0x000000c700c77308 */ /* 0x000e620000000800 */
[----:B------:R-:W4:Y:S02]  /*8940*/  LDSM.16.MT88.4 R136, [R226+0x18800] ;  /* 0x01880000e288783b */ /* 0x000f240000004200 */
[--C-:B------:R-:W-:Y:S02]  /*8950*/  FFMA.FTZ R203, R203, c[0x0][0x23c], -R169.reuse ;  /* 0x00008f00cbcb7a23 */ /* 0x100fe400000108a9 */
[--C-:B------:R-:W-:Y:S02]  /*8960*/  FFMA.FTZ R205, R205, c[0x0][0x23c], -R168.reuse ;  /* 0x00008f00cdcd7a23 */ /* 0x100fe400000108a8 */
[----:B------:R-:W-:Y:S03]  /*8970*/  FMUL.FTZ R127, R0, R127 ;  /* 0x0000007f007f7220 */ /* 0x000fe60000410000 */
[----:B------:R-:W-:Y:S01]  /*8980*/  MUFU.EX2 R196, R196 ;  /* 0x000000c400c47308 */ /* 0x000fe20000000800 */
[C---:B------:R-:W-:Y:S02]  /*8990*/  FMUL.FTZ R128, R2.reuse, R128 ;  /* 0x0000008002807220 */ /* 0x040fe40000410000 */
[----:B------:R-:W-:Y:S01]  /*89a0*/  FMUL.FTZ R129, R2, R129 ;  /* 0x0000008102817220 */ /* 0x000fe20000410000 */
[C---:B--2---:R-:W-:Y:S03]  /*89b0*/  HMMA.16816.F32 R124, R160.reuse, R132, R124 ;  /* 0x00000084a07c723c */ /* 0x044fe6000000187c */
[C---:B------:R-:W-:Y:S02]  /*89c0*/  FMUL.FTZ R130, R0.reuse, R130 ;  /* 0x0000008200827220 */ /* 0x040fe40000410000 */
[----:B------:R-:W-:Y:S01]  /*89d0*/  FMUL.FTZ R131, R0, R131 ;  /* 0x0000008300837220 */ /* 0x000fe20000410000 */
[----:B------:R-:W2:Y:S01]  /*89e0*/  MUFU.EX2 R201, R201 ;  /* 0x000000c900c97308 */ /* 0x000ea20000000800 */
[--C-:B------:R-:W-:Y:S02]  /*89f0*/  FFMA.FTZ R206, R206, c[0x0][0x23c], -R168.reuse ;  /* 0x00008f00cece7a23 */ /* 0x100fe400000108a8 */
[--C-:B------:R-:W-:Y:S03]  /*8a00*/  FFMA.FTZ R207, R207, c[0x0][0x23c], -R168.reuse ;  /* 0x00008f00cfcf7a23 */ /* 0x100fe600000108a8 */
[----:B------:R-:W-:Y:S01]  /*8a10*/  HMMA.16816.F32 R128, R160, R134, R128 ;  /* 0x00000086a080723c */ /* 0x000fe20000001880 */
[----:B------:R-:W-:Y:S02]  /*8a20*/  LDSM.16.MT88.4 R160, [R224+0x1a800] ;  /* 0x01a80000e0a0783b */ /* 0x000fe40000004200 */
[----:B-1----:R-:W-:Y:S01]  /*8a30*/  F2FP.PACK_AB R132, R199, R192 ;  /* 0x000000c0c784723e */ /* 0x002fe200000000ff */
[----:B------:R-:W1:Y:S01]  /*8a40*/  MUFU.EX2 R203, R203 ;  /* 0x000000cb00cb7308 */ /* 0x000e620000000800 */
[--C-:B------:R-:W-:Y:S02]  /*8a50*/  FFMA.FTZ R202, R202, c[0x0][0x23c], -R169.reuse ;  /* 0x00008f00caca7a23 */ /* 0x100fe400000108a9 */
[--C-:B------:R-:W-:Y:S02]  /*8a60*/  FFMA.FTZ R198, R198, c[0x0][0x23c], -R169.reuse ;  /* 0x00008f00c6c67a23 */ /* 0x100fe400000108a9 */
[--C-:B------:R-:W-:Y:S03]  /*8a70*/  FFMA.FTZ R197, R197, c[0x0][0x23c], -R168.reuse ;  /* 0x00008f00c5c57a23 */ /* 0x100fe600000108a8 */
[--C-:B------:R-:W-:Y:S02]  /*8a80*/  FFMA.FTZ R195, R195, c[0x0][0x23c], -R168.reuse ;  /* 0x00008f00c3c37a23 */ /* 0x100fe400000108a8 */
[----:B------:R-:W5:Y:S01]  /*8a90*/  MUFU.EX2 R205, R205 ;  /* 0x000000cd00cd7308 */ /* 0x000f620000000800 */
[--C-:B------:R-:W-:Y:S02]  /*8aa0*/  FFMA.FTZ R194, R194, c[0x0][0x23c], -R169.reuse ;  /* 0x00008f00c2c27a23 */ /* 0x100fe400000108a9 */
[----:B------:R-:W-:Y:S01]  /*8ab0*/  FFMA.FTZ R169, R193, c[0x0][0x23c], -R169 ;  /* 0x00008f00c1a97a23 */ /* 0x000fe200000108a9 */
[----:B--2---:R-:W-:Y:S01]  /*8ac0*/  F2FP.PACK_AB R133, R201, R196 ;  /* 0x000000c4c985723e */ /* 0x004fe200000000ff */
[--C-:B------:R-:W-:Y:S02]  /*8ad0*/  FFMA.FTZ R166, R166, c[0x0][0x23c], -R168.reuse ;  /* 0x00008f00a6a67a23 */ /* 0x100fe400000108a8 */
[----:B------:R-:W-:Y:S03]  /*8ae0*/  FFMA.FTZ R168, R165, c[0x0][0x23c], -R168 ;  /* 0x00008f00a5a87a23 */ /* 0x000fe600000108a8 */
[----:B------:R-:W-:Y:S01]  /*8af0*/  MUFU.EX2 R193, R169 ;  /* 0x000000a900c17308 */ /* 0x000fe20000000800 */
[----:B-1----:R-:W-:Y:S09]  /*8b00*/  F2FP.PACK_AB R134, R200, R203 ;  /* 0x000000cbc886723e */ /* 0x002ff200000000ff */
[----:B------:R-:W-:Y:S01]  /*8b10*/  MUFU.EX2 R165, R168 ;  /* 0x000000a800a57308 */ /* 0x000fe20000000800 */
[----:B-----5:R-:W-:Y:S09]  /*8b20*/  F2FP.PACK_AB R135, R205, R204 ;  /* 0x000000cccd87723e */ /* 0x020ff200000000ff */
[----:B------:R-:W-:Y:S01]  /*8b30*/  MUFU.EX2 R206, R206 ;  /* 0x000000ce00ce7308 */ /* 0x000fe20000000800 */
[C---:B---3--:R-:W-:Y:S08]  /*8b40*/  HMMA.16816.F32 R4, R132.reuse, R140, R4 ;  /* 0x0000008c8404723c */ /* 0x048ff00000001804 */
[C---:B------:R-:W-:Y:S01]  /*8b50*/  HMMA.16816.F32 R8, R132.reuse, R142, R8 ;  /* 0x0000008e8408723c */ /* 0x040fe20000001808 */
[----:B------:R-:W1:Y:S01]  /*8b60*/  LDSM.16.MT88.4 R140, [R226+0x1a800] ;  /* 0x01a80000e28c783b */ /* 0x000e620000004200 */
[----:B------:R-:W-:Y:S06]  /*8b70*/  MUFU.EX2 R207, R207 ;  /* 0x000000cf00cf7308 */ /* 0x000fec0000000800 */
[C---:B----4-:R-:W-:Y:S04]  /*8b80*/  HMMA.16816.F32 R12, R132.reuse, R136, R12 ;  /* 0x00000088840c723c */ /* 0x050fe8000000180c */
[----:B------:R-:W-:Y:S04]  /*8b90*/  MUFU.EX2 R202, R202 ;  /* 0x000000ca00ca7308 */ /* 0x000fe80000000800 */
[C---:B------:R-:W-:Y:S01]  /*8ba0*/  HMMA.16816.F32 R16, R132.reuse, R138, R16 ;  /* 0x0000008a8410723c */ /* 0x040fe20000001810 */
[----:B------:R-:W2:Y:S05]  /*8bb0*/  LDSM.16.MT88.4 R136, [R228+0x1c800] ;  /* 0x01c80000e488783b */ /* 0x000eaa0000004200 */
[----:B------:R-:W3:Y:S02]  /*8bc0*/  MUFU.EX2 R198, R198 ;  /* 0x000000c600c67308 */ /* 0x000ee40000000800 */
[C---:B------:R-:W-:Y:S08]  /*8bd0*/  HMMA.16816.F32 R20, R132.reuse, R144, R20 ;  /* 0x000000908414723c */ /* 0x040ff00000001814 */
[C---:B------:R-:W-:Y:S01]  /*8be0*/  HMMA.16816.F32 R24, R132.reuse, R146, R24 ;  /* 0x000000928418723c */ /* 0x040fe20000001818 */
[----:B------:R-:W4:Y:S01]  /*8bf0*/  LDSM.16.MT88.4 R144, [R226+0x1c800] ;  /* 0x01c80000e290783b */ /* 0x000f220000004200 */
[----:B------:R-:W-:Y:S06]  /*8c00*/  MUFU.EX2 R197, R197 ;  /* 0x000000c500c57308 */ /* 0x000fec0000000800 */
[C---:B------:R-:W-:Y:S04]  /*8c10*/  HMMA.16816.F32 R28, R132.reuse, R148, R28 ;  /* 0x00000094841c723c */ /* 0x040fe8000000181c */
[----:B------:R-:W5:Y:S01]  /*8c20*/  MUFU.EX2 R195, R195 ;  /* 0x000000c300c37308 */ /* 0x000f620000000800 */
[----:B---3--:R-:W-:Y:S03]  /*8c30*/  F2FP.PACK_AB R168, R198, R202 ;  /* 0x000000cac6a8723e */ /* 0x008fe600000000ff */
[C---:B------:R-:W-:Y:S01]  /*8c40*/  HMMA.16816.F32 R32, R132.reuse, R150, R32 ;  /* 0x000000968420723c */ /* 0x040fe20000001820 */
[----:B------:R-:W3:Y:S05]  /*8c50*/  LDSM.16.MT88.4 R148, [R225+0x1c800] ;  /* 0x01c80000e194783b */ /* 0x000eea0000004200 */
[----:B------:R-:W2:Y:S02]  /*8c60*/  MUFU.EX2 R194, R194 ;  /* 0x000000c200c27308 */ /* 0x000ea40000000800 */
[C---:B------:R-:W-:Y:S08]  /*8c70*/  HMMA.16816.F32 R36, R132.reuse, R152, R36 ;  /* 0x000000988424723c */ /* 0x040ff00000001824 */
[C---:B------:R-:W-:Y:S01]  /*8c80*/  HMMA.16816.F32 R40, R132.reuse, R154, R40 ;  /* 0x0000009a8428723c */ /* 0x040fe20000001828 */
[----:B------:R-:W-:Y:S01]  /*8c90*/  LDSM.16.MT88.4 R152, [R225+0x1e800] ;  /* 0x01e80000e198783b */ /* 0x000fe20000004200 */
[----:B------:R-:W2:Y:S02]  /*8ca0*/  MUFU.EX2 R166, R166 ;  /* 0x000000a600a67308 */ /* 0x000ea40000000800 */
[----:B-----5:R-:W-:Y:S04]  /*8cb0*/  F2FP.PACK_AB R169, R195, R197 ;  /* 0x000000c5c3a9723e */ /* 0x020fe800000000ff */
[C---:B-1----:R-:W-:Y:S08]  /*8cc0*/  HMMA.16816.F32 R44, R132.reuse, R140, R44 ;  /* 0x0000008c842c723c */ /* 0x042ff0000000182c */
[C---:B------:R-:W-:Y:S01]  /*8cd0*/  HMMA.16816.F32 R48, R132.reuse, R142, R48 ;  /* 0x0000008e8430723c */ /* 0x040fe20000001830 */
[----:B------:R-:W1:Y:S07]  /*8ce0*/  LDSM.16.MT88.4 R140, [R224+0x1c800] ;  /* 0x01c80000e08c783b */ /* 0x000e6e0000004200 */
[C---:B------:R-:W-:Y:S08]  /*8cf0*/  HMMA.16816.F32 R52, R132.reuse, R156, R52 ;  /* 0x0000009c8434723c */ /* 0x040ff00000001834 */
        /* <DEDUP_REMOVED lines=27> */
[----:B------:R-:W-:Y:S01]  /*8eb0*/  HMMA.16816.F32 R128, R132, R150, R128 ;  /* 0x000000968480723c */ /* 0x000fe20000001880 */
[----:B------:R-:W-:Y:S06]  /*8ec0*/  LDSM.16.MT88.4 R148, [R226+0x1b000] ;  /* 0x01b00000e294783b */ /* 0x000fec0000004200 */
[----:B------:R-:W-:Y:S02]  /*8ed0*/  F2FP.PACK_AB R132, R176, R167 ;  /* 0x000000a7b084723e */ /* 0x000fe400000000ff */
[-C--:B------:R-:W-:Y:S03]  /*8ee0*/  F2FP.PACK_AB R133, R172, R175.reuse ;  /* 0x000000afac85723e */ /* 0x080fe600000000ff */
[----:B------:R-:W-:Y:S02]  /*8ef0*/  F2FP.PACK_AB R134, R171, R170 ;  /* 0x000000aaab86723e */ /* 0x000fe400000000ff */
[----:B------:R-:W-:Y:S07]  /*8f00*/  F2FP.PACK_AB R135, R207, R206 ;  /* 0x000000cecf87723e */ /* 0x000fee00000000ff */
        /* <DEDUP_REMOVED lines=23> */
[----:B------:R-:W-:Y:S07]  /*9080*/  LDSM.16.MT88.4 R156, [R228+0x19800] ;  /* 0x01980000e49c783b */ /* 0x000fee0000004200 */
[C---:B------:R-:W-:Y:S08]  /*9090*/  HMMA.16816.F32 R68, R132.reuse, R160, R68 ;  /* 0x000000a08444723c */ /* 0x040ff00000001844 */
[C---:B------:R-:W-:Y:S08]  /*90a0*/  HMMA.16816.F32 R72, R132.reuse, R162, R72 ;  /* 0x000000a28448723c */ /* 0x040ff00000001848 */
[C---:B--2---:R-:W-:Y:S08]  /*90b0*/  HMMA.16816.F32 R76, R132.reuse, R136, R76 ;  /* 0x00000088844c723c */ /* 0x044ff0000000184c */
[C---:B------:R-:W-:Y:S01]  /*90c0*/  HMMA.16816.F32 R80, R132.reuse, R138, R80 ;  /* 0x0000008a8450723c */ /* 0x040fe20000001850 */
[----:B------:R-:W2:Y:S07]  /*90d0*/  LDSM.16.MT88.4 R136, [R226+0x1f000] ;  /* 0x01f00000e288783b */ /* 0x000eae0000004200 */
[C---:B----4-:R-:W-:Y:S08]  /*90e0*/  HMMA.16816.F32 R84, R132.reuse, R144, R84 ;  /* 0x000000908454723c */ /* 0x050ff00000001854 */
[C---:B------:R-:W-:Y:S01]  /*90f0*/  HMMA.16816.F32 R88, R132.reuse, R146, R88 ;  /* 0x000000928458723c */ /* 0x040fe20000001858 */
[----:B------:R-:W3:Y:S07]  /*9100*/  LDSM.16.MT88.4 R144, [R225+0x1f000] ;  /* 0x01f00000e190783b */ /* 0x000eee0000004200 */
[C---:B-1----:R-:W-:Y:S08]  /*9110*/  HMMA.16816.F32 R92, R132.reuse, R140, R92 ;  /* 0x0000008c845c723c */ /* 0x042ff0000000185c */
[C---:B------:R-:W-:Y:S01]  /*9120*/  HMMA.16816.F32 R96, R132.reuse, R142, R96 ;  /* 0x0000008e8460723c */ /* 0x040fe20000001860 */
[----:B------:R-:W-:Y:S07]  /*9130*/  LDSM.16.MT88.4 R140, [R225+0x19800] ;  /* 0x01980000e18c783b */ /* 0x000fee0000004200 */
[C---:B-----5:R-:W-:Y:S08]  /*9140*/  HMMA.16816.F32 R100, R132.reuse, R148, R100 ;  /* 0x000000948464723c */ /* 0x060ff00000001864 */
[C---:B------:R-:W-:Y:S01]  /*9150*/  HMMA.16816.F32 R104, R132.reuse, R150, R104 ;  /* 0x000000968468723c */ /* 0x040fe20000001868 */
[----:B------:R-:W1:Y:S07]  /*9160*/  LDSM.16.MT88.4 R148, [R226+0x19800] ;  /* 0x01980000e294783b */ /* 0x000e6e0000004200 */
[C---:B--2---:R-:W-:Y:S07]  /*9170*/  HMMA.16816.F32 R108, R132.reuse, R136, R108 ;  /* 0x00000088846c723c */ /* 0x044fee000000186c */
[----:B------:R-:W-:Y:S01]  /*9180*/  MOV R137, R175 ;  /* 0x000000af00897202 */ /* 0x000fe20000000f00 */
[C---:B------:R-:W-:Y:S04]  /*9190*/  HMMA.16816.F32 R112, R132.reuse, R138, R112 ;  /* 0x0000008a8470723c */ /* 0x040fe80000001870 */
[----:B------:R-:W-:Y:S02]  /*91a0*/  MOV R136, R176 ;  /* 0x000000b000887202 */ /* 0x000fe40000000f00 */
[----:B------:R-:W-:Y:S01]  /*91b0*/  LDSM.16.MT88.4 R176, [R228+0x1b800] ;  /* 0x01b80000e4b0783b */ /* 0x000fe20000004200 */
[----:B------:R-:W-:Y:S01]  /*91c0*/  MOV R139, R172 ;  /* 0x000000ac008b7202 */ /* 0x000fe20000000f00 */
[C---:B---3--:R-:W-:Y:S06]  /*91d0*/  HMMA.16816.F32 R116, R132.reuse, R144, R116 ;  /* 0x000000908474723c */ /* 0x048fec0000001874 */
[----:B------:R-:W2:Y:S02]  /*91e0*/  LDSM.16.MT88.4 R172, [R224+0x19800] ;  /* 0x01980000e0ac783b */ /* 0x000ea40000004200 */
[C---:B------:R-:W-:Y:S08]  /*91f0*/  HMMA.16816.F32 R120, R132.reuse, R146, R120 ;  /* 0x000000928478723c */ /* 0x040ff00000001878 */
[C---:B------:R-:W-:Y:S08]  /*9200*/  HMMA.16816.F32 R124, R132.reuse, R152, R124 ;  /* 0x00000098847c723c */ /* 0x040ff0000000187c */
[----:B------:R-:W-:Y:S07]  /*9210*/  HMMA.16816.F32 R128, R132, R154, R128 ;  /* 0x0000009a8480723c */ /* 0x000fee0000001880 */
[----:B------:R-:W-:Y:S02]  /*9220*/  MOV R134, R171 ;  /* 0x000000ab00867202 */ /* 0x000fe40000000f00 */
[----:B------:R-:W-:Y:S03]  /*9230*/  MOV R135, R170 ;  /* 0x000000aa00877202 */ /* 0x000fe60000000f00 */
[----:B------:R-:W-:Y:S02]  /*9240*/  F2FP.PACK_AB R170, R193, R194 ;  /* 0x000000c2c1aa723e */ /* 0x000fe400000000ff */
[----:B------:R-:W-:Y:S07]  /*9250*/  F2FP.PACK_AB R171, R165, R166 ;  /* 0x000000a6a5ab723e */ /* 0x000fee00000000ff */
[C---:B------:R-:W-:Y:S01]  /*9260*/  HMMA.16816.F32 R160, R168.reuse, R156, R4 ;  /* 0x0000009ca8a0723c */ /* 0x040fe20000001804 */
[----:B------:R-:W3:Y:S07]  /*9270*/  LDSM.16.MT88.4 R4, [R225+0x1b800] ;  /* 0x01b80000e104783b */ /* 0x000eee0000004200 */
[C---:B------:R-:W-:Y:S01]  /*9280*/  HMMA.16816.F32 R156, R168.reuse, R158, R8 ;  /* 0x0000009ea89c723c */ /* 0x040fe20000001808 */
[----:B------:R-:W4:Y:S07]  /*9290*/  LDSM.16.MT88.4 R8, [R224+0x1b800] ;  /* 0x01b80000e008783b */ /* 0x000f2e0000004200 */
[C---:B-1----:R-:W-:Y:S07]  /*92a0*/  HMMA.16816.F32 R152, R168.reuse, R148, R12 ;  /* 0x00000094a898723c */ /* 0x042fee000000180c */
[----:B------:R-:W-:Y:S01]  /*92b0*/  MOV R14, R139 ;  /* 0x0000008b000e7202 */ /* 0x000fe20000000f00 */
[C---:B------:R-:W-:Y:S04]  /*92c0*/  HMMA.16816.F32 R148, R168.reuse, R150, R16 ;  /* 0x00000096a894723c */ /* 0x040fe80000001810 */
[----:B------:R-:W-:Y:S03]  /*92d0*/  MOV R15, R136 ;  /* 0x00000088000f7202 */ /* 0x000fe60000000f00 */
[----:B------:R-:W-:Y:S01]  /*92e0*/  MOV R19, R137 ;  /* 0x0000008900137202 */ /* 0x000fe20000000f00 */
[C---:B------:R-:W-:Y:S01]  /*92f0*/  HMMA.16816.F32 R144, R168.reuse, R140, R20 ;  /* 0x0000008ca890723c */ /* 0x040fe20000001814 */
[----:B------:R-:W-:Y:S07]  /*9300*/  LDSM.16.MT88.4 R20, [R225+0x1d800] ;  /* 0x01d80000e114783b */ /* 0x000fee0000004200 */
[C---:B------:R-:W-:Y:S01]  /*9310*/  HMMA.16816.F32 R140, R168.reuse, R142, R24 ;  /* 0x0000008ea88c723c */ /* 0x040fe20000001818 */
[----:B------:R-:W-:Y:S07]  /*9320*/  LDSM.16.MT88.4 R24, [R224+0x1d800] ;  /* 0x01d80000e018783b */ /* 0x000fee0000004200 */
[C---:B--2---:R-:W-:Y:S01]  /*9330*/  HMMA.16816.F32 R136, R168.reuse, R172, R28 ;  /* 0x000000aca888723c */ /* 0x044fe2000000181c */
[----:B------:R-:W-:Y:S06]  /*9340*/  LDSM.16.MT88.4 R28, [R228+0x1f800] ;  /* 0x01f80000e41c783b */ /* 0x000fec0000004200 */
[----:B------:R-:W-:Y:S02]  /*9350*/  MOV R173, R134 ;  /* 0x0000008600ad7202 */ /* 0x000fe40000000f00 */
[----:B------:R-:W-:Y:S02]  /*9360*/  MOV R172, R135 ;  /* 0x0000008700ac7202 */ /* 0x000fe40000000f00 */
[C---:B------:R-:W-:Y:S01]  /*9370*/  HMMA.16816.F32 R132, R168.reuse, R174, R32 ;  /* 0x000000aea884723c */ /* 0x040fe20000001820 */
[----:B------:R-:W-:Y:S06]  /*9380*/  LDSM.16.MT88.4 R32, [R226+0x1f800] ;  /* 0x01f80000e220783b */ /* 0x000fec0000004200 */
[----:B------:R-:W-:Y:S01]  /*9390*/  MOV R175, R14 ;  /* 0x0000000e00af7202 */ /* 0x000fe20000000f00 */
[C---:B------:R-:W-:Y:S01]  /*93a0*/  HMMA.16816.F32 R36, R168.reuse, R176, R36 ;  /* 0x000000b0a824723c */ /* 0x040fe20000001824 */
[----:B------:R-:W2:Y:S03]  /*93b0*/  LDL.LU R176, [R1+0x4] ;  /* 0x0000040001b07983 */ /* 0x000ea60000300800 */
[----:B------:R-:W-:Y:S02]  /*93c0*/  MOV R174, R15 ;  /* 0x0000000f00ae7202 */ /* 0x000fe40000000f00 */
[----:B------:R-:W1:Y:S01]  /*93d0*/  LDSM.16.MT88.4 R12, [R228+0x1d800] ;  /* 0x01d80000e40c783b */ /* 0x000e620000004200 */
[----:B------:R-:W-:Y:S01]  /*93e0*/  MOV R177, R19 ;  /* 0x0000001300b17202 */ /* 0x000fe20000000f00 */
[C---:B------:R-:W-:Y:S06]  /*93f0*/  HMMA.16816.F32 R40, R168.reuse, R178, R40 ;  /* 0x000000b2a828723c */ /* 0x040fec0000001828 */
[----:B------:R-:W5:Y:S02]  /*9400*/  LDL.LU R179, [R1+0x8] ;  /* 0x0000080001b37983 */ /* 0x000f640000300800 */
[C---:B------:R-:W-:Y:S02]  /*9410*/  HMMA.16816.F32 R44, R168.reuse, R180, R44 ;  /* 0x000000b4a82c723c */ /* 0x040fe4000000182c */
[----:B------:R-:W1:Y:S06]  /*9420*/  LDSM.16.MT88.4 R16, [R226+0x1d800] ;  /* 0x01d80000e210783b */ /* 0x000e6c0000004200 */
        /* <DEDUP_REMOVED lines=21> */
[C---:B----4-:R-:W-:Y:S08]  /*9580*/  HMMA.16816.F32 R124, R168.reuse, R8, R124 ;  /* 0x00000008a87c723c */ /* 0x050ff0000000187c */
[----:B------:R-:W-:Y:S04]  /*9590*/  HMMA.16816.F32 R128, R168, R10, R128 ;  /* 0x0000000aa880723c */ /* 0x000fe80000001880 */
[----:B--2---:R-:W-:Y:S04]  /*95a0*/  FFMA.FTZ R187, R0, R176, R187 ;  /* 0x000000b000bb7223 */ /* 0x004fe800000100bb */
[----:B------:R-:W-:Y:S04]  /*95b0*/  FADD.FTZ R186, R186, R187 ;  /* 0x000000bbbaba7221 */ /* 0x000fe80000010000 */
[----:B------:R-:W-:Y:S04]  /*95c0*/  FADD.FTZ R15, R185, R186 ;  /* 0x000000bab90f7221 */ /* 0x000fe80000010000 */
[----:B------:R-:W-:Y:S02]  /*95d0*/  FADD.FTZ R15, R184, R15 ;  /* 0x0000000fb80f7221 */ /* 0x000fe40000010000 */
[----:B-----5:R-:W-:Y:S02]  /*95e0*/  FFMA.FTZ R191, R2, R179, R191 ;  /* 0x000000b302bf7223 */ /* 0x020fe400000100bf */
[----:B------:R-:W-:Y:S02]  /*95f0*/  FADD.FTZ R196, R196, R15 ;  /* 0x0000000fc4c47221 */ /* 0x000fe40000010000 */
        /* <DEDUP_REMOVED lines=12> */
[----:B------:R-:W-:Y:S04]  /*96c0*/  FADD.FTZ R200, R200, R203 ;  /* 0x000000cbc8c87221 */ /* 0x000fe80000010000 */
[----:B------:R-:W-:Y:S01]  /*96d0*/  FADD.FTZ R0, R167, R200 ;  /* 0x000000c8a7007221 */ /* 0x000fe20000010000 */
[----:B------:R-:W-:Y:S03]  /*96e0*/  MOV R167, R164 ;  /* 0x000000a400a77202 */ /* 0x000fe60000000f00 */
[----:B------:R-:W-:Y:S04]  /*96f0*/  FADD.FTZ R0, R174, R0 ;  /* 0x00000000ae007221 */ /* 0x000fe80000010000 */
[----:B------:R-:W-:Y:S04]  /*9700*/  FADD.FTZ R0, R172, R0 ;  /* 0x00000000ac007221 */ /* 0x000fe80000010000 */
        /* <DEDUP_REMOVED lines=9> */
[----:B------:R-:W-:Y:S03]  /*97a0*/  FADD.FTZ R2, R165, R166 ;  /* 0x000000a6a5027221 */ /* 0x000fe60000010000 */
[----:B------:R1:W-:Y:S04]  /*97b0*/  STL [R1+0x8], R0 ;  /* 0x0000080001007387 */ /* 0x0003e80000100800 */
[----:B------:R2:W-:Y:S01]  /*97c0*/  STL [R1+0x4], R2 ;  /* 0x0000040201007387 */ /* 0x0005e20000100800 */
[----:B-1----:R-:W-:Y:S01]  /*97d0*/  MOV R0, R3 ;  /* 0x0000000300007202 */ /* 0x002fe20000000f00 */
[----:B--2---:R-:W-:-:S05]  /*97e0*/  @P5 BRA `(.L_x_1565) ;  /* 0xffffc80000005947 */ /* 0x004fca000383ffff */
.L_x_1564:
[----:B------:R-:W2:Y:S01]  /*97f0*/  LDL.LU R2, [R1+0x8] ;  /* 0x0000080001027983 */ /* 0x000ea20000300800 */
[----:B------:R-:W-:Y:S01]  /*9800*/  MOV R5, 0x3f800000 ;  /* 0x3f80000000057802 */ /* 0x000fe20000000f00 */
[----:B------:R-:W1:Y:S01]  /*9810*/  S2UR UR6, SR_CTAID.Y ;  /* 0x00000000000679c3 */ /* 0x000e620000002600 */
[----:B------:R-:W-:Y:S01]  /*9820*/  UISETP.NE.AND UP0, UPT, UR11, -0x1, UPT ;  /* 0xffffffff0b00788c */ /* 0x000fe2000bf05270 */
[----:B------:R-:W3:Y:S01]  /*9830*/  LDL.LU R4, [R1+0x4] ;  /* 0x0000040001047983 */ /* 0x000ee20000300800 */
[----:B------:R-:W-:Y:S01]  /*9840*/  ULDC.64 UR4, c[0x0][0x1e8] ;  /* 0x00007a0000047ab9 */ /* 0x000fe20000000a00 */
[----:B------:R-:W-:Y:S01]  /*9850*/  BSSY B0, `(.L_x_1568) ;  /* 0x000018d000007945 */ /* 0x000fe20003800000 */
[----:B------:R-:W-:-:S02]  /*9860*/  ULDC UR8, c[0x0][0x214] ;  /* 0x0000850000087ab9 */ /* 0x000fc40000000800 */
[----:B------:R-:W-:Y:S01]  /*9870*/  UMOV UR26, URZ ;  /* 0x0000003f001a7c82 */ /* 0x000fe20008000000 */
[----:B------:R-:W4:Y:S01]  /*9880*/  S2UR UR9, SR_CTAID.X ;  /* 0x00000000000979c3 */ /* 0x000f220000002500 */
[----:B------:R-:W-:-:S03]  /*9890*/  UMOV UR27, URZ ;  /* 0x0000003f001b7c82 */ /* 0x000fc60008000000 */
[----:B------:R-:W-:-:S04]  /*98a0*/  @UP0 UIMAD.WIDE.U32 UR20, UR11, UR4, URZ ;  /* 0x000000040b1402a5 */ /* 0x000fc8000f8e003f */
[----:B------:R-:W-:Y:S01]  /*98b0*/  @UP0 UIMAD UR7, UR11, UR5, UR21 ;  /* 0x000000050b0702a4 */ /* 0x000fe2000f8e0215 */
[----:B------:R-:W5:Y:S02]  /*98c0*/  S2UR UR10, SR_CTAID.Z ;  /* 0x00000000000a79c3 */ /* 0x000f640000002700 */
        /* <DEDUP_REMOVED lines=27> */
[----:B-----5:R-:W-:-:S02]  /*9a80*/  UIMAD UR15, UR10, UR15, UR4 ;  /* 0x0000000f0a0f72a4 */ /* 0x020fc4000f8e0204 */
        /* <DEDUP_REMOVED lines=10> */
[----:B------:R-:W1:Y:S01]  /*9b30*/  SHFL.BFLY PT, R2, R9, 0x1, 0x1f ;  /* 0x0c201f0009027f89 */ /* 0x000e6200000e0000 */
[----:B------:R-:W-:-:S03]  /*9b40*/  MOV R4, 0x3f800000 ;  /* 0x3f80000000047802 */ /* 0x000fc60000000f00 */
[----:B------:R-:W2:Y:S01]  /*9b50*/  SHFL.BFLY PT, R0, R7, 0x1, 0x1f ;  /* 0x0c201f0007007f89 */ /* 0x000ea200000e0000 */
[----:B-1----:R-:W-:Y:S02]  /*9b60*/  FADD.FTZ R2, R9, R2 ;  /* 0x0000000209027221 */ /* 0x002fe40000010000 */
[----:B--2---:R-:W-:-:S03]  /*9b70*/  FADD.FTZ R0, R7, R0 ;  /* 0x0000000007007221 */ /* 0x004fc60000010000 */
[----:B------:R-:W-:Y:S02]  /*9b80*/  FSETP.NE.FTZ.AND P4, PT, R2, RZ, PT ;  /* 0x000000ff0200720b */ /* 0x000fe40003f95000 */
[----:B------:R-:W-:-:S11]  /*9b90*/  FSETP.NE.FTZ.AND P3, PT, R0, RZ, PT ;  /* 0x000000ff0000720b */ /* 0x000fd60003f75000 */
[----:B------:R-:W1:Y:S08]  /*9ba0*/  @P4 MUFU.RCP R4, R2 ;  /* 0x0000000200044308 */ /* 0x000e700000001000 */
[----:B------:R-:W2:Y:S01]  /*9bb0*/  @P3 MUFU.RCP R5, R0 ;  /* 0x0000000000053308 */ /* 0x000ea20000001000 */
[----:B-1----:R-:W-:-:S07]  /*9bc0*/  FMUL.FTZ R160, R4, R160 ;  /* 0x000000a004a07220 */ /* 0x002fce0000410000 */
[----:B------:R-:W1:Y:S01]  /*9bd0*/  @P4 MUFU.LG2 R2, R2 ;  /* 0x0000000200024308 */ /* 0x000e620000000c00 */
[C---:B------:R-:W-:Y:S02]  /*9be0*/  FMUL.FTZ R161, R4.reuse, R161 ;  /* 0x000000a104a17220 */ /* 0x040fe40000410000 */
        /* <DEDUP_REMOVED lines=339> */
.L_x_1569:
[----:B---34-:R-:W-:Y:S05]  /*b120*/  BSYNC B0 ;  /* 0x0000000000007941 */ /* 0x018fea0003800000 */
.L_x_1568:
[----:B------:R-:W3:Y:S01]  /*b130*/  S2R R4, SR_TID.X ;  /* 0x0000000000047919 */ /* 0x000ee20000002100 */
[----:B------:R-:W-:Y:S01]  /*b140*/  SHF.R.S32.HI R2, RZ, 0x1f, R246 ;  /* 0x0000001fff027819 */ /* 0x000fe200000114f6 */
[----:B------:R-:W-:Y:S01]  /*b150*/  USHF.R.S32.HI UR6, URZ, 0x1f, UR10 ;  /* 0x0000001f3f067899 */ /* 0x000fe2000801140a */
[----:B------:R-:W-:Y:S01]  /*b160*/  IADD3 R6, P0, R246, UR20, RZ ;  /* 0x00000014f6067c10 */ /* 0x000fe2000ff1e0ff */
[----:B------:R-:W4:Y:S01]  /*b170*/  S2R R0, SR_CTAID.Z ;  /* 0x0000000000007919 */ /* 0x000f220000002700 */
[----:B------:R-:W-:Y:S01]  /*b180*/  ULDC.64 UR4, c[0x0][0x1f0] ;  /* 0x00007c0000047ab9 */ /* 0x000fe20000000a00 */
[----:B------:R-:W-:Y:S01]  /*b190*/  BSSY B0, `(.L_x_1570) ;  /* 0x000001d000007945 */ /* 0x000fe20003800000 */
[----:B------:R-:W-:Y:S01]  /*b1a0*/  IADD3.X R7, R2, UR7, RZ, P0, !PT ;  /* 0x0000000702077c10 */ /* 0x000fe200087fe4ff */
[----:B------:R-:W-:Y:S01]  /*b1b0*/  UIMAD UR4, UR6, UR4, URZ ;  /* 0x00000004060472a4 */ /* 0x000fe2000f8e023f */
[----:B------:R-:W-:-:S03]  /*b1c0*/  ISETP.GE.AND P0, PT, R248, UR19, PT ;  /* 0x00000013f8007c0c */ /* 0x000fc6000bf06270 */
[----:B------:R-:W-:Y:S01]  /*b1d0*/  UIMAD UR4, UR10, UR5, UR4 ;  /* 0x000000050a0472a4 */ /* 0x000fe2000f8e0204 */
[----:B---3--:R-:W-:-:S04]  /*b1e0*/  SHF.R.S32.HI R3, RZ, 0x1f, R4 ;  /* 0x0000001fff037819 */ /* 0x008fc80000011404 */
[----:B------:R-:W-:Y:S01]  /*b1f0*/  LEA.HI R3, R3, R4, RZ, 0x3 ;  /* 0x0000000403037211 */ /* 0x000fe200078f18ff */
[----:B----4-:R-:W-:-:S03]  /*b200*/  IMAD.WIDE.U32 R6, R0, c[0x0][0x1f0], R6 ;  /* 0x00007c0000067a25 */ /* 0x010fc600078e0006 */
        /* <DEDUP_REMOVED lines=17> */
[----:B-1----:R1:W-:Y:S04]  /*b320*/  @!P4 STG.E.128 [R76.64], R64 ;  /* 0x000000404c00c986 */ /* 0x0023e8000c101d10 */
[----:B------:R1:W-:Y:S04]  /*b330*/  @!P3 STG.E.128 [R76.64+0x80], R48 ;  /* 0x000080304c00b986 */ /* 0x0003e8000c101d10 */
[----:B------:R1:W-:Y:S04]  /*b340*/  @!P2 STG.E.128 [R76.64+0x100], R32 ;  /* 0x000100204c00a986 */ /* 0x0003e8000c101d10 */
[----:B------:R1:W-:Y:S02]  /*b350*/  @!P1 STG.E.128 [R76.64+0x180], R16 ;  /* 0x000180104c009986 */ /* 0x0003e4000c101d10 */
.L_x_1571:
[----:B------:R-:W-:Y:S05]  /*b360*/  BSYNC B0 ;  /* 0x0000000000007941 */ /* 0x000fea0003800000 */
.L_x_1570:
[----:B------:R-:W-:Y:S01]  /*b370*/  IADD3 R0, R4, 0x20, RZ ;  /* 0x0000002004007810 */ /* 0x000fe20007ffe0ff */
[----:B------:R-:W-:Y:S03]  /*b380*/  BSSY B0, `(.L_x_1572) ;  /* 0x0000015000007945 */ /* 0x000fe60003800000 */
[----:B------:R-:W-:-:S13]  /*b390*/  ISETP.GE.AND P0, PT, R0, UR19, PT ;  /* 0x0000001300007c0c */ /* 0x000fda000bf06270 */
[----:B------:R-:W-:Y:S05]  /*b3a0*/  @P0 BRA `(.L_x_1573) ;  /* 0x0000012000000947 */ /* 0x000fea0003800000 */
[----:B------:R-:W-:Y:S01]  /*b3b0*/  IADD3 R2, P0, R74, 0x20, RZ ;  /* 0x000000204a027810 */ /* 0x000fe20007f1e0ff */
[----:B-1----:R-:W-:Y:S01]  /*b3c0*/  IMAD.MOV.U32 R16, RZ, RZ, R6 ;  /* 0x000000ffff107224 */ /* 0x002fe200078e0006 */
        /* <DEDUP_REMOVED lines=16> */
.L_x_1573:
[----:B------:R-:W-:Y:S05]  /*b4d0*/  BSYNC B0 ;  /* 0x0000000000007941 */ /* 0x000fea0003800000 */
.L_x_1572:
[----:B------:R-:W-:Y:S01]  /*b4e0*/  IADD3 R0, R4, 0x40, RZ ;  /* 0x0000004004007810 */ /* 0x000fe20007ffe0ff */
        /* <DEDUP_REMOVED lines=21> */
.L_x_1575:
[----:B------:R-:W-:Y:S05]  /*b640*/  BSYNC B0 ;  /* 0x0000000000007941 */ /* 0x000fea0003800000 */
.L_x_1574:
        /* <DEDUP_REMOVED lines=23> */
.L_x_1542:
        /* <DEDUP_REMOVED lines=80> */
.L_x_1577:
[----:B------:R-:W-:Y:S05]  /*bcc0*/  BSYNC B0 ;  /* 0x0000000000007941 */ /* 0x000fea0003800000 */
.L_x_1576:
        /* <DEDUP_REMOVED lines=22> */
.L_x_1579:
[----:B------:R-:W-:Y:S05]  /*be30*/  BSYNC B0 ;  /* 0x0000000000007941 */ /* 0x000fea0003800000 */
.L_x_1578:
        /* <DEDUP_REMOVED lines=22> */
.L_x_1581:
[----:B------:R-:W-:Y:S05]  /*bfa0*/  BSYNC B0 ;  /* 0x0000000000007941 */ /* 0x000fea0003800000 */
.L_x_1580:
        /* <DEDUP_REMOVED lines=21> */
.L_x_1583:
[----:B------:R-:W-:Y:S05]  /*c100*/  BSYNC B0 ;  /* 0x0000000000007941 */ /* 0x000fea0003800000 */
.L_x_1582:
        /* <DEDUP_REMOVED lines=35> */
.L_x_1584:
        /* <DEDUP_REMOVED lines=12> */
.L_x_2056:


//--------------------- .text._ZN5flash16flash_fwd_kernelI23Flash_fwd_kernel_traitsILi256ELi128ELi64ELi8ELb0ELb0EN7cutlass6half_tE19Flash_kernel_traitsILi256ELi128ELi64ELi8ES3_EELb1ELb0ELb0ELb1ELb0ELb0ELb0ELb1EEEvNS_16Flash_fwd_paramsE --------------------------
	.section	.text._ZN5flash16flash_fwd_kernelI23Flash_fwd_kernel_traitsILi256ELi128ELi64ELi8ELb0ELb0EN7cutlass6half_tE19Flash_kernel_traitsILi256ELi128ELi64ELi8ES3_EELb1ELb0ELb0ELb1ELb0ELb0ELb0ELb1EEEvNS_16Flash_fwd_paramsE,"ax",@progbits
	.sectioninfo	@"SHI_REGISTERS=255"
	.align	128
        .global         _ZN5flash16flash_fwd_kernelI23Flash_fwd_kernel_traitsILi256ELi128ELi64ELi8ELb0ELb0EN7cutlass6half_tE19Flash_kernel_traitsILi256ELi128ELi64ELi8ES3_EELb1ELb0ELb0ELb1ELb0ELb0ELb0ELb1EEEvNS_16Flash_fwd_paramsE
        .type           _ZN5flash16flash_fwd_kernelI23Flash_fwd_kernel_traitsILi256ELi128ELi64ELi8ELb0ELb0EN7cutlass6half_tE19Flash_kernel_traitsILi256ELi128ELi64ELi8ES3_EELb1ELb0ELb0ELb1ELb0ELb0ELb0ELb1EEEvNS_16Flash_fwd_paramsE,@function
        .size           _ZN5flash16flash_fwd_kernelI23Flash_fwd_kernel_traitsILi256ELi128ELi64ELi8ELb0ELb0EN7cutlass6half_tE19Flash_kernel_traitsILi256ELi128ELi64ELi8ES3_EELb1ELb0ELb0ELb1ELb0ELb0ELb0ELb1EEEvNS_16Flash_fwd_paramsE,(.L_x_2057 - _ZN5flash16flash_fwd_kernelI23Flash_fwd_kernel_traitsILi256ELi128ELi64ELi8ELb0ELb0EN7cutlass6half_tE19Flash_kernel_traitsILi256ELi128ELi64ELi8ES3_EELb1ELb0ELb0ELb1ELb0ELb0ELb0ELb1EEEvNS_16Flash_fwd_paramsE)
        .other          _ZN5flash16flash_fwd_kernelI23Flash_fwd_kernel_traitsILi256ELi128ELi64ELi8ELb0ELb0EN7cutlass6half_tE19Flash_kernel_traitsILi256ELi128ELi64ELi8ES3_EELb1ELb0ELb0ELb1ELb0ELb0ELb0ELb1EEEvNS_16Flash_fwd_paramsE,@"STO_CUDA_ENTRY STV_DEFAULT"
_ZN5flash16flash_fwd_kernelI23Flash_fwd_kernel_traitsILi256ELi128ELi64ELi8ELb0ELb0EN7cutlass6half_tE19Flash_kernel_traitsILi256ELi128ELi64ELi8ES3_EELb1ELb0ELb0ELb1ELb0ELb0ELb0ELb1EEEvNS_16Flash_fwd_paramsE:
.text._ZN5flash16flash_fwd_kernelI23Flash_fwd_kernel_traitsILi256ELi128ELi64ELi8ELb0ELb0EN7cutlass6half_tE19Flash_kernel_traitsILi256ELi128ELi64ELi8ES3_EELb1ELb0ELb0ELb1ELb0ELb0ELb0ELb1EEEvNS_16Flash_fwd_paramsE:
        /* <DEDUP_REMOVED lines=55> */
[----:B------:R4:W5:Y:S01]  /*0370*/  @P1 LDG.E R4, [R10.64] ;  /* 0x000000140a041981 */ /* 0x000962000c1e1900 */
[----:B-1----:R-:W-:Y:S01]  /*0380*/  MOV R6, UR6 ;  /* 0x0000000600067c02 */ /* 0x002fe20008000f00 */
[----:B------:R-:W-:-:S05]  /*0390*/  IMAD.U32 R7, RZ, RZ, UR7 ;  /* 0x00000007ff077e24 */ /* 0x000fca000f8e00ff */
[----:B------:R-:W5:Y:S01]  /*03a0*/  @!P2 LDG.E R8, [R6.64] ;  /* 0x000000140608a981 */ /* 0x000f62000c1e1900 */
[----:B------:R-:W-:Y:S01]  /*03b0*/  UMOV UR11, 0xffffffff ;  /* 0xffffffff000b7882 */ /* 0x000fe20000000000 */
[----:B------:R-:W1:Y:S01]  /*03c0*/  LDC.U8 R125, c[0x0][0x2d8] ;  /* 0x0000b600ff7d7b82 */ /* 0x000e620000000000 */
[----:B------:R-:W-:Y:S02]  /*03d0*/  UMOV UR7, URZ ;  /* 0x0000003f00077c82 */ /* 0x000fe40008000000 */
[----:B------:R-:W-:Y:S01]  /*03e0*/  UMOV UR24, 0xffffffff ;  /* 0xffffffff00187882 */ /* 0x000fe20000000000 */
[----:B----4-:R-:W-:-:S04]  /*03f0*/  SHF.R.S32.HI R11, RZ, 0x1f, R20 ;  /* 0x0000001fff0b7819 */ /* 0x010fc80000011414 */
[----:B--2---:R-:W2:Y:S08]  /*0400*/  @P0 R2UR UR11, R5 ;  /* 0x00000000050b03c2 */ /* 0x004eb000000e0000 */
[----:B---3--:R-:W2:Y:S01]  /*0410*/  @P0 R2UR UR16, R0 ;  /* 0x00000000001003c2 */ /* 0x008ea200000e0000 */
[----:B------:R-:W-:-:S04]  /*0420*/  ISETP.NE.U32.AND P0, PT, RZ, c[0x0][0x248], PT ;  /* 0x00009200ff007a0c */ /* 0x000fc80003f05070 */
[----:B------:R-:W-:-:S03]  /*0430*/  ISETP.NE.AND.EX P0, PT, RZ, c[0x0][0x24c], PT, P0 ;  /* 0x00009300ff007a0c */ /* 0x000fc60003f05300 */
[----:B-----5:R3:W4:Y:S01]  /*0440*/  @P1 R2UR UR7, R4 ;  /* 0x00000000040713c2 */ /* 0x02072200000e0000 */
[----:B--2---:R-:W-:-:S07]  /*0450*/  @UP2 UIADD3 UR16, UR16, -UR11, URZ ;  /* 0x8000000b10102290 */ /* 0x004fce000fffe03f */
[----:B------:R3:W2:Y:S01]  /*0460*/  @!P2 R2UR UR24, R8 ;  /* 0x000000000818a3c2 */ /* 0x0006a200000e0000 */
        /* <DEDUP_REMOVED lines=10> */
.L_x_1585:
[----:B-1----:R-:W-:Y:S02]  /*0510*/  ULDC UR6, c[0x0][0x218] ;  /* 0x0000860000067ab9 */ /* 0x002fe40000000800 */
.L_x_1586:
        /* <DEDUP_REMOVED lines=34> */
[----:B------:R-:W-:Y:S02]  /*0740*/  ULDC UR25, c[0x0][0x228] ;  /* 0x00008a0000197ab9 */ /* 0x000fe40000000800 */
        /* <DEDUP_REMOVED lines=8> */
[----:B------:R-:W-:Y:S02]  /*07d0*/  @UP0 UIMAD UR10, UR10, UR5, UR27 ;  /* 0x000000050a0a02a4 */ /* 0x000fe4000f8e021b */
[----:B------:R-:W-:Y:S02]  /*07e0*/  ULDC UR8, c[0x0][0x1c0] ;  /* 0x0000700000087ab9 */ /* 0x000fe40000000800 */
[----:B------:R-:W-:Y:S02]  /*07f0*/  UIMAD UR8, UR19, UR8, UR18 ;  /* 0x00000008130872a4 */ /* 0x000fe4000f8e0212 */
[----:B------:R-:W-:Y:S02]  /*0800*/  ULDC UR5, c[0x0][0x224] ;  /* 0x0000890000057ab9 */ /* 0x000fe40000000800 */
[----:B------:R-:W-:-:S02]  /*0810*/  UIMAD UR5, UR8, UR5, UR14 ;  /* 0x00000005080572a4 */ /* 0x000fc4000f8e020e */
[----:B------:R-:W-:Y:S02]  /*0820*/  USHF.L.U32 UR8, UR8, 0x5, URZ ;  /* 0x0000000508087899 */ /* 0x000fe4000800063f */
[----:B------:R-:W-:Y:S02]  /*0830*/  UIMAD UR25, UR5, UR25, URZ ;  /* 0x00000019051972a4 */ /* 0x000fe4000f8e023f */
[----:B------:R-:W-:Y:S02]  /*0840*/  USHF.R.S32.HI UR5, URZ, 0x1f, UR8 ;  /* 0x0000001f3f057899 */ /* 0x000fe40008011408 */
[--C-:B------:R-:W-:Y:S01]  /*0850*/  IADD3 R21, P2, P1, R2, UR8, R9.reuse ;  /* 0x0000000802157c10 */ /* 0x100fe2000f95e009 */
[----:B------:R-:W-:Y:S01]  /*0860*/  @!UP1 UIMAD UR4, UR19, UR9, UR17 ;  /* 0x00000009130492a4 */ /* 0x000fe2000f8e0211 */
[----:B------:R-:W-:Y:S01]  /*0870*/  SHF.R.S32.HI R2, RZ, 0x1f, R9 ;  /* 0x0000001fff027819 */ /* 0x000fe20000011409 */
[----:B------:R-:W-:Y:S02]  /*0880*/  USHF.R.S32.HI UR9, URZ, 0x6, UR12 ;  /* 0x000000063f097899 */ /* 0x000fe4000801140c */
[----:B------:R-:W-:Y:S01]  /*0890*/  USHF.R.S32.HI UR17, URZ, 0x1f, UR18 ;  /* 0x0000001f3f117899 */ /* 0x000fe20008011412 */
[----:B------:R-:W-:Y:S01]  /*08a0*/  IADD3.X R2, R3, UR5, R2, P2, P1 ;  /* 0x0000000503027c10 */ /* 0x000fe200097e2402 */
        /* <DEDUP_REMOVED lines=17> */
.L_x_1588:
        /* <DEDUP_REMOVED lines=49> */
.L_x_1589:
[CC--:B------:R-:W-:Y:S01]  /*0cd0*/  LEA.HI R3, R11.reuse, R20.reuse, RZ, 0x3 ;  /* 0x000000140b037211 */ /* 0x0c0fe200078f18ff */
[----:B------:R-:W1:Y:S01]  /*0ce0*/  S2R R12, SR_CTAID.Z ;  /* 0x00000000000c7919 */ /* 0x000e620000002700 */
[-C--:B------:R-:W-:Y:S01]  /*0cf0*/  LEA.HI R7, R11, R20.reuse, RZ, 0x4 ;  /* 0x000000140b077211 */ /* 0x080fe200078f20ff */
[----:B------:R-:W-:Y:S01]  /*0d00*/  ULDC.64 UR4, c[0x0][0x1b8] ;  /* 0x00006e0000047ab9 */ /* 0x000fe20000000a00 */
[----:B------:R-:W-:Y:S01]  /*0d10*/  SHF.R.S32.HI R24, RZ, 0x3, R3 ;  /* 0x00000003ff187819 */ /* 0x000fe20000011403 */
[----:B------:R-:W-:Y:S01]  /*0d20*/  IMAD.U32 R17, RZ, RZ, UR13 ;  /* 0x0000000dff117e24 */ /* 0x000fe2000f8e00ff */
[----:B------:R-:W-:Y:S01]  /*0d30*/  LOP3.LUT R3, R3, 0xfffffff8, RZ, 0xc0, !PT ;  /* 0xfffffff803037812 */ /* 0x000fe200078ec0ff */
[----:B------:R-:W-:Y:S01]  /*0d40*/  BSSY B0, `(.L_x_1590) ;  /* 0x000007b000007945 */ /* 0x000fe20003800000 */
[----:B------:R-:W-:Y:S01]  /*0d50*/  SHF.R.S32.HI R6, RZ, 0x4, R7 ;  /* 0x00000004ff067819 */ /* 0x000fe20000011407 */
[----:B------:R-:W-:Y:S01]  /*0d60*/  IMAD.SHL.U32 R13, R24, 0x40, RZ ;  /* 0x00000040180d7824 */ /* 0x000fe200078e00ff */
[----:B------:R-:W-:Y:S01]  /*0d70*/  LEA.HI R11, R11, R20, RZ, 0x6 ;  /* 0x000000140b0b7211 */ /* 0x000fe200078f30ff */
[----:B------:R-:W-:Y:S01]  /*0d80*/  IMAD.IADD R0, R20, 0x1, -R3 ;  /* 0x0000000114007824 */ /* 0x000fe200078e0a03 */
[----:B------:R-:W-:-:S02]  /*0d90*/  LEA.HI R213, R7, R6, RZ, 0x1 ;  /* 0x0000000607d57211 */ /* 0x000fc400078f08ff */
[----:B------:R-:W-:Y:S01]  /*0da0*/  LOP3.LUT R7, R7, 0xfffffff0, RZ, 0xc0, !PT ;  /* 0xfffffff007077812 */ /* 0x000fe200078ec0ff */
[----:B------:R-:W-:Y:S01]  /*0db0*/  IMAD.SHL.U32 R26, R0, 0x8, RZ ;  /* 0x00000008001a7824 */ /* 0x000fe200078e00ff */
[----:B------:R-:W-:Y:S01]  /*0dc0*/  LOP3.LUT R13, R13, 0x1c0, RZ, 0xc0, !PT ;  /* 0x000001c00d0d7812 */ /* 0x000fe200078ec0ff */
[----:B------:R-:W-:Y:S01]  /*0dd0*/  IMAD.SHL.U32 R11, R11, 0x8, RZ ;  /* 0x000000080b0b7824 */ /* 0x000fe200078e00ff */
[----:B------:R-:W-:Y:S01]  /*0de0*/  LOP3.LUT R213, R213, 0xfffffffe, RZ, 0xc0, !PT ;  /* 0xfffffffed5d57812 */ /* 0x000fe200078ec0ff */
[----:B------:R-:W-:Y:S01]  /*0df0*/  IMAD.IADD R4, R20, 0x1, -R7 ;  /* 0x0000000114047824 */ /* 0x000fe200078e0a07 */
[--C-:B------:R-:W-:Y:S02]  /*0e00*/  LOP3.LUT R3, R13, 0x38, R26.reuse, 0xf8, !PT ;  /* 0x000000380d037812 */ /* 0x100fe400078ef81a */
[----:B------:R-:W-:Y:S01]  /*0e10*/  SHF.R.U32.HI R248, RZ, 0x3, R13 ;  /* 0x00000003fff87819 */ /* 0x000fe2000001160d */
[----:B------:R-:W-:Y:S01]  /*0e20*/  IMAD.IADD R213, R6, 0x1, -R213 ;  /* 0x0000000106d57824 */ /* 0x000fe200078e0ad5 */
[----:B------:R-:W-:-:S02]  /*0e30*/  SHF.R.S32.HI R27, RZ, 0x1f, R26 ;  /* 0x0000001fff1b7819 */ /* 0x000fc4000001141a */
[----:B------:R-:W-:Y:S01]  /*0e40*/  LOP3.LUT R248, R3, R248, RZ, 0x3c, !PT ;  /* 0x000000f803f87212 */ /* 0x000fe200078e3cff */
[----:B------:R-:W-:Y:S01]  /*0e50*/  IMAD.SHL.U32 R8, R213, 0x8, RZ ;  /* 0x00000008d5087824 */ /* 0x000fe200078e00ff */
[----:B------:R-:W-:Y:S02]  /*0e60*/  SHF.R.S32.HI R3, RZ, 0x1f, R4 ;  /* 0x0000001fff037819 */ /* 0x000fe40000011404 */
[----:B------:R-:W-:Y:S02]  /*0e70*/  IADD3 R18, P0, R26, UR28, RZ ;  /* 0x0000001c1a127c10 */ /* 0x000fe4000ff1e0ff */
[----:B------:R-:W-:Y:S02]  /*0e80*/  LEA.HI R3, R3, R4, RZ, 0x3 ;  /* 0x0000000403037211 */ /* 0x000fe400078f18ff */
[----:B------:R-:W-:Y:S02]  /*0e90*/  SHF.R.S32.HI R25, RZ, 0x1f, R24 ;  /* 0x0000001fff197819 */ /* 0x000fe40000011418 */
[C---:B------:R-:W-:Y:S01]  /*0ea0*/  LOP3.LUT R7, R3.reuse, 0xfffffff8, RZ, 0xc0, !PT ;  /* 0xfffffff803077812 */ /* 0x040fe200078ec0ff */
[----:B------:R-:W-:Y:S01]  /*0eb0*/  IMAD.SHL.U32 R3, R3, 0x40, RZ ;  /* 0x0000004003037824 */ /* 0x000fe200078e00ff */
[----:B------:R-:W-:Y:S01]  /*0ec0*/  IADD3.X R19, R27, UR6, RZ, P0, !PT ;  /* 0x000000061b137c10 */ /* 0x000fe200087fe4ff */
[----:B------:R-:W-:Y:S01]  /*0ed0*/  IMAD R15, R25, c[0x0][0x198], RZ ;  /* 0x00006600190f7a24 */ /* 0x000fe200078e02ff */
[----:B------:R-:W-:Y:S01]  /*0ee0*/  LOP3.LUT R248, R248, 0xfffffe00, R11, 0xf8, !PT ;  /* 0xfffffe00f8f87812 */ /* 0x000fe200078ef80b */
[----:B------:R-:W-:Y:S01]  /*0ef0*/  IMAD.IADD R7, R4, 0x1, -R7 ;  /* 0x0000000104077824 */ /* 0x000fe200078e0a07 */
[----:B------:R-:W-:Y:S01]  /*0f00*/  ULDC.64 UR6, c[0x0][0x1b0] ;  /* 0x00006c0000067ab9 */ /* 0x000fe20000000a00 */
[----:B-1----:R-:W-:Y:S01]  /*0f10*/  IMAD.WIDE.U32 R12, R12, c[0x0][0x1a8], R18 ;  /* 0x00006a000c0c7a25 */ /* 0x002fe200078e0012 */
[----:B------:R-:W-:Y:S01]  /*0f20*/  UIMAD UR6, UR27, UR6, URZ ;  /* 0x000000061b0672a4 */ /* 0x000fe2000f8e023f */
[----:B------:R-:W-:Y:S01]  /*0f30*/  IADD3 R251, R26, 0x40, RZ ;  /* 0x000000401afb7810 */ /* 0x000fe20007ffe0ff */
[----:B------:R-:W-:Y:S01]  /*0f40*/  UIMAD UR27, UR27, UR4, URZ ;  /* 0x000000041b1b72a4 */ /* 0x000fe2000f8e023f */
[----:B------:R-:W-:Y:S01]  /*0f50*/  LOP3.LUT P3, RZ, R7, 0x4, RZ, 0xc0, !PT ;  /* 0x0000000407ff7812 */ /* 0x000fe2000786c0ff */
[----:B------:R-:W-:Y:S01]  /*0f60*/  IMAD R11, R25, c[0x0][0x1a0], RZ ;  /* 0x00006800190b7a24 */ /* 0x000fe200078e02ff */
[C---:B------:R-:W-:Y:S01]  /*0f70*/  LOP3.LUT P2, RZ, R7.reuse, 0x2, RZ, 0xc0, !PT ;  /* 0x0000000207ff7812 */ /* 0x040fe2000784c0ff */
[----:B------:R-:W-:Y:S01]  /*0f80*/  IMAD.SHL.U32 R7, R7, 0x40, RZ ;  /* 0x0000004007077824 */ /* 0x000fe200078e00ff */
[----:B------:R-:W-:Y:S01]  /*0f90*/  UIMAD UR7, UR8, UR7, UR6 ;  /* 0x00000007080772a4 */ /* 0x000fe2000f8e0206 */
[C---:B------:R-:W-:Y:S01]  /*0fa0*/  IMAD R6, R24.reuse, c[0x0][0x19c], R15 ;  /* 0x0000670018067a24 */ /* 0x040fe200078e020f */
[----:B------:R-:W-:Y:S01]  /*0fb0*/  UIADD3 UR6, -UR14, UR16, URZ ;  /* 0x000000100e067290 */ /* 0x000fe2000fffe13f */
[--C-:B------:R-:W-:Y:S01]  /*0fc0*/  IMAD.WIDE.U32 R18, R24, c[0x0][0x1a0], R26.reuse ;  /* 0x0000680018127a25 */ /* 0x100fe200078e001a */
[----:B------:R-:W-:Y:S01]  /*0fd0*/  LOP3.LUT R7, R7, 0x1c0, RZ, 0xc0, !PT ;  /* 0x000001c007077812 */ /* 0x000fe200078ec0ff */
[----:B------:R-:W-:Y:S01]  /*0fe0*/  UIMAD UR27, UR8, UR5, UR27 ;  /* 0x00000005081b72a4 */ /* 0x000fe2000f8e021b */
[----:B------:R-:W-:Y:S01]  /*0ff0*/  IADD3 R250, R26, 0x80, RZ ;  /* 0x000000801afa7810 */ /* 0x000fe20007ffe0ff */
[----:B------:R-:W-:Y:S01]  /*1000*/  IMAD.WIDE.U32 R14, R24, c[0x0][0x198], R26 ;  /* 0x00006600180e7a25 */ /* 0x000fe200078e001a */
[----:B------:R-:W-:Y:S01]  /*1010*/  IADD3 R10, P0, R18, UR26, RZ ;  /* 0x0000001a120a7c10 */ /* 0x000fe2000ff1e0ff */
[----:B------:R-:W-:Y:S01]  /*1020*/  ULDC.64 UR4, c[0x0][0x1a8] ;  /* 0x00006a0000047ab9 */ /* 0x000fe20000000a00 */
[----:B------:R-:W-:Y:S01]  /*1030*/  LOP3.LUT R8, R7, 0x8, R8, 0xf8, !PT ;  /* 0x0000000807087812 */ /* 0x000fe200078ef808 */
[----:B------:R-:W-:Y:S01]  /*1040*/  IMAD R4, R24, c[0x0][0x1a4], R11 ;  /* 0x0000690018047a24 */ /* 0x000fe200078e020b */
[----:B------:R-:W-:Y:S01]  /*1050*/  IADD3 R14, P1, R14, UR12, RZ ;  /* 0x0000000c0e0e7c10 */ /* 0x000fe2000ff3e0ff */
[----:B------:R-:W-:Y:S01]  /*1060*/  UIMAD UR4, UR17, UR4, URZ ;  /* 0x00000004110472a4 */ /* 0x000fe2000f8e023f */
[----:B------:R-:W-:Y:S01]  /*1070*/  SHF.R.U32.HI R7, RZ, 0x3, R7 ;  /* 0x00000003ff077819 */ /* 0x000fe20000011607 */
[----:B------:R-:W-:Y:S01]  /*1080*/  IMAD.WIDE R16, R17, 0x80, R24 ;  /* 0x0000008011107825 */ /* 0x000fe200078e0218 */
[----:B------:R-:W-:Y:S01]  /*1090*/  IADD3.X R11, R19, UR24, R4, P0, !PT ;  /* 0x00000018130b7c10 */ /* 0x000fe200087fe404 */
[----:B------:R-:W-:Y:S01]  /*10a0*/  UIMAD UR4, UR18, UR5, UR4 ;  /* 0x00000005120472a4 */ /* 0x000fe2000f8e0204 */
[----:B------:R-:W-:Y:S01]  /*10b0*/  IADD3.X R15, R15, UR10, R6, P1, !PT ;  /* 0x0000000a0f0f7c10 */ /* 0x000fe20008ffe406 */
[----:B------:R-:W-:Y:S01]  /*10c0*/  IMAD.U32 R6, RZ, RZ, UR8 ;  /* 0x00000008ff067e24 */ /* 0x000fe2000f8e00ff */
[----:B------:R-:W-:Y:S01]  /*10d0*/  LOP3.LUT R4, R8, R7, RZ, 0x3c, !PT ;  /* 0x0000000708047212 */ /* 0x000fe200078e3cff */
[----:B------:R-:W-:Y:S01]  /*10e0*/  IMAD.U32 R7, RZ, RZ, UR8 ;  /* 0x00000008ff077e24 */ /* 0x000fe2000f8e00ff */
[----:B------:R-:W-:Y:S01]  /*10f0*/  ISETP.GE.AND P0, PT, R24, UR6, PT ;  /* 0x0000000618007c0c */ /* 0x000fe2000bf06270 */
[----:B------:R-:W-:Y:S01]  /*1100*/  IMAD.WIDE.U32 R36, R6, c[0x0][0x1b8], R10 ;  /* 0x00006e0006247a25 */ /* 0x000fe200078e000a */
[----:B------:R-:W-:-:S02]  /*1110*/  SHF.R.S32.HI R6, RZ, 0x1f, R5 ;  /* 0x0000001fff067819 */ /* 0x000fc40000011405 */
[----:B------:R-:W-:Y:S01]  /*1120*/  SHF.R.S32.HI R10, RZ, 0x1f, R9 ;  /* 0x0000001fff0a7819 */ /* 0x000fe20000011409 */
[----:B------:R-:W-:Y:S01]  /*1130*/  IMAD.WIDE.U32 R38, R7, c[0x0][0x1b0], R14 ;  /* 0x00006c0007267a25 */ /* 0x000fe200078e000e */
[----:B------:R-:W-:Y:S02]  /*1140*/  SHF.R.S32.HI R7, RZ, 0x5, R5 ;  /* 0x00000005ff077819 */ /* 0x000fe40000011405 */
[----:B------:R-:W-:Y:S01]  /*1150*/  LEA.HI R10, R10, R9, RZ, 0x2 ;  /* 0x000000090a0a7211 */ /* 0x000fe200078f10ff */
[----:B------:R-:W-:Y:S01]  /*1160*/  IMAD.MOV.U32 R5, RZ, RZ, 0x10 ;  /* 0x00000010ff057424 */ /* 0x000fe200078e00ff */
[----:B------:R-:W-:Y:S01]  /*1170*/  IADD3 R41, R39, UR7, RZ ;  /* 0x0000000727297c10 */ /* 0x000fe2000fffe0ff */
[----:B------:R1:W-:Y:S01]  /*1180*/  STL.64 [R1+0x8], R38 ;  /* 0x0000082601007387 */ /* 0x0003e20000100a00 */
[----:B------:R-:W-:Y:S01]  /*1190*/  LEA.HI R6, R6, R7, RZ, 0x3 ;  /* 0x0000000706067211 */ /* 0x000fe200078f18ff */
[----:B------:R-:W-:Y:S01]  /*11a0*/  IMAD.MOV.U32 R8, RZ, RZ, 0x20 ;  /* 0x00000020ff087424 */ /* 0x000fe200078e00ff */
[----:B------:R-:W-:Y:S01]  /*11b0*/  LOP3.LUT R4, R4, 0xfffffe00, R3, 0xf8, !PT ;  /* 0xfffffe0004047812 */ /* 0x000fe200078ef803 */
[----:B------:R1:W-:Y:S01]  /*11c0*/  STL.64 [R1], R36 ;  /* 0x0000002401007387 */ /* 0x0003e20000100a00 */
[----:B------:R-:W-:Y:S01]  /*11d0*/  LOP3.LUT R6, R6, 0xffffff8, RZ, 0xc0, !PT ;  /* 0x0ffffff806067812 */ /* 0x000fe200078ec0ff */
[----:B------:R-:W-:Y:S01]  /*11e0*/  IMAD.SHL.U32 R248, R248, 0x2, RZ ;  /* 0x00000002f8f87824 */ /* 0x000fe200078e00ff */
[----:B------:R-:W-:Y:S01]  /*11f0*/  SHF.R.S32.HI R22, RZ, 0x2, R10 ;  /* 0x00000002ff167819 */ /* 0x000fe2000001140a */
[----:B------:R1:W-:Y:S01]  /*1200*/  STL [R1+0x14], R41 ;  /* 0x0000142901007387 */ /* 0x0003e20000100800 */
[----:B------:R-:W-:Y:S01]  /*1210*/  IADD3 R15, R13, UR4, RZ ;  /* 0x000000040d0f7c10 */ /* 0x000fe2000fffe0ff */
[----:B------:R-:W-:Y:S01]  /*1220*/  IMAD.IADD R3, R7, 0x1, -R6 ;  /* 0x0000000107037824 */ /* 0x000fe200078e0a06 */
[----:B------:R-:W-:-:S02]  /*1230*/  IADD3 R247, R37, UR27, RZ ;  /* 0x0000001b25f77c10 */ /* 0x000fc4000fffe0ff */
[----:B------:R-:W-:Y:S01]  /*1240*/  IADD3 R249, R26, 0xc0, RZ ;  /* 0x000000c01af97810 */ /* 0x000fe20007ffe0ff */
[----:B------:R-:W-:Y:S01]  /*1250*/  IMAD R252, R3, 0x10, R22 ;  /* 0x0000001003fc7824 */ /* 0x000fe200078e0216 */
        /* <DEDUP_REMOVED lines=41> */
.L_x_1591:
[----:B------:R-:W-:Y:S05]  /*14f0*/  BSYNC B0 ;  /* 0x0000000000007941 */ /* 0x000fea0003800000 */
.L_x_1590:
        /* <DEDUP_REMOVED lines=55> */
.L_x_1593:
[----:B------:R-:W-:Y:S05]  /*1870*/  BSYNC B0 ;  /* 0x0000000000007941 */ /* 0x000fea0003800000 */
.L_x_1592:
        /* <DEDUP_REMOVED lines=45> */
.L_x_1595:
[----:B------:R-:W-:Y:S05]  /*1b50*/  BSYNC B0 ;  /* 0x0000000000007941 */ /* 0x000fea0003800000 */
.L_x_1594:
        /* <DEDUP_REMOVED lines=48> */
.L_x_1597:
[----:B------:R-:W-:Y:S05]  /*1e60*/  BSYNC B0 ;  /* 0x0000000000007941 */ /* 0x000fea0003800000 */
.L_x_1596:
        /* <DEDUP_REMOVED lines=48> */
.L_x_1599:
[----:B------:R-:W-:Y:S05]  /*2170*/  BSYNC B0 ;  /* 0x0000000000007941 */ /* 0x000fea0003800000 */
.L_x_1598:
        /* <DEDUP_REMOVED lines=42> */
.L_x_1601:
[----:B------:R-:W-:Y:S05]  /*2420*/  BSYNC B0 ;  /* 0x0000000000007941 */ /* 0x000fea0003800000 */
.L_x_1600:
        /* <DEDUP_REMOVED lines=16> */
[----:B--2-4-:R-:W-:Y:S01]  /*2530*/  IMAD.U32 R12, RZ, RZ, UR6 ;  /* 0x00000006ff0c7e24 */ /* 0x014fe2000f8e00ff */
[----:B------:R-:W2:Y:S01]  /*2540*/  @P0 MUFU.RCP R10, c[0x0][0x238] ;  /* 0x00008e00000a0b08 */ /* 0x000ea20000001000 */
[----:B------:R-:W-:Y:S01]  /*2550*/  ISETP.GE.AND P1, PT, R24, UR28, PT ;  /* 0x0000001c18007c0c */ /* 0x000fe2000bf26270 */
[----:B------:R-:W-:Y:S02]  /*2560*/  ULDC.64 UR4, c[0x0][0x1a0] ;  /* 0x0000680000047ab9 */ /* 0x000fe40000000a00 */
[----:B------:R-:W-:-:S05]  /*2570*/  IMAD.U32 R13, RZ, RZ, UR7 ;  /* 0x00000007ff0d7e24 */ /* 0x000fca000f8e00ff */
[----:B------:R4:W2:Y:S01]  /*2580*/  @P0 LDG.E R11, [R12.64] ;  /* 0x000000140c0b0981 */ /* 0x0008a2000c1e1900 */
[----:B------:R-:W-:Y:S01]  /*2590*/  UIMAD.WIDE.U32 UR18, UR29, UR4, URZ ;  /* 0x000000041d1272a5 */ /* 0x000fe2000f8e003f */
[----:B------:R-:W-:Y:S01]  /*25a0*/  BSSY B0, `(.L_x_1602) ;  /* 0x0000034000007945 */ /* 0x000fe20003800000 */
[----:B------:R-:W-:Y:S01]  /*25b0*/  UIMAD UR4, UR32, UR4, URZ ;  /* 0x00000004200472a4 */ /* 0x000fe2000f8e023f */
[----:B------:R-:W-:Y:S03]  /*25c0*/  BAR.SYNC.DEFER_BLOCKING 0x0 ;  /* 0x0000000000007b1d */ /* 0x000fe60000010000 */
[----:B------:R-:W-:-:S04]  /*25d0*/  UIMAD UR4, UR29, UR5, UR4 ;  /* 0x000000051d0472a4 */ /* 0x000fc8000f8e0204 */
[----:B------:R-:W-:Y:S01]  /*25e0*/  UIADD3 UR4, UR19, UR4, URZ ;  /* 0x0000000413047290 */ /* 0x000fe2000fffe03f */
[----:B----4-:R-:W-:Y:S01]  /*25f0*/  MOV R12, UR18 ;  /* 0x00000012000c7c02 */ /* 0x010fe20008000f00 */
[----:B------:R-:W-:Y:S01]  /*2600*/  IMAD.U32 R13, RZ, RZ, UR19 ;  /* 0x00000013ff0d7e24 */ /* 0x000fe2000f8e00ff */
        /* <DEDUP_REMOVED lines=12> */
[----:B----4-:R-:W-:Y:S02]  /*26d0*/  ISETP.GE.AND P5, PT, R26, c[0x0][0x220], PT ;  /* 0x000088001a007a0c */ /* 0x010fe40003fa6270 */
        /* <DEDUP_REMOVED lines=32> */
.L_x_1603:
[----:B----4-:R-:W-:Y:S05]  /*28e0*/  BSYNC B0 ;  /* 0x0000000000007941 */ /* 0x010fea0003800000 */
.L_x_1602:
        /* <DEDUP_REMOVED lines=44> */
.L_x_1605:
[----:B------:R-:W-:Y:S05]  /*2bb0*/  BSYNC B0 ;  /* 0x0000000000007941 */ /* 0x000fea0003800000 */
.L_x_1604:
[C---:B--2---:R-:W-:Y:S01]  /*2bc0*/  IMAD.SHL.U32 R9, R0.reuse, 0x40, RZ ;  /* 0x0000004000097824 */ /* 0x044fe200078e00ff */
        /* <DEDUP_REMOVED lines=22> */
[----:B------:R-:W2:Y:S01]  /*2d30*/  LDSM.16.M88.4 R60, [R213+0x10000] ;  /* 0x01000000d53c783b */ /* 0x000ea20000000200 */
        /* <DEDUP_REMOVED lines=8> */
[----:B------:R-:W3:Y:S01]  /*2dc0*/  LDSM.16.M88.4 R32, [R213+0x11800] ;  /* 0x01180000d520783b */ /* 0x000ee20000000200 */
[----:B------:R-:W-:-:S02]  /*2dd0*/  IADD3 R202, R211, 0x1000, RZ ;  /* 0x00001000d3ca7810 */ /* 0x000fc40007ffe0ff */
[----:B------:R-:W-:Y:S01]  /*2de0*/  IADD3 R201, R211, 0x1800, RZ ;  /* 0x00001800d3c97810 */ /* 0x000fe20007ffe0ff */
[----:B-1----:R-:W1:Y:S01]  /*2df0*/  LDSM.16.M88.4 R36, [R211] ;  /* 0x00000000d324783b */ /* 0x002e620000000200 */
        /* <DEDUP_REMOVED lines=18> */
[----:B--2---:R-:W-:Y:S01]  /*2f20*/  HMMA.16816.F32 R64, R88, R60, RZ ;  /* 0x0000003c5840723c */ /* 0x004fe200000018ff */
[----:B------:R-:W-:Y:S01]  /*2f30*/  LDSM.16.M88.4 R76, [R200+0x800] ;  /* 0x00080000c84c783b */ /* 0x000fe20000000200 */
[----:B------:R-:W-:-:S02]  /*2f40*/  IADD3 R98, R0, 0x28, RZ ;  /* 0x0000002800627810 */ /* 0x000fc40007ffe0ff */
[C---:B------:R-:W-:Y:S01]  /*2f50*/  IADD3 R100, R0.reuse, 0x29, RZ ;  /* 0x0000002900647810 */ /* 0x040fe20007ffe0ff */
[----:B------:R-:W-:Y:S01]  /*2f60*/  LDSM.16.M88.4 R72, [R200+0x1000] ;  /* 0x00100000c848783b */ /* 0x000fe20000000200 */
[C---:B------:R-:W-:Y:S02]  /*2f70*/  IADD3 R104, R0.reuse, 0x38, RZ ;  /* 0x0000003800687810 */ /* 0x040fe40007ffe0ff */
[C---:B-----5:R-:W-:Y:S01]  /*2f80*/  HMMA.16816.F32 R56, R88.reuse, R52, RZ ;  /* 0x000000345838723c */ /* 0x060fe200000018ff */
[C---:B------:R-:W-:Y:S02]  /*2f90*/  IADD3 R108, R0.reuse, 0x39, RZ ;  /* 0x00000039006c7810 */ /* 0x040fe40007ffe0ff */
[----:B------:R-:W-:Y:S02]  /*2fa0*/  ISETP.GE.AND P2, PT, R0, UR15, PT ;  /* 0x0000000f00007c0c */ /* 0x000fe4000bf46270 */
[C---:B------:R-:W-:Y:S02]  /*2fb0*/  IADD3 R195, R211.reuse, 0x4000, RZ ;  /* 0x00004000d3c37810 */ /* 0x040fe40007ffe0ff */
[C---:B------:R-:W-:Y:S01]  /*2fc0*/  IADD3 R194, R211.reuse, 0x4800, RZ ;  /* 0x00004800d3c27810 */ /* 0x040fe20007ffe0ff */
[----:B------:R-:W-:Y:S01]  /*2fd0*/  HMMA.16816.F32 R16, R88, R12, RZ ;  /* 0x0000000c5810723c */ /* 0x000fe200000018ff */
[----:B------:R-:W-:-:S02]  /*2fe0*/  IADD3 R193, R211, 0x5000, RZ ;  /* 0x00005000d3c17810 */ /* 0x000fc40007ffe0ff */
[C---:B------:R-:W-:Y:S02]  /*2ff0*/  IADD3 R192, R211.reuse, 0x5800, RZ ;  /* 0x00005800d3c07810 */ /* 0x040fe40007ffe0ff */
[C---:B------:R-:W-:Y:S02]  /*3000*/  IADD3 R191, R211.reuse, 0x6000, RZ ;  /* 0x00006000d3bf7810 */ /* 0x040fe40007ffe0ff */
[C---:B------:R-:W-:Y:S01]  /*3010*/  IADD3 R190, R211.reuse, 0x6800, RZ ;  /* 0x00006800d3be7810 */ /* 0x040fe20007ffe0ff */
[----:B------:R-:W-:Y:S01]  /*3020*/  HMMA.16816.F32 R60, R88, R62, RZ ;  /* 0x0000003e583c723c */ /* 0x000fe200000018ff */
[C---:B------:R-:W-:Y:S02]  /*3030*/  IADD3 R189, R211.reuse, 0x7000, RZ ;  /* 0x00007000d3bd7810 */ /* 0x040fe40007ffe0ff */
[----:B------:R-:W-:-:S05]  /*3040*/  IADD3 R188, R211, 0x7800, RZ ;  /* 0x00007800d3bc7810 */ /* 0x000fca0007ffe0ff */
[C---:B------:R-:W-:Y:S08]  /*3050*/  HMMA.16816.F32 R52, R88.reuse, R54, RZ ;  /* 0x000000365834723c */ /* 0x040ff000000018ff */
[C---:B------:R-:W-:Y:S08]  /*3060*/  HMMA.16816.F32 R12, R88.reuse, R14, RZ ;  /* 0x0000000e580c723c */ /* 0x040ff000000018ff */
[C---:B---3--:R-:W-:Y:S08]  /*3070*/  HMMA.16816.F32 R8, R88.reuse, R32, RZ ;  /* 0x000000205808723c */ /* 0x048ff000000018ff */
[----:B------:R-:W-:Y:S01]  /*3080*/  HMMA.16816.F32 R88, R88, R34, RZ ;  /* 0x000000225858723c */ /* 0x000fe200000018ff */
[----:B------:R-:W2:Y:S07]  /*3090*/  LDSM.16.M88.4 R32, [R211+0x1000] ;  /* 0x00100000d320783b */ /* 0x000eae0000000200 */
[C---:B-1----:R-:W-:Y:S08]  /*30a0*/  HMMA.16816.F32 R64, R48.reuse, R36, R64 ;  /* 0x000000243040723c */ /* 0x042ff00000001840 */
[C---:B------:R-:W-:Y:S01]  /*30b0*/  HMMA.16816.F32 R60, R48.reuse, R38, R60 ;  /* 0x00000026303c723c */ /* 0x040fe2000000183c */
[----:B------:R-:W1:Y:S07]  /*30c0*/  LDSM.16.M88.4 R36, [R210] ;  /* 0x00000000d224783b */ /* 0x000e6e0000000200 */
[C---:B----4-:R-:W-:Y:S08]  /*30d0*/  HMMA.16816.F32 R56, R48.reuse, R40, R56 ;  /* 0x000000283038723c */ /* 0x050ff00000001838 */
[C---:B------:R-:W-:Y:S01]  /*30e0*/  HMMA.16816.F32 R52, R48.reuse, R42, R52 ;  /* 0x0000002a3034723c */ /* 0x040fe20000001834 */
[----:B------:R-:W3:Y:S07]  /*30f0*/  LDSM.16.M88.4 R40, [R207+0x10800] ;  /* 0x01080000cf28783b */ /* 0x000eee0000000200 */
[C---:B------:R-:W-:Y:S08]  /*3100*/  HMMA.16816.F32 R8, R48.reuse, R68, R8 ;  /* 0x000000443008723c */ /* 0x040ff00000001808 */
[C---:B--2---:R-:W-:Y:S08]  /*3110*/  HMMA.16816.F32 R16, R48.reuse, R32, R16 ;  /* 0x000000203010723c */ /* 0x044ff00000001810 */
[C---:B------:R-:W-:Y:S01]  /*3120*/  HMMA.16816.F32 R12, R48.reuse, R34, R12 ;  /* 0x00000022300c723c */ /* 0x040fe2000000180c */
[----:B------:R-:W2:Y:S07]  /*3130*/  LDSM.16.M88.4 R32, [R207+0x11000] ;  /* 0x01100000cf20783b */ /* 0x000eae0000000200 */
[----:B------:R-:W-:Y:S01]  /*3140*/  HMMA.16816.F32 R88, R48, R70, R88 ;  /* 0x000000463058723c */ /* 0x000fe20000001858 */
[----:B------:R-:W4:Y:S04]  /*3150*/  LDSM.16.M88.4 R68, [R200+0x1800] ;  /* 0x00180000c844783b */ /* 0x000f280000000200 */
        /* <DEDUP_REMOVED lines=10> */
[C---:B------:R-:W-:Y:S07]  /*3200*/  HMMA.16816.F32 R8, R36.reuse, R92, R8 ;  /* 0x0000005c2408723c */ /* 0x040fee0000001808 */
[C---:B------:R-:W-:Y:S01]  /*3210*/  IADD3 R92, R0.reuse, 0x20, RZ ;  /* 0x00000020005c7810 */ /* 0x040fe20007ffe0ff */
        /* <DEDUP_REMOVED lines=23> */
[C---:B-----5:R-:W-:Y:S01]  /*3390*/  HMMA.16816.F32 R80, R48.reuse, R36, R8 ;  /* 0x000000243050723c */ /* 0x060fe20000001808 */
[----:B------:R-:W4:Y:S07]  /*33a0*/  LDSM.16.M88.4 R8, [R207+0x12000] ;  /* 0x01200000cf08783b */ /* 0x000f2e0000000200 */
[----:B------:R-:W-:Y:S01]  /*33b0*/  HMMA.16816.F32 R88, R48, R38, R88 ;  /* 0x000000263058723c */ /* 0x000fe20000001858 */
[----:B------:R-:W5:Y:S04]  /*33c0*/  LDSM.16.M88.4 R36, [R207+0x12800] ;  /* 0x01280000cf24783b */ /* 0x000f680000000200 */
[----:B------:R-:W2:Y:S03]  /*33d0*/  LDSM.16.M88.4 R48, [R207+0x13000] ;  /* 0x01300000cf30783b */ /* 0x000ea60000000200 */
[C---:B-1----:R-:W-:Y:S08]  /*33e0*/  HMMA.16816.F32 R64, R68.reuse, R44, R64 ;  /* 0x0000002c4440723c */ /* 0x042ff00000001840 */
[C---:B------:R-:W-:Y:S01]  /*33f0*/  HMMA.16816.F32 R60, R68.reuse, R46, R60 ;  /* 0x0000002e443c723c */ /* 0x040fe2000000183c */
[----:B------:R-:W1:Y:S07]  /*3400*/  LDSM.16.M88.4 R44, [R207+0x13800] ;  /* 0x01380000cf2c783b */ /* 0x000e6e0000000200 */
[C---:B------:R-:W-:Y:S08]  /*3410*/  HMMA.16816.F32 R16, R68.reuse, R72, R16 ;  /* 0x000000484410723c */ /* 0x040ff00000001810 */
[C---:B---3--:R-:W-:Y:S08]  /*3420*/  HMMA.16816.F32 R56, R68.reuse, R40, R56 ;  /* 0x000000284438723c */ /* 0x048ff00000001838 */
[C---:B------:R-:W-:Y:S01]  /*3430*/  HMMA.16816.F32 R52, R68.reuse, R42, R52 ;  /* 0x0000002a4434723c */ /* 0x040fe20000001834 */
[----:B------:R-:W-:Y:S07]  /*3440*/  LDSM.16.M88.4 R40, [R209+0x4000] ;  /* 0x00400000d128783b */ /* 0x000fee0000000200 */
[C---:B------:R-:W-:Y:S01]  /*3450*/  HMMA.16816.F32 R72, R68.reuse, R74, R12 ;  /* 0x0000004a4448723c */ /* 0x040fe2000000180c */
[----:B------:R-:W3:Y:S07]  /*3460*/  LDSM.16.M88.4 R12, [R200+0x2000] ;  /* 0x00200000c80c783b */ /* 0x000eee0000000200 */
[C---:B--2---:R-:W-:Y:S08]  /*3470*/  HMMA.16816.F32 R80, R68.reuse, R32, R80 ;  /* 0x000000204450723c */ /* 0x044ff00000001850 */
        /* <DEDUP_REMOVED lines=12> */
[C---:B-1----:R-:W-:Y:S08]  /*3540*/  HMMA.16816.F32 R80, R76.reuse, R44, R80 ;  /* 0x0000002c4c50723c */ /* 0x042ff00000001850 */
        /* <DEDUP_REMOVED lines=18> */
[C---:B-1----:R-:W-:Y:S01]  /*3670*/  HMMA.16816.F32 R68, R48.reuse, R76, R16 ;  /* 0x0000004c3044723c */ /* 0x042fe20000001810 */
[----:B------:R-:W-:Y:S07]  /*3680*/  LDSM.16.M88.4 R16, [R207+0x14000] ;  /* 0x01400000cf10783b */ /* 0x000fee0000000200 */
[C---:B------:R-:W-:Y:S01]  /*3690*/  HMMA.16816.F32 R72, R48.reuse, R78, R72 ;  /* 0x0000004e3048723c */ /* 0x040fe20000001848 */
[----:B------:R-:W-:Y:S07]  /*36a0*/  LDSM.16.M88.4 R76, [R200+0x5800] ;  /* 0x00580000c84c783b */ /* 0x000fee0000000200 */
[C---:B------:R-:W-:Y:S08]  /*36b0*/  HMMA.16816.F32 R56, R48.reuse, R44, R56 ;  /* 0x0000002c3038723c */ /* 0x040ff00000001838 */
[C---:B------:R-:W-:Y:S01]  /*36c0*/  HMMA.16816.F32 R52, R48.reuse, R46, R52 ;  /* 0x0000002e3034723c */ /* 0x040fe20000001834 */
[----:B------:R-:W1:Y:S07]  /*36d0*/  LDSM.16.M88.4 R44, [R210+0x8000] ;  /* 0x00800000d22c783b */ /* 0x000e6e0000000200 */
[C---:B--2---:R-:W-:Y:S08]  /*36e0*/  HMMA.16816.F32 R80, R48.reuse, R32, R80 ;  /* 0x000000203050723c */ /* 0x044ff00000001850 */
[----:B------:R-:W-:Y:S01]  /*36f0*/  HMMA.16816.F32 R88, R48, R34, R88 ;  /* 0x000000223058723c */ /* 0x000fe20000001858 */
[----:B------:R-:W-:Y:S04]  /*3700*/  LDSM.16.M88.4 R32, [R207+0x15000] ;  /* 0x01500000cf20783b */ /* 0x000fe80000000200 */
[----:B------:R-:W-:Y:S03]  /*3710*/  LDSM.16.M88.4 R48, [R200+0x4800] ;  /* 0x00480000c830783b */ /* 0x000fe60000000200 */
[C---:B---3--:R-:W-:Y:S08]  /*3720*/  HMMA.16816.F32 R64, R12.reuse, R8, R64 ;  /* 0x000000080c40723c */ /* 0x048ff00000001840 */
[C---:B------:R-:W-:Y:S01]  /*3730*/  HMMA.16816.F32 R60, R12.reuse, R10, R60 ;  /* 0x0000000a0c3c723c */ /* 0x040fe2000000183c */
[----:B------:R-:W2:Y:S07]  /*3740*/  LDSM.16.M88.4 R8, [R207+0x14800] ;  /* 0x01480000cf08783b */ /* 0x000eae0000000200 */
[C---:B----4-:R-:W-:Y:S08]  /*3750*/  HMMA.16816.F32 R68, R12.reuse, R36, R68 ;  /* 0x000000240c44723c */ /* 0x050ff00000001844 */
[C---:B------:R-:W-:Y:S01]  /*3760*/  HMMA.16816.F32 R72, R12.reuse, R38, R72 ;  /* 0x000000260c48723c */ /* 0x040fe20000001848 */
[----:B------:R-:W3:Y:S07]  /*3770*/  LDSM.16.M88.4 R36, [R207+0x15800] ;  /* 0x01580000cf24783b */ /* 0x000eee0000000200 */
[C---:B------:R-:W-:Y:S08]  /*3780*/  HMMA.16816.F32 R56, R12.reuse, R40, R56 ;  /* 0x000000280c38723c */ /* 0x040ff00000001838 */
[C---:B------:R-:W-:Y:S01]  /*3790*/  HMMA.16816.F32 R52, R12.reuse, R42, R52 ;  /* 0x0000002a0c34723c */ /* 0x040fe20000001834 */
[----:B------:R-:W-:Y:S07]  /*37a0*/  LDSM.16.M88.4 R40, [R209+0x8000] ;  /* 0x00800000d128783b */ /* 0x000fee0000000200 */
[C---:B------:R-:W-:Y:S07]  /*37b0*/  HMMA.16816.F32 R80, R12.reuse, R84, R80 ;  /* 0x000000540c50723c */ /* 0x040fee0000001850 */
[----:B------:R-:W-:Y:S01]  /*37c0*/  IADD3 R84, R0, 0x18, RZ ;  /* 0x0000001800547810 */ /* 0x000fe20007ffe0ff */
[----:B------:R-:W-:Y:S01]  /*37d0*/  HMMA.16816.F32 R88, R12, R86, R88 ;  /* 0x000000560c58723c */ /* 0x000fe20000001858 */
[----:B------:R-:W4:Y:S02]  /*37e0*/  LDSM.16.M88.4 R12, [R200+0x4000] ;  /* 0x00400000c80c783b */ /* 0x000f240000000200 */
[----:B------:R-:W-:-:S04]  /*37f0*/  ISETP.GE.AND P3, PT, R84, UR15, PT ;  /* 0x0000000f54007c0c */ /* 0x000fc8000bf66270 */
[C---:B------:R-:W-:Y:S01]  /*3800*/  IADD3 R86, R0.reuse, 0x19, RZ ;  /* 0x0000001900567810 */ /* 0x040fe20007ffe0ff */
[C---:B-1----:R-:W-:Y:S08]  /*3810*/  HMMA.16816.F32 R64, R44.reuse, R16, R64 ;  /* 0x000000102c40723c */ /* 0x042ff00000001840 */
        /* <DEDUP_REMOVED lines=24> */
[C---:B-1----:R-:W-:Y:S08]  /*39a0*/  HMMA.16816.F32 R68, R40.reuse, R16, R68 ;  /* 0x000000102844723c */ /* 0x042ff00000001844 */
[----:B------:R-:W-:Y:S01]  /*39b0*/  HMMA.16816.F32 R72, R40, R18, R72 ;  /* 0x000000122848723c */ /* 0x000fe20000001848 */
[----:B------:R-:W1:Y:S06]  /*39c0*/  LDSM.16.M88.4 R16, [R211+0x6000] ;  /* 0x00600000d310783b */ /* 0x000e6c0000000200 */
[----:B------:R-:W-:Y:S01]  /*39d0*/  IMAD.U32 R43, RZ, RZ, UR15 ;  /* 0x0000000fff2b7e24 */ /* 0x000fe2000f8e00ff */
[----:B--2---:R-:W-:Y:S01]  /*39e0*/  HMMA.16816.F32 R64, R32, R8, R64 ;  /* 0x000000082040723c */ /* 0x004fe20000001840 */
[----:B------:R-:W-:-:S03]  /*39f0*/  IADD3 R40, R0, 0x8, RZ ;  /* 0x0000000800287810 */ /* 0x000fc60007ffe0ff */
[----:B------:R-:W-:Y:S02]  /*3a00*/  IADD3 R43, R43, -UR16, R28 ;  /* 0x800000102b2b7c10 */ /* 0x000fe4000fffe01c */
[----:B------:R-:W-:Y:S02]  /*3a10*/  ISETP.GE.AND P0, PT, R40, UR15, PT ;  /* 0x0000000f28007c0c */ /* 0x000fe4000bf06270 */
[C---:B------:R-:W-:Y:S01]  /*3a20*/  HMMA.16816.F32 R60, R32.reuse, R10, R60 ;  /* 0x0000000a203c723c */ /* 0x040fe2000000183c */
[----:B------:R-:W2:Y:S01]  /*3a30*/  LDSM.16.M88.4 R8, [R211+0x6800] ;  /* 0x00680000d308783b */ /* 0x000ea20000000200 */
[C---:B------:R-:W-:Y:S02]  /*3a40*/  IMAD.IADD R77, R43.reuse, 0x1, -R106 ;  /* 0x000000012b4d7824 */ /* 0x040fe400078e0a6a */
[C---:B------:R-:W-:Y:S02]  /*3a50*/  IMAD.IADD R94, R43.reuse, 0x1, -R100 ;  /* 0x000000012b5e7824 */ /* 0x040fe400078e0a64 */
[C---:B------:R-:W-:Y:S01]  /*3a60*/  IMAD.IADD R85, R43.reuse, 0x1, -R104 ;  /* 0x000000012b557824 */ /* 0x040fe200078e0a68 */
[----:B------:R-:W-:Y:S01]  /*3a70*/  IABS R77, R77 ;  /* 0x0000004d004d7213 */ /* 0x000fe20000000000 */
[----:B---3--:R-:W-:Y:S01]  /*3a80*/  HMMA.16816.F32 R80, R32, R12, R80 ;  /* 0x0000000c2050723c */ /* 0x008fe20000001850 */
[----:B------:R-:W-:Y:S01]  /*3a90*/  IMAD.IADD R79, R43, 0x1, -R108 ;  /* 0x000000012b4f7824 */ /* 0x000fe200078e0a6c */
[----:B------:R-:W-:-:S02]  /*3aa0*/  IABS R94, R94 ;  /* 0x0000005e005e7213 */ /* 0x000fc40000000000 */
[----:B------:R-:W-:Y:S02]  /*3ab0*/  IABS R85, R85 ;  /* 0x0000005500557213 */ /* 0x000fe40000000000 */
[----:B------:R-:W-:Y:S02]  /*3ac0*/  IABS R79, R79 ;  /* 0x0000004f004f7213 */ /* 0x000fe40000000000 */
[C---:B------:R-:W-:Y:S01]  /*3ad0*/  HMMA.16816.F32 R88, R32.reuse, R14, R88 ;  /* 0x0000000e2058723c */ /* 0x040fe20000001858 */
[----:B------:R-:W3:Y:S01]  /*3ae0*/  LDSM.16.M88.4 R12, [R211+0x7000] ;  /* 0x00700000d30c783b */ /* 0x000ee20000000200 */
[----:B------:R-:W-:Y:S06]  /*3af0*/  I2F R94, R94 ;  /* 0x0000005e005e7306 */ /* 0x000fec0000201400 */
[C---:B------:R-:W-:Y:S02]  /*3b00*/  HMMA.16816.F32 R56, R32.reuse, R36, R56 ;  /* 0x000000242038723c */ /* 0x040fe40000001838 */
[----:B------:R-:W-:Y:S06]  /*3b10*/  I2F R116, R79 ;  /* 0x0000004f00747306 */ /* 0x000fec0000201400 */
[----:B------:R-:W-:Y:S08]  /*3b20*/  HMMA.16816.F32 R68, R32, R44, R68 ;  /* 0x0000002c2044723c */ /* 0x000ff00000001844 */
[----:B-1----:R-:W-:Y:S07]  /*3b30*/  HMMA.16816.F32 R64, R48, R16, R64 ;  /* 0x000000103040723c */ /* 0x002fee0000001840 */
[C---:B------:R-:W-:Y:S01]  /*3b40*/  IMAD.IADD R16, R43.reuse, 0x1, -R0 ;  /* 0x000000012b107824 */ /* 0x040fe200078e0a00 */
[----:B------:R-:W-:Y:S01]  /*3b50*/  HMMA.16816.F32 R52, R32, R38, R52 ;  /* 0x000000262034723c */ /* 0x000fe20000001834 */
[----:B------:R-:W-:Y:S01]  /*3b60*/  IMAD.IADD R17, R43, 0x1, -R22 ;  /* 0x000000012b117824 */ /* 0x000fe200078e0a16 */
[----:B------:R-:W-:Y:S02]  /*3b70*/  LDSM.16.M88.4 R36, [R210+0xc000] ;  /* 0x00c00000d224783b */ /* 0x000fe40000000200 */
[----:B------:R-:W-:-:S04]  /*3b80*/  IABS R16, R16 ;  /* 0x0000001000107213 */ /* 0x000fc80000000000 */
[----:B--2---:R-:W-:Y:S01]  /*3b90*/  HMMA.16816.F32 R56, R48, R8, R56 ;  /* 0x000000083038723c */ /* 0x004fe20000001838 */
[----:B------:R-:W-:Y:S01]  /*3ba0*/  IMAD.MOV.U32 R23, RZ, RZ, R16 ;  /* 0x000000ffff177224 */ /* 0x000fe200078e0010 */
[----:B------:R-:W-:-:S05]  /*3bb0*/  IABS R16, R17 ;  /* 0x0000001100107213 */ /* 0x000fca0000000000 */
[----:B------:R-:W-:Y:S01]  /*3bc0*/  IMAD.IADD R8, R43, 0x1, -R40 ;  /* 0x000000012b087824 */ /* 0x000fe200078e0a28 */
[----:B------:R-:W-:Y:S01]  /*3bd0*/  HMMA.16816.F32 R72, R32, R46, R72 ;  /* 0x0000002e2048723c */ /* 0x000fe20000001848 */
[----:B------:R-:W1:Y:S01]  /*3be0*/  LDSM.16.M88.4 R32, [R211+0x7800] ;  /* 0x00780000d320783b */ /* 0x000e620000000200 */
[----:B------:R-:W-:Y:S01]  /*3bf0*/  IMAD.MOV.U32 R20, RZ, RZ, R16 ;  /* 0x000000ffff147224 */ /* 0x000fe200078e0010 */
[----:B------:R-:W-:Y:S01]  /*3c00*/  I2F R23, R23 ;  /* 0x0000001700177306 */ /* 0x000fe20000201400 */
[----:B------:R-:W-:-:S03]  /*3c10*/  IABS R8, R8 ;  /* 0x0000000800087213 */ /* 0x000fc60000000000 */
[----:B------:R-:W-:Y:S01]  /*3c20*/  IADD3 R46, R0, 0x9, RZ ;  /* 0x00000009002e7810 */ /* 0x000fe20007ffe0ff */
[----:B------:R-:W-:Y:S01]  /*3c30*/  HMMA.16816.F32 R60, R48, R18, R60 ;  /* 0x00000012303c723c */ /* 0x000fe2000000183c */
[----:B------:R-:W2:Y:S01]  /*3c40*/  LDSM.16.M88.4 R16, [R207+0x16000] ;  /* 0x01600000cf10783b */ /* 0x000ea20000000200 */
[----:B------:R-:W-:Y:S01]  /*3c50*/  IMAD.MOV.U32 R41, RZ, RZ, R8 ;  /* 0x000000ffff297224 */ /* 0x000fe200078e0008 */
[----:B------:R-:W4:Y:S01]  /*3c60*/  I2F R20, R20 ;  /* 0x0000001400147306 */ /* 0x000f220000201400 */
[----:B------:R-:W-:Y:S01]  /*3c70*/  IMAD.IADD R9, R43, 0x1, -R46 ;  /* 0x000000012b097824 */ /* 0x000fe200078e0a2e */
[----:B------:R-:W-:-:S03]  /*3c80*/  ISETP.GE.AND P6, PT, R46, UR15, PT ;  /* 0x0000000f2e007c0c */ /* 0x000fc6000bfc6270 */
[C---:B---3--:R-:W-:Y:S01]  /*3c90*/  HMMA.16816.F32 R68, R48.reuse, R12, R68 ;  /* 0x0000000c3044723c */ /* 0x048fe20000001844 */
[----:B------:R-:W-:Y:S02]  /*3ca0*/  IABS R8, R9 ;  /* 0x0000000900087213 */ /* 0x000fe40000000000 */
[----:B------:R-:W-:Y:S03]  /*3cb0*/  I2F R41, R41 ;  /* 0x0000002900297306 */ /* 0x000fe60000201400 */
[----:B------:R-:W-:Y:S02]  /*3cc0*/  IMAD.MOV.U32 R42, RZ, RZ, R8 ;  /* 0x000000ffff2a7224 */ /* 0x000fe400078e0008 */
[C---:B------:R-:W-:Y:S01]  /*3cd0*/  IMAD.IADD R12, R43.reuse, 0x1, -R76 ;  /* 0x000000012b0c7824 */ /* 0x040fe200078e0a4c */
[----:B------:R-:W-:Y:S01]  /*3ce0*/  HMMA.16816.F32 R52, R48, R10, R52 ;  /* 0x0000000a3034723c */ /* 0x000fe20000001834 */
[----:B------:R-:W3:Y:S01]  /*3cf0*/  LDSM.16.M88.4 R8, [R207+0x16800] ;  /* 0x01680000cf08783b */ /* 0x000ee20000000200 */
[----:B------:R-:W-:Y:S01]  /*3d00*/  IMAD.IADD R13, R43, 0x1, -R78 ;  /* 0x000000012b0d7824 */ /* 0x000fe200078e0a4e */
[----:B------:R-:W-:Y:S01]  /*3d10*/  I2F R42, R42 ;  /* 0x0000002a002a7306 */ /* 0x000fe20000201400 */
[----:B------:R-:W-:-:S04]  /*3d20*/  IABS R12, R12 ;  /* 0x0000000c000c7213 */ /* 0x000fc80000000000 */
[----:B------:R-:W-:Y:S01]  /*3d30*/  HMMA.16816.F32 R72, R48, R14, R72 ;  /* 0x0000000e3048723c */ /* 0x000fe20000001848 */
[----:B------:R-:W-:Y:S01]  /*3d40*/  IMAD.MOV.U32 R31, RZ, RZ, R12 ;  /* 0x000000ffff1f7224 */ /* 0x000fe200078e000c */
[----:B------:R-:W-:Y:S01]  /*3d50*/  IABS R12, R13 ;  /* 0x0000000d000c7213 */ /* 0x000fe20000000000 */
[----:B------:R-:W-:-:S04]  /*3d60*/  IMAD.IADD R13, R43, 0x1, -R84 ;  /* 0x000000012b0d7824 */ /* 0x000fc800078e0a54 */
[----:B------:R-:W-:Y:S01]  /*3d70*/  IMAD.MOV.U32 R44, RZ, RZ, R12 ;  /* 0x000000ffff2c7224 */ /* 0x000fe200078e000c */
[----:B------:R-:W-:Y:S01]  /*3d80*/  IABS R12, R13 ;  /* 0x0000000d000c7213 */ /* 0x000fe20000000000 */
[----:B-1----:R-:W-:Y:S01]  /*3d90*/  HMMA.16816.F32 R80, R48, R32, R80 ;  /* 0x000000203050723c */ /* 0x002fe20000001850 */
[----:B------:R-:W-:Y:S03]  /*3da0*/  I2F R31, R31 ;  /* 0x0000001f001f7306 */ /* 0x000fe60000201400 */
[----:B------:R-:W-:Y:S02]  /*3db0*/  IMAD.MOV.U32 R45, RZ, RZ, R12 ;  /* 0x000000ffff2d7224 */ /* 0x000fe400078e000c */
[----:B------:R-:W1:Y:S01]  /*3dc0*/  LDSM.16.M88.4 R12, [R207+0x17000] ;  /* 0x01700000cf0c783b */ /* 0x000e620000000200 */
[----:B------:R-:W-:Y:S01]  /*3dd0*/  IMAD.IADD R32, R43, 0x1, -R86 ;  /* 0x000000012b207824 */ /* 0x000fe200078e0a56 */
[----:B--2---:R-:W-:Y:S01]  /*3de0*/  HMMA.16816.F32 R64, R36, R16, R64 ;  /* 0x000000102440723c */ /* 0x004fe20000001840 */
[----:B------:R-:W-:Y:S03]  /*3df0*/  I2F R44, R44 ;  /* 0x0000002c002c7306 */ /* 0x000fe60000201400 */
[----:B------:R-:W-:-:S03]  /*3e00*/  IABS R32, R32 ;  /* 0x0000002000207213 */ /* 0x000fc60000000000 */
[C---:B------:R-:W-:Y:S01]  /*3e10*/  IMAD.IADD R16, R43.reuse, 0x1, -R92 ;  /* 0x000000012b107824 */ /* 0x040fe200078e0a5c */
[----:B------:R-:W-:Y:S01]  /*3e20*/  HMMA.16816.F32 R88, R48, R34, R88 ;  /* 0x000000223058723c */ /* 0x000fe20000001858 */
[----:B------:R-:W-:Y:S01]  /*3e30*/  IMAD.IADD R17, R43, 0x1, -R96 ;  /* 0x000000012b117824 */ /* 0x000fe200078e0a60 */
[----:B------:R2:W-:Y:S02]  /*3e40*/  I2F R48, R32 ;  /* 0x0000002000307306 */ /* 0x0005e40000201400 */
[----:B------:R-:W-:-:S03]  /*3e50*/  IABS R16, R16 ;  /* 0x0000001000107213 */ /* 0x000fc60000000000 */
[C---:B------:R-:W-:Y:S01]  /*3e60*/  IMAD.IADD R51, R43.reuse, 0x1, -R102 ;  /* 0x000000012b337824 */ /* 0x040fe200078e0a66 */
[C---:B---3--:R-:W-:Y:S01]  /*3e70*/  HMMA.16816.F32 R56, R36.reuse, R8, R56 ;  /* 0x000000082438723c */ /* 0x048fe20000001838 */
[----:B------:R-:W-:Y:S01]  /*3e80*/  IMAD.MOV.U32 R47, RZ, RZ, R16 ;  /* 0x000000ffff2f7224 */ /* 0x000fe200078e0010 */
[----:B------:R-:W-:Y:S01]  /*3e90*/  IABS R16, R17 ;  /* 0x0000001100107213 */ /* 0x000fe20000000000 */
[----:B------:R-:W-:Y:S01]  /*3ea0*/  IMAD.IADD R49, R43, 0x1, -R98 ;  /* 0x000000012b317824 */ /* 0x000fe200078e0a62 */
[----:B------:R-:W-:Y:S01]  /*3eb0*/  IABS R112, R51 ;  /* 0x0000003300707213 */ /* 0x000fe20000000000 */
[----:B------:R-:W-:Y:S02]  /*3ec0*/  I2F R45, R45 ;  /* 0x0000002d002d7306 */ /* 0x000fe40000201400 */
[----:B------:R-:W-:Y:S01]  /*3ed0*/  IMAD.MOV.U32 R50, RZ, RZ, R16 ;  /* 0x000000ffff327224 */ /* 0x000fe200078e0010 */
[----:B------:R-:W-:Y:S01]  /*3ee0*/  HMMA.16816.F32 R52, R36, R10, R52 ;  /* 0x0000000a2434723c */ /* 0x000fe20000001834 */
[----:B------:R-:W-:Y:S01]  /*3ef0*/  LDSM.16.M88.4 R8, [R200+0x6000] ;  /* 0x00600000c808783b */ /* 0x000fe20000000200 */
[----:B------:R-:W-:-:S03]  /*3f00*/  IABS R49, R49 ;  /* 0x0000003100317213 */ /* 0x000fc60000000000 */
[----:B--2---:R-:W2:Y:S01]  /*3f10*/  LDSM.16.M88.4 R32, [R209+0xc000] ;  /* 0x00c00000d120783b */ /* 0x004ea20000000200 */
[----:B------:R3:W-:Y:S02]  /*3f20*/  I2F R51, R77 ;  /* 0x0000004d00337306 */ /* 0x0007e40000201400 */
[C---:B------:R-:W-:Y:S01]  /*3f30*/  HMMA.16816.F32 R60, R36.reuse, R18, R60 ;  /* 0x00000012243c723c */ /* 0x040fe2000000183c */
[----:B------:R-:W5:Y:S05]  /*3f40*/  LDSM.16.M88.4 R16, [R207+0x17800] ;  /* 0x01780000cf10783b */ /* 0x000f6a0000000200 */
[----:B------:R-:W-:Y:S02]  /*3f50*/  I2F R47, R47 ;  /* 0x0000002f002f7306 */ /* 0x000fe40000201400 */
[----:B-1----:R-:W-:Y:S01]  /*3f60*/  HMMA.16816.F32 R68, R36, R12, R68 ;  /* 0x0000000c2444723c */ /* 0x002fe20000001844 */
[----:B---3--:R-:W-:-:S05]  /*3f70*/  IADD3 R77, R43, 0x8, RZ ;  /* 0x000000082b4d7810 */ /* 0x008fca0007ffe0ff */
[----:B------:R-:W-:Y:S02]  /*3f80*/  I2F R50, R50 ;  /* 0x0000003200327306 */ /* 0x000fe40000201400 */
[----:B------:R-:W-:Y:S01]  /*3f90*/  HMMA.16816.F32 R72, R36, R14, R72 ;  /* 0x0000000e2448723c */ /* 0x000fe20000001848 */
[----:B------:R-:W1:Y:S01]  /*3fa0*/  LDSM.16.M88.4 R12, [R200+0x6800] ;  /* 0x00680000c80c783b */ /* 0x000e620000000200 */
[----:B------:R-:W-:-:S04]  /*3fb0*/  IMAD.IADD R84, R77, 0x1, -R84 ;  /* 0x000000014d547824 */ /* 0x000fc800078e0a54 */
[----:B------:R-:W-:Y:S01]  /*3fc0*/  I2F R112, R112 ;  /* 0x0000007000707306 */ /* 0x000fe20000201400 */
[----:B------:R-:W-:-:S07]  /*3fd0*/  IABS R84, R84 ;  /* 0x0000005400547213 */ /* 0x000fce0000000000 */
[----:B------:R-:W-:Y:S01]  /*3fe0*/  I2F R49, R49 ;  /* 0x0000003100317306 */ /* 0x000fe20000201400 */
[----:B--2---:R-:W-:Y:S07]  /*3ff0*/  HMMA.16816.F32 R64, R32, R8, R64 ;  /* 0x000000082040723c */ /* 0x004fee0000001840 */
[----:B------:R-:W-:Y:S01]  /*4000*/  I2F R43, R85 ;  /* 0x00000055002b7306 */ /* 0x000fe20000201400 */
[----:B------:R-:W-:Y:S01]  /*4010*/  IMAD.IADD R8, R77, 0x1, -R46 ;  /* 0x000000014d087824 */ /* 0x000fe200078e0a2e */
[----:B-----5:R-:W-:Y:S04]  /*4020*/  HMMA.16816.F32 R80, R36, R16, R80 ;  /* 0x000000102450723c */ /* 0x020fe80000001850 */
[----:B------:R-:W-:-:S03]  /*4030*/  IABS R8, R8 ;  /* 0x0000000800087213 */ /* 0x000fc60000000000 */
[C---:B------:R-:W-:Y:S01]  /*4040*/  IMAD.IADD R16, R77.reuse, 0x1, -R0 ;  /* 0x000000014d107824 */ /* 0x040fe200078e0a00 */
[----:B------:R-:W-:Y:S01]  /*4050*/  HMMA.16816.F32 R88, R36, R18, R88 ;  /* 0x000000122458723c */ /* 0x000fe20000001858 */
[----:B------:R-:W-:-:S03]  /*4060*/  IMAD.IADD R0, R77, 0x1, -R76 ;  /* 0x000000014d007824 */ /* 0x000fc600078e0a4c */
[----:B------:R-:W-:-:S03]  /*4070*/  IABS R16, R16 ;  /* 0x0000001000107213 */ /* 0x000fc60000000000 */
[C---:B------:R-:W-:Y:S01]  /*4080*/  IMAD.IADD R18, R77.reuse, 0x1, -R22 ;  /* 0x000000014d127824 */ /* 0x040fe200078e0a16 */
[C---:B------:R-:W-:Y:S01]  /*4090*/  HMMA.16816.F32 R60, R32.reuse, R10, R60 ;  /* 0x0000000a203c723c */ /* 0x040fe2000000183c */
[----:B------:R-:W-:Y:S01]  /*40a0*/  IMAD.MOV.U32 R22, RZ, RZ, R8 ;  /* 0x000000ffff167224 */ /* 0x000fe200078e0008 */
[----:B------:R-:W-:Y:S01]  /*40b0*/  IABS R39, R0 ;  /* 0x0000000000277213 */ /* 0x000fe20000000000 */
[----:B------:R-:W2:Y:S01]  /*40c0*/  LDSM.16.M88.4 R8, [R200+0x7000] ;  /* 0x00700000c808783b */ /* 0x000ea20000000200 */
[----:B------:R-:W-:Y:S01]  /*40d0*/  IMAD.MOV.U32 R17, RZ, RZ, R16 ;  /* 0x000000ffff117224 */ /* 0x000fe200078e0010 */
[----:B------:R-:W-:Y:S01]  /*40e0*/  IABS R16, R18 ;  /* 0x0000001200107213 */ /* 0x000fe20000000000 */
[C---:B------:R-:W-:Y:S01]  /*40f0*/  IMAD.IADD R18, R77.reuse, 0x1, -R40 ;  /* 0x000000014d127824 */ /* 0x040fe200078e0a28 */
[----:B------:R-:W3:Y:S01]  /*4100*/  I2F R22, R22 ;  /* 0x0000001600167306 */ /* 0x000ee20000201400 */
[----:B-1----:R-:W-:Y:S01]  /*4110*/  HMMA.16816.F32 R56, R32, R12, R56 ;  /* 0x0000000c2038723c */ /* 0x002fe20000001838 */
[----:B------:R-:W-:-:S02]  /*4120*/  IMAD.IADD R0, R77, 0x1, -R78 ;  /* 0x000000014d007824 */ /* 0x000fc400078e0a4e */
[----:B------:R-:W-:Y:S01]  /*4130*/  IABS R37, R18 ;  /* 0x0000001200257213 */ /* 0x000fe20000000000 */
[----:B----4-:R-:W-:Y:S02]  /*4140*/  FFMA.FTZ R65, R20, -UR4, R65 ;  /* 0x8000000414417c23 */ /* 0x010fe40008010041 */
[----:B------:R-:W-:Y:S01]  /*4150*/  IABS R0, R0 ;  /* 0x0000000000007213 */ /* 0x000fe20000000000 */
[----:B------:R-:W1:Y:S01]  /*4160*/  I2F R17, R17 ;  /* 0x0000001100117306 */ /* 0x000e620000201400 */
[----:B------:R-:W-:Y:S01]  /*4170*/  HMMA.16816.F32 R52, R32, R14, R52 ;  /* 0x0000000e2034723c */ /* 0x000fe20000001834 */
[----:B------:R-:W4:Y:S01]  /*4180*/  LDSM.16.M88.4 R12, [R200+0x7800] ;  /* 0x00780000c80c783b */ /* 0x000f220000000200 */
[----:B------:R-:W-:Y:S01]  /*4190*/  IMAD.IADD R38, R77, 0x1, -R96 ;  /* 0x000000014d267824 */ /* 0x000fe200078e0a60 */
[----:B------:R-:W-:-:S04]  /*41a0*/  DEPBAR.LE SB0, 0x0 ;  /* 0x000080000000791a */ /* 0x000fc80000000000 */
[----:B------:R5:W5:Y:S01]  /*41b0*/  I2F R18, R16 ;  /* 0x0000001000127306 */ /* 0x000b620000201400 */
[----:B---3--:R-:W-:Y:S01]  /*41c0*/  FFMA.FTZ R22, R22, -UR4, R63 ;  /* 0x8000000416167c23 */ /* 0x008fe2000801003f */
[----:B------:R-:W-:Y:S01]  /*41d0*/  IABS R38, R38 ;  /* 0x0000002600267213 */ /* 0x000fe20000000000 */
[----:B------:R-:W-:-:S03]  /*41e0*/  FFMA.FTZ R40, R42, -UR4, R61 ;  /* 0x800000042a287c23 */ /* 0x000fc6000801003d */
[----:B------:R-:W-:Y:S02]  /*41f0*/  FSEL R42, R22, -INF , !P6 ;  /* 0xff800000162a7808 */ /* 0x000fe40007000000 */
[----:B------:R-:W3:Y:S01]  /*4200*/  I2F R37, R37 ;  /* 0x0000002500257306 */ /* 0x000ee20000201400 */
[----:B-1----:R-:W-:Y:S01]  /*4210*/  FFMA.FTZ R17, R17, -UR4, R66 ;  /* 0x8000000411117c23 */ /* 0x002fe20008010042 */
[----:B------:R-:W-:Y:S01]  /*4220*/  FSEL R40, R40, -INF , !P6 ;  /* 0xff80000028287808 */ /* 0x000fe20007000000 */
[----:B------:R-:W-:Y:S01]  /*4230*/  FFMA.FTZ R31, R31, -UR4, R56 ;  /* 0x800000041f1f7c23 */ /* 0x000fe20008010038 */
[----:B------:R-:W-:Y:S02]  /*4240*/  ISETP.GE.AND P6, PT, R98, UR15, PT ;  /* 0x0000000f62007c0c */ /* 0x000fe4000bfc6270 */
[----:B------:R-:W-:Y:S01]  /*4250*/  FSEL R36, R17, -INF , !P2 ;  /* 0xff80000011247808 */ /* 0x000fe20005000000 */
[----:B-----5:R-:W-:Y:S01]  /*4260*/  FFMA.FTZ R16, R23, -UR4, R64 ;  /* 0x8000000417107c23 */ /* 0x020fe20008010040 */
[----:B------:R-:W-:Y:S01]  /*4270*/  FSEL R17, R65, -INF , !P1 ;  /* 0xff80000041117808 */ /* 0x000fe20004800000 */
[----:B------:R-:W-:Y:S01]  /*4280*/  FFMA.FTZ R19, R18, -UR4, R67 ;  /* 0x8000000412137c23 */ /* 0x000fe20008010043 */
[----:B------:R1:W5:Y:S01]  /*4290*/  I2F R20, R0 ;  /* 0x0000000000147306 */ /* 0x0003620000201400 */
[C---:B--2---:R-:W-:Y:S01]  /*42a0*/  HMMA.16816.F32 R68, R32.reuse, R8, R68 ;  /* 0x000000082044723c */ /* 0x044fe20000001844 */
[----:B------:R-:W-:Y:S01]  /*42b0*/  FSEL R16, R16, -INF , !P2 ;  /* 0xff80000010107808 */ /* 0x000fe20005000000 */
[----:B------:R-:W-:Y:S01]  /*42c0*/  FFMA.FTZ R18, R41, -UR4, R60 ;  /* 0x8000000429127c23 */ /* 0x000fe2000801003c */
[----:B------:R-:W-:Y:S01]  /*42d0*/  ISETP.GE.AND P2, PT, R86, UR15, PT ;  /* 0x0000000f56007c0c */ /* 0x000fe2000bf46270 */
[----:B------:R-:W-:Y:S01]  /*42e0*/  IMAD.IADD R86, R77, 0x1, -R86 ;  /* 0x000000014d567824 */ /* 0x000fe200078e0a56 */
[----:B------:R-:W-:Y:S01]  /*42f0*/  FSEL R19, R19, -INF , !P1 ;  /* 0xff80000013137808 */ /* 0x000fe20004800000 */
[----:B---3--:R-:W-:Y:S01]  /*4300*/  FFMA.FTZ R46, R37, -UR4, R62 ;  /* 0x80000004252e7c23 */ /* 0x008fe2000801003e */
[----:B------:R-:W-:Y:S01]  /*4310*/  ISETP.GE.AND P1, PT, R92, UR15, PT ;  /* 0x0000000f5c007c0c */ /* 0x000fe2000bf26270 */
[C---:B------:R-:W-:Y:S01]  /*4320*/  IMAD.IADD R92, R77.reuse, 0x1, -R92 ;  /* 0x000000014d5c7824 */ /* 0x040fe200078e0a5c */
[----:B------:R-:W2:Y:S01]  /*4330*/  I2F R23, R84 ;  /* 0x0000005400177306 */ /* 0x000ea20000201400 */
[C---:B------:R-:W-:Y:S01]  /*4340*/  IMAD.IADD R8, R77.reuse, 0x1, -R98 ;  /* 0x000000014d087824 */ /* 0x040fe200078e0a62 */
[----:B------:R-:W-:Y:S01]  /*4350*/  HMMA.16816.F32 R72, R32, R10, R72 ;  /* 0x0000000a2048723c */ /* 0x000fe20000001848 */
[----:B------:R-:W-:Y:S01]  /*4360*/  IMAD.IADD R9, R77, 0x1, -R100 ;  /* 0x000000014d097824 */ /* 0x000fe200078e0a64 */
[----:B------:R-:W-:-:S02]  /*4370*/  IABS R37, R92 ;  /* 0x0000005c00257213 */ /* 0x000fc40000000000 */
[----:B-1----:R-:W-:Y:S02]  /*4380*/  IABS R0, R86 ;  /* 0x0000005600007213 */ /* 0x002fe40000000000 */
[----:B------:R-:W-:Y:S01]  /*4390*/  IABS R8, R8 ;  /* 0x0000000800087213 */ /* 0x000fe20000000000 */
[----:B------:R1:W-:Y:S01]  /*43a0*/  I2F R22, R38 ;  /* 0x0000002600167306 */ /* 0x0003e20000201400 */
[C---:B----4-:R-:W-:Y:S01]  /*43b0*/  HMMA.16816.F32 R80, R32.reuse, R12, R80 ;  /* 0x0000000c2050723c */ /* 0x050fe20000001850 */
[----:B------:R-:W-:Y:S01]  /*43c0*/  IABS R11, R9 ;  /* 0x00000009000b7213 */ /* 0x000fe20000000000 */
[----:B-----5:R-:W-:Y:S01]  /*43d0*/  FFMA.FTZ R10, R20, -UR4, R59 ;  /* 0x80000004140a7c23 */ /* 0x020fe2000801003b */
[----:B------:R-:W-:Y:S01]  /*43e0*/  FSEL R18, R18, -INF , !P0 ;  /* 0xff80000012127808 */ /* 0x000fe20004000000 */
[----:B------:R-:W-:Y:S01]  /*43f0*/  IMAD.MOV.U32 R41, RZ, RZ, R8 ;  /* 0x000000ffff297224 */ /* 0x000fe200078e0008 */
[----:B------:R-:W-:Y:S01]  /*4400*/  FSEL R46, R46, -INF , !P0 ;  /* 0xff8000002e2e7808 */ /* 0x000fe20004000000 */
[----:B------:R-:W-:Y:S01]  /*4410*/  FFMA.FTZ R8, R44, -UR4, R57 ;  /* 0x800000042c087c23 */ /* 0x000fe20008010039 */
[----:B------:R-:W3:Y:S01]  /*4420*/  I2F R0, R0 ;  /* 0x0000000000007306 */ /* 0x000ee20000201400 */
[----:B------:R-:W-:Y:S01]  /*4430*/  IMAD.IADD R44, R77, 0x1, -R106 ;  /* 0x000000014d2c7824 */ /* 0x000fe200078e0a6a */
[----:B------:R-:W-:Y:S01]  /*4440*/  HMMA.16816.F32 R88, R32, R14, R88 ;  /* 0x0000000e2058723c */ /* 0x000fe20000001858 */
[----:B------:R-:W-:Y:S01]  /*4450*/  IMAD.MOV.U32 R20, RZ, RZ, R11 ;  /* 0x000000ffff147224 */ /* 0x000fe200078e000b */
[----:B------:R-:W-:Y:S01]  /*4460*/  ISETP.GE.AND P0, PT, R96, UR15, PT ;  /* 0x0000000f60007c0c */ /* 0x000fe2000bf06270 */
[----:B------:R-:W-:Y:S01]  /*4470*/  FFMA.FTZ R47, R47, -UR4, R68 ;  /* 0x800000042f2f7c23 */ /* 0x000fe20008010044 */
[----:B------:R-:W-:Y:S01]  /*4480*/  IABS R11, R44 ;  /* 0x0000002c000b7213 */ /* 0x000fe20000000000 */
[----:B--2---:R-:W-:Y:S01]  /*4490*/  FFMA.FTZ R44, R23, -UR4, R54 ;  /* 0x80000004172c7c23 */ /* 0x004fe20008010036 */
[----:B------:R-:W2:Y:S01]  /*44a0*/  I2F R37, R37 ;  /* 0x0000002500257306 */ /* 0x000ea20000201400 */
[----:B-1----:R-:W-:Y:S01]  /*44b0*/  FSEL R38, R31, -INF , !P5 ;  /* 0xff8000001f267808 */ /* 0x002fe20006800000 */
[----:B------:R-:W-:Y:S01]  /*44c0*/  IMAD.IADD R31, R77, 0x1, -R102 ;  /* 0x000000014d1f7824 */ /* 0x000fe200078e0a66 */
[----:B------:R-:W-:Y:S01]  /*44d0*/  FSEL R114, R47, -INF , !P1 ;  /* 0xff8000002f727808 */ /* 0x000fe20004800000 */
[C---:B------:R-:W-:Y:S01]  /*44e0*/  IMAD.IADD R23, R77.reuse, 0x1, -R104 ;  /* 0x000000014d177824 */ /* 0x040fe200078e0a68 */
[----:B------:R-:W-:Y:S01]  /*44f0*/  FSEL R8, R8, -INF , !P4 ;  /* 0xff80000008087808 */ /* 0x000fe20006000000 */
[----:B------:R-:W-:Y:S01]  /*4500*/  IMAD.IADD R77, R77, 0x1, -R108 ;  /* 0x000000014d4d7824 */ /* 0x000fe200078e0a6c */
[----:B------:R-:W-:Y:S01]  /*4510*/  IABS R13, R31 ;  /* 0x0000001f000d7213 */ /* 0x000fe20000000000 */
[----:B---3--:R-:W-:Y:S01]  /*4520*/  FFMA.FTZ R0, R0, -UR4, R55 ;  /* 0x8000000400007c23 */ /* 0x008fe20008010037 */
[----:B------:R-:W1:Y:S01]  /*4530*/  I2F R39, R39 ;  /* 0x0000002700277306 */ /* 0x000e620000201400 */
[----:B------:R-:W-:Y:S01]  /*4540*/  IABS R23, R23 ;  /* 0x0000001700177213 */ /* 0x000fe20000000000 */
[----:B------:R-:W-:Y:S01]  /*4550*/  FFMA.FTZ R50, R50, -UR4, R69 ;  /* 0x8000000432327c23 */ /* 0x000fe20008010045 */
[----:B------:R-:W-:Y:S01]  /*4560*/  IABS R77, R77 ;  /* 0x0000004d004d7213 */ /* 0x000fe20000000000 */
[----:B------:R-:W-:Y:S01]  /*4570*/  FFMA.FTZ R22, R22, -UR4, R71 ;  /* 0x8000000416167c23 */ /* 0x000fe20008010047 */
[----:B------:R-:W-:Y:S01]  /*4580*/  FSEL R32, R0, -INF , !P2 ;  /* 0xff80000000207808 */ /* 0x000fe20005000000 */
[----:B------:R-:W-:Y:S01]  /*4590*/  FFMA.FTZ R81, R112, -UR4, R81 ;  /* 0x8000000470517c23 */ /* 0x000fe20008010051 */
[----:B------:R-:W-:Y:S01]  /*45a0*/  FSEL R112, R50, -INF , !P0 ;  /* 0xff80000032707808 */ /* 0x000fe20004000000 */
[----:B--2---:R-:W-:Y:S01]  /*45b0*/  FFMA.FTZ R37, R37, -UR4, R70 ;  /* 0x8000000425257c23 */ /* 0x004fe20008010046 */
[----:B------:R-:W2:Y:S01]  /*45c0*/  I2F R20, R20 ;  /* 0x0000001400147306 */ /* 0x000ea20000201400 */
[----:B------:R-:W-:Y:S01]  /*45d0*/  FFMA.FTZ R12, R45, -UR4, R52 ;  /* 0x800000042d0c7c23 */ /* 0x000fe20008010034 */
[----:B------:R-:W-:Y:S01]  /*45e0*/  FSEL R10, R10, -INF , !P4 ;  /* 0xff8000000a0a7808 */ /* 0x000fe20006000000 */
[----:B------:R-:W-:Y:S01]  /*45f0*/  FFMA.FTZ R34, R48, -UR4, R53 ;  /* 0x8000000430227c23 */ /* 0x000fe20008010035 */
[----:B------:R-:W-:Y:S01]  /*4600*/  FSEL R110, R37, -INF , !P1 ;  /* 0xff800000256e7808 */ /* 0x000fe20004800000 */
[----:B------:R-:W-:Y:S01]  /*4610*/  FFMA.FTZ R49, R49, -UR4, R72 ;  /* 0x8000000431317c23 */ /* 0x000fe20008010048 */
[----:B------:R-:W-:Y:S01]  /*4620*/  ISETP.GE.AND P1, PT, R108, UR15, PT ;  /* 0x0000000f6c007c0c */ /* 0x000fe2000bf26270 */
[----:B-1----:R-:W-:Y:S01]  /*4630*/  FFMA.FTZ R39, R39, -UR4, R58 ;  /* 0x8000000427277c23 */ /* 0x002fe2000801003a */
[----:B------:R-:W1:Y:S01]  /*4640*/  I2F R9, R41 ;  /* 0x0000002900097306 */ /* 0x000e620000201400 */
[----:B------:R-:W-:Y:S01]  /*4650*/  FSEL R108, R22, -INF , !P0 ;  /* 0xff800000166c7808 */ /* 0x000fe20004000000 */
[----:B------:R-:W-:Y:S01]  /*4660*/  FFMA.FTZ R73, R94, -UR4, R73 ;  /* 0x800000045e497c23 */ /* 0x000fe20008010049 */
[----:B------:R-:W-:Y:S01]  /*4670*/  PLOP3.LUT P0, PT, PT, PT, UP0, 0x80, 0x0 ;  /* 0x000000000000781c */ /* 0x000fe20003f0f008 */
[----:B------:R-:W-:Y:S01]  /*4680*/  FFMA.FTZ R51, R51, -UR4, R80 ;  /* 0x8000000433337c23 */ /* 0x000fe20008010050 */
[----:B------:R-:W-:Y:S01]  /*4690*/  FSEL R56, R39, -INF , !P5 ;  /* 0xff80000027387808 */ /* 0x000fe20006800000 */
[----:B------:R-:W-:Y:S01]  /*46a0*/  FFMA.FTZ R43, R43, -UR4, R88 ;  /* 0x800000042b2b7c23 */ /* 0x000fe20008010058 */
[----:B------:R-:W-:Y:S01]  /*46b0*/  FSEL R12, R12, -INF , !P3 ;  /* 0xff8000000c0c7808 */ /* 0x000fe20005800000 */
[----:B------:R-:W3:Y:S01]  /*46c0*/  I2F R11, R11 ;  /* 0x0000000b000b7306 */ /* 0x000ee20000201400 */
[----:B--2---:R-:W-:Y:S01]  /*46d0*/  FFMA.FTZ R75, R20, -UR4, R75 ;  /* 0x80000004144b7c23 */ /* 0x004fe2000801004b */
[----:B------:R-:W-:Y:S01]  /*46e0*/  FSEL R44, R44, -INF , !P3 ;  /* 0xff8000002c2c7808 */ /* 0x000fe20005800000 */
[----:B------:R-:W-:Y:S01]  /*46f0*/  FFMA.FTZ R89, R116, -UR4, R89 ;  /* 0x8000000474597c23 */ /* 0x000fe20008010059 */
[----:B------:R-:W-:-:S02]  /*4700*/  FSEL R34, R34, -INF , !P2 ;  /* 0xff80000022227808 */ /* 0x000fc40005000000 */
[----:B------:R-:W-:Y:S02]  /*4710*/  ISETP.GE.AND P5, PT, R100, UR15, PT ;  /* 0x0000000f64007c0c */ /* 0x000fe4000bfa6270 */
[----:B------:R-:W2:Y:S01]  /*4720*/  I2F R14, R13 ;  /* 0x0000000d000e7306 */ /* 0x000ea20000201400 */
[----:B-1----:R-:W-:Y:S01]  /*4730*/  FFMA.FTZ R9, R9, -UR4, R74 ;  /* 0x8000000409097c23 */ /* 0x002fe2000801004a */
[----:B------:R-:W-:Y:S02]  /*4740*/  ISETP.GE.AND P4, PT, R106, UR15, PT ;  /* 0x0000000f6a007c0c */ /* 0x000fe4000bf86270 */
[----:B------:R-:W-:Y:S02]  /*4750*/  ISETP.GE.AND P3, PT, R102, UR15, PT ;  /* 0x0000000f66007c0c */ /* 0x000fe4000bf66270 */
[----:B------:R-:W-:Y:S02]  /*4760*/  ISETP.GE.AND P2, PT, R104, UR15, PT ;  /* 0x0000000f68007c0c */ /* 0x000fe4000bf46270 */
[----:B------:R-:W1:Y:S01]  /*4770*/  I2F R15, R23 ;  /* 0x00000017000f7306 */ /* 0x000e620000201400 */
[----:B---3--:R-:W-:Y:S01]  /*4780*/  FFMA.FTZ R11, R11, -UR4, R82 ;  /* 0x800000040b0b7c23 */ /* 0x008fe20008010052 */
[----:B------:R-:W-:-:S02]  /*4790*/  FSEL R106, R49, -INF , !P6 ;  /* 0xff800000316a7808 */ /* 0x000fc40007000000 */
[----:B------:R-:W-:Y:S02]  /*47a0*/  FSEL R102, R9, -INF , !P6 ;  /* 0xff80000009667808 */ /* 0x000fe40007000000 */
[----:B------:R-:W-:Y:S02]  /*47b0*/  FSEL R104, R73, -INF , !P5 ;  /* 0xff80000049687808 */ /* 0x000fe40006800000 */
[----:B------:R-:W3:Y:S01]  /*47c0*/  I2F R0, R77 ;  /* 0x0000004d00007306 */ /* 0x000ee20000201400 */
[----:B--2---:R-:W-:Y:S01]  /*47d0*/  FFMA.FTZ R14, R14, -UR4, R83 ;  /* 0x800000040e0e7c23 */ /* 0x004fe20008010053 */
[----:B------:R-:W-:Y:S02]  /*47e0*/  FSEL R98, R75, -INF , !P5 ;  /* 0xff8000004b627808 */ /* 0x000fe40006800000 */
[----:B------:R-:W-:Y:S02]  /*47f0*/  FSEL R100, R51, -INF , !P4 ;  /* 0xff80000033647808 */ /* 0x000fe40006000000 */
[----:B------:R-:W-:Y:S01]  /*4800*/  FSEL R94, R11, -INF , !P4 ;  /* 0xff8000000b5e7808 */ /* 0x000fe20006000000 */
[----:B-1----:R-:W-:Y:S01]  /*4810*/  FFMA.FTZ R90, R15, -UR4, R90 ;  /* 0x800000040f5a7c23 */ /* 0x002fe2000801005a */
[----:B------:R-:W-:-:S02]  /*4820*/  FSEL R96, R81, -INF , !P3 ;  /* 0xff80000051607808 */ /* 0x000fc40005800000 */
[----:B------:R-:W-:Y:S02]  /*4830*/  FSEL R92, R14, -INF , !P3 ;  /* 0xff8000000e5c7808 */ /* 0x000fe40005800000 */
[----:B------:R-:W-:Y:S02]  /*4840*/  FSEL R236, R43, -INF , !P2 ;  /* 0xff8000002bec7808 */ /* 0x000fe40005000000 */
[----:B------:R-:W-:Y:S01]  /*4850*/  FSEL R124, R90, -INF , !P2 ;  /* 0xff8000005a7c7808 */ /* 0x000fe20005000000 */
[----:B---3--:R-:W-:Y:S01]  /*4860*/  FFMA.FTZ R20, R0, -UR4, R91 ;  /* 0x8000000400147c23 */ /* 0x008fe2000801005b */
        /* <DEDUP_REMOVED lines=74> */
.L_x_1608:
[----:B------:R-:W-:Y:S05]  /*4d10*/  BSYNC B0 ;  /* 0x0000000000007941 */ /* 0x000fea0003800000 */
.L_x_1607:
[----:B------:R-:W0:Y:S02]  /*4d20*/  LDGDEPBAR ;  /* 0x00000000000079af */ /* 0x000e240000000000 */
.L_x_1606:
[----:B------:R-:W-:Y:S01]  /*4d30*/  FMNMX.FTZ R11, R36, R19, !PT ;  /* 0x00000013240b7209 */ /* 0x000fe20007810000 */
[----:B-1----:R-:W-:Y:S01]  /*4d40*/  IMAD.U32 R14, RZ, RZ, UR13 ;  /* 0x0000000dff0e7e24 */ /* 0x002fe2000f8e00ff */
[----:B------:R-:W-:Y:S01]  /*4d50*/  FMNMX.FTZ R9, R16, R17, !PT ;  /* 0x0000001110097209 */ /* 0x000fe20007810000 */
[----:B------:R-:W-:Y:S01]  /*4d60*/  USHF.L.U32 UR6, UR29, 0x1, URZ ;  /* 0x000000011d067899 */ /* 0x000fe2000800063f */
[----:B------:R-:W-:Y:S01]  /*4d70*/  FMNMX.FTZ R11, R46, R11, !PT ;  /* 0x0000000b2e0b7209 */ /* 0x000fe20007810000 */
[----:B------:R-:W-:Y:S01]  /*4d80*/  IMAD R23, R14, 0x8, R7 ;  /* 0x000000080e177824 */ /* 0x000fe200078e0207 */
        /* <DEDUP_REMOVED lines=35> */
[C---:B------:R-:W-:Y:S01]  /*4fc0*/  IMAD R204, R3.reuse, 0x2, R206 ;  /* 0x0000000203cc7824 */ /* 0x040fe200078e02ce */
        /* <DEDUP_REMOVED lines=17> */
[----:B------:R-:W-:Y:S02]  /*50e0*/  LOP3.LUT R22, R2, UR22, RZ, 0x3c, !PT ;  /* 0x0000001602167c12 */ /* 0x000fe4000f8e3cff */
[----:B------:R-:W-:Y:S01]  /*50f0*/  LOP3.LUT R48, R169, UR5, RZ, 0x3c, !PT ;  /* 0x00000005a9307c12 */ /* 0x000fe2000f8e3cff */
[----:B------:R-:W1:Y:S01]  /*5100*/  SHFL.BFLY PT, R11, R6, 0x2, 0x1f ;  /* 0x0c401f00060b7f89 */ /* 0x000e6200000e0000 */
[----:B------:R-:W-:Y:S01]  /*5110*/  LOP3.LUT R84, R87, R22, RZ, 0x3c, !PT ;  /* 0x0000001657547212 */ /* 0x000fe200078e3cff */
[----:B------:R-:W-:Y:S01]  /*5120*/  UIADD3 UR5, UR23, -0x4498517b, URZ ;  /* 0xbb67ae8517057890 */ /* 0x000fe2000fffe03f */
[----:B------:R-:W-:Y:S01]  /*5130*/  LOP3.LUT R169, R169, UR6, RZ, 0x3c, !PT ;  /* 0x00000006a9a97c12 */ /* 0x000fe2000f8e3cff */
[----:B------:R-:W-:Y:S01]  /*5140*/  IMAD.WIDE.U32 R48, R48, -0x326172a9, RZ ;  /* 0xcd9e8d5730307825 */ /* 0x000fe200078e00ff */
[----:B------:R-:W-:Y:S03]  /*5150*/  LDSM.16.MT88.4 R80, [R206+0x1c000] ;  /* 0x01c00000ce50783b */ /* 0x000fe60000004200 */
[----:B------:R-:W-:Y:S01]  /*5160*/  IMAD.WIDE.U32 R84, R84, -0x2daee0ad, RZ ;  /* 0xd2511f5354547825 */ /* 0x000fe200078e00ff */
[----:B------:R-:W-:Y:S01]  /*5170*/  LOP3.LUT R14, R49, UR31, R86, 0x96, !PT ;  /* 0x0000001f310e7c12 */ /* 0x000fe2000f8e9656 */
[----:B------:R-:W-:Y:S02]  /*5180*/  LDSM.16.MT88.4 R64, [R204+0x1a000] ;  /* 0x01a00000cc40783b */ /* 0x000fe40000004200 */
[----:B------:R-:W-:Y:S01]  /*5190*/  IMAD.WIDE.U32 R180, R169, -0x326172a9, RZ ;  /* 0xcd9e8d57a9b47825 */ /* 0x000fe200078e00ff */
[----:B------:R-:W-:Y:S01]  /*51a0*/  LOP3.LUT R178, R85, UR5, R168, 0x96, !PT ;  /* 0x0000000555b27c12 */ /* 0x000fe2000f8e96a8 */
[----:B------:R-:W-:Y:S01]  /*51b0*/  UIADD3 UR5, UR23, -0x56f99767, URZ ;  /* 0xa906689917057890 */ /* 0x000fe2000fffe03f */
[----:B------:R-:W-:Y:S01]  /*51c0*/  LDSM.16.MT88.4 R88, [R205+0x1c000] ;  /* 0x01c00000cd58783b */ /* 0x000fe20000004200 */
[----:B------:R-:W-:Y:S01]  /*51d0*/  IMAD.WIDE.U32 R14, R14, -0x2daee0ad, RZ ;  /* 0xd2511f530e0e7825 */ /* 0x000fe200078e00ff */
[----:B------:R-:W-:-:S02]  /*51e0*/  LOP3.LUT R86, R181, UR31, R86, 0x96, !PT ;  /* 0x0000001fb5567c12 */ /* 0x000fc4000f8e9656 */
[----:B------:R-:W-:Y:S01]  /*51f0*/  STL.64 [R1+0x68], R26 ;  /* 0x0000681a01007387 */ /* 0x000fe20000100a00 */
[----:B------:R-:W-:Y:S01]  /*5200*/  IMAD.WIDE.U32 R178, R178, -0x326172a9, RZ ;  /* 0xcd9e8d57b2b27825 */ /* 0x000fe200078e00ff */
[----:B------:R-:W-:Y:S02]  /*5210*/  LOP3.LUT R176, R15, UR18, R84, 0x96, !PT ;  /* 0x000000120fb07c12 */ /* 0x000fe4000f8e9654 */
[----:B------:R-:W-:Y:S01]  /*5220*/  STL [R1+0x60], R24 ;  /* 0x0000601801007387 */ /* 0x000fe20000100800 */
[----:B-1----:R-:W-:Y:S01]  /*5230*/  FMNMX.FTZ R11, R6, R11, !PT ;  /* 0x0000000b060b7209 */ /* 0x002fe20007810000 */
[----:B------:R-:W-:Y:S01]  /*5240*/  IMAD.WIDE.U32 R240, R86, -0x2daee0ad, RZ ;  /* 0xd2511f5356f07825 */ /* 0x000fe200078e00ff */
[----:B------:R-:W-:Y:S01]  /*5250*/  LOP3.LUT R180, R179, UR19, R180, 0x96, !PT ;  /* 0x00000013b3b47c12 */ /* 0x000fe2000f8e96b4 */
[----:B------:R-:W1:Y:S02]  /*5260*/  SHFL.BFLY PT, R6, R9, 0x2, 0x1f ;  /* 0x0c401f0009067f89 */ /* 0x000e6400000e0000 */
[----:B------:R-:W-:-:S02]  /*5270*/  IMAD.WIDE.U32 R176, R176, -0x326172a9, RZ ;  /* 0xcd9e8d57b0b07825 */ /* 0x000fc400078e00ff */
[----:B------:R-:W2:Y:S02]  /*5280*/  SHFL.BFLY PT, R0, R11, 0x1, 0x1f ;  /* 0x0c201f000b007f89 */ /* 0x000ea400000e0000 */
[----:B------:R-:W-:Y:S01]  /*5290*/  IMAD.WIDE.U32 R180, R180, -0x2daee0ad, RZ ;  /* 0xd2511f53b4b47825 */ /* 0x000fe200078e00ff */
[----:B------:R-:W-:-:S04]  /*52a0*/  LOP3.LUT R170, R177, UR9, R178, 0x96, !PT ;  /* 0x00000009b1aa7c12 */ /* 0x000fc8000f8e96b2 */
[----:B------:R-:W-:Y:S01]  /*52b0*/  LOP3.LUT R240, R181, UR7, R240, 0x96, !PT ;  /* 0x00000007b5f07c12 */ /* 0x000fe2000f8e96f0 */
[----:B------:R-:W-:Y:S01]  /*52c0*/  IMAD.WIDE.U32 R170, R170, -0x2daee0ad, RZ ;  /* 0xd2511f53aaaa7825 */ /* 0x000fe200078e00ff */
[----:B-1----:R-:W-:Y:S02]  /*52d0*/  FMNMX.FTZ R2, R9, R6, !PT ;  /* 0x0000000609027209 */ /* 0x002fe40007810000 */
[----:B------:R-:W-:Y:S02]  /*52e0*/  LOP3.LUT R6, R179, UR19, R48, 0x96, !PT ;  /* 0x00000013b3067c12 */ /* 0x000fe4000f8e9630 */
[----:B--2---:R-:W-:Y:S01]  /*52f0*/  FMNMX.FTZ R0, R11, R0, !PT ;  /* 0x000000000b007209 */ /* 0x004fe20007810000 */
[----:B------:R-:W1:Y:S02]  /*5300*/  SHFL.BFLY PT, R7, R2, 0x1, 0x1f ;  /* 0x0c201f0002077f89 */ /* 0x000e6400000e0000 */
[----:B------:R-:W-:Y:S01]  /*5310*/  IMAD.WIDE.U32 R174, R6, -0x2daee0ad, RZ ;  /* 0xd2511f5306ae7825 */ /* 0x000fe200078e00ff */
[C---:B------:R-:W-:Y:S01]  /*5320*/  FSETP.NEU.FTZ.AND P1, PT, R0.reuse, -INF , PT ;  /* 0xff8000000000780b */ /* 0x040fe20003f3d000 */
[----:B------:R-:W-:Y:S02]  /*5330*/  LDSM.16.MT88.4 R48, [R206+0x1a000] ;  /* 0x01a00000ce30783b */ /* 0x000fe40000004200 */
[----:B------:R-:W-:Y:S01]  /*5340*/  FMUL.FTZ R235, R0, c[0x0][0x23c] ;  /* 0x00008f0000eb7a20 */ /* 0x000fe20000410000 */
[----:B------:R-:W-:-:S02]  /*5350*/  LOP3.LUT R6, R175, UR7, R14, 0x96, !PT ;  /* 0x00000007af067c12 */ /* 0x000fc4000f8e960e */
[----:B------:R-:W-:Y:S02]  /*5360*/  LOP3.LUT R174, R171, UR17, R174, 0x96, !PT ;  /* 0x00000011abae7c12 */ /* 0x000fe4000f8e96ae */
[----:B------:R-:W-:Y:S01]  /*5370*/  FSEL R235, R235, RZ, P1 ;  /* 0x000000ffebeb7208 */ /* 0x000fe20000800000 */
[----:B------:R-:W-:-:S04]  /*5380*/  IMAD.WIDE.U32 R172, R6, -0x326172a9, RZ ;  /* 0xcd9e8d5706ac7825 */ /* 0x000fc800078e00ff */
        /* <DEDUP_REMOVED lines=11> */
[--C-:B------:R-:W-:Y:S01]  /*5440*/  SHF.R.U32.HI R9, RZ, 0x10, R172.reuse ;  /* 0x00000010ff097819 */ /* 0x100fe200000116ac */
[----:B------:R-:W-:Y:S01]  /*5450*/  IMAD.WIDE.U32 R170, R170, -0x326172a9, RZ ;  /* 0xcd9e8d57aaaa7825 */ /* 0x000fe200078e00ff */
[----:B------:R-:W-:Y:S02]  /*5460*/  LOP3.LUT R11, R172, 0xffff, RZ, 0xc0, !PT ;  /* 0x0000ffffac0b7812 */ /* 0x000fe400078ec0ff */
[----:B------:R-:W-:Y:S01]  /*5470*/  FSEL R233, R233, RZ, P1 ;  /* 0x000000ffe9e97208 */ /* 0x000fe20000800000 */
[--C-:B------:R-:W-:Y:S01]  /*5480*/  FFMA.FTZ R120, R19, c[0x0][0x23c], -R235.reuse ;  /* 0x00008f0013787a23 */ /* 0x100fe200000108eb */
[----:B------:R-:W-:Y:S01]  /*5490*/  LOP3.LUT R7, R170, 0xffff, RZ, 0xc0, !PT ;  /* 0x0000ffffaa077812 */ /* 0x000fe200078ec0ff */
[----:B------:R-:W-:Y:S01]  /*54a0*/  FFMA.FTZ R223, R10, c[0x0][0x23c], -R235 ;  /* 0x00008f000adf7a23 */ /* 0x000fe200000108eb */
[----:B------:R-:W-:Y:S01]  /*54b0*/  LOP3.LUT R6, R170, 0xff, RZ, 0xc0, !PT ;  /* 0x000000ffaa067812 */ /* 0x000fe200078ec0ff */
[----:B------:R-:W-:Y:S01]  /*54c0*/  FFMA.FTZ R237, R16, c[0x0][0x23c], -R233 ;  /* 0x00008f0010ed7a23 */ /* 0x000fe200000108e9 */
[----:B------:R-:W-:Y:S01]  /*54d0*/  SHF.R.U32.HI R7, RZ, 0x8, R7 ;  /* 0x00000008ff077819 */ /* 0x000fe20000011607 */
[--C-:B------:R-:W-:Y:S01]  /*54e0*/  FFMA.FTZ R122, R17, c[0x0][0x23c], -R233.reuse ;  /* 0x00008f00117a7a23 */ /* 0x100fe200000108e9 */
[----:B------:R-:W1:Y:S01]  /*54f0*/  MUFU.EX2 R120, R120 ;  /* 0x0000007800787308 */ /* 0x000e620000000800 */
[--C-:B------:R-:W-:Y:S01]  /*5500*/  FFMA.FTZ R232, R18, c[0x0][0x23c], -R233.reuse ;  /* 0x00008f0012e87a23 */ /* 0x100fe200000108e9 */
[----:B------:R-:W-:Y:S01]  /*5510*/  SHF.R.U32.HI R10, RZ, 0x18, R172 ;  /* 0x00000018ff0a7819 */ /* 0x000fe200000116ac */
[----:B------:R-:W-:Y:S01]  /*5520*/  FFMA.FTZ R119, R40, c[0x0][0x23c], -R233 ;  /* 0x00008f0028777a23 */ /* 0x000fe200000108e9 */
[----:B------:R-:W-:Y:S01]  /*5530*/  LOP3.LUT R9, R9, 0xff, RZ, 0xc0, !PT ;  /* 0x000000ff09097812 */ /* 0x000fe200078ec0ff */
[----:B------:R-:W-:Y:S01]  /*5540*/  FFMA.FTZ R121, R46, c[0x0][0x23c], -R235 ;  /* 0x00008f002e797a23 */ /* 0x000fe200000108eb */
[----:B------:R-:W-:Y:S01]  /*5550*/  PRMT R6, R6, 0x5410, R7 ;  /* 0x0000541006067816 */ /* 0x000fe20000000007 */
[----:B------:R-:W-:Y:S01]  /*5560*/  FFMA.FTZ R118, R42, c[0x0][0x23c], -R235 ;  /* 0x00008f002a767a23 */ /* 0x000fe200000108eb */
[----:B------:R-:W-:Y:S01]  /*5570*/  MUFU.EX2 R237, R237 ;  /* 0x000000ed00ed7308 */ /* 0x000fe20000000800 */
[----:B------:R-:W-:Y:S01]  /*5580*/  LOP3.LUT R7, R171, UR30, R174, 0x96, !PT ;  /* 0x0000001eab077c12 */ /* 0x000fe2000f8e96ae */
[--C-:B------:R-:W-:Y:S01]  /*5590*/  FFMA.FTZ R231, R8, c[0x0][0x23c], -R233.reuse ;  /* 0x00008f0008e77a23 */ /* 0x100fe200000108e9 */
[----:B------:R-:W-:Y:S01]  /*55a0*/  PRMT R10, R9, 0x5410, R10 ;  /* 0x00005410090a7816 */ /* 0x000fe2000000000a */
[--C-:B------:R-:W-:Y:S01]  /*55b0*/  FFMA.FTZ R238, R38, c[0x0][0x23c], -R233.reuse ;  /* 0x00008f0026ee7a23 */ /* 0x100fe200000108e9 */
[C---:B------:R-:W-:Y:S01]  /*55c0*/  LOP3.LUT R9, R7.reuse, 0xffff, RZ, 0xc0, !PT ;  /* 0x0000ffff07097812 */ /* 0x040fe200078ec0ff */
[----:B------:R-:W-:Y:S01]  /*55d0*/  FFMA.FTZ R230, R12, c[0x0][0x23c], -R233 ;  /* 0x00008f000ce67a23 */ /* 0x000fe200000108e9 */
[----:B------:R-:W-:Y:S01]  /*55e0*/  LOP3.LUT R18, R7, 0xff, RZ, 0xc0, !PT ;  /* 0x000000ff07127812 */ /* 0x000fe200078ec0ff */
[----:B------:R-:W2:Y:S01]  /*55f0*/  MUFU.EX2 R122, R122 ;  /* 0x0000007a007a7308 */ /* 0x000ea20000000800 */
[----:B------:R-:W-:Y:S01]  /*5600*/  SHF.R.U32.HI R16, RZ, 0x10, R7 ;  /* 0x00000010ff107819 */ /* 0x000fe20000011607 */
[----:B------:R-:W-:Y:S01]  /*5610*/  FFMA.FTZ R229, R34, c[0x0][0x23c], -R233 ;  /* 0x00008f0022e57a23 */ /* 0x000fe200000108e9 */
[----:B------:R-:W-:Y:S01]  /*5620*/  SHF.R.U32.HI R9, RZ, 0x8, R9 ;  /* 0x00000008ff097819 */ /* 0x000fe20000011609 */
[--C-:B------:R-:W-:Y:S01]  /*5630*/  HSET2.LE.AND R6, R6, R239.reuse, PT ;  /* 0x000000ef06067233 */ /* 0x100fe20003803000 */
[----:B------:R-:W-:Y:S01]  /*5640*/  SHF.R.U32.HI R7, RZ, 0x18, R7 ;  /* 0x00000018ff077819 */ /* 0x000fe20000011607 */
[----:B------:R-:W-:Y:S01]  /*5650*/  FFMA.FTZ R228, R32, c[0x0][0x23c], -R235 ;  /* 0x00008f0020e47a23 */ /* 0x000fe200000108eb */
[----:B------:R-:W-:Y:S01]  /*5660*/  LOP3.LUT R16, R16, 0xff, RZ, 0xc0, !PT ;  /* 0x000000ff10107812 */ /* 0x000fe200078ec0ff */
[----:B------:R-:W-:Y:S01]  /*5670*/  MUFU.EX2 R232, R232 ;  /* 0x000000e800e87308 */ /* 0x000fe20000000800 */
[----:B------:R-:W-:Y:S01]  /*5680*/  PRMT R18, R18, 0x5410, R9 ;  /* 0x0000541012127816 */ /* 0x000fe20000000009 */
[--C-:B------:R-:W-:Y:S01]  /*5690*/  FFMA.FTZ R234, R56, c[0x0][0x23c], -R235.reuse ;  /* 0x00008f0038ea7a23 */ /* 0x100fe200000108eb */
[----:B-1----:R-:W-:Y:S01]  /*56a0*/  F2FP.PACK_AB R227, R120, R123 ;  /* 0x0000007b78e3723e */ /* 0x002fe200000000ff */
[----:B------:R-:W-:Y:S01]  /*56b0*/  FFMA.FTZ R221, R44, c[0x0][0x23c], -R235 ;  /* 0x00008f002cdd7a23 */ /* 0x000fe200000108eb */
[----:B------:R-:W-:Y:S01]  /*56c0*/  PRMT R16, R16, 0x5410, R7 ;  /* 0x0000541010107816 */ /* 0x000fe20000000007 */
[--C-:B------:R-:W-:Y:S01]  /*56d0*/  HSET2.LE.AND R18, R18, R239.reuse, PT ;  /* 0x000000ef12127233 */ /* 0x100fe20003803000 */
[----:B------:R-:W-:Y:S01]  /*56e0*/  PRMT R226, R227, 0x7632, R226 ;  /* 0x00007632e3e27816 */ /* 0x000fe200000000e2 */
[----:B------:R-:W1:Y:S01]  /*56f0*/  MUFU.EX2 R119, R119 ;  /* 0x0000007700777308 */ /* 0x000e620000000800 */
[----:B--2---:R-:W-:Y:S01]  /*5700*/  F2FP.PACK_AB R222, R122, R237 ;  /* 0x000000ed7ade723e */ /* 0x004fe200000000ff */
[----:B------:R-:W-:Y:S01]  /*5710*/  HSET2.LE.AND R16, R16, R239, PT ;  /* 0x000000ef10107233 */ /* 0x000fe20003803000 */
[----:B------:R-:W-:Y:S01]  /*5720*/  LOP3.LUT R8, R173, UR29, R176, 0x96, !PT ;  /* 0x0000001dad087c12 */ /* 0x000fe2000f8e96b0 */
[----:B------:R-:W-:Y:S01]  /*5730*/  LDSM.16.MT88.4 R40, [R208+0x1a000] ;  /* 0x01a00000d028783b */ /* 0x000fe20000004200 */
[----:B------:R-:W-:Y:S01]  /*5740*/  PRMT R219, R222, 0x7632, R219 ;  /* 0x00007632dedb7816 */ /* 0x000fe200000000db */
[----:B------:R-:W-:Y:S01]  /*5750*/  FFMA.FTZ R220, R114, c[0x0][0x23c], -R233 ;  /* 0x00008f0072dc7a23 */ /* 0x000fe200000108e9 */
[----:B------:R-:W-:Y:S01]  /*5760*/  LOP3.LUT R36, R172, 0xff, RZ, 0xc0, !PT ;  /* 0x000000ffac247812 */ /* 0x000fe200078ec0ff */
[----:B------:R-:W-:Y:S01]  /*5770*/  MUFU.EX2 R121, R121 ;  /* 0x0000007900797308 */ /* 0x000fe20000000800 */
[----:B------:R-:W-:Y:S01]  /*5780*/  PRMT R5, R222, 0x5410, R219 ;  /* 0x00005410de057816 */ /* 0x000fe200000000db */
[----:B------:R-:W-:Y:S01]  /*5790*/  LDSM.16.MT88.4 R56, [R205+0x1a000] ;  /* 0x01a00000cd38783b */ /* 0x000fe20000004200 */
[----:B------:R-:W-:Y:S01]  /*57a0*/  SHF.R.U32.HI R11, RZ, 0x8, R11 ;  /* 0x00000008ff0b7819 */ /* 0x000fe2000001160b */
[----:B------:R-:W-:Y:S01]  /*57b0*/  FFMA.FTZ R217, R112, c[0x0][0x23c], -R233 ;  /* 0x00008f0070d97a23 */ /* 0x000fe200000108e9 */
[----:B------:R-:W-:Y:S01]  /*57c0*/  LOP3.LUT R128, R18, R5, RZ, 0xc0, !PT ;  /* 0x0000000512807212 */ /* 0x000fe200078ec0ff */
[----:B------:R-:W-:Y:S01]  /*57d0*/  LDSM.16.MT88.4 R44, [R204+0x18800] ;  /* 0x01880000cc2c783b */ /* 0x000fe20000004200 */
[----:B------:R-:W-:Y:S01]  /*57e0*/  PRMT R129, R227, 0x5410, R226 ;  /* 0x00005410e3817816 */ /* 0x000fe200000000e2 */
[----:B------:R-:W2:Y:S01]  /*57f0*/  MUFU.EX2 R118, R118 ;  /* 0x0000007600767308 */ /* 0x000ea20000000800 */
[----:B-1----:R-:W-:Y:S01]  /*5800*/  F2FP.PACK_AB R225, R119, R232 ;  /* 0x000000e877e1723e */ /* 0x002fe200000000ff */
[--C-:B------:R-:W-:Y:S01]  /*5810*/  FFMA.FTZ R186, R110, c[0x0][0x23c], -R235.reuse ;  /* 0x00008f006eba7a23 */ /* 0x100fe200000108eb */
[----:B------:R-:W-:Y:S01]  /*5820*/  SHF.R.U32.HI R14, RZ, 0x10, R170 ;  /* 0x00000010ff0e7819 */ /* 0x000fe200000116aa */
[----:B------:R-:W-:Y:S01]  /*5830*/  FFMA.FTZ R185, R108, c[0x0][0x23c], -R235 ;  /* 0x00008f006cb97a23 */ /* 0x000fe200000108eb */
[----:B------:R-:W-:Y:S01]  /*5840*/  LOP3.LUT R5, R8, 0xffff, RZ, 0xc0, !PT ;  /* 0x0000ffff08057812 */ /* 0x000fe200078ec0ff */
[--C-:B------:R-:W-:Y:S01]  /*5850*/  FFMA.FTZ R218, R106, c[0x0][0x23c], -R233.reuse ;  /* 0x00008f006ada7a23 */ /* 0x100fe200000108e9 */
[----:B------:R-:W-:Y:S01]  /*5860*/  SHF.R.U32.HI R7, RZ, 0x10, R8 ;  /* 0x00000010ff077819 */ /* 0x000fe20000011608 */
[----:B------:R-:W-:Y:S01]  /*5870*/  MUFU.EX2 R238, R238 ;  /* 0x000000ee00ee7308 */ /* 0x000fe20000000800 */
[----:B------:R-:W-:Y:S01]  /*5880*/  PRMT R224, R225, 0x7632, R224 ;  /* 0x00007632e1e07816 */ /* 0x000fe200000000e0 */
[----:B------:R-:W-:Y:S01]  /*5890*/  FFMA.FTZ R215, R104, c[0x0][0x23c], -R233 ;  /* 0x00008f0068d77a23 */ /* 0x000fe200000108e9 */
[----:B------:R-:W-:Y:S01]  /*58a0*/  PRMT R36, R36, 0x5410, R11 ;  /* 0x0000541024247816 */ /* 0x000fe2000000000b */
[----:B------:R-:W-:Y:S01]  /*58b0*/  FFMA.FTZ R181, R92, c[0x0][0x23c], -R235 ;  /* 0x00008f005cb57a23 */ /* 0x000fe200000108eb */
[----:B------:R-:W-:-:S02]  /*58c0*/  LOP3.LUT R129, R16, R129, RZ, 0xc0, !PT ;  /* 0x0000008110817212 */ /* 0x000fc400078ec0ff */
[----:B------:R-:W-:Y:S01]  /*58d0*/  SHF.R.U32.HI R11, RZ, 0x18, R170 ;  /* 0x00000018ff0b7819 */ /* 0x000fe200000116aa */
[----:B------:R-:W1:Y:S01]  /*58e0*/  MUFU.EX2 R231, R231 ;  /* 0x000000e700e77308 */ /* 0x000e620000000800 */
[----:B------:R-:W-:Y:S01]  /*58f0*/  LOP3.LUT R14, R14, 0xff, RZ, 0xc0, !PT ;  /* 0x000000ff0e0e7812 */ /* 0x000fe200078ec0ff */
[----:B------:R-:W-:Y:S01]  /*5900*/  HSET2.LE.AND R36, R36, R239, PT ;  /* 0x000000ef24247233 */ /* 0x000fe20003803000 */
[----:B------:R-:W-:Y:S02]  /*5910*/  LOP3.LUT R16, R8, 0xff, RZ, 0xc0, !PT ;  /* 0x000000ff08107812 */ /* 0x000fe400078ec0ff */
[----:B------:R-:W-:Y:S02]  /*5920*/  SHF.R.U32.HI R5, RZ, 0x8, R5 ;  /* 0x00000008ff057819 */ /* 0x000fe40000011605 */
[----:B------:R-:W-:Y:S01]  /*5930*/  LOP3.LUT R7, R7, 0xff, RZ, 0xc0, !PT ;  /* 0x000000ff07077812 */ /* 0x000fe200078ec0ff */
[----:B------:R-:W-:Y:S01]  /*5940*/  MUFU.EX2 R230, R230 ;  /* 0x000000e600e67308 */ /* 0x000fe20000000800 */
[----:B------:R-:W-:-:S02]  /*5950*/  SHF.R.U32.HI R8, RZ, 0x18, R8 ;  /* 0x00000018ff087819 */ /* 0x000fc40000011608 */
[----:B------:R-:W-:Y:S02]  /*5960*/  PRMT R9, R225, 0x5410, R224 ;  /* 0x00005410e1097816 */ /* 0x000fe400000000e0 */
[----:B--2---:R-:W-:Y:S02]  /*5970*/  F2FP.PACK_AB R32, R118, R121 ;  /* 0x000000797620723e */ /* 0x004fe400000000ff */
[----:B------:R-:W-:Y:S01]  /*5980*/  PRMT R14, R14, 0x5410, R11 ;  /* 0x000054100e0e7816 */ /* 0x000fe2000000000b */
[----:B------:R-:W2:Y:S01]  /*5990*/  MUFU.EX2 R229, R229 ;  /* 0x000000e500e57308 */ /* 0x000ea20000000800 */
[----:B------:R-:W-:Y:S02]  /*59a0*/  LOP3.LUT R130, R6, R9, RZ, 0xc0, !PT ;  /* 0x0000000906827212 */ /* 0x000fe400078ec0ff */
[----:B------:R-:W-:Y:S01]  /*59b0*/  PRMT R16, R16, 0x5410, R5 ;  /* 0x0000541010107816 */ /* 0x000fe20000000005 */
[----:B------:R-:W-:Y:S01]  /*59c0*/  HSET2.LE.AND R14, R14, R239, PT ;  /* 0x000000ef0e0e7233 */ /* 0x000fe20003803000 */
[----:B------:R-:W-:-:S02]  /*59d0*/  PRMT R8, R7, 0x5410, R8 ;  /* 0x0000541007087816 */ /* 0x000fc40000000008 */
[C---:B------:R-:W-:Y:S01]  /*59e0*/  PRMT R31, R32.reuse, 0x7632, R31 ;  /* 0x00007632201f7816 */ /* 0x040fe2000000001f */
[----:B------:R-:W3:Y:S01]  /*59f0*/  LDSM.16.MT88.4 R4, [R206+0x18800] ;  /* 0x01880000ce04783b */ /* 0x000ee20000004200 */
[----:B------:R-:W-:Y:S01]  /*5a00*/  MUFU.EX2 R234, R234 ;  /* 0x000000ea00ea7308 */ /* 0x000fe20000000800 */
[----:B-1----:R-:W-:Y:S01]  /*5a10*/  F2FP.PACK_AB R166, R231, R238 ;  /* 0x000000eee7a6723e */ /* 0x002fe200000000ff */
[--C-:B------:R-:W-:Y:S01]  /*5a20*/  HSET2.LE.AND R16, R16, R239.reuse, PT ;  /* 0x000000ef10107233 */ /* 0x100fe20003803000 */
[----:B------:R-:W-:Y:S01]  /*5a30*/  PRMT R131, R32, 0x5410, R31 ;  /* 0x0000541020837816 */ /* 0x000fe2000000001f */
[----:B------:R-:W-:Y:S01]  /*5a40*/  HSET2.LE.AND R9, R8, R239, PT ;  /* 0x000000ef08097233 */ /* 0x000fe20003803000 */
[----:B------:R-:W-:Y:S02]  /*5a50*/  PRMT R165, R166, 0x7632, R165 ;  /* 0x00007632a6a57816 */ /* 0x000fe400000000a5 */
[----:B------:R-:W-:Y:S01]  /*5a60*/  LOP3.LUT R131, R14, R131, RZ, 0xc0, !PT ;  /* 0x000000830e837212 */ /* 0x000fe200078ec0ff */
[----:B------:R-:W1:Y:S01]  /*5a70*/  MUFU.EX2 R223, R223 ;  /* 0x000000df00df7308 */ /* 0x000e620000000800 */
[----:B------:R-:W4:Y:S01]  /*5a80*/  LDSM.16.MT88.4 R12, [R208+0x18800] ;  /* 0x01880000d00c783b */ /* 0x000f220000004200 */
[----:B--2---:R-:W-:-:S02]  /*5a90*/  F2FP.PACK_AB R34, R229, R230 ;  /* 0x000000e6e522723e */ /* 0x004fc400000000ff */
[----:B------:R-:W-:Y:S02]  /*5aa0*/  PRMT R11, R166, 0x5410, R165 ;  /* 0x00005410a60b7816 */ /* 0x000fe400000000a5 */
[C---:B------:R-:W-:Y:S01]  /*5ab0*/  HMMA.16816.F32 R140, R128.reuse, R144, RZ ;  /* 0x00000090808c723c */ /* 0x040fe200000018ff */
[----:B------:R-:W-:Y:S01]  /*5ac0*/  PRMT R33, R34, 0x7632, R33 ;  /* 0x0000763222217816 */ /* 0x000fe20000000021 */
[----:B------:R-:W-:Y:S01]  /*5ad0*/  MUFU.EX2 R221, R221 ;  /* 0x000000dd00dd7308 */ /* 0x000fe20000000800 */
[----:B------:R-:W-:Y:S01]  /*5ae0*/  LOP3.LUT R8, R16, R11, RZ, 0xc0, !PT ;  /* 0x0000000b10087212 */ /* 0x000fe200078ec0ff */
[----:B------:R-:W-:Y:S01]  /*5af0*/  HSET2.LE.AND R11, R10, R239, PT ;  /* 0x000000ef0a0b7233 */ /* 0x000fe20003803000 */
[----:B------:R-:W-:Y:S02]  /*5b00*/  PRMT R37, R34, 0x5410, R33 ;  /* 0x0000541022257816 */ /* 0x000fe40000000021 */
[----:B------:R-:W-:Y:S01]  /*5b10*/  LOP3.LUT R182, R173, UR29, R176, 0x96, !PT ;  /* 0x0000001dadb67c12 */ /* 0x000fe2000f8e96b0 */
[----:B------:R-:W-:Y:S01]  /*5b20*/  HMMA.16816.F32 R144, R128, R146, RZ ;  /* 0x000000928090723c */ /* 0x000fe200000018ff */
[----:B------:R-:W-:Y:S01]  /*5b30*/  LOP3.LUT R10, R36, R37, RZ, 0xc0, !PT ;  /* 0x00000025240a7212 */ /* 0x000fe200078ec0ff */
[----:B------:R-:W2:Y:S01]  /*5b40*/  MUFU.EX2 R228, R228 ;  /* 0x000000e400e47308 */ /* 0x000ea20000000800 */
[----:B-1----:R-:W-:-:S02]  /*5b50*/  F2FP.PACK_AB R168, R223, R234 ;  /* 0x000000eadfa8723e */ /* 0x002fc400000000ff */
[----:B------:R-:W-:Y:S02]  /*5b60*/  LOP3.LUT R216, R171, UR30, R174, 0x96, !PT ;  /* 0x0000001eabd87c12 */ /* 0x000fe4000f8e96ae */
[----:B------:R-:W-:Y:S01]  /*5b70*/  PRMT R167, R168, 0x7632, R167 ;  /* 0x00007632a8a77816 */ /* 0x000fe200000000a7 */
[C---:B------:R-:W-:Y:S01]  /*5b80*/  HMMA.16816.F32 R132, R128.reuse, R136, RZ ;  /* 0x000000888084723c */ /* 0x040fe200000018ff */
[----:B------:R-:W-:Y:S01]  /*5b90*/  LOP3.LUT R187, R170, 0xff, RZ, 0xc0, !PT ;  /* 0x000000ffaabb7812 */ /* 0x000fe200078ec0ff */
[----:B------:R-:W-:Y:S01]  /*5ba0*/  MUFU.EX2 R220, R220 ;  /* 0x000000dc00dc7308 */ /* 0x000fe20000000800 */
[----:B------:R-:W-:Y:S02]  /*5bb0*/  PRMT R16, R168, 0x5410, R167 ;  /* 0x00005410a8107816 */ /* 0x000fe400000000a7 */
[----:B------:R-:W-:Y:S02]  /*5bc0*/  LOP3.LUT R183, R170, 0xffff, RZ, 0xc0, !PT ;  /* 0x0000ffffaab77812 */ /* 0x000fe400078ec0ff */
[----:B------:R-:W-:Y:S01]  /*5bd0*/  LOP3.LUT R9, R9, R16, RZ, 0xc0, !PT ;  /* 0x0000001009097212 */ /* 0x000fe200078ec0ff */
[----:B------:R-:W-:Y:S01]  /*5be0*/  HMMA.16816.F32 R136, R128, R138, RZ ;  /* 0x0000008a8088723c */ /* 0x000fe200000018ff */
[----:B------:R-:W-:Y:S01]  /*5bf0*/  LDSM.16.MT88.4 R16, [R205+0x18800] ;  /* 0x01880000cd10783b */ /* 0x000fe20000004200 */
[----:B--2---:R-:W-:Y:S01]  /*5c00*/  F2FP.PACK_AB R164, R228, R221 ;  /* 0x000000dde4a4723e */ /* 0x004fe200000000ff */
[----:B------:R-:W-:Y:S01]  /*5c10*/  MUFU.EX2 R217, R217 ;  /* 0x000000d900d97308 */ /* 0x000fe20000000800 */
[----:B------:R-:W-:-:S02]  /*5c20*/  SHF.R.U32.HI R184, RZ, 0x10, R170 ;  /* 0x00000010ffb87819 */ /* 0x000fc400000116aa */
[C---:B------:R-:W-:Y:S02]  /*5c30*/  PRMT R35, R164.reuse, 0x7632, R35 ;  /* 0x00007632a4237816 */ /* 0x040fe40000000023 */
[C---:B------:R-:W-:Y:S01]  /*5c40*/  HMMA.16816.F32 R156, R128.reuse, R160, RZ ;  /* 0x000000a0809c723c */ /* 0x040fe200000018ff */
[----:B------:R-:W-:Y:S02]  /*5c50*/  SHF.R.U32.HI R246, RZ, 0x18, R170 ;  /* 0x00000018fff67819 */ /* 0x000fe400000116aa */
[----:B------:R-:W-:Y:S01]  /*5c60*/  PRMT R36, R164, 0x5410, R35 ;  /* 0x00005410a4247816 */ /* 0x000fe20000000023 */
[----:B------:R-:W-:Y:S01]  /*5c70*/  MUFU.EX2 R186, R186 ;  /* 0x000000ba00ba7308 */ /* 0x000fe20000000800 */
[----:B------:R-:W-:Y:S02]  /*5c80*/  SHF.R.U32.HI R242, RZ, 0x10, R172 ;  /* 0x00000010fff27819 */ /* 0x000fe400000116ac */
[----:B------:R-:W-:Y:S01]  /*5c90*/  LOP3.LUT R11, R11, R36, RZ, 0xc0, !PT ;  /* 0x000000240b0b7212 */ /* 0x000fe200078ec0ff */
[----:B------:R-:W-:Y:S01]  /*5ca0*/  HMMA.16816.F32 R160, R128, R162, RZ ;  /* 0x000000a280a0723c */ /* 0x000fe200000018ff */
[----:B------:R-:W-:-:S03]  /*5cb0*/  LOP3.LUT R242, R242, 0xff, RZ, 0xc0, !PT ;  /* 0x000000fff2f27812 */ /* 0x000fc600078ec0ff */
[----:B------:R-:W-:Y:S04]  /*5cc0*/  MUFU.EX2 R185, R185 ;  /* 0x000000b900b97308 */ /* 0x000fe80000000800 */
[C---:B---3--:R-:W-:Y:S04]  /*5cd0*/  HMMA.16816.F32 R140, R8.reuse, R4, R140 ;  /* 0x00000004088c723c */ /* 0x048fe8000000188c */
[----:B------:R-:W-:Y:S04]  /*5ce0*/  MUFU.EX2 R218, R218 ;  /* 0x000000da00da7308 */ /* 0x000fe80000000800 */
[C---:B------:R-:W-:Y:S01]  /*5cf0*/  HMMA.16816.F32 R144, R8.reuse, R6, R144 ;  /* 0x000000060890723c */ /* 0x040fe20000001890 */
[----:B------:R-:W1:Y:S03]  /*5d00*/  LDSM.16.MT88.4 R4, [R208+0x1a800] ;  /* 0x01a80000d004783b */ /* 0x000e660000004200 */
[----:B------:R-:W2:Y:S04]  /*5d10*/  MUFU.EX2 R215, R215 ;  /* 0x000000d700d77308 */ /* 0x000ea80000000800 */
[C---:B----4-:R-:W-:Y:S04]  /*5d20*/  HMMA.16816.F32 R132, R8.reuse, R12, R132 ;  /* 0x0000000c0884723c */ /* 0x050fe80000001884 */
[----:B------:R-:W-:Y:S04]  /*5d30*/  MUFU.EX2 R181, R181 ;  /* 0x000000b500b57308 */ /* 0x000fe80000000800 */
[----:B------:R-:W-:Y:S01]  /*5d40*/  HMMA.16816.F32 R136, R8, R14, R136 ;  /* 0x0000000e0888723c */ /* 0x000fe20000001888 */
[----:B------:R-:W3:Y:S01]  /*5d50*/  LDSM.16.MT88.4 R12, [R205+0x1a800] ;  /* 0x01a80000cd0c783b */ /* 0x000ee20000004200 */
[----:B--2---:R-:W-:-:S06]  /*5d60*/  F2FP.PACK_AB R174, R215, R218 ;  /* 0x000000dad7ae723e */ /* 0x004fcc00000000ff */
[C---:B------:R-:W-:Y:S08]  /*5d70*/  HMMA.16816.F32 R36, R128.reuse, R40, RZ ;  /* 0x000000288024723c */ /* 0x040ff000000018ff */
        /* <DEDUP_REMOVED lines=14> */
[----:B------:R-:W2:Y:S07]  /*5e60*/  LDSM.16.MT88.4 R12, [R206+0x1c800] ;  /* 0x01c80000ce0c783b */ /* 0x000eae0000004200 */
[C---:B------:R-:W-:Y:S08]  /*5e70*/  HMMA.16816.F32 R44, R8.reuse, R68, R44 ;  /* 0x00000044082c723c */ /* 0x040ff0000000182c */
[C---:B------:R-:W-:Y:S08]  /*5e80*/  HMMA.16816.F32 R48, R8.reuse, R70, R48 ;  /* 0x000000460830723c */ /* 0x040ff00000001830 */
[C---:B------:R-:W-:Y:S08]  /*5e90*/  HMMA.16816.F32 R148, R8.reuse, R16, R148 ;  /* 0x000000100894723c */ /* 0x040ff00000001894 */
[----:B------:R-:W-:Y:S01]  /*5ea0*/  HMMA.16816.F32 R152, R8, R18, R152 ;  /* 0x000000120898723c */ /* 0x000fe20000001898 */
[----:B------:R-:W3:Y:S07]  /*5eb0*/  LDSM.16.MT88.4 R16, [R204+0x1a800] ;  /* 0x01a80000cc10783b */ /* 0x000eee0000004200 */
        /* <DEDUP_REMOVED lines=8> */
[----:B--2---:R-:W-:Y:S07]  /*5f40*/  HMMA.16816.F32 R76, R8, R12, R76 ;  /* 0x0000000c084c723c */ /* 0x004fee000000184c */
[----:B------:R-:W-:Y:S01]  /*5f50*/  LOP3.LUT R12, R241, UR18, R84, 0x96, !PT ;  /* 0x00000012f10c7c12 */ /* 0x000fe2000f8e9654 */
[----:B------:R-:W-:Y:S01]  /*5f60*/  HMMA.16816.F32 R80, R128, R82, RZ ;  /* 0x000000528050723c */ /* 0x000fe200000018ff */
[----:B------:R-:W-:-:S07]  /*5f70*/  IMAD.WIDE.U32 R240, R240, -0x326172a9, RZ ;  /* 0xcd9e8d57f0f07825 */ /* 0x000fce00078e00ff */
[----:B---3--:R-:W-:Y:S07]  /*5f80*/  HMMA.16816.F32 R64, R8, R18, R64 ;  /* 0x000000120840723c */ /* 0x008fee0000001840 */
[----:B------:R-:W-:Y:S01]  /*5f90*/  IMAD.WIDE.U32 R18, R12, -0x326172a9, RZ ;  /* 0xcd9e8d570c127825 */ /* 0x000fe200078e00ff */
[----:B------:R-:W-:Y:S04]  /*5fa0*/  HMMA.16816.F32 R84, R128, R88, RZ ;  /* 0x000000588054723c */ /* 0x000fe800000018ff */
[----:B------:R-:W-:-:S02]  /*5fb0*/  LOP3.LUT R12, R19, UR9, R178, 0x96, !PT ;  /* 0x00000009130c7c12 */ /* 0x000fc4000f8e96b2 */
[----:B------:R-:W-:Y:S02]  /*5fc0*/  LOP3.LUT R19, R19, UR9, R178, 0x96, !PT ;  /* 0x0000000913137c12 */ /* 0x000fe4000f8e96b2 */
[----:B------:R-:W-:Y:S01]  /*5fd0*/  HMMA.16816.F32 R88, R128, R90, RZ ;  /* 0x0000005a8058723c */ /* 0x000fe200000018ff */
[----:B------:R-:W-:Y:S01]  /*5fe0*/  IMAD.WIDE.U32 R176, R12, -0x2daee0ad, RZ ;  /* 0xd2511f530cb07825 */ /* 0x000fe200078e00ff */
[----:B------:R-:W-:-:S03]  /*5ff0*/  F2FP.PACK_AB R178, R217, R220 ;  /* 0x000000dcd9b2723e */ /* 0x000fc600000000ff */
[----:B------:R-:W-:Y:S01]  /*6000*/  IMAD R19, R19, -0x2daee0ad, RZ ;  /* 0xd2511f5313137824 */ /* 0x000fe200078e02ff */
[----:B------:R-:W-:Y:S02]  /*6010*/  LOP3.LUT R12, R177, UR17, R180, 0x96, !PT ;  /* 0x00000011b10c7c12 */ /* 0x000fe4000f8e96b4 */
[----:B------:R-:W-:Y:S01]  /*6020*/  HMMA.16816.F32 R60, R8, R16, R60 ;  /* 0x00000010083c723c */ /* 0x000fe2000000183c */
[----:B------:R-:W-:Y:S02]  /*6030*/  PRMT R177, R178, 0x7632, R177 ;  /* 0x00007632b2b17816 */ /* 0x000fe400000000b1 */
[----:B------:R-:W-:Y:S01]  /*6040*/  IMAD.WIDE.U32 R26, R12, -0x326172a9, RZ ;  /* 0xcd9e8d570c1a7825 */ /* 0x000fe200078e00ff */
[----:B------:R-:W-:-:S03]  /*6050*/  F2FP.PACK_AB R180, R185, R186 ;  /* 0x000000bab9b4723e */ /* 0x000fc600000000ff */
[C-C-:B------:R-:W-:Y:S01]  /*6060*/  LOP3.LUT R16, R241.reuse, UR28, R18.reuse, 0x96, !PT ;  /* 0x0000001cf1107c12 */ /* 0x140fe2000f8e9612 */
[C---:B------:R-:W-:Y:S01]  /*6070*/  HMMA.16816.F32 R80, R8.reuse, R14, R80 ;  /* 0x0000000e0850723c */ /* 0x040fe20000001850 */
[----:B------:R-:W-:Y:S02]  /*6080*/  PRMT R179, R180, 0x7632, R179 ;  /* 0x00007632b4b37816 */ /* 0x000fe400000000b3 */
[----:B------:R-:W-:Y:S01]  /*6090*/  LOP3.LUT R18, R241, UR28, R18, 0x96, !PT ;  /* 0x0000001cf1127c12 */ /* 0x000fe2000f8e9612 */
[----:B------:R-:W-:Y:S01]  /*60a0*/  IMAD.WIDE.U32 R16, R16, -0x2daee0ad, RZ ;  /* 0xd2511f5310107825 */ /* 0x000fe200078e00ff */
[C---:B------:R-:W-:Y:S02]  /*60b0*/  LOP3.LUT R241, R172.reuse, 0xffff, RZ, 0xc0, !PT ;  /* 0x0000ffffacf17812 */ /* 0x040fe400078ec0ff */
[----:B------:R-:W-:Y:S01]  /*60c0*/  LOP3.LUT R14, R172, 0xff, RZ, 0xc0, !PT ;  /* 0x000000ffac0e7812 */ /* 0x000fe200078ec0ff */
[----:B-1----:R-:W-:Y:S01]  /*60d0*/  HMMA.16816.F32 R84, R8, R4, R84 ;  /* 0x000000040854723c */ /* 0x002fe20000001854 */
[----:B------:R-:W-:-:S02]  /*60e0*/  LOP3.LUT R13, R17, UR5, R176, 0x96, !PT ;  /* 0x00000005110d7c12 */ /* 0x000fc4000f8e96b0 */
[----:B------:R-:W-:Y:S02]  /*60f0*/  ISETP.GE.U32.AND P2, PT, R125, R14, PT ;  /* 0x0000000e7d00720c */ /* 0x000fe40003f46070 */
[----:B------:R-:W-:Y:S01]  /*6100*/  PRMT R173, R174, 0x7632, R173 ;  /* 0x00007632aead7816 */ /* 0x000fe200000000ad */
[----:B------:R-:W-:Y:S01]  /*6110*/  IMAD.WIDE.U32 R170, R13, -0x326172a9, RZ ;  /* 0xcd9e8d570daa7825 */ /* 0x000fe200078e00ff */
[----:B------:R-:W-:Y:S01]  /*6120*/  LOP3.LUT R4, R27, UR14, R240, 0x96, !PT ;  /* 0x0000000e1b047c12 */ /* 0x000fe2000f8e96f0 */
[----:B------:R-:W-:Y:S01]  /*6130*/  HMMA.16816.F32 R88, R8, R6, R88 ;  /* 0x000000060858723c */ /* 0x000fe20000001858 */
[----:B------:R-:W-:Y:S02]  /*6140*/  PRMT R13, R180, 0x5410, R179 ;  /* 0x00005410b40d7816 */ /* 0x000fe400000000b3 */
[----:B------:R-:W-:Y:S01]  /*6150*/  LOP3.LUT R14, R170, 0xff, RZ, 0xc0, !PT ;  /* 0x000000ffaa0e7812 */ /* 0x000fe200078ec0ff */
[----:B------:R-:W-:Y:S01]  /*6160*/  IMAD.WIDE.U32 R244, R4, -0x2daee0ad, RZ ;  /* 0xd2511f5304f47825 */ /* 0x000fe200078e00ff */
[----:B------:R-:W-:-:S02]  /*6170*/  SHF.R.U32.HI R12, RZ, 0x18, R170 ;  /* 0x00000018ff0c7819 */ /* 0x000fc400000116aa */
[----:B------:R-:W-:Y:S01]  /*6180*/  LOP3.LUT R7, R171, UR30, R26, 0x96, !PT ;  /* 0x0000001eab077c12 */ /* 0x000fe2000f8e961a */
[----:B------:R-:W-:Y:S01]  /*6190*/  @!P2 HADD2 R109, -R34.H0_H0, -RZ.H0_H0 ;  /* 0xa00000ff226da230 */ /* 0x000fe20000000900 */
[----:B------:R-:W-:Y:S02]  /*61a0*/  ISETP.GE.U32.AND P6, PT, R125, R14, PT ;  /* 0x0000000e7d00720c */ /* 0x000fe40003fc6070 */
[----:B------:R-:W-:Y:S02]  /*61b0*/  LOP3.LUT R14, R7, 0xffff, RZ, 0xc0, !PT ;  /* 0x0000ffff070e7812 */ /* 0x000fe400078ec0ff */
[----:B------:R-:W-:Y:S02]  /*61c0*/  LOP3.LUT R4, R245, UR29, R16, 0x96, !PT ;  /* 0x0000001df5047c12 */ /* 0x000fe4000f8e9610 */
[----:B------:R-:W-:Y:S02]  /*61d0*/  LOP3.LUT R16, R7, 0xff, RZ, 0xc0, !PT ;  /* 0x000000ff07107812 */ /* 0x000fe400078ec0ff */
[----:B------:R-:W-:-:S02]  /*61e0*/  SHF.R.U32.HI R14, RZ, 0x8, R14 ;  /* 0x00000008ff0e7819 */ /* 0x000fc4000001160e */
[C---:B------:R-:W-:Y:S02]  /*61f0*/  ISETP.GE.U32.AND P3, PT, R125.reuse, R16, PT ;  /* 0x000000107d00720c */ /* 0x040fe40003f66070 */
[----:B------:R-:W-:Y:S01]  /*6200*/  LOP3.LUT R14, R14, 0xffff, RZ, 0xc0, !PT ;  /* 0x0000ffff0e0e7812 */ /* 0x000fe200078ec0ff */
[----:B------:R-:W-:Y:S01]  /*6210*/  @!P6 HADD2 R99, -R174.H0_H0, -RZ.H0_H0 ;  /* 0xa00000ffae63e230 */ /* 0x000fe20000000900 */
[C---:B------:R-:W-:Y:S02]  /*6220*/  ISETP.GE.U32.AND P1, PT, R125.reuse, R12, PT ;  /* 0x0000000c7d00720c */ /* 0x040fe40003f26070 */
[----:B------:R-:W-:Y:S02]  /*6230*/  ISETP.GE.U32.AND P4, PT, R125, R14, PT ;  /* 0x0000000e7d00720c */ /* 0x000fe40003f86070 */
[--C-:B------:R-:W-:Y:S02]  /*6240*/  SHF.R.U32.HI R14, RZ, 0x18, R7.reuse ;  /* 0x00000018ff0e7819 */ /* 0x100fe40000011607 */
[----:B------:R-:W-:-:S02]  /*6250*/  SHF.R.U32.HI R7, RZ, 0x10, R7 ;  /* 0x00000010ff077819 */ /* 0x000fc40000011607 */
[----:B------:R-:W-:Y:S01]  /*6260*/  PRMT R12, R178, 0x5410, R177 ;  /* 0x00005410b20c7816 */ /* 0x000fe200000000b1 */
[----:B------:R-:W-:Y:S01]  /*6270*/  @!P3 HADD2 R117, -R178.H0_H0, -RZ.H0_H0 ;  /* 0xa00000ffb275b230 */ /* 0x000fe20000000900 */
[----:B------:R-:W-:Y:S02]  /*6280*/  LOP3.LUT R6, R170, 0xffff, RZ, 0xc0, !PT ;  /* 0x0000ffffaa067812 */ /* 0x000fe400078ec0ff */
[----:B------:R-:W-:Y:S02]  /*6290*/  SHF.R.U32.HI R5, RZ, 0x10, R170 ;  /* 0x00000010ff057819 */ /* 0x000fe400000116aa */
[----:B------:R-:W-:Y:S01]  /*62a0*/  @!P3 PRMT R178, R117, 0x5410, RZ ;  /* 0x0000541075b2b816 */ /* 0x000fe200000000ff */
[----:B------:R-:W-:Y:S01]  /*62b0*/  @!P4 HADD2 R116, -R177.H0_H0, -RZ.H0_H0 ;  /* 0xa00000ffb174c230 */ /* 0x000fe20000000900 */
[----:B------:R-:W-:Y:S01]  /*62c0*/  ISETP.GE.U32.AND P3, PT, R125, R14, PT ;  /* 0x0000000e7d00720c */ /* 0x000fe20003f66070 */
[----:B------:R-:W-:Y:S01]  /*62d0*/  IMAD.MOV.U32 R117, RZ, RZ, R183 ;  /* 0x000000ffff757224 */ /* 0x000fe200078e00b7 */
[----:B------:R-:W-:Y:S01]  /*62e0*/  LOP3.LUT R14, R7, 0xff, RZ, 0xc0, !PT ;  /* 0x000000ff070e7812 */ /* 0x000fe200078ec0ff */
[----:B------:R-:W-:Y:S01]  /*62f0*/  IMAD.MOV.U32 R7, RZ, RZ, R184 ;  /* 0x000000ffff077224 */ /* 0x000fe200078e00b8 */
[----:B------:R-:W-:Y:S01]  /*6300*/  @!P4 PRMT R177, R116, 0x5410, RZ ;  /* 0x0000541074b1c816 */ /* 0x000fe200000000ff */
[--C-:B------:R-:W-:Y:S01]  /*6310*/  FFMA.FTZ R184, R102, c[0x0][0x23c], -R235.reuse ;  /* 0x00008f0066b87a23 */ /* 0x100fe200000108eb */
[----:B------:R-:W-:Y:S01]  /*6320*/  ISETP.GE.U32.AND P4, PT, R125, R14, PT ;  /* 0x0000000e7d00720c */ /* 0x000fe20003f86070 */
[----:B------:R-:W-:Y:S01]  /*6330*/  FFMA.FTZ R183, R98, c[0x0][0x23c], -R235 ;  /* 0x00008f0062b77a23 */ /* 0x000fe200000108eb */
[----:B------:R-:W-:Y:S01]  /*6340*/  SHF.R.U32.HI R6, RZ, 0x8, R6 ;  /* 0x00000008ff067819 */ /* 0x000fe20000011606 */
[----:B------:R-:W-:Y:S01]  /*6350*/  IMAD.MOV.U32 R116, RZ, RZ, R182 ;  /* 0x000000ffff747224 */ /* 0x000fe200078e00b6 */
[----:B------:R-:W-:Y:S01]  /*6360*/  PRMT R14, R174, 0x5410, R173 ;  /* 0x00005410ae0e7816 */ /* 0x000fe200000000ad */
[----:B------:R-:W-:Y:S01]  /*6370*/  MUFU.EX2 R184, R184 ;  /* 0x000000b800b87308 */ /* 0x000fe20000000800 */
[----:B------:R-:W-:Y:S01]  /*6380*/  LOP3.LUT R6, R6, 0xffff, RZ, 0xc0, !PT ;  /* 0x0000ffff06067812 */ /* 0x000fe200078ec0ff */
[----:B------:R-:W-:Y:S01]  /*6390*/  @!P3 HADD2 R115, -R179.H0_H0, -RZ.H0_H0 ;  /* 0xa00000ffb373b230 */ /* 0x000fe20000000900 */
[----:B------:R-:W-:Y:S01]  /*63a0*/  @!P6 PRMT R174, R99, 0x5410, RZ ;  /* 0x0000541063aee816 */ /* 0x000fe200000000ff */
[----:B------:R-:W-:Y:S01]  /*63b0*/  FFMA.FTZ R182, R94, c[0x0][0x23c], -R235 ;  /* 0x00008f005eb67a23 */ /* 0x000fe200000108eb */
[----:B------:R-:W-:-:S02]  /*63c0*/  SHF.R.U32.HI R172, RZ, 0x18, R172 ;  /* 0x00000018ffac7819 */ /* 0x000fc400000116ac */
[----:B------:R-:W-:Y:S01]  /*63d0*/  @!P3 PRMT R179, R115, 0x5410, RZ ;  /* 0x0000541073b3b816 */ /* 0x000fe200000000ff */
[----:B------:R-:W-:Y:S01]  /*63e0*/  @!P4 HADD2 R114, -R180.H0_H0, -RZ.H0_H0 ;  /* 0xa00000ffb472c230 */ /* 0x000fe20000000900 */
[----:B------:R-:W-:Y:S01]  /*63f0*/  ISETP.GE.U32.AND P3, PT, R125, R6, PT ;  /* 0x000000067d00720c */ /* 0x000fe20003f66070 */
[----:B------:R-:W1:Y:S01]  /*6400*/  MUFU.EX2 R183, R183 ;  /* 0x000000b700b77308 */ /* 0x000e620000000800 */
[----:B------:R-:W-:Y:S01]  /*6410*/  LOP3.LUT R6, R5, 0xff, RZ, 0xc0, !PT ;  /* 0x000000ff05067812 */ /* 0x000fe200078ec0ff */
[----:B------:R-:W-:Y:S01]  /*6420*/  IMAD.MOV.U32 R115, RZ, RZ, R216 ;  /* 0x000000ffff737224 */ /* 0x000fe200078e00d8 */
[----:B------:R-:W-:Y:S01]  /*6430*/  @!P4 PRMT R180, R114, 0x5410, RZ ;  /* 0x0000541072b4c816 */ /* 0x000fe200000000ff */
[----:B------:R-:W-:Y:S01]  /*6440*/  IMAD.MOV.U32 R114, RZ, RZ, R187 ;  /* 0x000000ffff727224 */ /* 0x000fe200078e00bb */
[C---:B------:R-:W-:Y:S01]  /*6450*/  ISETP.GE.U32.AND P4, PT, R125.reuse, R6, PT ;  /* 0x000000067d00720c */ /* 0x040fe20003f86070 */
[--C-:B------:R-:W-:Y:S01]  /*6460*/  FFMA.FTZ R216, R100, c[0x0][0x23c], -R233.reuse ;  /* 0x00008f0064d87a23 */ /* 0x100fe200000108e9 */
[----:B------:R-:W-:Y:S01]  /*6470*/  SHF.R.U32.HI R6, RZ, 0x10, R4 ;  /* 0x00000010ff067819 */ /* 0x000fe20000011604 */
[----:B------:R-:W-:Y:S01]  /*6480*/  FFMA.FTZ R187, R96, c[0x0][0x23c], -R233 ;  /* 0x00008f0060bb7a23 */ /* 0x000fe200000108e9 */
[----:B------:R-:W-:Y:S01]  /*6490*/  MUFU.EX2 R182, R182 ;  /* 0x000000b600b67308 */ /* 0x000fe20000000800 */
[----:B------:R-:W-:-:S02]  /*64a0*/  ISETP.GE.U32.AND P5, PT, R125, R172, PT ;  /* 0x000000ac7d00720c */ /* 0x000fc40003fa6070 */
[----:B------:R-:W-:Y:S01]  /*64b0*/  LOP3.LUT R6, R6, 0xff, RZ, 0xc0, !PT ;  /* 0x000000ff06067812 */ /* 0x000fe200078ec0ff */
[----:B------:R-:W-:Y:S01]  /*64c0*/  @!P3 HADD2 R98, -R173.H0_H0, -RZ.H0_H0 ;  /* 0xa00000ffad62b230 */ /* 0x000fe20000000900 */
[----:B------:R-:W-:Y:S02]  /*64d0*/  SHF.R.U32.HI R241, RZ, 0x8, R241 ;  /* 0x00000008fff17819 */ /* 0x000fe400000116f1 */
[C---:B------:R-:W-:Y:S01]  /*64e0*/  ISETP.GE.U32.AND P6, PT, R125.reuse, R6, PT ;  /* 0x000000067d00720c */ /* 0x040fe20003fc6070 */
[----:B------:R-:W-:Y:S01]  /*64f0*/  MUFU.EX2 R216, R216 ;  /* 0x000000d800d87308 */ /* 0x000fe20000000800 */
[----:B------:R-:W-:Y:S02]  /*6500*/  LOP3.LUT R6, R4, 0xff, RZ, 0xc0, !PT ;  /* 0x000000ff04067812 */ /* 0x000fe400078ec0ff */
[----:B------:R-:W-:Y:S02]  /*6510*/  @!P3 PRMT R173, R98, 0x5410, RZ ;  /* 0x0000541062adb816 */ /* 0x000fe400000000ff */
[----:B------:R-:W-:-:S02]  /*6520*/  ISETP.GE.U32.AND P3, PT, R125, R6, PT ;  /* 0x000000067d00720c */ /* 0x000fc40003f66070 */
[----:B------:R-:W-:Y:S01]  /*6530*/  SHF.R.U32.HI R6, RZ, 0x18, R4 ;  /* 0x00000018ff067819 */ /* 0x000fe20000011604 */
[----:B------:R-:W2:Y:S01]  /*6540*/  MUFU.EX2 R187, R187 ;  /* 0x000000bb00bb7308 */ /* 0x000ea20000000800 */
[----:B------:R-:W-:Y:S02]  /*6550*/  LOP3.LUT R4, R4, 0xffff, RZ, 0xc0, !PT ;  /* 0x0000ffff04047812 */ /* 0x000fe400078ec0ff */
[----:B-1----:R-:W-:Y:S02]  /*6560*/  F2FP.PACK_AB R176, R183, R184 ;  /* 0x000000b8b7b0723e */ /* 0x002fe400000000ff */
[----:B------:R-:W-:Y:S02]  /*6570*/  SHF.R.U32.HI R4, RZ, 0x8, R4 ;  /* 0x00000008ff047819 */ /* 0x000fe40000011604 */
[----:B------:R-:W-:Y:S01]  /*6580*/  PRMT R175, R176, 0x7632, R175 ;  /* 0x00007632b0af7816 */ /* 0x000fe200000000af */
[----:B------:R-:W-:Y:S01]  /*6590*/  @!P4 HADD2 R96, -R176.H0_H0, -RZ.H0_H0 ;  /* 0xa00000ffb060c230 */ /* 0x000fe20000000900 */
[----:B------:R-:W-:-:S02]  /*65a0*/  LOP3.LUT R4, R4, 0xffff, RZ, 0xc0, !PT ;  /* 0x0000ffff04047812 */ /* 0x000fc400078ec0ff */
[----:B------:R-:W-:Y:S01]  /*65b0*/  PRMT R15, R176, 0x5410, R175 ;  /* 0x00005410b00f7816 */ /* 0x000fe200000000af */
[----:B------:R-:W-:Y:S01]  /*65c0*/  @!P1 HADD2 R97, -R175.H0_H0, -RZ.H0_H0 ;  /* 0xa00000ffaf619230 */ /* 0x000fe20000000900 */
[----:B------:R-:W-:Y:S02]  /*65d0*/  @!P4 PRMT R176, R96, 0x5410, RZ ;  /* 0x0000541060b0c816 */ /* 0x000fe400000000ff */
[----:B------:R-:W-:Y:S02]  /*65e0*/  ISETP.GE.U32.AND P4, PT, R125, R4, PT ;  /* 0x000000047d00720c */ /* 0x000fe40003f86070 */
[----:B------:R-:W-:Y:S02]  /*65f0*/  LOP3.LUT R4, R116, 0xffff, RZ, 0xc0, !PT ;  /* 0x0000ffff74047812 */ /* 0x000fe400078ec0ff */
[----:B--2---:R-:W-:Y:S02]  /*6600*/  F2FP.PACK_AB R170, R187, R216 ;  /* 0x000000d8bbaa723e */ /* 0x004fe400000000ff */
[----:B------:R-:W-:-:S02]  /*6610*/  @!P1 PRMT R175, R97, 0x5410, RZ ;  /* 0x0000541061af9816 */ /* 0x000fc400000000ff */
[----:B------:R-:W-:Y:S01]  /*6620*/  ISETP.GE.U32.AND P1, PT, R125, R6, PT ;  /* 0x000000067d00720c */ /* 0x000fe20003f26070 */
[----:B------:R-:W-:Y:S01]  /*6630*/  @!P3 HADD2 R95, -R170.H0_H0, -RZ.H0_H0 ;  /* 0xa00000ffaa5fb230 */ /* 0x000fe20000000900 */
[----:B------:R-:W-:Y:S01]  /*6640*/  SHF.R.U32.HI R4, RZ, 0x8, R4 ;  /* 0x00000008ff047819 */ /* 0x000fe20000011604 */
[----:B------:R-:W1:Y:S01]  /*6650*/  LDSM.16.MT88.4 R96, [R204+0x1c000] ;  /* 0x01c00000cc60783b */ /* 0x000e620000004200 */
[----:B------:R-:W-:Y:S02]  /*6660*/  PRMT R169, R170, 0x7632, R169 ;  /* 0x00007632aaa97816 */ /* 0x000fe400000000a9 */
[----:B------:R-:W-:Y:S02]  /*6670*/  F2FP.PACK_AB R172, R181, R182 ;  /* 0x000000b6b5ac723e */ /* 0x000fe400000000ff */
[----:B------:R-:W-:Y:S01]  /*6680*/  LOP3.LUT R4, R4, 0xffff, RZ, 0xc0, !PT ;  /* 0x0000ffff04047812 */ /* 0x000fe200078ec0ff */
[----:B------:R-:W-:Y:S01]  /*6690*/  @!P4 HADD2 R94, -R169.H0_H0, -RZ.H0_H0 ;  /* 0xa00000ffa95ec230 */ /* 0x000fe20000000900 */
[----:B------:R-:W-:Y:S01]  /*66a0*/  PRMT R16, R170, 0x5410, R169 ;  /* 0x00005410aa107816 */ /* 0x000fe200000000a9 */
[----:B------:R-:W-:Y:S01]  /*66b0*/  @!P6 HADD2 R92, -R172.H0_H0, -RZ.H0_H0 ;  /* 0xa00000ffac5ce230 */ /* 0x000fe20000000900 */
[----:B------:R-:W-:-:S02]  /*66c0*/  @!P3 PRMT R170, R95, 0x5410, RZ ;  /* 0x000054105faab816 */ /* 0x000fc400000000ff */
[----:B------:R-:W-:Y:S02]  /*66d0*/  PRMT R171, R172, 0x7632, R171 ;  /* 0x00007632acab7816 */ /* 0x000fe400000000ab */
[C---:B------:R-:W-:Y:S02]  /*66e0*/  ISETP.GE.U32.AND P3, PT, R125.reuse, R4, PT ;  /* 0x000000047d00720c */ /* 0x040fe40003f66070 */
[----:B------:R-:W-:Y:S01]  /*66f0*/  LOP3.LUT R4, R116, 0xff, RZ, 0xc0, !PT ;  /* 0x000000ff74047812 */ /* 0x000fe200078ec0ff */
[----:B------:R-:W-:Y:S01]  /*6700*/  @!P1 HADD2 R93, -R171.H0_H0, -RZ.H0_H0 ;  /* 0xa00000ffab5d9230 */ /* 0x000fe20000000900 */
[----:B------:R-:W-:Y:S02]  /*6710*/  @!P4 PRMT R169, R94, 0x5410, RZ ;  /* 0x000054105ea9c816 */ /* 0x000fe400000000ff */
[----:B------:R-:W-:Y:S02]  /*6720*/  ISETP.GE.U32.AND P4, PT, R125, R4, PT ;  /* 0x000000047d00720c */ /* 0x000fe40003f86070 */
[----:B------:R-:W-:-:S02]  /*6730*/  SHF.R.U32.HI R4, RZ, 0x18, R116 ;  /* 0x00000018ff047819 */ /* 0x000fc40000011674 */
[----:B------:R-:W-:Y:S02]  /*6740*/  PRMT R17, R172, 0x5410, R171 ;  /* 0x00005410ac117816 */ /* 0x000fe400000000ab */
[----:B------:R-:W-:Y:S01]  /*6750*/  @!P1 PRMT R171, R93, 0x5410, RZ ;  /* 0x000054105dab9816 */ /* 0x000fe200000000ff */
[----:B------:R-:W-:Y:S01]  /*6760*/  @!P3 HADD2 R106, -R165.H0_H0, -RZ.H0_H0 ;  /* 0xa00000ffa56ab230 */ /* 0x000fe20000000900 */
[----:B------:R-:W-:Y:S02]  /*6770*/  ISETP.GE.U32.AND P1, PT, R125, R4, PT ;  /* 0x000000047d00720c */ /* 0x000fe40003f26070 */
[----:B------:R-:W-:Y:S01]  /*6780*/  SHF.R.U32.HI R4, RZ, 0x10, R116 ;  /* 0x00000010ff047819 */ /* 0x000fe20000011674 */
[----:B------:R-:W-:Y:S01]  /*6790*/  IMAD.MOV.U32 R116, RZ, RZ, R7 ;  /* 0x000000ffff747224 */ /* 0x000fe200078e0007 */
[----:B------:R-:W-:Y:S01]  /*67a0*/  @!P6 PRMT R172, R92, 0x5410, RZ ;  /* 0x000054105cace816 */ /* 0x000fe200000000ff */
[----:B------:R-:W-:Y:S01]  /*67b0*/  @!P4 HADD2 R107, -R166.H0_H0, -RZ.H0_H0 ;  /* 0xa00000ffa66bc230 */ /* 0x000fe20000000900 */
[----:B------:R-:W-:-:S02]  /*67c0*/  LOP3.LUT R4, R4, 0xff, RZ, 0xc0, !PT ;  /* 0x000000ff04047812 */ /* 0x000fc400078ec0ff */
[----:B------:R-:W-:Y:S02]  /*67d0*/  @!P3 PRMT R165, R106, 0x5410, RZ ;  /* 0x000054106aa5b816 */ /* 0x000fe400000000ff */
[----:B------:R-:W-:Y:S02]  /*67e0*/  ISETP.GE.U32.AND P6, PT, R125, R4, PT ;  /* 0x000000047d00720c */ /* 0x000fe40003fc6070 */
[----:B------:R-:W2:Y:S01]  /*67f0*/  LDSM.16.MT88.4 R4, [R204+0x1c800] ;  /* 0x01c80000cc04783b */ /* 0x000ea20000004200 */
[----:B-1----:R-:W-:Y:S01]  /*6800*/  HMMA.16816.F32 R92, R128, R96, RZ ;  /* 0x00000060805c723c */ /* 0x002fe200000018ff */
[----:B------:R-:W-:Y:S01]  /*6810*/  @!P4 PRMT R166, R107, 0x5410, RZ ;  /* 0x000054106ba6c816 */ /* 0x000fe200000000ff */
[----:B------:R-:W-:Y:S01]  /*6820*/  @!P1 HADD2 R102, -R167.H0_H0, -RZ.H0_H0 ;  /* 0xa00000ffa7669230 */ /* 0x000fe20000000900 */
[----:B------:R-:W-:Y:S02]  /*6830*/  LOP3.LUT R243, R244, 0xffff, RZ, 0xc0, !PT ;  /* 0x0000fffff4f37812 */ /* 0x000fe400078ec0ff */
[----:B------:R-:W-:-:S02]  /*6840*/  SHF.R.U32.HI R245, RZ, 0x10, R244 ;  /* 0x00000010fff57819 */ /* 0x000fc400000116f4 */
[----:B------:R-:W-:Y:S01]  /*6850*/  @!P1 PRMT R167, R102, 0x5410, RZ ;  /* 0x0000541066a79816 */ /* 0x000fe200000000ff */
[----:B------:R-:W-:Y:S01]  /*6860*/  HMMA.16816.F32 R96, R128, R98, RZ ;  /* 0x000000628060723c */ /* 0x000fe200000018ff */
[----:B------:R-:W-:Y:S01]  /*6870*/  SHF.R.U32.HI R243, RZ, 0x8, R243 ;  /* 0x00000008fff37819 */ /* 0x000fe200000116f3 */
[----:B------:R-:W-:Y:S01]  /*6880*/  @!P6 HADD2 R103, -R168.H0_H0, -RZ.H0_H0 ;  /* 0xa00000ffa867e230 */ /* 0x000fe20000000900 */
[----:B------:R-:W-:Y:S02]  /*6890*/  @!P2 PRMT R34, R109, 0x5410, RZ ;  /* 0x000054106d22a816 */ /* 0x000fe400000000ff */
[----:B------:R-:W-:Y:S02]  /*68a0*/  LOP3.LUT R240, R27, UR14, R240, 0x96, !PT ;  /* 0x0000000e1bf07c12 */ /* 0x000fe4000f8e96f0 */
[----:B------:R-:W-:Y:S02]  /*68b0*/  @!P6 PRMT R168, R103, 0x5410, RZ ;  /* 0x0000541067a8e816 */ /* 0x000fe400000000ff */
[----:B------:R-:W-:Y:S01]  /*68c0*/  ISETP.GE.U32.AND P6, PT, R125, R114, PT ;  /* 0x000000727d00720c */ /* 0x000fe20003fc6070 */
[----:B------:R-:W-:Y:S01]  /*68d0*/  FADD.FTZ R120, R123, R120 ;  /* 0x000000787b787221 */ /* 0x000fe20000010000 */
[----:B------:R-:W-:-:S02]  /*68e0*/  LOP3.LUT R24, R244, 0xff, RZ, 0xc0, !PT ;  /* 0x000000fff4187812 */ /* 0x000fc400078ec0ff */
[----:B------:R-:W-:-:S09]  /*68f0*/  SHF.R.U32.HI R244, RZ, 0x18, R244 ;  /* 0x00000018fff47819 */ /* 0x000fd200000116f4 */
[----:B------:R-:W-:-:S05]  /*6900*/  @!P6 HADD2 R113, -R225.H0_H0, -RZ.H0_H0 ;  /* 0xa00000ffe171e230 */ /* 0x000fca0000000900 */
[----:B------:R-:W-:Y:S02]  /*6910*/  @!P6 PRMT R225, R113, 0x5410, RZ ;  /* 0x0000541071e1e816 */ /* 0x000fe400000000ff */
[----:B------:R-:W-:Y:S01]  /*6920*/  ISETP.GE.U32.AND P6, PT, R125, R242, PT ;  /* 0x000000f27d00720c */ /* 0x000fe20003fc6070 */
[C---:B--2---:R-:W-:Y:S07]  /*6930*/  HMMA.16816.F32 R92, R8.reuse, R4, R92 ;  /* 0x00000004085c723c */ /* 0x044fee000000185c */
[----:B------:R-:W-:Y:S01]  /*6940*/  LOP3.LUT R4, R115, 0xff, RZ, 0xc0, !PT ;  /* 0x000000ff73047812 */ /* 0x000fe200078ec0ff */
[----:B------:R-:W-:Y:S03]  /*6950*/  HMMA.16816.F32 R96, R8, R6, R96 ;  /* 0x000000060860723c */ /* 0x000fe60000001860 */
[----:B------:R-:W-:-:S02]  /*6960*/  ISETP.GE.U32.AND P4, PT, R125, R4, PT ;  /* 0x000000047d00720c */ /* 0x000fc40003f86070 */
[----:B------:R-:W-:-:S04]  /*6970*/  LOP3.LUT R4, R115, 0xffff, RZ, 0xc0, !PT ;  /* 0x0000ffff73047812 */ /* 0x000fc800078ec0ff */
[----:B------:R-:W-:-:S04]  /*6980*/  SHF.R.U32.HI R4, RZ, 0x8, R4 ;  /* 0x00000008ff047819 */ /* 0x000fc80000011604 */
[----:B------:R-:W-:-:S03]  /*6990*/  LOP3.LUT R4, R4, 0xffff, RZ, 0xc0, !PT ;  /* 0x0000ffff04047812 */ /* 0x000fc600078ec0ff */
[----:B------:R-:W-:Y:S01]  /*69a0*/  @!P4 HADD2 R105, -R222.H0_H0, -RZ.H0_H0 ;  /* 0xa00000ffde69c230 */ /* 0x000fe20000000900 */
[----:B------:R-:W-:Y:S02]  /*69b0*/  ISETP.GE.U32.AND P3, PT, R125, R4, PT ;  /* 0x000000047d00720c */ /* 0x000fe40003f66070 */
[--C-:B------:R-:W-:Y:S02]  /*69c0*/  SHF.R.U32.HI R4, RZ, 0x18, R115.reuse ;  /* 0x00000018ff047819 */ /* 0x100fe40000011673 */
[----:B------:R-:W-:Y:S02]  /*69d0*/  @!P4 PRMT R222, R105, 0x5410, RZ ;  /* 0x0000541069dec816 */ /* 0x000fe400000000ff */
[----:B------:R-:W-:Y:S02]  /*69e0*/  ISETP.GE.U32.AND P1, PT, R125, R4, PT ;  /* 0x000000047d00720c */ /* 0x000fe40003f26070 */
[----:B------:R-:W-:-:S04]  /*69f0*/  SHF.R.U32.HI R4, RZ, 0x10, R115 ;  /* 0x00000010ff047819 */ /* 0x000fc80000011673 */
[----:B------:R-:W-:Y:S01]  /*6a00*/  LOP3.LUT R4, R4, 0xff, RZ, 0xc0, !PT ;  /* 0x000000ff04047812 */ /* 0x000fe200078ec0ff */
[----:B------:R-:W-:-:S03]  /*6a10*/  @!P3 HADD2 R104, -R219.H0_H0, -RZ.H0_H0 ;  /* 0xa00000ffdb68b230 */ /* 0x000fc60000000900 */
[----:B------:R-:W-:Y:S02]  /*6a20*/  ISETP.GE.U32.AND P4, PT, R125, R4, PT ;  /* 0x000000047d00720c */ /* 0x000fe40003f86070 */
[----:B------:R-:W-:Y:S01]  /*6a30*/  @!P3 PRMT R219, R104, 0x5410, RZ ;  /* 0x0000541068dbb816 */ /* 0x000fe200000000ff */
[----:B------:R-:W-:Y:S01]  /*6a40*/  @!P1 HADD2 R100, -R226.H0_H0, -RZ.H0_H0 ;  /* 0xa00000ffe2649230 */ /* 0x000fe20000000900 */
[----:B------:R-:W1:Y:S01]  /*6a50*/  LDSM.16.MT88.4 R104, [R208+0x1e000] ;  /* 0x01e00000d068783b */ /* 0x000e620000004200 */
[----:B------:R-:W-:-:S03]  /*6a60*/  LOP3.LUT R4, R116, 0xff, RZ, 0xc0, !PT ;  /* 0x000000ff74047812 */ /* 0x000fc600078ec0ff */
[----:B------:R-:W-:Y:S02]  /*6a70*/  @!P1 PRMT R226, R100, 0x5410, RZ ;  /* 0x0000541064e29816 */ /* 0x000fe400000000ff */
[C---:B------:R-:W-:Y:S02]  /*6a80*/  ISETP.GE.U32.AND P3, PT, R125.reuse, R4, PT ;  /* 0x000000047d00720c */ /* 0x040fe40003f66070 */
[----:B------:R-:W-:Y:S01]  /*6a90*/  SHF.R.U32.HI R4, RZ, 0x8, R117 ;  /* 0x00000008ff047819 */ /* 0x000fe20000011675 */
[----:B------:R-:W-:Y:S01]  /*6aa0*/  @!P4 HADD2 R101, -R227.H0_H0, -RZ.H0_H0 ;  /* 0xa00000ffe365c230 */ /* 0x000fe20000000900 */
[----:B------:R-:W-:Y:S02]  /*6ab0*/  ISETP.GE.U32.AND P1, PT, R125, R246, PT ;  /* 0x000000f67d00720c */ /* 0x000fe40003f26070 */
[----:B------:R-:W-:Y:S02]  /*6ac0*/  LOP3.LUT R4, R4, 0xffff, RZ, 0xc0, !PT ;  /* 0x0000ffff04047812 */ /* 0x000fe400078ec0ff */
[----:B------:R-:W-:-:S02]  /*6ad0*/  @!P4 PRMT R227, R101, 0x5410, RZ ;  /* 0x0000541065e3c816 */ /* 0x000fc400000000ff */
[----:B------:R-:W-:Y:S02]  /*6ae0*/  ISETP.GE.U32.AND P4, PT, R125, R4, PT ;  /* 0x000000047d00720c */ /* 0x000fe40003f86070 */
[----:B------:R-:W2:Y:S01]  /*6af0*/  LDSM.16.MT88.4 R4, [R208+0x1e800] ;  /* 0x01e80000d004783b */ /* 0x000ea20000004200 */
[----:B------:R-:W-:-:S04]  /*6b00*/  @!P3 HADD2 R111, -R32.H0_H0, -RZ.H0_H0 ;  /* 0xa00000ff206fb230 */ /* 0x000fc80000000900 */
[----:B------:R-:W-:Y:S01]  /*6b10*/  @!P1 HADD2 R110, -R31.H0_H0, -RZ.H0_H0 ;  /* 0xa00000ff1f6e9230 */ /* 0x000fe20000000900 */
[----:B------:R-:W-:-:S04]  /*6b20*/  @!P3 PRMT R32, R111, 0x5410, RZ ;  /* 0x000054106f20b816 */ /* 0x000fc800000000ff */
[----:B------:R-:W-:Y:S01]  /*6b30*/  @!P1 PRMT R31, R110, 0x5410, RZ ;  /* 0x000054106e1f9816 */ /* 0x000fe200000000ff */
[----:B------:R-:W-:Y:S01]  /*6b40*/  @!P4 HADD2 R112, -R224.H0_H0, -RZ.H0_H0 ;  /* 0xa00000ffe070c230 */ /* 0x000fe20000000900 */
[----:B------:R-:W-:-:S04]  /*6b50*/  ISETP.GE.U32.AND P1, PT, R125, R244, PT ;  /* 0x000000f47d00720c */ /* 0x000fc80003f26070 */
[----:B------:R-:W-:Y:S02]  /*6b60*/  @!P4 PRMT R224, R112, 0x5410, RZ ;  /* 0x0000541070e0c816 */ /* 0x000fe400000000ff */
[----:B------:R-:W3:Y:S01]  /*6b70*/  LDSM.16.MT88.4 R112, [R206+0x1e000] ;  /* 0x01e00000ce70783b */ /* 0x000ee20000004200 */
[----:B------:R-:W-:Y:S01]  /*6b80*/  ISETP.GE.U32.AND P4, PT, R125, R24, PT ;  /* 0x000000187d00720c */ /* 0x000fe20003f86070 */
[C---:B-1----:R-:W-:Y:S08]  /*6b90*/  HMMA.16816.F32 R100, R128.reuse, R104, RZ ;  /* 0x000000688064723c */ /* 0x042ff000000018ff */
[----:B------:R-:W-:Y:S11]  /*6ba0*/  HMMA.16816.F32 R104, R128, R106, RZ ;  /* 0x0000006a8068723c */ /* 0x000ff600000018ff */
[----:B------:R-:W-:Y:S05]  /*6bb0*/  @!UPT UIADD3 URZ, URZ, URZ, URZ ;  /* 0x0000003f3f3ff290 */ /* 0x000fea000fffe03f */
[C---:B--2---:R-:W-:Y:S07]  /*6bc0*/  HMMA.16816.F32 R100, R8.reuse, R4, R100 ;  /* 0x000000040864723c */ /* 0x044fee0000001864 */
[----:B------:R-:W-:Y:S01]  /*6bd0*/  LOP3.LUT R4, R241, 0xffff, RZ, 0xc0, !PT ;  /* 0x0000fffff1047812 */ /* 0x000fe200078ec0ff */
[----:B------:R-:W-:Y:S03]  /*6be0*/  HMMA.16816.F32 R104, R8, R6, R104 ;  /* 0x000000060868723c */ /* 0x000fe60000001868 */
[----:B------:R-:W-:-:S02]  /*6bf0*/  ISETP.GE.U32.AND P3, PT, R125, R4, PT ;  /* 0x000000047d00720c */ /* 0x000fc40003f66070 */
[----:B------:R-:W-:-:S04]  /*6c00*/  LOP3.LUT R4, R245, 0xff, RZ, 0xc0, !PT ;  /* 0x000000fff5047812 */ /* 0x000fc800078ec0ff */
[----:B------:R-:W-:Y:S02]  /*6c10*/  ISETP.GE.U32.AND P2, PT, R125, R4, PT ;  /* 0x000000047d00720c */ /* 0x000fe40003f46070 */
[----:B------:R-:W-:-:S05]  /*6c20*/  LOP3.LUT R4, R243, 0xffff, RZ, 0xc0, !PT ;  /* 0x0000fffff3047812 */ /* 0x000fca00078ec0ff */
[----:B------:R-:W-:-:S05]  /*6c30*/  @!P3 HADD2 R108, -R33.H0_H0, -RZ.H0_H0 ;  /* 0xa00000ff216cb230 */ /* 0x000fca0000000900 */
[----:B------:R-:W-:Y:S02]  /*6c40*/  @!P3 PRMT R33, R108, 0x5410, RZ ;  /* 0x000054106c21b816 */ /* 0x000fe400000000ff */
[----:B------:R-:W-:Y:S01]  /*6c50*/  ISETP.GE.U32.AND P3, PT, R125, R4, PT ;  /* 0x000000047d00720c */ /* 0x000fe20003f66070 */
[----:B------:R-:W-:-:S05]  /*6c60*/  IMAD.WIDE.U32 R4, R18, -0x2daee0ad, RZ ;  /* 0xd2511f5312047825 */ /* 0x000fca00078e00ff */
[----:B------:R-:W-:-:S05]  /*6c70*/  LOP3.LUT R5, R5, UR5, R19, 0x96, !PT ;  /* 0x0000000505057c12 */ /* 0x000fca000f8e9613 */
[----:B------:R-:W-:-:S05]  /*6c80*/  IMAD.WIDE.U32 R6, R5, -0x326172a9, RZ ;  /* 0xcd9e8d5705067825 */ /* 0x000fca00078e00ff */
[----:B------:R-:W-:Y:S01]  /*6c90*/  LOP3.LUT R5, R6, 0xffff, RZ, 0xc0, !PT ;  /* 0x0000ffff06057812 */ /* 0x000fe200078ec0ff */
[----:B------:R-:W-:Y:S01]  /*6ca0*/  IMAD.WIDE.U32 R240, R240, -0x2daee0ad, RZ ;  /* 0xd2511f53f0f07825 */ /* 0x000fe200078e00ff */
[----:B------:R-:W-:Y:S02]  /*6cb0*/  LOP3.LUT R18, R6, 0xff, RZ, 0xc0, !PT ;  /* 0x000000ff06127812 */ /* 0x000fe400078ec0ff */
[----:B------:R-:W-:Y:S02]  /*6cc0*/  SHF.R.U32.HI R5, RZ, 0x8, R5 ;  /* 0x00000008ff057819 */ /* 0x000fe40000011605 */
[----:B------:R-:W-:Y:S02]  /*6cd0*/  LOP3.LUT R116, R7, UR30, R26, 0x96, !PT ;  /* 0x0000001e07747c12 */ /* 0x000fe4000f8e961a */
[--C-:B------:R-:W-:Y:S01]  /*6ce0*/  SHF.R.U32.HI R242, RZ, 0x10, R6.reuse ;  /* 0x00000010fff27819 */ /* 0x100fe20000011606 */
[C---:B---3--:R-:W-:Y:S01]  /*6cf0*/  HMMA.16816.F32 R108, R128.reuse, R112, RZ ;  /* 0x00000070806c723c */ /* 0x048fe200000018ff */
[----:B------:R-:W-:Y:S01]  /*6d00*/  SHF.R.U32.HI R246, RZ, 0x18, R6 ;  /* 0x00000018fff67819 */ /* 0x000fe20000011606 */
[----:B------:R-:W-:Y:S01]  /*6d10*/  FFMA.FTZ R236, R236, c[0x0][0x23c], -R233 ;  /* 0x00008f00ecec7a23 */ /* 0x000fe200000108e9 */
[----:B------:R-:W-:Y:S01]  /*6d20*/  LOP3.LUT R19, R241, UR29, R4, 0x96, !PT ;  /* 0x0000001df1137c12 */ /* 0x000fe2000f8e9604 */
[----:B------:R-:W-:Y:S01]  /*6d30*/  FFMA.FTZ R245, R20, c[0x0][0x23c], -R235 ;  /* 0x00008f0014f57a23 */ /* 0x000fe200000108eb */
[----:B------:R-:W-:Y:S01]  /*6d40*/  PRMT R18, R18, 0x5410, R5 ;  /* 0x0000541012127816 */ /* 0x000fe20000000005 */
[----:B------:R-:W-:Y:S01]  /*6d50*/  @!P6 HADD2 R127, -R164.H0_H0, -RZ.H0_H0 ;  /* 0xa00000ffa47fe230 */ /* 0x000fe20000000900 */
[----:B------:R-:W1:Y:S01]  /*6d60*/  LDSM.16.MT88.4 R4, [R206+0x1e800] ;  /* 0x01e80000ce04783b */ /* 0x000e620000004200 */
[----:B------:R-:W-:Y:S01]  /*6d70*/  HMMA.16816.F32 R112, R128, R114, RZ ;  /* 0x000000728070723c */ /* 0x000fe200000018ff */
[----:B------:R-:W-:-:S02]  /*6d80*/  LOP3.LUT R243, R116, 0xff, RZ, 0xc0, !PT ;  /* 0x000000ff74f37812 */ /* 0x000fc400078ec0ff */
[C---:B------:R-:W-:Y:S01]  /*6d90*/  LOP3.LUT R117, R240.reuse, 0xffff, RZ, 0xc0, !PT ;  /* 0x0000fffff0757812 */ /* 0x040fe200078ec0ff */
[----:B------:R-:W-:Y:S01]  /*6da0*/  ULDC UR6, c[0x0][0x228] ;  /* 0x00008a0000067ab9 */ /* 0x000fe20000000800 */
[--C-:B------:R-:W-:Y:S01]  /*6db0*/  SHF.R.U32.HI R241, RZ, 0x10, R240.reuse ;  /* 0x00000010fff17819 */ /* 0x100fe200000116f0 */
[----:B------:R2:W5:Y:S01]  /*6dc0*/  LDL.LU.64 R26, [R1+0x68] ;  /* 0x00006800011a7983 */ /* 0x0005620000300a00 */
[----:B------:R-:W-:Y:S02]  /*6dd0*/  LOP3.LUT R244, R240, 0xff, RZ, 0xc0, !PT ;  /* 0x000000fff0f47812 */ /* 0x000fe400078ec0ff */
[----:B------:R-:W-:Y:S02]  /*6de0*/  SHF.R.U32.HI R240, RZ, 0x18, R240 ;  /* 0x00000018fff07819 */ /* 0x000fe400000116f0 */
[----:B------:R-:W-:Y:S02]  /*6df0*/  LOP3.LUT R241, R241, 0xff, RZ, 0xc0, !PT ;  /* 0x000000fff1f17812 */ /* 0x000fe400078ec0ff */
[----:B------:R-:W-:-:S02]  /*6e00*/  SHF.R.U32.HI R117, RZ, 0x8, R117 ;  /* 0x00000008ff757819 */ /* 0x000fc40000011675 */
[----:B------:R-:W-:Y:S02]  /*6e10*/  PRMT R240, R241, 0x5410, R240 ;  /* 0x00005410f1f07816 */ /* 0x000fe400000000f0 */
[----:B------:R-:W-:Y:S02]  /*6e20*/  LOP3.LUT R241, R19, 0xff, RZ, 0xc0, !PT ;  /* 0x000000ff13f17812 */ /* 0x000fe400078ec0ff */
[----:B------:R-:W-:Y:S01]  /*6e30*/  PRMT R244, R244, 0x5410, R117 ;  /* 0x00005410f4f47816 */ /* 0x000fe20000000075 */
[C---:B-1----:R-:W-:Y:S07]  /*6e40*/  HMMA.16816.F32 R108, R8.reuse, R4, R108 ;  /* 0x00000004086c723c */ /* 0x042fee000000186c */
[----:B------:R-:W-:Y:S01]  /*6e50*/  LOP3.LUT R5, R242, 0xff, RZ, 0xc0, !PT ;  /* 0x000000fff2057812 */ /* 0x000fe200078ec0ff */
[----:B------:R-:W-:Y:S01]  /*6e60*/  HMMA.16816.F32 R112, R8, R6, R112 ;  /* 0x000000060870723c */ /* 0x000fe20000001870 */
[----:B------:R-:W-:-:S02]  /*6e70*/  LOP3.LUT R4, R116, 0xffff, RZ, 0xc0, !PT ;  /* 0x0000ffff74047812 */ /* 0x000fc400078ec0ff */
[----:B------:R-:W-:Y:S02]  /*6e80*/  PRMT R246, R5, 0x5410, R246 ;  /* 0x0000541005f67816 */ /* 0x000fe400000000f6 */
[----:B------:R-:W-:Y:S02]  /*6e90*/  SHF.R.U32.HI R5, RZ, 0x10, R116 ;  /* 0x00000010ff057819 */ /* 0x000fe40000011674 */
[----:B------:R-:W-:Y:S02]  /*6ea0*/  SHF.R.U32.HI R4, RZ, 0x8, R4 ;  /* 0x00000008ff047819 */ /* 0x000fe40000011604 */
[----:B------:R-:W-:Y:S02]  /*6eb0*/  SHF.R.U32.HI R242, RZ, 0x18, R116 ;  /* 0x00000018fff27819 */ /* 0x000fe40000011674 */
[----:B------:R-:W-:Y:S02]  /*6ec0*/  LOP3.LUT R5, R5, 0xff, RZ, 0xc0, !PT ;  /* 0x000000ff05057812 */ /* 0x000fe400078ec0ff */
[----:B------:R-:W-:-:S02]  /*6ed0*/  PRMT R243, R243, 0x5410, R4 ;  /* 0x00005410f3f37816 */ /* 0x000fc40000000004 */
[----:B------:R-:W-:Y:S02]  /*6ee0*/  PRMT R242, R5, 0x5410, R242 ;  /* 0x0000541005f27816 */ /* 0x000fe400000000f2 */
[----:B------:R-:W-:Y:S02]  /*6ef0*/  LOP3.LUT R4, R19, 0xffff, RZ, 0xc0, !PT ;  /* 0x0000ffff13047812 */ /* 0x000fe400078ec0ff */
[--C-:B------:R-:W-:Y:S02]  /*6f00*/  SHF.R.U32.HI R5, RZ, 0x10, R19.reuse ;  /* 0x00000010ff057819 */ /* 0x100fe40000011613 */
[----:B------:R-:W-:Y:S02]  /*6f10*/  SHF.R.U32.HI R6, RZ, 0x8, R4 ;  /* 0x00000008ff067819 */ /* 0x000fe40000011604 */
[----:B------:R-:W-:Y:S01]  /*6f20*/  LOP3.LUT R4, R5, 0xff, RZ, 0xc0, !PT ;  /* 0x000000ff05047812 */ /* 0x000fe200078ec0ff */
[----:B------:R-:W-:Y:S01]  /*6f30*/  FADD.FTZ R5, R237, R122 ;  /* 0x0000007aed057221 */ /* 0x000fe20000010000 */
[----:B------:R-:W-:Y:S01]  /*6f40*/  SHF.R.U32.HI R19, RZ, 0x18, R19 ;  /* 0x00000018ff137819 */ /* 0x000fe20000011613 */
[----:B------:R-:W-:Y:S01]  /*6f50*/  FADD.FTZ R237, R121, R120 ;  /* 0x0000007879ed7221 */ /* 0x000fe20000010000 */
[----:B------:R-:W-:Y:S01]  /*6f60*/  PRMT R241, R241, 0x5410, R6 ;  /* 0x00005410f1f17816 */ /* 0x000fe20000000006 */
[----:B------:R-:W1:Y:S01]  /*6f70*/  LDSM.16.MT88.4 R120, [R205+0x1e000] ;  /* 0x01e00000cd78783b */ /* 0x000e620000004200 */
[----:B------:R-:W-:Y:S01]  /*6f80*/  PRMT R19, R4, 0x5410, R19 ;  /* 0x0000541004137816 */ /* 0x000fe20000000013 */
[----:B------:R-:W-:-:S02]  /*6f90*/  FADD.FTZ R4, R232, R5 ;  /* 0x00000005e8047221 */ /* 0x000fc40000010000 */
[----:B------:R-:W-:Y:S02]  /*6fa0*/  FADD.FTZ R237, R118, R237 ;  /* 0x000000ed76ed7221 */ /* 0x000fe40000010000 */
[----:B------:R-:W-:Y:S02]  /*6fb0*/  FADD.FTZ R24, R119, R4 ;  /* 0x0000000477187221 */ /* 0x000fe40000010000 */
[----:B------:R-:W3:Y:S01]  /*6fc0*/  LDSM.16.MT88.4 R4, [R205+0x1e800] ;  /* 0x01e80000cd04783b */ /* 0x000ee20000004200 */
[----:B------:R-:W-:Y:S02]  /*6fd0*/  FFMA.FTZ R232, R126, c[0x0][0x23c], -R233 ;  /* 0x00008f007ee87a23 */ /* 0x000fe400000108e9 */
[----:B------:R4:W-:Y:S01]  /*6fe0*/  MUFU.EX2 R233, R236 ;  /* 0x000000ec00e97308 */ /* 0x0009e20000000800 */
[--C-:B------:R-:W-:Y:S01]  /*6ff0*/  HSET2.LE.AND R242, R242, R239.reuse, PT ;  /* 0x000000eff2f27233 */ /* 0x100fe20003803000 */
[----:B------:R-:W-:Y:S01]  /*7000*/  @!P6 PRMT R164, R127, 0x5410, RZ ;  /* 0x000054107fa4e816 */ /* 0x000fe200000000ff */
[----:B------:R-:W-:Y:S01]  /*7010*/  HSET2.LE.AND R241, R241, R239, PT ;  /* 0x000000eff1f17233 */ /* 0x000fe20003803000 */
[----:B------:R-:W-:-:S04]  /*7020*/  FADD.FTZ R238, R238, R24 ;  /* 0x00000018eeee7221 */ /* 0x000fc80000010000 */
[----:B------:R-:W1:Y:S01]  /*7030*/  MUFU.EX2 R232, R232 ;  /* 0x000000e800e87308 */ /* 0x000e620000000800 */
[----:B----4-:R-:W-:Y:S01]  /*7040*/  FADD.FTZ R236, R234, R237 ;  /* 0x000000edeaec7221 */ /* 0x010fe20000010000 */
[C---:B-1----:R-:W-:Y:S01]  /*7050*/  HMMA.16816.F32 R116, R128.reuse, R120, RZ ;  /* 0x000000788074723c */ /* 0x042fe200000018ff */
[----:B------:R-:W-:Y:S01]  /*7060*/  LOP3.LUT R13, R242, R13, RZ, 0xc0, !PT ;  /* 0x0000000df20d7212 */ /* 0x000fe200078ec0ff */
[----:B------:R-:W-:Y:S01]  /*7070*/  @!P5 HADD2 R126, -R35.H0_H0, -RZ.H0_H0 ;  /* 0xa00000ff237ed230 */ /* 0x000fe20000000900 */
[----:B------:R-:W-:Y:S01]  /*7080*/  USHF.L.U32 UR6, UR6, 0x3, URZ ;  /* 0x0000000306067899 */ /* 0x000fe2000800063f */
[--C-:B------:R-:W-:Y:S01]  /*7090*/  HSET2.LE.AND R246, R246, R239.reuse, PT ;  /* 0x000000eff6f67233 */ /* 0x100fe20003803000 */
[----:B------:R2:W5:Y:S03]  /*70a0*/  LDL.LU R24, [R1+0x60] ;  /* 0x0000600001187983 */ /* 0x0005660000300800 */
[----:B------:R-:W-:Y:S11]  /*70b0*/  HMMA.16816.F32 R120, R128, R122, RZ ;  /* 0x0000007a8078723c */ /* 0x000ff600000018ff */
[----:B------:R-:W-:Y:S05]  /*70c0*/  @!UPT UIADD3 URZ, URZ, URZ, URZ ;  /* 0x0000003f3f3ff290 */ /* 0x000fea000fffe03f */
[C---:B---3--:R-:W-:Y:S07]  /*70d0*/  HMMA.16816.F32 R116, R8.reuse, R4, R116 ;  /* 0x000000040874723c */ /* 0x048fee0000001874 */
[----:B------:R-:W-:Y:S01]  /*70e0*/  FFMA.FTZ R5, R124, c[0x0][0x23c], -R235 ;  /* 0x00008f007c057a23 */ /* 0x000fe200000108eb */
[----:B------:R-:W-:Y:S03]  /*70f0*/  HMMA.16816.F32 R120, R8, R6, R120 ;  /* 0x000000060878723c */ /* 0x000fe60000001878 */
[----:B------:R-:W-:Y:S01]  /*7100*/  IMAD.MOV.U32 R237, RZ, RZ, R5 ;  /* 0x000000ffffed7224 */ /* 0x000fe200078e0005 */
[----:B------:R-:W-:-:S05]  /*7110*/  HSET2.LE.AND R5, R243, R239, PT ;  /* 0x000000eff3057233 */ /* 0x000fca0003803000 */
[----:B------:R-:W-:Y:S02]  /*7120*/  LOP3.LUT R12, R5, R12, RZ, 0xc0, !PT ;  /* 0x0000000c050c7212 */ /* 0x000fe400078ec0ff */
[----:B------:R-:W1:Y:S01]  /*7130*/  LDSM.16.MT88.4 R4, [R204+0x1e000] ;  /* 0x01e00000cc04783b */ /* 0x000e620000004200 */
[----:B------:R-:W-:Y:S01]  /*7140*/  F2FP.PACK_AB R235, R232, R233 ;  /* 0x000000e9e8eb723e */ /* 0x000fe200000000ff */
[----:B------:R-:W-:Y:S03]  /*7150*/  MUFU.EX2 R237, R237 ;  /* 0x000000ed00ed7308 */ /* 0x000fe60000000800 */
[----:B------:R-:W-:-:S05]  /*7160*/  PRMT R234, R235, 0x7632, R234 ;  /* 0x00007632ebea7816 */ /* 0x000fca00000000ea */
[----:B------:R-:W3:Y:S01]  /*7170*/  MUFU.EX2 R242, R245 ;  /* 0x000000f500f27308 */ /* 0x000ee20000000800 */
[----:B------:R-:W-:Y:S02]  /*7180*/  @!P4 HADD2 R125, -R235.H0_H0, -RZ.H0_H0 ;  /* 0xa00000ffeb7dc230 */ /* 0x000fe40000000900 */
[----:B------:R-:W-:Y:S01]  /*7190*/  @!P3 HADD2 R124, -R234.H0_H0, -RZ.H0_H0 ;  /* 0xa00000ffea7cb230 */ /* 0x000fe20000000900 */
[----:B------:R-:W-:Y:S02]  /*71a0*/  PRMT R243, R235, 0x5410, R234 ;  /* 0x00005410ebf37816 */ /* 0x000fe400000000ea */
[----:B------:R-:W-:Y:S02]  /*71b0*/  @!P5 PRMT R35, R126, 0x5410, RZ ;  /* 0x000054107e23d816 */ /* 0x000fe400000000ff */
[----:B------:R-:W-:Y:S02]  /*71c0*/  @!P4 PRMT R235, R125, 0x5410, RZ ;  /* 0x000054107debc816 */ /* 0x000fe400000000ff */
[----:B------:R-:W-:-:S02]  /*71d0*/  @!P3 PRMT R234, R124, 0x5410, RZ ;  /* 0x000054107ceab816 */ /* 0x000fc400000000ff */
[C---:B-1----:R-:W-:Y:S08]  /*71e0*/  HMMA.16816.F32 R124, R128.reuse, R4, RZ ;  /* 0x00000004807c723c */ /* 0x042ff000000018ff */
[----:B------:R-:W-:Y:S01]  /*71f0*/  HMMA.16816.F32 R128, R128, R6, RZ ;  /* 0x000000068080723c */ /* 0x000fe200000018ff */
[--C-:B------:R-:W-:Y:S02]  /*7200*/  HSET2.LE.AND R5, R18, R239.reuse, PT ;  /* 0x000000ef12057233 */ /* 0x100fe40003803000 */
[----:B------:R-:W-:-:S04]  /*7210*/  HSET2.LE.AND R18, R19, R239, PT ;  /* 0x000000ef13127233 */ /* 0x000fc80003803000 */
[--C-:B------:R-:W-:Y:S01]  /*7220*/  HSET2.LE.AND R7, R240, R239.reuse, PT ;  /* 0x000000eff0077233 */ /* 0x100fe20003803000 */
[----:B---3--:R-:W-:Y:S01]  /*7230*/  F2FP.PACK_AB R240, R242, R237 ;  /* 0x000000edf2f0723e */ /* 0x008fe200000000ff */
[----:B------:R-:W-:-:S03]  /*7240*/  HSET2.LE.AND R6, R244, R239, PT ;  /* 0x000000eff4067233 */ /* 0x000fc60003803000 */
[C---:B------:R-:W-:Y:S02]  /*7250*/  PRMT R239, R240.reuse, 0x7632, R239 ;  /* 0x00007632f0ef7816 */ /* 0x040fe400000000ef */
[----:B------:R-:W-:Y:S02]  /*7260*/  LOP3.LUT R4, R241, R16, RZ, 0xc0, !PT ;  /* 0x00000010f1047212 */ /* 0x000fe400078ec0ff */
[----:B------:R-:W-:Y:S02]  /*7270*/  PRMT R16, R240, 0x5410, R239 ;  /* 0x00005410f0107816 */ /* 0x000fe400000000ef */
[----:B------:R-:W-:Y:S02]  /*7280*/  LOP3.LUT R14, R5, R14, RZ, 0xc0, !PT ;  /* 0x0000000e050e7212 */ /* 0x000fe400078ec0ff */
[----:B------:R-:W-:Y:S02]  /*7290*/  LOP3.LUT R5, R18, R17, RZ, 0xc0, !PT ;  /* 0x0000001112057212 */ /* 0x000fe400078ec0ff */
[----:B------:R-:W-:-:S02]  /*72a0*/  LOP3.LUT R7, R7, R16, RZ, 0xc0, !PT ;  /* 0x0000001007077212 */ /* 0x000fc400078ec0ff */
[----:B------:R-:W1:Y:S01]  /*72b0*/  LDSM.16.MT88.4 R16, [R204+0x1e800] ;  /* 0x01e80000cc10783b */ /* 0x000e620000004200 */
[----:B------:R-:W-:Y:S01]  /*72c0*/  LOP3.LUT R15, R246, R15, RZ, 0xc0, !PT ;  /* 0x0000000ff60f7212 */ /* 0x000fe200078ec0ff */
        /* <DEDUP_REMOVED lines=47> */
[----:B------:R-:W-:Y:S01]  /*75c0*/  HMMA.16816.F32 R120, R12, R10, R120 ;  /* 0x0000000a0c78723c */ /* 0x000fe20000001878 */
[----:B------:R-:W1:Y:S01]  /*75d0*/  LDSM.16.MT88.4 R8, [R208+0x19800] ;  /* 0x01980000d008783b */ /* 0x000e620000004200 */
[----:B------:R-:W-:-:S06]  /*75e0*/  LOP3.LUT R6, R6, R243, RZ, 0xc0, !PT ;  /* 0x000000f306067212 */ /* 0x000fcc00078ec0ff */
[C---:B---3--:R-:W-:Y:S08]  /*75f0*/  HMMA.16816.F32 R124, R12.reuse, R16, R124 ;  /* 0x000000100c7c723c */ /* 0x048ff0000000187c */
[----:B------:R-:W-:Y:S01]  /*7600*/  HMMA.16816.F32 R128, R12, R18, R128 ;  /* 0x000000120c80723c */ /* 0x000fe20000001880 */
[----:B------:R-:W3:Y:S04]  /*7610*/  LDSM.16.MT88.4 R12, [R205+0x19800] ;  /* 0x01980000cd0c783b */ /* 0x000ee80000004200 */
[----:B------:R-:W-:Y:S03]  /*7620*/  LDSM.16.MT88.4 R16, [R206+0x19800] ;  /* 0x01980000ce10783b */ /* 0x000fe60000004200 */
        /* <DEDUP_REMOVED lines=34> */
[----:B------:R-:W-:Y:S01]  /*7850*/  HMMA.16816.F32 R104, R4, R10, R104 ;  /* 0x0000000a0468723c */ /* 0x000fe20000001868 */
[----:B------:R-:W1:Y:S01]  /*7860*/  LDSM.16.MT88.4 R8, [R204+0x1f800] ;  /* 0x01f80000cc08783b */ /* 0x000e620000004200 */
[----:B------:R-:W-:-:S02]  /*7870*/  FADD.FTZ R231, R231, R238 ;  /* 0x000000eee7e77221 */ /* 0x000fc40000010000 */
[----:B------:R-:W-:-:S04]  /*7880*/  FADD.FTZ R236, R223, R236 ;  /* 0x000000ecdfec7221 */ /* 0x000fc80000010000 */
[----:B----4-:R-:W-:Y:S01]  /*7890*/  HMMA.16816.F32 R84, R4, R16, R84 ;  /* 0x000000100454723c */ /* 0x010fe20000001854 */
[----:B------:R-:W-:-:S07]  /*78a0*/  FADD.FTZ R230, R230, R231 ;  /* 0x000000e7e6e67221 */ /* 0x000fce0000010000 */
[----:B------:R-:W-:Y:S01]  /*78b0*/  HMMA.16816.F32 R88, R4, R18, R88 ;  /* 0x000000120458723c */ /* 0x000fe20000001858 */
[----:B------:R-:W4:Y:S01]  /*78c0*/  LDSM.16.MT88.4 R16, [R206+0x1f800] ;  /* 0x01f80000ce10783b */ /* 0x000f220000004200 */
[----:B------:R-:W-:Y:S02]  /*78d0*/  FADD.FTZ R221, R221, R236 ;  /* 0x000000ecdddd7221 */ /* 0x000fe40000010000 */
[----:B------:R-:W-:Y:S02]  /*78e0*/  FADD.FTZ R229, R229, R230 ;  /* 0x000000e6e5e57221 */ /* 0x000fe40000010000 */
[----:B------:R-:W-:Y:S01]  /*78f0*/  FADD.FTZ R221, R228, R221 ;  /* 0x000000dde4dd7221 */ /* 0x000fe20000010000 */
[----:B------:R-:W-:Y:S01]  /*7900*/  @!P1 HADD2 R3, -R239.H0_H0, -RZ.H0_H0 ;  /* 0xa00000ffef039230 */ /* 0x000fe20000000900 */
[----:B------:R-:W-:Y:S02]  /*7910*/  FADD.FTZ R220, R220, R229 ;  /* 0x000000e5dcdc7221 */ /* 0x000fe40000010000 */
[----:B------:R-:W-:Y:S01]  /*7920*/  FADD.FTZ R186, R186, R221 ;  /* 0x000000ddbaba7221 */ /* 0x000fe20000010000 */
[----:B------:R-:W-:Y:S01]  /*7930*/  UIMAD.WIDE UR32, UR6, 0x2, URZ ;  /* 0x00000002062078a5 */ /* 0x000fe2000f8e023f */
[----:B------:R-:W-:Y:S01]  /*7940*/  FADD.FTZ R217, R217, R220 ;  /* 0x000000dcd9d97221 */ /* 0x000fe20000010000 */
[----:B------:R-:W-:Y:S01]  /*7950*/  @!P1 PRMT R239, R3, 0x5410, RZ ;  /* 0x0000541003ef9816 */ /* 0x000fe200000000ff */
[----:B------:R-:W-:-:S02]  /*7960*/  FADD.FTZ R185, R185, R186 ;  /* 0x000000bab9b97221 */ /* 0x000fc40000010000 */
[----:B------:R-:W-:Y:S01]  /*7970*/  FADD.FTZ R218, R218, R217 ;  /* 0x000000d9dada7221 */ /* 0x000fe20000010000 */
[----:B---3--:R-:W-:Y:S01]  /*7980*/  HMMA.16816.F32 R116, R4, R12, R116 ;  /* 0x0000000c0474723c */ /* 0x008fe20000001874 */
[----:B------:R-:W-:-:S07]  /*7990*/  FADD.FTZ R184, R184, R185 ;  /* 0x000000b9b8b87221 */ /* 0x000fce0000010000 */
[----:B-1----:R-:W-:Y:S01]  /*79a0*/  HMMA.16816.F32 R124, R4, R8, R124 ;  /* 0x00000008047c723c */ /* 0x002fe2000000187c */
[----:B------:R-:W-:-:S06]  /*79b0*/  FADD.FTZ R215, R215, R218 ;  /* 0x000000dad7d77221 */ /* 0x000fcc0000010000 */
[----:B------:R-:W-:Y:S01]  /*79c0*/  LEA R8, P1, R30, c[0x0][0x1f8], 0x1 ;  /* 0x00007e001e087a11 */ /* 0x000fe200078208ff */
[----:B------:R-:W-:-:S03]  /*79d0*/  FADD.FTZ R183, R183, R184 ;  /* 0x000000b8b7b77221 */ /* 0x000fc60000010000 */
[----:B------:R-:W-:Y:S02]  /*79e0*/  LEA.HI.X R9, R30, c[0x0][0x1fc], R29, 0x1, P1 ;  /* 0x00007f001e097a11 */ /* 0x000fe400008f0c1d */
[----:B------:R-:W-:Y:S01]  /*79f0*/  IADD3 R12, P1, R8, UR32, RZ ;  /* 0x00000020080c7c10 */ /* 0x000fe2000ff3e0ff */
[----:B------:R-:W-:-:S03]  /*7a00*/  FADD.FTZ R216, R216, R215 ;  /* 0x000000d7d8d87221 */ /* 0x000fc60000010000 */
[----:B------:R-:W-:Y:S01]  /*7a10*/  IADD3.X R13, R9, UR33, RZ, P1, !PT ;  /* 0x00000021090d7c10 */ /* 0x000fe20008ffe4ff */
[----:B------:R-:W-:Y:S01]  /*7a20*/  FADD.FTZ R182, R182, R183 ;  /* 0x000000b7b6b67221 */ /* 0x000fe20000010000 */
[----:B------:R2:W-:Y:S01]  /*7a30*/  STG.E.U16 [R8.64], R222 ;  /* 0x000000de08007986 */ /* 0x0005e2000c101514 */
[----:B------:R-:W-:-:S03]  /*7a40*/  FADD.FTZ R216, R187, R216 ;  /* 0x000000d8bbd87221 */ /* 0x000fc60000010000 */
[----:B------:R2:W-:Y:S01]  /*7a50*/  STG.E.U16 [R8.64+0x2], R219 ;  /* 0x000002db08007986 */ /* 0x0005e2000c101514 */
[----:B------:R-:W-:-:S03]  /*7a60*/  FADD.FTZ R182, R181, R182 ;  /* 0x000000b6b5b67221 */ /* 0x000fc60000010000 */
[----:B------:R2:W-:Y:S04]  /*7a70*/  STG.E.U16 [R12.64], R227 ;  /* 0x000000e30c007986 */ /* 0x0005e8000c101514 */
[----:B------:R2:W-:Y:S01]  /*7a80*/  STG.E.U16 [R12.64+0x2], R226 ;  /* 0x000002e20c007986 */ /* 0x0005e2000c101514 */
[----:B------:R-:W-:-:S03]  /*7a90*/  @!P2 HADD2 R20, -R240.H0_H0, -RZ.H0_H0 ;  /* 0xa00000fff014a230 */ /* 0x000fc60000000900 */
[----:B------:R2:W-:Y:S01]  /*7aa0*/  STG.E.U16 [R8.64+0x10], R225 ;  /* 0x000010e108007986 */ /* 0x0005e2000c101514 */
[----:B------:R-:W-:-:S03]  /*7ab0*/  FADD.FTZ R233, R233, R216 ;  /* 0x000000d8e9e97221 */ /* 0x000fc60000010000 */
[----:B------:R2:W-:Y:S01]  /*7ac0*/  STG.E.U16 [R8.64+0x12], R224 ;  /* 0x000012e008007986 */ /* 0x0005e2000c101514 */
[----:B------:R-:W-:-:S03]  /*7ad0*/  FADD.FTZ R237, R237, R182 ;  /* 0x000000b6eded7221 */ /* 0x000fc60000010000 */
[----:B------:R2:W-:Y:S04]  /*7ae0*/  STG.E.U16 [R12.64+0x10], R32 ;  /* 0x000010200c007986 */ /* 0x0005e8000c101514 */
[----:B------:R2:W-:Y:S04]  /*7af0*/  STG.E.U16 [R12.64+0x12], R31 ;  /* 0x0000121f0c007986 */ /* 0x0005e8000c101514 */
[----:B------:R2:W-:Y:S04]  /*7b00*/  STG.E.U16 [R8.64+0x20], R166 ;  /* 0x000020a608007986 */ /* 0x0005e8000c101514 */
[----:B------:R2:W-:Y:S04]  /*7b10*/  STG.E.U16 [R8.64+0x22], R165 ;  /* 0x000022a508007986 */ /* 0x0005e8000c101514 */
[----:B------:R2:W-:Y:S04]  /*7b20*/  STG.E.U16 [R12.64+0x20], R168 ;  /* 0x000020a80c007986 */ /* 0x0005e8000c101514 */
[----:B------:R2:W-:Y:S01]  /*7b30*/  STG.E.U16 [R12.64+0x22], R167 ;  /* 0x000022a70c007986 */ /* 0x0005e2000c101514 */
[----:B----4-:R-:W-:Y:S03]  /*7b40*/  HMMA.16816.F32 R108, R4, R16, R108 ;  /* 0x00000010046c723c */ /* 0x010fe6000000186c */
[----:B------:R2:W-:Y:S01]  /*7b50*/  STG.E.U16 [R8.64+0x30], R34 ;  /* 0x0000302208007986 */ /* 0x0005e2000c101514 */
[----:B------:R-:W-:-:S03]  /*7b60*/  FADD.FTZ R3, R232, R233 ;  /* 0x000000e9e8037221 */ /* 0x000fc60000010000 */
[----:B------:R2:W-:Y:S01]  /*7b70*/  STG.E.U16 [R8.64+0x32], R33 ;  /* 0x0000322108007986 */ /* 0x0005e2000c101514 */
[----:B------:R-:W-:Y:S03]  /*7b80*/  HMMA.16816.F32 R112, R4, R18, R112 ;  /* 0x000000120470723c */ /* 0x000fe60000001870 */
[----:B------:R2:W-:Y:S01]  /*7b90*/  STG.E.U16 [R12.64+0x30], R164 ;  /* 0x000030a40c007986 */ /* 0x0005e2000c101514 */
[----:B------:R-:W-:-:S03]  /*7ba0*/  @!P2 PRMT R240, R20, 0x5410, RZ ;  /* 0x0000541014f0a816 */ /* 0x000fc600000000ff */
[----:B------:R2:W-:Y:S01]  /*7bb0*/  STG.E.U16 [R12.64+0x32], R35 ;  /* 0x000032230c007986 */ /* 0x0005e2000c101514 */
[C---:B------:R-:W-:Y:S03]  /*7bc0*/  HMMA.16816.F32 R120, R4.reuse, R14, R120 ;  /* 0x0000000e0478723c */ /* 0x040fe60000001878 */
[----:B------:R2:W-:Y:S04]  /*7bd0*/  STG.E.U16 [R8.64+0x40], R178 ;  /* 0x000040b208007986 */ /* 0x0005e8000c101514 */
[----:B------:R2:W-:Y:S01]  /*7be0*/  STG.E.U16 [R8.64+0x42], R177 ;  /* 0x000042b108007986 */ /* 0x0005e2000c101514 */
[----:B------:R-:W-:Y:S03]  /*7bf0*/  HMMA.16816.F32 R128, R4, R10, R128 ;  /* 0x0000000a0480723c */ /* 0x000fe60000001880 */
[----:B------:R2:W-:Y:S04]  /*7c00*/  STG.E.U16 [R12.64+0x40], R180 ;  /* 0x000040b40c007986 */ /* 0x0005e8000c101514 */
[----:B------:R2:W-:Y:S01]  /*7c10*/  STG.E.U16 [R12.64+0x42], R179 ;  /* 0x000042b30c007986 */ /* 0x0005e2000c101514 */
[----:B------:R-:W-:-:S03]  /*7c20*/  FADD.FTZ R4, R242, R237 ;  /* 0x000000edf2047221 */ /* 0x000fc60000010000 */
        /* <DEDUP_REMOVED lines=14> */
[----:B------:R-:W-:Y:S05]  /*7d10*/  @!P0 BRA `(.L_x_1609) ;  /* 0x000060a000008947 */ /* 0x000fea0003800000 */
[----:B--2---:R-:W1:Y:S01]  /*7d20*/  S2R R3, SR_TID.X ;  /* 0x0000000000037919 */ /* 0x004e620000002100 */
[----:B------:R-:W-:Y:S01]  /*7d30*/  USHF.R.S32.HI UR9, URZ, 0x1f, UR8 ;  /* 0x0000001f3f097899 */ /* 0x000fe20008011408 */
[--C-:B-----5:R-:W-:Y:S01]  /*7d40*/  SHF.R.S32.HI R15, RZ, 0x1f, R26.reuse ;  /* 0x0000001fff0f7819 */ /* 0x120fe2000001141a */
[----:B------:R-:W-:Y:S01]  /*7d50*/  ULDC.64 UR18, c[0x0][0x1b0] ;  /* 0x00006c0000127ab9 */ /* 0x000fe20000000a00 */
[----:B------:R-:W-:Y:S01]  /*7d60*/  IMAD.U32 R4, RZ, RZ, UR8 ;  /* 0x00000008ff047e24 */ /* 0x000fe2000f8e00ff */
[----:B------:R-:W-:Y:S01]  /*7d70*/  UIMAD UR18, UR9, UR18, URZ ;  /* 0x00000012091272a4 */ /* 0x000fe2000f8e023f */
[----:B------:R-:W-:Y:S01]  /*7d80*/  IMAD.MOV.U32 R14, RZ, RZ, R26 ;  /* 0x000000ffff0e7224 */ /* 0x000fe200078e001a */
[----:B------:R-:W-:Y:S01]  /*7d90*/  ULDC.64 UR6, c[0x0][0x1b8] ;  /* 0x00006e0000067ab9 */ /* 0x000fe20000000a00 */
[----:B------:R-:W-:Y:S01]  /*7da0*/  IMAD.U32 R10, RZ, RZ, UR8 ;  /* 0x00000008ff0a7e24 */ /* 0x000fe2000f8e00ff */
[----:B------:R-:W-:Y:S01]  /*7db0*/  UIMAD UR18, UR8, UR19, UR18 ;  /* 0x00000013081272a4 */ /* 0x000fe2000f8e0212 */
[----:B------:R-:W-:Y:S01]  /*7dc0*/  IMAD.WIDE.U32 R12, R4, c[0x0][0x1b0], R14 ;  /* 0x00006c00040c7a25 */ /* 0x000fe200078e000e */
[----:B------:R-:W-:Y:S01]  /*7dd0*/  UIMAD UR6, UR9, UR6, URZ ;  /* 0x00000006090672a4 */ /* 0x000fe2000f8e023f */
[----:B------:R-:W-:-:S02]  /*7de0*/  ISETP.GE.AND P4, PT, R26, c[0x0][0x220], PT ;  /* 0x000088001a007a0c */ /* 0x000fc40003f86270 */
[----:B------:R-:W-:Y:S01]  /*7df0*/  IMAD.WIDE.U32 R10, R10, c[0x0][0x1b8], R14 ;  /* 0x00006e000a0a7a25 */ /* 0x000fe200078e000e */
[----:B------:R-:W-:Y:S01]  /*7e00*/  UIMAD UR6, UR8, UR7, UR6 ;  /* 0x00000007080672a4 */ /* 0x000fe2000f8e0206 */
[----:B------:R-:W-:Y:S01]  /*7e10*/  IADD3 R5, P0, R12, UR12, RZ ;  /* 0x0000000c0c057c10 */ /* 0x000fe2000ff1e0ff */
[----:B------:R-:W-:Y:S01]  /*7e20*/  UIADD3 UR7, UR15, 0x3f, URZ ;  /* 0x0000003f0f077890 */ /* 0x000fe2000fffe03f */
[----:B------:R-:W-:Y:S01]  /*7e30*/  IMAD.U32 R6, RZ, RZ, UR18 ;  /* 0x00000012ff067e24 */ /* 0x000fe2000f8e00ff */
[----:B------:R-:W-:Y:S01]  /*7e40*/  ISETP.GE.AND P3, PT, R251, c[0x0][0x220], PT ;  /* 0x00008800fb007a0c */ /* 0x000fe20003f66270 */
[----:B------:R-:W-:Y:S01]  /*7e50*/  IMAD.U32 R7, RZ, RZ, UR15 ;  /* 0x0000000fff077e24 */ /* 0x000fe2000f8e00ff */
[----:B------:R-:W-:Y:S01]  /*7e60*/  LEA R12, P1, R5, c[0x0][0x168], 0x1 ;  /* 0x00005a00050c7a11 */ /* 0x000fe200078208ff */
[----:B------:R-:W-:Y:S01]  /*7e70*/  IMAD.MOV.U32 R165, RZ, RZ, R0 ;  /* 0x000000ffffa57224 */ /* 0x000fe200078e0000 */
[----:B------:R-:W-:Y:S01]  /*7e80*/  IADD3.X R6, R6, UR10, R13, P0, !PT ;  /* 0x0000000a06067c10 */ /* 0x000fe200087fe40d */
[----:B------:R-:W2:Y:S01]  /*7e90*/  LDC.U8 R0, c[0x0][0x2d8] ;  /* 0x0000b600ff007b82 */ /* 0x000ea20000000000 */
[----:B-1----:R-:W-:Y:S01]  /*7ea0*/  LOP3.LUT R3, R3, 0x3, RZ, 0xc0, !PT ;  /* 0x0000000303037812 */ /* 0x002fe200078ec0ff */
[----:B------:R-:W-:Y:S01]  /*7eb0*/  STL [R1+0x24], R12 ;  /* 0x0000240c01007387 */ /* 0x000fe20000100800 */
[----:B------:R-:W-:Y:S01]  /*7ec0*/  IADD3 R4, P0, R10, UR26, RZ ;  /* 0x0000001a0a047c10 */ /* 0x000fe2000ff1e0ff */
[----:B------:R-:W-:Y:S01]  /*7ed0*/  USHF.R.S32.HI UR8, URZ, 0x1f, UR7 ;  /* 0x0000001f3f087899 */ /* 0x000fe20008011407 */
[----:B------:R-:W-:Y:S01]  /*7ee0*/  LEA.HI.X R6, R5, c[0x0][0x16c], R6, 0x1, P1 ;  /* 0x00005b0005067a11 */ /* 0x000fe200008f0c06 */
[----:B------:R-:W-:Y:S01]  /*7ef0*/  IMAD R28, R3, -0x2, R28 ;  /* 0xfffffffe031c7824 */ /* 0x000fe200078e021c */
[----:B------:R-:W-:Y:S01]  /*7f00*/  LEA R5, P1, R4, c[0x0][0x170], 0x1 ;  /* 0x00005c0004057a11 */ /* 0x000fe200078208ff */
[----:B------:R-:W-:Y:S01]  /*7f10*/  IMAD.U32 R3, RZ, RZ, UR6 ;  /* 0x00000006ff037e24 */ /* 0x000fe2000f8e00ff */
[----:B------:R-:W-:Y:S01]  /*7f20*/  ULEA.HI UR8, UR8, UR7, URZ, 0x6 ;  /* 0x0000000708087291 */ /* 0x000fe2000f8f303f */
[----:B------:R-:W-:Y:S01]  /*7f30*/  ISETP.GE.AND P2, PT, R250, c[0x0][0x220], PT ;  /* 0x00008800fa007a0c */ /* 0x000fe20003f46270 */
[----:B------:R-:W-:Y:S01]  /*7f40*/  UMOV UR18, URZ ;  /* 0x0000003f00127c82 */ /* 0x000fe20008000000 */
[----:B------:R-:W-:Y:S01]  /*7f50*/  IADD3 R7, R7, -UR16, R28 ;  /* 0x8000001007077c10 */ /* 0x000fe2000fffe01c */
[----:B------:R-:W-:Y:S01]  /*7f60*/  USHF.R.S32.HI UR8, URZ, 0x6, UR8 ;  /* 0x000000063f087899 */ /* 0x000fe20008011408 */
[----:B------:R-:W-:-:S02]  /*7f70*/  IADD3.X R3, R3, UR24, R11, P0, !PT ;  /* 0x0000001803037c10 */ /* 0x000fc400087fe40b */
[----:B------:R-:W-:Y:S01]  /*7f80*/  IADD3 R164, P0, R8, -0x80, RZ ;  /* 0xffffff8008a47810 */ /* 0x000fe20007f1e0ff */
[----:B------:R-:W-:Y:S01]  /*7f90*/  STL [R1+0x28], R7 ;  /* 0x0000280701007387 */ /* 0x000fe20000100800 */
[----:B------:R-:W-:Y:S01]  /*7fa0*/  LEA.HI.X R3, R4, c[0x0][0x174], R3, 0x1, P1 ;  /* 0x00005d0004037a11 */ /* 0x000fe200008f0c03 */
[----:B------:R-:W-:Y:S01]  /*7fb0*/  IMAD.MOV.U32 R4, RZ, RZ, R24 ;  /* 0x000000ffff047224 */ /* 0x000fe200078e0018 */
[----:B------:R-:W-:Y:S01]  /*7fc0*/  IADD3.X R167, R9, -0x1, RZ, P0, !PT ;  /* 0xffffffff09a77810 */ /* 0x000fe200007fe4ff */
[----:B------:R1:W-:Y:S01]  /*7fd0*/  STL [R1+0x20], R6 ;  /* 0x0000200601007387 */ /* 0x0003e20000100800 */
[----:B------:R-:W-:Y:S01]  /*7fe0*/  IMAD.WIDE.U32 R8, R23, -0x326172a9, RZ ;  /* 0xcd9e8d5717087825 */ /* 0x000fe200078e00ff */
[----:B------:R-:W-:Y:S01]  /*7ff0*/  ISETP.GE.AND P1, PT, R249, c[0x0][0x220], PT ;  /* 0x00008800f9007a0c */ /* 0x000fe20003f26270 */
[----:B------:R-:W-:Y:S01]  /*8000*/  UIADD3 UR10, UR8, -0x2, URZ ;  /* 0xfffffffe080a7890 */ /* 0x000fe2000fffe03f */
[----:B------:R3:W-:Y:S01]  /*8010*/  STL [R1+0x1c], R5 ;  /* 0x00001c0501007387 */ /* 0x0007e20000100800 */
[----:B--2---:R-:W-:Y:S01]  /*8020*/  PRMT R0, R0, 0x7054, R0 ;  /* 0x0000705400007816 */ /* 0x004fe20000000000 */
[----:B------:R-:W-:Y:S01]  /*8030*/  UIADD3 UR12, UR8, -0x3, URZ ;  /* 0xfffffffd080c7890 */ /* 0x000fe2000fffe03f */
[----:B------:R-:W-:Y:S01]  /*8040*/  LOP3.LUT R22, R9, R22, RZ, 0x3c, !PT ;  /* 0x0000001609167212 */ /* 0x000fe200078e3cff */
[----:B------:R2:W-:Y:S01]  /*8050*/  STL [R1+0x18], R3 ;  /* 0x0000180301007387 */ /* 0x0005e20000100800 */
[----:B------:R-:W-:-:S03]  /*8060*/  ULDC.64 UR8, c[0x0][0x1a0] ;  /* 0x0000680000087ab9 */ /* 0x000fc60000000a00 */
[----:B------:R4:W-:Y:S01]  /*8070*/  STL.64 [R1+0x40], R8 ;  /* 0x0000400801007387 */ /* 0x0009e20000100a00 */
[----:B-1----:R-:W-:Y:S02]  /*8080*/  IADD3 R6, P0, R24, 0x20, RZ ;  /* 0x0000002018067810 */ /* 0x002fe40007f1e0ff */
[----:B---3--:R-:W-:Y:S01]  /*8090*/  SHF.R.S32.HI R5, RZ, 0x1f, R24 ;  /* 0x0000001fff057819 */ /* 0x008fe20000011418 */
[----:B--2---:R-:W-:-:S04]  /*80a0*/  IMAD.MOV.U32 R3, RZ, RZ, R2 ;  /* 0x000000ffff037224 */ /* 0x004fc800078e0002 */
[----:B------:R-:W-:Y:S02]  /*80b0*/  IMAD.X R7, RZ, RZ, R5, P0 ;  /* 0x000000ffff077224 */ /* 0x000fe400000e0605 */
[----:B----4-:R-:W-:-:S05]  /*80c0*/  IMAD.WIDE.U32 R8, R21, -0x2daee0ad, RZ ;  /* 0xd2511f5315087825 */ /* 0x010fca00078e00ff */
[----:B------:R-:W-:Y:S04]  /*80d0*/  STL.64 [R1+0x48], R8 ;  /* 0x0000480801007387 */ /* 0x000fe80000100a00 */
[----:B------:R1:W-:Y:S04]  /*80e0*/  STL.64 [R1+0x50], R6 ;  /* 0x0000500601007387 */ /* 0x0003e80000100a00 */
[----:B------:R2:W-:Y:S01]  /*80f0*/  STL.64 [R1+0x30], R4 ;  /* 0x0000300401007387 */ /* 0x0005e20000100a00 */
[----:B-1----:R-:W-:-:S05]  /*8100*/  IMAD.WIDE.U32 R6, R22, -0x2daee0ad, RZ ;  /* 0xd2511f5316067825 */ /* 0x002fca00078e00ff */
[----:B------:R2:W-:Y:S01]  /*8110*/  STL.64 [R1+0x38], R6 ;  /* 0x0000380601007387 */ /* 0x0005e20000100a00 */
[----:B------:R-:W-:Y:S05]  /*8120*/  BRA `(.L_x_1610) ;  /* 0x000003e000007947 */ /* 0x000fea0003800000 */
.L_x_1612:
        /* <DEDUP_REMOVED lines=14> */
[C---:B------:R-:W-:Y:S02]  /*8210*/  @!P4 LEA R170, P6, R169.reuse, c[0x0][0x168], 0x1 ;  /* 0x00005a00a9aaca11 */ /* 0x040fe400078c08ff */
        /* <DEDUP_REMOVED lines=47> */
.L_x_1610:
[----:B--2---:R-:W2:Y:S01]  /*8510*/  LDL.64 R4, [R1+0x30] ;  /* 0x0000300001047983 */ /* 0x004ea20000100a00 */
[----:B------:R-:W-:Y:S01]  /*8520*/  UIADD3 UR15, UR10, -UR18, URZ ;  /* 0x800000120a0f7290 */ /* 0x000fe2000fffe03f */
[----:B------:R-:W-:Y:S04]  /*8530*/  DEPBAR.LE SB0, 0x0 ;  /* 0x000080000000791a */ /* 0x000fe80000000000 */
[----:B------:R-:W3:Y:S01]  /*8540*/  LDL.64 R24, [R1+0x50] ;  /* 0x0000500001187983 */ /* 0x000ee20000100a00 */
[----:B------:R-:W-:Y:S01]  /*8550*/  USHF.R.S32.HI UR6, URZ, 0x1f, UR15 ;  /* 0x0000001f3f067899 */ /* 0x000fe2000801140f */
[----:B------:R-:W-:Y:S01]  /*8560*/  IMAD.U32 R33, RZ, RZ, UR15 ;  /* 0x0000000fff217e24 */ /* 0x000fe2000f8e00ff */
[----:B------:R-:W-:Y:S01]  /*8570*/  UIMAD.WIDE.U32 UR34, UR15, UR8, URZ ;  /* 0x000000080f2272a5 */ /* 0x000fe2000f8e003f */
[----:B------:R-:W4:Y:S01]  /*8580*/  LDL.64 R6, [R1] ;  /* 0x0000000001067983 */ /* 0x000f220000100a00 */
[----:B------:R-:W-:Y:S01]  /*8590*/  UIMAD UR6, UR6, UR8, URZ ;  /* 0x00000008060672a4 */ /* 0x000fe2000f8e023f */
[----:B------:R-:W-:Y:S01]  /*85a0*/  IMAD.U32 R166, RZ, RZ, UR15 ;  /* 0x0000000fffa67e24 */ /* 0x000fe2000f8e00ff */
[----:B------:R-:W-:Y:S01]  /*85b0*/  MOV R0, UR15 ;  /* 0x0000000f00007c02 */ /* 0x000fe20008000f00 */
[----:B------:R-:W5:Y:S01]  /*85c0*/  LDL R13, [R1+0x1c] ;  /* 0x00001c00010d7983 */ /* 0x000f620000100800 */
[----:B------:R-:W-:Y:S01]  /*85d0*/  UIMAD UR6, UR15, UR9, UR6 ;  /* 0x000000090f0672a4 */ /* 0x000fe2000f8e0206 */
[----:B------:R-:W-:Y:S01]  /*85e0*/  IMAD.U32 R2, RZ, RZ, UR15 ;  /* 0x0000000fff027e24 */ /* 0x000fe2000f8e00ff */
[----:B------:R-:W-:Y:S01]  /*85f0*/  MOV R9, c[0x0][0x1a0] ;  /* 0x0000680000097a02 */ /* 0x000fe20000000f00 */
[----:B------:R-:W5:Y:S01]  /*8600*/  LDL R8, [R1+0x18] ;  /* 0x0000180001087983 */ /* 0x000f620000100800 */
[----:B------:R-:W-:Y:S01]  /*8610*/  UIADD3 UR6, UR35, UR6, URZ ;  /* 0x0000000623067290 */ /* 0x000fe2000fffe03f */
[----:B------:R-:W-:Y:S01]  /*8620*/  IMAD.U32 R186, RZ, RZ, UR34 ;  /* 0x00000022ffba7e24 */ /* 0x000fe2000f8e00ff */
[----:B------:R-:W-:Y:S01]  /*8630*/  UISETP.GE.AND UP0, UPT, UR15, 0x1, UPT ;  /* 0x000000010f00788c */ /* 0x000fe2000bf06270 */
[----:B------:R-:W-:Y:S01]  /*8640*/  BAR.SYNC.DEFER_BLOCKING 0x0 ;  /* 0x0000000000007b1d */ /* 0x000fe20000010000 */
[----:B------:R-:W-:Y:S02]  /*8650*/  IMAD.MOV.U32 R12, RZ, RZ, c[0x0][0x1a4] ;  /* 0x00006900ff0c7624 */ /* 0x000fe400078e00ff */
[----:B------:R-:W-:Y:S03]  /*8660*/  IMAD.U32 R187, RZ, RZ, UR35 ;  /* 0x00000023ffbb7e24 */ /* 0x000fe6000f8e00ff */
[----:B------:R-:W-:Y:S01]  /*8670*/  @P4 STS.128 [R248+0x18000], RZ ;  /* 0x018000fff8004388 */ /* 0x000fe20000000c00 */
[----:B--2---:R-:W-:Y:S04]  /*8680*/  LEA R182, P5, R33, R4, 0x6 ;  /* 0x0000000421b67211 */ /* 0x004fe800078a30ff */
[----:B------:R-:W-:Y:S02]  /*8690*/  LEA.HI.X.SX32 R183, R166, R5, 0x6, P5 ;  /* 0x00000005a6b77211 */ /* 0x000fe400028f36ff */
[----:B---3--:R-:W-:Y:S01]  /*86a0*/  LEA R32, P0, R2, R24, 0x6 ;  /* 0x0000001802207211 */ /* 0x008fe200078030ff */
[----:B------:R-:W-:Y:S01]  /*86b0*/  IMAD.U32 R2, RZ, RZ, UR6 ;  /* 0x00000006ff027e24 */ /* 0x000fe2000f8e00ff */
[----:B------:R-:W-:Y:S01]  /*86c0*/  UIADD3 UR6, UR12, -UR18, URZ ;  /* 0x800000120c067290 */ /* 0x000fe2000fffe03f */
[----:B------:R-:W-:Y:S01]  /*86d0*/  IMAD R34, R183, c[0x0][0x1a0], RZ ;  /* 0x00006800b7227a24 */ /* 0x000fe200078e02ff */
[----:B------:R-:W-:Y:S02]  /*86e0*/  LEA.HI.X.SX32 R33, R0, R25, 0x6, P0 ;  /* 0x0000001900217211 */ /* 0x000fe400000f36ff */
[----:B----4-:R-:W-:Y:S01]  /*86f0*/  LEA R166, P0, R186, R6, 0x6 ;  /* 0x00000006baa67211 */ /* 0x010fe200078030ff */
[C---:B------:R-:W-:Y:S02]  /*8700*/  IMAD R34, R182.reuse, c[0x0][0x1a4], R34 ;  /* 0x00006900b6227a24 */ /* 0x040fe400078e0222 */
[----:B------:R-:W-:Y:S01]  /*8710*/  IMAD.WIDE.U32 R6, R182, c[0x0][0x1a0], RZ ;  /* 0x00006800b6067a25 */ /* 0x000fe200078e00ff */
[----:B------:R-:W-:Y:S02]  /*8720*/  @!P4 LEA R182, P5, R166, c[0x0][0x170], 0x1 ;  /* 0x00005c00a6b6ca11 */ /* 0x000fe400078a08ff */
[----:B------:R-:W-:Y:S01]  /*8730*/  LEA.HI.X R2, R186, R247, R2, 0x6, P0 ;  /* 0x000000f7ba027211 */ /* 0x000fe200000f3402 */
[----:B------:R-:W-:Y:S01]  /*8740*/  IMAD R33, R33, c[0x0][0x1a0], RZ ;  /* 0x0000680021217a24 */ /* 0x000fe200078e02ff */
[----:B------:R-:W-:Y:S01]  /*8750*/  LEA R0, P0, R9, R166, 0x5 ;  /* 0x000000a609007211 */ /* 0x000fe200078028ff */
[----:B------:R-:W-:Y:S01]  /*8760*/  IMAD.WIDE.U32 R186, R32, c[0x0][0x1a0], RZ ;  /* 0x0000680020ba7a25 */ /* 0x000fe200078e00ff */
[----:B------:R-:W-:Y:S02]  /*8770*/  @!P4 LEA.HI.X R183, R166, c[0x0][0x174], R2, 0x1, P5 ;  /* 0x00005d00a6b7ca11 */ /* 0x000fe400028f0c02 */
[-C--:B-----5:R-:W-:Y:S01]  /*8780*/  LEA R10, P6, R6, R13.reuse, 0x1 ;  /* 0x0000000d060a7211 */ /* 0x0a0fe200078c08ff */
[----:B------:R-:W-:Y:S01]  /*8790*/  IMAD.IADD R166, R7, 0x1, R34 ;  /* 0x0000000107a67824 */ /* 0x000fe200078e0222 */
[----:B------:R-:W-:Y:S01]  /*87a0*/  LEA.HI.X R2, R9, R2, R12, 0x5, P0 ;  /* 0x0000000209027211 */ /* 0x000fe200000f2c0c */
[----:B------:R-:W-:Y:S01]  /*87b0*/  @!PT LDS RZ, [RZ] ;  /* 0x00000000fffff984 */ /* 0x000fe20000000800 */
[----:B------:R-:W-:Y:S01]  /*87c0*/  @!PT LDS RZ, [RZ] ;  /* 0x00000000fffff984 */ /* 0x000fe20000000800 */
[----:B------:R-:W-:Y:S01]  /*87d0*/  @!PT LDS RZ, [RZ] ;  /* 0x00000000fffff984 */ /* 0x000fe20000000800 */
[----:B------:R1:W-:Y:S01]  /*87e0*/  @!P4 LDGSTS.E.BYPASS.LTC128B.128 [R248+0x18000], [R182.64] ;  /* 0x18000000b6f8cfae */ /* 0x0003e2000b901d54 */
[----:B------:R-:W-:Y:S01]  /*87f0*/  @!P4 LEA R34, P0, R0, c[0x0][0x170], 0x1 ;  /* 0x00005c000022ca11 */ /* 0x000fe200078008ff */
[----:B------:R-:W-:Y:S01]  /*8800*/  IMAD R33, R32, c[0x0][0x1a4], R33 ;  /* 0x0000690020217a24 */ /* 0x000fe200078e0221 */
[-C--:B------:R-:W-:Y:S01]  /*8810*/  LEA.HI.X R11, R6, R8.reuse, R166, 0x1, P6 ;  /* 0x00000008060b7211 */ /* 0x080fe200030f0ca6 */
[----:B------:R-:W-:Y:S01]  /*8820*/  @P3 STS.128 [R248+0x1a000], RZ ;  /* 0x01a000fff8003388 */ /* 0x000fe20000000c00 */
[----:B------:R-:W-:Y:S01]  /*8830*/  @!P4 LEA.HI.X R35, R0, c[0x0][0x174], R2, 0x1, P0 ;  /* 0x00005d000023ca11 */ /* 0x000fe200000f0c02 */
[----:B------:R-:W-:Y:S01]  /*8840*/  IMAD.IADD R33, R187, 0x1, R33 ;  /* 0x00000001bb217824 */ /* 0x000fe200078e0221 */
[C---:B------:R-:W-:Y:S01]  /*8850*/  LEA R32, P5, R186.reuse, R13, 0x1 ;  /* 0x0000000dba207211 */ /* 0x040fe200078a08ff */
[----:B------:R-:W-:Y:S01]  /*8860*/  @!PT LDS RZ, [RZ] ;  /* 0x00000000fffff984 */ /* 0x000fe20000000800 */
[----:B------:R-:W-:Y:S01]  /*8870*/  @!PT LDS RZ, [RZ] ;  /* 0x00000000fffff984 */ /* 0x000fe20000000800 */
[----:B------:R-:W-:Y:S01]  /*8880*/  @!PT LDS RZ, [RZ] ;  /* 0x00000000fffff984 */ /* 0x000fe20000000800 */
[----:B------:R2:W-:Y:S01]  /*8890*/  @!P3 LDGSTS.E.BYPASS.LTC128B.128 [R248+0x1a000], [R10.64+0x80] ;  /* 0x1a0000800af8bfae */ /* 0x0005e2000b901d54 */
[----:B------:R-:W-:Y:S02]  /*88a0*/  MOV R0, UR6 ;  /* 0x0000000600007c02 */ /* 0x000fe40008000f00 */
[----:B------:R-:W-:Y:S01]  /*88b0*/  LEA.HI.X R33, R186, R8, R33, 0x1, P5 ;  /* 0x00000008ba217211 */ /* 0x000fe200028f0c21 */
        /* <DEDUP_REMOVED lines=31> */
[----:B------:R-:W-:Y:S01]  /*8ab0*/  LDSM.16.M88.4 R168, [R214] ;  /* 0x00000000d6a8783b */ /* 0x000fe20000000200 */
[----:B------:R-:W-:Y:S03]  /*8ac0*/  IMAD.MOV.U32 R35, RZ, RZ, R5 ;  /* 0x000000ffff237224 */ /* 0x000fe600078e0005 */
[----:B------:R-:W3:Y:S04]  /*8ad0*/  LDSM.16.M88.4 R172, [R213+0x10000] ;  /* 0x01000000d5ac783b */ /* 0x000ee80000000200 */
[----:B------:R-:W5:Y:S04]  /*8ae0*/  LDSM.16.M88.4 R176, [R213+0x10800] ;  /* 0x01080000d5b0783b */ /* 0x000f680000000200 */
[----:B-1----:R-:W1:Y:S04]  /*8af0*/  LDSM.16.M88.4 R180, [R213+0x11000] ;  /* 0x01100000d5b4783b */ /* 0x002e680000000200 */
[----:B------:R-:W4:Y:S04]  /*8b00*/  LDL R166, [R1+0x20] ;  /* 0x0000200001a67983 */ /* 0x000f280000100800 */
[----:B------:R-:W1:Y:S04]  /*8b10*/  LDSM.16.M88.4 R184, [R213+0x11800] ;  /* 0x01180000d5b8783b */ /* 0x000e680000000200 */
[----:B------:R-:W0:Y:S01]  /*8b20*/  LDGDEPBAR ;  /* 0x00000000000079af */ /* 0x000e220000000000 */
[C---:B---3--:R-:W-:Y:S08]  /*8b30*/  HMMA.16816.F32 R4, R168.reuse, R172, RZ ;  /* 0x000000aca804723c */ /* 0x048ff000000018ff */
[C---:B--2---:R-:W-:Y:S01]  /*8b40*/  HMMA.16816.F32 R8, R168.reuse, R174, RZ ;  /* 0x000000aea808723c */ /* 0x044fe200000018ff */
[----:B------:R-:W-:Y:S07]  /*8b50*/  LDSM.16.M88.4 R172, [R212] ;  /* 0x00000000d4ac783b */ /* 0x000fee0000000200 */
[C---:B-----5:R-:W-:Y:S08]  /*8b60*/  HMMA.16816.F32 R12, R168.reuse, R176, RZ ;  /* 0x000000b0a80c723c */ /* 0x060ff000000018ff */
[C---:B------:R-:W-:Y:S01]  /*8b70*/  HMMA.16816.F32 R16, R168.reuse, R178, RZ ;  /* 0x000000b2a810723c */ /* 0x040fe200000018ff */
[----:B------:R-:W2:Y:S07]  /*8b80*/  LDSM.16.M88.4 R176, [R211] ;  /* 0x00000000d3b0783b */ /* 0x000eae0000000200 */
[C---:B-1----:R-:W-:Y:S07]  /*8b90*/  HMMA.16816.F32 R20, R168.reuse, R180, RZ ;  /* 0x000000b4a814723c */ /* 0x042fee00000018ff */
[----:B------:R-:W-:Y:S01]  /*8ba0*/  IMAD.MOV.U32 R180, RZ, RZ, R24 ;  /* 0x000000ffffb47224 */ /* 0x000fe200078e0018 */
[----:B------:R-:W-:Y:S02]  /*8bb0*/  MOV R181, R25 ;  /* 0x0000001900b57202 */ /* 0x000fe40000000f00 */
[C---:B------:R-:W-:Y:S08]  /*8bc0*/  HMMA.16816.F32 R24, R168.reuse, R182, RZ ;  /* 0x000000b6a818723c */ /* 0x040ff000000018ff */
[C---:B------:R-:W-:Y:S07]  /*8bd0*/  HMMA.16816.F32 R28, R168.reuse, R184, RZ ;  /* 0x000000b8a81c723c */ /* 0x040fee00000018ff */
[----:B------:R-:W-:Y:S02]  /*8be0*/  IMAD.MOV.U32 R184, RZ, RZ, R34 ;  /* 0x000000ffffb87224 */ /* 0x000fe400078e0022 */
[----:B------:R-:W-:Y:S02]  /*8bf0*/  IMAD.MOV.U32 R185, RZ, RZ, R35 ;  /* 0x000000ffffb97224 */ /* 0x000fe400078e0023 */
        /* <DEDUP_REMOVED lines=208> */
[----:B------:R-:W3:Y:S07]  /*9900*/  LDL R173, [R1+0x24] ;  /* 0x0000240001ad7983 */ /* 0x000eee0000100800 */
        /* <DEDUP_REMOVED lines=8> */
.L_x_1611:
[----:B------:R-:W2:Y:S01]  /*9990*/  LDL R0, [R1+0x28] ;  /* 0x0000280001007983 */ /* 0x000ea20000100800 */
[----:B------:R-:W-:Y:S01]  /*99a0*/  IMAD.U32 R164, RZ, RZ, UR15 ;  /* 0x0000000fffa47e24 */ /* 0x000fe2000f8e00ff */
[----:B------:R-:W-:Y:S02]  /*99b0*/  USHF.L.U32 UR31, UR15, 0x1, URZ ;  /* 0x000000010f1f7899 */ /* 0x000fe4000800063f */
[----:B------:R-:W3:Y:S01]  /*99c0*/  LDL.LU R178, [R1+0x2c] ;  /* 0x00002c0001b27983 */ /* 0x000ee20000300800 */
[----:B------:R-:W-:Y:S02]  /*99d0*/  UIADD3 UR6, UR23, -0x4498517b, URZ ;  /* 0xbb67ae8517067890 */ /* 0x000fe4000fffe03f */
[----:B------:R-:W-:Y:S01]  /*99e0*/  ULOP3.LUT UR7, UR31, UR23, URZ, 0x3c, !UPT ;  /* 0x000000171f077292 */ /* 0x000fe2000f8e3c3f */
[----:B------:R4:W-:Y:S01]  /*99f0*/  STL.64 [R1+0x68], R190 ;  /* 0x000068be01007387 */ /* 0x0009e20000100a00 */
[----:B------:R-:W-:Y:S02]  /*9a00*/  UIADD3 UR24, UR22, -0x61c88647, URZ ;  /* 0x9e3779b916187890 */ /* 0x000fe4000fffe03f */
[----:B------:R-:W-:Y:S02]  /*9a10*/  UIADD3 UR19, UR22, 0x3c6ef372, URZ ;  /* 0x3c6ef37216137890 */ /* 0x000fe4000fffe03f */
[----:B------:R-:W-:Y:S01]  /*9a20*/  UIADD3 UR26, UR23, 0x32370b8f, URZ ;  /* 0x32370b8f171a7890 */ /* 0x000fe2000fffe03f */
[----:B------:R1:W-:Y:S01]  /*9a30*/  STL.64 [R1+0x60], R188 ;  /* 0x000060bc01007387 */ /* 0x0003e20000100a00 */
[----:B------:R-:W-:Y:S02]  /*9a40*/  UIADD3 UR31, UR31, 0x1, URZ ;  /* 0x000000011f1f7890 */ /* 0x000fe4000fffe03f */
[----:B------:R-:W-:Y:S02]  /*9a50*/  UIADD3 UR18, UR18, 0x1, URZ ;  /* 0x0000000112127890 */ /* 0x000fe4000fffe03f */
[----:B------:R-:W-:Y:S01]  /*9a60*/  ULOP3.LUT UR31, UR31, UR23, URZ, 0x3c, !UPT ;  /* 0x000000171f1f7292 */ /* 0x000fe2000f8e3c3f */
[----:B----4-:R-:W4:Y:S06]  /*9a70*/  LDL.64 R190, [R1+0x38] ;  /* 0x0000380001be7983 */ /* 0x010f2c0000100a00 */
[----:B-1----:R-:W4:Y:S01]  /*9a80*/  LDL.64 R188, [R1+0x48] ;  /* 0x0000480001bc7983 */ /* 0x002f220000100a00 */
[----:B--2---:R-:W-:Y:S01]  /*9a90*/  IMAD R164, R164, -0x40, R0 ;  /* 0xffffffc0a4a47824 */ /* 0x004fe200078e0200 */
[----:B---3--:R-:W-:Y:S04]  /*9aa0*/  LOP3.LUT R178, R178, 0xfffffffb, RZ, 0xc0, !PT ;  /* 0xfffffffbb2b27812 */ /* 0x008fe800078ec0ff */
[C---:B------:R-:W-:Y:S02]  /*9ab0*/  IADD3 R169, R164.reuse, 0x8, RZ ;  /* 0x00000008a4a97810 */ /* 0x040fe40007ffe0ff */
[----:B------:R-:W-:Y:S02]  /*9ac0*/  IADD3 R170, R164, -0x1, RZ ;  /* 0xffffffffa4aa7810 */ /* 0x000fe40007ffe0ff */
[----:B------:R-:W-:Y:S02]  /*9ad0*/  ISETP.GE.AND P0, PT, R169, RZ, PT ;  /* 0x000000ffa900720c */ /* 0x000fe40003f06270 */
[----:B------:R-:W-:Y:S02]  /*9ae0*/  ISETP.GE.AND P5, PT, R170, RZ, PT ;  /* 0x000000ffaa00720c */ /* 0x000fe40003fa6270 */
[C---:B------:R-:W-:Y:S02]  /*9af0*/  IADD3 R173, R164.reuse, -0x8, RZ ;  /* 0xfffffff8a4ad7810 */ /* 0x040fe40007ffe0ff */
[C---:B------:R-:W-:Y:S02]  /*9b00*/  IADD3 R0, R164.reuse, -0x9, RZ ;  /* 0xfffffff7a4007810 */ /* 0x040fe40007ffe0ff */
[C---:B------:R-:W-:Y:S02]  /*9b10*/  IADD3 R171, R164.reuse, -0x10, RZ ;  /* 0xfffffff0a4ab7810 */ /* 0x040fe40007ffe0ff */
[C---:B------:R-:W-:Y:S02]  /*9b20*/  IADD3 R166, R164.reuse, -0x11, RZ ;  /* 0xffffffefa4a67810 */ /* 0x040fe40007ffe0ff */
[C---:B------:R-:W-:Y:S02]  /*9b30*/  IADD3 R167, R164.reuse, -0x18, RZ ;  /* 0xffffffe8a4a77810 */ /* 0x040fe40007ffe0ff */
[C---:B------:R-:W-:Y:S02]  /*9b40*/  @!P0 IADD3 R169, -R164.reuse, -0x8, RZ ;  /* 0xfffffff8a4a98810 */ /* 0x040fe40007ffe1ff */
[----:B------:R-:W-:Y:S02]  /*9b50*/  ISETP.GE.AND P0, PT, R173, RZ, PT ;  /* 0x000000ffad00720c */ /* 0x000fe40003f06270 */
[----:B------:R-:W-:Y:S02]  /*9b60*/  @!P5 IADD3 R170, -R164, 0x1, RZ ;  /* 0x00000001a4aad810 */ /* 0x000fe40007ffe1ff */
[----:B------:R-:W-:Y:S01]  /*9b70*/  ISETP.GE.AND P5, PT, R0, RZ, PT ;  /* 0x000000ff0000720c */ /* 0x000fe20003fa6270 */
[----:B------:R-:W1:Y:S01]  /*9b80*/  I2F R169, R169 ;  /* 0x000000a900a97306 */ /* 0x000e620000201400 */
[C---:B------:R-:W-:Y:S02]  /*9b90*/  IADD3 R2, R164.reuse, -0x19, RZ ;  /* 0xffffffe7a4027810 */ /* 0x040fe40007ffe0ff */
[C---:B------:R-:W-:Y:S02]  /*9ba0*/  IADD3 R168, R164.reuse, 0x7, RZ ;  /* 0x00000007a4a87810 */ /* 0x040fe40007ffe0ff */
[----:B------:R-:W-:Y:S02]  /*9bb0*/  IABS R175, R164 ;  /* 0x000000a400af7213 */ /* 0x000fe40000000000 */
[C---:B------:R-:W-:Y:S02]  /*9bc0*/  IADD3 R172, R164.reuse, -0x29, RZ ;  /* 0xffffffd7a4ac7810 */ /* 0x040fe40007ffe0ff */
[C---:B------:R-:W-:Y:S01]  /*9bd0*/  @!P0 IADD3 R173, -R164.reuse, 0x8, RZ ;  /* 0x00000008a4ad8810 */ /* 0x040fe20007ffe1ff */
[----:B------:R-:W2:Y:S01]  /*9be0*/  I2F R170, R170 ;  /* 0x000000aa00aa7306 */ /* 0x000ea20000201400 */
[----:B------:R-:W-:Y:S02]  /*9bf0*/  ISETP.GE.AND P0, PT, R171, RZ, PT ;  /* 0x000000ffab00720c */ /* 0x000fe40003f06270 */
[----:B------:R-:W-:Y:S02]  /*9c00*/  @!P5 IADD3 R0, -R164, 0x9, RZ ;  /* 0x00000009a400d810 */ /* 0x000fe40007ffe1ff */
[----:B------:R-:W-:Y:S02]  /*9c10*/  ISETP.GE.AND P5, PT, R166, RZ, PT ;  /* 0x000000ffa600720c */ /* 0x000fe40003fa6270 */
[----:B------:R-:W-:Y:S03]  /*9c20*/  @P1 LOP3.LUT R178, R178, 0x4, RZ, 0xfc, !PT ;  /* 0x00000004b2b21812 */ /* 0x000fe600078efcff */
[----:B------:R-:W3:Y:S02]  /*9c30*/  I2F R0, R0 ;  /* 0x0000000000007306 */ /* 0x000ee40000201400 */
[----:B------:R-:W-:Y:S02]  /*9c40*/  STL [R1+0x2c], R178 ;  /* 0x00002cb201007387 */ /* 0x000fe40000100800 */
[C---:B------:R-:W-:Y:S01]  /*9c50*/  @!P0 IADD3 R171, -R164.reuse, 0x10, RZ ;  /* 0x00000010a4ab8810 */ /* 0x040fe20007ffe1ff */
[----:B-1----:R-:W-:Y:S01]  /*9c60*/  FFMA.FTZ R6, R169, -UR4, R6 ;  /* 0x80000004a9067c23 */ /* 0x002fe20008010006 */
[----:B------:R-:W-:Y:S02]  /*9c70*/  ISETP.GE.AND P0, PT, R167, RZ, PT ;  /* 0x000000ffa700720c */ /* 0x000fe40003f06270 */
[----:B------:R-:W-:Y:S02]  /*9c80*/  @!P5 IADD3 R166, -R164, 0x11, RZ ;  /* 0x00000011a4a6d810 */ /* 0x000fe40007ffe1ff */
[----:B------:R-:W-:Y:S01]  /*9c90*/  ISETP.GE.AND P5, PT, R2, RZ, PT ;  /* 0x000000ff0200720c */ /* 0x000fe20003fa6270 */
[----:B------:R-:W1:Y:S01]  /*9ca0*/  I2F R171, R171 ;  /* 0x000000ab00ab7306 */ /* 0x000e620000201400 */
[----:B------:R-:W-:Y:S01]  /*9cb0*/  IADD3 R169, R164, -0x20, RZ ;  /* 0xffffffe0a4a97810 */ /* 0x000fe20007ffe0ff */
[C---:B--2---:R-:W-:Y:S02]  /*9cc0*/  FFMA.FTZ R5, R170.reuse, -UR4, R5 ;  /* 0x80000004aa057c23 */ /* 0x044fe40008010005 */
[----:B------:R-:W-:Y:S01]  /*9cd0*/  FFMA.FTZ R11, R170, -UR4, R11 ;  /* 0x80000004aa0b7c23 */ /* 0x000fe2000801000b */
[C---:B------:R-:W-:Y:S03]  /*9ce0*/  IADD3 R170, R164.reuse, -0x21, RZ ;  /* 0xffffffdfa4aa7810 */ /* 0x040fe60007ffe0ff */
[----:B------:R-:W-:Y:S02]  /*9cf0*/  @!P0 IADD3 R167, -R164, 0x18, RZ ;  /* 0x00000018a4a78810 */ /* 0x000fe40007ffe1ff */
[----:B------:R-:W-:Y:S01]  /*9d00*/  ISETP.GE.AND P0, PT, R168, RZ, PT ;  /* 0x000000ffa800720c */ /* 0x000fe20003f06270 */
[----:B------:R-:W2:Y:S01]  /*9d10*/  I2F R175, R175 ;  /* 0x000000af00af7306 */ /* 0x000ea20000201400 */
[----:B------:R-:W-:Y:S01]  /*9d20*/  @!P5 IADD3 R2, -R164, 0x19, RZ ;  /* 0x00000019a402d810 */ /* 0x000fe20007ffe1ff */
[C---:B---3--:R-:W-:Y:S01]  /*9d30*/  FFMA.FTZ R9, R0.reuse, -UR4, R9 ;  /* 0x8000000400097c23 */ /* 0x048fe20008010009 */
[----:B------:R-:W-:Y:S01]  /*9d40*/  ISETP.GE.AND P5, PT, R169, RZ, PT ;  /* 0x000000ffa900720c */ /* 0x000fe20003fa6270 */
[----:B------:R-:W-:Y:S01]  /*9d50*/  FFMA.FTZ R15, R0, -UR4, R15 ;  /* 0x80000004000f7c23 */ /* 0x000fe2000801000f */
[C---:B------:R-:W-:Y:S05]  /*9d60*/  IADD3 R0, R164.reuse, -0x30, RZ ;  /* 0xffffffd0a4007810 */ /* 0x040fea0007ffe0ff */
[----:B------:R-:W3:Y:S02]  /*9d70*/  I2F R173, R173 ;  /* 0x000000ad00ad7306 */ /* 0x000ee40000201400 */
[----:B------:R-:W-:Y:S01]  /*9d80*/  @!P0 IADD3 R168, -R164, -0x7, RZ ;  /* 0xfffffff9a4a88810 */ /* 0x000fe20007ffe1ff */
[C---:B-1----:R-:W-:Y:S01]  /*9d90*/  FFMA.FTZ R18, R171.reuse, -UR4, R18 ;  /* 0x80000004ab127c23 */ /* 0x042fe20008010012 */
[----:B------:R-:W-:Y:S01]  /*9da0*/  ISETP.GE.AND P0, PT, R170, RZ, PT ;  /* 0x000000ffaa00720c */ /* 0x000fe20003f06270 */
[----:B------:R-:W-:Y:S01]  /*9db0*/  FFMA.FTZ R12, R171, -UR4, R12 ;  /* 0x80000004ab0c7c23 */ /* 0x000fe2000801000c */
[C---:B------:R-:W-:Y:S02]  /*9dc0*/  IADD3 R171, R164.reuse, -0x28, RZ ;  /* 0xffffffd8a4ab7810 */ /* 0x040fe40007ffe0ff */
[----:B------:R-:W-:Y:S02]  /*9dd0*/  @!P5 IADD3 R169, -R164, 0x20, RZ ;  /* 0x00000020a4a9d810 */ /* 0x000fe40007ffe1ff */
[----:B------:R-:W1:Y:S01]  /*9de0*/  I2F R2, R2 ;  /* 0x0000000200027306 */ /* 0x000e620000201400 */
[----:B------:R-:W-:Y:S02]  /*9df0*/  ISETP.GE.AND P5, PT, R172, RZ, PT ;  /* 0x000000ffac00720c */ /* 0x000fe40003fa6270 */
[----:B------:R-:W-:Y:S01]  /*9e00*/  ISETP.GE.AND P6, PT, R171, RZ, PT ;  /* 0x000000ffab00720c */ /* 0x000fe20003fc6270 */
[C---:B--2---:R-:W-:Y:S02]  /*9e10*/  FFMA.FTZ R10, R175.reuse, -UR4, R10 ;  /* 0x80000004af0a7c23 */ /* 0x044fe4000801000a */
[----:B------:R-:W-:Y:S01]  /*9e20*/  FFMA.FTZ R4, R175, -UR4, R4 ;  /* 0x80000004af047c23 */ /* 0x000fe20008010004 */
[----:B------:R-:W-:Y:S02]  /*9e30*/  @!P0 IADD3 R170, -R164, 0x21, RZ ;  /* 0x00000021a4aa8810 */ /* 0x000fe40007ffe1ff */
[----:B------:R-:W-:Y:S01]  /*9e40*/  ISETP.GE.AND P0, PT, R0, RZ, PT ;  /* 0x000000ff0000720c */ /* 0x000fe20003f06270 */
[----:B------:R-:W2:Y:S01]  /*9e50*/  I2F R167, R167 ;  /* 0x000000a700a77306 */ /* 0x000ea20000201400 */
[C---:B------:R-:W-:Y:S01]  /*9e60*/  IADD3 R175, R164.reuse, -0x38, RZ ;  /* 0xffffffc8a4af7810 */ /* 0x040fe20007ffe0ff */
[C---:B---3--:R-:W-:Y:S02]  /*9e70*/  FFMA.FTZ R14, R173.reuse, -UR4, R14 ;  /* 0x80000004ad0e7c23 */ /* 0x048fe4000801000e */
[C---:B------:R-:W-:Y:S01]  /*9e80*/  @!P5 IADD3 R172, -R164.reuse, 0x29, RZ ;  /* 0x00000029a4acd810 */ /* 0x040fe20007ffe1ff */
[----:B------:R-:W-:Y:S01]  /*9e90*/  FFMA.FTZ R8, R173, -UR4, R8 ;  /* 0x80000004ad087c23 */ /* 0x000fe20008010008 */
[C---:B------:R-:W-:Y:S02]  /*9ea0*/  IADD3 R173, R164.reuse, -0x39, RZ ;  /* 0xffffffc7a4ad7810 */ /* 0x040fe40007ffe0ff */
[----:B------:R-:W-:Y:S02]  /*9eb0*/  ISETP.GE.AND P5, PT, R175, RZ, PT ;  /* 0x000000ffaf00720c */ /* 0x000fe40003fa6270 */
[----:B------:R-:W3:Y:S01]  /*9ec0*/  I2F R168, R168 ;  /* 0x000000a800a87306 */ /* 0x000ee20000201400 */
[C---:B------:R-:W-:Y:S02]  /*9ed0*/  @!P6 IADD3 R171, -R164.reuse, 0x28, RZ ;  /* 0x00000028a4abe810 */ /* 0x040fe40007ffe1ff */
[----:B------:R-:W-:Y:S01]  /*9ee0*/  @!P0 IADD3 R0, -R164, 0x30, RZ ;  /* 0x00000030a4008810 */ /* 0x000fe20007ffe1ff */
[C---:B-1----:R-:W-:Y:S01]  /*9ef0*/  FFMA.FTZ R17, R2.reuse, -UR4, R17 ;  /* 0x8000000402117c23 */ /* 0x042fe20008010011 */
[----:B------:R-:W-:Y:S01]  /*9f00*/  ISETP.GE.AND P0, PT, R173, RZ, PT ;  /* 0x000000ffad00720c */ /* 0x000fe20003f06270 */
[----:B------:R-:W-:Y:S01]  /*9f10*/  FFMA.FTZ R23, R2, -UR4, R23 ;  /* 0x8000000402177c23 */ /* 0x000fe20008010017 */
[----:B------:R-:W-:Y:S03]  /*9f20*/  IADD3 R2, R164, -0x31, RZ ;  /* 0xffffffcfa4027810 */ /* 0x000fe60007ffe0ff */
[----:B------:R-:W1:Y:S01]  /*9f30*/  I2F R166, R166 ;  /* 0x000000a600a67306 */ /* 0x000e620000201400 */
[----:B------:R-:W-:Y:S02]  /*9f40*/  ISETP.GE.AND P6, PT, R2, RZ, PT ;  /* 0x000000ff0200720c */ /* 0x000fe40003fc6270 */
[C---:B------:R-:W-:Y:S01]  /*9f50*/  @!P5 IADD3 R175, -R164.reuse, 0x38, RZ ;  /* 0x00000038a4afd810 */ /* 0x040fe20007ffe1ff */
[C---:B--2---:R-:W-:Y:S02]  /*9f60*/  FFMA.FTZ R16, R167.reuse, -UR4, R16 ;  /* 0x80000004a7107c23 */ /* 0x044fe40008010010 */
[----:B------:R-:W-:Y:S02]  /*9f70*/  FFMA.FTZ R22, R167, -UR4, R22 ;  /* 0x80000004a7167c23 */ /* 0x000fe40008010016 */
[C---:B------:R-:W-:Y:S02]  /*9f80*/  @!P0 IADD3 R173, -R164.reuse, 0x39, RZ ;  /* 0x00000039a4ad8810 */ /* 0x040fe40007ffe1ff */
[----:B------:R2:W2:Y:S04]  /*9f90*/  I2F R167, R0 ;  /* 0x0000000000a77306 */ /* 0x0004a80000201400 */
[----:B------:R-:W-:Y:S01]  /*9fa0*/  @!P6 IADD3 R2, -R164, 0x31, RZ ;  /* 0x00000031a402e810 */ /* 0x000fe20007ffe1ff */
[----:B---3--:R-:W-:Y:S01]  /*9fb0*/  FFMA.FTZ R7, R168, -UR4, R7 ;  /* 0x80000004a8077c23 */ /* 0x008fe20008010007 */
[----:B------:R-:W-:Y:S02]  /*9fc0*/  FMNMX.FTZ R164, R4, R3, !PT ;  /* 0x0000000304a47209 */ /* 0x000fe40007810000 */
[----:B------:R-:W-:Y:S02]  /*9fd0*/  FMNMX.FTZ R168, R6, R165, !PT ;  /* 0x000000a506a87209 */ /* 0x000fe40007810000 */
[----:B------:R-:W-:Y:S01]  /*9fe0*/  FMNMX.FTZ R177, R5, R164, !PT ;  /* 0x000000a405b17209 */ /* 0x000fe20007810000 */
[----:B------:R-:W3:Y:S03]  /*9ff0*/  I2F R169, R169 ;  /* 0x000000a900a97306 */ /* 0x000ee60000201400 */
[----:B------:R-:W-:Y:S01]  /*a000*/  FMNMX.FTZ R164, R8, R177, !PT ;  /* 0x000000b108a47209 */ /* 0x000fe20007810000 */
[C---:B-1----:R-:W-:Y:S01]  /*a010*/  FFMA.FTZ R13, R166.reuse, -UR4, R13 ;  /* 0x80000004a60d7c23 */ /* 0x042fe2000801000d */
[----:B------:R-:W-:Y:S01]  /*a020*/  FMNMX.FTZ R177, R7, R168, !PT ;  /* 0x000000a807b17209 */ /* 0x000fe20007810000 */
[----:B------:R-:W-:Y:S01]  /*a030*/  FFMA.FTZ R19, R166, -UR4, R19 ;  /* 0x80000004a6137c23 */ /* 0x000fe20008010013 */
[----:B------:R-:W-:Y:S02]  /*a040*/  FMNMX.FTZ R179, R9, R164, !PT ;  /* 0x000000a409b37209 */ /* 0x000fe40007810000 */
[----:B------:R-:W-:Y:S01]  /*a050*/  FMNMX.FTZ R164, R10, R177, !PT ;  /* 0x000000b10aa47209 */ /* 0x000fe20007810000 */
[----:B------:R-:W1:Y:S01]  /*a060*/  I2F R170, R170 ;  /* 0x000000aa00aa7306 */ /* 0x000e620000201400 */
[----:B--2---:R-:W-:Y:S01]  /*a070*/  FMNMX.FTZ R0, R12, R179, !PT ;  /* 0x000000b30c007209 */ /* 0x004fe20007810000 */
[----:B------:R-:W-:Y:S01]  /*a080*/  FFMA.FTZ R28, R167, -UR4, R28 ;  /* 0x80000004a71c7c23 */ /* 0x000fe2000801001c */
[----:B------:R-:W-:Y:S01]  /*a090*/  FMNMX.FTZ R177, R11, R164, !PT ;  /* 0x000000a40bb17209 */ /* 0x000fe20007810000 */
[----:B------:R-:W-:Y:S01]  /*a0a0*/  FFMA.FTZ R34, R167, -UR4, R34 ;  /* 0x80000004a7227c23 */ /* 0x000fe20008010022 */
[----:B------:R-:W-:Y:S02]  /*a0b0*/  FMNMX.FTZ R179, R13, R0, !PT ;  /* 0x000000000db37209 */ /* 0x000fe40007810000 */
[----:B------:R-:W-:Y:S03]  /*a0c0*/  FMNMX.FTZ R164, R14, R177, !PT ;  /* 0x000000b10ea47209 */ /* 0x000fe60007810000 */
[----:B------:R-:W2:Y:S01]  /*a0d0*/  I2F R171, R171 ;  /* 0x000000ab00ab7306 */ /* 0x000ea20000201400 */
[----:B------:R-:W-:Y:S02]  /*a0e0*/  FMNMX.FTZ R0, R16, R179, !PT ;  /* 0x000000b310007209 */ /* 0x000fe40007810000 */
[----:B------:R-:W-:Y:S01]  /*a0f0*/  FMNMX.FTZ R179, R15, R164, !PT ;  /* 0x000000a40fb37209 */ /* 0x000fe20007810000 */
[----:B---3--:R-:W-:Y:S01]  /*a100*/  FFMA.FTZ R20, R169, -UR4, R20 ;  /* 0x80000004a9147c23 */ /* 0x008fe20008010014 */
[----:B------:R-:W-:Y:S01]  /*a110*/  FMNMX.FTZ R177, R17, R0, !PT ;  /* 0x0000000011b17209 */ /* 0x000fe20007810000 */
[----:B------:R-:W-:Y:S01]  /*a120*/  FFMA.FTZ R26, R169, -UR4, R26 ;  /* 0x80000004a91a7c23 */ /* 0x000fe2000801001a */
[----:B------:R-:W-:Y:S02]  /*a130*/  FMNMX.FTZ R164, R18, R179, !PT ;  /* 0x000000b312a47209 */ /* 0x000fe40007810000 */
[----:B------:R-:W-:Y:S01]  /*a140*/  FMNMX.FTZ R168, R20, R177, !PT ;  /* 0x000000b114a87209 */ /* 0x000fe20007810000 */
[----:B------:R-:W3:Y:S01]  /*a150*/  I2F R166, R172 ;  /* 0x000000ac00a67306 */ /* 0x000ee20000201400 */
[----:B------:R-:W-:Y:S01]  /*a160*/  FMNMX.FTZ R177, R19, R164, !PT ;  /* 0x000000a413b17209 */ /* 0x000fe20007810000 */
[----:B-1----:R-:W-:Y:S03]  /*a170*/  FFMA.FTZ R21, R170, -UR4, R21 ;  /* 0x80000004aa157c23 */ /* 0x002fe60008010015 */
[----:B------:R-:W-:Y:S01]  /*a180*/  FMNMX.FTZ R164, R22, R177, !PT ;  /* 0x000000b116a47209 */ /* 0x000fe20007810000 */
[----:B------:R-:W-:Y:S01]  /*a190*/  FFMA.FTZ R27, R170, -UR4, R27 ;  /* 0x80000004aa1b7c23 */ /* 0x000fe2000801001b */
[----:B------:R-:W-:Y:S03]  /*a1a0*/  FMNMX.FTZ R179, R21, R168, !PT ;  /* 0x000000a815b37209 */ /* 0x000fe60007810000 */
[----:B------:R1:W1:Y:S01]  /*a1b0*/  I2F R0, R173 ;  /* 0x000000ad00007306 */ /* 0x0002620000201400 */
[----:B------:R-:W-:Y:S01]  /*a1c0*/  FMNMX.FTZ R169, R23, R164, !PT ;  /* 0x000000a417a97209 */ /* 0x000fe20007810000 */
[C---:B--2---:R-:W-:Y:S02]  /*a1d0*/  FFMA.FTZ R24, R171.reuse, -UR4, R24 ;  /* 0x80000004ab187c23 */ /* 0x044fe40008010018 */
[----:B------:R-:W-:Y:S03]  /*a1e0*/  FFMA.FTZ R30, R171, -UR4, R30 ;  /* 0x80000004ab1e7c23 */ /* 0x000fe6000801001e */
[----:B------:R-:W-:Y:S03]  /*a1f0*/  FMNMX.FTZ R168, R24, R179, !PT ;  /* 0x000000b318a87209 */ /* 0x000fe60007810000 */
[----:B------:R-:W2:Y:S01]  /*a200*/  I2F R2, R2 ;  /* 0x0000000200027306 */ /* 0x000ea20000201400 */
[C---:B---3--:R-:W-:Y:S02]  /*a210*/  FFMA.FTZ R25, R166.reuse, -UR4, R25 ;  /* 0x80000004a6197c23 */ /* 0x048fe40008010019 */
[----:B------:R-:W-:Y:S07]  /*a220*/  FFMA.FTZ R31, R166, -UR4, R31 ;  /* 0x80000004a61f7c23 */ /* 0x000fee000801001f */
[----:B------:R-:W3:Y:S01]  /*a230*/  I2F R175, R175 ;  /* 0x000000af00af7306 */ /* 0x000ee20000201400 */
[----:B-1----:R-:W-:Y:S01]  /*a240*/  FMNMX.FTZ R173, R25, R168, !PT ;  /* 0x000000a819ad7209 */ /* 0x002fe20007810000 */
[----:B------:R-:W-:Y:S01]  /*a250*/  FFMA.FTZ R33, R0, -UR4, R33 ;  /* 0x8000000400217c23 */ /* 0x000fe20008010021 */
[----:B------:R-:W-:Y:S02]  /*a260*/  FMNMX.FTZ R168, R26, R169, !PT ;  /* 0x000000a91aa87209 */ /* 0x000fe40007810000 */
[----:B------:R-:W-:Y:S02]  /*a270*/  FMNMX.FTZ R164, R28, R173, !PT ;  /* 0x000000ad1ca47209 */ /* 0x000fe40007810000 */
[----:B------:R-:W-:Y:S01]  /*a280*/  FMNMX.FTZ R171, R27, R168, !PT ;  /* 0x000000a81bab7209 */ /* 0x000fe20007810000 */
[----:B--2---:R-:W-:Y:S03]  /*a290*/  FFMA.FTZ R29, R2, -UR4, R29 ;  /* 0x80000004021d7c23 */ /* 0x004fe6000801001d */
[----:B------:R-:W-:Y:S01]  /*a2a0*/  FMNMX.FTZ R166, R30, R171, !PT ;  /* 0x000000ab1ea67209 */ /* 0x000fe20007810000 */
[----:B------:R-:W-:Y:S01]  /*a2b0*/  FFMA.FTZ R35, R2, -UR4, R35 ;  /* 0x8000000402237c23 */ /* 0x000fe20008010023 */
[----:B------:R-:W-:Y:S01]  /*a2c0*/  FMNMX.FTZ R169, R29, R164, !PT ;  /* 0x000000a41da97209 */ /* 0x000fe20007810000 */
[----:B---3--:R-:W-:Y:S01]  /*a2d0*/  FFMA.FTZ R32, R175, -UR4, R32 ;  /* 0x80000004af207c23 */ /* 0x008fe20008010020 */
[----:B------:R-:W-:Y:S02]  /*a2e0*/  FMNMX.FTZ R175, R31, R166, !PT ;  /* 0x000000a61faf7209 */ /* 0x000fe40007810000 */
[----:B----4-:R-:W-:Y:S01]  /*a2f0*/  LOP3.LUT R166, R189, UR7, RZ, 0x3c, !PT ;  /* 0x00000007bda67c12 */ /* 0x010fe2000f8e3cff */
[----:B------:R-:W-:Y:S01]  /*a300*/  UIADD3 UR7, UR23, 0x76cf5d0a, URZ ;  /* 0x76cf5d0a17077890 */ /* 0x000fe2000fffe03f */
[----:B------:R-:W-:Y:S04]  /*a310*/  FMNMX.FTZ R0, R32, R169, !PT ;  /* 0x000000a920007209 */ /* 0x000fe80007810000 */
[----:B------:R-:W-:Y:S02]  /*a320*/  FMNMX.FTZ R164, R33, R0, !PT ;  /* 0x0000000021a47209 */ /* 0x000fe40007810000 */
[----:B------:R-:W-:Y:S03]  /*a330*/  FMNMX.FTZ R0, R34, R175, !PT ;  /* 0x000000af22007209 */ /* 0x000fe60007810000 */
[----:B------:R-:W1:Y:S01]  /*a340*/  SHFL.BFLY PT, R171, R164, 0x2, 0x1f ;  /* 0x0c401f00a4ab7f89 */ /* 0x000e6200000e0000 */
[----:B------:R-:W-:Y:S07]  /*a350*/  FMNMX.FTZ R173, R35, R0, !PT ;  /* 0x0000000023ad7209 */ /* 0x000fee0007810000 */
[----:B------:R-:W2:Y:S01]  /*a360*/  SHFL.BFLY PT, R0, R173, 0x2, 0x1f ;  /* 0x0c401f00ad007f89 */ /* 0x000ea200000e0000 */
[----:B-1----:R-:W-:Y:S01]  /*a370*/  FMNMX.FTZ R167, R164, R171, !PT ;  /* 0x000000aba4a77209 */ /* 0x002fe20007810000 */
[----:B------:R-:W-:Y:S01]  /*a380*/  IMAD.WIDE.U32 R170, R166, -0x326172a9, RZ ;  /* 0xcd9e8d57a6aa7825 */ /* 0x000fe200078e00ff */
[----:B------:R-:W-:Y:S01]  /*a390*/  LOP3.LUT R164, R191, UR6, R188, 0x96, !PT ;  /* 0x00000006bfa47c12 */ /* 0x000fe2000f8e96bc */
[----:B------:R-:W-:Y:S04]  /*a3a0*/  UIADD3 UR6, UR22, -0x255992d5, URZ ;  /* 0xdaa66d2b16067890 */ /* 0x000fe8000fffe03f */
[----:B------:R-:W1:Y:S01]  /*a3b0*/  SHFL.BFLY PT, R2, R167, 0x1, 0x1f ;  /* 0x0c201f00a7027f89 */ /* 0x000e6200000e0000 */
[----:B------:R-:W-:Y:S01]  /*a3c0*/  IMAD.WIDE.U32 R186, R164, -0x326172a9, RZ ;  /* 0xcd9e8d57a4ba7825 */ /* 0x000fe200078e00ff */
[----:B--2---:R-:W-:Y:S04]  /*a3d0*/  FMNMX.FTZ R169, R173, R0, !PT ;  /* 0x00000000ada97209 */ /* 0x004fe80007810000 */
[----:B------:R-:W-:Y:S02]  /*a3e0*/  LOP3.LUT R166, R187, UR19, R170, 0x96, !PT ;  /* 0x00000013bba67c12 */ /* 0x000fe4000f8e96aa */
[----:B------:R-:W2:Y:S06]  /*a3f0*/  LDL.64 R172, [R1+0x40] ;  /* 0x0000400001ac7983 */ /* 0x000eac0000100a00 */
[----:B------:R-:W3:Y:S01]  /*a400*/  SHFL.BFLY PT, R0, R169, 0x1, 0x1f ;  /* 0x0c201f00a9007f89 */ /* 0x000ee200000e0000 */
[----:B-1----:R-:W-:Y:S04]  /*a410*/  FMNMX.FTZ R2, R167, R2, !PT ;  /* 0x00000002a7027209 */ /* 0x002fe80007810000 */
[C---:B------:R-:W-:Y:S01]  /*a420*/  FSETP.NEU.FTZ.AND P0, PT, R2.reuse, -INF , PT ;  /* 0xff8000000200780b */ /* 0x040fe20003f1d000 */
[----:B------:R-:W-:Y:S05]  /*a430*/  FMUL.FTZ R167, R2, c[0x0][0x23c] ;  /* 0x00008f0002a77a20 */ /* 0x000fea0000410000 */
[----:B------:R-:W-:Y:S02]  /*a440*/  FSEL R167, R167, RZ, P0 ;  /* 0x000000ffa7a77208 */ /* 0x000fe40000000000 */
[----:B---3--:R-:W-:Y:S03]  /*a450*/  FMNMX.FTZ R0, R169, R0, !PT ;  /* 0x00000000a9007209 */ /* 0x008fe60007810000 */
[----:B------:R-:W-:Y:S02]  /*a460*/  FFMA.FTZ R180, R4, c[0x0][0x23c], -R167 ;  /* 0x00008f0004b47a23 */ /* 0x000fe400000108a7 */
[----:B------:R-:W-:Y:S01]  /*a470*/  FADD.FTZ R4, -R2, R3 ;  /* 0x0000000302047221 */ /* 0x000fe20000010100 */
[----:B------:R-:W-:Y:S01]  /*a480*/  FSETP.NEU.FTZ.AND P0, PT, R0, -INF , PT ;  /* 0xff8000000000780b */ /* 0x000fe20003f1d000 */
[--C-:B------:R-:W-:Y:S02]  /*a490*/  FFMA.FTZ R184, R9, c[0x0][0x23c], -R167.reuse ;  /* 0x00008f0009b87a23 */ /* 0x100fe400000108a7 */
[----:B------:R-:W-:Y:S02]  /*a4a0*/  FMUL.FTZ R3, R4, c[0x0][0x23c] ;  /* 0x00008f0004037a20 */ /* 0x000fe40000410000 */
[--C-:B------:R-:W-:Y:S02]  /*a4b0*/  FFMA.FTZ R168, R8, c[0x0][0x23c], -R167.reuse ;  /* 0x00008f0008a87a23 */ /* 0x100fe400000108a7 */
[--C-:B------:R-:W-:Y:S02]  /*a4c0*/  FFMA.FTZ R176, R5, c[0x0][0x23c], -R167.reuse ;  /* 0x00008f0005b07a23 */ /* 0x100fe400000108a7 */
[----:B------:R-:W1:Y:S01]  /*a4d0*/  MUFU.EX2 R3, R3 ;  /* 0x0000000300037308 */ /* 0x000e620000000800 */
[----:B------:R-:W-:Y:S02]  /*a4e0*/  FFMA.FTZ R5, R13, c[0x0][0x23c], -R167 ;  /* 0x00008f000d057a23 */ /* 0x000fe400000108a7 */
[----:B------:R-:W-:Y:S02]  /*a4f0*/  IMAD.MOV.U32 R13, RZ, RZ, R189 ;  /* 0x000000ffff0d7224 */ /* 0x000fe400078e00bd */
[--C-:B------:R-:W-:Y:S02]  /*a500*/  FFMA.FTZ R189, R16, c[0x0][0x23c], -R167.reuse ;  /* 0x00008f0010bd7a23 */ /* 0x100fe400000108a7 */
[----:B------:R-:W-:Y:S02]  /*a510*/  IMAD.MOV.U32 R16, RZ, RZ, R180 ;  /* 0x000000ffff107224 */ /* 0x000fe400078e00b4 */
[--C-:B------:R-:W-:Y:S02]  /*a520*/  FFMA.FTZ R180, R24, c[0x0][0x23c], -R167.reuse ;  /* 0x00008f0018b47a23 */ /* 0x100fe400000108a7 */
[--C-:B------:R-:W-:Y:S02]  /*a530*/  FFMA.FTZ R179, R25, c[0x0][0x23c], -R167.reuse ;  /* 0x00008f0019b37a23 */ /* 0x100fe400000108a7 */
[--C-:B------:R-:W-:Y:S02]  /*a540*/  FFMA.FTZ R174, R12, c[0x0][0x23c], -R167.reuse ;  /* 0x00008f000cae7a23 */ /* 0x100fe400000108a7 */
[----:B------:R-:W-:Y:S01]  /*a550*/  IMAD.MOV.U32 R12, RZ, RZ, R188 ;  /* 0x000000ffff0c7224 */ /* 0x000fe200078e00bc */
[----:B------:R-:W-:Y:S01]  /*a560*/  MUFU.EX2 R180, R180 ;  /* 0x000000b400b47308 */ /* 0x000fe20000000800 */
[--C-:B------:R-:W-:Y:S02]  /*a570*/  FFMA.FTZ R175, R17, c[0x0][0x23c], -R167.reuse ;  /* 0x00008f0011af7a23 */ /* 0x100fe400000108a7 */
[--C-:B------:R-:W-:Y:S02]  /*a580*/  FFMA.FTZ R169, R32, c[0x0][0x23c], -R167.reuse ;  /* 0x00008f0020a97a23 */ /* 0x100fe400000108a7 */
[----:B------:R-:W-:Y:S02]  /*a590*/  FFMA.FTZ R170, R21, c[0x0][0x23c], -R167 ;  /* 0x00008f0015aa7a23 */ /* 0x000fe400000108a7 */
[----:B------:R-:W-:Y:S02]  /*a5a0*/  IMAD.MOV.U32 R21, RZ, RZ, R174 ;  /* 0x000000ffff157224 */ /* 0x000fe400078e00ae */
[C---:B-1----:R-:W-:Y:S01]  /*a5b0*/  FMUL.FTZ R36, R3.reuse, R36 ;  /* 0x0000002403247220 */ /* 0x042fe20000410000 */
        /* <DEDUP_REMOVED lines=51> */
[--C-:B--2---:R-:W-:Y:S01]  /*a8f0*/  LOP3.LUT R164, R171, UR24, R172.reuse, 0x96, !PT ;  /* 0x00000018aba47c12 */ /* 0x104fe2000f8e96ac */
[----:B------:R-:W-:Y:S02]  /*a900*/  IMAD.MOV.U32 R24, RZ, RZ, R172 ;  /* 0x000000ffff187224 */ /* 0x000fe400078e00ac */
[----:B------:R-:W-:Y:S02]  /*a910*/  IMAD.MOV.U32 R25, RZ, RZ, R173 ;  /* 0x000000ffff197224 */ /* 0x000fe400078e00ad */
[----:B------:R-:W-:Y:S04]  /*a920*/  IMAD.WIDE.U32 R8, R164, -0x2daee0ad, RZ ;  /* 0xd2511f53a4087825 */ /* 0x000fe800078e00ff */
[----:B------:R-:W-:Y:S01]  /*a930*/  FMUL.FTZ R164, R0, c[0x0][0x23c] ;  /* 0x00008f0000a47a20 */ /* 0x000fe20000410000 */
[----:B------:R-:W-:Y:S01]  /*a940*/  LOP3.LUT R4, R9, UR7, R190, 0x96, !PT ;  /* 0x0000000709047c12 */ /* 0x000fe2000f8e96be */
[--C-:B------:R-:W-:Y:S02]  /*a950*/  FFMA.FTZ R173, R28, c[0x0][0x23c], -R167.reuse ;  /* 0x00008f001cad7a23 */ /* 0x100fe400000108a7 */
[----:B------:R-:W-:Y:S01]  /*a960*/  FFMA.FTZ R172, R29, c[0x0][0x23c], -R167 ;  /* 0x00008f001dac7a23 */ /* 0x000fe200000108a7 */
[----:B------:R-:W-:Y:S01]  /*a970*/  FSEL R164, R164, RZ, P0 ;  /* 0x000000ffa4a47208 */ /* 0x000fe20000000000 */
[----:B------:R-:W-:Y:S02]  /*a980*/  IMAD.MOV.U32 R28, RZ, RZ, R186 ;  /* 0x000000ffff1c7224 */ /* 0x000fe400078e00ba */
[----:B------:R-:W-:Y:S02]  /*a990*/  IMAD.MOV.U32 R29, RZ, RZ, R187 ;  /* 0x000000ffff1d7224 */ /* 0x000fe400078e00bb */
[----:B------:R-:W-:Y:S01]  /*a9a0*/  IMAD.WIDE.U32 R186, R166, -0x2daee0ad, RZ ;  /* 0xd2511f53a6ba7825 */ /* 0x000fe200078e00ff */
[----:B------:R-:W-:Y:S03]  /*a9b0*/  MUFU.EX2 R172, R172 ;  /* 0x000000ac00ac7308 */ /* 0x000fe60000000800 */
[----:B------:R-:W-:Y:S01]  /*a9c0*/  IMAD.MOV.U32 R9, RZ, RZ, R191 ;  /* 0x000000ffff097224 */ /* 0x000fe200078e00bf */
[----:B------:R-:W-:Y:S01]  /*a9d0*/  LOP3.LUT R177, R187, UR26, R8, 0x96, !PT ;  /* 0x0000001abbb17c12 */ /* 0x000fe2000f8e9608 */
[----:B------:R-:W-:Y:S02]  /*a9e0*/  IMAD.MOV.U32 R8, RZ, RZ, R190 ;  /* 0x000000ffff087224 */ /* 0x000fe400078e00be */
[----:B------:R-:W-:Y:S04]  /*a9f0*/  IMAD.WIDE.U32 R190, R4, -0x326172a9, RZ ;  /* 0xcd9e8d5704be7825 */ /* 0x000fe800078e00ff */
[----:B------:R-:W-:Y:S02]  /*aa00*/  FFMA.FTZ R188, R14, c[0x0][0x23c], -R164 ;  /* 0x00008f000ebc7a23 */ /* 0x000fe400000108a4 */
[----:B------:R-:W-:Y:S02]  /*aa10*/  IMAD.MOV.U32 R14, RZ, RZ, R186 ;  /* 0x000000ffff0e7224 */ /* 0x000fe400078e00ba */
[--C-:B------:R-:W-:Y:S02]  /*aa20*/  FFMA.FTZ R171, R20, c[0x0][0x23c], -R167.reuse ;  /* 0x00008f0014ab7a23 */ /* 0x100fe400000108a7 */
[----:B------:R-:W-:Y:S02]  /*aa30*/  IMAD.MOV.U32 R20, RZ, RZ, R178 ;  /* 0x000000ffff147224 */ /* 0x000fe400078e00b2 */
[--C-:B------:R-:W-:Y:S02]  /*aa40*/  FFMA.FTZ R17, R10, c[0x0][0x23c], -R164.reuse ;  /* 0x00008f000a117a23 */ /* 0x100fe400000108a4 */
[----:B------:R-:W-:Y:S02]  /*aa50*/  FFMA.FTZ R10, R18, c[0x0][0x23c], -R164 ;  /* 0x00008f00120a7a23 */ /* 0x000fe400000108a4 */
[----:B------:R-:W-:Y:S02]  /*aa60*/  IMAD.MOV.U32 R18, RZ, RZ, R190 ;  /* 0x000000ffff127224 */ /* 0x000fe400078e00be */
[----:B------:R-:W-:Y:S02]  /*aa70*/  FFMA.FTZ R167, R33, c[0x0][0x23c], -R167 ;  /* 0x00008f0021a77a23 */ /* 0x000fe400000108a7 */
[--C-:B------:R-:W-:Y:S02]  /*aa80*/  FFMA.FTZ R33, R15, c[0x0][0x23c], -R164.reuse ;  /* 0x00008f000f217a23 */ /* 0x100fe400000108a4 */
[----:B------:R-:W-:Y:S02]  /*aa90*/  IMAD.MOV.U32 R15, RZ, RZ, R187 ;  /* 0x000000ffff0f7224 */ /* 0x000fe400078e00bb */
[--C-:B------:R-:W-:Y:S02]  /*aaa0*/  FFMA.FTZ R187, R19, c[0x0][0x23c], -R164.reuse ;  /* 0x00008f0013bb7a23 */ /* 0x100fe400000108a4 */
[----:B------:R-:W-:Y:S02]  /*aab0*/  IMAD.MOV.U32 R19, RZ, RZ, R191 ;  /* 0x000000ffff137224 */ /* 0x000fe400078e00bf */
[----:B------:R1:W5:Y:S01]  /*aac0*/  LDL.LU.64 R190, [R1+0x68] ;  /* 0x0000680001be7983 */ /* 0x0003620000300a00 */
[----:B------:R-:W-:Y:S01]  /*aad0*/  FMUL.FTZ R4, R3, R132 ;  /* 0x0000008403047220 */ /* 0x000fe20000410000 */
[----:B------:R-:W-:Y:S01]  /*aae0*/  MUFU.EX2 R187, R187 ;  /* 0x000000bb00bb7308 */ /* 0x000fe20000000800 */
[----:B------:R-:W-:Y:S02]  /*aaf0*/  FFMA.FTZ R186, R22, c[0x0][0x23c], -R164 ;  /* 0x00008f0016ba7a23 */ /* 0x000fe400000108a4 */
[----:B------:R-:W-:Y:S02]  /*ab00*/  IMAD.MOV.U32 R22, RZ, RZ, R18 ;  /* 0x000000ffff167224 */ /* 0x000fe400078e0012 */
[----:B------:R-:W-:Y:S02]  /*ab10*/  IMAD.MOV.U32 R18, RZ, RZ, R14 ;  /* 0x000000ffff127224 */ /* 0x000fe400078e000e */
[----:B------:R-:W-:Y:S02]  /*ab20*/  FFMA.FTZ R178, R26, c[0x0][0x23c], -R164 ;  /* 0x00008f001ab27a23 */ /* 0x000fe400000108a4 */
[----:B------:R-:W-:Y:S01]  /*ab30*/  IMAD.MOV.U32 R26, RZ, RZ, R28 ;  /* 0x000000ffff1a7224 */ /* 0x000fe200078e001c */
[----:B------:R-:W-:Y:S01]  /*ab40*/  MUFU.EX2 R186, R186 ;  /* 0x000000ba00ba7308 */ /* 0x000fe20000000800 */
[----:B------:R-:W-:Y:S02]  /*ab50*/  IMAD.MOV.U32 R28, RZ, RZ, R168 ;  /* 0x000000ffff1c7224 */ /* 0x000fe400078e00a8 */
[----:B------:R-:W-:Y:S02]  /*ab60*/  FFMA.FTZ R166, R34, c[0x0][0x23c], -R164 ;  /* 0x00008f0022a67a23 */ /* 0x000fe400000108a4 */
[----:B------:R-:W-:Y:S02]  /*ab70*/  IMAD.MOV.U32 R34, RZ, RZ, R20 ;  /* 0x000000ffff227224 */ /* 0x000fe400078e0014 */
[----:B------:R-:W-:Y:S02]  /*ab80*/  IMAD.MOV.U32 R132, RZ, RZ, R12 ;  /* 0x000000ffff847224 */ /* 0x000fe400078e000c */
[--C-:B------:R-:W-:Y:S01]  /*ab90*/  FFMA.FTZ R174, R27, c[0x0][0x23c], -R164.reuse ;  /* 0x00008f001bae7a23 */ /* 0x100fe200000108a4 */
[----:B------:R-:W-:Y:S01]  /*aba0*/  MUFU.EX2 R166, R166 ;  /* 0x000000a600a67308 */ /* 0x000fe20000000800 */
[----:B------:R-:W-:Y:S02]  /*abb0*/  IMAD.MOV.U32 R27, RZ, RZ, R29 ;  /* 0x000000ffff1b7224 */ /* 0x000fe400078e001d */
[----:B------:R-:W-:Y:S02]  /*abc0*/  IMAD.MOV.U32 R29, RZ, RZ, R175 ;  /* 0x000000ffff1d7224 */ /* 0x000fe400078e00af */
[----:B------:R-:W-:Y:S02]  /*abd0*/  FFMA.FTZ R175, R30, c[0x0][0x23c], -R164 ;  /* 0x00008f001eaf7a23 */ /* 0x000fe400000108a4 */
[----:B------:R-:W-:Y:S02]  /*abe0*/  IMAD.MOV.U32 R30, RZ, RZ, R5 ;  /* 0x000000ffff1e7224 */ /* 0x000fe400078e0005 */
[C---:B------:R-:W-:Y:S01]  /*abf0*/  FMUL.FTZ R5, R3.reuse, R133 ;  /* 0x0000008503057220 */ /* 0x040fe20000410000 */
[----:B------:R-:W-:Y:S01]  /*ac00*/  MUFU.EX2 R174, R174 ;  /* 0x000000ae00ae7308 */ /* 0x000fe20000000800 */
[----:B------:R-:W-:Y:S02]  /*ac10*/  IMAD.MOV.U32 R133, RZ, RZ, R13 ;  /* 0x000000ffff857224 */ /* 0x000fe400078e000d */
[C---:B------:R-:W-:Y:S02]  /*ac20*/  FMUL.FTZ R13, R3.reuse, R141 ;  /* 0x0000008d030d7220 */ /* 0x040fe40000410000 */
[----:B------:R-:W-:Y:S02]  /*ac30*/  IMAD.MOV.U32 R141, RZ, RZ, R34 ;  /* 0x000000ffff8d7224 */ /* 0x000fe400078e0022 */
[----:B------:R-:W-:Y:S02]  /*ac40*/  IMAD.MOV.U32 R34, RZ, RZ, R24 ;  /* 0x000000ffff227224 */ /* 0x000fe400078e0018 */
[C---:B------:R-:W-:Y:S02]  /*ac50*/  FMUL.FTZ R24, R3.reuse, R152 ;  /* 0x0000009803187220 */ /* 0x040fe40000410000 */
[----:B------:R-:W-:Y:S02]  /*ac60*/  IMAD.MOV.U32 R152, RZ, RZ, R132 ;  /* 0x000000ffff987224 */ /* 0x000fe400078e0084 */
[----:B------:R-:W-:Y:S02]  /*ac70*/  IMAD.MOV.U32 R132, RZ, RZ, R28 ;  /* 0x000000ffff847224 */ /* 0x000fe400078e001c */
[----:B------:R-:W-:Y:S02]  /*ac80*/  FMUL.FTZ R28, R3, R156 ;  /* 0x0000009c031c7220 */ /* 0x000fe40000410000 */
[----:B------:R-:W-:Y:S02]  /*ac90*/  IMAD.MOV.U32 R156, RZ, RZ, R22 ;  /* 0x000000ffff9c7224 */ /* 0x000fe400078e0016 */
[----:B------:R-:W-:Y:S01]  /*aca0*/  IMAD.MOV.U32 R22, RZ, RZ, R18 ;  /* 0x000000ffff167224 */ /* 0x000fe200078e0012 */
[----:B------:R-:W-:Y:S01]  /*acb0*/  MUFU.EX2 R132, R132 ;  /* 0x0000008400847308 */ /* 0x000fe20000000800 */
[----:B------:R-:W2:Y:S01]  /*acc0*/  LDL.LU R18, [R1+0x5c] ;  /* 0x00005c0001127983 */ /* 0x000ea20000300800 */
[--C-:B------:R-:W-:Y:S02]  /*acd0*/  FFMA.FTZ R6, R6, c[0x0][0x23c], -R164.reuse ;  /* 0x00008f0006067a23 */ /* 0x100fe400000108a4 */
[----:B------:R-:W-:Y:S02]  /*ace0*/  FFMA.FTZ R168, R31, c[0x0][0x23c], -R164 ;  /* 0x00008f001fa87a23 */ /* 0x000fe400000108a4 */
[----:B------:R-:W-:Y:S02]  /*acf0*/  IMAD.MOV.U32 R31, RZ, RZ, R6 ;  /* 0x000000ffff1f7224 */ /* 0x000fe400078e0006 */
[----:B------:R-:W-:Y:S02]  /*ad00*/  FADD.FTZ R6, -R0, R165 ;  /* 0x000000a500067221 */ /* 0x000fe40000010100 */
[----:B------:R3:W-:Y:S01]  /*ad10*/  MUFU.EX2 R165, R16 ;  /* 0x0000001000a57308 */ /* 0x0007e20000000800 */
[----:B------:R-:W-:Y:S02]  /*ad20*/  IMAD.MOV.U32 R14, RZ, RZ, R8 ;  /* 0x000000ffff0e7224 */ /* 0x000fe400078e0008 */
[----:B------:R-:W-:Y:S02]  /*ad30*/  FMUL.FTZ R8, R3, R136 ;  /* 0x0000008803087220 */ /* 0x000fe40000410000 */
[--C-:B------:R-:W-:Y:S02]  /*ad40*/  FFMA.FTZ R181, R23, c[0x0][0x23c], -R164.reuse ;  /* 0x00008f0017b57a23 */ /* 0x100fe400000108a4 */
[----:B------:R-:W-:Y:S02]  /*ad50*/  IMAD.MOV.U32 R23, RZ, RZ, R19 ;  /* 0x000000ffff177224 */ /* 0x000fe400078e0013 */
[--C-:B------:R-:W-:Y:S01]  /*ad60*/  FFMA.FTZ R185, R7, c[0x0][0x23c], -R164.reuse ;  /* 0x00008f0007b97a23 */ /* 0x100fe200000108a4 */
[----:B------:R-:W4:Y:S01]  /*ad70*/  MUFU.EX2 R136, R176 ;  /* 0x000000b000887308 */ /* 0x000f220000000800 */
[----:B------:R-:W-:Y:S01]  /*ad80*/  FFMA.FTZ R11, R11, c[0x0][0x23c], -R164 ;  /* 0x00008f000b0b7a23 */ /* 0x000fe200000108a4 */
[----:B------:R-:W-:Y:S01]  /*ad90*/  LOP3.LUT R7, R23, UR6, R26, 0x96, !PT ;  /* 0x0000000617077c12 */ /* 0x000fe2000f8e961a */
[----:B------:R-:W-:Y:S02]  /*ada0*/  FFMA.FTZ R164, R35, c[0x0][0x23c], -R164 ;  /* 0x00008f0023a47a23 */ /* 0x000fe400000108a4 */
[----:B------:R-:W-:Y:S02]  /*adb0*/  IMAD.MOV.U32 R35, RZ, RZ, R17 ;  /* 0x000000ffff237224 */ /* 0x000fe400078e0011 */
[C---:B------:R-:W-:Y:S02]  /*adc0*/  FMUL.FTZ R12, R3.reuse, R140 ;  /* 0x0000008c030c7220 */ /* 0x040fe40000410000 */
[C---:B------:R-:W-:Y:S01]  /*add0*/  FMUL.FTZ R17, R3.reuse, R145 ;  /* 0x0000009103117220 */ /* 0x040fe20000410000 */
[----:B------:R-:W-:Y:S01]  /*ade0*/  MUFU.EX2 R185, R185 ;  /* 0x000000b900b97308 */ /* 0x000fe20000000800 */
[C---:B------:R-:W-:Y:S02]  /*adf0*/  FMUL.FTZ R20, R3.reuse, R148 ;  /* 0x0000009403147220 */ /* 0x040fe40000410000 */
[----:B------:R-:W-:Y:S02]  /*ae00*/  IMAD.MOV.U32 R145, RZ, RZ, R33 ;  /* 0x000000ffff917224 */ /* 0x000fe400078e0021 */
[C---:B---3--:R-:W-:Y:S02]  /*ae10*/  FMUL.FTZ R16, R3.reuse, R144 ;  /* 0x0000009003107220 */ /* 0x048fe40000410000 */
[C---:B------:R-:W-:Y:S02]  /*ae20*/  FMUL.FTZ R33, R3.reuse, R161 ;  /* 0x000000a103217220 */ /* 0x040fe40000410000 */
[----:B------:R-:W-:Y:S01]  /*ae30*/  IMAD.MOV.U32 R19, RZ, RZ, R15 ;  /* 0x000000ffff137224 */ /* 0x000fe200078e000f */
[----:B------:R-:W-:Y:S01]  /*ae40*/  MUFU.EX2 R181, R181 ;  /* 0x000000b500b57308 */ /* 0x000fe20000000800 */
[----:B------:R-:W-:Y:S02]  /*ae50*/  IMAD.MOV.U32 R15, RZ, RZ, R9 ;  /* 0x000000ffff0f7224 */ /* 0x000fe400078e0009 */
[C---:B------:R-:W-:Y:S01]  /*ae60*/  FMUL.FTZ R9, R3.reuse, R137 ;  /* 0x0000008903097220 */ /* 0x040fe20000410000 */
[----:B----4-:R-:W-:Y:S01]  /*ae70*/  F2FP.PACK_AB R140, R136, R165 ;  /* 0x000000a5888c723e */ /* 0x010fe200000000ff */
        /* <DEDUP_REMOVED lines=9> */
[----:B------:R-:W-:Y:S01]  /*af10*/  IMAD.MOV.U32 R153, RZ, RZ, R133 ;  /* 0x000000ffff997224 */ /* 0x000fe200078e0085 */
[----:B------:R-:W-:Y:S01]  /*af20*/  MUFU.EX2 R144, R144 ;  /* 0x0000009000907308 */ /* 0x000fe20000000800 */
[----:B------:R-:W-:Y:S02]  /*af30*/  IMAD.MOV.U32 R157, RZ, RZ, R23 ;  /* 0x000000ffff9d7224 */ /* 0x000fe400078e0017 */
        /* <DEDUP_REMOVED lines=8> */
[----:B--2---:R-:W-:Y:S02]  /*afc0*/  FFMA.FTZ R133, R3, R18, R165 ;  /* 0x0000001203857223 */ /* 0x004fe400000100a5 */
[----:B------:R-:W-:Y:S02]  /*afd0*/  FMUL.FTZ R3, R6, c[0x0][0x23c] ;  /* 0x00008f0006037a20 */ /* 0x000fe40000410000 */
[----:B------:R-:W-:Y:S02]  /*afe0*/  IMAD.MOV.U32 R18, RZ, RZ, R10 ;  /* 0x000000ffff127224 */ /* 0x000fe400078e000a */
[----:B------:R-:W-:Y:S02]  /*aff0*/  IMAD.WIDE.U32 R10, R7, -0x2daee0ad, RZ ;  /* 0xd2511f53070a7825 */ /* 0x000fe400078e00ff */
[----:B------:R-:W2:Y:S03]  /*b000*/  MUFU.EX2 R3, R3 ;  /* 0x0000000300037308 */ /* 0x000ea60000000800 */
[----:B------:R-:W-:Y:S01]  /*b010*/  LOP3.LUT R6, R11, UR17, R22, 0x96, !PT ;  /* 0x000000110b067c12 */ /* 0x000fe2000f8e9616 */
[----:B------:R-:W-:Y:S02]  /*b020*/  IMAD.MOV.U32 R22, RZ, RZ, R14 ;  /* 0x000000ffff167224 */ /* 0x000fe400078e000e */
[----:B------:R-:W-:Y:S05]  /*b030*/  IMAD.WIDE.U32 R14, R177, -0x326172a9, RZ ;  /* 0xcd9e8d57b10e7825 */ /* 0x000fea00078e00ff */
[----:B------:R-:W-:Y:S01]  /*b040*/  LOP3.LUT R177, R15, UR28, R156, 0x96, !PT ;  /* 0x0000001c0fb17c12 */ /* 0x000fe2000f8e969c */
[----:B------:R-:W-:Y:S02]  /*b050*/  IMAD.MOV.U32 R156, RZ, RZ, R152 ;  /* 0x000000ffff9c7224 */ /* 0x000fe400078e0098 */
[----:B------:R-:W-:Y:S02]  /*b060*/  IMAD.MOV.U32 R152, RZ, RZ, R34 ;  /* 0x000000ffff987224 */ /* 0x000fe400078e0022 */
[----:B------:R-:W-:Y:S04]  /*b070*/  IMAD.WIDE.U32 R176, R177, -0x2daee0ad, RZ ;  /* 0xd2511f53b1b07825 */ /* 0x000fe800078e00ff */
[----:B------:R-:W-:Y:S01]  /*b080*/  IMAD.MOV.U32 R34, RZ, RZ, R188 ;  /* 0x000000ffff227224 */ /* 0x000fe200078e00bc */
[----:B------:R-:W-:Y:S01]  /*b090*/  LOP3.LUT R7, R177, UR5, R10, 0x96, !PT ;  /* 0x00000005b1077c12 */ /* 0x000fe2000f8e960a */
[----:B------:R-:W-:Y:S04]  /*b0a0*/  IMAD.WIDE.U32 R188, R6, -0x326172a9, RZ ;  /* 0xcd9e8d5706bc7825 */ /* 0x000fe800078e00ff */
[----:B------:R-:W-:Y:S01]  /*b0b0*/  IMAD.WIDE.U32 R160, R7, -0x326172a9, RZ ;  /* 0xcd9e8d5707a07825 */ /* 0x000fe200078e00ff */
[----:B------:R-:W-:Y:S03]  /*b0c0*/  LOP3.LUT R137, R189, UR14, R14, 0x96, !PT ;  /* 0x0000000ebd897c12 */ /* 0x000fe6000f8e960e */
[C---:B--2---:R-:W-:Y:S02]  /*b0d0*/  FMUL.FTZ R7, R3.reuse, R135 ;  /* 0x0000008703077220 */ /* 0x044fe40000410000 */
[----:B------:R-:W-:Y:S02]  /*b0e0*/  IMAD.MOV.U32 R135, RZ, RZ, R30 ;  /* 0x000000ffff877224 */ /* 0x000fe400078e001e */
[C---:B------:R-:W-:Y:S02]  /*b0f0*/  FMUL.FTZ R30, R3.reuse, R158 ;  /* 0x0000009e031e7220 */ /* 0x040fe40000410000 */
[----:B------:R-:W-:Y:S02]  /*b100*/  IMAD.MOV.U32 R158, RZ, RZ, R135 ;  /* 0x000000ffff9e7224 */ /* 0x000fe400078e0087 */
[----:B------:R-:W2:Y:S01]  /*b110*/  LDL.LU R135, [R1+0x58] ;  /* 0x0000580001877983 */ /* 0x000ea20000300800 */
        /* <DEDUP_REMOVED lines=8> */
[----:B------:R-:W-:Y:S02]  /*b1a0*/  IMAD.MOV.U32 R147, RZ, RZ, R34 ;  /* 0x000000ffff937224 */ /* 0x000fe400078e0022 */
[C---:B------:R-:W-:Y:S02]  /*b1b0*/  FMUL.FTZ R34, R3.reuse, R162 ;  /* 0x000000a203227220 */ /* 0x040fe40000410000 */
[----:B------:R-:W-:Y:S02]  /*b1c0*/  IMAD.MOV.U32 R162, RZ, RZ, R149 ;  /* 0x000000ffffa27224 */ /* 0x000fe400078e0095 */
[----:B------:R-:W3:Y:S01]  /*b1d0*/  LDC.U8 R149, c[0x0][0x2d8] ;  /* 0x0000b600ff957b82 */ /* 0x000ee20000000000 */
[C---:B------:R-:W-:Y:S02]  /*b1e0*/  FMUL.FTZ R14, R3.reuse, R142 ;  /* 0x0000008e030e7220 */ /* 0x040fe40000410000 */
[----:B------:R-:W-:Y:S02]  /*b1f0*/  IMAD.MOV.U32 R142, RZ, RZ, R35 ;  /* 0x000000ffff8e7224 */ /* 0x000fe400078e0023 */
[C---:B------:R-:W-:Y:S02]  /*b200*/  FMUL.FTZ R35, R3.reuse, R163 ;  /* 0x000000a303237220 */ /* 0x040fe40000410000 */
[----:B------:R-:W-:Y:S02]  /*b210*/  IMAD.MOV.U32 R163, RZ, RZ, R141 ;  /* 0x000000ffffa37224 */ /* 0x000fe400078e008d */
[C---:B------:R-:W-:Y:S01]  /*b220*/  FMUL.FTZ R15, R3.reuse, R143 ;  /* 0x0000008f030f7220 */ /* 0x040fe20000410000 */
[----:B------:R-:W4:Y:S01]  /*b230*/  MUFU.EX2 R141, R184 ;  /* 0x000000b8008d7308 */ /* 0x000f220000000800 */
[----:B------:R-:W-:Y:S02]  /*b240*/  IMAD.MOV.U32 R143, RZ, RZ, R18 ;  /* 0x000000ffff8f7224 */ /* 0x000fe400078e0012 */
[C---:B------:R-:W-:Y:S02]  /*b250*/  FMUL.FTZ R18, R3.reuse, R146 ;  /* 0x0000009203127220 */ /* 0x040fe40000410000 */
[----:B------:R-:W-:Y:S02]  /*b260*/  IMAD.MOV.U32 R146, RZ, RZ, R22 ;  /* 0x000000ffff927224 */ /* 0x000fe400078e0016 */
[----:B------:R-:W-:Y:S01]  /*b270*/  FMUL.FTZ R6, R3, R134 ;  /* 0x0000008603067220 */ /* 0x000fe20000410000 */
[----:B------:R-:W-:Y:S01]  /*b280*/  F2FP.PACK_AB R134, R185, R144 ;  /* 0x00000090b986723e */ /* 0x000fe200000000ff */
        /* <DEDUP_REMOVED lines=8> */
[----:B------:R-:W-:Y:S01]  /*b310*/  FMUL.FTZ R47, R3, R47 ;  /* 0x0000002f032f7220 */ /* 0x000fe20000410000 */
[----:B----4-:R-:W-:Y:S01]  /*b320*/  F2FP.PACK_AB R138, R141, R132 ;  /* 0x000000848d8a723e */ /* 0x010fe200000000ff */
[C---:B------:R-:W-:Y:S01]  /*b330*/  FMUL.FTZ R50, R3.reuse, R50 ;  /* 0x0000003203327220 */ /* 0x040fe20000410000 */
[----:B------:R-:W-:Y:S01]  /*b340*/  IADD3 R184, P0, R182, UR32, RZ ;  /* 0x00000020b6b87c10 */ /* 0x000fe2000ff1e0ff */
        /* <DEDUP_REMOVED lines=44> */
[----:B------:R-:W-:Y:S02]  /*b610*/  IMAD.MOV.U32 R146, RZ, RZ, R148 ;  /* 0x000000ffff927224 */ /* 0x000fe400078e0094 */
[----:B------:R-:W-:Y:S02]  /*b620*/  IMAD.MOV.U32 R148, RZ, RZ, R145 ;  /* 0x000000ffff947224 */ /* 0x000fe400078e0091 */
[----:B------:R-:W-:Y:S02]  /*b630*/  IMAD.MOV.U32 R145, RZ, RZ, R31 ;  /* 0x000000ffff917224 */ /* 0x000fe400078e001f */
[----:B------:R-:W-:Y:S02]  /*b640*/  FMUL.FTZ R31, R3, R159 ;  /* 0x0000009f031f7220 */ /* 0x000fe40000410000 */
[----:B------:R-:W-:Y:S02]  /*b650*/  IMAD.MOV.U32 R159, RZ, RZ, R139 ;  /* 0x000000ffff9f7224 */ /* 0x000fe400078e008b */
[----:B------:R-:W-:Y:S04]  /*b660*/  FADD.FTZ R139, R136, R133 ;  /* 0x00000085888b7221 */ /* 0x000fe80000010000 */
[----:B------:R-:W-:Y:S02]  /*b670*/  FADD.FTZ R136, R132, R139 ;  /* 0x0000008b84887221 */ /* 0x000fe40000010000 */
[----:B------:R4:W-:Y:S02]  /*b680*/  MUFU.EX2 R139, R159 ;  /* 0x0000009f008b7308 */ /* 0x0009e40000000800 */
[----:B------:R-:W-:Y:S08]  /*b690*/  FADD.FTZ R141, R141, R136 ;  /* 0x000000888d8d7221 */ /* 0x000ff00000010000 */
[----:B------:R1:W1:Y:S01]  /*b6a0*/  MUFU.EX2 R136, R162 ;  /* 0x000000a200887308 */ /* 0x0002620000000800 */
[----:B----4-:R-:W-:Y:S02]  /*b6b0*/  IMAD.MOV.U32 R159, RZ, RZ, R146 ;  /* 0x000000ffff9f7224 */ /* 0x010fe400078e0092 */
[----:B-1----:R-:W-:Y:S02]  /*b6c0*/  IMAD.MOV.U32 R162, RZ, RZ, R148 ;  /* 0x000000ffffa27224 */ /* 0x002fe400078e0094 */
[----:B--2---:R-:W-:Y:S01]  /*b6d0*/  FFMA.FTZ R135, R3, R135, R144 ;  /* 0x0000008703877223 */ /* 0x004fe20000010090 */
[----:B------:R-:W-:Y:S04]  /*b6e0*/  LOP3.LUT R3, R161, UR30, R188, 0x96, !PT ;  /* 0x0000001ea1037c12 */ /* 0x000fe8000f8e96bc */
[----:B------:R1:W-:Y:S01]  /*b6f0*/  MUFU.EX2 R144, R158 ;  /* 0x0000009e00907308 */ /* 0x0003e20000000800 */
[----:B------:R-:W-:Y:S01]  /*b700*/  FADD.FTZ R135, R185, R135 ;  /* 0x00000087b9877221 */ /* 0x000fe20000010000 */
[----:B------:R-:W-:Y:S02]  /*b710*/  LOP3.LUT R133, R3, 0xff, RZ, 0xc0, !PT ;  /* 0x000000ff03857812 */ /* 0x000fe400078ec0ff */
[----:B------:R-:W-:Y:S02]  /*b720*/  SHF.R.U32.HI R132, RZ, 0x18, R3 ;  /* 0x00000018ff847819 */ /* 0x000fe40000011603 */
[----:B---3--:R-:W-:Y:S02]  /*b730*/  ISETP.GE.U32.AND P1, PT, R149, R133, PT ;  /* 0x000000859500720c */ /* 0x008fe40003f26070 */
[----:B------:R-:W-:Y:S02]  /*b740*/  LOP3.LUT R133, R3, 0xffff, RZ, 0xc0, !PT ;  /* 0x0000ffff03857812 */ /* 0x000fe400078ec0ff */
[----:B------:R-:W-:Y:S02]  /*b750*/  ISETP.GE.U32.AND P6, PT, R149, R132, PT ;  /* 0x000000849500720c */ /* 0x000fe40003fc6070 */
[----:B------:R-:W-:Y:S02]  /*b760*/  SHF.R.U32.HI R133, RZ, 0x8, R133 ;  /* 0x00000008ff857819 */ /* 0x000fe40000011685 */
[----:B------:R-:W-:Y:S02]  /*b770*/  SHF.R.U32.HI R3, RZ, 0x10, R3 ;  /* 0x00000010ff037819 */ /* 0x000fe40000011603 */
[----:B------:R-:W-:Y:S02]  /*b780*/  LOP3.LUT R133, R133, 0xffff, RZ, 0xc0, !PT ;  /* 0x0000ffff85857812 */ /* 0x000fe400078ec0ff */
[----:B------:R-:W-:Y:S01]  /*b790*/  LOP3.LUT R3, R3, 0xff, RZ, 0xc0, !PT ;  /* 0x000000ff03037812 */ /* 0x000fe200078ec0ff */
[----:B------:R-:W-:Y:S01]  /*b7a0*/  @!P1 HADD2 R246, -R140.H0_H0, -RZ.H0_H0 ;  /* 0xa00000ff8cf69230 */ /* 0x000fe20000000900 */
[----:B------:R-:W-:Y:S02]  /*b7b0*/  ISETP.GE.U32.AND P5, PT, R149, R133, PT ;  /* 0x000000859500720c */ /* 0x000fe40003fa6070 */
[----:B------:R-:W-:Y:S01]  /*b7c0*/  PRMT R133, R140, 0x7632, R133 ;  /* 0x000076328c857816 */ /* 0x000fe20000000085 */
[----:B-1----:R-:W-:Y:S01]  /*b7d0*/  IMAD.MOV.U32 R158, RZ, RZ, R142 ;  /* 0x000000ffff9e7224 */ /* 0x002fe200078e008e */
[----:B------:R-:W-:Y:S01]  /*b7e0*/  IADD3.X R185, R183, UR33, RZ, P0, !PT ;  /* 0x00000021b7b97c10 */ /* 0x000fe200087fe4ff */
[----:B------:R-:W-:Y:S01]  /*b7f0*/  FADD.FTZ R142, R136, R135 ;  /* 0x00000087888e7221 */ /* 0x000fe20000010000 */
[----:B------:R-:W-:Y:S02]  /*b800*/  PRMT R132, R140, 0x5410, R133 ;  /* 0x000054108c847816 */ /* 0x000fe40000000085 */
[C---:B------:R-:W-:Y:S01]  /*b810*/  F2FP.PACK_AB R136, R139.reuse, R136 ;  /* 0x000000888b88723e */ /* 0x040fe200000000ff */
[----:B------:R-:W-:Y:S01]  /*b820*/  FADD.FTZ R139, R139, R142 ;  /* 0x0000008e8b8b7221 */ /* 0x000fe20000010000 */
[----:B------:R-:W-:Y:S02]  /*b830*/  LOP3.LUT R142, R160, 0xffff, RZ, 0xc0, !PT ;  /* 0x0000ffffa08e7812 */ /* 0x000fe400078ec0ff */
[----:B------:R-:W-:Y:S01]  /*b840*/  ISETP.GE.U32.AND P0, PT, R149, R3, PT ;  /* 0x000000039500720c */ /* 0x000fe20003f06070 */
[----:B------:R-:W-:Y:S01]  /*b850*/  @!P5 HADD2 R245, -R133.H0_H0, -RZ.H0_H0 ;  /* 0xa00000ff85f5d230 */ /* 0x000fe20000000900 */
[----:B------:R-:W-:Y:S02]  /*b860*/  SHF.R.U32.HI R146, RZ, 0x8, R142 ;  /* 0x00000008ff927819 */ /* 0x000fe4000001168e */
[----:B------:R1:W2:Y:S01]  /*b870*/  MUFU.EX2 R142, R147 ;  /* 0x00000093008e7308 */ /* 0x0002a20000000800 */
[----:B------:R-:W-:Y:S02]  /*b880*/  @!P1 PRMT R140, R246, 0x5410, RZ ;  /* 0x00005410f68c9816 */ /* 0x000fe400000000ff */
[----:B------:R-:W-:Y:S02]  /*b890*/  @!P5 PRMT R133, R245, 0x5410, RZ ;  /* 0x00005410f585d816 */ /* 0x000fe400000000ff */
[----:B------:R-:W-:Y:S01]  /*b8a0*/  PRMT R3, R134, 0x7632, R3 ;  /* 0x0000763286037816 */ /* 0x000fe20000000003 */
[----:B------:R3:W-:Y:S01]  /*b8b0*/  STG.E.U16 [R182.64], R140 ;  /* 0x0000008cb6007986 */ /* 0x0007e2000c101514 */
[----:B------:R-:W-:Y:S02]  /*b8c0*/  LOP3.LUT R135, R160, 0xff, RZ, 0xc0, !PT ;  /* 0x000000ffa0877812 */ /* 0x000fe400078ec0ff */
[----:B------:R-:W-:Y:S01]  /*b8d0*/  @!P0 HADD2 R244, -R134.H0_H0, -RZ.H0_H0 ;  /* 0xa00000ff86f48230 */ /* 0x000fe20000000900 */
[----:B------:R4:W-:Y:S01]  /*b8e0*/  STG.E.U16 [R182.64+0x2], R133 ;  /* 0x00000285b6007986 */ /* 0x0009e2000c101514 */
[----:B------:R-:W-:Y:S01]  /*b8f0*/  @!P6 HADD2 R243, -R3.H0_H0, -RZ.H0_H0 ;  /* 0xa00000ff03f3e230 */ /* 0x000fe20000000900 */
[----:B------:R-:W-:Y:S01]  /*b900*/  LOP3.LUT P1, RZ, R163, 0x4, RZ, 0xc0, !PT ;  /* 0x00000004a3ff7812 */ /* 0x000fe2000782c0ff */
[----:B------:R-:W-:Y:S02]  /*b910*/  IMAD.MOV.U32 R163, RZ, RZ, R155 ;  /* 0x000000ffffa37224 */ /* 0x000fe400078e009b */
[----:B------:R-:W-:Y:S04]  /*b920*/  IMAD.MOV.U32 R155, RZ, RZ, R153 ;  /* 0x000000ffff9b7224 */ /* 0x000fe800078e0099 */
[----:B------:R-:W-:Y:S01]  /*b930*/  MUFU.EX2 R163, R168 ;  /* 0x000000a800a37308 */ /* 0x000fe20000000800 */
[----:B-1----:R-:W-:Y:S02]  /*b940*/  IMAD.MOV.U32 R147, RZ, RZ, R145 ;  /* 0x000000ffff937224 */ /* 0x002fe400078e0091 */
[----:B------:R-:W-:Y:S01]  /*b950*/  FADD.FTZ R145, R143, R141 ;  /* 0x0000008d8f917221 */ /* 0x000fe20000010000 */
[----:B------:R-:W-:Y:S01]  /*b960*/  LOP3.LUT R141, R146, 0xffff, RZ, 0xc0, !PT ;  /* 0x0000ffff928d7812 */ /* 0x000fe200078ec0ff */
[----:B--2---:R-:W-:Y:S05]  /*b970*/  FADD.FTZ R148, R142, R139 ;  /* 0x0000008b8e947221 */ /* 0x004fea0000010000 */
[----:B------:R-:W-:Y:S01]  /*b980*/  MUFU.EX2 R146, R147 ;  /* 0x0000009300927308 */ /* 0x000fe20000000800 */
[C---:B------:R-:W-:Y:S02]  /*b990*/  ISETP.GE.U32.AND P5, PT, R149.reuse, R141, PT ;  /* 0x0000008d9500720c */ /* 0x040fe40003fa6070 */
[C---:B---3--:R-:W-:Y:S01]  /*b9a0*/  F2FP.PACK_AB R140, R144.reuse, R143 ;  /* 0x0000008f908c723e */ /* 0x048fe200000000ff */
[----:B------:R-:W-:Y:S01]  /*b9b0*/  FADD.FTZ R144, R144, R145 ;  /* 0x0000009190907221 */ /* 0x000fe20000010000 */
[----:B------:R-:W-:Y:S02]  /*b9c0*/  SHF.R.U32.HI R141, RZ, 0x10, R160 ;  /* 0x00000010ff8d7819 */ /* 0x000fe400000116a0 */
[----:B----4-:R-:W-:Y:S02]  /*b9d0*/  PRMT R133, R134, 0x5410, R3 ;  /* 0x0000541086857816 */ /* 0x010fe40000000003 */
[----:B------:R-:W-:Y:S01]  /*b9e0*/  @!P0 PRMT R134, R244, 0x5410, RZ ;  /* 0x00005410f4868816 */ /* 0x000fe200000000ff */
[----:B------:R1:W2:Y:S01]  /*b9f0*/  MUFU.EX2 R145, R158 ;  /* 0x0000009e00917308 */ /* 0x0002a20000000800 */
[----:B------:R-:W-:Y:S02]  /*ba00*/  ISETP.GE.U32.AND P0, PT, R149, R135, PT ;  /* 0x000000879500720c */ /* 0x000fe40003f06070 */
[----:B------:R-:W-:Y:S01]  /*ba10*/  PRMT R135, R138, 0x7632, R135 ;  /* 0x000076328a877816 */ /* 0x000fe20000000087 */
[----:B------:R3:W-:Y:S01]  /*ba20*/  STG.E.U16 [R184.64], R134 ;  /* 0x00000086b8007986 */ /* 0x0007e2000c101514 */
[----:B------:R-:W-:Y:S02]  /*ba30*/  @!P6 PRMT R3, R243, 0x5410, RZ ;  /* 0x00005410f303e816 */ /* 0x000fe400000000ff */
[----:B------:R-:W-:Y:S01]  /*ba40*/  LOP3.LUT R141, R141, 0xff, RZ, 0xc0, !PT ;  /* 0x000000ff8d8d7812 */ /* 0x000fe200078ec0ff */
[----:B------:R-:W-:Y:S02]  /*ba50*/  @!P5 HADD2 R240, -R135.H0_H0, -RZ.H0_H0 ;  /* 0xa00000ff87f0d230 */ /* 0x000fe40000000900 */
[----:B------:R4:W4:Y:S01]  /*ba60*/  MUFU.EX2 R143, R159 ;  /* 0x0000009f008f7308 */ /* 0x0009220000000800 */
[----:B------:R4:W-:Y:S03]  /*ba70*/  STG.E.U16 [R184.64+0x2], R3 ;  /* 0x00000203b8007986 */ /* 0x0009e6000c101514 */
[----:B------:R-:W-:Y:S01]  /*ba80*/  @!P0 HADD2 R242, -R138.H0_H0, -RZ.H0_H0 ;  /* 0xa00000ff8af28230 */ /* 0x000fe20000000900 */
[----:B-1----:R-:W-:Y:S02]  /*ba90*/  IMAD.MOV.U32 R158, RZ, RZ, R150 ;  /* 0x000000ffff9e7224 */ /* 0x002fe400078e0096 */
[----:B--2---:R-:W-:Y:S04]  /*baa0*/  FADD.FTZ R147, R145, R144 ;  /* 0x0000009091937221 */ /* 0x004fe80000010000 */
[----:B------:R-:W-:Y:S01]  /*bab0*/  FADD.FTZ R147, R146, R147 ;  /* 0x0000009392937221 */ /* 0x000fe20000010000 */
[----:B---3--:R-:W-:Y:S02]  /*bac0*/  PRMT R134, R138, 0x5410, R135 ;  /* 0x000054108a867816 */ /* 0x008fe40000000087 */
[----:B------:R-:W-:Y:S01]  /*bad0*/  @!P5 PRMT R135, R240, 0x5410, RZ ;  /* 0x00005410f087d816 */ /* 0x000fe200000000ff */
[----:B----4-:R-:W-:Y:S01]  /*bae0*/  IMAD.MOV.U32 R159, RZ, RZ, R151 ;  /* 0x000000ffff9f7224 */ /* 0x010fe200078e0097 */
[----:B------:R-:W-:Y:S01]  /*baf0*/  @!P0 PRMT R138, R242, 0x5410, RZ ;  /* 0x00005410f28a8816 */ /* 0x000fe200000000ff */
[----:B------:R-:W-:Y:S01]  /*bb00*/  IMAD.WIDE.U32 R150, R137, -0x2daee0ad, RZ ;  /* 0xd2511f5389967825 */ /* 0x000fe200078e00ff */
[----:B------:R-:W-:Y:S01]  /*bb10*/  ISETP.GE.U32.AND P0, PT, R149, R141, PT ;  /* 0x0000008d9500720c */ /* 0x000fe20003f06070 */
[----:B------:R1:W-:Y:S01]  /*bb20*/  STG.E.U16 [R182.64+0x12], R135 ;  /* 0x00001287b6007986 */ /* 0x0003e2000c101514 */
[----:B------:R-:W-:Y:S02]  /*bb30*/  SHF.R.U32.HI R141, RZ, 0x18, R160 ;  /* 0x00000018ff8d7819 */ /* 0x000fe400000116a0 */
[----:B------:R-:W-:Y:S01]  /*bb40*/  LOP3.LUT R139, R151, UR29, R176, 0x96, !PT ;  /* 0x0000001d978b7c12 */ /* 0x000fe2000f8e96b0 */
[----:B------:R2:W-:Y:S01]  /*bb50*/  STG.E.U16 [R182.64+0x10], R138 ;  /* 0x0000108ab6007986 */ /* 0x0005e2000c101514 */
[----:B------:R-:W-:Y:S02]  /*bb60*/  ISETP.GE.U32.AND P6, PT, R149, R141, PT ;  /* 0x0000008d9500720c */ /* 0x000fe40003fc6070 */
[----:B------:R-:W-:Y:S02]  /*bb70*/  PRMT R141, R136, 0x7632, R141 ;  /* 0x00007632888d7816 */ /* 0x000fe4000000008d */
[C---:B------:R-:W-:Y:S02]  /*bb80*/  LOP3.LUT R3, R139.reuse, 0xffff, RZ, 0xc0, !PT ;  /* 0x0000ffff8b037812 */ /* 0x040fe400078ec0ff */
[----:B------:R-:W-:Y:S01]  /*bb90*/  LOP3.LUT R137, R139, 0xff, RZ, 0xc0, !PT ;  /* 0x000000ff8b897812 */ /* 0x000fe200078ec0ff */
[----:B------:R-:W-:Y:S01]  /*bba0*/  @!P0 HADD2 R241, -R136.H0_H0, -RZ.H0_H0 ;  /* 0xa00000ff88f18230 */ /* 0x000fe20000000900 */
[----:B------:R-:W-:Y:S02]  /*bbb0*/  SHF.R.U32.HI R3, RZ, 0x8, R3 ;  /* 0x00000008ff037819 */ /* 0x000fe40000011603 */
[----:B------:R-:W-:Y:S02]  /*bbc0*/  ISETP.GE.U32.AND P5, PT, R149, R137, PT ;  /* 0x000000899500720c */ /* 0x000fe40003fa6070 */
[----:B------:R-:W-:Y:S01]  /*bbd0*/  LOP3.LUT R3, R3, 0xffff, RZ, 0xc0, !PT ;  /* 0x0000ffff03037812 */ /* 0x000fe200078ec0ff */
[----:B------:R-:W-:Y:S01]  /*bbe0*/  @!P6 HADD2 R239, -R141.H0_H0, -RZ.H0_H0 ;  /* 0xa00000ff8defe230 */ /* 0x000fe20000000900 */
[----:B------:R-:W-:Y:S02]  /*bbf0*/  PRMT R137, R140, 0x7632, R137 ;  /* 0x000076328c897816 */ /* 0x000fe40000000089 */
[--C-:B------:R-:W-:Y:S02]  /*bc00*/  SHF.R.U32.HI R144, RZ, 0x18, R139.reuse ;  /* 0x00000018ff907819 */ /* 0x100fe4000001168b */
[----:B------:R-:W-:Y:S02]  /*bc10*/  SHF.R.U32.HI R139, RZ, 0x10, R139 ;  /* 0x00000010ff8b7819 */ /* 0x000fe4000001168b */
[C---:B------:R-:W-:Y:S01]  /*bc20*/  F2FP.PACK_AB R142, R143.reuse, R142 ;  /* 0x0000008e8f8e723e */ /* 0x040fe200000000ff */
[----:B------:R-:W-:Y:S01]  /*bc30*/  FADD.FTZ R143, R143, R148 ;  /* 0x000000948f8f7221 */ /* 0x000fe20000010000 */
[----:B-1----:R-:W-:Y:S01]  /*bc40*/  PRMT R135, R136, 0x5410, R141 ;  /* 0x0000541088877816 */ /* 0x002fe2000000008d */
[----:B------:R-:W-:Y:S01]  /*bc50*/  @!P5 HADD2 R238, -R140.H0_H0, -RZ.H0_H0 ;  /* 0xa00000ff8ceed230 */ /* 0x000fe20000000900 */
[----:B------:R-:W-:Y:S02]  /*bc60*/  @!P6 PRMT R141, R239, 0x5410, RZ ;  /* 0x00005410ef8de816 */ /* 0x000fe400000000ff */
[----:B------:R-:W-:Y:S01]  /*bc70*/  @!P0 PRMT R136, R241, 0x5410, RZ ;  /* 0x00005410f1888816 */ /* 0x000fe200000000ff */
[----:B--2---:R1:W2:Y:S01]  /*bc80*/  MUFU.EX2 R138, R162 ;  /* 0x000000a2008a7308 */ /* 0x0042a20000000800 */
[C---:B------:R-:W-:Y:S01]  /*bc90*/  ISETP.GE.U32.AND P0, PT, R149.reuse, R3, PT ;  /* 0x000000039500720c */ /* 0x040fe20003f06070 */
[----:B------:R3:W-:Y:S01]  /*bca0*/  STG.E.U16 [R184.64+0x12], R141 ;  /* 0x0000128db8007986 */ /* 0x0007e2000c101514 */
[----:B------:R-:W-:Y:S02]  /*bcb0*/  F2FP.PACK_AB R3, R146, R145 ;  /* 0x000000919203723e */ /* 0x000fe400000000ff */
[----:B------:R-:W-:Y:S01]  /*bcc0*/  PRMT R146, R140, 0x5410, R137 ;  /* 0x000054108c927816 */ /* 0x000fe20000000089 */
[----:B------:R4:W-:Y:S01]  /*bcd0*/  STG.E.U16 [R184.64+0x10], R136 ;  /* 0x00001088b8007986 */ /* 0x0009e2000c101514 */
[----:B------:R-:W-:Y:S02]  /*bce0*/  @!P5 PRMT R140, R238, 0x5410, RZ ;  /* 0x00005410ee8cd816 */ /* 0x000fe400000000ff */
[----:B------:R-:W-:Y:S02]  /*bcf0*/  ISETP.GE.U32.AND P5, PT, R149, R144, PT ;  /* 0x000000909500720c */ /* 0x000fe40003fa6070 */
[C---:B------:R-:W-:Y:S01]  /*bd00*/  LOP3.LUT R144, R150.reuse, 0xff, RZ, 0xc0, !PT ;  /* 0x000000ff96907812 */ /* 0x040fe200078ec0ff */
[----:B------:R4:W-:Y:S01]  /*bd10*/  STG.E.U16 [R182.64+0x20], R140 ;  /* 0x0000208cb6007986 */ /* 0x0009e2000c101514 */
[----:B------:R-:W-:Y:S01]  /*bd20*/  LOP3.LUT R139, R139, 0xff, RZ, 0xc0, !PT ;  /* 0x000000ff8b8b7812 */ /* 0x000fe200078ec0ff */
[----:B------:R-:W-:Y:S01]  /*bd30*/  @!P0 HADD2 R237, -R137.H0_H0, -RZ.H0_H0 ;  /* 0xa00000ff89ed8230 */ /* 0x000fe20000000900 */
[----:B------:R-:W-:Y:S02]  /*bd40*/  LOP3.LUT R176, R151, UR29, R176, 0x96, !PT ;  /* 0x0000001d97b07c12 */ /* 0x000fe4000f8e96b0 */
[----:B------:R-:W-:Y:S02]  /*bd50*/  ISETP.GE.U32.AND P6, PT, R149, R139, PT ;  /* 0x0000008b9500720c */ /* 0x000fe40003fc6070 */
[----:B------:R-:W-:Y:S02]  /*bd60*/  @!P0 PRMT R137, R237, 0x5410, RZ ;  /* 0x00005410ed898816 */ /* 0x000fe400000000ff */
[----:B------:R-:W-:Y:S02]  /*bd70*/  ISETP.GE.U32.AND P0, PT, R149, R144, PT ;  /* 0x000000909500720c */ /* 0x000fe40003f06070 */
[----:B------:R-:W-:Y:S01]  /*bd80*/  LOP3.LUT R144, R150, 0xffff, RZ, 0xc0, !PT ;  /* 0x0000ffff96907812 */ /* 0x000fe200078ec0ff */
[----:B-1----:R-:W-:Y:S01]  /*bd90*/  IMAD.MOV.U32 R162, RZ, RZ, R154 ;  /* 0x000000ffffa27224 */ /* 0x002fe200078e009a */
[----:B------:R-:W-:Y:S01]  /*bda0*/  PRMT R139, R142, 0x7632, R139 ;  /* 0x000076328e8b7816 */ /* 0x000fe2000000008b */
[----:B------:R-:W-:Y:S01]  /*bdb0*/  IMAD.MOV.U32 R154, RZ, RZ, R152 ;  /* 0x000000ffff9a7224 */ /* 0x000fe200078e0098 */
[----:B------:R-:W-:Y:S01]  /*bdc0*/  SHF.R.U32.HI R144, RZ, 0x8, R144 ;  /* 0x00000008ff907819 */ /* 0x000fe20000011690 */
[----:B--2---:R-:W-:Y:S01]  /*bdd0*/  FADD.FTZ R148, R138, R143 ;  /* 0x0000008f8a947221 */ /* 0x004fe20000010000 */
[----:B---3--:R1:W-:Y:S01]  /*bde0*/  MUFU.EX2 R141, R170 ;  /* 0x000000aa008d7308 */ /* 0x0083e20000000800 */
[----:B------:R-:W-:Y:S01]  /*bdf0*/  @!P6 HADD2 R231, -R142.H0_H0, -RZ.H0_H0 ;  /* 0xa00000ff8ee7e230 */ /* 0x000fe20000000900 */
[----:B------:R-:W-:Y:S01]  /*be00*/  LOP3.LUT R143, R144, 0xffff, RZ, 0xc0, !PT ;  /* 0x0000ffff908f7812 */ /* 0x000fe200078ec0ff */
[----:B------:R2:W-:Y:S01]  /*be10*/  STG.E.U16 [R182.64+0x22], R137 ;  /* 0x00002289b6007986 */ /* 0x0005e2000c101514 */
[C---:B----4-:R-:W-:Y:S01]  /*be20*/  PRMT R136, R3.reuse, 0x7632, R136 ;  /* 0x0000763203887816 */ /* 0x050fe20000000088 */
[----:B------:R-:W-:Y:S01]  /*be30*/  @!P0 HADD2 R236, -R3.H0_H0, -RZ.H0_H0 ;  /* 0xa00000ff03ec8230 */ /* 0x000fe20000000900 */
[----:B------:R-:W-:Y:S01]  /*be40*/  PRMT R144, R142, 0x5410, R139 ;  /* 0x000054108e907816 */ /* 0x000fe2000000008b */
[----:B------:R-:W-:Y:S01]  /*be50*/  @!P5 HADD2 R230, -R139.H0_H0, -RZ.H0_H0 ;  /* 0xa00000ff8be6d230 */ /* 0x000fe20000000900 */
[----:B------:R-:W-:Y:S01]  /*be60*/  PRMT R145, R3, 0x5410, R136 ;  /* 0x0000541003917816 */ /* 0x000fe20000000088 */
[----:B------:R-:W-:Y:S01]  /*be70*/  FADD.FTZ R148, R187, R148 ;  /* 0x00000094bb947221 */ /* 0x000fe20000010000 */
[----:B------:R-:W3:Y:S01]  /*be80*/  MUFU.EX2 R152, R171 ;  /* 0x000000ab00987308 */ /* 0x000ee20000000800 */
[----:B------:R-:W-:Y:S02]  /*be90*/  @!P0 PRMT R3, R236, 0x5410, RZ ;  /* 0x00005410ec038816 */ /* 0x000fe400000000ff */
[----:B------:R-:W-:Y:S01]  /*bea0*/  ISETP.GE.U32.AND P0, PT, R149, R143, PT ;  /* 0x0000008f9500720c */ /* 0x000fe20003f06070 */
[----:B------:R-:W-:Y:S01]  /*beb0*/  FADD.FTZ R148, R186, R148 ;  /* 0x00000094ba947221 */ /* 0x000fe20000010000 */
[----:B------:R-:W-:Y:S02]  /*bec0*/  SHF.R.U32.HI R143, RZ, 0x10, R150 ;  /* 0x00000010ff8f7819 */ /* 0x000fe40000011696 */
[----:B------:R-:W-:Y:S02]  /*bed0*/  @!P6 PRMT R142, R231, 0x5410, RZ ;  /* 0x00005410e78ee816 */ /* 0x000fe400000000ff */
[----:B------:R-:W-:Y:S02]  /*bee0*/  LOP3.LUT R143, R143, 0xff, RZ, 0xc0, !PT ;  /* 0x000000ff8f8f7812 */ /* 0x000fe400078ec0ff */
[----:B------:R-:W-:Y:S01]  /*bef0*/  @!P5 PRMT R139, R230, 0x5410, RZ ;  /* 0x00005410e68bd816 */ /* 0x000fe200000000ff */
[----:B------:R-:W-:Y:S01]  /*bf00*/  STG.E.U16 [R184.64+0x20], R142 ;  /* 0x0000208eb8007986 */ /* 0x000fe2000c101514 */
[----:B------:R-:W-:Y:S01]  /*bf10*/  ISETP.GE.U32.AND P6, PT, R149, R143, PT ;  /* 0x0000008f9500720c */ /* 0x000fe20003fc6070 */
[----:B-1----:R-:W-:Y:S01]  /*bf20*/  IMAD.MOV.U32 R170, RZ, RZ, R154 ;  /* 0x000000ffffaa7224 */ /* 0x002fe200078e009a */
[----:B------:R-:W-:Y:S01]  /*bf30*/  LOP3.LUT R149, R157, UR31, RZ, 0x3c, !PT ;  /* 0x0000001f9d957c12 */ /* 0x000fe2000f8e3cff */
[----:B------:R1:W-:Y:S01]  /*bf40*/  STG.E.U16 [R184.64+0x22], R139 ;  /* 0x0000228bb8007986 */ /* 0x0003e2000c101514 */
[----:B------:R-:W-:Y:S01]  /*bf50*/  @!P0 HADD2 R235, -R136.H0_H0, -RZ.H0_H0 ;  /* 0xa00000ff88eb8230 */ /* 0x000fe20000000900 */
[----:B------:R-:W-:Y:S01]  /*bf60*/  F2FP.PACK_AB R138, R187, R138 ;  /* 0x0000008abb8a723e */ /* 0x000fe200000000ff */
[----:B------:R-:W-:Y:S01]  /*bf70*/  IMAD.MOV.U32 R187, RZ, RZ, R161 ;  /* 0x000000ffffbb7224 */ /* 0x000fe200078e00a1 */
[----:B------:R4:W-:Y:S01]  /*bf80*/  STG.E.U16 [R182.64+0x30], R3 ;  /* 0x00003003b6007986 */ /* 0x0009e2000c101514 */
[----:B------:R-:W-:Y:S01]  /*bf90*/  IMAD.WIDE.U32 R156, R149, -0x326172a9, RZ ;  /* 0xcd9e8d57959c7825 */ /* 0x000fe200078e00ff */
[----:B------:R-:W-:Y:S02]  /*bfa0*/  @!P0 PRMT R136, R235, 0x5410, RZ ;  /* 0x00005410eb888816 */ /* 0x000fe400000000ff */
[----:B---3--:R-:W-:Y:S01]  /*bfb0*/  F2FP.PACK_AB R140, R141, R152 ;  /* 0x000000988d8c723e */ /* 0x008fe200000000ff */
[----:B------:R-:W-:Y:S01]  /*bfc0*/  FADD.FTZ R154, R152, R147 ;  /* 0x00000093989a7221 */ /* 0x000fe20000010000 */
[----:B------:R-:W-:Y:S01]  /*bfd0*/  LOP3.LUT R149, R157, UR24, R170, 0x96, !PT ;  /* 0x000000189d957c12 */ /* 0x000fe2000f8e96aa */
[----:B------:R-:W-:Y:S01]  /*bfe0*/  IMAD.MOV.U32 R171, RZ, RZ, R155 ;  /* 0x000000ffffab7224 */ /* 0x000fe200078e009b */
[----:B------:R-:W-:Y:S01]  /*bff0*/  LOP3.LUT R147, R159, UR19, R156, 0x96, !PT ;  /* 0x000000139f937c12 */ /* 0x000fe2000f8e969c */
[----:B------:R-:W-:Y:S01]  /*c000*/  FADD.FTZ R141, R141, R154 ;  /* 0x0000009a8d8d7221 */ /* 0x000fe20000010000 */
[----:B------:R3:W-:Y:S01]  /*c010*/  STG.E.U16 [R182.64+0x32], R136 ;  /* 0x00003288b6007986 */ /* 0x0007e2000c101514 */
[----:B------:R-:W-:Y:S01]  /*c020*/  IMAD.WIDE.U32 R152, R149, -0x2daee0ad, RZ ;  /* 0xd2511f5395987825 */ /* 0x000fe200078e00ff */
[----:B------:R-:W-:Y:S01]  /*c030*/  @!P6 HADD2 R233, -R138.H0_H0, -RZ.H0_H0 ;  /* 0xa00000ff8ae9e230 */ /* 0x000fe20000000900 */
[----:B------:R-:W-:Y:S02]  /*c040*/  SHF.R.U32.HI R143, RZ, 0x18, R150 ;  /* 0x00000018ff8f7819 */ /* 0x000fe40000011696 */
[----:B------:R-:W-:Y:S01]  /*c050*/  IMAD.WIDE.U32 R154, R147, -0x2daee0ad, RZ ;  /* 0xd2511f53939a7825 */ /* 0x000fe200078e00ff */
[----:B------:R-:W-:Y:S04]  /*c060*/  LOP3.LUT R147, R153, UR7, R162, 0x96, !PT ;  /* 0x0000000799937c12 */ /* 0x000fe8000f8e96a2 */
[----:B--2---:R-:W-:Y:S01]  /*c070*/  LOP3.LUT R137, R155, UR26, R152, 0x96, !PT ;  /* 0x0000001a9b897c12 */ /* 0x004fe2000f8e9698 */
[----:B------:R-:W-:Y:S01]  /*c080*/  IMAD.WIDE.U32 R170, R147, -0x326172a9, RZ ;  /* 0xcd9e8d5793aa7825 */ /* 0x000fe200078e00ff */
[----:B-1----:R-:W-:Y:S03]  /*c090*/  F2FP.PACK_AB R139, R181, R186 ;  /* 0x000000bab58b723e */ /* 0x002fe600000000ff */
[----:B------:R-:W-:Y:S01]  /*c0a0*/  IMAD.WIDE.U32 R156, R137, -0x326172a9, RZ ;  /* 0xcd9e8d57899c7825 */ /* 0x000fe200078e00ff */
[----:B------:R-:W-:Y:S02]  /*c0b0*/  LOP3.LUT R147, R171, UR6, R158, 0x96, !PT ;  /* 0x00000006ab937c12 */ /* 0x000fe4000f8e969e */
[----:B----4-:R-:W-:Y:S01]  /*c0c0*/  PRMT R3, R140, 0x7632, R3 ;  /* 0x000076328c037816 */ /* 0x010fe20000000003 */
[----:B------:R-:W1:Y:S01]  /*c0d0*/  MUFU.EX2 R158, R173 ;  /* 0x000000ad009e7308 */ /* 0x000e620000000800 */
[----:B------:R-:W-:Y:S01]  /*c0e0*/  LOP3.LUT R170, R157, UR28, R170, 0x96, !PT ;  /* 0x0000001c9daa7c12 */ /* 0x000fe2000f8e96aa */
[----:B------:R-:W-:Y:S04]  /*c0f0*/  IMAD.WIDE.U32 R152, R147, -0x2daee0ad, RZ ;  /* 0xd2511f5393987825 */ /* 0x000fe800078e00ff */
[----:B------:R-:W-:Y:S01]  /*c100*/  FADD.FTZ R147, R181, R148 ;  /* 0x00000094b5937221 */ /* 0x000fe20000010000 */
[----:B------:R-:W-:Y:S01]  /*c110*/  LOP3.LUT R154, R153, UR17, R154, 0x96, !PT ;  /* 0x00000011999a7c12 */ /* 0x000fe2000f8e969a */
[----:B------:R-:W2:Y:S01]  /*c120*/  LDC.U8 R181, c[0x0][0x2d8] ;  /* 0x0000b600ffb57b82 */ /* 0x000ea20000000000 */
[----:B------:R-:W-:Y:S04]  /*c130*/  IMAD.WIDE.U32 R170, R170, -0x2daee0ad, RZ ;  /* 0xd2511f53aaaa7825 */ /* 0x000fe800078e00ff */
[----:B------:R-:W-:Y:S01]  /*c140*/  IMAD.WIDE.U32 R154, R154, -0x326172a9, RZ ;  /* 0xcd9e8d579a9a7825 */ /* 0x000fe200078e00ff */
[----:B------:R-:W-:Y:S03]  /*c150*/  LOP3.LUT R152, R171, UR5, R152, 0x96, !PT ;  /* 0x00000005ab987c12 */ /* 0x000fe6000f8e9698 */
[----:B------:R-:W-:Y:S01]  /*c160*/  FADD.FTZ R148, R180, R141 ;  /* 0x0000008db4947221 */ /* 0x000fe20000010000 */
[----:B------:R-:W-:Y:S01]  /*c170*/  LOP3.LUT R142, R155, UR14, R156, 0x96, !PT ;  /* 0x0000000e9b8e7c12 */ /* 0x000fe2000f8e969c */
[----:B------:R-:W-:Y:S04]  /*c180*/  IMAD.WIDE.U32 R152, R152, -0x326172a9, RZ ;  /* 0xcd9e8d5798987825 */ /* 0x000fe800078e00ff */
[----:B------:R-:W-:Y:S01]  /*c190*/  FADD.FTZ R155, R179, R148 ;  /* 0x00000094b39b7221 */ /* 0x000fe20000010000 */
[----:B------:R-:W-:Y:S01]  /*c1a0*/  LOP3.LUT R156, R153, UR30, R154, 0x96, !PT ;  /* 0x0000001e999c7c12 */ /* 0x000fe2000f8e969a */
[----:B------:R-:W-:Y:S01]  /*c1b0*/  IMAD.MOV.U32 R186, RZ, RZ, R160 ;  /* 0x000000ffffba7224 */ /* 0x000fe200078e00a0 */
[----:B------:R-:W-:Y:S01]  /*c1c0*/  PRMT R148, R140, 0x5410, R3 ;  /* 0x000054108c947816 */ /* 0x000fe20000000003 */
[----:B------:R-:W4:Y:S01]  /*c1d0*/  MUFU.EX2 R160, R178 ;  /* 0x000000b200a07308 */ /* 0x000f220000000800 */
[----:B------:R-:W-:Y:S01]  /*c1e0*/  LOP3.LUT R137, R156, 0xff, RZ, 0xc0, !PT ;  /* 0x000000ff9c897812 */ /* 0x000fe200078ec0ff */
[----:B-1----:R-:W-:Y:S01]  /*c1f0*/  FADD.FTZ R155, R158, R155 ;  /* 0x0000009b9e9b7221 */ /* 0x002fe20000010000 */
[----:B------:R-:W-:Y:S01]  /*c200*/  LOP3.LUT R141, R156, 0xffff, RZ, 0xc0, !PT ;  /* 0x0000ffff9c8d7812 */ /* 0x000fe200078ec0ff */
[----:B------:R-:W-:Y:S01]  /*c210*/  IMAD.MOV.U32 R173, RZ, RZ, R189 ;  /* 0x000000ffffad7224 */ /* 0x000fe200078e00bd */
[----:B--2---:R-:W-:Y:S01]  /*c220*/  ISETP.GE.U32.AND P0, PT, R181, R137, PT ;  /* 0x00000089b500720c */ /* 0x004fe20003f06070 */
[----:B------:R-:W-:Y:S01]  /*c230*/  FADD.FTZ R171, R172, R155 ;  /* 0x0000009bacab7221 */ /* 0x000fe20000010000 */
[----:B------:R-:W-:Y:S02]  /*c240*/  SHF.R.U32.HI R141, RZ, 0x8, R141 ;  /* 0x00000008ff8d7819 */ /* 0x000fe4000001168d */
[----:B------:R-:W-:Y:S02]  /*c250*/  LOP3.LUT R149, R152, 0xffff, RZ, 0xc0, !PT ;  /* 0x0000ffff98957812 */ /* 0x000fe400078ec0ff */
[----:B------:R-:W-:Y:S02]  /*c260*/  LOP3.LUT R141, R141, 0xffff, RZ, 0xc0, !PT ;  /* 0x0000ffff8d8d7812 */ /* 0x000fe400078ec0ff */
[----:B------:R-:W-:Y:S02]  /*c270*/  SHF.R.U32.HI R149, RZ, 0x8, R149 ;  /* 0x00000008ff957819 */ /* 0x000fe40000011695 */
[----:B------:R-:W-:Y:S02]  /*c280*/  F2FP.PACK_AB R137, R179, R180 ;  /* 0x000000b4b389723e */ /* 0x000fe400000000ff */
[----:B------:R-:W-:Y:S01]  /*c290*/  LOP3.LUT R149, R149, 0xffff, RZ, 0xc0, !PT ;  /* 0x0000ffff95957812 */ /* 0x000fe200078ec0ff */
[----:B------:R-:W-:Y:S01]  /*c2a0*/  @!P0 HADD2 R234, -R140.H0_H0, -RZ.H0_H0 ;  /* 0xa00000ff8cea8230 */ /* 0x000fe20000000900 */
[----:B---3--:R-:W-:Y:S01]  /*c2b0*/  PRMT R136, R137, 0x7632, R136 ;  /* 0x0000763289887816 */ /* 0x008fe20000000088 */
[----:B------:R1:W2:Y:S01]  /*c2c0*/  MUFU.EX2 R180, R175 ;  /* 0x000000af00b47308 */ /* 0x0002a20000000800 */
[----:B------:R-:W-:Y:S02]  /*c2d0*/  SHF.R.U32.HI R157, RZ, 0x10, R156 ;  /* 0x00000010ff9d7819 */ /* 0x000fe4000001169c */
[----:B------:R-:W-:Y:S01]  /*c2e0*/  @!P0 PRMT R140, R234, 0x5410, RZ ;  /* 0x00005410ea8c8816 */ /* 0x000fe200000000ff */
[----:B----4-:R-:W-:Y:S01]  /*c2f0*/  FADD.FTZ R147, R160, R147 ;  /* 0x00000093a0937221 */ /* 0x010fe20000010000 */
[----:B------:R-:W-:Y:S02]  /*c300*/  ISETP.GE.U32.AND P0, PT, R181, R141, PT ;  /* 0x0000008db500720c */ /* 0x000fe40003f06070 */
[----:B------:R-:W-:Y:S01]  /*c310*/  LOP3.LUT R141, R152, 0xff, RZ, 0xc0, !PT ;  /* 0x000000ff988d7812 */ /* 0x000fe200078ec0ff */
[----:B------:R-:W-:Y:S01]  /*c320*/  FADD.FTZ R147, R174, R147 ;  /* 0x00000093ae937221 */ /* 0x000fe20000010000 */
[----:B------:R-:W-:Y:S02]  /*c330*/  PRMT R162, R137, 0x5410, R136 ;  /* 0x0000541089a27816 */ /* 0x000fe40000000088 */
[----:B------:R-:W-:Y:S02]  /*c340*/  ISETP.GE.U32.AND P5, PT, R181, R141, PT ;  /* 0x0000008db500720c */ /* 0x000fe40003fa6070 */
[----:B------:R-:W-:Y:S02]  /*c350*/  PRMT R141, R138, 0x7632, R141 ;  /* 0x000076328a8d7816 */ /* 0x000fe4000000008d */
[----:B------:R-:W-:Y:S02]  /*c360*/  LOP3.LUT R157, R157, 0xff, RZ, 0xc0, !PT ;  /* 0x000000ff9d9d7812 */ /* 0x000fe400078ec0ff */
[----:B------:R-:W-:Y:S01]  /*c370*/  SHF.R.U32.HI R156, RZ, 0x18, R156 ;  /* 0x00000018ff9c7819 */ /* 0x000fe2000001169c */
[----:B------:R-:W-:Y:S01]  /*c380*/  @!P0 HADD2 R232, -R3.H0_H0, -RZ.H0_H0 ;  /* 0xa00000ff03e88230 */ /* 0x000fe20000000900 */
[----:B------:R-:W-:Y:S01]  /*c390*/  F2FP.PACK_AB R158, R172, R158 ;  /* 0x0000009eac9e723e */ /* 0x000fe200000000ff */
[----:B------:R-:W-:Y:S01]  /*c3a0*/  IMAD.MOV.U32 R172, RZ, RZ, R188 ;  /* 0x000000ffffac7224 */ /* 0x000fe200078e00bc */
[----:B------:R-:W-:Y:S01]  /*c3b0*/  F2FP.PACK_AB R160, R174, R160 ;  /* 0x000000a0aea0723e */ /* 0x000fe200000000ff */
[----:B------:R3:W5:Y:S01]  /*c3c0*/  LDL.LU.64 R188, [R1+0x60] ;  /* 0x0000600001bc7983 */ /* 0x0007620000300a00 */
[----:B------:R-:W-:Y:S01]  /*c3d0*/  @!P0 PRMT R3, R232, 0x5410, RZ ;  /* 0x00005410e8038816 */ /* 0x000fe200000000ff */
[----:B------:R-:W-:Y:S01]  /*c3e0*/  @!P5 HADD2 R228, -R137.H0_H0, -RZ.H0_H0 ;  /* 0xa00000ff89e4d230 */ /* 0x000fe20000000900 */
[----:B------:R-:W-:Y:S02]  /*c3f0*/  ISETP.GE.U32.AND P0, PT, R181, R149, PT ;  /* 0x00000095b500720c */ /* 0x000fe40003f06070 */
[----:B------:R-:W-:Y:S02]  /*c400*/  PRMT R149, R138, 0x5410, R141 ;  /* 0x000054108a957816 */ /* 0x000fe4000000008d */
[----:B------:R-:W-:Y:S02]  /*c410*/  @!P6 PRMT R138, R233, 0x5410, RZ ;  /* 0x00005410e98ae816 */ /* 0x000fe400000000ff */
[CC--:B------:R-:W-:Y:S02]  /*c420*/  ISETP.GE.U32.AND P6, PT, R181.reuse, R143.reuse, PT ;  /* 0x0000008fb500720c */ /* 0x0c0fe40003fc6070 */
[----:B------:R-:W-:Y:S01]  /*c430*/  @!P5 PRMT R137, R228, 0x5410, RZ ;  /* 0x00005410e489d816 */ /* 0x000fe200000000ff */
[----:B------:R4:W-:Y:S01]  /*c440*/  STG.E.U16 [R184.64+0x30], R138 ;  /* 0x0000308ab8007986 */ /* 0x0009e2000c101514 */
[C---:B------:R-:W-:Y:S02]  /*c450*/  ISETP.GE.U32.AND P5, PT, R181.reuse, R143, PT ;  /* 0x0000008fb500720c */ /* 0x040fe40003fa6070 */
[----:B------:R-:W-:Y:S01]  /*c460*/  SHF.R.U32.HI R143, RZ, 0x10, R152 ;  /* 0x00000010ff8f7819 */ /* 0x000fe20000011698 */
[----:B------:R-:W-:Y:S01]  /*c470*/  @!P0 HADD2 R226, -R136.H0_H0, -RZ.H0_H0 ;  /* 0xa00000ff88e28230 */ /* 0x000fe20000000900 */
[----:B-1----:R-:W-:Y:S02]  /*c480*/  PRMT R175, R181, 0x7054, R181 ;  /* 0x00007054b5af7816 */ /* 0x002fe400000000b5 */
[----:B------:R-:W-:Y:S02]  /*c490*/  LOP3.LUT R143, R143, 0xff, RZ, 0xc0, !PT ;  /* 0x000000ff8f8f7812 */ /* 0x000fe400078ec0ff */
[----:B------:R-:W-:Y:S01]  /*c4a0*/  @!P0 PRMT R136, R226, 0x5410, RZ ;  /* 0x00005410e2888816 */ /* 0x000fe200000000ff */
[----:B------:R-:W-:Y:S01]  /*c4b0*/  @!P6 HADD2 R229, -R141.H0_H0, -RZ.H0_H0 ;  /* 0xa00000ff8de5e230 */ /* 0x000fe20000000900 */
[C---:B------:R-:W-:Y:S02]  /*c4c0*/  ISETP.GE.U32.AND P6, PT, R181.reuse, R156, PT ;  /* 0x0000009cb500720c */ /* 0x040fe40003fc6070 */
[----:B------:R-:W-:Y:S02]  /*c4d0*/  ISETP.GE.U32.AND P0, PT, R181, R143, PT ;  /* 0x0000008fb500720c */ /* 0x000fe40003f06070 */
[----:B------:R-:W-:Y:S02]  /*c4e0*/  @!P5 PRMT R141, R229, 0x5410, RZ ;  /* 0x00005410e58dd816 */ /* 0x000fe400000000ff */
[----:B------:R-:W-:Y:S02]  /*c4f0*/  ISETP.GE.U32.AND P5, PT, R181, R157, PT ;  /* 0x0000009db500720c */ /* 0x000fe40003fa6070 */
[----:B------:R-:W-:Y:S01]  /*c500*/  LOP3.LUT R154, R153, UR30, R154, 0x96, !PT ;  /* 0x0000001e999a7c12 */ /* 0x000fe2000f8e969a */
[----:B------:R1:W-:Y:S01]  /*c510*/  STG.E.U16 [R184.64+0x32], R141 ;  /* 0x0000328db8007986 */ /* 0x0003e2000c101514 */
[----:B------:R-:W-:Y:S02]  /*c520*/  LOP3.LUT R155, R176, 0xff, RZ, 0xc0, !PT ;  /* 0x000000ffb09b7812 */ /* 0x000fe400078ec0ff */
[----:B------:R-:W-:Y:S01]  /*c530*/  SHF.R.U32.HI R168, RZ, 0x10, R154 ;  /* 0x00000010ffa87819 */ /* 0x000fe2000001169a */
[----:B------:R2:W-:Y:S01]  /*c540*/  STG.E.U16 [R182.64+0x40], R140 ;  /* 0x0000408cb6007986 */ /* 0x0005e2000c101514 */
[C---:B------:R-:W-:Y:S01]  /*c550*/  PRMT R157, R160.reuse, 0x7632, R157 ;  /* 0x00007632a09d7816 */ /* 0x040fe2000000009d */
[----:B------:R-:W-:Y:S01]  /*c560*/  @!P0 HADD2 R221, -R160.H0_H0, -RZ.H0_H0 ;  /* 0xa00000ffa0dd8230 */ /* 0x000fe20000000900 */
[C---:B----4-:R-:W-:Y:S01]  /*c570*/  PRMT R138, R139.reuse, 0x7632, R138 ;  /* 0x000076328b8a7816 */ /* 0x050fe2000000008a */
[----:B------:R4:W-:Y:S01]  /*c580*/  STG.E.U16 [R182.64+0x42], R3 ;  /* 0x00004203b6007986 */ /* 0x0009e2000c101514 */
[----:B------:R-:W-:Y:S01]  /*c590*/  PRMT R159, R160, 0x5410, R157 ;  /* 0x00005410a09f7816 */ /* 0x000fe2000000009d */
[----:B------:R-:W-:Y:S01]  /*c5a0*/  @!P5 HADD2 R227, -R139.H0_H0, -RZ.H0_H0 ;  /* 0xa00000ff8be3d230 */ /* 0x000fe20000000900 */
[----:B------:R-:W-:Y:S01]  /*c5b0*/  PRMT R161, R139, 0x5410, R138 ;  /* 0x000054108ba17816 */ /* 0x000fe2000000008a */
[----:B------:R-:W-:Y:S01]  /*c5c0*/  @!P6 HADD2 R222, -R138.H0_H0, -RZ.H0_H0 ;  /* 0xa00000ff8adee230 */ /* 0x000fe20000000900 */
[----:B------:R-:W-:Y:S02]  /*c5d0*/  @!P0 PRMT R160, R221, 0x5410, RZ ;  /* 0x00005410dda08816 */ /* 0x000fe400000000ff */
[----:B------:R-:W-:Y:S02]  /*c5e0*/  @!P5 PRMT R139, R227, 0x5410, RZ ;  /* 0x00005410e38bd816 */ /* 0x000fe400000000ff */
[----:B------:R-:W-:Y:S02]  /*c5f0*/  @!P6 PRMT R138, R222, 0x5410, RZ ;  /* 0x00005410de8ae816 */ /* 0x000fe400000000ff */
[----:B------:R-:W-:Y:S01]  /*c600*/  LOP3.LUT R168, R168, 0xff, RZ, 0xc0, !PT ;  /* 0x000000ffa8a87812 */ /* 0x000fe200078ec0ff */
[----:B------:R-:W-:Y:S04]  /*c610*/  STG.E.U16 [R184.64+0x40], R139 ;  /* 0x0000408bb8007986 */ /* 0x000fe8000c101514 */
[----:B------:R3:W-:Y:S01]  /*c620*/  STG.E.U16 [R184.64+0x42], R138 ;  /* 0x0000428ab8007986 */ /* 0x0007e2000c101514 */
[----:B-1----:R-:W-:Y:S03]  /*c630*/  SHF.R.U32.HI R141, RZ, 0x18, R152 ;  /* 0x00000018ff8d7819 */ /* 0x002fe60000011698 */
[----:B------:R-:W-:Y:S01]  /*c640*/  STG.E.U16 [R182.64+0x50], R137 ;  /* 0x00005089b6007986 */ /* 0x000fe2000c101514 */
[----:B------:R-:W-:Y:S01]  /*c650*/  ISETP.GE.U32.AND P5, PT, R181, R141, PT ;  /* 0x0000008db500720c */ /* 0x000fe20003fa6070 */
[----:B--2---:R-:W-:Y:S02]  /*c660*/  IMAD.MOV.U32 R140, RZ, RZ, R172 ;  /* 0x000000ffff8c7224 */ /* 0x004fe400078e00ac */
[----:B------:R-:W-:Y:S01]  /*c670*/  STG.E.U16 [R182.64+0x52], R136 ;  /* 0x00005288b6007986 */ /* 0x000fe2000c101514 */
[----:B------:R-:W-:Y:S01]  /*c680*/  IMAD.MOV.U32 R141, RZ, RZ, R173 ;  /* 0x000000ffff8d7224 */ /* 0x000fe200078e00ad */
[----:B----4-:R-:W-:Y:S01]  /*c690*/  PRMT R3, R158, 0x7632, R3 ;  /* 0x000076329e037816 */ /* 0x010fe20000000003 */
[----:B------:R-:W-:Y:S01]  /*c6a0*/  IMAD.WIDE.U32 R172, R142, -0x2daee0ad, RZ ;  /* 0xd2511f538eac7825 */ /* 0x000fe200078e00ff */
[----:B------:R1:W-:Y:S02]  /*c6b0*/  STG.E.U16 [R184.64+0x50], R160 ;  /* 0x000050a0b8007986 */ /* 0x0003e4000c101514 */
[----:B------:R-:W-:Y:S01]  /*c6c0*/  PRMT R156, R158, 0x5410, R3 ;  /* 0x000054109e9c7816 */ /* 0x000fe20000000003 */
[----:B------:R-:W-:Y:S01]  /*c6d0*/  IMAD.MOV.U32 R142, RZ, RZ, R140 ;  /* 0x000000ffff8e7224 */ /* 0x000fe200078e008c */
[C-C-:B------:R-:W-:Y:S01]  /*c6e0*/  LOP3.LUT R174, R173.reuse, UR29, R170.reuse, 0x96, !PT ;  /* 0x0000001dadae7c12 */ /* 0x140fe2000f8e96aa */
[----:B------:R-:W-:Y:S01]  /*c6f0*/  IMAD.MOV.U32 R143, RZ, RZ, R141 ;  /* 0x000000ffff8f7224 */ /* 0x000fe200078e008d */
[----:B------:R-:W-:Y:S01]  /*c700*/  LOP3.LUT R170, R173, UR29, R170, 0x96, !PT ;  /* 0x0000001dadaa7c12 */ /* 0x000fe2000f8e96aa */
[----:B------:R-:W-:Y:S01]  /*c710*/  @!P5 HADD2 R217, -R157.H0_H0, -RZ.H0_H0 ;  /* 0xa00000ff9dd9d230 */ /* 0x000fe20000000900 */
[C---:B------:R-:W-:Y:S02]  /*c720*/  LOP3.LUT R140, R174.reuse, 0xff, RZ, 0xc0, !PT ;  /* 0x000000ffae8c7812 */ /* 0x040fe400078ec0ff */
[----:B------:R-:W-:Y:S02]  /*c730*/  LOP3.LUT R141, R174, 0xffff, RZ, 0xc0, !PT ;  /* 0x0000ffffae8d7812 */ /* 0x000fe400078ec0ff */
[----:B------:R-:W-:Y:S01]  /*c740*/  ISETP.GE.U32.AND P6, PT, R181, R140, PT ;  /* 0x0000008cb500720c */ /* 0x000fe20003fc6070 */
[----:B------:R-:W-:Y:S01]  /*c750*/  FADD.FTZ R140, R180, R147 ;  /* 0x00000093b48c7221 */ /* 0x000fe20000010000 */
[----:B------:R-:W-:Y:S02]  /*c760*/  SHF.R.U32.HI R141, RZ, 0x8, R141 ;  /* 0x00000008ff8d7819 */ /* 0x000fe4000001168d */
[----:B---3--:R-:W-:Y:S02]  /*c770*/  LOP3.LUT R138, R172, 0xff, RZ, 0xc0, !PT ;  /* 0x000000ffac8a7812 */ /* 0x008fe400078ec0ff */
[----:B------:R-:W-:Y:S02]  /*c780*/  LOP3.LUT R139, R141, 0xffff, RZ, 0xc0, !PT ;  /* 0x0000ffff8d8b7812 */ /* 0x000fe400078ec0ff */
[C---:B------:R-:W-:Y:S01]  /*c790*/  F2FP.PACK_AB R180, R163.reuse, R180 ;  /* 0x000000b4a3b4723e */ /* 0x040fe200000000ff */
[----:B------:R-:W-:Y:S01]  /*c7a0*/  FADD.FTZ R163, R163, R140 ;  /* 0x0000008ca3a37221 */ /* 0x000fe20000010000 */
[----:B------:R-:W-:Y:S02]  /*c7b0*/  SHF.R.U32.HI R140, RZ, 0x18, R186 ;  /* 0x00000018ff8c7819 */ /* 0x000fe400000116ba */
[----:B------:R-:W-:Y:S01]  /*c7c0*/  SHF.R.U32.HI R141, RZ, 0x18, R176 ;  /* 0x00000018ff8d7819 */ /* 0x000fe200000116b0 */
[----:B------:R-:W-:Y:S01]  /*c7d0*/  @!P6 HADD2 R225, -R158.H0_H0, -RZ.H0_H0 ;  /* 0xa00000ff9ee1e230 */ /* 0x000fe20000000900 */
[----:B------:R-:W-:Y:S01]  /*c7e0*/  @!P5 PRMT R157, R217, 0x5410, RZ ;  /* 0x00005410d99dd816 */ /* 0x000fe200000000ff */
[----:B-1----:R-:W-:Y:S01]  /*c7f0*/  FADD.FTZ R160, R166, R163 ;  /* 0x000000a3a6a07221 */ /* 0x002fe20000010000 */
[----:B------:R-:W-:Y:S02]  /*c800*/  SHF.R.U32.HI R147, RZ, 0x10, R150 ;  /* 0x00000010ff937819 */ /* 0x000fe40000011696 */
[----:B------:R-:W-:Y:S01]  /*c810*/  @!P6 PRMT R158, R225, 0x5410, RZ ;  /* 0x00005410e19ee816 */ /* 0x000fe200000000ff */
[----:B------:R-:W-:Y:S01]  /*c820*/  STG.E.U16 [R184.64+0x52], R157 ;  /* 0x0000529db8007986 */ /* 0x000fe2000c101514 */
[----:B------:R-:W-:Y:S02]  /*c830*/  ISETP.GE.U32.AND P6, PT, R181, R139, PT ;  /* 0x0000008bb500720c */ /* 0x000fe40003fc6070 */
[----:B------:R-:W-:Y:S01]  /*c840*/  LOP3.LUT R139, R187, UR30, R142, 0x96, !PT ;  /* 0x0000001ebb8b7c12 */ /* 0x000fe2000f8e968e */
[----:B------:R-:W-:Y:S01]  /*c850*/  STG.E.U16 [R182.64+0x60], R158 ;  /* 0x0000609eb6007986 */ /* 0x000fe2000c101514 */
[----:B------:R-:W-:Y:S02]  /*c860*/  LOP3.LUT R147, R147, 0xff, RZ, 0xc0, !PT ;  /* 0x000000ff93937812 */ /* 0x000fe400078ec0ff */
[----:B------:R-:W-:Y:S02]  /*c870*/  LOP3.LUT R137, R139, 0xffff, RZ, 0xc0, !PT ;  /* 0x0000ffff8b897812 */ /* 0x000fe400078ec0ff */
[--C-:B------:R-:W-:Y:S02]  /*c880*/  SHF.R.U32.HI R165, RZ, 0x10, R174.reuse ;  /* 0x00000010ffa57819 */ /* 0x100fe400000116ae */
[----:B------:R-:W-:Y:S02]  /*c890*/  SHF.R.U32.HI R137, RZ, 0x8, R137 ;  /* 0x00000008ff897819 */ /* 0x000fe40000011689 */
[----:B------:R-:W-:Y:S01]  /*c8a0*/  SHF.R.U32.HI R174, RZ, 0x18, R174 ;  /* 0x00000018ffae7819 */ /* 0x000fe200000116ae */
[----:B------:R-:W-:Y:S01]  /*c8b0*/  @!P6 HADD2 R220, -R3.H0_H0, -RZ.H0_H0 ;  /* 0xa00000ff03dce230 */ /* 0x000fe20000000900 */
[----:B------:R-:W-:Y:S02]  /*c8c0*/  LOP3.LUT R165, R165, 0xff, RZ, 0xc0, !PT ;  /* 0x000000ffa5a57812 */ /* 0x000fe400078ec0ff */
[----:B------:R-:W-:Y:S02]  /*c8d0*/  PRMT R179, R180, 0x7632, R179 ;  /* 0x00007632b4b37816 */ /* 0x000fe400000000b3 */
[----:B------:R-:W-:Y:S02]  /*c8e0*/  @!P6 PRMT R3, R220, 0x5410, RZ ;  /* 0x00005410dc03e816 */ /* 0x000fe400000000ff */
[----:B------:R-:W-:Y:S02]  /*c8f0*/  ISETP.GE.U32.AND P6, PT, R181, R138, PT ;  /* 0x0000008ab500720c */ /* 0x000fe40003fc6070 */
[----:B------:R-:W-:Y:S01]  /*c900*/  LOP3.LUT R138, R139, 0xff, RZ, 0xc0, !PT ;  /* 0x000000ff8b8a7812 */ /* 0x000fe200078ec0ff */
[----:B------:R1:W-:Y:S01]  /*c910*/  STG.E.U16 [R182.64+0x62], R3 ;  /* 0x00006203b6007986 */ /* 0x0003e2000c101514 */
[----:B------:R-:W-:Y:S02]  /*c920*/  MUFU.EX2 R181, R164 ;  /* 0x000000a400b57308 */ /* 0x000fe40000000800 */
[----:B------:R-:W-:Y:S02]  /*c930*/  PRMT R137, R138, 0x5410, R137 ;  /* 0x000054108a897816 */ /* 0x000fe40000000089 */
[--C-:B------:R-:W-:Y:S02]  /*c940*/  SHF.R.U32.HI R138, RZ, 0x10, R139.reuse ;  /* 0x00000010ff8a7819 */ /* 0x100fe4000001168b */
[----:B------:R-:W-:Y:S01]  /*c950*/  SHF.R.U32.HI R139, RZ, 0x18, R139 ;  /* 0x00000018ff8b7819 */ /* 0x000fe2000001168b */
[--C-:B------:R-:W-:Y:S01]  /*c960*/  HSET2.LE.AND R137, R137, R175.reuse, PT ;  /* 0x000000af89897233 */ /* 0x100fe20003803000 */
[----:B------:R-:W-:Y:S04]  /*c970*/  LOP3.LUT R138, R138, 0xff, RZ, 0xc0, !PT ;  /* 0x000000ff8a8a7812 */ /* 0x000fe800078ec0ff */
[----:B------:R-:W-:Y:S02]  /*c980*/  PRMT R136, R138, 0x5410, R139 ;  /* 0x000054108a887816 */ /* 0x000fe4000000008b */
[C---:B------:R-:W-:Y:S01]  /*c990*/  LOP3.LUT R139, R186.reuse, 0xffff, RZ, 0xc0, !PT ;  /* 0x0000ffffba8b7812 */ /* 0x040fe200078ec0ff */
[----:B------:R-:W-:Y:S01]  /*c9a0*/  FADD.FTZ R187, R169, R171 ;  /* 0x000000aba9bb7221 */ /* 0x000fe20000010000 */
        /* <DEDUP_REMOVED lines=8> */
[----:B------:R-:W-:Y:S01]  /*ca30*/  LOP3.LUT R139, R139, 0xff, RZ, 0xc0, !PT ;  /* 0x000000ff8b8b7812 */ /* 0x000fe200078ec0ff */
[----:B------:R-:W2:Y:S01]  /*ca40*/  MUFU.EX2 R186, R167 ;  /* 0x000000a700ba7308 */ /* 0x000ea20000000800 */
[----:B-1----:R-:W-:Y:S02]  /*ca50*/  IMAD.MOV.U32 R3, RZ, RZ, R2 ;  /* 0x000000ffff037224 */ /* 0x002fe400078e0002 */
[----:B------:R-:W-:Y:S02]  /*ca60*/  PRMT R140, R139, 0x5410, R140 ;  /* 0x000054108b8c7816 */ /* 0x000fe4000000008c */
[----:B------:R-:W-:Y:S02]  /*ca70*/  LOP3.LUT R134, R137, R134, RZ, 0xc0, !PT ;  /* 0x0000008689867212 */ /* 0x000fe400078ec0ff */
[----:B------:R-:W1:Y:S01]  /*ca80*/  LDSM.16.MT88.4 R136, [R208+0x18000] ;  /* 0x01800000d088783b */ /* 0x000e620000004200 */
[--C-:B------:R-:W-:Y:S05]  /*ca90*/  HSET2.LE.AND R140, R140, R175.reuse, PT ;  /* 0x000000af8c8c7233 */ /* 0x100fea0003803000 */
[----:B------:R-:W-:Y:S02]  /*caa0*/  LOP3.LUT R135, R140, R135, RZ, 0xc0, !PT ;  /* 0x000000878c877212 */ /* 0x000fe400078ec0ff */
[C---:B------:R-:W-:Y:S02]  /*cab0*/  LOP3.LUT R140, R150.reuse, 0xffff, RZ, 0xc0, !PT ;  /* 0x0000ffff968c7812 */ /* 0x040fe400078ec0ff */
[----:B------:R-:W-:Y:S02]  /*cac0*/  LOP3.LUT R151, R150, 0xff, RZ, 0xc0, !PT ;  /* 0x000000ff96977812 */ /* 0x000fe400078ec0ff */
[----:B------:R-:W-:Y:S02]  /*cad0*/  SHF.R.U32.HI R150, RZ, 0x18, R150 ;  /* 0x00000018ff967819 */ /* 0x000fe40000011696 */
[----:B------:R-:W-:Y:S02]  /*cae0*/  SHF.R.U32.HI R140, RZ, 0x8, R140 ;  /* 0x00000008ff8c7819 */ /* 0x000fe4000001168c */
[----:B------:R-:W-:Y:S02]  /*caf0*/  PRMT R150, R147, 0x5410, R150 ;  /* 0x0000541093967816 */ /* 0x000fe40000000096 */
[----:B--2---:R-:W-:Y:S02]  /*cb00*/  F2FP.PACK_AB R177, R186, R169 ;  /* 0x000000a9bab1723e */ /* 0x004fe400000000ff */
[----:B------:R-:W-:Y:S01]  /*cb10*/  SHF.R.U32.HI R167, RZ, 0x18, R172 ;  /* 0x00000018ffa77819 */ /* 0x000fe200000116ac */
[--C-:B------:R-:W-:Y:S01]  /*cb20*/  HSET2.LE.AND R150, R150, R175.reuse, PT ;  /* 0x000000af96967233 */ /* 0x100fe20003803000 */
[----:B------:R-:W-:Y:S01]  /*cb30*/  PRMT R151, R151, 0x5410, R140 ;  /* 0x0000541097977816 */ /* 0x000fe2000000008c */
[----:B------:R-:W-:Y:S01]  /*cb40*/  @!P6 HADD2 R218, -R177.H0_H0, -RZ.H0_H0 ;  /* 0xa00000ffb1dae230 */ /* 0x000fe20000000900 */
[----:B------:R-:W-:Y:S02]  /*cb50*/  LOP3.LUT R140, R176, 0xffff, RZ, 0xc0, !PT ;  /* 0x0000ffffb08c7812 */ /* 0x000fe400078ec0ff */
[----:B------:R-:W-:Y:S02]  /*cb60*/  PRMT R178, R177, 0x7632, R178 ;  /* 0x00007632b1b27816 */ /* 0x000fe400000000b2 */
[----:B------:R-:W-:Y:S04]  /*cb70*/  SHF.R.U32.HI R142, RZ, 0x8, R140 ;  /* 0x00000008ff8e7819 */ /* 0x000fe8000001168c */
[----:B------:R-:W-:Y:S01]  /*cb80*/  PRMT R155, R155, 0x5410, R142 ;  /* 0x000054109b9b7816 */ /* 0x000fe2000000008e */
        /* <DEDUP_REMOVED lines=48> */
[----:B------:R-:W-:Y:S03]  /*ce90*/  F2FP.PACK_AB R176, R181, R166 ;  /* 0x000000a6b5b0723e */ /* 0x000fe600000000ff */
[----:B------:R-:W-:Y:S02]  /*cea0*/  LOP3.LUT R140, R136, 0xff, RZ, 0xc0, !PT ;  /* 0x000000ff888c7812 */ /* 0x000fe400078ec0ff */
[----:B------:R-:W1:Y:S01]  /*ceb0*/  LDSM.16.MT88.4 R136, [R208+0x18800] ;  /* 0x01880000d088783b */ /* 0x000e620000004200 */
[--C-:B------:R-:W-:Y:S01]  /*cec0*/  HSET2.LE.AND R135, R155, R175.reuse, PT ;  /* 0x000000af9b877233 */ /* 0x100fe20003803000 */
[----:B------:R-:W-:Y:S01]  /*ced0*/  PRMT R133, R140, 0x5410, R141 ;  /* 0x000054108c857816 */ /* 0x000fe2000000008d */
[--C-:B------:R-:W-:Y:S03]  /*cee0*/  HSET2.LE.AND R134, R151, R175.reuse, PT ;  /* 0x000000af97867233 */ /* 0x100fe60003803000 */
[----:B------:R-:W-:Y:S01]  /*cef0*/  LOP3.LUT R132, R135, R146, RZ, 0xc0, !PT ;  /* 0x0000009287847212 */ /* 0x000fe200078ec0ff */
[--C-:B------:R-:W-:Y:S01]  /*cf00*/  HSET2.LE.AND R133, R133, R175.reuse, PT ;  /* 0x000000af85857233 */ /* 0x100fe20003803000 */
[----:B------:R-:W2:Y:S01]  /*cf10*/  LDSM.16.MT88.4 R140, [R206+0x18800] ;  /* 0x01880000ce8c783b */ /* 0x000ea20000004200 */
[----:B------:R-:W-:Y:S02]  /*cf20*/  LOP3.LUT R134, R134, R145, RZ, 0xc0, !PT ;  /* 0x0000009186867212 */ /* 0x000fe400078ec0ff */
[----:B------:R-:W-:Y:S02]  /*cf30*/  LOP3.LUT R135, R150, R149, RZ, 0xc0, !PT ;  /* 0x0000009596877212 */ /* 0x000fe400078ec0ff */
[----:B------:R-:W-:Y:S02]  /*cf40*/  LOP3.LUT R133, R133, R144, RZ, 0xc0, !PT ;  /* 0x0000009085857212 */ /* 0x000fe400078ec0ff */
[C---:B------:R-:W-:Y:S01]  /*cf50*/  LOP3.LUT R149, R154.reuse, 0xff, RZ, 0xc0, !PT ;  /* 0x000000ff9a957812 */ /* 0x040fe200078ec0ff */
[----:B------:R-:W3:Y:S04]  /*cf60*/  LDSM.16.MT88.4 R144, [R205+0x18800] ;  /* 0x01880000cd90783b */ /* 0x000ee80000004200 */
        /* <DEDUP_REMOVED lines=40> */
[----:B------:R-:W-:Y:S01]  /*d1f0*/  LOP3.LUT R140, R154, 0xffff, RZ, 0xc0, !PT ;  /* 0x0000ffff9a8c7812 */ /* 0x000fe200078ec0ff */
[C---:B------:R-:W-:Y:S01]  /*d200*/  HMMA.16816.F32 R112, R132.reuse, R142, R112 ;  /* 0x0000008e8470723c */ /* 0x040fe20000001870 */
[--C-:B------:R-:W-:Y:S04]  /*d210*/  SHF.R.U32.HI R141, RZ, 0x10, R152.reuse ;  /* 0x00000010ff8d7819 */ /* 0x100fe80000011698 */
[----:B------:R-:W-:Y:S02]  /*d220*/  LOP3.LUT R151, R141, 0xff, RZ, 0xc0, !PT ;  /* 0x000000ff8d977812 */ /* 0x000fe400078ec0ff */
[C---:B------:R-:W-:Y:S01]  /*d230*/  LOP3.LUT R143, R152.reuse, 0xff, RZ, 0xc0, !PT ;  /* 0x000000ff988f7812 */ /* 0x040fe200078ec0ff */
[C---:B---3--:R-:W-:Y:S01]  /*d240*/  HMMA.16816.F32 R116, R132.reuse, R144, R116 ;  /* 0x000000908474723c */ /* 0x048fe20000001874 */
[----:B------:R-:W-:Y:S04]  /*d250*/  SHF.R.U32.HI R142, RZ, 0x18, R152 ;  /* 0x00000018ff8e7819 */ /* 0x000fe80000011698 */
[----:B------:R-:W-:Y:S02]  /*d260*/  PRMT R142, R151, 0x5410, R142 ;  /* 0x00005410978e7816 */ /* 0x000fe4000000008e */
[----:B------:R-:W-:Y:S01]  /*d270*/  SHF.R.U32.HI R144, RZ, 0x8, R140 ;  /* 0x00000008ff907819 */ /* 0x000fe2000001168c */
[C---:B------:R-:W-:Y:S01]  /*d280*/  HMMA.16816.F32 R120, R132.reuse, R146, R120 ;  /* 0x000000928478723c */ /* 0x040fe20000001878 */
[----:B------:R-:W-:Y:S03]  /*d290*/  LOP3.LUT R140, R152, 0xffff, RZ, 0xc0, !PT ;  /* 0x0000ffff988c7812 */ /* 0x000fe600078ec0ff */
[----:B------:R-:W-:Y:S02]  /*d2a0*/  PRMT R149, R149, 0x5410, R144 ;  /* 0x0000541095957816 */ /* 0x000fe40000000090 */
[----:B------:R-:W2:Y:S01]  /*d2b0*/  LDSM.16.MT88.4 R144, [R208+0x19000] ;  /* 0x01900000d090783b */ /* 0x000ea20000004200 */
[----:B------:R-:W-:Y:S01]  /*d2c0*/  SHF.R.U32.HI R140, RZ, 0x8, R140 ;  /* 0x00000008ff8c7819 */ /* 0x000fe2000001168c */
[C---:B-1----:R-:W-:Y:S01]  /*d2d0*/  HMMA.16816.F32 R124, R132.reuse, R136, R124 ;  /* 0x00000088847c723c */ /* 0x042fe2000000187c */
[--C-:B------:R-:W-:Y:S03]  /*d2e0*/  HSET2.LE.AND R141, R149, R175.reuse, PT ;  /* 0x000000af958d7233 */ /* 0x100fe60003803000 */
[----:B------:R-:W-:Y:S02]  /*d2f0*/  PRMT R143, R143, 0x5410, R140 ;  /* 0x000054108f8f7816 */ /* 0x000fe4000000008c */
[----:B------:R-:W-:Y:S01]  /*d300*/  SHF.R.U32.HI R153, RZ, 0x18, R154 ;  /* 0x00000018ff997819 */ /* 0x000fe2000001169a */
[--C-:B------:R-:W-:Y:S01]  /*d310*/  HSET2.LE.AND R136, R142, R175.reuse, PT ;  /* 0x000000af8e887233 */ /* 0x100fe20003803000 */
[----:B------:R-:W-:Y:S01]  /*d320*/  HMMA.16816.F32 R128, R132, R138, R128 ;  /* 0x0000008a8480723c */ /* 0x000fe20000001880 */
[----:B------:R-:W-:Y:S01]  /*d330*/  LOP3.LUT R140, R141, R148, RZ, 0xc0, !PT ;  /* 0x000000948d8c7212 */ /* 0x000fe200078ec0ff */
[----:B------:R-:W-:Y:S02]  /*d340*/  LDSM.16.MT88.4 R132, [R204+0x19000] ;  /* 0x01900000cc84783b */ /* 0x000fe40000004200 */
[----:B------:R-:W-:Y:S01]  /*d350*/  PRMT R168, R168, 0x5410, R153 ;  /* 0x00005410a8a87816 */ /* 0x000fe20000000099 */
[--C-:B------:R-:W-:Y:S01]  /*d360*/  HSET2.LE.AND R137, R143, R175.reuse, PT ;  /* 0x000000af8f897233 */ /* 0x100fe20003803000 */
[----:B------:R-:W-:Y:S03]  /*d370*/  LOP3.LUT R143, R136, R159, RZ, 0xc0, !PT ;  /* 0x0000009f888f7212 */ /* 0x000fe600078ec0ff */
[--C-:B------:R-:W-:Y:S01]  /*d380*/  HSET2.LE.AND R168, R168, R175.reuse, PT ;  /* 0x000000afa8a87233 */ /* 0x100fe20003803000 */
[----:B------:R-:W1:Y:S02]  /*d390*/  LDSM.16.MT88.4 R148, [R206+0x19000] ;  /* 0x01900000ce94783b */ /* 0x000e640000004200 */
[----:B------:R-:W-:Y:S02]  /*d3a0*/  LOP3.LUT R142, R137, R162, RZ, 0xc0, !PT ;  /* 0x000000a2898e7212 */ /* 0x000fe400078ec0ff */
[----:B------:R-:W-:Y:S01]  /*d3b0*/  LOP3.LUT R141, R168, R161, RZ, 0xc0, !PT ;  /* 0x000000a1a88d7212 */ /* 0x000fe200078ec0ff */
[----:B------:R-:W3:Y:S03]  /*d3c0*/  LDC.U8 R162, c[0x0][0x2d8] ;  /* 0x0000b600ffa27b82 */ /* 0x000ee60000000000 */
[----:B------:R-:W4:Y:S08]  /*d3d0*/  LDSM.16.MT88.4 R152, [R205+0x19000] ;  /* 0x01900000cd98783b */ /* 0x000f300000004200 */
[----:B------:R-:W4:Y:S01]  /*d3e0*/  LDSM.16.MT88.4 R136, [R208+0x1b000] ;  /* 0x01b00000d088783b */ /* 0x000f220000004200 */
[C---:B--2---:R-:W-:Y:S08]  /*d3f0*/  HMMA.16816.F32 R4, R140.reuse, R144, R4 ;  /* 0x000000908c04723c */ /* 0x044ff00000001804 */
[C---:B------:R-:W-:Y:S01]  /*d400*/  HMMA.16816.F32 R8, R140.reuse, R146, R8 ;  /* 0x000000928c08723c */ /* 0x040fe20000001808 */
[----:B------:R-:W2:Y:S01]  /*d410*/  LDSM.16.MT88.4 R144, [R206+0x1b000] ;  /* 0x01b00000ce90783b */ /* 0x000ea20000004200 */
[----:B---3--:R-:W-:Y:S06]  /*d420*/  ISETP.GE.U32.AND P0, PT, R162, R174, PT ;  /* 0x000000aea200720c */ /* 0x008fec0003f06070 */
[C---:B-1----:R-:W-:Y:S07]  /*d430*/  HMMA.16816.F32 R12, R140.reuse, R148, R12 ;  /* 0x000000948c0c723c */ /* 0x042fee000000180c */
[----:B------:R-:W-:Y:S01]  /*d440*/  @!P0 HADD2 R215, -R179.H0_H0, -RZ.H0_H0 ;  /* 0xa00000ffb3d78230 */ /* 0x000fe20000000900 */
        /* <DEDUP_REMOVED lines=29> */
[C---:B-1----:R-:W-:Y:S07]  /*d620*/  HMMA.16816.F32 R92, R140.reuse, R148, R92 ;  /* 0x000000948c5c723c */ /* 0x042fee000000185c */
[----:B------:R-:W-:Y:S01]  /*d630*/  LOP3.LUT R148, R172, 0xffff, RZ, 0xc0, !PT ;  /* 0x0000ffffac947812 */ /* 0x000fe200078ec0ff */
[C---:B------:R-:W-:Y:S04]  /*d640*/  HMMA.16816.F32 R96, R140.reuse, R150, R96 ;  /* 0x000000968c60723c */ /* 0x040fe80000001860 */
[----:B------:R-:W-:Y:S04]  /*d650*/  SHF.R.U32.HI R148, RZ, 0x8, R148 ;  /* 0x00000008ff947819 */ /* 0x000fe80000011694 */
[C---:B---3--:R-:W-:Y:S01]  /*d660*/  HMMA.16816.F32 R100, R140.reuse, R152, R100 ;  /* 0x000000988c64723c */ /* 0x048fe20000001864 */
[----:B------:R-:W-:Y:S04]  /*d670*/  LOP3.LUT R148, R148, 0xffff, RZ, 0xc0, !PT ;  /* 0x0000ffff94947812 */ /* 0x000fe800078ec0ff */
[----:B------:R-:W-:Y:S02]  /*d680*/  ISETP.GE.U32.AND P5, PT, R162, R148, PT ;  /* 0x00000094a200720c */ /* 0x000fe40003fa6070 */
[----:B------:R-:W1:Y:S01]  /*d690*/  LDSM.16.MT88.4 R148, [R208+0x19800] ;  /* 0x01980000d094783b */ /* 0x000e620000004200 */
[C---:B------:R-:W-:Y:S08]  /*d6a0*/  HMMA.16816.F32 R104, R140.reuse, R154, R104 ;  /* 0x0000009a8c68723c */ /* 0x040ff00000001868 */
[C---:B----4-:R-:W-:Y:S04]  /*d6b0*/  HMMA.16816.F32 R108, R140.reuse, R132, R108 ;  /* 0x000000848c6c723c */ /* 0x050fe8000000186c */
[----:B------:R-:W-:Y:S03]  /*d6c0*/  @!P5 HADD2 R219, -R178.H0_H0, -RZ.H0_H0 ;  /* 0xa00000ffb2dbd230 */ /* 0x000fe60000000900 */
[----:B------:R-:W-:Y:S01]  /*d6d0*/  SHF.R.U32.HI R133, RZ, 0x10, R172 ;  /* 0x00000010ff857819 */ /* 0x000fe200000116ac */
[C---:B------:R-:W-:Y:S01]  /*d6e0*/  HMMA.16816.F32 R112, R140.reuse, R134, R112 ;  /* 0x000000868c70723c */ /* 0x040fe20000001870 */
[----:B------:R-:W-:Y:S03]  /*d6f0*/  PRMT R132, R177, 0x5410, R178 ;  /* 0x00005410b1847816 */ /* 0x000fe600000000b2 */
[----:B------:R-:W-:Y:S02]  /*d700*/  @!P6 PRMT R177, R218, 0x5410, RZ ;  /* 0x00005410dab1e816 */ /* 0x000fe400000000ff */
[----:B------:R-:W-:Y:S02]  /*d710*/  ISETP.GE.U32.AND P6, PT, R162, R165, PT ;  /* 0x000000a5a200720c */ /* 0x000fe40003fc6070 */
[C---:B------:R-:W-:Y:S01]  /*d720*/  HMMA.16816.F32 R116, R140.reuse, R136, R116 ;  /* 0x000000888c74723c */ /* 0x040fe20000001874 */
[--C-:B------:R-:W-:Y:S03]  /*d730*/  SHF.R.U32.HI R134, RZ, 0x10, R172.reuse ;  /* 0x00000010ff867819 */ /* 0x100fe600000116ac */
[----:B------:R-:W-:Y:S02]  /*d740*/  SHF.R.U32.HI R135, RZ, 0x18, R172 ;  /* 0x00000018ff877819 */ /* 0x000fe400000116ac */
[----:B------:R-:W-:Y:S02]  /*d750*/  LOP3.LUT R152, R134, 0xff, RZ, 0xc0, !PT ;  /* 0x000000ff86987812 */ /* 0x000fe400078ec0ff */
[C---:B------:R-:W-:Y:S01]  /*d760*/  HMMA.16816.F32 R120, R140.reuse, R138, R120 ;  /* 0x0000008a8c78723c */ /* 0x040fe20000001878 */
[----:B------:R-:W-:Y:S03]  /*d770*/  LOP3.LUT R133, R133, 0xff, RZ, 0xc0, !PT ;  /* 0x000000ff85857812 */ /* 0x000fe600078ec0ff */
[----:B------:R-:W-:Y:S01]  /*d780*/  @!P6 HADD2 R216, -R180.H0_H0, -RZ.H0_H0 ;  /* 0xa00000ffb4d8e230 */ /* 0x000fe20000000900 */
[----:B------:R-:W-:Y:S02]  /*d790*/  PRMT R167, R152, 0x5410, R167 ;  /* 0x0000541098a77816 */ /* 0x000fe400000000a7 */
[----:B------:R-:W-:Y:S01]  /*d7a0*/  LOP3.LUT R139, R170, 0xffff, RZ, 0xc0, !PT ;  /* 0x0000ffffaa8b7812 */ /* 0x000fe200078ec0ff */
[C---:B--2---:R-:W-:Y:S01]  /*d7b0*/  HMMA.16816.F32 R124, R140.reuse, R144, R124 ;  /* 0x000000908c7c723c */ /* 0x044fe2000000187c */
[--C-:B------:R-:W-:Y:S01]  /*d7c0*/  SHF.R.U32.HI R134, RZ, 0x10, R170.reuse ;  /* 0x00000010ff867819 */ /* 0x100fe200000116aa */
[----:B------:R-:W2:Y:S02]  /*d7d0*/  LDSM.16.MT88.4 R152, [R206+0x19800] ;  /* 0x01980000ce98783b */ /* 0x000ea40000004200 */
[----:B------:R-:W-:Y:S01]  /*d7e0*/  PRMT R165, R180, 0x5410, R179 ;  /* 0x00005410b4a57816 */ /* 0x000fe200000000b3 */
[--C-:B------:R-:W-:Y:S01]  /*d7f0*/  HSET2.LE.AND R167, R167, R175.reuse, PT ;  /* 0x000000afa7a77233 */ /* 0x100fe20003803000 */
[----:B------:R-:W-:Y:S02]  /*d800*/  @!P6 PRMT R180, R216, 0x5410, RZ ;  /* 0x00005410d8b4e816 */ /* 0x000fe400000000ff */
[----:B------:R-:W-:Y:S01]  /*d810*/  HMMA.16816.F32 R128, R140, R146, R128 ;  /* 0x000000928c80723c */ /* 0x000fe20000001880 */
[----:B------:R-:W-:Y:S02]  /*d820*/  ISETP.GE.U32.AND P6, PT, R162, R133, PT ;  /* 0x00000085a200720c */ /* 0x000fe40003fc6070 */
[----:B------:R-:W-:Y:S01]  /*d830*/  STG.E.U16 [R184.64+0x60], R180 ;  /* 0x000060b4b8007986 */ /* 0x000fe2000c101514 */
[----:B------:R-:W-:Y:S02]  /*d840*/  LOP3.LUT R133, R172, 0xffff, RZ, 0xc0, !PT ;  /* 0x0000ffffac857812 */ /* 0x000fe400078ec0ff */
[----:B------:R-:W-:Y:S02]  /*d850*/  LOP3.LUT R138, R170, 0xff, RZ, 0xc0, !PT ;  /* 0x000000ffaa8a7812 */ /* 0x000fe400078ec0ff */
[----:B------:R-:W-:Y:S04]  /*d860*/  SHF.R.U32.HI R139, RZ, 0x8, R139 ;  /* 0x00000008ff8b7819 */ /* 0x000fe8000001168b */
[----:B------:R-:W-:Y:S02]  /*d870*/  LOP3.LUT R136, R172, 0xff, RZ, 0xc0, !PT ;  /* 0x000000ffac887812 */ /* 0x000fe400078ec0ff */
[----:B------:R-:W-:Y:S01]  /*d880*/  SHF.R.U32.HI R137, RZ, 0x18, R170 ;  /* 0x00000018ff897819 */ /* 0x000fe200000116aa */
[----:B------:R-:W-:Y:S01]  /*d890*/  @!P6 HADD2 R224, -R176.H0_H0, -RZ.H0_H0 ;  /* 0xa00000ffb0e0e230 */ /* 0x000fe20000000900 */
[----:B------:R-:W-:Y:S01]  /*d8a0*/  SHF.R.U32.HI R133, RZ, 0x8, R133 ;  /* 0x00000008ff857819 */ /* 0x000fe20000011685 */
[----:B------:R-:W-:Y:S01]  /*d8b0*/  LDSM.16.MT88.4 R168, [R206+0x1b800] ;  /* 0x01b80000cea8783b */ /* 0x000fe20000004200 */
[----:B------:R-:W-:Y:S02]  /*d8c0*/  LOP3.LUT R134, R134, 0xff, RZ, 0xc0, !PT ;  /* 0x000000ff86867812 */ /* 0x000fe400078ec0ff */
[----:B------:R-:W-:Y:S02]  /*d8d0*/  @!P0 PRMT R179, R215, 0x5410, RZ ;  /* 0x00005410d7b38816 */ /* 0x000fe400000000ff */
[----:B------:R-:W-:Y:S02]  /*d8e0*/  ISETP.GE.U32.AND P0, PT, R162, R135, PT ;  /* 0x00000087a200720c */ /* 0x000fe40003f06070 */
[----:B------:R-:W-:Y:S01]  /*d8f0*/  PRMT R135, R138, 0x5410, R139 ;  /* 0x000054108a877816 */ /* 0x000fe2000000008b */
[----:B------:R-:W-:Y:S01]  /*d900*/  STG.E.U16 [R184.64+0x62], R179 ;  /* 0x000062b3b8007986 */ /* 0x000fe2000c101514 */
[----:B------:R-:W-:Y:S02]  /*d910*/  PRMT R133, R136, 0x5410, R133 ;  /* 0x0000541088857816 */ /* 0x000fe40000000085 */
[----:B------:R-:W-:Y:S01]  /*d920*/  PRMT R134, R134, 0x5410, R137 ;  /* 0x0000541086867816 */ /* 0x000fe20000000089 */
[--C-:B------:R-:W-:Y:S01]  /*d930*/  HSET2.LE.AND R135, R135, R175.reuse, PT ;  /* 0x000000af87877233 */ /* 0x100fe20003803000 */
[----:B------:R-:W-:Y:S01]  /*d940*/  LOP3.LUT R167, R167, R176, RZ, 0xc0, !PT ;  /* 0x000000b0a7a77212 */ /* 0x000fe200078ec0ff */
[--C-:B------:R-:W-:Y:S01]  /*d950*/  HSET2.LE.AND R133, R133, R175.reuse, PT ;  /* 0x000000af85857233 */ /* 0x100fe20003803000 */
[----:B------:R-:W-:Y:S01]  /*d960*/  STG.E.U16 [R182.64+0x70], R177 ;  /* 0x000070b1b6007986 */ /* 0x000fe2000c101514 */
[----:B------:R-:W-:Y:S01]  /*d970*/  HSET2.LE.AND R134, R134, R175, PT ;  /* 0x000000af86867233 */ /* 0x000fe20003803000 */
[----:B------:R-:W-:Y:S01]  /*d980*/  LOP3.LUT R164, R135, R156, RZ, 0xc0, !PT ;  /* 0x0000009c87a47212 */ /* 0x000fe200078ec0ff */
[----:B------:R-:W-:Y:S01]  /*d990*/  @!P0 HADD2 R223, -R176.H1_H1, -RZ.H0_H0 ;  /* 0xa00000ffb0df8230 */ /* 0x000fe20000000d00 */
[----:B------:R-:W3:Y:S01]  /*d9a0*/  LDSM.16.MT88.4 R156, [R205+0x19800] ;  /* 0x01980000cd9c783b */ /* 0x000ee20000004200 */
[----:B------:R-:W-:Y:S02]  /*d9b0*/  LOP3.LUT R166, R133, R132, RZ, 0xc0, !PT ;  /* 0x0000008485a67212 */ /* 0x000fe400078ec0ff */
[----:B------:R-:W-:Y:S02]  /*d9c0*/  LOP3.LUT R165, R134, R165, RZ, 0xc0, !PT ;  /* 0x000000a586a57212 */ /* 0x000fe400078ec0ff */
[----:B------:R-:W-:Y:S02]  /*d9d0*/  @!P5 PRMT R178, R219, 0x5410, RZ ;  /* 0x00005410dbb2d816 */ /* 0x000fe400000000ff */
[----:B------:R-:W-:Y:S01]  /*d9e0*/  ISETP.LT.AND P5, PT, RZ, UR15, PT ;  /* 0x0000000fff007c0c */ /* 0x000fe2000bfa1270 */
[----:B------:R-:W-:Y:S02]  /*d9f0*/  LDSM.16.MT88.4 R172, [R205+0x1b800] ;  /* 0x01b80000cdac783b */ /* 0x000fe40000004200 */
[C---:B-1----:R-:W-:Y:S06]  /*da00*/  HMMA.16816.F32 R132, R164.reuse, R148, R4 ;  /* 0x00000094a484723c */ /* 0x042fec0000001804 */
[----:B------:R-:W-:Y:S01]  /*da10*/  LDSM.16.MT88.4 R4, [R208+0x1b800] ;  /* 0x01b80000d004783b */ /* 0x000fe20000004200 */
[----:B------:R-:W-:Y:S01]  /*da20*/  IMAD.MOV.U32 R149, RZ, RZ, R160 ;  /* 0x000000ffff957224 */ /* 0x000fe200078e00a0 */
[C---:B------:R-:W-:Y:S06]  /*da30*/  HMMA.16816.F32 R136, R164.reuse, R150, R8 ;  /* 0x00000096a488723c */ /* 0x040fec0000001808 */
[----:B------:R-:W1:Y:S02]  /*da40*/  LDSM.16.MT88.4 R160, [R204+0x19800] ;  /* 0x01980000cca0783b */ /* 0x000e640000004200 */
[C---:B--2---:R-:W-:Y:S06]  /*da50*/  HMMA.16816.F32 R140, R164.reuse, R152, R12 ;  /* 0x00000098a48c723c */ /* 0x044fec000000180c */
[----:B------:R-:W2:Y:S02]  /*da60*/  LDSM.16.MT88.4 R8, [R204+0x1b800] ;  /* 0x01b80000cc08783b */ /* 0x000ea40000004200 */
[C---:B------:R-:W-:Y:S06]  /*da70*/  HMMA.16816.F32 R144, R164.reuse, R154, R16 ;  /* 0x0000009aa490723c */ /* 0x040fec0000001810 */
[----:B------:R-:W4:Y:S01]  /*da80*/  LDSM.16.MT88.4 R12, [R208+0x1d800] ;  /* 0x01d80000d00c783b */ /* 0x000f220000004200 */
[----:B------:R-:W-:Y:S02]  /*da90*/  IMAD.MOV.U32 R19, RZ, RZ, R149 ;  /* 0x000000ffff137224 */ /* 0x000fe400078e0095 */
[C---:B---3--:R-:W-:Y:S05]  /*daa0*/  HMMA.16816.F32 R148, R164.reuse, R156, R20 ;  /* 0x0000009ca494723c */ /* 0x048fea0000001814 */
[----:B------:R-:W-:Y:S03]  /*dab0*/  LDSM.16.MT88.4 R20, [R204+0x1d800] ;  /* 0x01d80000cc14783b */ /* 0x000fe60000004200 */
[C---:B------:R-:W-:Y:S05]  /*dac0*/  HMMA.16816.F32 R152, R164.reuse, R158, R24 ;  /* 0x0000009ea498723c */ /* 0x040fea0000001818 */
[----:B------:R-:W-:Y:S03]  /*dad0*/  LDSM.16.MT88.4 R24, [R208+0x1f800] ;  /* 0x01f80000d018783b */ /* 0x000fe60000004200 */
[C---:B-1----:R-:W-:Y:S05]  /*dae0*/  HMMA.16816.F32 R156, R164.reuse, R160, R28 ;  /* 0x000000a0a49c723c */ /* 0x042fea000000181c */
[----:B------:R-:W-:Y:S03]  /*daf0*/  LDSM.16.MT88.4 R28, [R206+0x1f800] ;  /* 0x01f80000ce1c783b */ /* 0x000fe60000004200 */
[C---:B------:R-:W-:Y:S05]  /*db00*/  HMMA.16816.F32 R160, R164.reuse, R162, R32 ;  /* 0x000000a2a4a0723c */ /* 0x040fea0000001820 */
[----:B------:R-:W-:Y:S02]  /*db10*/  STG.E.U16 [R182.64+0x72], R178 ;  /* 0x000072b2b6007986 */ /* 0x000fe4000c101514 */
[----:B------:R-:W-:Y:S01]  /*db20*/  IMAD.MOV.U32 R35, RZ, RZ, R19 ;  /* 0x000000ffff237224 */ /* 0x000fe200078e0013 */
[C---:B------:R-:W-:Y:S01]  /*db30*/  HMMA.16816.F32 R36, R164.reuse, R4, R36 ;  /* 0x00000004a424723c */ /* 0x040fe20000001824 */
[----:B------:R-:W-:Y:S07]  /*db40*/  LDSM.16.MT88.4 R16, [R205+0x1d800] ;  /* 0x01d80000cd10783b */ /* 0x000fee0000004200 */
[C---:B------:R-:W-:Y:S01]  /*db50*/  HMMA.16816.F32 R40, R164.reuse, R6, R40 ;  /* 0x00000006a428723c */ /* 0x040fe20000001828 */
[----:B------:R-:W1:Y:S07]  /*db60*/  LDSM.16.MT88.4 R4, [R206+0x1d800] ;  /* 0x01d80000ce04783b */ /* 0x000e6e0000004200 */
[C---:B------:R-:W-:Y:S08]  /*db70*/  HMMA.16816.F32 R44, R164.reuse, R168, R44 ;  /* 0x000000a8a42c723c */ /* 0x040ff0000000182c */
[C---:B------:R-:W-:Y:S08]  /*db80*/  HMMA.16816.F32 R48, R164.reuse, R170, R48 ;  /* 0x000000aaa430723c */ /* 0x040ff00000001830 */
        /* <DEDUP_REMOVED lines=8> */
[C---:B-1----:R-:W-:Y:S07]  /*dc10*/  HMMA.16816.F32 R76, R164.reuse, R4, R76 ;  /* 0x00000004a44c723c */ /* 0x042fee000000184c */
[----:B------:R-:W-:Y:S01]  /*dc20*/  FADD.FTZ R4, R181, R35 ;  /* 0x00000023b5047221 */ /* 0x000fe20000010000 */
[C---:B------:R-:W-:Y:S01]  /*dc30*/  HMMA.16816.F32 R80, R164.reuse, R6, R80 ;  /* 0x00000006a450723c */ /* 0x040fe20000001850 */
[----:B------:R-:W-:Y:S03]  /*dc40*/  @P0 PRMT R5, R176, 0x7632, R5 ;  /* 0x00007632b0050816 */ /* 0x000fe60000000005 */
[----:B------:R-:W-:Y:S02]  /*dc50*/  @!P0 PRMT R5, R223, 0x5410, RZ ;  /* 0x00005410df058816 */ /* 0x000fe400000000ff */
[----:B------:R-:W-:Y:S02]  /*dc60*/  @!P6 PRMT R176, R224, 0x5410, RZ ;  /* 0x00005410e0b0e816 */ /* 0x000fe400000000ff */
[C---:B------:R-:W-:Y:S01]  /*dc70*/  HMMA.16816.F32 R84, R164.reuse, R16, R84 ;  /* 0x00000010a454723c */ /* 0x040fe20000001854 */
[----:B------:R1:W-:Y:S04]  /*dc80*/  STG.E.U16 [R184.64+0x72], R5 ;  /* 0x00007205b8007986 */ /* 0x0003e8000c101514 */
[----:B------:R4:W-:Y:S03]  /*dc90*/  STG.E.U16 [R184.64+0x70], R176 ;  /* 0x000070b0b8007986 */ /* 0x0009e6000c101514 */
[C---:B------:R-:W-:Y:S08]  /*dca0*/  HMMA.16816.F32 R88, R164.reuse, R18, R88 ;  /* 0x00000012a458723c */ /* 0x040ff00000001858 */
[C---:B------:R-:W-:Y:S08]  /*dcb0*/  HMMA.16816.F32 R92, R164.reuse, R20, R92 ;  /* 0x00000014a45c723c */ /* 0x040ff0000000185c */
[C---:B------:R-:W-:Y:S01]  /*dcc0*/  HMMA.16816.F32 R96, R164.reuse, R22, R96 ;  /* 0x00000016a460723c */ /* 0x040fe20000001860 */
[----:B-1----:R-:W-:Y:S07]  /*dcd0*/  FADD.FTZ R5, R186, R187 ;  /* 0x000000bbba057221 */ /* 0x002fee0000010000 */
[C---:B------:R-:W-:Y:S01]  /*dce0*/  HMMA.16816.F32 R100, R164.reuse, R24, R100 ;  /* 0x00000018a464723c */ /* 0x040fe20000001864 */
[----:B------:R4:W-:Y:S04]  /*dcf0*/  STL [R1+0x5c], R5 ;  /* 0x00005c0501007387 */ /* 0x0009e80000100800 */
[----:B------:R4:W-:Y:S03]  /*dd00*/  STL [R1+0x58], R4 ;  /* 0x0000580401007387 */ /* 0x0009e60000100800 */
[C---:B------:R-:W-:Y:S08]  /*dd10*/  HMMA.16816.F32 R104, R164.reuse, R26, R104 ;  /* 0x0000001aa468723c */ /* 0x040ff00000001868 */
[C---:B------:R-:W-:Y:S08]  /*dd20*/  HMMA.16816.F32 R108, R164.reuse, R28, R108 ;  /* 0x0000001ca46c723c */ /* 0x040ff0000000186c */
[C---:B------:R-:W-:Y:S08]  /*dd30*/  HMMA.16816.F32 R112, R164.reuse, R30, R112 ;  /* 0x0000001ea470723c */ /* 0x040ff00000001870 */
[C---:B--2---:R-:W-:Y:S08]  /*dd40*/  HMMA.16816.F32 R116, R164.reuse, R8, R116 ;  /* 0x00000008a474723c */ /* 0x044ff00000001874 */
[C---:B------:R-:W-:Y:S08]  /*dd50*/  HMMA.16816.F32 R120, R164.reuse, R10, R120 ;  /* 0x0000000aa478723c */ /* 0x040ff00000001878 */
[C---:B---3--:R-:W-:Y:S08]  /*dd60*/  HMMA.16816.F32 R124, R164.reuse, R12, R124 ;  /* 0x0000000ca47c723c */ /* 0x048ff0000000187c */
[----:B------:R-:W-:Y:S07]  /*dd70*/  HMMA.16816.F32 R128, R164, R14, R128 ;  /* 0x0000000ea480723c */ /* 0x000fee0000001880 */
[----:B------:R-:W-:Y:S01]  /*dd80*/  IADD3 R164, P0, R182, -0x80, RZ ;  /* 0xffffff80b6a47810 */ /* 0x000fe20007f1e0ff */
[----:B------:R-:W-:Y:S04]  /*dd90*/  IMAD.MOV.U32 R165, RZ, RZ, R0 ;  /* 0x000000ffffa57224 */ /* 0x000fe800078e0000 */
[----:B------:R-:W-:Y:S01]  /*dda0*/  IADD3.X R167, R183, -0x1, RZ, P0, !PT ;  /* 0xffffffffb7a77810 */ /* 0x000fe200007fe4ff */
[----:B----45:R-:W-:-:S05]  /*ddb0*/  @P5 BRA `(.L_x_1610) ;  /* 0xffffa75000005947 */ /* 0x030fca000383ffff */
.L_x_1609:
        /* <DEDUP_REMOVED lines=397> */
.L_x_1614:
[----:B--234-:R-:W-:Y:S05]  /*f690*/  BSYNC B0 ;  /* 0x0000000000007941 */ /* 0x01cfea0003800000 */
.L_x_1613:
        /* <DEDUP_REMOVED lines=40> */
.L_x_1616:
[----:B------:R-:W-:Y:S05]  /*f920*/  BSYNC B0 ;  /* 0x0000000000007941 */ /* 0x000fea0003800000 */
.L_x_1615:
        /* <DEDUP_REMOVED lines=22> */
.L_x_1618:
[----:B------:R-:W-:Y:S05]  /*fa90*/  BSYNC B0 ;  /* 0x0000000000007941 */ /* 0x000fea0003800000 */
.L_x_1617:
        /* <DEDUP_REMOVED lines=22> */
.L_x_1620:
[----:B------:R-:W-:Y:S05]  /*fc00*/  BSYNC B0 ;  /* 0x0000000000007941 */ /* 0x000fea0003800000 */
.L_x_1619:
        /* <DEDUP_REMOVED lines=22> */
.L_x_1587:
        /* <DEDUP_REMOVED lines=82> */
.L_x_1622:
[----:B------:R-:W-:Y:S05]  /*10290*/  BSYNC B0 ;  /* 0x0000000000007941 */ /* 0x000fea0003800000 */
.L_x_1621:
        /* <DEDUP_REMOVED lines=22> */
.L_x_1624:
[----:B------:R-:W-:Y:S05]  /*10400*/  BSYNC B0 ;  /* 0x0000000000007941 */ /* 0x000fea0003800000 */
.L_x_1623:
        /* <DEDUP_REMOVED lines=22> */
.L_x_1626:
[----:B------:R-:W-:Y:S05]  /*10570*/  BSYNC B0 ;  /* 0x0000000000007941 */ /* 0x000fea0003800000 */
.L_x_1625:
        /* <DEDUP_REMOVED lines=21> */
.L_x_1628:
[----:B------:R-:W-:Y:S05]  /*106d0*/  BSYNC B0 ;  /* 0x0000000000007941 */ /* 0x000fea0003800000 */
.L_x_1627:
        /* <DEDUP_REMOVED lines=35> */
.L_x_1629:
        /* <DEDUP_REMOVED lines=15> */
.L_x_2057:


//--------------------- .text._ZN5flash16flash_fwd_kernelI23Flash_fwd_kernel_traitsILi256ELi128ELi64ELi8ELb0ELb0EN7cutlass6half_tE19Flash_kernel_traitsILi256ELi128ELi64ELi8ES3_EELb0ELb0ELb0ELb1ELb0ELb0ELb1ELb0EEEvNS_16Flash_fwd_paramsE --------------------------
	.section	.text._ZN5flash16flash_fwd_kernelI23Flash_fwd_kernel_traitsILi256ELi128ELi64ELi8ELb0ELb0EN7cutlass6half_tE19Flash_kernel_traitsILi256ELi128ELi64ELi8ES3_EELb0ELb0ELb0ELb1ELb0ELb0ELb1ELb0EEEvNS_16Flash_fwd_paramsE,"ax",@progbits
	.sectioninfo	@"SHI_REGISTERS=255"
	.align	128
        .global         _ZN5flash16flash_fwd_kernelI23Flash_fwd_kernel_traitsILi256ELi128ELi64ELi8ELb0ELb0EN7cutlass6half_tE19Flash_kernel_traitsILi256ELi128ELi64ELi8ES3_EELb0ELb0ELb0ELb1ELb0ELb0ELb1ELb0EEEvNS_16Flash_fwd_paramsE
        .type           _ZN5flash16flash_fwd_kernelI23Flash_fwd_kernel_traitsILi256ELi128ELi64ELi8ELb0ELb0EN7cutlass6half_tE19Flash_kernel_traitsILi256ELi128ELi64ELi8ES3_EELb0ELb0ELb0ELb1ELb0ELb0ELb1ELb0EEEvNS_16Flash_fwd_paramsE,@function
        .size           _ZN5flash16flash_fwd_kernelI23Flash_fwd_kernel_traitsILi256ELi128ELi64ELi8ELb0ELb0EN7cutlass6half_tE19Flash_kernel_traitsILi256ELi128ELi64ELi8ES3_EELb0ELb0ELb0ELb1ELb0ELb0ELb1ELb0EEEvNS_16Flash_fwd_paramsE,(.L_x_2058 - _ZN5flash16flash_fwd_kernelI23Flash_fwd_kernel_traitsILi256ELi128ELi64ELi8ELb0ELb0EN7cutlass6half_tE19Flash_kernel_traitsILi256ELi128ELi64ELi8ES3_EELb0ELb0ELb0ELb1ELb0ELb0ELb1ELb0EEEvNS_16Flash_fwd_paramsE)
        .other          _ZN5flash16flash_fwd_kernelI23Flash_fwd_kernel_traitsILi256ELi128ELi64ELi8ELb0ELb0EN7cutlass6half_tE19Flash_kernel_traitsILi256ELi128ELi64ELi8ES3_EELb0ELb0ELb0ELb1ELb0ELb0ELb1ELb0EEEvNS_16Flash_fwd_paramsE,@"STO_CUDA_ENTRY STV_DEFAULT"
_ZN5flash16flash_fwd_kernelI23Flash_fwd_kernel_traitsILi256ELi128ELi64ELi8ELb0ELb0EN7cutlass6half_tE19Flash_kernel_traitsILi256ELi128ELi64ELi8ES3_EELb0ELb0ELb0ELb1ELb0ELb0ELb1ELb0EEEvNS_16Flash_fwd_paramsE:
.text._ZN5flash16flash_fwd_kernelI23Flash_fwd_kernel_traitsILi256ELi128ELi64ELi8ELb0ELb0EN7cutlass6half_tE19Flash_kernel_traitsILi256ELi128ELi64ELi8ES3_EELb0ELb0ELb0ELb1ELb0ELb0ELb1ELb0EEEvNS_16Flash_fwd_paramsE:
        /* <DEDUP_REMOVED lines=57> */
.L_x_1630:
[----:B-1----:R-:W-:Y:S02]  /*0390*/  ULDC UR8, c[0x0][0x218] ;  /* 0x0000860000087ab9 */ /* 0x002fe40000000800 */
.L_x_1631:
        /* <DEDUP_REMOVED lines=62> */
.L_x_1633:
        /* <DEDUP_REMOVED lines=50> */
.L_x_1634:
        /* <DEDUP_REMOVED lines=28> */
[----:B------:R-:W-:Y:S01]  /*0c60*/  LEA.HI R9, R12, R98, RZ, 0x6 ;  /* 0x000000620c097211 */ /* 0x000fe200078f30ff */
[----:B------:R-:W-:Y:S01]  /*0c70*/  IMAD.WIDE.U32 R4, R246, c[0x0][0x198], R152 ;  /* 0x00006600f6047a25 */ /* 0x000fe200078e0098 */
[----:B------:R-:W-:Y:S01]  /*0c80*/  LOP3.LUT R10, R3, R2, RZ, 0x3c, !PT ;  /* 0x00000002030a7212 */ /* 0x000fe200078e3cff */
[----:B------:R2:W-:Y:S01]  /*0c90*/  STL.64 [R1+0x18], R152 ;  /* 0x0000189801007387 */ /* 0x0005e20000100a00 */
[----:B------:R-:W-:Y:S01]  /*0ca0*/  IADD3 R2, P0, R152, UR8, RZ ;  /* 0x0000000898027c10 */ /* 0x000fe2000ff1e0ff */
[----:B------:R-:W-:Y:S01]  /*0cb0*/  IMAD.IADD R0, R6, 0x1, -R0 ;  /* 0x0000000106007824 */ /* 0x000fe200078e0a00 */
[----:B------:R-:W-:Y:S01]  /*0cc0*/  ULDC.64 UR8, c[0x0][0x1b0] ;  /* 0x00006c0000087ab9 */ /* 0x000fe20000000a00 */
        /* <DEDUP_REMOVED lines=8> */
[----:B------:R-:W-:Y:S01]  /*0d50*/  UIMAD UR8, UR26, UR8, URZ ;  /* 0x000000081a0872a4 */ /* 0x000fe2000f8e023f */
[----:B------:R-:W-:Y:S01]  /*0d60*/  LOP3.LUT R10, R10, 0xfffffe00, R9, 0xf8, !PT ;  /* 0xfffffe000a0a7812 */ /* 0x000fe200078ef809 */
[----:B------:R-:W-:Y:S01]  /*0d70*/  IMAD.SHL.U32 R0, R0, 0x40, RZ ;  /* 0x0000004000007824 */ /* 0x000fe200078e00ff */
[----:B------:R-:W-:Y:S01]  /*0d80*/  IADD3.X R9, R5, UR10, R6, P0, !PT ;  /* 0x0000000a05097c10 */ /* 0x000fe200087fe406 */
[----:B------:R-:W-:Y:S01]  /*0d90*/  IMAD.SHL.U32 R6, R21, 0x8, RZ ;  /* 0x0000000815067824 */ /* 0x000fe200078e00ff */
[----:B------:R-:W-:Y:S01]  /*0da0*/  UIMAD UR9, UR5, UR9, UR8 ;  /* 0x00000009050972a4 */ /* 0x000fe2000f8e0208 */
[----:B------:R-:W-:Y:S01]  /*0db0*/  IMAD.WIDE.U32 R2, R246, c[0x0][0x1a0], R152 ;  /* 0x00006800f6027a25 */ /* 0x000fe200078e0098 */
[----:B------:R-:W-:Y:S01]  /*0dc0*/  LOP3.LUT R0, R0, 0x1c0, RZ, 0xc0, !PT ;  /* 0x000001c000007812 */ /* 0x000fe200078ec0ff */
[----:B------:R-:W-:Y:S01]  /*0dd0*/  UIMAD UR8, UR5, UR7, UR6 ;  /* 0x00000007050872a4 */ /* 0x000fe2000f8e0206 */
[----:B------:R-:W-:Y:S01]  /*0de0*/  IADD3 R149, R152, 0x40, RZ ;  /* 0x0000004098957810 */ /* 0x000fe20007ffe0ff */
[----:B------:R-:W-:Y:S01]  /*0df0*/  IMAD R4, R246, c[0x0][0x1a4], R4 ;  /* 0x00006900f6047a24 */ /* 0x000fe200078e0204 */
[----:B------:R-:W-:Y:S01]  /*0e00*/  LOP3.LUT R6, R0, 0x8, R6, 0xf8, !PT ;  /* 0x0000000800067812 */ /* 0x000fe200078ef806 */
[----:B------:R-:W-:Y:S01]  /*0e10*/  IMAD.U32 R5, RZ, RZ, UR5 ;  /* 0x00000005ff057e24 */ /* 0x000fe2000f8e00ff */
[----:B------:R-:W-:Y:S01]  /*0e20*/  IADD3 R2, P0, R2, UR14, RZ ;  /* 0x0000000e02027c10 */ /* 0x000fe2000ff1e0ff */
[----:B------:R-:W-:Y:S01]  /*0e30*/  UIADD3 UR24, -UR21, UR17, URZ ;  /* 0x0000001115187290 */ /* 0x000fe2000fffe13f */
[----:B------:R-:W-:Y:S01]  /*0e40*/  SHF.R.U32.HI R0, RZ, 0x3, R0 ;  /* 0x00000003ff007819 */ /* 0x000fe20000011600 */
[----:B------:R-:W-:Y:S01]  /*0e50*/  ULDC.64 UR6, c[0x0][0x1a8] ;  /* 0x00006a0000067ab9 */ /* 0x000fe20000000a00 */
[----:B------:R-:W-:Y:S01]  /*0e60*/  IADD3.X R3, R3, UR11, R4, P0, !PT ;  /* 0x0000000b03037c10 */ /* 0x000fe200087fe404 */
[----:B------:R-:W-:Y:S01]  /*0e70*/  UIMAD UR6, UR23, UR6, URZ ;  /* 0x00000006170672a4 */ /* 0x000fe2000f8e023f */
[----:B------:R-:W-:Y:S01]  /*0e80*/  LOP3.LUT R6, R6, R0, RZ, 0x3c, !PT ;  /* 0x0000000006067212 */ /* 0x000fe200078e3cff */
[----:B------:R-:W-:Y:S01]  /*0e90*/  IMAD.U32 R0, RZ, RZ, UR5 ;  /* 0x00000005ff007e24 */ /* 0x000fe2000f8e00ff */
[C---:B------:R-:W-:Y:S01]  /*0ea0*/  IADD3 R148, R152.reuse, 0x80, RZ ;  /* 0x0000008098947810 */ /* 0x040fe20007ffe0ff */
[----:B------:R-:W-:Y:S01]  /*0eb0*/  IMAD.WIDE.U32 R26, R5, c[0x0][0x1b8], R2 ;  /* 0x00006e00051a7a25 */ /* 0x000fe200078e0002 */
[----:B------:R-:W-:Y:S01]  /*0ec0*/  IADD3 R147, R152, 0xc0, RZ ;  /* 0x000000c098937810 */ /* 0x000fe20007ffe0ff */
[----:B------:R-:W-:Y:S01]  /*0ed0*/  UIMAD UR7, UR22, UR7, UR6 ;  /* 0x00000007160772a4 */ /* 0x000fe2000f8e0206 */
[----:B------:R-:W-:Y:S01]  /*0ee0*/  ISETP.GE.AND P0, PT, R246, UR24, PT ;  /* 0x00000018f6007c0c */ /* 0x000fe2000bf06270 */
[----:B------:R-:W-:Y:S01]  /*0ef0*/  IMAD.WIDE.U32 R28, R0, c[0x0][0x1b0], R8 ;  /* 0x00006c00001c7a25 */ /* 0x000fe200078e0008 */
[----:B------:R-:W-:-:S02]  /*0f00*/  IADD3 R25, R27, UR8, RZ ;  /* 0x000000081b197c10 */ /* 0x000fc4000fffe0ff */
[----:B------:R-:W-:Y:S01]  /*0f10*/  LEA.HI R22, R12, R98, RZ, 0x5 ;  /* 0x000000620c167211 */ /* 0x000fe200078f28ff */
[----:B------:R-:W-:Y:S01]  /*0f20*/  IMAD.SHL.U32 R4, R11, 0x40, RZ ;  /* 0x000000400b047824 */ /* 0x000fe200078e00ff */
[----:B------:R2:W-:Y:S01]  /*0f30*/  STL.64 [R1+0x10], R28 ;  /* 0x0000101c01007387 */ /* 0x0005e20000100a00 */
[----:B------:R-:W-:Y:S01]  /*0f40*/  IADD3 R31, R29, UR9, RZ ;  /* 0x000000091d1f7c10 */ /* 0x000fe2000fffe0ff */
[----:B------:R-:W-:Y:S01]  /*0f50*/  IMAD.MOV.U32 R3, RZ, RZ, 0x10 ;  /* 0x00000010ff037424 */ /* 0x000fe200078e00ff */
[----:B------:R-:W-:Y:S01]  /*0f60*/  IADD3 R11, R19, UR7, RZ ;  /* 0x00000007130b7c10 */ /* 0x000fe2000fffe0ff */
[----:B------:R2:W-:Y:S01]  /*0f70*/  STL.64 [R1+0x20], R26 ;  /* 0x0000201a01007387 */ /* 0x0005e20000100a00 */
[----:B------:R-:W-:Y:S01]  /*0f80*/  IMAD.U32 R8, RZ, RZ, UR15 ;  /* 0x0000000fff087e24 */ /* 0x000fe2000f8e00ff */
[----:B------:R-:W-:Y:S01]  /*0f90*/  LOP3.LUT R4, R6, 0xfffffe00, R4, 0xf8, !PT ;  /* 0xfffffe0006047812 */ /* 0x000fe200078ef804 */
[----:B------:R-:W-:Y:S01]  /*0fa0*/  IMAD.SHL.U32 R231, R10, 0x2, RZ ;  /* 0x000000020ae77824 */ /* 0x000fe200078e00ff */
[----:B------:R2:W-:Y:S01]  /*0fb0*/  STL [R1+0x30], R149 ;  /* 0x0000309501007387 */ /* 0x0005e20000100800 */
[----:B------:R-:W-:Y:S01]  /*0fc0*/  SHF.R.S32.HI R97, RZ, 0x5, R22 ;  /* 0x00000005ff617819 */ /* 0x000fe20000011416 */
[----:B------:R-:W-:Y:S01]  /*0fd0*/  IMAD.WIDE R8, R8, 0x80, R246 ;  /* 0x0000008008087825 */ /* 0x000fe200078e02f6 */
[----:B------:R-:W-:Y:S01]  /*0fe0*/  SEL R3, R3, 0xfffffff0, !P1 ;  /* 0xfffffff003037807 */ /* 0x000fe20004800000 */
        /* <DEDUP_REMOVED lines=44> */
.L_x_1636:
[----:B------:R-:W-:Y:S05]  /*12b0*/  BSYNC B0 ;  /* 0x0000000000007941 */ /* 0x000fea0003800000 */
.L_x_1635:
        /* <DEDUP_REMOVED lines=45> */
.L_x_1638:
[----:B------:R-:W-:Y:S05]  /*1590*/  BSYNC B0 ;  /* 0x0000000000007941 */ /* 0x000fea0003800000 */
.L_x_1637:
        /* <DEDUP_REMOVED lines=45> */
.L_x_1640:
[----:B------:R-:W-:Y:S05]  /*1870*/  BSYNC B0 ;  /* 0x0000000000007941 */ /* 0x000fea0003800000 */
.L_x_1639:
        /* <DEDUP_REMOVED lines=48> */
.L_x_1642:
[----:B------:R-:W-:Y:S05]  /*1b80*/  BSYNC B0 ;  /* 0x0000000000007941 */ /* 0x000fea0003800000 */
.L_x_1641:
        /* <DEDUP_REMOVED lines=48> */
.L_x_1644:
[----:B------:R-:W-:Y:S05]  /*1e90*/  BSYNC B0 ;  /* 0x0000000000007941 */ /* 0x000fea0003800000 */
.L_x_1643:
        /* <DEDUP_REMOVED lines=42> */
.L_x_1646:
[----:B------:R-:W-:Y:S05]  /*2140*/  BSYNC B0 ;  /* 0x0000000000007941 */ /* 0x000fea0003800000 */
.L_x_1645:
        /* <DEDUP_REMOVED lines=15> */
[----:B------:R-:W5:Y:S01]  /*2240*/  @P0 MUFU.RCP R5, c[0x0][0x238] ;  /* 0x00008e0000050b08 */ /* 0x000f620000001000 */
[----:B------:R-:W-:Y:S01]  /*2250*/  ISETP.GE.AND P1, PT, R246, UR27, PT ;  /* 0x0000001bf6007c0c */ /* 0x000fe2000bf26270 */
[----:B------:R-:W-:-:S03]  /*2260*/  ULDC.64 UR6, c[0x0][0x1a0] ;  /* 0x0000680000067ab9 */ /* 0x000fc60000000a00 */
[----:B------:R-:W-:-:S05]  /*2270*/  IMAD.U32 R7, RZ, RZ, UR9 ;  /* 0x00000009ff077e24 */ /* 0x000fca000f8e00ff */
[----:B------:R1:W5:Y:S01]  /*2280*/  @P0 LDG.E R2, [R6.64] ;  /* 0x0000001206020981 */ /* 0x000362000c1e1900 */
[----:B------:R-:W-:Y:S01]  /*2290*/  UIMAD.WIDE.U32 UR22, UR28, UR6, URZ ;  /* 0x000000061c1672a5 */ /* 0x000fe2000f8e003f */
[----:B------:R-:W-:Y:S01]  /*22a0*/  BSSY B0, `(.L_x_1647) ;  /* 0x0000034000007945 */ /* 0x000fe20003800000 */
[----:B------:R-:W-:Y:S01]  /*22b0*/  UIMAD UR6, UR31, UR6, URZ ;  /* 0x000000061f0672a4 */ /* 0x000fe2000f8e023f */
[----:B------:R-:W-:Y:S03]  /*22c0*/  BAR.SYNC.DEFER_BLOCKING 0x0 ;  /* 0x0000000000007b1d */ /* 0x000fe60000010000 */
[----:B------:R-:W-:-:S03]  /*22d0*/  UIMAD UR6, UR28, UR7, UR6 ;  /* 0x000000071c0672a4 */ /* 0x000fc6000f8e0206 */
[----:B------:R-:W-:Y:S02]  /*22e0*/  UMOV UR4, URZ ;  /* 0x0000003f00047c82 */ /* 0x000fe40008000000 */
[----:B------:R-:W-:Y:S01]  /*22f0*/  UIADD3 UR6, UR23, UR6, URZ ;  /* 0x0000000617067290 */ /* 0x000fe2000fffe03f */
[----:B-1----:R-:W-:Y:S01]  /*2300*/  MOV R6, UR22 ;  /* 0x0000001600067c02 */ /* 0x002fe20008000f00 */
[----:B------:R-:W-:Y:S01]  /*2310*/  IMAD.U32 R7, RZ, RZ, UR23 ;  /* 0x00000017ff077e24 */ /* 0x000fe2000f8e00ff */
[----:B------:R1:W-:Y:S04]  /*2320*/  @P1 STS.128 [R231+0x18000], RZ ;  /* 0x018000ffe7001388 */ /* 0x0003e80000000c00 */
[----:B------:R1:W-:Y:S04]  /*2330*/  @P1 STS.128 [R231+0x1a000], RZ ;  /* 0x01a000ffe7001388 */ /* 0x0003e80000000c00 */
[----:B------:R1:W-:Y:S04]  /*2340*/  @P1 STS.128 [R231+0x1c000], RZ ;  /* 0x01c000ffe7001388 */ /* 0x0003e80000000c00 */
[----:B------:R1:W-:Y:S01]  /*2350*/  @P1 STS.128 [R231+0x1e000], RZ ;  /* 0x01e000ffe7001388 */ /* 0x0003e20000000c00 */
[----:B-----5:R-:W-:Y:S01]  /*2360*/  @P0 FMUL.FTZ R2, R2, R5 ;  /* 0x0000000502020220 */ /* 0x020fe20000410000 */
[----:B------:R-:W-:-:S03]  /*2370*/  MOV R5, UR6 ;  /* 0x0000000600057c02 */ /* 0x000fc60008000f00 */
[----:B------:R5:W2:Y:S02]  /*2380*/  @P0 R2UR UR8, R2 ;  /* 0x00000000020803c2 */ /* 0x000aa400000e0000 */
[----:B-----5:R-:W-:Y:S01]  /*2390*/  LEA R2, P0, R6, R26, 0x6 ;  /* 0x0000001a06027211 */ /* 0x020fe200078030ff */
[----:B--2---:R-:W-:-:S03]  /*23a0*/  @UP1 UMOV UR4, UR8 ;  /* 0x0000000800041c82 */ /* 0x004fc60008000000 */
[----:B------:R-:W-:Y:S01]  /*23b0*/  LEA.HI.X R5, R6, R25, R5, 0x6, P0 ;  /* 0x0000001906057211 */ /* 0x000fe200000f3405 */
[----:B------:R-:W-:Y:S05]  /*23c0*/  @P1 BRA `(.L_x_1648) ;  /* 0x0000021000001947 */ /* 0x000fea0003800000 */
[----:B-1----:R-:W-:Y:S02]  /*23d0*/  ISETP.GE.AND P5, PT, R152, c[0x0][0x220], PT ;  /* 0x0000880098007a0c */ /* 0x002fe40003fa6270 */
[----:B------:R-:W-:Y:S02]  /*23e0*/  ISETP.GE.AND P4, PT, R149, c[0x0][0x220], PT ;  /* 0x0000880095007a0c */ /* 0x000fe40003f86270 */
        /* <DEDUP_REMOVED lines=31> */
.L_x_1648:
[----:B-1----:R-:W-:Y:S05]  /*25e0*/  BSYNC B0 ;  /* 0x0000000000007941 */ /* 0x002fea0003800000 */
.L_x_1647:
        /* <DEDUP_REMOVED lines=13> */
[----:B----4-:R-:W-:Y:S01]  /*26c0*/  IMAD R8, R23, c[0x0][0x1a4], RZ ;  /* 0x0000690017087a24 */ /* 0x010fe200078e02ff */
        /* <DEDUP_REMOVED lines=32> */
.L_x_1650:
[----:B------:R-:W-:Y:S05]  /*28d0*/  BSYNC B0 ;  /* 0x0000000000007941 */ /* 0x000fea0003800000 */
.L_x_1649:
        /* <DEDUP_REMOVED lines=14> */
[----:B--2-4-:R-:W-:Y:S01]  /*29c0*/  LDSM.16.M88.4 R8, [R211] ;  /* 0x00000000d308783b */ /* 0x014fe20000000200 */
[----:B------:R-:W-:Y:S01]  /*29d0*/  IMAD R214, R0, 0x2, R211 ;  /* 0x0000000200d67824 */ /* 0x000fe200078e02d3 */
[----:B------:R-:W-:Y:S01]  /*29e0*/  IADD3 R2, R204, 0x10000, RZ ;  /* 0x00010000cc027810 */ /* 0x000fe20007ffe0ff */
[----:B------:R-:W-:Y:S01]  /*29f0*/  IMAD R213, R0, 0x2, R212 ;  /* 0x0000000200d57824 */ /* 0x000fe200078e02d4 */
[----:B------:R-:W2:Y:S01]  /*2a00*/  LDSM.16.M88.4 R12, [R204+0x10000] ;  /* 0x01000000cc0c783b */ /* 0x000ea20000000200 */
        /* <DEDUP_REMOVED lines=32> */
[----:B--2---:R-:W-:Y:S01]  /*2c10*/  HMMA.16816.F32 R32, R8, R12, RZ ;  /* 0x0000000c0820723c */ /* 0x004fe200000018ff */
[----:B------:R-:W-:Y:S01]  /*2c20*/  LDSM.16.M88.4 R84, [R210+0x11000] ;  /* 0x01100000d254783b */ /* 0x000fe20000000200 */
[----:B------:R-:W-:-:S02]  /*2c30*/  IADD3 R6, R6, UR21, RZ ;  /* 0x0000001506067c10 */ /* 0x000fc4000fffe0ff */
[C---:B------:R-:W-:Y:S01]  /*2c40*/  IADD3 R219, R215.reuse, 0x6000, RZ ;  /* 0x00006000d7db7810 */ /* 0x040fe20007ffe0ff */
[----:B------:R-:W-:Y:S01]  /*2c50*/  LDSM.16.M88.4 R76, [R210+0x11800] ;  /* 0x01180000d24c783b */ /* 0x000fe20000000200 */
[----:B------:R-:W-:Y:S02]  /*2c60*/  IADD3 R2, R2, -UR17, R6 ;  /* 0x8000001102027c10 */ /* 0x000fe4000fffe006 */
[----:B------:R-:W-:Y:S01]  /*2c70*/  HMMA.16816.F32 R36, R8, R14, RZ ;  /* 0x0000000e0824723c */ /* 0x000fe200000018ff */
[----:B------:R-:W2:Y:S01]  /*2c80*/  LDSM.16.M88.4 R12, [R212] ;  /* 0x00000000d40c783b */ /* 0x000ea20000000200 */
        /* <DEDUP_REMOVED lines=86> */
[----:B------:R-:W-:Y:S07]  /*31f0*/  LDSM.16.M88.4 R52, [R204+0x14800] ;  /* 0x01480000cc34783b */ /* 0x000fee0000000200 */
[----:B------:R-:W-:Y:S01]  /*3200*/  HMMA.16816.F32 R16, R16, R86, R48 ;  /* 0x000000561010723c */ /* 0x000fe20000001830 */
[----:B------:R-:W5:Y:S07]  /*3210*/  LDSM.16.M88.4 R48, [R204+0x15000] ;  /* 0x01500000cc30783b */ /* 0x000f6e0000000200 */
        /* <DEDUP_REMOVED lines=46> */
[----:B------:R-:W-:-:S02]  /*3500*/  IADD3 R114, R80, 0x38, RZ ;  /* 0x0000003850727810 */ /* 0x000fc40007ffe0ff */
[----:B------:R-:W-:Y:S02]  /*3510*/  IABS R5, R5 ;  /* 0x0000000500057213 */ /* 0x000fe40000000000 */
[----:B------:R-:W-:Y:S02]  /*3520*/  ISETP.GE.AND P2, PT, R80, UR16, PT ;  /* 0x0000001050007c0c */ /* 0x000fe4000bf46270 */
[----:B------:R-:W-:Y:S01]  /*3530*/  ISETP.GE.AND P1, PT, R132, UR16, PT ;  /* 0x0000001084007c0c */ /* 0x000fe2000bf26270 */
[----:B------:R-:W-:Y:S01]  /*3540*/  HMMA.16816.F32 R44, R8, R32, R40 ;  /* 0x00000020082c723c */ /* 0x000fe20000001828 */
[----:B------:R-:W-:Y:S02]  /*3550*/  ISETP.GE.AND P0, PT, R131, UR16, PT ;  /* 0x0000001083007c0c */ /* 0x000fe4000bf06270 */
[----:B------:R-:W-:Y:S02]  /*3560*/  ISETP.GE.AND P6, PT, R129, UR16, PT ;  /* 0x0000001081007c0c */ /* 0x000fe4000bfc6270 */
[----:B------:R-:W-:Y:S01]  /*3570*/  ISETP.GE.AND P5, PT, R126, UR16, PT ;  /* 0x000000107e007c0c */ /* 0x000fe2000bfa6270 */
[----:B-1----:R-:W-:-:S02]  /*3580*/  IMAD.MOV.U32 R6, RZ, RZ, R5 ;  /* 0x000000ffff067224 */ /* 0x002fc400078e0005 */
[C---:B------:R-:W-:Y:S01]  /*3590*/  HMMA.16816.F32 R40, R8.reuse, R34, R28 ;  /* 0x000000220828723c */ /* 0x040fe2000000181c */
[----:B------:R-:W-:Y:S01]  /*35a0*/  LDSM.16.M88.4 R32, [R210+0x14800] ;  /* 0x01480000d220783b */ /* 0x000fe20000000200 */
[----:B------:R-:W-:Y:S01]  /*35b0*/  IABS R5, R7 ;  /* 0x0000000700057213 */ /* 0x000fe20000000000 */
[----:B------:R1:W-:Y:S01]  /*35c0*/  I2F R140, R6 ;  /* 0x00000006008c7306 */ /* 0x0003e20000201400 */
[----:B------:R-:W-:Y:S01]  /*35d0*/  IMAD.IADD R7, R2, 0x1, -R121 ;  /* 0x0000000102077824 */ /* 0x000fe200078e0a79 */
[----:B------:R-:W-:Y:S02]  /*35e0*/  ISETP.GE.AND P4, PT, R124, UR16, PT ;  /* 0x000000107c007c0c */ /* 0x000fe4000bf86270 */
[----:B------:R-:W-:Y:S01]  /*35f0*/  ISETP.GE.AND P3, PT, R123, UR16, PT ;  /* 0x000000107b007c0c */ /* 0x000fe2000bf66270 */
[C---:B------:R-:W-:Y:S03]  /*3600*/  HMMA.16816.F32 R36, R8.reuse, R52, R36 ;  /* 0x000000340824723c */ /* 0x040fe60000001824 */
[----:B------:R3:W-:Y:S05]  /*3610*/  I2F R139, R5 ;  /* 0x00000005008b7306 */ /* 0x0007ea0000201400 */
[----:B------:R-:W-:Y:S01]  /*3620*/  HMMA.16816.F32 R60, R8, R54, R60 ;  /* 0x00000036083c723c */ /* 0x000fe2000000183c */
[----:B------:R-:W5:Y:S01]  /*3630*/  LDSM.16.M88.4 R52, [R215+0x5000] ;  /* 0x00500000d734783b */ /* 0x000f620000000200 */
[----:B-1----:R-:W-:-:S03]  /*3640*/  IMAD.IADD R6, R2, 0x1, -R124 ;  /* 0x0000000102067824 */ /* 0x002fc600078e0a7c */
[----:B------:R-:W-:Y:S03]  /*3650*/  LDSM.16.M88.4 R8, [R214+0x8000] ;  /* 0x00800000d608783b */ /* 0x000fe60000000200 */
[----:B--2---:R-:W-:Y:S01]  /*3660*/  HMMA.16816.F32 R28, R12, R24, R20 ;  /* 0x000000180c1c723c */ /* 0x004fe20000001814 */
[----:B------:R-:W-:Y:S01]  /*3670*/  LDSM.16.M88.4 R20, [R210+0x14000] ;  /* 0x01400000d214783b */ /* 0x000fe20000000200 */
[----:B------:R-:W-:Y:S01]  /*3680*/  IABS R6, R6 ;  /* 0x0000000600067213 */ /* 0x000fe20000000000 */
[----:B---3--:R-:W-:-:S03]  /*3690*/  IMAD.IADD R5, R2, 0x1, -R123 ;  /* 0x0000000102057824 */ /* 0x008fc600078e0a7b */
[----:B------:R1:W-:Y:S02]  /*36a0*/  I2F R138, R6 ;  /* 0x00000006008a7306 */ /* 0x0003e40000201400 */
[----:B------:R-:W-:Y:S01]  /*36b0*/  HMMA.16816.F32 R24, R12, R26, R16 ;  /* 0x0000001a0c18723c */ /* 0x000fe20000001810 */
[----:B------:R-:W2:Y:S01]  /*36c0*/  LDSM.16.M88.4 R16, [R215+0x5800] ;  /* 0x00580000d710783b */ /* 0x000ea20000000200 */
[----:B------:R-:W-:-:S06]  /*36d0*/  IABS R5, R5 ;  /* 0x0000000500057213 */ /* 0x000fcc0000000000 */
[----:B----4-:R-:W-:Y:S01]  /*36e0*/  HMMA.16816.F32 R36, R12, R68, R36 ;  /* 0x000000440c24723c */ /* 0x010fe20000001824 */
[----:B-1----:R-:W-:Y:S01]  /*36f0*/  IMAD.MOV.U32 R6, RZ, RZ, R5 ;  /* 0x000000ffff067224 */ /* 0x002fe200078e0005 */
[----:B------:R-:W-:-:S06]  /*3700*/  IABS R5, R7 ;  /* 0x0000000700057213 */ /* 0x000fcc0000000000 */
[C---:B------:R-:W-:Y:S01]  /*3710*/  HMMA.16816.F32 R68, R12.reuse, R70, R60 ;  /* 0x000000460c44723c */ /* 0x040fe2000000183c */
[C---:B------:R-:W-:Y:S01]  /*3720*/  IMAD.IADD R7, R2.reuse, 0x1, -R120 ;  /* 0x0000000102077824 */ /* 0x040fe200078e0a78 */
[----:B------:R1:W-:Y:S06]  /*3730*/  I2F R137, R6 ;  /* 0x0000000600897306 */ /* 0x0003ec0000201400 */
[C---:B-----5:R-:W-:Y:S08]  /*3740*/  HMMA.16816.F32 R72, R12.reuse, R54, R48 ;  /* 0x000000360c48723c */ /* 0x060ff00000001830 */
[----:B------:R-:W-:Y:S01]  /*3750*/  HMMA.16816.F32 R64, R12, R52, R56 ;  /* 0x000000340c40723c */ /* 0x000fe20000001838 */
[----:B------:R-:W3:Y:S01]  /*3760*/  LDSM.16.M88.4 R56, [R210+0x15000] ;  /* 0x01500000d238783b */ /* 0x000ee20000000200 */
[----:B-1----:R-:W-:Y:S01]  /*3770*/  IMAD.MOV.U32 R6, RZ, RZ, R5 ;  /* 0x000000ffff067224 */ /* 0x002fe200078e0005 */
[----:B------:R-:W-:Y:S01]  /*3780*/  IABS R5, R7 ;  /* 0x0000000700057213 */ /* 0x000fe20000000000 */
[----:B------:R-:W-:-:S02]  /*3790*/  IMAD.IADD R7, R2, 0x1, -R119 ;  /* 0x0000000102077824 */ /* 0x000fc400078e0a77 */
[----:B------:R1:W-:Y:S02]  /*37a0*/  I2F R136, R6 ;  /* 0x0000000600887306 */ /* 0x0003e40000201400 */
[C---:B--2---:R-:W-:Y:S08]  /*37b0*/  HMMA.16816.F32 R60, R12.reuse, R16, R44 ;  /* 0x000000100c3c723c */ /* 0x044ff0000000182c */
[----:B------:R-:W-:Y:S01]  /*37c0*/  HMMA.16816.F32 R48, R12, R18, R40 ;  /* 0x000000120c30723c */ /* 0x000fe20000001828 */
[----:B------:R-:W2:Y:S04]  /*37d0*/  LDSM.16.M88.4 R12, [R210+0x15800] ;  /* 0x01580000d20c783b */ /* 0x000ea80000000200 */
[----:B------:R-:W-:Y:S01]  /*37e0*/  LDSM.16.M88.4 R16, [R209+0x4000] ;  /* 0x00400000d110783b */ /* 0x000fe20000000200 */
[----:B-1----:R-:W-:Y:S01]  /*37f0*/  IMAD.MOV.U32 R6, RZ, RZ, R5 ;  /* 0x000000ffff067224 */ /* 0x002fe200078e0005 */
[----:B------:R-:W-:Y:S01]  /*3800*/  IABS R5, R7 ;  /* 0x0000000700057213 */ /* 0x000fe20000000000 */
[----:B------:R-:W-:Y:S01]  /*3810*/  HMMA.16816.F32 R44, R8, R22, R24 ;  /* 0x00000016082c723c */ /* 0x000fe20000001818 */
[----:B------:R-:W1:Y:S01]  /*3820*/  LDSM.16.M88.4 R24, [R213+0x8000] ;  /* 0x00800000d518783b */ /* 0x000e620000000200 */
[----:B------:R4:W-:Y:S01]  /*3830*/  I2F R135, R6 ;  /* 0x0000000600877306 */ /* 0x0009e20000201400 */
[----:B------:R-:W-:-:S05]  /*3840*/  IMAD.IADD R7, R2, 0x1, -R116 ;  /* 0x0000000102077824 */ /* 0x000fca00078e0a74 */
[C---:B------:R-:W-:Y:S01]  /*3850*/  HMMA.16816.F32 R52, R8.reuse, R20, R28 ;  /* 0x000000140834723c */ /* 0x040fe2000000181c */
[----:B------:R-:W5:Y:S01]  /*3860*/  LDSM.16.M88.4 R28, [R209+0x4800] ;  /* 0x00480000d11c783b */ /* 0x000f620000000200 */
[----:B------:R3:W-:Y:S03]  /*3870*/  I2F R134, R5 ;  /* 0x0000000500867306 */ /* 0x0007e60000201400 */
[----:B------:R-:W-:Y:S03]  /*3880*/  LDSM.16.M88.4 R20, [R211+0xc000] ;  /* 0x00c00000d314783b */ /* 0x000fe60000000200 */
[----:B------:R-:W-:Y:S01]  /*3890*/  HMMA.16816.F32 R40, R8, R32, R36 ;  /* 0x000000200828723c */ /* 0x000fe20000001824 */
[----:B----4-:R-:W-:-:S05]  /*38a0*/  IMAD.IADD R6, R2, 0x1, -R118 ;  /* 0x0000000102067824 */ /* 0x010fca00078e0a76 */
[----:B------:R-:W-:Y:S02]  /*38b0*/  IABS R6, R6 ;  /* 0x0000000600067213 */ /* 0x000fe40000000000 */
[C---:B------:R-:W-:Y:S01]  /*38c0*/  HMMA.16816.F32 R36, R8.reuse, R34, R68 ;  /* 0x000000220824723c */ /* 0x040fe20000001844 */
[C---:B---3--:R-:W-:Y:S01]  /*38d0*/  IMAD.IADD R5, R2.reuse, 0x1, -R117 ;  /* 0x0000000102057824 */ /* 0x048fe200078e0a75 */
[----:B------:R3:W-:Y:S04]  /*38e0*/  I2F R133, R6 ;  /* 0x0000000600857306 */ /* 0x0007e80000201400 */
[----:B------:R-:W-:Y:S02]  /*38f0*/  IABS R5, R5 ;  /* 0x0000000500057213 */ /* 0x000fe40000000000 */
[C---:B------:R-:W-:Y:S08]  /*3900*/  HMMA.16816.F32 R64, R8.reuse, R56, R64 ;  /* 0x000000380840723c */ /* 0x040ff00000001840 */
[----:B--2---:R-:W-:Y:S01]  /*3910*/  HMMA.16816.F32 R104, R8, R14, R48 ;  /* 0x0000000e0868723c */ /* 0x004fe20000001830 */
[----:B------:R-:W2:Y:S01]  /*3920*/  LDSM.16.M88.4 R48, [R204+0x16000] ;  /* 0x01600000cc30783b */ /* 0x000ea20000000200 */
[----:B---3--:R-:W-:Y:S01]  /*3930*/  IMAD.MOV.U32 R6, RZ, RZ, R5 ;  /* 0x000000ffff067224 */ /* 0x008fe200078e0005 */
[----:B------:R-:W-:Y:S01]  /*3940*/  IABS R5, R7 ;  /* 0x0000000700057213 */ /* 0x000fe20000000000 */
[----:B------:R-:W-:-:S02]  /*3950*/  IMAD.IADD R7, R2, 0x1, -R115 ;  /* 0x0000000102077824 */ /* 0x000fc400078e0a73 */
[----:B------:R3:W-:Y:S02]  /*3960*/  I2F R130, R6 ;  /* 0x0000000600827306 */ /* 0x0007e40000201400 */
[C---:B------:R-:W-:Y:S01]  /*3970*/  HMMA.16816.F32 R68, R8.reuse, R58, R72 ;  /* 0x0000003a0844723c */ /* 0x040fe20000001848 */
[----:B------:R-:W4:Y:S07]  /*3980*/  LDSM.16.M88.4 R56, [R209+0x5000] ;  /* 0x00500000d138783b */ /* 0x000f2e0000000200 */
[----:B------:R-:W-:Y:S01]  /*3990*/  HMMA.16816.F32 R60, R8, R12, R60 ;  /* 0x0000000c083c723c */ /* 0x000fe2000000183c */
[----:B------:R-:W-:Y:S01]  /*39a0*/  LDSM.16.M88.4 R12, [R214+0xc000] ;  /* 0x00c00000d60c783b */ /* 0x000fe20000000200 */
[----:B---3--:R-:W-:-:S06]  /*39b0*/  IMAD.MOV.U32 R6, RZ, RZ, R5 ;  /* 0x000000ffff067224 */ /* 0x008fcc00078e0005 */
[C---:B-1----:R-:W-:Y:S01]  /*39c0*/  HMMA.16816.F32 R8, R24.reuse, R16, R52 ;  /* 0x000000101808723c */ /* 0x042fe20000001834 */
[----:B------:R-:W-:Y:S01]  /*39d0*/  IABS R5, R7 ;  /* 0x0000000700057213 */ /* 0x000fe20000000000 */
[----:B------:R1:W-:Y:S06]  /*39e0*/  I2F R128, R6 ;  /* 0x0000000600807306 */ /* 0x0003ec0000201400 */
[C---:B------:R-:W-:Y:S01]  /*39f0*/  HMMA.16816.F32 R32, R24.reuse, R18, R44 ;  /* 0x000000121820723c */ /* 0x040fe2000000182c */
[----:B------:R-:W-:Y:S01]  /*3a00*/  LDSM.16.M88.4 R16, [R212+0xc000] ;  /* 0x00c00000d410783b */ /* 0x000fe20000000200 */
[----:B------:R3:W-:Y:S03]  /*3a10*/  I2F R127, R5 ;  /* 0x00000005007f7306 */ /* 0x0007e60000201400 */
[----:B------:R-:W-:Y:S03]  /*3a20*/  LDSM.16.M88.4 R44, [R204+0x16800] ;  /* 0x01680000cc2c783b */ /* 0x000fe60000000200 */
[----:B-----5:R-:W-:Y:S01]  /*3a30*/  HMMA.16816.F32 R52, R24, R28, R40 ;  /* 0x0000001c1834723c */ /* 0x020fe20000001828 */
[----:B------:R-:W5:Y:S01]  /*3a40*/  LDSM.16.M88.4 R40, [R215+0x6000] ;  /* 0x00600000d728783b */ /* 0x000f620000000200 */
[----:B-1----:R-:W-:-:S04]  /*3a50*/  IADD3 R6, R2, -R114, RZ ;  /* 0x8000007202067210 */ /* 0x002fc80007ffe0ff */
[----:B------:R-:W-:Y:S02]  /*3a60*/  IABS R6, R6 ;  /* 0x0000000600067213 */ /* 0x000fe40000000000 */
[----:B--2---:R-:W-:Y:S01]  /*3a70*/  HMMA.16816.F32 R8, R20, R48, R8 ;  /* 0x000000301408723c */ /* 0x004fe20000001808 */
[C---:B---3--:R-:W-:Y:S01]  /*3a80*/  IMAD.IADD R5, R2.reuse, 0x1, -R113 ;  /* 0x0000000102057824 */ /* 0x048fe200078e0a71 */
[----:B------:R-:W-:Y:S01]  /*3a90*/  IADD3 R2, R2, 0x8, RZ ;  /* 0x0000000802027810 */ /* 0x000fe20007ffe0ff */
[----:B------:R1:W-:Y:S03]  /*3aa0*/  I2F R125, R6 ;  /* 0x00000006007d7306 */ /* 0x0003e60000201400 */
[----:B------:R-:W-:Y:S01]  /*3ab0*/  IABS R5, R5 ;  /* 0x0000000500057213 */ /* 0x000fe20000000000 */
[C---:B------:R-:W-:Y:S01]  /*3ac0*/  IMAD.IADD R7, R2.reuse, 0x1, -R80 ;  /* 0x0000000102077824 */ /* 0x040fe200078e0a50 */
[C---:B----4-:R-:W-:Y:S01]  /*3ad0*/  HMMA.16816.F32 R84, R24.reuse, R56, R64 ;  /* 0x000000381854723c */ /* 0x050fe20000001840 */
[----:B------:R-:W-:Y:S07]  /*3ae0*/  LDSM.16.M88.4 R64, [R210+0x16800] ;  /* 0x01680000d240783b */ /* 0x000fee0000000200 */
[C---:B------:R-:W-:Y:S01]  /*3af0*/  HMMA.16816.F32 R88, R24.reuse, R58, R68 ;  /* 0x0000003a1858723c */ /* 0x040fe20000001844 */
[----:B------:R-:W2:Y:S01]  /*3b00*/  LDSM.16.M88.4 R56, [R210+0x16000] ;  /* 0x01600000d238783b */ /* 0x000ea20000000200 */
[----:B-1----:R-:W-:Y:S01]  /*3b10*/  IMAD.MOV.U32 R6, RZ, RZ, R5 ;  /* 0x000000ffff067224 */ /* 0x002fe200078e0005 */
[----:B------:R-:W-:Y:S01]  /*3b20*/  IABS R5, R7 ;  /* 0x0000000700057213 */ /* 0x000fe20000000000 */
[C---:B------:R-:W-:Y:S01]  /*3b30*/  IMAD.IADD R7, R2.reuse, 0x1, -R132 ;  /* 0x0000000102077824 */ /* 0x040fe200078e0a84 */
[----:B------:R-:W1:Y:S01]  /*3b40*/  LDSM.16.M88.4 R68, [R215+0x6800] ;  /* 0x00680000d744783b */ /* 0x000e620000000200 */
[----:B------:R3:W-:Y:S02]  /*3b50*/  I2F R122, R6 ;  /* 0x00000006007a7306 */ /* 0x0007e40000201400 */
[----:B------:R-:W-:Y:S08]  /*3b60*/  HMMA.16816.F32 R72, R24, R30, R36 ;  /* 0x0000001e1848723c */ /* 0x000ff00000001824 */
[----:B------:R-:W-:Y:S01]  /*3b70*/  HMMA.16816.F32 R32, R20, R50, R32 ;  /* 0x000000321420723c */ /* 0x000fe20000001820 */
[----:B---3--:R-:W-:Y:S01]  /*3b80*/  IMAD.MOV.U32 R6, RZ, RZ, R5 ;  /* 0x000000ffff067224 */ /* 0x008fe200078e0005 */
[----:B------:R-:W-:Y:S01]  /*3b90*/  IABS R5, R7 ;  /* 0x0000000700057213 */ /* 0x000fe20000000000 */
[----:B------:R-:W-:-:S05]  /*3ba0*/  IMAD.IADD R7, R2, 0x1, -R126 ;  /* 0x0000000102077824 */ /* 0x000fca00078e0a7e */
[----:B-----5:R-:W-:Y:S01]  /*3bb0*/  HMMA.16816.F32 R28, R16, R40, R8 ;  /* 0x00000028101c723c */ /* 0x020fe20000001808 */
[----:B------:R3:W-:Y:S01]  /*3bc0*/  I2F R111, R6 ;  /* 0x00000006006f7306 */ /* 0x0007e20000201400 */
[----:B------:R-:W-:Y:S06]  /*3bd0*/  LDSM.16.M88.4 R8, [R213+0xc000] ;  /* 0x00c00000d508783b */ /* 0x000fec0000000200 */
[----:B------:R-:W-:Y:S01]  /*3be0*/  HMMA.16816.F32 R36, R20, R44, R52 ;  /* 0x0000002c1424723c */ /* 0x000fe20000001834 */
[----:B------:R4:W-:Y:S01]  /*3bf0*/  I2F R112, R5 ;  /* 0x0000000500707306 */ /* 0x0009e20000201400 */
[----:B------:R-:W5:Y:S06]  /*3c00*/  LDSM.16.M88.4 R52, [R209+0x6000] ;  /* 0x00600000d134783b */ /* 0x000f6c0000000200 */
[----:B------:R-:W-:Y:S01]  /*3c10*/  HMMA.16816.F32 R96, R24, R92, R60 ;  /* 0x0000005c1860723c */ /* 0x000fe2000000183c */
[----:B---3--:R-:W-:Y:S01]  /*3c20*/  IMAD.IADD R6, R2, 0x1, -R131 ;  /* 0x0000000102067824 */ /* 0x008fe200078e0a83 */
[----:B------:R-:W3:Y:S04]  /*3c30*/  LDSM.16.M88.4 R60, [R215+0x7000] ;  /* 0x00700000d73c783b */ /* 0x000ee80000000200 */
[----:B------:R-:W-:-:S02]  /*3c40*/  IABS R6, R6 ;  /* 0x0000000600067213 */ /* 0x000fc40000000000 */
[----:B------:R-:W-:Y:S01]  /*3c50*/  HMMA.16816.F32 R32, R16, R42, R32 ;  /* 0x0000002a1020723c */ /* 0x000fe20000001820 */
[C---:B----4-:R-:W-:Y:S01]  /*3c60*/  IMAD.IADD R5, R2.reuse, 0x1, -R129 ;  /* 0x0000000102057824 */ /* 0x050fe200078e0a81 */
[----:B------:R4:W-:Y:S04]  /*3c70*/  I2F R110, R6 ;  /* 0x00000006006e7306 */ /* 0x0009e80000201400 */
[----:B------:R-:W-:Y:S02]  /*3c80*/  IABS R5, R5 ;  /* 0x0000000500057213 */ /* 0x000fe40000000000 */
[----:B--2---:R-:W-:Y:S08]  /*3c90*/  HMMA.16816.F32 R28, R12, R56, R28 ;  /* 0x000000380c1c723c */ /* 0x004ff0000000181c */
[----:B------:R-:W-:Y:S01]  /*3ca0*/  HMMA.16816.F32 R44, R20, R46, R72 ;  /* 0x0000002e142c723c */ /* 0x000fe20000001848 */
[----:B------:R-:W-:Y:S01]  /*3cb0*/  LDSM.16.M88.4 R72, [R209+0x6800] ;  /* 0x00680000d148783b */ /* 0x000fe20000000200 */
[----:B----4-:R-:W-:Y:S01]  /*3cc0*/  IMAD.MOV.U32 R6, RZ, RZ, R5 ;  /* 0x000000ffff067224 */ /* 0x010fe200078e0005 */
[----:B------:R-:W-:Y:S01]  /*3cd0*/  IABS R5, R7 ;  /* 0x0000000700057213 */ /* 0x000fe20000000000 */
[----:B------:R-:W-:-:S02]  /*3ce0*/  IMAD.IADD R7, R2, 0x1, -R124 ;  /* 0x0000000102077824 */ /* 0x000fc400078e0a7c */
[----:B------:R2:W-:Y:S02]  /*3cf0*/  I2F R109, R6 ;  /* 0x00000006006d7306 */ /* 0x0005e40000201400 */
[----:B-1----:R-:W-:Y:S08]  /*3d00*/  HMMA.16816.F32 R36, R16, R68, R36 ;  /* 0x000000441024723c */ /* 0x002ff00000001824 */
[----:B------:R-:W-:Y:S01]  /*3d10*/  HMMA.16816.F32 R40, R12, R58, R32 ;  /* 0x0000003a0c28723c */ /* 0x000fe20000001820 */
[----:B------:R-:W1:Y:S01]  /*3d20*/  LDSM.16.M88.4 R56, [R210+0x17000] ;  /* 0x01700000d238783b */ /* 0x000e620000000200 */
[----:B--2---:R-:W-:Y:S01]  /*3d30*/  IMAD.MOV.U32 R6, RZ, RZ, R5 ;  /* 0x000000ffff067224 */ /* 0x004fe200078e0005 */
        /* <DEDUP_REMOVED lines=8> */
[----:B--2---:R-:W-:Y:S01]  /*3dc0*/  IMAD.IADD R6, R2, 0x1, -R123 ;  /* 0x0000000102067824 */ /* 0x004fe200078e0a7b */
[----:B------:R-:W-:Y:S04]  /*3dd0*/  LDSM.16.M88.4 R68, [R215+0x7800] ;  /* 0x00780000d744783b */ /* 0x000fe80000000200 */
[----:B------:R-:W-:-:S02]  /*3de0*/  IABS R6, R6 ;  /* 0x0000000600067213 */ /* 0x000fc40000000000 */
[----:B------:R-:W-:Y:S01]  /*3df0*/  HMMA.16816.F32 R36, R12, R64, R36 ;  /* 0x000000400c24723c */ /* 0x000fe20000001824 */
[----:B----4-:R-:W-:Y:S01]  /*3e00*/  IMAD.IADD R5, R2, 0x1, -R121 ;  /* 0x0000000102057824 */ /* 0x010fe200078e0a79 */
[----:B------:R2:W-:Y:S04]  /*3e10*/  I2F R92, R6 ;  /* 0x00000006005c7306 */ /* 0x0005e80000201400 */
[----:B------:R-:W-:Y:S02]  /*3e20*/  IABS R5, R5 ;  /* 0x0000000500057213 */ /* 0x000fe40000000000 */
[----:B------:R-:W-:Y:S08]  /*3e30*/  HMMA.16816.F32 R52, R8, R54, R40 ;  /* 0x000000360834723c */ /* 0x000ff00000001828 */
[----:B------:R-:W-:Y:S01]  /*3e40*/  HMMA.16816.F32 R44, R20, R78, R88 ;  /* 0x0000004e142c723c */ /* 0x000fe20000001858 */
[----:B--2---:R-:W-:-:S02]  /*3e50*/  MOV R6, R5 ;  /* 0x0000000500067202 */ /* 0x004fc40000000f00 */
[----:B------:R-:W-:Y:S01]  /*3e60*/  IABS R5, R7 ;  /* 0x0000000700057213 */ /* 0x000fe20000000000 */
[C---:B------:R-:W-:Y:S01]  /*3e70*/  IMAD.IADD R7, R2.reuse, 0x1, -R119 ;  /* 0x0000000102077824 */ /* 0x040fe200078e0a77 */
[----:B------:R2:W-:Y:S03]  /*3e80*/  I2F R103, R6 ;  /* 0x0000000600677306 */ /* 0x0005e60000201400 */
[----:B------:R-:W-:Y:S01]  /*3e90*/  HMMA.16816.F32 R28, R12, R66, R28 ;  /* 0x000000420c1c723c */ /* 0x000fe2000000181c */
[----:B------:R-:W4:Y:S07]  /*3ea0*/  LDSM.16.M88.4 R64, [R209+0x7000] ;  /* 0x00700000d140783b */ /* 0x000f2e0000000200 */
[----:B------:R-:W-:Y:S01]  /*3eb0*/  HMMA.16816.F32 R24, R24, R94, R104 ;  /* 0x0000005e1818723c */ /* 0x000fe20000001868 */
[----:B--2---:R-:W-:Y:S01]  /*3ec0*/  IMAD.MOV.U32 R6, RZ, RZ, R5 ;  /* 0x000000ffff067224 */ /* 0x004fe200078e0005 */
[----:B------:R-:W-:Y:S01]  /*3ed0*/  IABS R5, R7 ;  /* 0x0000000700057213 */ /* 0x000fe20000000000 */
[----:B------:R-:W-:-:S05]  /*3ee0*/  IMAD.IADD R7, R2, 0x1, -R118 ;  /* 0x0000000102077824 */ /* 0x000fca00078e0a76 */
[C---:B---3--:R-:W-:Y:S01]  /*3ef0*/  HMMA.16816.F32 R32, R16.reuse, R60, R32 ;  /* 0x0000003c1020723c */ /* 0x048fe20000001820 */
[----:B------:R2:W-:Y:S07]  /*3f00*/  I2F R101, R6 ;  /* 0x0000000600657306 */ /* 0x0005ee0000201400 */
[----:B------:R-:W-:Y:S01]  /*3f10*/  HMMA.16816.F32 R44, R16, R62, R44 ;  /* 0x0000003e102c723c */ /* 0x000fe2000000182c */
[----:B------:R-:W3:Y:S01]  /*3f20*/  LDSM.16.M88.4 R60, [R210+0x17800] ;  /* 0x01780000d23c783b */ /* 0x000ee20000000200 */
[----:B--2---:R-:W-:Y:S01]  /*3f30*/  IMAD.MOV.U32 R6, RZ, RZ, R5 ;  /* 0x000000ffff067224 */ /* 0x004fe200078e0005 */
[----:B------:R-:W-:Y:S01]  /*3f40*/  IABS R5, R7 ;  /* 0x0000000700057213 */ /* 0x000fe20000000000 */
[----:B------:R-:W-:-:S02]  /*3f50*/  IMAD.IADD R7, R2, 0x1, -R117 ;  /* 0x0000000102077824 */ /* 0x000fc400078e0a75 */
[----:B------:R2:W-:Y:S10]  /*3f60*/  I2F R102, R6 ;  /* 0x0000000600667306 */ /* 0x0005f40000201400 */
[C---:B-1----:R-:W-:Y:S08]  /*3f70*/  HMMA.16816.F32 R40, R12.reuse, R56, R32 ;  /* 0x000000380c28723c */ /* 0x042ff00000001820 */
[----:B------:R-:W-:Y:S01]  /*3f80*/  HMMA.16816.F32 R32, R12, R58, R44 ;  /* 0x0000003a0c20723c */ /* 0x000fe2000000182c */
[----:B--2---:R-:W-:Y:S01]  /*3f90*/  IMAD.MOV.U32 R6, RZ, RZ, R5 ;  /* 0x000000ffff067224 */ /* 0x004fe200078e0005 */
[----:B------:R-:W-:Y:S01]  /*3fa0*/  IABS R5, R7 ;  /* 0x0000000700057213 */ /* 0x000fe20000000000 */
[----:B------:R-:W-:-:S02]  /*3fb0*/  IMAD.IADD R7, R2, 0x1, -R116 ;  /* 0x0000000102077824 */ /* 0x000fc400078e0a74 */
[----:B------:R1:W-:Y:S11]  /*3fc0*/  I2F R100, R6 ;  /* 0x0000000600647306 */ /* 0x0003f60000201400 */
[----:B----4-:R-:W-:Y:S01]  /*3fd0*/  HMMA.16816.F32 R40, R8, R64, R40 ;  /* 0x000000400828723c */ /* 0x010fe20000001828 */
        /* <DEDUP_REMOVED lines=39> */
[----:B------:R-:W-:Y:S02]  /*4250*/  FMUL.FTZ R50, R50, c[0x0][0x2ec] ;  /* 0x0000bb0032327a20 */ /* 0x000fe40000410000 */
[----:B------:R-:W-:-:S04]  /*4260*/  FMUL.FTZ R49, R49, c[0x0][0x2ec] ;  /* 0x0000bb0031317a20 */ /* 0x000fc80000410000 */
[----:B------:R-:W-:Y:S01]  /*4270*/  MUFU.TANH R50, R50 ;  /* 0x0000003200327308 */ /* 0x000fe20000002400 */
[----:B-1----:R-:W-:-:S07]  /*4280*/  FMUL.FTZ R2, R53, c[0x0][0x2ec] ;  /* 0x0000bb0035027a20 */ /* 0x002fce0000410000 */
[----:B------:R-:W-:Y:S08]  /*4290*/  MUFU.TANH R49, R49 ;  /* 0x0000003100317308 */ /* 0x000ff00000002400 */
[----:B------:R1:W4:Y:S02]  /*42a0*/  MUFU.TANH R78, R2 ;  /* 0x00000002004e7308 */ /* 0x0003240000002400 */
        /* <DEDUP_REMOVED lines=15> */
[----:B----4-:R-:W-:Y:S02]  /*43a0*/  FFMA.FTZ R7, R140, -UR4, R78 ;  /* 0x800000048c077c23 */ /* 0x010fe4000801004e */
[----:B------:R-:W-:Y:S02]  /*43b0*/  MUFU.TANH R55, R55 ;  /* 0x0000003700377308 */ /* 0x000fe40000002400 */
[----:B---3--:R-:W-:Y:S01]  /*43c0*/  HMMA.16816.F32 R24, R12, R60, R28 ;  /* 0x0000003c0c18723c */ /* 0x008fe2000000181c */
[----:B------:R-:W-:Y:S01]  /*43d0*/  FSEL R20, R7, -INF , !P6 ;  /* 0xff80000007147808 */ /* 0x000fe20007000000 */
[----:B------:R-:W-:-:S02]  /*43e0*/  FFMA.FTZ R7, R138, -UR4, R49 ;  /* 0x800000048a077c23 */ /* 0x000fc40008010031 */
[----:B-1----:R-:W-:-:S03]  /*43f0*/  FMUL.FTZ R2, R51, c[0x0][0x2ec] ;  /* 0x0000bb0033027a20 */ /* 0x002fc60000410000 */
[----:B------:R-:W-:Y:S01]  /*4400*/  FSEL R65, R7, -INF , !P4 ;  /* 0xff80000007417808 */ /* 0x000fe20006000000 */
[----:B------:R-:W-:Y:S01]  /*4410*/  HMMA.16816.F32 R28, R8, R66, R32 ;  /* 0x00000042081c723c */ /* 0x000fe20000001820 */
[----:B------:R1:W-:Y:S07]  /*4420*/  MUFU.TANH R47, R2 ;  /* 0x00000002002f7308 */ /* 0x0003ee0000002400 */
[----:B------:R-:W-:Y:S08]  /*4430*/  HMMA.16816.F32 R12, R12, R62, R16 ;  /* 0x0000003e0c0c723c */ /* 0x000ff00000001810 */
[----:B-----5:R-:W-:Y:S01]  /*4440*/  HMMA.16816.F32 R24, R8, R36, R24 ;  /* 0x000000240818723c */ /* 0x020fe20000001818 */
[----:B-1----:R-:W-:-:S04]  /*4450*/  FMUL.FTZ R2, R52, c[0x0][0x2ec] ;  /* 0x0000bb0034027a20 */ /* 0x002fc80000410000 */
[----:B------:R1:W-:Y:S03]  /*4460*/  MUFU.TANH R46, R2 ;  /* 0x00000002002e7308 */ /* 0x0003e60000002400 */
[----:B------:R-:W-:-:S05]  /*4470*/  FMUL.FTZ R28, R28, c[0x0][0x2ec] ;  /* 0x0000bb001c1c7a20 */ /* 0x000fca0000410000 */
[----:B------:R-:W2:Y:S03]  /*4480*/  MUFU.TANH R33, R28 ;  /* 0x0000001c00217308 */ /* 0x000ea60000002400 */
[----:B------:R-:W-:Y:S01]  /*4490*/  HMMA.16816.F32 R12, R8, R38, R12 ;  /* 0x00000026080c723c */ /* 0x000fe2000000180c */
[----:B-1----:R-:W-:-:S07]  /*44a0*/  FMUL.FTZ R2, R53, c[0x0][0x2ec] ;  /* 0x0000bb0035027a20 */ /* 0x002fce0000410000 */
[----:B------:R-:W-:Y:S01]  /*44b0*/  FMUL.FTZ R24, R24, c[0x0][0x2ec] ;  /* 0x0000bb0018187a20 */ /* 0x000fe20000410000 */
[----:B------:R1:W3:Y:S01]  /*44c0*/  MUFU.TANH R45, R2 ;  /* 0x00000002002d7308 */ /* 0x0002e20000002400 */
[----:B------:R-:W-:Y:S02]  /*44d0*/  FMUL.FTZ R8, R26, c[0x0][0x2ec] ;  /* 0x0000bb001a087a20 */ /* 0x000fe40000410000 */
[----:B--2---:R-:W-:-:S05]  /*44e0*/  FFMA.FTZ R17, R133, -UR4, R33 ;  /* 0x8000000485117c23 */ /* 0x004fca0008010021 */
[----:B------:R2:W-:Y:S07]  /*44f0*/  MUFU.TANH R26, R8 ;  /* 0x00000008001a7308 */ /* 0x0005ee0000002400 */
[----:B------:R-:W-:Y:S02]  /*4500*/  FMUL.FTZ R12, R12, c[0x0][0x2ec] ;  /* 0x0000bb000c0c7a20 */ /* 0x000fe40000410000 */
[----:B-1----:R-:W-:Y:S02]  /*4510*/  FMUL.FTZ R2, R54, c[0x0][0x2ec] ;  /* 0x0000bb0036027a20 */ /* 0x002fe40000410000 */
[----:B------:R-:W-:-:S02]  /*4520*/  FMUL.FTZ R13, R13, c[0x0][0x2ec] ;  /* 0x0000bb000d0d7a20 */ /* 0x000fc40000410000 */
[----:B------:R1:W-:Y:S01]  /*4530*/  MUFU.TANH R44, R2 ;  /* 0x00000002002c7308 */ /* 0x0003e20000002400 */
[----:B------:R-:W-:Y:S02]  /*4540*/  FMUL.FTZ R14, R14, c[0x0][0x2ec] ;  /* 0x0000bb000e0e7a20 */ /* 0x000fe40000410000 */
[----:B---3--:R-:W-:Y:S02]  /*4550*/  FFMA.FTZ R7, R136, -UR4, R45 ;  /* 0x8000000488077c23 */ /* 0x008fe4000801002d */
[----:B--2---:R-:W-:-:S03]  /*4560*/  FMUL.FTZ R8, R27, c[0x0][0x2ec] ;  /* 0x0000bb001b087a20 */ /* 0x004fc60000410000 */
[----:B------:R-:W-:Y:S01]  /*4570*/  MUFU.TANH R18, R14 ;  /* 0x0000000e00127308 */ /* 0x000fe20000002400 */
[----:B-1----:R-:W-:-:S07]  /*4580*/  FMUL.FTZ R2, R29, c[0x0][0x2ec] ;  /* 0x0000bb001d027a20 */ /* 0x002fce0000410000 */
[----:B------:R-:W-:Y:S08]  /*4590*/  MUFU.TANH R19, R8 ;  /* 0x0000000800137308 */ /* 0x000ff00000002400 */
[----:B------:R1:W2:Y:S08]  /*45a0*/  MUFU.TANH R16, R2 ;  /* 0x0000000200107308 */ /* 0x0002b00000002400 */
[----:B------:R-:W-:Y:S01]  /*45b0*/  MUFU.TANH R29, R24 ;  /* 0x00000018001d7308 */ /* 0x000fe20000002400 */
[----:B-1----:R-:W-:-:S07]  /*45c0*/  FMUL.FTZ R2, R30, c[0x0][0x2ec] ;  /* 0x0000bb001e027a20 */ /* 0x002fce0000410000 */
[----:B------:R-:W-:Y:S01]  /*45d0*/  MUFU.TANH R8, R12 ;  /* 0x0000000c00087308 */ /* 0x000fe20000002400 */
[----:B--2---:R-:W-:-:S07]  /*45e0*/  FFMA.FTZ R16, R130, -UR4, R16 ;  /* 0x8000000482107c23 */ /* 0x004fce0008010010 */
[----:B------:R1:W2:Y:S08]  /*45f0*/  MUFU.TANH R32, R2 ;  /* 0x0000000200207308 */ /* 0x0002b00000002400 */
[----:B------:R3:W4:Y:S01]  /*4600*/  MUFU.TANH R12, R13 ;  /* 0x0000000d000c7308 */ /* 0x0007220000002400 */
[----:B-1----:R-:W-:Y:S02]  /*4610*/  FMUL.FTZ R2, R31, c[0x0][0x2ec] ;  /* 0x0000bb001f027a20 */ /* 0x002fe40000410000 */
[----:B--2---:R-:W-:-:S05]  /*4620*/  FFMA.FTZ R11, R100, -UR4, R32 ;  /* 0x80000004640b7c23 */ /* 0x004fca0008010020 */
[----:B------:R1:W2:Y:S01]  /*4630*/  MUFU.TANH R30, R2 ;  /* 0x00000002001e7308 */ /* 0x0002a20000002400 */
[----:B---3--:R-:W-:Y:S02]  /*4640*/  FFMA.FTZ R13, R125, -UR4, R8 ;  /* 0x800000047d0d7c23 */ /* 0x008fe40008010008 */
[----:B----4-:R-:W-:Y:S02]  /*4650*/  FFMA.FTZ R12, R122, -UR4, R12 ;  /* 0x800000047a0c7c23 */ /* 0x010fe4000801000c */
[----:B------:R-:W-:Y:S02]  /*4660*/  FFMA.FTZ R8, R81, -UR4, R19 ;  /* 0x8000000451087c23 */ /* 0x000fe40008010013 */
[----:B-1----:R-:W-:Y:S02]  /*4670*/  FFMA.FTZ R2, R111, -UR4, R6 ;  /* 0x800000046f027c23 */ /* 0x002fe40008010006 */
[----:B------:R-:W-:Y:S01]  /*4680*/  FMUL.FTZ R6, R25, c[0x0][0x2ec] ;  /* 0x0000bb0019067a20 */ /* 0x000fe20000410000 */
[----:B------:R-:W-:Y:S01]  /*4690*/  FSEL R25, R5, -INF , !P1 ;  /* 0xff80000005197808 */ /* 0x000fe20004800000 */
[----:B------:R-:W-:Y:S01]  /*46a0*/  FFMA.FTZ R5, R109, -UR4, R56 ;  /* 0x800000046d057c23 */ /* 0x000fe20008010038 */
[----:B------:R-:W-:Y:S01]  /*46b0*/  FSEL R24, R2, -INF , !P2 ;  /* 0xff80000002187808 */ /* 0x000fe20005000000 */
[----:B------:R1:W3:Y:S01]  /*46c0*/  MUFU.TANH R9, R6 ;  /* 0x0000000600097308 */ /* 0x0002e20000002400 */
[----:B------:R-:W-:Y:S01]  /*46d0*/  FFMA.FTZ R2, R110, -UR4, R72 ;  /* 0x800000046e027c23 */ /* 0x000fe20008010048 */
[----:B------:R-:W-:Y:S01]  /*46e0*/  BAR.SYNC.DEFER_BLOCKING 0x0 ;  /* 0x0000000000007b1d */ /* 0x000fe20000010000 */
[----:B------:R-:W-:Y:S01]  /*46f0*/  FSEL R27, R5, -INF , !P6 ;  /* 0xff800000051b7808 */ /* 0x000fe20007000000 */
[----:B------:R-:W-:Y:S01]  /*4700*/  FFMA.FTZ R5, R108, -UR4, R47 ;  /* 0x800000046c057c23 */ /* 0x000fe2000801002f */
[----:B------:R-:W-:Y:S01]  /*4710*/  ISETP.GE.AND P2, PT, R121, UR16, PT ;  /* 0x0000001079007c0c */ /* 0x000fe2000bf46270 */
[----:B--2---:R-:W-:Y:S01]  /*4720*/  FFMA.FTZ R10, R83, -UR4, R30 ;  /* 0x80000004530a7c23 */ /* 0x004fe2000801001e */
        /* <DEDUP_REMOVED lines=8> */
[----:B-1----:R-:W-:Y:S01]  /*47b0*/  FFMA.FTZ R6, R141, -UR4, R73 ;  /* 0x800000048d067c23 */ /* 0x002fe20008010049 */
[----:B------:R-:W-:Y:S01]  /*47c0*/  FSEL R66, R7, -INF , !P2 ;  /* 0xff80000007427808 */ /* 0x000fe20005000000 */
[----:B------:R-:W-:Y:S01]  /*47d0*/  FMUL.FTZ R5, R15, c[0x0][0x2ec] ;  /* 0x0000bb000f057a20 */ /* 0x000fe20000410000 */
[----:B------:R-:W-:Y:S01]  /*47e0*/  FSEL R92, R2, -INF , !P3 ;  /* 0xff800000025c7808 */ /* 0x000fe20005800000 */
[----:B------:R-:W-:Y:S01]  /*47f0*/  FFMA.FTZ R2, R101, -UR4, R42 ;  /* 0x8000000465027c23 */ /* 0x000fe2000801002a */
[----:B------:R-:W-:Y:S01]  /*4800*/  FSEL R23, R6, -INF , !P0 ;  /* 0xff80000006177808 */ /* 0x000fe20004000000 */
[----:B------:R-:W-:Y:S01]  /*4810*/  FFMA.FTZ R6, R139, -UR4, R48 ;  /* 0x800000048b067c23 */ /* 0x000fe20008010030 */
[----:B------:R-:W-:Y:S01]  /*4820*/  ISETP.GE.AND P0, PT, R119, UR16, PT ;  /* 0x0000001077007c0c */ /* 0x000fe2000bf06270 */
[----:B---3--:R-:W-:Y:S01]  /*4830*/  FFMA.FTZ R14, R127, -UR4, R9 ;  /* 0x800000047f0e7c23 */ /* 0x008fe20008010009 */
[----:B------:R-:W-:Y:S01]  /*4840*/  FSEL R177, R2, -INF , !P1 ;  /* 0xff80000002b17808 */ /* 0x000fe20004800000 */
[----:B------:R-:W-:Y:S01]  /*4850*/  FFMA.FTZ R2, R102, -UR4, R43 ;  /* 0x8000000466027c23 */ /* 0x000fe2000801002b */
[----:B------:R-:W-:Y:S01]  /*4860*/  FSEL R67, R6, -INF , !P5 ;  /* 0xff80000006437808 */ /* 0x000fe20006800000 */
[----:B------:R-:W-:Y:S01]  /*4870*/  FFMA.FTZ R6, R137, -UR4, R46 ;  /* 0x8000000489067c23 */ /* 0x000fe2000801002e */
[----:B------:R-:W-:Y:S01]  /*4880*/  ISETP.GE.AND P6, PT, R118, UR16, PT ;  /* 0x0000001076007c0c */ /* 0x000fe2000bfc6270 */
[----:B------:R-:W-:Y:S01]  /*4890*/  FFMA.FTZ R15, R128, -UR4, R29 ;  /* 0x80000004800f7c23 */ /* 0x000fe2000801001d */
[----:B------:R-:W-:Y:S01]  /*48a0*/  FSEL R166, R2, -INF , !P0 ;  /* 0xff80000002a67808 */ /* 0x000fe20004000000 */
[----:B------:R-:W-:Y:S01]  /*48b0*/  FFMA.FTZ R9, R82, -UR4, R26 ;  /* 0x8000000452097c23 */ /* 0x000fe2000801001a */
[----:B------:R-:W-:Y:S01]  /*48c0*/  FSEL R64, R6, -INF , !P3 ;  /* 0xff80000006407808 */ /* 0x000fe20005800000 */
[----:B------:R-:W-:Y:S01]  /*48d0*/  FFMA.FTZ R6, R135, -UR4, R40 ;  /* 0x8000000487067c23 */ /* 0x000fe20008010028 */
[----:B------:R-:W-:Y:S01]  /*48e0*/  ISETP.GE.AND P5, PT, R117, UR16, PT ;  /* 0x0000001075007c0c */ /* 0x000fe2000bfa6270 */
[----:B------:R-:W-:Y:S01]  /*48f0*/  FFMA.FTZ R7, R77, -UR4, R18 ;  /* 0x800000044d077c23 */ /* 0x000fe20008010012 */
[----:B------:R-:W-:-:S02]  /*4900*/  ISETP.GE.AND P4, PT, R116, UR16, PT ;  /* 0x0000001074007c0c */ /* 0x000fc4000bf86270 */
[----:B------:R-:W-:Y:S02]  /*4910*/  FSEL R165, R6, -INF , !P1 ;  /* 0xff80000006a57808 */ /* 0x000fe40004800000 */
[----:B------:R1:W2:Y:S01]  /*4920*/  MUFU.TANH R6, R5 ;  /* 0x0000000500067308 */ /* 0x0002a20000002400 */
[----:B------:R-:W-:Y:S02]  /*4930*/  ISETP.GE.AND P3, PT, R115, UR16, PT ;  /* 0x0000001073007c0c */ /* 0x000fe4000bf66270 */
[----:B------:R-:W-:Y:S02]  /*4940*/  ISETP.GE.AND P2, PT, R114, UR16, PT ;  /* 0x0000001072007c0c */ /* 0x000fe4000bf46270 */
[----:B------:R-:W-:Y:S02]  /*4950*/  ISETP.GE.AND P1, PT, R113, UR16, PT ;  /* 0x0000001071007c0c */ /* 0x000fe4000bf26270 */
[----:B------:R-:W-:Y:S02]  /*4960*/  FSEL R135, R17, -INF , !P6 ;  /* 0xff80000011877808 */ /* 0x000fe40007000000 */
[----:B------:R-:W-:-:S02]  /*4970*/  FSEL R176, R11, -INF , !P6 ;  /* 0xff8000000bb07808 */ /* 0x000fc40007000000 */
[----:B------:R-:W-:Y:S02]  /*4980*/  FSEL R164, R16, -INF , !P5 ;  /* 0xff80000010a47808 */ /* 0x000fe40006800000 */
[----:B------:R-:W-:Y:S02]  /*4990*/  FSEL R167, R10, -INF , !P5 ;  /* 0xff8000000aa77808 */ /* 0x000fe40006800000 */
[----:B------:R-:W-:Y:S01]  /*49a0*/  FSEL R244, R15, -INF , !P4 ;  /* 0xff8000000ff47808 */ /* 0x000fe20006000000 */
[----:B-1----:R-:W-:Y:S01]  /*49b0*/  FFMA.FTZ R5, R134, -UR4, R41 ;  /* 0x8000000486057c23 */ /* 0x002fe20008010029 */
[----:B------:R-:W-:Y:S01]  /*49c0*/  FSEL R178, R9, -INF , !P4 ;  /* 0xff80000009b27808 */ /* 0x000fe20006000000 */
[----:B--2---:R-:W-:Y:S01]  /*49d0*/  FFMA.FTZ R6, R76, -UR4, R6 ;  /* 0x800000044c067c23 */ /* 0x004fe20008010006 */
[----:B------:R-:W-:Y:S02]  /*49e0*/  FSEL R245, R14, -INF , !P3 ;  /* 0xff8000000ef57808 */ /* 0x000fe40005800000 */
[----:B------:R-:W-:-:S02]  /*49f0*/  FSEL R134, R5, -INF , !P0 ;  /* 0xff80000005867808 */ /* 0x000fc40004000000 */
[----:B------:R-:W-:Y:S02]  /*4a00*/  PLOP3.LUT P0, PT, PT, PT, UP0, 0x80, 0x0 ;  /* 0x000000000000781c */ /* 0x000fe40003f0f008 */
[----:B------:R-:W-:Y:S02]  /*4a10*/  FSEL R145, R8, -INF , !P3 ;  /* 0xff80000008917808 */ /* 0x000fe40005800000 */
[----:B------:R-:W-:Y:S02]  /*4a20*/  FSEL R252, R13, -INF , !P2 ;  /* 0xff8000000dfc7808 */ /* 0x000fe40005000000 */
[----:B------:R-:W-:Y:S02]  /*4a30*/  FSEL R190, R7, -INF , !P2 ;  /* 0xff80000007be7808 */ /* 0x000fe40005000000 */
[----:B------:R-:W-:Y:S02]  /*4a40*/  FSEL R146, R12, -INF , !P1 ;  /* 0xff8000000c927808 */ /* 0x000fe40004800000 */
[----:B------:R-:W-:-:S03]  /*4a50*/  FSEL R179, R6, -INF , !P1 ;  /* 0xff80000006b37808 */ /* 0x000fc60004800000 */
        /* <DEDUP_REMOVED lines=71> */
.L_x_1653:
[----:B------:R-:W-:Y:S05]  /*4ed0*/  BSYNC B0 ;  /* 0x0000000000007941 */ /* 0x000fea0003800000 */
.L_x_1652:
[----:B------:R-:W0:Y:S02]  /*4ee0*/  LDGDEPBAR ;  /* 0x00000000000079af */ /* 0x000e240000000000 */
.L_x_1651:
[----:B------:R-:W-:Y:S01]  /*4ef0*/  FMNMX.FTZ R2, R22, R21, !PT ;  /* 0x0000001516027209 */ /* 0x000fe20007810000 */
[----:B-1----:R-:W-:Y:S01]  /*4f00*/  IMAD.MOV.U32 R9, RZ, RZ, R145 ;  /* 0x000000ffff097224 */ /* 0x002fe200078e0091 */
[----:B------:R-:W-:Y:S01]  /*4f10*/  MOV R10, R146 ;  /* 0x00000092000a7202 */ /* 0x000fe20000000f00 */
[----:B------:R-:W-:Y:S01]  /*4f20*/  STL [R1+0x4c], R212 ;  /* 0x00004cd401007387 */ /* 0x000fe20000100800 */
[----:B------:R-:W-:Y:S02]  /*4f30*/  FMNMX.FTZ R2, R23, R2, !PT ;  /* 0x0000000217027209 */ /* 0x000fe40007810000 */
[----:B------:R-:W-:Y:S01]  /*4f40*/  SHF.L.U32 R205, R4, 0x1, RZ ;  /* 0x0000000104cd7819 */ /* 0x000fe200000006ff */
[----:B------:R-:W-:Y:S01]  /*4f50*/  STL [R1+0x48], R211 ;  /* 0x000048d301007387 */ /* 0x000fe20000100800 */
[----:B------:R-:W-:Y:S02]  /*4f60*/  FMNMX.FTZ R2, R20, R2, !PT ;  /* 0x0000000214027209 */ /* 0x000fe40007810000 */
[C---:B------:R-:W-:Y:S01]  /*4f70*/  LEA R208, R0.reuse, R205, 0x1 ;  /* 0x000000cd00d07211 */ /* 0x040fe200078e08ff */
[----:B------:R-:W-:Y:S01]  /*4f80*/  IMAD R206, R3, 0x2, R205 ;  /* 0x0000000203ce7824 */ /* 0x000fe200078e02cd */
[----:B------:R-:W-:Y:S01]  /*4f90*/  FMNMX.FTZ R2, R67, R2, !PT ;  /* 0x0000000243027209 */ /* 0x000fe20007810000 */
[----:B------:R-:W-:Y:S02]  /*4fa0*/  LDSM.16.MT88.4 R16, [R205+0x18000] ;  /* 0x01800000cd10783b */ /* 0x000fe40000004200 */
        /* <DEDUP_REMOVED lines=53> */
[----:B--2---:R-:W-:-:S07]  /*5300*/  FMUL.FTZ R2, R132, c[0x0][0x23c] ;  /* 0x00008f0084027a20 */ /* 0x004fce0000410000 */
[----:B------:R2:W-:Y:S01]  /*5310*/  MUFU.EX2 R182, R5 ;  /* 0x0000000500b67308 */ /* 0x0005e20000000800 */
[----:B---3--:R-:W-:Y:S02]  /*5320*/  F2FP.PACK_AB R4, R188, R212 ;  /* 0x000000d4bc04723e */ /* 0x008fe400000000ff */
[----:B------:R-:W-:Y:S01]  /*5330*/  FSEL R2, R2, RZ, P1 ;  /* 0x000000ff02027208 */ /* 0x000fe20000800000 */
[----:B-1----:R-:W-:-:S04]  /*5340*/  FFMA.FTZ R0, R65, c[0x0][0x23c], -R8 ;  /* 0x00008f0041007a23 */ /* 0x002fc80000010808 */
[----:B------:R-:W-:Y:S01]  /*5350*/  FFMA.FTZ R3, R25, c[0x0][0x23c], -R2 ;  /* 0x00008f0019037a23 */ /* 0x000fe20000010802 */
[----:B------:R1:W-:Y:S01]  /*5360*/  MUFU.EX2 R210, R0 ;  /* 0x0000000000d27308 */ /* 0x0003e20000000800 */
[--C-:B--2---:R-:W-:Y:S02]  /*5370*/  FFMA.FTZ R5, R20, c[0x0][0x23c], -R8.reuse ;  /* 0x00008f0014057a23 */ /* 0x104fe40000010808 */
[----:B------:R-:W-:Y:S05]  /*5380*/  LDSM.16.MT88.4 R20, [R207+0x1a000] ;  /* 0x01a00000cf14783b */ /* 0x000fea0000004200 */
[----:B------:R2:W-:Y:S08]  /*5390*/  MUFU.EX2 R183, R3 ;  /* 0x0000000300b77308 */ /* 0x0005f00000000800 */
[----:B------:R3:W4:Y:S01]  /*53a0*/  MUFU.EX2 R211, R5 ;  /* 0x0000000500d37308 */ /* 0x0007220000000800 */
[----:B-1----:R-:W-:-:S02]  /*53b0*/  FFMA.FTZ R0, R64, c[0x0][0x23c], -R8 ;  /* 0x00008f0040007a23 */ /* 0x002fc40000010808 */
[----:B--2---:R-:W-:-:S05]  /*53c0*/  FFMA.FTZ R3, R28, c[0x0][0x23c], -R2 ;  /* 0x00008f001c037a23 */ /* 0x004fca0000010802 */
[----:B------:R1:W-:Y:S01]  /*53d0*/  MUFU.EX2 R204, R0 ;  /* 0x0000000000cc7308 */ /* 0x0003e20000000800 */
[----:B------:R-:W-:Y:S01]  /*53e0*/  LDSM.16.MT88.4 R28, [R206+0x1a000] ;  /* 0x01a00000ce1c783b */ /* 0x000fe20000004200 */
[----:B---3--:R-:W-:-:S06]  /*53f0*/  FFMA.FTZ R5, R24, c[0x0][0x23c], -R2 ;  /* 0x00008f0018057a23 */ /* 0x008fcc0000010802 */
[----:B------:R2:W-:Y:S01]  /*5400*/  MUFU.EX2 R181, R3 ;  /* 0x0000000300b57308 */ /* 0x0005e20000000800 */
[----:B----4-:R-:W-:-:S07]  /*5410*/  F2FP.PACK_AB R6, R211, R182 ;  /* 0x000000b6d306723e */ /* 0x010fce00000000ff */
[----:B------:R-:W3:Y:S01]  /*5420*/  MUFU.EX2 R180, R5 ;  /* 0x0000000500b47308 */ /* 0x000ee20000000800 */
[----:B-1----:R-:W-:Y:S02]  /*5430*/  FFMA.FTZ R0, R66, c[0x0][0x23c], -R8 ;  /* 0x00008f0042007a23 */ /* 0x002fe40000010808 */
[----:B--2---:R-:W-:-:S05]  /*5440*/  FFMA.FTZ R3, R27, c[0x0][0x23c], -R2 ;  /* 0x00008f001b037a23 */ /* 0x004fca0000010802 */
[----:B------:R1:W-:Y:S01]  /*5450*/  MUFU.EX2 R64, R0 ;  /* 0x0000000000407308 */ /* 0x0003e20000000800 */
[----:B------:R-:W2:Y:S01]  /*5460*/  LDSM.16.MT88.4 R24, [R208+0x1a000] ;  /* 0x01a00000d018783b */ /* 0x000ea20000004200 */
[----:B---3--:R-:W-:-:S06]  /*5470*/  F2FP.PACK_AB R5, R183, R180 ;  /* 0x000000b4b705723e */ /* 0x008fcc00000000ff */
[----:B------:R-:W3:Y:S01]  /*5480*/  MUFU.EX2 R191, R3 ;  /* 0x0000000300bf7308 */ /* 0x000ee20000000800 */
[----:B-1----:R-:W-:-:S07]  /*5490*/  FFMA.FTZ R0, R93, c[0x0][0x23c], -R2 ;  /* 0x00008f005d007a23 */ /* 0x002fce0000010802 */
[----:B------:R1:W-:Y:S01]  /*54a0*/  MUFU.EX2 R67, R0 ;  /* 0x0000000000437308 */ /* 0x0003e20000000800 */
[----:B---3--:R-:W-:-:S07]  /*54b0*/  F2FP.PACK_AB R7, R191, R181 ;  /* 0x000000b5bf07723e */ /* 0x008fce00000000ff */
[----:B------:R-:W-:Y:S01]  /*54c0*/  HMMA.16816.F32 R128, R4, R16, RZ ;  /* 0x000000100480723c */ /* 0x000fe200000018ff */
[----:B-1----:R-:W-:-:S07]  /*54d0*/  FFMA.FTZ R0, R94, c[0x0][0x23c], -R2 ;  /* 0x00008f005e007a23 */ /* 0x002fce0000010802 */
[C---:B------:R-:W-:Y:S01]  /*54e0*/  HMMA.16816.F32 R88, R4.reuse, R18, RZ ;  /* 0x000000120458723c */ /* 0x040fe200000018ff */
[----:B------:R-:W1:Y:S01]  /*54f0*/  LDSM.16.MT88.4 R16, [R205+0x1c000] ;  /* 0x01c00000cd10783b */ /* 0x000e620000004200 */
[----:B------:R3:W4:Y:S06]  /*5500*/  MUFU.EX2 R209, R0 ;  /* 0x0000000000d17308 */ /* 0x00072c0000000800 */
[C---:B------:R-:W-:Y:S08]  /*5510*/  HMMA.16816.F32 R124, R4.reuse, R12, RZ ;  /* 0x0000000c047c723c */ /* 0x040ff000000018ff */
[----:B------:R-:W-:Y:S01]  /*5520*/  HMMA.16816.F32 R84, R4, R14, RZ ;  /* 0x0000000e0454723c */ /* 0x000fe200000018ff */
[----:B------:R-:W1:Y:S01]  /*5530*/  LDSM.16.MT88.4 R12, [R206+0x1c000] ;  /* 0x01c00000ce0c783b */ /* 0x000e620000004200 */
[----:B---3--:R-:W-:-:S04]  /*5540*/  FFMA.FTZ R0, R92, c[0x0][0x23c], -R2 ;  /* 0x00008f005c007a23 */ /* 0x008fc80000010802 */
[----:B------:R3:W-:Y:S02]  /*5550*/  MUFU.EX2 R189, R0 ;  /* 0x0000000000bd7308 */ /* 0x0007e40000000800 */
[C---:B------:R-:W-:Y:S08]  /*5560*/  HMMA.16816.F32 R48, R4.reuse, R32, RZ ;  /* 0x000000200430723c */ /* 0x040ff000000018ff */
[----:B------:R-:W-:Y:S01]  /*5570*/  HMMA.16816.F32 R80, R4, R34, RZ ;  /* 0x000000220450723c */ /* 0x000fe200000018ff */
[----:B------:R-:W1:Y:S01]  /*5580*/  LDSM.16.MT88.4 R32, [R208+0x1c000] ;  /* 0x01c00000d020783b */ /* 0x000e620000004200 */
[----:B---3--:R-:W-:-:S06]  /*5590*/  FFMA.FTZ R0, R95, c[0x0][0x23c], -R2 ;  /* 0x00008f005f007a23 */ /* 0x008fcc0000010802 */
[C---:B------:R-:W-:Y:S01]  /*55a0*/  HMMA.16816.F32 R120, R4.reuse, R36, RZ ;  /* 0x000000240478723c */ /* 0x040fe200000018ff */
[----:B------:R-:W3:Y:S07]  /*55b0*/  MUFU.EX2 R196, R0 ;  /* 0x0000000000c47308 */ /* 0x000eee0000000800 */
[C---:B------:R-:W-:Y:S01]  /*55c0*/  HMMA.16816.F32 R76, R4.reuse, R38, RZ ;  /* 0x00000026044c723c */ /* 0x040fe200000018ff */
[----:B------:R-:W3:Y:S07]  /*55d0*/  LDSM.16.MT88.4 R36, [R207+0x1c000] ;  /* 0x01c00000cf24783b */ /* 0x000eee0000004200 */
[C---:B--2---:R-:W-:Y:S08]  /*55e0*/  HMMA.16816.F32 R116, R4.reuse, R24, RZ ;  /* 0x000000180474723c */ /* 0x044ff000000018ff */
[C---:B------:R-:W-:Y:S01]  /*55f0*/  HMMA.16816.F32 R60, R4.reuse, R26, RZ ;  /* 0x0000001a043c723c */ /* 0x040fe200000018ff */
[----:B------:R-:W2:Y:S07]  /*5600*/  LDSM.16.MT88.4 R24, [R205+0x1e000] ;  /* 0x01e00000cd18783b */ /* 0x000eae0000004200 */
[C---:B------:R-:W-:Y:S08]  /*5610*/  HMMA.16816.F32 R112, R4.reuse, R20, RZ ;  /* 0x000000140470723c */ /* 0x040ff000000018ff */
[C---:B------:R-:W-:Y:S01]  /*5620*/  HMMA.16816.F32 R136, R4.reuse, R22, RZ ;  /* 0x000000160488723c */ /* 0x040fe200000018ff */
[----:B------:R-:W2:Y:S07]  /*5630*/  LDSM.16.MT88.4 R20, [R206+0x1e000] ;  /* 0x01e00000ce14783b */ /* 0x000eae0000004200 */
[C---:B-1----:R-:W-:Y:S08]  /*5640*/  HMMA.16816.F32 R108, R4.reuse, R16, RZ ;  /* 0x00000010046c723c */ /* 0x042ff000000018ff */
        /* <DEDUP_REMOVED lines=9> */
[C---:B------:R-:W-:Y:S08]  /*56e0*/  HMMA.16816.F32 R72, R4.reuse, R42, RZ ;  /* 0x0000002a0448723c */ /* 0x040ff000000018ff */
[C---:B------:R-:W-:Y:S08]  /*56f0*/  HMMA.16816.F32 R40, R4.reuse, R28, RZ ;  /* 0x0000001c0428723c */ /* 0x040ff000000018ff */
[C---:B------:R-:W-:Y:S01]  /*5700*/  HMMA.16816.F32 R68, R4.reuse, R30, RZ ;  /* 0x0000001e0444723c */ /* 0x040fe200000018ff */
[----:B------:R-:W1:Y:S07]  /*5710*/  LDSM.16.MT88.4 R28, [R206+0x18800] ;  /* 0x01880000ce1c783b */ /* 0x000e6e0000004200 */
[C---:B---3--:R-:W-:Y:S08]  /*5720*/  HMMA.16816.F32 R144, R4.reuse, R36, RZ ;  /* 0x000000240490723c */ /* 0x048ff000000018ff */
[C---:B------:R-:W-:Y:S01]  /*5730*/  HMMA.16816.F32 R140, R4.reuse, R38, RZ ;  /* 0x00000026048c723c */ /* 0x040fe200000018ff */
[----:B------:R-:W-:Y:S07]  /*5740*/  LDSM.16.MT88.4 R36, [R208+0x18800] ;  /* 0x01880000d024783b */ /* 0x000fee0000004200 */
[C---:B--2---:R-:W-:Y:S08]  /*5750*/  HMMA.16816.F32 R148, R4.reuse, R24, RZ ;  /* 0x000000180494723c */ /* 0x044ff000000018ff */
[C---:B------:R-:W-:Y:S01]  /*5760*/  HMMA.16816.F32 R152, R4.reuse, R26, RZ ;  /* 0x0000001a0498723c */ /* 0x040fe200000018ff */
[----:B------:R-:W-:Y:S07]  /*5770*/  LDSM.16.MT88.4 R24, [R206+0x1a800] ;  /* 0x01a80000ce18783b */ /* 0x000fee0000004200 */
[C---:B------:R-:W-:Y:S08]  /*5780*/  HMMA.16816.F32 R156, R4.reuse, R20, RZ ;  /* 0x00000014049c723c */ /* 0x040ff000000018ff */
[C---:B------:R-:W-:Y:S08]  /*5790*/  HMMA.16816.F32 R92, R4.reuse, R22, RZ ;  /* 0x00000016045c723c */ /* 0x040ff000000018ff */
[C---:B-1----:R-:W-:Y:S08]  /*57a0*/  HMMA.16816.F32 R160, R4.reuse, R16, RZ ;  /* 0x0000001004a0723c */ /* 0x042ff000000018ff */
[C---:B------:R-:W-:Y:S01]  /*57b0*/  HMMA.16816.F32 R168, R4.reuse, R18, RZ ;  /* 0x0000001204a8723c */ /* 0x040fe200000018ff */
[----:B------:R-:W-:Y:S07]  /*57c0*/  LDSM.16.MT88.4 R16, [R207+0x18800] ;  /* 0x01880000cf10783b */ /* 0x000fee0000004200 */
[C---:B------:R-:W-:Y:S08]  /*57d0*/  HMMA.16816.F32 R172, R4.reuse, R12, RZ ;  /* 0x0000000c04ac723c */ /* 0x040ff000000018ff */
[----:B------:R-:W-:Y:S01]  /*57e0*/  HMMA.16816.F32 R184, R4, R14, RZ ;  /* 0x0000000e04b8723c */ /* 0x000fe200000018ff */
[----:B------:R-:W1:Y:S06]  /*57f0*/  LDSM.16.MT88.4 R12, [R205+0x1a800] ;  /* 0x01a80000cd0c783b */ /* 0x000e6c0000004200 */
[----:B------:R-:W-:-:S02]  /*5800*/  F2FP.PACK_AB R4, R210, R11 ;  /* 0x0000000bd204723e */ /* 0x000fc400000000ff */
[----:B----4-:R-:W-:Y:S02]  /*5810*/  F2FP.PACK_AB R5, R209, R67 ;  /* 0x00000043d105723e */ /* 0x010fe400000000ff */
[----:B------:R-:W-:Y:S02]  /*5820*/  F2FP.PACK_AB R6, R64, R204 ;  /* 0x000000cc4006723e */ /* 0x000fe400000000ff */
[----:B------:R-:W-:-:S07]  /*5830*/  F2FP.PACK_AB R7, R196, R189 ;  /* 0x000000bdc407723e */ /* 0x000fce00000000ff */
[C---:B------:R-:W-:Y:S07]  /*5840*/  HMMA.16816.F32 R192, R4.reuse, R32, R128 ;  /* 0x0000002004c0723c */ /* 0x040fee0000001880 */
[----:B------:R-:W-:Y:S01]  /*5850*/  IMAD.MOV.U32 R131, RZ, RZ, R196 ;  /* 0x000000ffff837224 */ /* 0x000fe200078e00c4 */
[C---:B------:R-:W-:Y:S01]  /*5860*/  HMMA.16816.F32 R88, R4.reuse, R34, R88 ;  /* 0x000000220458723c */ /* 0x040fe20000001858 */
[----:B------:R-:W2:Y:S07]  /*5870*/  LDSM.16.MT88.4 R32, [R208+0x1a800] ;  /* 0x01a80000d020783b */ /* 0x000eae0000004200 */
[C---:B------:R-:W-:Y:S08]  /*5880*/  HMMA.16816.F32 R124, R4.reuse, R28, R124 ;  /* 0x0000001c047c723c */ /* 0x040ff0000000187c */
[----:B------:R-:W-:Y:S01]  /*5890*/  MOV R128, R194 ;  /* 0x000000c200807202 */ /* 0x000fe20000000f00 */
[----:B------:R-:W-:Y:S01]  /*58a0*/  IMAD.MOV.U32 R66, RZ, RZ, R195 ;  /* 0x000000ffff427224 */ /* 0x000fe200078e00c3 */
[----:B------:R-:W-:Y:S01]  /*58b0*/  MOV R65, R193 ;  /* 0x000000c100417202 */ /* 0x000fe20000000f00 */
[----:B------:R-:W-:Y:S01]  /*58c0*/  IMAD.MOV.U32 R3, RZ, RZ, R192 ;  /* 0x000000ffff037224 */ /* 0x000fe200078e00c0 */
[C---:B-1----:R-:W-:Y:S07]  /*58d0*/  HMMA.16816.F32 R248, R4.reuse, R12, R44 ;  /* 0x0000000c04f8723c */ /* 0x042fee000000182c */
        /* <DEDUP_REMOVED lines=11> */
[----:B------:R-:W-:-:S06]  /*5990*/  MOV R44, R0 ;  /* 0x00000000002c7202 */ /* 0x000fcc0000000f00 */
[C---:B--2---:R-:W-:Y:S07]  /*59a0*/  HMMA.16816.F32 R48, R4.reuse, R32, R116 ;  /* 0x000000200430723c */ /* 0x044fee0000001874 */
[----:B------:R-:W-:Y:S01]  /*59b0*/  IMAD.MOV.U32 R119, RZ, RZ, R47 ;  /* 0x000000ffff777224 */ /* 0x000fe200078e002f */
[C---:B------:R-:W-:Y:S01]  /*59c0*/  HMMA.16816.F32 R12, R4.reuse, R34, R60 ;  /* 0x00000022040c723c */ /* 0x040fe2000000183c */
[----:B------:R-:W-:Y:S07]  /*59d0*/  LDSM.16.MT88.4 R32, [R205+0x1e800] ;  /* 0x01e80000cd20783b */ /* 0x000fee0000004200 */
[C---:B------:R-:W-:Y:S01]  /*59e0*/  HMMA.16816.F32 R236, R4.reuse, R38, R80 ;  /* 0x0000002604ec723c */ /* 0x040fe20000001850 */
[----:B------:R-:W1:Y:S06]  /*59f0*/  LDSM.16.MT88.4 R36, [R207+0x1a800] ;  /* 0x01a80000cf24783b */ /* 0x000e6c0000004200 */
[----:B------:R-:W-:Y:S01]  /*5a00*/  IMAD.MOV.U32 R83, RZ, RZ, R66 ;  /* 0x000000ffff537224 */ /* 0x000fe200078e0042 */
[C---:B------:R-:W-:Y:S01]  /*5a10*/  HMMA.16816.F32 R240, R4.reuse, R30, R84 ;  /* 0x0000001e04f0723c */ /* 0x040fe20000001854 */
[----:B------:R-:W-:Y:S01]  /*5a20*/  LDSM.16.MT88.4 R28, [R205+0x1c800] ;  /* 0x01c80000cd1c783b */ /* 0x000fe20000004200 */
        /* <DEDUP_REMOVED lines=9> */
[----:B------:R-:W-:Y:S01]  /*5ac0*/  MOV R51, R12 ;  /* 0x0000000c00337202 */ /* 0x000fe20000000f00 */
[----:B------:R-:W-:Y:S01]  /*5ad0*/  IMAD.MOV.U32 R50, RZ, RZ, R13 ;  /* 0x000000ffff327224 */ /* 0x000fe200078e000d */
[----:B------:R-:W-:Y:S01]  /*5ae0*/  MOV R49, R14 ;  /* 0x0000000e00317202 */ /* 0x000fe20000000f00 */
[----:B------:R-:W-:Y:S01]  /*5af0*/  IMAD.MOV.U32 R48, RZ, RZ, R15 ;  /* 0x000000ffff307224 */ /* 0x000fe200078e000f */
[----:B------:R-:W-:Y:S01]  /*5b00*/  MOV R82, R128 ;  /* 0x0000008000527202 */ /* 0x000fe20000000f00 */
[----:B------:R-:W-:Y:S01]  /*5b10*/  LDSM.16.MT88.4 R12, [R207+0x1c800] ;  /* 0x01c80000cf0c783b */ /* 0x000fe20000004200 */
[C---:B------:R-:W-:Y:S03]  /*5b20*/  HMMA.16816.F32 R232, R4.reuse, R18, R76 ;  /* 0x0000001204e8723c */ /* 0x040fe6000000184c */
[----:B------:R-:W3:Y:S04]  /*5b30*/  LDSM.16.MT88.4 R16, [R208+0x1c800] ;  /* 0x01c80000d010783b */ /* 0x000ee80000004200 */
[----:B------:R-:W-:Y:S01]  /*5b40*/  MOV R78, R183 ;  /* 0x000000b7004e7202 */ /* 0x000fe20000000f00 */
[----:B------:R-:W-:Y:S01]  /*5b50*/  IMAD.MOV.U32 R79, RZ, RZ, R182 ;  /* 0x000000ffff4f7224 */ /* 0x000fe200078e00b6 */
[----:B------:R-:W-:Y:S01]  /*5b60*/  MOV R76, R189 ;  /* 0x000000bd004c7202 */ /* 0x000fe20000000f00 */
[----:B------:R-:W-:Y:S01]  /*5b70*/  IMAD.MOV.U32 R77, RZ, RZ, R188 ;  /* 0x000000ffff4d7224 */ /* 0x000fe200078e00bc */
[C---:B------:R-:W-:Y:S05]  /*5b80*/  HMMA.16816.F32 R196, R4.reuse, R26, R68 ;  /* 0x0000001a04c4723c */ /* 0x040fea0000001844 */
[----:B------:R-:W-:Y:S01]  /*5b90*/  MOV R85, R121 ;  /* 0x0000007900557202 */ /* 0x000fe20000000f00 */
[----:B------:R-:W-:Y:S01]  /*5ba0*/  IMAD.MOV.U32 R84, RZ, RZ, R122 ;  /* 0x000000ffff547224 */ /* 0x000fe200078e007a */
[----:B------:R-:W-:Y:S01]  /*5bb0*/  MOV R81, R123 ;  /* 0x0000007b00517202 */ /* 0x000fe20000000f00 */
[----:B------:R-:W-:Y:S01]  /*5bc0*/  IMAD.MOV.U32 R80, RZ, RZ, R120 ;  /* 0x000000ffff507224 */ /* 0x000fe200078e0078 */
[C---:B-1----:R-:W-:Y:S07]  /*5bd0*/  HMMA.16816.F32 R180, R4.reuse, R38, R136 ;  /* 0x0000002604b4723c */ /* 0x042fee0000001888 */
[----:B------:R-:W-:Y:S01]  /*5be0*/  IMAD.MOV.U32 R38, RZ, RZ, R124 ;  /* 0x000000ffff267224 */ /* 0x000fe200078e007c */
[----:B------:R-:W-:Y:S01]  /*5bf0*/  HMMA.16816.F32 R188, R4, R36, R112 ;  /* 0x0000002404bc723c */ /* 0x000fe20000001870 */
[----:B------:R-:W-:-:S06]  /*5c00*/  MOV R39, R131 ;  /* 0x0000008300277202 */ /* 0x000fcc0000000f00 */
[----:B------:R-:W-:Y:S01]  /*5c10*/  IMAD.MOV.U32 R113, RZ, RZ, R85 ;  /* 0x000000ffff717224 */ /* 0x000fe200078e0055 */
[C---:B--2---:R-:W-:Y:S01]  /*5c20*/  HMMA.16816.F32 R124, R4.reuse, R20, R104 ;  /* 0x00000014047c723c */ /* 0x044fe20000001868 */
[----:B------:R-:W-:Y:S01]  /*5c30*/  MOV R114, R84 ;  /* 0x0000005400727202 */ /* 0x000fe20000000f00 */
[----:B------:R-:W-:Y:S01]  /*5c40*/  IMAD.MOV.U32 R115, RZ, RZ, R81 ;  /* 0x000000ffff737224 */ /* 0x000fe200078e0051 */
[----:B------:R-:W-:Y:S01]  /*5c50*/  MOV R112, R80 ;  /* 0x0000005000707202 */ /* 0x000fe20000000f00 */
[----:B------:R-:W-:Y:S01]  /*5c60*/  IMAD.MOV.U32 R37, RZ, RZ, R65 ;  /* 0x000000ffff257224 */ /* 0x000fe200078e0041 */
[----:B------:R-:W-:Y:S02]  /*5c70*/  MOV R36, R67 ;  /* 0x0000004300247202 */ /* 0x000fe40000000f00 */
[----:B------:R-:W-:Y:S01]  /*5c80*/  IMAD.MOV.U32 R105, RZ, RZ, R86 ;  /* 0x000000ffff697224 */ /* 0x000fe200078e0056 */
[----:B------:R-:W-:Y:S01]  /*5c90*/  MOV R20, R87 ;  /* 0x0000005700147202 */ /* 0x000fe20000000f00 */
[----:B------:R-:W-:Y:S01]  /*5ca0*/  HMMA.16816.F32 R136, R4, R28, R108 ;  /* 0x0000001c0488723c */ /* 0x000fe2000000186c */
[----:B------:R-:W-:Y:S01]  /*5cb0*/  MOV R21, R64 ;  /* 0x0000004000157202 */ /* 0x000fe20000000f00 */
[----:B------:R-:W-:Y:S01]  /*5cc0*/  IMAD.MOV.U32 R107, RZ, RZ, R77 ;  /* 0x000000ffff6b7224 */ /* 0x000fe200078e004d */
[----:B------:R-:W-:-:S02]  /*5cd0*/  MOV R104, R44 ;  /* 0x0000002c00687202 */ /* 0x000fc40000000f00 */
[----:B------:R-:W-:Y:S02]  /*5ce0*/  MOV R106, R76 ;  /* 0x0000004c006a7202 */ /* 0x000fe40000000f00 */
[----:B------:R-:W-:Y:S01]  /*5cf0*/  MOV R110, R66 ;  /* 0x00000042006e7202 */ /* 0x000fe20000000f00 */
[C---:B------:R-:W-:Y:S01]  /*5d00*/  HMMA.16816.F32 R84, R4.reuse, R22, R52 ;  /* 0x000000160454723c */ /* 0x040fe20000001834 */
[----:B------:R-:W-:Y:S01]  /*5d10*/  IMAD.MOV.U32 R111, RZ, RZ, R0 ;  /* 0x000000ffff6f7224 */ /* 0x000fe200078e0000 */
[----:B------:R-:W-:Y:S01]  /*5d20*/  MOV R108, R78 ;  /* 0x0000004e006c7202 */ /* 0x000fe20000000f00 */
[----:B------:R-:W-:Y:S02]  /*5d30*/  FFMA.FTZ R0, R165, c[0x0][0x23c], -R8 ;  /* 0x00008f00a5007a23 */ /* 0x000fe40000010808 */
[----:B------:R-:W-:Y:S02]  /*5d40*/  IMAD.MOV.U32 R109, RZ, RZ, R79 ;  /* 0x000000ffff6d7224 */ /* 0x000fe400078e004f */
[----:B------:R-:W-:Y:S01]  /*5d50*/  IMAD.MOV.U32 R22, RZ, RZ, R82 ;  /* 0x000000ffff167224 */ /* 0x000fe200078e0052 */
[----:B------:R-:W-:Y:S01]  /*5d60*/  MOV R23, R83 ;  /* 0x0000005300177202 */ /* 0x000fe20000000f00 */
[C---:B---3--:R-:W-:Y:S08]  /*5d70*/  HMMA.16816.F32 R64, R4.reuse, R18, R96 ;  /* 0x000000120440723c */ /* 0x048ff00000001860 */
[C---:B------:R-:W-:Y:S01]  /*5d80*/  HMMA.16816.F32 R80, R4.reuse, R16, R100 ;  /* 0x000000100450723c */ /* 0x040fe20000001864 */
[----:B------:R-:W1:Y:S01]  /*5d90*/  LDSM.16.MT88.4 R16, [R208+0x1e800] ;  /* 0x01e80000d010783b */ /* 0x000e620000004200 */
[----:B------:R2:W3:Y:S05]  /*5da0*/  MUFU.EX2 R101, R0 ;  /* 0x0000000000657308 */ /* 0x0004ea0000000800 */
[----:B------:R-:W-:Y:S01]  /*5db0*/  IMAD.MOV.U32 R103, RZ, RZ, R45 ;  /* 0x000000ffff677224 */ /* 0x000fe200078e002d */
[----:B------:R-:W-:Y:S01]  /*5dc0*/  MOV R102, R46 ;  /* 0x0000002e00667202 */ /* 0x000fe20000000f00 */
[C---:B------:R-:W-:Y:S03]  /*5dd0*/  HMMA.16816.F32 R72, R4.reuse, R14, R140 ;  /* 0x0000000e0448723c */ /* 0x040fe6000000188c */
[----:B------:R-:W-:Y:S01]  /*5de0*/  MOV R99, R103 ;  /* 0x0000006700637202 */ /* 0x000fe20000000f00 */
[----:B------:R-:W-:Y:S01]  /*5df0*/  IMAD.MOV.U32 R98, RZ, RZ, R102 ;  /* 0x000000ffff627224 */ /* 0x000fe200078e0066 */
[----:B------:R-:W-:Y:S01]  /*5e00*/  MOV R103, R104 ;  /* 0x0000006800677202 */ /* 0x000fe20000000f00 */
[----:B------:R-:W-:Y:S01]  /*5e10*/  IMAD.MOV.U32 R102, RZ, RZ, R20 ;  /* 0x000000ffff667224 */ /* 0x000fe200078e0014 */
[----:B------:R-:W-:Y:S01]  /*5e20*/  MOV R104, R51 ;  /* 0x0000003300687202 */ /* 0x000fe20000000f00 */
[----:B------:R-:W-:Y:S01]  /*5e30*/  HMMA.16816.F32 R44, R4, R12, R144 ;  /* 0x0000000c042c723c */ /* 0x000fe20000001890 */
[----:B------:R-:W-:Y:S01]  /*5e40*/  LDSM.16.MT88.4 R12, [R207+0x1e800] ;  /* 0x01e80000cf0c783b */ /* 0x000fe20000004200 */
[----:B--2---:R-:W-:Y:S01]  /*5e50*/  FFMA.FTZ R0, R134, c[0x0][0x23c], -R8 ;  /* 0x00008f0086007a23 */ /* 0x004fe20000010808 */
[----:B------:R-:W-:Y:S01]  /*5e60*/  MOV R141, R99 ;  /* 0x00000063008d7202 */ /* 0x000fe20000000f00 */
[----:B------:R-:W-:-:S02]  /*5e70*/  IMAD.MOV.U32 R20, RZ, RZ, R39 ;  /* 0x000000ffff147224 */ /* 0x000fc400078e0027 */
[----:B------:R2:W-:Y:S01]  /*5e80*/  MUFU.EX2 R96, R0 ;  /* 0x0000000000607308 */ /* 0x0005e20000000800 */
[----:B------:R-:W-:Y:S01]  /*5e90*/  IMAD.MOV.U32 R39, RZ, RZ, R48 ;  /* 0x000000ffff277224 */ /* 0x000fe200078e0030 */
[----:B------:R-:W-:Y:S01]  /*5ea0*/  HMMA.16816.F32 R68, R4, R34, R152 ;  /* 0x000000220444723c */ /* 0x000fe20000001898 */
[----:B------:R-:W-:Y:S01]  /*5eb0*/  IMAD.MOV.U32 R140, RZ, RZ, R98 ;  /* 0x000000ffff8c7224 */ /* 0x000fe200078e0062 */
[----:B------:R-:W-:Y:S01]  /*5ec0*/  MOV R146, R21 ;  /* 0x0000001500927202 */ /* 0x000fe20000000f00 */
[----:B------:R-:W-:Y:S01]  /*5ed0*/  IMAD.MOV.U32 R145, RZ, RZ, R20 ;  /* 0x000000ffff917224 */ /* 0x000fe200078e0014 */
[----:B------:R-:W-:Y:S01]  /*5ee0*/  MOV R98, R39 ;  /* 0x0000002700627202 */ /* 0x000fe20000000f00 */
[----:B------:R-:W-:-:S03]  /*5ef0*/  IMAD.MOV.U32 R99, RZ, RZ, R36 ;  /* 0x000000ffff637224 */ /* 0x000fc600078e0024 */
[----:B------:R-:W-:Y:S01]  /*5f00*/  HMMA.16816.F32 R60, R4, R32, R148 ;  /* 0x00000020043c723c */ /* 0x000fe20000001894 */
[----:B------:R-:W-:Y:S01]  /*5f10*/  LDSM.16.MT88.4 R32, [R208+0x19000] ;  /* 0x01900000d020783b */ /* 0x000fe20000004200 */
[----:B--2---:R-:W-:-:S05]  /*5f20*/  FFMA.FTZ R0, R135, c[0x0][0x23c], -R8 ;  /* 0x00008f0087007a23 */ /* 0x004fca0000010808 */
[----:B------:R-:W-:Y:S01]  /*5f30*/  MOV R149, R103 ;  /* 0x0000006700957202 */ /* 0x000fe20000000f00 */
[C---:B-1----:R-:W-:Y:S01]  /*5f40*/  HMMA.16816.F32 R76, R4.reuse, R18, R168 ;  /* 0x00000012044c723c */ /* 0x042fe200000018a8 */
[----:B------:R-:W-:Y:S01]  /*5f50*/  IMAD.MOV.U32 R148, RZ, RZ, R102 ;  /* 0x000000ffff947224 */ /* 0x000fe200078e0066 */
[----:B------:R1:W2:Y:S05]  /*5f60*/  MUFU.EX2 R100, R0 ;  /* 0x0000000000647308 */ /* 0x0002aa0000000800 */
[----:B---3--:R-:W-:Y:S01]  /*5f70*/  IMAD.MOV.U32 R168, RZ, RZ, R101 ;  /* 0x000000ffffa87224 */ /* 0x008fe200078e0065 */
[----:B------:R-:W-:Y:S01]  /*5f80*/  MOV R101, R23 ;  /* 0x0000001700657202 */ /* 0x000fe20000000f00 */
[C---:B------:R-:W-:Y:S01]  /*5f90*/  HMMA.16816.F32 R120, R4.reuse, R24, R40 ;  /* 0x000000180478723c */ /* 0x040fe20000001828 */
[----:B------:R-:W-:Y:S01]  /*5fa0*/  MOV R23, R38 ;  /* 0x0000002600177202 */ /* 0x000fe20000000f00 */
[----:B------:R-:W-:Y:S01]  /*5fb0*/  IMAD.MOV.U32 R103, RZ, RZ, R210 ;  /* 0x000000ffff677224 */ /* 0x000fe200078e00d2 */
[----:B------:R-:W-:Y:S01]  /*5fc0*/  MOV R38, R49 ;  /* 0x0000003100267202 */ /* 0x000fe20000000f00 */
[----:B------:R-:W3:Y:S01]  /*5fd0*/  LDSM.16.MT88.4 R24, [R206+0x1e800] ;  /* 0x01e80000ce18783b */ /* 0x000ee20000004200 */
[----:B------:R-:W-:Y:S01]  /*5fe0*/  MOV R143, R101 ;  /* 0x00000065008f7202 */ /* 0x000fe20000000f00 */
[----:B------:R-:W-:Y:S01]  /*5ff0*/  IMAD.MOV.U32 R101, RZ, RZ, R212 ;  /* 0x000000ffff657224 */ /* 0x000fe200078e00d4 */
[----:B------:R-:W-:Y:S01]  /*6000*/  MOV R102, R211 ;  /* 0x000000d300667202 */ /* 0x000fe20000000f00 */
[----:B------:R4:W5:Y:S01]  /*6010*/  LDL.LU R212, [R1+0x4c] ;  /* 0x00004c0001d47983 */ /* 0x0009620000300800 */
[----:B-1----:R-:W-:Y:S01]  /*6020*/  FFMA.FTZ R0, R164, c[0x0][0x23c], -R8 ;  /* 0x00008f00a4007a23 */ /* 0x002fe20000010808 */
[C---:B------:R-:W-:Y:S01]  /*6030*/  HMMA.16816.F32 R128, R4.reuse, R30, R56 ;  /* 0x0000001e0480723c */ /* 0x040fe20000001838 */
[----:B------:R-:W-:Y:S01]  /*6040*/  MOV R151, R23 ;  /* 0x0000001700977202 */ /* 0x000fe20000000f00 */
[----:B------:R4:W5:Y:S01]  /*6050*/  LDL.LU R211, [R1+0x48] ;  /* 0x0000480001d37983 */ /* 0x0009620000300800 */
[----:B------:R1:W-:Y:S03]  /*6060*/  MUFU.EX2 R155, R0 ;  /* 0x00000000009b7308 */ /* 0x0003e60000000800 */
[----:B------:R4:W5:Y:S02]  /*6070*/  LDL.LU R210, [R1+0x44] ;  /* 0x0000440001d27983 */ /* 0x0009640000300800 */
[C---:B------:R-:W-:Y:S02]  /*6080*/  HMMA.16816.F32 R52, R4.reuse, R16, R160 ;  /* 0x000000100434723c */ /* 0x040fe400000018a0 */
[----:B------:R-:W2:Y:S06]  /*6090*/  LDSM.16.MT88.4 R28, [R205+0x19000] ;  /* 0x01900000cd1c783b */ /* 0x000eac0000004200 */
[C---:B---3--:R-:W-:Y:S01]  /*60a0*/  HMMA.16816.F32 R40, R4.reuse, R26, R92 ;  /* 0x0000001a0428723c */ /* 0x048fe2000000185c */
[----:B-1----:R-:W-:Y:S01]  /*60b0*/  FFMA.FTZ R0, R177, c[0x0][0x23c], -R2 ;  /* 0x00008f00b1007a23 */ /* 0x002fe20000010802 */
[----:B------:R-:W-:Y:S01]  /*60c0*/  MOV R169, R145 ;  /* 0x0000009100a97202 */ /* 0x000fe20000000f00 */
[----:B------:R-:W-:Y:S01]  /*60d0*/  IMAD.MOV.U32 R170, RZ, RZ, R146 ;  /* 0x000000ffffaa7224 */ /* 0x000fe200078e0092 */
[----:B------:R-:W-:Y:S01]  /*60e0*/  MOV R153, R103 ;  /* 0x0000006700997202 */ /* 0x000fe20000000f00 */
[----:B------:R1:W3:Y:S01]  /*60f0*/  MUFU.EX2 R147, R0 ;  /* 0x0000000000937308 */ /* 0x0002e20000000800 */
[----:B------:R-:W-:Y:S01]  /*6100*/  IMAD.MOV.U32 R144, RZ, RZ, R102 ;  /* 0x000000ffff907224 */ /* 0x000fe200078e0066 */
[----:B------:R-:W-:Y:S01]  /*6110*/  LDSM.16.MT88.4 R16, [R205+0x1b000] ;  /* 0x01b00000cd10783b */ /* 0x000fe20000004200 */
[----:B------:R-:W-:Y:S03]  /*6120*/  HMMA.16816.F32 R56, R4, R24, R156 ;  /* 0x000000180438723c */ /* 0x000fe6000000189c */
[----:B------:R-:W3:Y:S01]  /*6130*/  LDSM.16.MT88.4 R24, [R206+0x19000] ;  /* 0x01900000ce18783b */ /* 0x000ee20000004200 */
[----:B-1----:R-:W-:-:S04]  /*6140*/  FFMA.FTZ R0, R166, c[0x0][0x23c], -R2 ;  /* 0x00008f00a6007a23 */ /* 0x002fc80000010802 */
[----:B------:R1:W1:Y:S02]  /*6150*/  MUFU.EX2 R97, R0 ;  /* 0x0000000000617308 */ /* 0x0002640000000800 */
[----:B-1----:R-:W-:Y:S01]  /*6160*/  FFMA.FTZ R0, R176, c[0x0][0x23c], -R2 ;  /* 0x00008f00b0007a23 */ /* 0x002fe20000010802 */
[----:B--2---:R-:W-:Y:S01]  /*6170*/  MOV R176, R100 ;  /* 0x0000006400b07202 */ /* 0x004fe20000000f00 */
[----:B------:R-:W-:Y:S02]  /*6180*/  IMAD.MOV.U32 R100, RZ, RZ, R22 ;  /* 0x000000ffff647224 */ /* 0x000fe400078e0016 */
[----:B------:R-:W-:Y:S02]  /*6190*/  IMAD.MOV.U32 R22, RZ, RZ, R105 ;  /* 0x000000ffff167224 */ /* 0x000fe400078e0069 */
[----:B------:R1:W-:Y:S01]  /*61a0*/  MUFU.EX2 R177, R0 ;  /* 0x0000000000b17308 */ /* 0x0003e20000000800 */
[----:B------:R-:W-:Y:S02]  /*61b0*/  IMAD.MOV.U32 R105, RZ, RZ, R50 ;  /* 0x000000ffff697224 */ /* 0x000fe400078e0032 */
[----:B------:R-:W-:Y:S01]  /*61c0*/  HMMA.16816.F32 R48, R4, R12, R172 ;  /* 0x0000000c0430723c */ /* 0x000fe200000018ac */
[----:B------:R-:W-:Y:S01]  /*61d0*/  IMAD.MOV.U32 R142, RZ, RZ, R100 ;  /* 0x000000ffff8e7224 */ /* 0x000fe200078e0064 */
[----:B------:R-:W-:Y:S01]  /*61e0*/  MOV R100, R37 ;  /* 0x0000002500647202 */ /* 0x000fe20000000f00 */
[----:B------:R-:W-:-:S02]  /*61f0*/  IMAD.MOV.U32 R150, RZ, RZ, R22 ;  /* 0x000000ffff967224 */ /* 0x000fc400078e0016 */
[----:B------:R-:W2:Y:S02]  /*6200*/  LDSM.16.MT88.4 R20, [R207+0x19000] ;  /* 0x01900000cf14783b */ /* 0x000ea40000004200 */
[----:B---3--:R-:W-:Y:S01]  /*6210*/  MOV R173, R147 ;  /* 0x0000009300ad7202 */ /* 0x008fe20000000f00 */
[----:B------:R-:W-:Y:S01]  /*6220*/  IMAD.MOV.U32 R174, RZ, RZ, R96 ;  /* 0x000000ffffae7224 */ /* 0x000fe200078e0060 */
[----:B------:R-:W-:Y:S01]  /*6230*/  MOV R96, R105 ;  /* 0x0000006900607202 */ /* 0x000fe20000000f00 */
[----:B------:R-:W-:Y:S01]  /*6240*/  IMAD.MOV.U32 R147, RZ, RZ, R104 ;  /* 0x000000ffff937224 */ /* 0x000fe200078e0068 */
[----:B------:R-:W-:Y:S01]  /*6250*/  MOV R104, R209 ;  /* 0x000000d100687202 */ /* 0x000fe20000000f00 */
[----:B------:R-:W-:Y:S01]  /*6260*/  IMAD.MOV.U32 R105, RZ, RZ, R204 ;  /* 0x000000ffff697224 */ /* 0x000fe200078e00cc */
[----:B------:R4:W5:Y:S01]  /*6270*/  LDL.LU R209, [R1+0x40] ;  /* 0x0000400001d17983 */ /* 0x0009620000300800 */
[----:B------:R-:W-:Y:S01]  /*6280*/  MOV R175, R97 ;  /* 0x0000006100af7202 */ /* 0x000fe20000000f00 */
[----:B------:R-:W-:-:S02]  /*6290*/  IMAD.MOV.U32 R97, RZ, RZ, R38 ;  /* 0x000000ffff617224 */ /* 0x000fc400078e0026 */
[----:B------:R4:W5:Y:S01]  /*62a0*/  LDL.LU R204, [R1+0x3c] ;  /* 0x00003c0001cc7983 */ /* 0x0009620000300800 */
[----:B------:R-:W-:Y:S01]  /*62b0*/  HMMA.16816.F32 R36, R4, R14, R184 ;  /* 0x0000000e0424723c */ /* 0x000fe200000018b8 */
[----:B-1----:R-:W-:Y:S02]  /*62c0*/  FFMA.FTZ R0, R167, c[0x0][0x23c], -R2 ;  /* 0x00008f00a7007a23 */ /* 0x002fe40000010802 */
[----:B------:R-:W1:Y:S02]  /*62d0*/  LDSM.16.MT88.4 R12, [R206+0x1b000] ;  /* 0x01b00000ce0c783b */ /* 0x000e640000004200 */
[----:B------:R-:W3:Y:S02]  /*62e0*/  MUFU.EX2 R154, R0 ;  /* 0x00000000009a7308 */ /* 0x000ee40000000800 */
[----:B------:R-:W-:Y:S02]  /*62f0*/  F2FP.PACK_AB R4, R174, R168 ;  /* 0x000000a8ae04723e */ /* 0x000fe400000000ff */
[----:B------:R-:W-:-:S02]  /*6300*/  F2FP.PACK_AB R5, R175, R173 ;  /* 0x000000adaf05723e */ /* 0x000fc400000000ff */
[----:B------:R-:W-:Y:S01]  /*6310*/  F2FP.PACK_AB R6, R155, R176 ;  /* 0x000000b09b06723e */ /* 0x000fe200000000ff */
[----:B------:R-:W-:Y:S01]  /*6320*/  IMAD.MOV.U32 R185, RZ, RZ, R96 ;  /* 0x000000ffffb97224 */ /* 0x000fe200078e0060 */
[----:B------:R-:W-:Y:S01]  /*6330*/  MOV R184, R147 ;  /* 0x0000009300b87202 */ /* 0x000fe20000000f00 */
[----:B------:R-:W-:Y:S01]  /*6340*/  IMAD.MOV.U32 R187, RZ, RZ, R98 ;  /* 0x000000ffffbb7224 */ /* 0x000fe200078e0062 */
[----:B---3--:R-:W-:Y:S01]  /*6350*/  F2FP.PACK_AB R7, R154, R177 ;  /* 0x000000b19a07723e */ /* 0x008fe200000000ff */
[----:B------:R-:W-:Y:S01]  /*6360*/  IMAD.MOV.U32 R146, RZ, RZ, R100 ;  /* 0x000000ffff927224 */ /* 0x000fe200078e0064 */
[----:B------:R-:W-:Y:S02]  /*6370*/  MOV R186, R97 ;  /* 0x0000006100ba7202 */ /* 0x000fe40000000f00 */
[----:B------:R-:W-:Y:S02]  /*6380*/  MOV R147, R99 ;  /* 0x0000006300937202 */ /* 0x000fe40000000f00 */
[----:B------:R-:W-:Y:S01]  /*6390*/  MOV R145, R101 ;  /* 0x0000006500917202 */ /* 0x000fe20000000f00 */
[----:B------:R-:W-:Y:S01]  /*63a0*/  HMMA.16816.F32 R140, R4, R28, R140 ;  /* 0x0000001c048c723c */ /* 0x000fe2000000188c */
[----:B------:R-:W-:-:S07]  /*63b0*/  MOV R134, R119 ;  /* 0x0000007700867202 */ /* 0x000fce0000000f00 */
[C---:B------:R-:W-:Y:S01]  /*63c0*/  HMMA.16816.F32 R88, R4.reuse, R30, R88 ;  /* 0x0000001e0458723c */ /* 0x040fe20000001858 */
[----:B------:R-:W3:Y:S07]  /*63d0*/  LDSM.16.MT88.4 R28, [R208+0x1b000] ;  /* 0x01b00000d01c783b */ /* 0x000eee0000004200 */
[C---:B------:R-:W-:Y:S08]  /*63e0*/  HMMA.16816.F32 R148, R4.reuse, R24, R148 ;  /* 0x000000180494723c */ /* 0x040ff00000001894 */
[C---:B------:R-:W-:Y:S01]  /*63f0*/  HMMA.16816.F32 R92, R4.reuse, R26, R240 ;  /* 0x0000001a045c723c */ /* 0x040fe200000018f0 */
[----:B------:R-:W-:Y:S06]  /*6400*/  LDSM.16.MT88.4 R24, [R205+0x1d000] ;  /* 0x01d00000cd18783b */ /* 0x000fec0000004200 */
[----:B------:R-:W-:Y:S01]  /*6410*/  IMAD.MOV.U32 R241, RZ, RZ, R118 ;  /* 0x000000fffff17224 */ /* 0x000fe200078e0076 */
[----:B------:R-:W-:Y:S01]  /*6420*/  HMMA.16816.F32 R156, R4, R32, R192 ;  /* 0x00000020049c723c */ /* 0x000fe200000018c0 */
[----:B------:R-:W-:Y:S01]  /*6430*/  MOV R242, R117 ;  /* 0x0000007500f27202 */ /* 0x000fe20000000f00 */
[----:B------:R-:W-:-:S06]  /*6440*/  IMAD.MOV.U32 R243, RZ, RZ, R116 ;  /* 0x000000fffff37224 */ /* 0x000fcc00078e0074 */
[C---:B------:R-:W-:Y:S01]  /*6450*/  HMMA.16816.F32 R96, R4.reuse, R34, R236 ;  /* 0x000000220460723c */ /* 0x040fe200000018ec */
[----:B------:R-:W4:Y:S07]  /*6460*/  LDSM.16.MT88.4 R32, [R207+0x1b000] ;  /* 0x01b00000cf20783b */ /* 0x000f2e0000004200 */
[C---:B--2---:R-:W-:Y:S08]  /*6470*/  HMMA.16816.F32 R164, R4.reuse, R20, R112 ;  /* 0x0000001404a4723c */ /* 0x044ff00000001870 */
[C---:B------:R-:W-:Y:S01]  /*6480*/  HMMA.16816.F32 R100, R4.reuse, R22, R232 ;  /* 0x000000160464723c */ /* 0x040fe200000018e8 */
[----:B------:R-:W2:Y:S07]  /*6490*/  LDSM.16.MT88.4 R20, [R206+0x1d000] ;  /* 0x01d00000ce14783b */ /* 0x000eae0000004200 */
[C---:B-1----:R-:W-:Y:S08]  /*64a0*/  HMMA.16816.F32 R112, R4.reuse, R12, R120 ;  /* 0x0000000c0470723c */ /* 0x042ff00000001878 */
[----:B------:R-:W-:Y:S01]  /*64b0*/  HMMA.16816.F32 R116, R4, R14, R196 ;  /* 0x0000000e0474723c */ /* 0x000fe200000018c4 */
[----:B------:R-:W1:Y:S01]  /*64c0*/  LDSM.16.MT88.4 R12, [R208+0x1d000] ;  /* 0x01d00000d00c783b */ /* 0x000e620000004200 */
[----:B------:R-:W-:Y:S01]  /*64d0*/  MOV R240, R111 ;  /* 0x0000006f00f07202 */ /* 0x000fe20000000f00 */
[----:B------:R-:W-:Y:S01]  /*64e0*/  IMAD.MOV.U32 R152, RZ, RZ, R104 ;  /* 0x000000ffff987224 */ /* 0x000fe200078e0068 */
[----:B------:R-:W-:Y:S01]  /*64f0*/  MOV R135, R105 ;  /* 0x0000006900877202 */ /* 0x000fe20000000f00 */
[----:B------:R-:W-:Y:S01]  /*6500*/  IMAD.MOV.U32 R163, RZ, RZ, R106 ;  /* 0x000000ffffa37224 */ /* 0x000fe200078e006a */
[----:B------:R-:W-:-:S02]  /*6510*/  MOV R162, R107 ;  /* 0x0000006b00a27202 */ /* 0x000fc40000000f00 */
[C---:B---3--:R-:W-:Y:S08]  /*6520*/  HMMA.16816.F32 R192, R4.reuse, R30, R184 ;  /* 0x0000001e04c0723c */ /* 0x048ff000000018b8 */
[C---:B------:R-:W-:Y:S07]  /*6530*/  HMMA.16816.F32 R104, R4.reuse, R16, R248 ;  /* 0x000000100468723c */ /* 0x040fee00000018f8 */
[----:B------:R-:W-:Y:S01]  /*6540*/  MOV R249, R179 ;  /* 0x000000b300f97202 */ /* 0x000fe20000000f00 */
[C---:B------:R-:W-:Y:S01]  /*6550*/  HMMA.16816.F32 R120, R4.reuse, R28, R240 ;  /* 0x0000001c0478723c */ /* 0x040fe200000018f0 */
[----:B------:R-:W-:Y:S01]  /*6560*/  FFMA.FTZ R0, R244, c[0x0][0x23c], -R8 ;  /* 0x00008f00f4007a23 */ /* 0x000fe20000010808 */
[----:B------:R-:W-:Y:S05]  /*6570*/  LDSM.16.MT88.4 R28, [R205+0x1f000] ;  /* 0x01f00000cd1c783b */ /* 0x000fea0000004200 */
[----:B------:R-:W-:Y:S01]  /*6580*/  MOV R240, R176 ;  /* 0x000000b000f07202 */ /* 0x000fe20000000f00 */
[----:B----4-:R-:W-:Y:S01]  /*6590*/  HMMA.16816.F32 R232, R4, R34, R180 ;  /* 0x0000002204e8723c */ /* 0x010fe200000018b4 */
[----:B------:R-:W-:-:S07]  /*65a0*/  IMAD.MOV.U32 R241, RZ, RZ, R177 ;  /* 0x000000fffff17224 */ /* 0x000fce00078e00b1 */
[C---:B------:R-:W-:Y:S07]  /*65b0*/  HMMA.16816.F32 R184, R4.reuse, R26, R128 ;  /* 0x0000001a04b8723c */ /* 0x040fee0000001880 */
[----:B------:R-:W-:Y:S01]  /*65c0*/  IMAD.MOV.U32 R131, RZ, RZ, R178 ;  /* 0x000000ffff837224 */ /* 0x000fe200078e00b2 */
[C---:B--2---:R-:W-:Y:S08]  /*65d0*/  HMMA.16816.F32 R180, R4.reuse, R22, R84 ;  /* 0x0000001604b4723c */ /* 0x044ff00000001854 */
[C---:B-1----:R-:W-:Y:S08]  /*65e0*/  HMMA.16816.F32 R84, R4.reuse, R12, R80 ;  /* 0x0000000c0454723c */ /* 0x042ff00000001850 */
[C---:B------:R-:W-:Y:S01]  /*65f0*/  HMMA.16816.F32 R176, R4.reuse, R14, R64 ;  /* 0x0000000e04b0723c */ /* 0x040fe20000001840 */
[----:B------:R-:W-:Y:S07]  /*6600*/  LDSM.16.MT88.4 R12, [R207+0x1f000] ;  /* 0x01f00000cf0c783b */ /* 0x000fee0000004200 */
[----:B------:R-:W-:Y:S01]  /*6610*/  HMMA.16816.F32 R196, R4, R24, R136 ;  /* 0x0000001804c4723c */ /* 0x000fe20000001888 */
[----:B------:R-:W1:Y:S01]  /*6620*/  LDSM.16.MT88.4 R24, [R206+0x1f000] ;  /* 0x01f00000ce18783b */ /* 0x000e620000004200 */
[----:B------:R2:W-:Y:S01]  /*6630*/  MUFU.EX2 R238, R0 ;  /* 0x0000000000ee7308 */ /* 0x0005e20000000800 */
[----:B------:R-:W-:Y:S01]  /*6640*/  IMAD.MOV.U32 R171, RZ, RZ, R110 ;  /* 0x000000ffffab7224 */ /* 0x000fe200078e006e */
[----:B------:R-:W-:Y:S01]  /*6650*/  MOV R242, R155 ;  /* 0x0000009b00f27202 */ /* 0x000fe20000000f00 */
[----:B------:R-:W-:Y:S01]  /*6660*/  IMAD.MOV.U32 R161, RZ, RZ, R108 ;  /* 0x000000ffffa17224 */ /* 0x000fe200078e006c */
[----:B------:R-:W-:Y:S01]  /*6670*/  MOV R160, R109 ;  /* 0x0000006d00a07202 */ /* 0x000fe20000000f00 */
[----:B------:R-:W-:Y:S01]  /*6680*/  IMAD.MOV.U32 R243, RZ, RZ, R154 ;  /* 0x000000fffff37224 */ /* 0x000fe200078e009a */
[----:B------:R-:W-:Y:S01]  /*6690*/  LDSM.16.MT88.4 R64, [R207+0x1b800] ;  /* 0x01b80000cf40783b */ /* 0x000fe20000004200 */
[----:B--2---:R-:W-:-:S04]  /*66a0*/  FFMA.FTZ R0, R245, c[0x0][0x23c], -R8 ;  /* 0x00008f00f5007a23 */ /* 0x004fc80000010808 */
[----:B------:R2:W3:Y:S01]  /*66b0*/  MUFU.EX2 R248, R0 ;  /* 0x0000000000f87308 */ /* 0x0004e20000000800 */
[----:B------:R-:W-:Y:S02]  /*66c0*/  MOV R155, R134 ;  /* 0x00000086009b7202 */ /* 0x000fe40000000f00 */
[----:B------:R-:W-:Y:S01]  /*66d0*/  MOV R134, R9 ;  /* 0x0000000900867202 */ /* 0x000fe20000000f00 */
[----:B--2---:R-:W-:-:S04]  /*66e0*/  FFMA.FTZ R0, R252, c[0x0][0x23c], -R8 ;  /* 0x00008f00fc007a23 */ /* 0x004fc80000010808 */
[----:B------:R2:W-:Y:S01]  /*66f0*/  MUFU.EX2 R237, R0 ;  /* 0x0000000000ed7308 */ /* 0x0005e20000000800 */
[----:B------:R-:W-:Y:S01]  /*6700*/  HMMA.16816.F32 R108, R4, R18, R200 ;  /* 0x00000012046c723c */ /* 0x000fe200000018c8 */
[----:B------:R-:W4:Y:S01]  /*6710*/  LDSM.16.MT88.4 R16, [R207+0x1d000] ;  /* 0x01d00000cf10783b */ /* 0x000f220000004200 */
[----:B--2---:R-:W-:-:S05]  /*6720*/  FFMA.FTZ R0, R10, c[0x0][0x23c], -R8 ;  /* 0x00008f000a007a23 */ /* 0x004fca0000010808 */
[----:B------:R2:W-:Y:S01]  /*6730*/  MUFU.EX2 R236, R0 ;  /* 0x0000000000ec7308 */ /* 0x0005e20000000800 */
[C---:B------:R-:W-:Y:S08]  /*6740*/  HMMA.16816.F32 R200, R4.reuse, R32, R188 ;  /* 0x0000002004c8723c */ /* 0x040ff000000018bc */
[----:B------:R-:W-:Y:S01]  /*6750*/  HMMA.16816.F32 R188, R4, R20, R124 ;  /* 0x0000001404bc723c */ /* 0x000fe2000000187c */
[----:B------:R-:W3:Y:S01]  /*6760*/  LDSM.16.MT88.4 R20, [R208+0x1f000] ;  /* 0x01f00000d014783b */ /* 0x000ee20000004200 */
[----:B--2---:R-:W-:-:S02]  /*6770*/  FFMA.FTZ R0, R131, c[0x0][0x23c], -R2 ;  /* 0x00008f0083007a23 */ /* 0x004fc40000010802 */
[----:B------:R-:W-:Y:S01]  /*6780*/  IMAD.MOV.U32 R131, RZ, RZ, R171 ;  /* 0x000000ffff837224 */ /* 0x000fe200078e00ab */
[----:B------:R-:W-:Y:S02]  /*6790*/  MOV R171, R135 ;  /* 0x0000008700ab7202 */ /* 0x000fe40000000f00 */
[----:B------:R2:W-:Y:S01]  /*67a0*/  MUFU.EX2 R135, R0 ;  /* 0x0000000000877308 */ /* 0x0005e20000000800 */
[----:B------:R-:W-:Y:S02]  /*67b0*/  IMAD.MOV.U32 R127, RZ, RZ, R249 ;  /* 0x000000ffff7f7224 */ /* 0x000fe400078e00f9 */
[----:B------:R-:W-:Y:S02]  /*67c0*/  IMAD.MOV.U32 R154, RZ, RZ, R11 ;  /* 0x000000ffff9a7224 */ /* 0x000fe400078e000b */
[----:B-1----:R-:W-:Y:S01]  /*67d0*/  HMMA.16816.F32 R8, R4, R24, R56 ;  /* 0x000000180408723c */ /* 0x002fe20000001838 */
[----:B------:R-:W-:Y:S01]  /*67e0*/  LDSM.16.MT88.4 R56, [R208+0x1b800] ;  /* 0x01b80000d038783b */ /* 0x000fe20000004200 */
[----:B--2---:R-:W-:-:S04]  /*67f0*/  FFMA.FTZ R0, R134, c[0x0][0x23c], -R2 ;  /* 0x00008f0086007a23 */ /* 0x004fc80000010802 */
[----:B------:R1:W2:Y:S01]  /*6800*/  MUFU.EX2 R134, R0 ;  /* 0x0000000000867308 */ /* 0x0002a20000000800 */
[----:B------:R-:W-:Y:S01]  /*6810*/  MOV R249, R160 ;  /* 0x000000a000f97202 */ /* 0x000fe20000000f00 */
[--C-:B-1----:R-:W-:Y:S02]  /*6820*/  FFMA.FTZ R0, R3, c[0x0][0x23c], -R2.reuse ;  /* 0x00008f0003007a23 */ /* 0x102fe40000010802 */
[----:B------:R-:W-:Y:S02]  /*6830*/  FFMA.FTZ R2, R127, c[0x0][0x23c], -R2 ;  /* 0x00008f007f027a23 */ /* 0x000fe40000010802 */
        /* <DEDUP_REMOVED lines=13> */
[----:B------:R-:W-:Y:S03]  /*6910*/  MUFU.EX2 R3, R0 ;  /* 0x0000000000037308 */ /* 0x000fe60000000800 */
[----:B------:R-:W-:Y:S01]  /*6920*/  HMMA.16816.F32 R28, R4, R30, R68 ;  /* 0x0000001e041c723c */ /* 0x000fe20000001844 */
[----:B------:R-:W-:Y:S01]  /*6930*/  IMAD.MOV.U32 R152, RZ, RZ, R146 ;  /* 0x000000ffff987224 */ /* 0x000fe200078e0092 */
[----:B------:R-:W-:Y:S01]  /*6940*/  MOV R153, R147 ;  /* 0x0000009300997202 */ /* 0x000fe20000000f00 */
[----:B------:R-:W-:Y:S01]  /*6950*/  IMAD.MOV.U32 R60, RZ, RZ, R161 ;  /* 0x000000ffff3c7224 */ /* 0x000fe200078e00a1 */
[----:B------:R-:W-:Y:S01]  /*6960*/  MOV R61, R160 ;  /* 0x000000a0003d7202 */ /* 0x000fe20000000f00 */
[----:B------:R-:W1:Y:S02]  /*6970*/  LDSM.16.MT88.4 R144, [R205+0x19800] ;  /* 0x01980000cd90783b */ /* 0x000e640000004200 */
[----:B------:R-:W-:-:S02]  /*6980*/  IMAD.MOV.U32 R70, RZ, RZ, R249 ;  /* 0x000000ffff467224 */ /* 0x000fc400078e00f9 */
[----:B------:R-:W2:Y:S01]  /*6990*/  MUFU.EX2 R249, R2 ;  /* 0x0000000200f97308 */ /* 0x000ea20000000800 */
[----:B------:R-:W-:Y:S01]  /*69a0*/  MOV R83, R162 ;  /* 0x000000a200537202 */ /* 0x000fe20000000f00 */
[----:B------:R-:W-:Y:S01]  /*69b0*/  HMMA.16816.F32 R24, R4, R26, R40 ;  /* 0x0000001a0418723c */ /* 0x000fe20000001828 */
[----:B------:R-:W-:Y:S01]  /*69c0*/  MOV R82, R163 ;  /* 0x000000a300527202 */ /* 0x000fe20000000f00 */
[----:B------:R-:W-:Y:S04]  /*69d0*/  LDSM.16.MT88.4 R40, [R205+0x1b800] ;  /* 0x01b80000cd28783b */ /* 0x000fe80000004200 */
[----:B------:R-:W1:Y:S01]  /*69e0*/  LDSM.16.MT88.4 R160, [R208+0x19800] ;  /* 0x01980000d0a0783b */ /* 0x000e620000004200 */
[----:B------:R-:W-:Y:S01]  /*69f0*/  IMAD.MOV.U32 R244, RZ, RZ, R128 ;  /* 0x000000fffff47224 */ /* 0x000fe200078e0080 */
[----:B------:R-:W-:Y:S01]  /*6a00*/  MOV R245, R129 ;  /* 0x0000008100f57202 */ /* 0x000fe20000000f00 */
[----:B------:R-:W-:Y:S01]  /*6a10*/  IMAD.MOV.U32 R252, RZ, RZ, R130 ;  /* 0x000000fffffc7224 */ /* 0x000fe200078e0082 */
[----:B------:R-:W-:-:S02]  /*6a20*/  MOV R71, R131 ;  /* 0x0000008300477202 */ /* 0x000fc40000000f00 */
[----:B---3--:R-:W-:Y:S02]  /*6a30*/  F2FP.PACK_AB R128, R248, R238 ;  /* 0x000000eef880723e */ /* 0x008fe400000000ff */
[----:B--2---:R-:W-:Y:S02]  /*6a40*/  F2FP.PACK_AB R129, R134, R135 ;  /* 0x000000878681723e */ /* 0x004fe400000000ff */
[----:B------:R-:W-:Y:S02]  /*6a50*/  F2FP.PACK_AB R130, R236, R237 ;  /* 0x000000edec82723e */ /* 0x000fe400000000ff */
[----:B------:R-:W-:Y:S01]  /*6a60*/  F2FP.PACK_AB R131, R249, R3 ;  /* 0x00000003f983723e */ /* 0x000fe200000000ff */
        /* <DEDUP_REMOVED lines=10> */
[----:B------:R-:W-:Y:S01]  /*6b10*/  LDSM.16.MT88.4 R72, [R205+0x1d800] ;  /* 0x01d80000cd48783b */ /* 0x000fe20000004200 */
[----:B------:R-:W-:Y:S01]  /*6b20*/  HMMA.16816.F32 R172, R4, R16, R44 ;  /* 0x0000001004ac723c */ /* 0x000fe2000000182c */
[----:B------:R-:W-:-:S02]  /*6b30*/  MOV R0, R81 ;  /* 0x0000005100007202 */ /* 0x000fc40000000f00 */
[----:B------:R-:W-:Y:S01]  /*6b40*/  MOV R2, R82 ;  /* 0x0000005200027202 */ /* 0x000fe20000000f00 */
[----:B------:R-:W-:Y:S04]  /*6b50*/  LDSM.16.MT88.4 R168, [R207+0x19800] ;  /* 0x01980000cfa8783b */ /* 0x000fe80000004200 */
[----:B------:R-:W-:Y:S07]  /*6b60*/  HMMA.16816.F32 R16, R4, R20, R52 ;  /* 0x000000140410723c */ /* 0x000fee0000001834 */
[----:B------:R-:W-:-:S02]  /*6b70*/  MOV R54, R153 ;  /* 0x0000009900367202 */ /* 0x000fc40000000f00 */
[----:B------:R-:W-:Y:S01]  /*6b80*/  MOV R55, R154 ;  /* 0x0000009a00377202 */ /* 0x000fe20000000f00 */
[C---:B-1----:R-:W-:Y:S01]  /*6b90*/  HMMA.16816.F32 R44, R128.reuse, R48, R112 ;  /* 0x00000030802c723c */ /* 0x042fe20000001870 */
[----:B------:R-:W1:Y:S04]  /*6ba0*/  LDSM.16.MT88.4 R152, [R206+0x19800] ;  /* 0x01980000ce98783b */ /* 0x000e680000004200 */
[----:B------:R-:W-:Y:S03]  /*6bb0*/  LDSM.16.MT88.4 R112, [R206+0x1f800] ;  /* 0x01f80000ce70783b */ /* 0x000fe60000004200 */
[----:B------:R-:W-:Y:S07]  /*6bc0*/  HMMA.16816.F32 R48, R128, R50, R116 ;  /* 0x000000328030723c */ /* 0x000fee0000001874 */
[----:B------:R-:W-:-:S02]  /*6bd0*/  MOV R119, R54 ;  /* 0x0000003600777202 */ /* 0x000fc40000000f00 */
[----:B------:R-:W-:Y:S02]  /*6be0*/  MOV R118, R55 ;  /* 0x0000003700767202 */ /* 0x000fe40000000f00 */
[C---:B------:R-:W-:Y:S01]  /*6bf0*/  HMMA.16816.F32 R52, R128.reuse, R56, R120 ;  /* 0x000000388034723c */ /* 0x040fe20000001878 */
[----:B------:R-:W-:Y:S01]  /*6c00*/  IMAD.MOV.U32 R117, RZ, RZ, R80 ;  /* 0x000000ffff757224 */ /* 0x000fe200078e0050 */
[----:B------:R-:W-:Y:S06]  /*6c10*/  LDSM.16.MT88.4 R120, [R208+0x1f800] ;  /* 0x01f80000d078783b */ /* 0x000fec0000004200 */
[----:B------:R-:W-:Y:S07]  /*6c20*/  HMMA.16816.F32 R56, R128, R58, R192 ;  /* 0x0000003a8038723c */ /* 0x000fee00000018c0 */
[----:B------:R-:W-:Y:S01]  /*6c30*/  MOV R192, R60 ;  /* 0x0000003c00c07202 */ /* 0x000fe20000000f00 */
[----:B------:R-:W-:Y:S01]  /*6c40*/  IMAD.MOV.U32 R194, RZ, RZ, R62 ;  /* 0x000000ffffc27224 */ /* 0x000fe200078e003e */
[----:B------:R-:W-:-:S02]  /*6c50*/  MOV R193, R61 ;  /* 0x0000003d00c17202 */ /* 0x000fc40000000f00 */
[----:B------:R-:W-:Y:S02]  /*6c60*/  MOV R195, R63 ;  /* 0x0000003f00c37202 */ /* 0x000fe40000000f00 */
[----:B------:R-:W-:Y:S07]  /*6c70*/  HMMA.16816.F32 R60, R128, R64, R200 ;  /* 0x00000040803c723c */ /* 0x000fee00000018c8 */
[----:B------:R-:W-:Y:S01]  /*6c80*/  MOV R200, R68 ;  /* 0x0000004400c87202 */ /* 0x000fe20000000f00 */
[----:B------:R-:W-:Y:S01]  /*6c90*/  IMAD.MOV.U32 R201, RZ, RZ, R69 ;  /* 0x000000ffffc97224 */ /* 0x000fe200078e0045 */
[----:B------:R-:W-:-:S02]  /*6ca0*/  MOV R202, R70 ;  /* 0x0000004600ca7202 */ /* 0x000fc40000000f00 */
[----:B------:R-:W-:Y:S01]  /*6cb0*/  MOV R203, R71 ;  /* 0x0000004700cb7202 */ /* 0x000fe20000000f00 */
[----:B------:R-:W-:Y:S02]  /*6cc0*/  FADD.FTZ R2, R2, R200 ;  /* 0x000000c802027221 */ /* 0x000fe40000010000 */
[----:B------:R-:W-:Y:S02]  /*6cd0*/  FADD.FTZ R0, R0, R201 ;  /* 0x000000c900007221 */ /* 0x000fe40000010000 */
[----:B------:R-:W-:Y:S02]  /*6ce0*/  IMAD.MOV.U32 R116, RZ, RZ, R83 ;  /* 0x000000ffff747224 */ /* 0x000fe400078e0053 */
[----:B------:R-:W-:Y:S01]  /*6cf0*/  FADD.FTZ R2, R202, R2 ;  /* 0x00000002ca027221 */ /* 0x000fe20000010000 */
[----:B------:R-:W-:Y:S01]  /*6d00*/  HMMA.16816.F32 R12, R4, R14, R36 ;  /* 0x0000000e040c723c */ /* 0x000fe20000001824 */
[----:B------:R-:W-:Y:S01]  /*6d10*/  FADD.FTZ R0, R203, R0 ;  /* 0x00000000cb007221 */ /* 0x000fe20000010000 */
[----:B------:R-:W2:Y:S01]  /*6d20*/  LDSM.16.MT88.4 R80, [R206+0x1d800] ;  /* 0x01d80000ce50783b */ /* 0x000ea20000004200 */
[----:B------:R-:W-:-:S02]  /*6d30*/  FADD.FTZ R2, R116, R2 ;  /* 0x0000000274027221 */ /* 0x000fc40000010000 */
[----:B------:R-:W-:-:S03]  /*6d40*/  FADD.FTZ R0, R117, R0 ;  /* 0x0000000075007221 */ /* 0x000fc60000010000 */
[----:B------:R-:W-:Y:S01]  /*6d50*/  HMMA.16816.F32 R140, R128, R144, R140 ;  /* 0x00000090808c723c */ /* 0x000fe2000000188c */
[----:B------:R-:W-:Y:S02]  /*6d60*/  FADD.FTZ R2, R118, R2 ;  /* 0x0000000276027221 */ /* 0x000fe40000010000 */
[----:B------:R-:W-:-:S05]  /*6d70*/  FADD.FTZ R0, R119, R0 ;  /* 0x0000000077007221 */ /* 0x000fca0000010000 */
[----:B------:R-:W-:Y:S01]  /*6d80*/  HMMA.16816.F32 R156, R128, R160, R156 ;  /* 0x000000a0809c723c */ /* 0x000fe2000000189c */
[----:B------:R-:W-:-:S07]  /*6d90*/  FADD.FTZ R2, R192, R2 ;  /* 0x00000002c0027221 */ /* 0x000fce0000010000 */
[----:B------:R-:W-:Y:S01]  /*6da0*/  HMMA.16816.F32 R144, R128, R146, R88 ;  /* 0x000000928090723c */ /* 0x000fe20000001858 */
[----:B------:R-:W3:Y:S01]  /*6db0*/  LDSM.16.MT88.4 R88, [R208+0x1d800] ;  /* 0x01d80000d058783b */ /* 0x000ee20000004200 */
[----:B------:R-:W-:-:S06]  /*6dc0*/  FADD.FTZ R0, R193, R0 ;  /* 0x00000000c1007221 */ /* 0x000fcc0000010000 */
[C---:B------:R-:W-:Y:S01]  /*6dd0*/  HMMA.16816.F32 R160, R128.reuse, R162, R96 ;  /* 0x000000a280a0723c */ /* 0x040fe20000001860 */
[----:B------:R-:W4:Y:S07]  /*6de0*/  LDSM.16.MT88.4 R96, [R207+0x1d800] ;  /* 0x01d80000cf60783b */ /* 0x000f2e0000004200 */
[----:B------:R-:W-:Y:S01]  /*6df0*/  HMMA.16816.F32 R36, R128, R40, R104 ;  /* 0x000000288024723c */ /* 0x000fe20000001868 */
[----:B------:R-:W2:Y:S07]  /*6e00*/  LDSM.16.MT88.4 R104, [R205+0x1f800] ;  /* 0x01f80000cd68783b */ /* 0x000eae0000004200 */
[----:B------:R-:W-:Y:S01]  /*6e10*/  HMMA.16816.F32 R20, R4, R22, R76 ;  /* 0x000000160414723c */ /* 0x000fe2000000184c */
[----:B------:R-:W2:Y:S01]  /*6e20*/  LDSM.16.MT88.4 R4, [R207+0x1f800] ;  /* 0x01f80000cf04783b */ /* 0x000ea20000004200 */
        /* <DEDUP_REMOVED lines=18> */
[----:B------:R-:W-:Y:S01]  /*6f50*/  HMMA.16816.F32 R164, R128, R168, R164 ;  /* 0x000000a880a4723c */ /* 0x000fe200000018a4 */
[----:B------:R-:W-:-:S07]  /*6f60*/  FADD.FTZ R0, R3, R0 ;  /* 0x0000000003007221 */ /* 0x000fce0000010000 */
[----:B------:R-:W-:Y:S01]  /*6f70*/  HMMA.16816.F32 R152, R128, R154, R92 ;  /* 0x0000009a8098723c */ /* 0x000fe2000000185c */
[----:B------:R-:W-:-:S07]  /*6f80*/  FADD.FTZ R248, R236, R248 ;  /* 0x000000f8ecf87221 */ /* 0x000fce0000010000 */
[----:B------:R-:W-:Y:S01]  /*6f90*/  HMMA.16816.F32 R168, R128, R170, R100 ;  /* 0x000000aa80a8723c */ /* 0x000fe20000001864 */
[----:B------:R-:W-:-:S07]  /*6fa0*/  FADD.FTZ R249, R249, R0 ;  /* 0x00000000f9f97221 */ /* 0x000fce0000010000 */
[C---:B------:R-:W-:Y:S08]  /*6fb0*/  HMMA.16816.F32 R40, R128.reuse, R42, R108 ;  /* 0x0000002a8028723c */ /* 0x040ff0000000186c */
[C---:B------:R-:W-:Y:S08]  /*6fc0*/  HMMA.16816.F32 R68, R128.reuse, R72, R196 ;  /* 0x000000488044723c */ /* 0x040ff000000018c4 */
        /* <DEDUP_REMOVED lines=18> */
[----:B------:R-:W-:-:S02]  /*70f0*/  USHF.R.S32.HI UR20, URZ, 0x1f, UR5 ;  /* 0x0000001f3f147899 */ /* 0x000fc40008011405 */
[----:B------:R-:W-:Y:S01]  /*7100*/  ULDC.64 UR6, c[0x0][0x1b8] ;  /* 0x00006e0000067ab9 */ /* 0x000fe20000000a00 */
[----:B------:R-:W3:Y:S01]  /*7110*/  LDL.64 R244, [R1+0x18] ;  /* 0x0000180001f47983 */ /* 0x000ee20000100a00 */
[----:B------:R-:W-:Y:S01]  /*7120*/  UIMAD UR6, UR20, UR6, URZ ;  /* 0x00000006140672a4 */ /* 0x000fe2000f8e023f */
[----:B------:R-:W-:Y:S01]  /*7130*/  IMAD.U32 R4, RZ, RZ, UR5 ;  /* 0x00000005ff047e24 */ /* 0x000fe2000f8e00ff */
[----:B------:R-:W-:Y:S01]  /*7140*/  ULDC.64 UR8, c[0x0][0x1b0] ;  /* 0x00006c0000087ab9 */ /* 0x000fe20000000a00 */
[----:B------:R-:W1:Y:S01]  /*7150*/  S2R R242, SR_TID.X ;  /* 0x0000000000f27919 */ /* 0x000e620000002100 */
[----:B------:R-:W-:Y:S01]  /*7160*/  IMAD.U32 R0, RZ, RZ, UR5 ;  /* 0x00000005ff007e24 */ /* 0x000fe2000f8e00ff */
[----:B------:R-:W-:Y:S01]  /*7170*/  UIMAD UR8, UR20, UR8, URZ ;  /* 0x00000008140872a4 */ /* 0x000fe2000f8e023f */
[----:B------:R-:W-:Y:S01]  /*7180*/  IMAD.MOV.U32 R135, RZ, RZ, R132 ;  /* 0x000000ffff877224 */ /* 0x000fe200078e0084 */
[----:B------:R-:W-:Y:S01]  /*7190*/  UIMAD UR6, UR5, UR7, UR6 ;  /* 0x00000007050672a4 */ /* 0x000fe2000f8e0206 */
[----:B------:R-:W-:Y:S01]  /*71a0*/  IMAD.MOV.U32 R134, RZ, RZ, R133 ;  /* 0x000000ffff867224 */ /* 0x000fe200078e0085 */
[----:B------:R-:W-:-:S02]  /*71b0*/  UIMAD UR8, UR5, UR9, UR8 ;  /* 0x00000009050872a4 */ /* 0x000fc4000f8e0208 */
[----:B------:R-:W-:Y:S02]  /*71c0*/  UIADD3 UR7, UR16, 0x3f, URZ ;  /* 0x0000003f10077890 */ /* 0x000fe4000fffe03f */
[----:B------:R-:W-:Y:S02]  /*71d0*/  IMAD.U32 R250, RZ, RZ, UR6 ;  /* 0x00000006fffa7e24 */ /* 0x000fe4000f8e00ff */
[----:B------:R-:W-:Y:S01]  /*71e0*/  IMAD.U32 R251, RZ, RZ, UR8 ;  /* 0x00000008fffb7e24 */ /* 0x000fe2000f8e00ff */
[----:B------:R-:W-:-:S04]  /*71f0*/  USHF.R.S32.HI UR5, URZ, 0x1f, UR7 ;  /* 0x0000001f3f057899 */ /* 0x000fc80008011407 */
[----:B------:R-:W-:-:S04]  /*7200*/  ULEA.HI UR7, UR5, UR7, URZ, 0x6 ;  /* 0x0000000705077291 */ /* 0x000fc8000f8f303f */
[----:B------:R-:W-:Y:S02]  /*7210*/  ULEA.HI.SX32 UR5, UR7, 0xfffffffe, 0x1a ;  /* 0xfffffffe07057891 */ /* 0x000fe4000f8fd23f */
[----:B------:R-:W-:Y:S01]  /*7220*/  ULEA.HI.SX32 UR8, UR7, 0xfffffffd, 0x1a ;  /* 0xfffffffd07087891 */ /* 0x000fe2000f8fd23f */
[----:B-1----:R-:W-:Y:S02]  /*7230*/  LOP3.LUT R6, R242, 0x3, RZ, 0xc0, !PT ;  /* 0x00000003f2067812 */ /* 0x002fe400078ec0ff */
[----:B------:R-:W-:Y:S01]  /*7240*/  ULDC.64 UR6, c[0x0][0x1a0] ;  /* 0x0000680000067ab9 */ /* 0x000fe20000000a00 */
[--C-:B---3--:R-:W-:Y:S01]  /*7250*/  SHF.R.S32.HI R3, RZ, 0x1f, R244.reuse ;  /* 0x0000001fff037819 */ /* 0x108fe200000114f4 */
[----:B------:R-:W-:-:S04]  /*7260*/  IMAD.MOV.U32 R2, RZ, RZ, R244 ;  /* 0x000000ffff027224 */ /* 0x000fc800078e00f4 */
[----:B------:R-:W-:-:S04]  /*7270*/  IMAD.WIDE.U32 R4, R4, c[0x0][0x1b0], R2 ;  /* 0x00006c0004047a25 */ /* 0x000fc800078e0002 */
[----:B------:R-:W-:Y:S01]  /*7280*/  IMAD.WIDE.U32 R2, R0, c[0x0][0x1b8], R2 ;  /* 0x00006e0000027a25 */ /* 0x000fe200078e0002 */
[----:B------:R-:W-:-:S03]  /*7290*/  IADD3 R0, P1, R4, UR12, RZ ;  /* 0x0000000c04007c10 */ /* 0x000fc6000ff3e0ff */
[----:B--2---:R-:W-:Y:S01]  /*72a0*/  IMAD R4, R6, -0x2, R243 ;  /* 0xfffffffe06047824 */ /* 0x004fe200078e02f3 */
[----:B------:R-:W-:Y:S02]  /*72b0*/  IADD3 R2, P0, R2, UR14, RZ ;  /* 0x0000000e02027c10 */ /* 0x000fe4000ff1e0ff */
[----:B------:R-:W-:Y:S02]  /*72c0*/  IADD3.X R251, R251, UR10, R5, P1, !PT ;  /* 0x0000000afbfb7c10 */ /* 0x000fe40008ffe405 */
[----:B------:R-:W-:Y:S01]  /*72d0*/  IADD3.X R250, R250, UR11, R3, P0, !PT ;  /* 0x0000000bfafa7c10 */ /* 0x000fe200087fe403 */
[----:B------:R-:W-:Y:S01]  /*72e0*/  IMAD.U32 R3, RZ, RZ, UR16 ;  /* 0x00000010ff037e24 */ /* 0x000fe2000f8e00ff */
[----:B------:R-:W-:Y:S01]  /*72f0*/  LEA R5, P1, R0, c[0x0][0x168], 0x1 ;  /* 0x00005a0000057a11 */ /* 0x000fe200078208ff */
[----:B------:R-:W-:Y:S01]  /*7300*/  UMOV UR11, URZ ;  /* 0x0000003f000b7c82 */ /* 0x000fe20008000000 */
[C---:B------:R-:W-:Y:S02]  /*7310*/  LEA R252, P0, R2.reuse, c[0x0][0x170], 0x1 ;  /* 0x00005c0002fc7a11 */ /* 0x040fe400078008ff */
[----:B------:R-:W-:Y:S01]  /*7320*/  IADD3 R3, R3, -UR17, R4 ;  /* 0x8000001103037c10 */ /* 0x000fe2000fffe004 */
[----:B------:R1:W-:Y:S01]  /*7330*/  STL [R1], R5 ;  /* 0x0000000501007387 */ /* 0x0003e20000100800 */
[----:B------:R-:W-:-:S02]  /*7340*/  LEA.HI.X R250, R2, c[0x0][0x174], R250, 0x1, P0 ;  /* 0x00005d0002fa7a11 */ /* 0x000fc400000f0cfa */
[----:B------:R-:W-:Y:S01]  /*7350*/  ISETP.GE.AND P4, PT, R244, c[0x0][0x220], PT ;  /* 0x00008800f4007a0c */ /* 0x000fe20003f86270 */
[----:B------:R1:W-:Y:S01]  /*7360*/  STL [R1+0x4], R3 ;  /* 0x0000040301007387 */ /* 0x0003e20000100800 */
[----:B------:R-:W-:-:S03]  /*7370*/  LEA.HI.X R251, R0, c[0x0][0x16c], R251, 0x1, P1 ;  /* 0x00005b0000fb7a11 */ /* 0x000fc600008f0cfb */
[----:B------:R-:W2:Y:S04]  /*7380*/  LDL R241, [R1+0x30] ;  /* 0x0000300001f17983 */ /* 0x000ea80000100800 */
[----:B------:R-:W3:Y:S04]  /*7390*/  LDL R242, [R1+0x2c] ;  /* 0x00002c0001f27983 */ /* 0x000ee80000100800 */
[----:B------:R-:W4:Y:S01]  /*73a0*/  LDL R243, [R1+0x34] ;  /* 0x0000340001f37983 */ /* 0x000f220000100800 */
[----:B------:R-:W-:-:S05]  /*73b0*/  IADD3 R244, P0, R246, 0x20, RZ ;  /* 0x00000020f6f47810 */ /* 0x000fca0007f1e0ff */
[----:B------:R-:W-:Y:S01]  /*73c0*/  IMAD.X R245, RZ, RZ, R247, P0 ;  /* 0x000000fffff57224 */ /* 0x000fe200000e06f7 */
[----:B--2---:R-:W-:Y:S02]  /*73d0*/  ISETP.GE.AND P3, PT, R241, c[0x0][0x220], PT ;  /* 0x00008800f1007a0c */ /* 0x004fe40003f66270 */
[----:B---3--:R-:W-:Y:S02]  /*73e0*/  ISETP.GE.AND P2, PT, R242, c[0x0][0x220], PT ;  /* 0x00008800f2007a0c */ /* 0x008fe40003f46270 */
[----:B----4-:R-:W-:Y:S01]  /*73f0*/  ISETP.GE.AND P1, PT, R243, c[0x0][0x220], PT ;  /* 0x00008800f3007a0c */ /* 0x010fe20003f26270 */
[----:B-1----:R-:W-:Y:S05]  /*7400*/  BRA `(.L_x_1655) ;  /* 0x0000047000007947 */ /* 0x002fea0003800000 */
.L_x_1657:
[----:B------:R-:W2:Y:S01]  /*7410*/  LDL.64 R234, [R1+0x10] ;  /* 0x0000100001ea7983 */ /* 0x000ea20000100a00 */
[----:B------:R-:W-:Y:S03]  /*7420*/  VOTEU.ALL UP0, P4 ;  /* 0x00000000003f7886 */ /* 0x000fe60002000000 */
[----:B------:R-:W3:Y:S02]  /*7430*/  LDL.64 R232, [R1+0x8] ;  /* 0x0000080001e87983 */ /* 0x000ee40000100a00 */
[----:B------:R-:W-:Y:S02]  /*7440*/  @!UP0 UIADD3 UR12, UR5, -0x1, -UR11 ;  /* 0xffffffff050c8890 */ /* 0x000fe4000fffe80b */
[----:B------:R1:W-:Y:S01]  /*7450*/  @P4 STS.128 [R231+0x10000], RZ ;  /* 0x010000ffe7004388 */ /* 0x0003e20000000c00 */
[----:B------:R-:W-:Y:S03]  /*7460*/  @!UP0 UIADD3 UR9, UR5, -0x1, -UR11 ;  /* 0xffffffff05098890 */ /* 0x000fe6000fffe80b */
[----:B------:R-:W-:Y:S02]  /*7470*/  IMAD.U32 R3, RZ, RZ, UR12 ;  /* 0x0000000cff037e24 */ /* 0x000fe4000f8e00ff */
[----:B------:R-:W-:Y:S02]  /*7480*/  IMAD.U32 R11, RZ, RZ, UR12 ;  /* 0x0000000cff0b7e24 */ /* 0x000fe4000f8e00ff */
[----:B------:R-:W-:Y:S01]  /*7490*/  IMAD.U32 R0, RZ, RZ, UR9 ;  /* 0x00000009ff007e24 */ /* 0x000fe2000f8e00ff */
[----:B------:R-:W-:Y:S01]  /*74a0*/  @!P4 SHF.R.S32.HI R12, RZ, 0x1f, R3 ;  /* 0x0000001fff0cc819 */ /* 0x000fe20000011403 */
[----:B------:R-:W-:Y:S03]  /*74b0*/  IMAD.U32 R8, RZ, RZ, UR9 ;  /* 0x00000009ff087e24 */ /* 0x000fe6000f8e00ff */
[----:B------:R-:W-:Y:S01]  /*74c0*/  @!P4 SHF.R.S32.HI R9, RZ, 0x1f, R0 ;  /* 0x0000001fff09c819 */ /* 0x000fe20000011400 */
[----:B------:R-:W-:Y:S04]  /*74d0*/  @!P4 IMAD R12, R12, c[0x0][0x198], RZ ;  /* 0x000066000c0cca24 */ /* 0x000fe800078e02ff */
[----:B------:R-:W-:Y:S02]  /*74e0*/  @!P4 IMAD R10, R9, c[0x0][0x198], RZ ;  /* 0x00006600090aca24 */ /* 0x000fe400078e02ff */
[----:B------:R-:W-:Y:S02]  /*74f0*/  @!P4 IMAD R12, R3, c[0x0][0x19c], R12 ;  /* 0x00006700030cca24 */ /* 0x000fe400078e020c */
[----:B------:R-:W-:Y:S02]  /*7500*/  @!P4 IMAD R0, R0, c[0x0][0x19c], R10 ;  /* 0x000067000000ca24 */ /* 0x000fe400078e020a */
[----:B------:R-:W-:Y:S04]  /*7510*/  @!P4 IMAD.WIDE.U32 R10, R11, c[0x0][0x198], RZ ;  /* 0x000066000b0aca25 */ /* 0x000fe800078e00ff */
[----:B------:R-:W-:Y:S02]  /*7520*/  @!P4 IMAD.IADD R12, R11, 0x1, R12 ;  /* 0x000000010b0cc824 */ /* 0x000fe400078e020c */
[----:B------:R-:W-:Y:S04]  /*7530*/  @!P4 IMAD.WIDE.U32 R8, R8, c[0x0][0x198], RZ ;  /* 0x000066000808ca25 */ /* 0x000fe800078e00ff */
[----:B------:R-:W-:Y:S01]  /*7540*/  @!P4 IMAD.IADD R0, R9, 0x1, R0 ;  /* 0x000000010900c824 */ /* 0x000fe200078e0200 */
[-C--:B--2---:R-:W-:Y:S02]  /*7550*/  @!P4 LEA R3, P6, R10, R234.reuse, 0x6 ;  /* 0x000000ea0a03c211 */ /* 0x084fe400078c30ff */
[----:B------:R-:W-:Y:S02]  /*7560*/  @!P4 LEA R13, P0, R8, R234, 0x6 ;  /* 0x000000ea080dc211 */ /* 0x000fe400078030ff */
[-C--:B---3--:R-:W-:Y:S02]  /*7570*/  @!P4 LEA.HI.X R12, R10, R233.reuse, R12, 0x6, P6 ;  /* 0x000000e90a0cc211 */ /* 0x088fe400030f340c */
[C---:B------:R-:W-:Y:S02]  /*7580*/  @!P4 LEA R10, P6, R3.reuse, c[0x0][0x168], 0x1 ;  /* 0x00005a00030aca11 */ /* 0x040fe400078c08ff */
        /* <DEDUP_REMOVED lines=47> */
.L_x_1655:
[----:B------:R-:W2:Y:S01]  /*7880*/  LDL.64 R10, [R1+0x20] ;  /* 0x00002000010a7983 */ /* 0x000ea20000100a00 */
[----:B------:R-:W-:Y:S01]  /*7890*/  UIADD3 UR10, UR5, -UR11, URZ ;  /* 0x8000000b050a7290 */ /* 0x000fe2000fffe03f */
[----:B------:R-:W-:Y:S04]  /*78a0*/  DEPBAR.LE SB0, 0x0 ;  /* 0x000080000000791a */ /* 0x000fe80000000000 */
[----:B------:R-:W3:Y:S01]  /*78b0*/  LDL R8, [R1+0x28] ;  /* 0x0000280001087983 */ /* 0x000ee20000100800 */
[----:B------:R-:W-:Y:S01]  /*78c0*/  USHF.R.S32.HI UR9, URZ, 0x1f, UR10 ;  /* 0x0000001f3f097899 */ /* 0x000fe2000801140a */
[----:B------:R-:W-:Y:S01]  /*78d0*/  MOV R4, UR10 ;  /* 0x0000000a00047c02 */ /* 0x000fe20008000f00 */
[----:B------:R-:W-:Y:S01]  /*78e0*/  UIMAD.WIDE.U32 UR20, UR10, UR6, URZ ;  /* 0x000000060a1472a5 */ /* 0x000fe2000f8e003f */
[----:B------:R-:W-:Y:S01]  /*78f0*/  MOV R2, UR10 ;  /* 0x0000000a00027c02 */ /* 0x000fe20008000f00 */
[----:B------:R-:W-:Y:S01]  /*7900*/  UIMAD UR9, UR9, UR6, URZ ;  /* 0x00000006090972a4 */ /* 0x000fe2000f8e023f */
[----:B------:R-:W-:Y:S01]  /*7910*/  BAR.SYNC.DEFER_BLOCKING 0x0 ;  /* 0x0000000000007b1d */ /* 0x000fe20000010000 */
[----:B------:R-:W-:Y:S02]  /*7920*/  LEA R4, P5, R4, R246, 0x6 ;  /* 0x000000f604047211 */ /* 0x000fe400078a30ff */
[----:B------:R-:W-:Y:S01]  /*7930*/  UIMAD UR9, UR10, UR7, UR9 ;  /* 0x000000070a0972a4 */ /* 0x000fe2000f8e0209 */
[----:B------:R-:W-:Y:S02]  /*7940*/  LEA R2, P0, R2, R244, 0x6 ;  /* 0x000000f402027211 */ /* 0x000fe400078030ff */
[----:B------:R-:W-:Y:S01]  /*7950*/  MOV R3, UR10 ;  /* 0x0000000a00037c02 */ /* 0x000fe20008000f00 */
[----:B------:R-:W-:Y:S01]  /*7960*/  UIADD3 UR9, UR21, UR9, URZ ;  /* 0x0000000915097290 */ /* 0x000fe2000fffe03f */
[----:B------:R-:W-:Y:S01]  /*7970*/  MOV R0, UR10 ;  /* 0x0000000a00007c02 */ /* 0x000fe20008000f00 */
[----:B------:R-:W-:Y:S01]  /*7980*/  IMAD.WIDE.U32 R12, R4, c[0x0][0x1a0], RZ ;  /* 0x00006800040c7a25 */ /* 0x000fe200078e00ff */
[----:B------:R-:W-:Y:S02]  /*7990*/  MOV R6, UR20 ;  /* 0x0000001400067c02 */ /* 0x000fe40008000f00 */
[----:B------:R-:W-:Y:S02]  /*79a0*/  MOV R7, UR21 ;  /* 0x0000001500077c02 */ /* 0x000fe40008000f00 */
[----:B------:R-:W-:Y:S02]  /*79b0*/  LEA.HI.X.SX32 R5, R3, R247, 0x6, P5 ;  /* 0x000000f703057211 */ /* 0x000fe400028f36ff */
[----:B------:R-:W-:Y:S02]  /*79c0*/  LEA.HI.X.SX32 R3, R0, R245, 0x6, P0 ;  /* 0x000000f500037211 */ /* 0x000fe400000f36ff */
[----:B------:R-:W-:Y:S01]  /*79d0*/  MOV R7, UR9 ;  /* 0x0000000900077c02 */ /* 0x000fe20008000f00 */
[----:B------:R-:W-:Y:S01]  /*79e0*/  IMAD R5, R5, c[0x0][0x1a0], RZ ;  /* 0x0000680005057a24 */ /* 0x000fe200078e02ff */
[----:B------:R-:W-:Y:S01]  /*79f0*/  MOV R14, c[0x0][0x1a0] ;  /* 0x00006800000e7a02 */ /* 0x000fe20000000f00 */
[----:B------:R-:W-:Y:S01]  /*7a00*/  IMAD R3, R3, c[0x0][0x1a0], RZ ;  /* 0x0000680003037a24 */ /* 0x000fe200078e02ff */
[----:B------:R-:W-:Y:S01]  /*7a10*/  MOV R15, c[0x0][0x1a4] ;  /* 0x00006900000f7a02 */ /* 0x000fe20000000f00 */
[----:B------:R-:W-:Y:S01]  /*7a20*/  IMAD R5, R4, c[0x0][0x1a4], R5 ;  /* 0x0000690004057a24 */ /* 0x000fe200078e0205 */
[----:B------:R-:W-:Y:S01]  /*7a30*/  @P4 STS.128 [R231+0x18000], RZ ;  /* 0x018000ffe7004388 */ /* 0x000fe20000000c00 */
[----:B------:R-:W-:Y:S01]  /*7a40*/  LEA R4, P6, R12, R252, 0x1 ;  /* 0x000000fc0c047211 */ /* 0x000fe200078c08ff */
[----:B------:R-:W-:Y:S01]  /*7a50*/  IMAD R3, R2, c[0x0][0x1a4], R3 ;  /* 0x0000690002037a24 */ /* 0x000fe200078e0203 */
[----:B------:R-:W-:Y:S01]  /*7a60*/  UIADD3 UR9, UR8, -UR11, URZ ;  /* 0x8000000b08097290 */ /* 0x000fe2000fffe03f */
[----:B------:R-:W-:Y:S02]  /*7a70*/  IADD3 R5, R13, R5, RZ ;  /* 0x000000050d057210 */ /* 0x000fe40007ffe0ff */
[----:B------:R-:W4:Y:S02]  /*7a80*/  LDL R232, [R1] ;  /* 0x0000000001e87983 */ /* 0x000f240000100800 */
[----:B------:R-:W-:Y:S02]  /*7a90*/  LEA.HI.X R5, R12, R250, R5, 0x1, P6 ;  /* 0x000000fa0c057211 */ /* 0x000fe400030f0c05 */
[----:B--2---:R-:W-:Y:S01]  /*7aa0*/  LEA R0, P0, R6, R10, 0x6 ;  /* 0x0000000a06007211 */ /* 0x004fe200078030ff */
[----:B------:R-:W-:Y:S03]  /*7ab0*/  IMAD.WIDE.U32 R10, R2, c[0x0][0x1a0], RZ ;  /* 0x00006800020a7a25 */ /* 0x000fe600078e00ff */
[----:B---3--:R-:W-:Y:S02]  /*7ac0*/  LEA.HI.X R6, R6, R8, R7, 0x6, P0 ;  /* 0x0000000806067211 */ /* 0x008fe400000f3407 */
[----:B------:R-:W-:Y:S02]  /*7ad0*/  @!P4 LEA R8, P5, R0, c[0x0][0x170], 0x1 ;  /* 0x00005c000008ca11 */ /* 0x000fe400078a08ff */
        /* <DEDUP_REMOVED lines=8> */
[----:B------:R-:W-:Y:S02]  /*7b60*/  IADD3 R3, R11, R3, RZ ;  /* 0x000000030b037210 */ /* 0x000fe40007ffe0ff */
[----:B------:R-:W-:Y:S02]  /*7b70*/  @!P4 LEA.HI.X R7, R7, c[0x0][0x174], R0, 0x1, P0 ;  /* 0x00005d000707ca11 */ /* 0x000fe400000f0c00 */
[C---:B------:R-:W-:Y:S01]  /*7b80*/  LEA R2, P5, R10.reuse, R252, 0x1 ;  /* 0x000000fc0a027211 */ /* 0x040fe200078a08ff */
[----:B------:R-:W-:Y:S01]  /*7b90*/  @P3 STS.128 [R231+0x1a000], RZ ;  /* 0x01a000ffe7003388 */ /* 0x000fe20000000c00 */
[----:B------:R-:W-:Y:S02]  /*7ba0*/  MOV R0, UR9 ;  /* 0x0000000900007c02 */ /* 0x000fe40008000f00 */
[----:B------:R-:W-:Y:S03]  /*7bb0*/  LEA.HI.X R3, R10, R250, R3, 0x1, P5 ;  /* 0x000000fa0a037211 */ /* 0x000fe600028f0c03 */
        /* <DEDUP_REMOVED lines=34> */
[----:B-----5:R-:W-:Y:S06]  /*7de0*/  LDSM.16.M88.4 R32, [R211] ;  /* 0x00000000d320783b */ /* 0x020fec0000000200 */
[----:B-1----:R-:W2:Y:S06]  /*7df0*/  LDSM.16.M88.4 R8, [R204+0x10000] ;  /* 0x01000000cc08783b */ /* 0x002eac0000000200 */
[----:B------:R-:W1:Y:S06]  /*7e00*/  LDSM.16.M88.4 R16, [R204+0x10800] ;  /* 0x01080000cc10783b */ /* 0x000e6c0000000200 */
[----:B------:R-:W1:Y:S06]  /*7e10*/  LDSM.16.M88.4 R24, [R204+0x11000] ;  /* 0x01100000cc18783b */ /* 0x000e6c0000000200 */
[----:B------:R-:W0:Y:S06]  /*7e20*/  LDGDEPBAR ;  /* 0x00000000000079af */ /* 0x000e2c0000000000 */
[----:B------:R-:W3:Y:S06]  /*7e30*/  LDSM.16.M88.4 R136, [R204+0x11800] ;  /* 0x01180000cc88783b */ /* 0x000eec0000000200 */
[----:B------:R-:W-:Y:S06]  /*7e40*/  LDSM.16.M88.4 R172, [R212] ;  /* 0x00000000d4ac783b */ /* 0x000fec0000000200 */
[----:B------:R-:W3:Y:S01]  /*7e50*/  LDSM.16.M88.4 R176, [R215] ;  /* 0x00000000d7b0783b */ /* 0x000ee20000000200 */
[C---:B--2---:R-:W-:Y:S05]  /*7e60*/  HMMA.16816.F32 R4, R32.reuse, R8, RZ ;  /* 0x000000082004723c */ /* 0x044fea00000018ff */
[----:B------:R-:W2:Y:S03]  /*7e70*/  LDSM.16.M88.4 R180, [R230] ;  /* 0x00000000e6b4783b */ /* 0x000ea60000000200 */
[C---:B------:R-:W-:Y:S03]  /*7e80*/  HMMA.16816.F32 R8, R32.reuse, R10, RZ ;  /* 0x0000000a2008723c */ /* 0x040fe600000018ff */
[----:B------:R-:W2:Y:S06]  /*7e90*/  LDSM.16.M88.4 R184, [R229] ;  /* 0x00000000e5b8783b */ /* 0x000eac0000000200 */
[----:B------:R-:W2:Y:S01]  /*7ea0*/  LDSM.16.M88.4 R188, [R228] ;  /* 0x00000000e4bc783b */ /* 0x000ea20000000200 */
[C---:B-1----:R-:W-:Y:S05]  /*7eb0*/  HMMA.16816.F32 R12, R32.reuse, R16, RZ ;  /* 0x00000010200c723c */ /* 0x042fea00000018ff */
[----:B------:R-:W-:Y:S03]  /*7ec0*/  LDSM.16.M88.4 R192, [R210+0x10000] ;  /* 0x01000000d2c0783b */ /* 0x000fe60000000200 */
[C---:B------:R-:W-:Y:S03]  /*7ed0*/  HMMA.16816.F32 R16, R32.reuse, R18, RZ ;  /* 0x000000122010723c */ /* 0x040fe600000018ff */
[----:B------:R-:W-:Y:S05]  /*7ee0*/  LDSM.16.M88.4 R196, [R210+0x10800] ;  /* 0x01080000d2c4783b */ /* 0x000fea0000000200 */
[C---:B------:R-:W-:Y:S01]  /*7ef0*/  HMMA.16816.F32 R20, R32.reuse, R24, RZ ;  /* 0x000000182014723c */ /* 0x040fe200000018ff */
[----:B------:R-:W-:Y:S07]  /*7f00*/  LDSM.16.M88.4 R200, [R209] ;  /* 0x00000000d1c8783b */ /* 0x000fee0000000200 */
[C---:B------:R-:W-:Y:S08]  /*7f10*/  HMMA.16816.F32 R24, R32.reuse, R26, RZ ;  /* 0x0000001a2018723c */ /* 0x040ff000000018ff */
[C---:B---3--:R-:W-:Y:S08]  /*7f20*/  HMMA.16816.F32 R28, R32.reuse, R136, RZ ;  /* 0x00000088201c723c */ /* 0x048ff000000018ff */
[----:B------:R-:W-:Y:S01]  /*7f30*/  HMMA.16816.F32 R32, R32, R138, RZ ;  /* 0x0000008a2020723c */ /* 0x000fe200000018ff */
[----:B------:R-:W1:Y:S07]  /*7f40*/  LDSM.16.M88.4 R136, [R214] ;  /* 0x00000000d688783b */ /* 0x000e6e0000000200 */
[C---:B------:R-:W-:Y:S08]  /*7f50*/  HMMA.16816.F32 R4, R172.reuse, R176, R4 ;  /* 0x000000b0ac04723c */ /* 0x040ff00000001804 */
[C---:B------:R-:W-:Y:S01]  /*7f60*/  HMMA.16816.F32 R8, R172.reuse, R178, R8 ;  /* 0x000000b2ac08723c */ /* 0x040fe20000001808 */
[----:B------:R-:W3:Y:S07]  /*7f70*/  LDSM.16.M88.4 R176, [R210+0x11000] ;  /* 0x01100000d2b0783b */ /* 0x000eee0000000200 */
[C---:B--2---:R-:W-:Y:S08]  /*7f80*/  HMMA.16816.F32 R12, R172.reuse, R180, R12 ;  /* 0x000000b4ac0c723c */ /* 0x044ff0000000180c */
[C---:B------:R-:W-:Y:S01]  /*7f90*/  HMMA.16816.F32 R16, R172.reuse, R182, R16 ;  /* 0x000000b6ac10723c */ /* 0x040fe20000001810 */
[----:B------:R-:W2:Y:S07]  /*7fa0*/  LDSM.16.M88.4 R180, [R210+0x11800] ;  /* 0x01180000d2b4783b */ /* 0x000eae0000000200 */
[C---:B------:R-:W-:Y:S08]  /*7fb0*/  HMMA.16816.F32 R20, R172.reuse, R184, R20 ;  /* 0x000000b8ac14723c */ /* 0x040ff00000001814 */
[C---:B------:R-:W-:Y:S01]  /*7fc0*/  HMMA.16816.F32 R24, R172.reuse, R186, R24 ;  /* 0x000000baac18723c */ /* 0x040fe20000001818 */
[----:B------:R-:W2:Y:S07]  /*7fd0*/  LDSM.16.M88.4 R184, [R213] ;  /* 0x00000000d5b8783b */ /* 0x000eae0000000200 */
[C---:B------:R-:W-:Y:S08]  /*7fe0*/  HMMA.16816.F32 R28, R172.reuse, R188, R28 ;  /* 0x000000bcac1c723c */ /* 0x040ff0000000181c */
[----:B------:R-:W-:Y:S01]  /*7ff0*/  HMMA.16816.F32 R32, R172, R190, R32 ;  /* 0x000000beac20723c */ /* 0x000fe20000001820 */
[----:B------:R-:W2:Y:S06]  /*8000*/  LDSM.16.M88.4 R172, [R209+0x800] ;  /* 0x00080000d1ac783b */ /* 0x000eac0000000200 */
[----:B------:R-:W-:Y:S01]  /*8010*/  LDSM.16.M88.4 R188, [R209+0x1800] ;  /* 0x00180000d1bc783b */ /* 0x000fe20000000200 */
[C---:B-1----:R-:W-:Y:S08]  /*8020*/  HMMA.16816.F32 R4, R136.reuse, R192, R4 ;  /* 0x000000c08804723c */ /* 0x042ff00000001804 */
[C---:B------:R-:W-:Y:S01]  /*8030*/  HMMA.16816.F32 R8, R136.reuse, R194, R8 ;  /* 0x000000c28808723c */ /* 0x040fe20000001808 */
[----:B------:R-:W-:Y:S07]  /*8040*/  LDSM.16.M88.4 R192, [R211+0x4000] ;  /* 0x00400000d3c0783b */ /* 0x000fee0000000200 */
[C---:B------:R-:W-:Y:S08]  /*8050*/  HMMA.16816.F32 R12, R136.reuse, R196, R12 ;  /* 0x000000c4880c723c */ /* 0x040ff0000000180c */
[C---:B------:R-:W-:Y:S01]  /*8060*/  HMMA.16816.F32 R16, R136.reuse, R198, R16 ;  /* 0x000000c68810723c */ /* 0x040fe20000001810 */
[----:B------:R-:W-:Y:S07]  /*8070*/  LDSM.16.M88.4 R196, [R204+0x12000] ;  /* 0x01200000ccc4783b */ /* 0x000fee0000000200 */
[C---:B---3--:R-:W-:Y:S08]  /*8080*/  HMMA.16816.F32 R20, R136.reuse, R176, R20 ;  /* 0x000000b08814723c */ /* 0x048ff00000001814 */
[C---:B------:R-:W-:Y:S01]  /*8090*/  HMMA.16816.F32 R24, R136.reuse, R178, R24 ;  /* 0x000000b28818723c */ /* 0x040fe20000001818 */
[----:B------:R-:W1:Y:S07]  /*80a0*/  LDSM.16.M88.4 R176, [R209+0x1000] ;  /* 0x00100000d1b0783b */ /* 0x000e6e0000000200 */
[C---:B--2---:R-:W-:Y:S08]  /*80b0*/  HMMA.16816.F32 R28, R136.reuse, R180, R28 ;  /* 0x000000b4881c723c */ /* 0x044ff0000000181c */
[----:B------:R-:W-:Y:S01]  /*80c0*/  HMMA.16816.F32 R32, R136, R182, R32 ;  /* 0x000000b68820723c */ /* 0x000fe20000001820 */
[----:B------:R-:W2:Y:S06]  /*80d0*/  LDSM.16.M88.4 R136, [R204+0x12800] ;  /* 0x01280000cc88783b */ /* 0x000eac0000000200 */
[----:B------:R-:W3:Y:S01]  /*80e0*/  LDSM.16.M88.4 R180, [R204+0x13000] ;  /* 0x01300000ccb4783b */ /* 0x000ee20000000200 */
[C---:B------:R-:W-:Y:S08]  /*80f0*/  HMMA.16816.F32 R4, R184.reuse, R200, R4 ;  /* 0x000000c8b804723c */ /* 0x040ff00000001804 */
[C---:B------:R-:W-:Y:S01]  /*8100*/  HMMA.16816.F32 R8, R184.reuse, R202, R8 ;  /* 0x000000cab808723c */ /* 0x040fe20000001808 */
[----:B------:R-:W2:Y:S07]  /*8110*/  LDSM.16.M88.4 R200, [R204+0x13800] ;  /* 0x01380000ccc8783b */ /* 0x000eae0000000200 */
        /* <DEDUP_REMOVED lines=8> */
[----:B------:R-:W1:Y:S06]  /*81a0*/  LDSM.16.M88.4 R184, [R226] ;  /* 0x00000000e2b8783b */ /* 0x000e6c0000000200 */
[----:B------:R-:W1:Y:S01]  /*81b0*/  LDSM.16.M88.4 R188, [R225] ;  /* 0x00000000e1bc783b */ /* 0x000e620000000200 */
        /* <DEDUP_REMOVED lines=9> */
[C---:B------:R-:W-:Y:S08]  /*8250*/  HMMA.16816.F32 R28, R192.reuse, R200, R28 ;  /* 0x000000c8c01c723c */ /* 0x040ff0000000181c */
[----:B------:R-:W-:Y:S01]  /*8260*/  HMMA.16816.F32 R32, R192, R202, R32 ;  /* 0x000000cac020723c */ /* 0x000fe20000001820 */
[----:B------:R-:W3:Y:S06]  /*8270*/  LDSM.16.M88.4 R192, [R210+0x12800] ;  /* 0x01280000d2c0783b */ /* 0x000eec0000000200 */
[----:B------:R-:W-:Y:S01]  /*8280*/  LDSM.16.M88.4 R200, [R209+0x3800] ;  /* 0x00380000d1c8783b */ /* 0x000fe20000000200 */
        /* <DEDUP_REMOVED lines=12> */
[----:B------:R-:W-:Y:S01]  /*8350*/  LDSM.16.M88.4 R196, [R209+0x3000] ;  /* 0x00300000d1c4783b */ /* 0x000fe20000000200 */
        /* <DEDUP_REMOVED lines=9> */
[C---:B------:R-:W-:Y:S08]  /*83f0*/  HMMA.16816.F32 R28, R136.reuse, R184, R28 ;  /* 0x000000b8881c723c */ /* 0x040ff0000000181c */
[----:B------:R-:W-:Y:S01]  /*8400*/  HMMA.16816.F32 R32, R136, R186, R32 ;  /* 0x000000ba8820723c */ /* 0x000fe20000001820 */
[----:B------:R-:W1:Y:S06]  /*8410*/  LDSM.16.M88.4 R136, [R211+0x8000] ;  /* 0x00800000d388783b */ /* 0x000e6c0000000200 */
[----:B------:R-:W3:Y:S01]  /*8420*/  LDSM.16.M88.4 R184, [R204+0x14800] ;  /* 0x01480000ccb8783b */ /* 0x000ee20000000200 */
        /* <DEDUP_REMOVED lines=11> */
[----:B------:R-:W4:Y:S06]  /*84e0*/  LDSM.16.M88.4 R172, [R222] ;  /* 0x00000000deac783b */ /* 0x000f2c0000000200 */
[----:B------:R-:W-:Y:S01]  /*84f0*/  LDSM.16.M88.4 R200, [R220] ;  /* 0x00000000dcc8783b */ /* 0x000fe20000000200 */
        /* <DEDUP_REMOVED lines=11> */
[----:B------:R-:W2:Y:S06]  /*85b0*/  LDSM.16.M88.4 R136, [R214+0x8000] ;  /* 0x00800000d688783b */ /* 0x000eac0000000200 */
[----:B------:R-:W3:Y:S01]  /*85c0*/  LDSM.16.M88.4 R188, [R210+0x15000] ;  /* 0x01500000d2bc783b */ /* 0x000ee20000000200 */
        /* <DEDUP_REMOVED lines=11> */
[----:B------:R-:W1:Y:S06]  /*8680*/  LDSM.16.M88.4 R192, [R209+0x4800] ;  /* 0x00480000d1c0783b */ /* 0x000e6c0000000200 */
[----:B------:R-:W-:Y:S01]  /*8690*/  LDSM.16.M88.4 R200, [R204+0x16000] ;  /* 0x01600000ccc8783b */ /* 0x000fe20000000200 */
        /* <DEDUP_REMOVED lines=11> */
[----:B------:R-:W4:Y:S06]  /*8750*/  LDSM.16.M88.4 R136, [R204+0x16800] ;  /* 0x01680000cc88783b */ /* 0x000f2c0000000200 */
[----:B------:R-:W-:Y:S01]  /*8760*/  LDSM.16.M88.4 R196, [R217] ;  /* 0x00000000d9c4783b */ /* 0x000fe20000000200 */
        /* <DEDUP_REMOVED lines=11> */
[----:B------:R-:W2:Y:S06]  /*8820*/  LDSM.16.M88.4 R172, [R212+0xc000] ;  /* 0x00c00000d4ac783b */ /* 0x000eac0000000200 */
[----:B------:R-:W2:Y:S01]  /*8830*/  LDSM.16.M88.4 R184, [R218] ;  /* 0x00000000dab8783b */ /* 0x000ea20000000200 */
        /* <DEDUP_REMOVED lines=11> */
[----:B------:R-:W-:Y:S06]  /*88f0*/  LDSM.16.M88.4 R188, [R210+0x17800] ;  /* 0x01780000d2bc783b */ /* 0x000fec0000000200 */
[----:B------:R-:W-:Y:S01]  /*8900*/  LDSM.16.M88.4 R192, [R213+0xc000] ;  /* 0x00c00000d5c0783b */ /* 0x000fe20000000200 */
        /* <DEDUP_REMOVED lines=50> */
[----:B------:R-:W2:Y:S10]  /*8c30*/  MUFU.TANH R179, R12 ;  /* 0x0000000c00b37308 */ /* 0x000eb40000002400 */
[----:B------:R-:W2:Y:S01]  /*8c40*/  MUFU.TANH R181, R13 ;  /* 0x0000000d00b57308 */ /* 0x000ea20000002400 */
[----:B-1----:R-:W1:Y:S01]  /*8c50*/  LDSM.16.M88.4 R8, [R209+0x7800] ;  /* 0x00780000d108783b */ /* 0x002e620000000200 */
[----:B------:R-:W-:Y:S04]  /*8c60*/  DEPBAR.LE SB0, 0x0 ;  /* 0x000080000000791a */ /* 0x000fe80000000000 */
[C---:B----4-:R-:W-:Y:S04]  /*8c70*/  HMMA.16816.F32 R20, R192.reuse, R4, R20 ;  /* 0x00000004c014723c */ /* 0x050fe80000001814 */
[----:B------:R-:W4:Y:S01]  /*8c80*/  MUFU.TANH R180, R14 ;  /* 0x0000000e00b47308 */ /* 0x000f220000002400 */
[----:B------:R-:W-:Y:S02]  /*8c90*/  BAR.SYNC.DEFER_BLOCKING 0x0 ;  /* 0x0000000000007b1d */ /* 0x000fe40000010000 */
[C---:B------:R-:W-:Y:S01]  /*8ca0*/  LEA R4, P0, R0.reuse, R244, 0x6 ;  /* 0x000000f400047211 */ /* 0x040fe200078030ff */
[C---:B------:R-:W-:Y:S06]  /*8cb0*/  HMMA.16816.F32 R24, R192.reuse, R6, R24 ;  /* 0x00000006c018723c */ /* 0x040fec0000001818 */
[----:B------:R-:W1:Y:S01]  /*8cc0*/  MUFU.TANH R182, R15 ;  /* 0x0000000f00b67308 */ /* 0x000e620000002400 */
[C---:B------:R-:W-:Y:S02]  /*8cd0*/  LEA.HI.X.SX32 R5, R0.reuse, R245, 0x6, P0 ;  /* 0x000000f500057211 */ /* 0x040fe400000f36ff */
[C---:B------:R-:W-:Y:S03]  /*8ce0*/  LEA R6, P5, R0.reuse, R246, 0x6 ;  /* 0x000000f600067211 */ /* 0x040fe600078a30ff */
[----:B------:R-:W-:Y:S01]  /*8cf0*/  IMAD R5, R5, c[0x0][0x198], RZ ;  /* 0x0000660005057a24 */ /* 0x000fe200078e02ff */
[----:B------:R-:W-:Y:S03]  /*8d00*/  LEA.HI.X.SX32 R7, R0, R247, 0x6, P5 ;  /* 0x000000f700077211 */ /* 0x000fe600028f36ff */
[----:B------:R-:W2:Y:S01]  /*8d10*/  MUFU.TANH R183, R16 ;  /* 0x0000001000b77308 */ /* 0x000ea20000002400 */
[----:B------:R-:W-:Y:S01]  /*8d20*/  ISETP.LT.AND P5, PT, RZ, UR10, PT ;  /* 0x0000000aff007c0c */ /* 0x000fe2000bfa1270 */
[----:B------:R-:W-:Y:S02]  /*8d30*/  IMAD R5, R4, c[0x0][0x19c], R5 ;  /* 0x0000670004057a24 */ /* 0x000fe400078e0205 */
[----:B------:R-:W-:Y:S02]  /*8d40*/  FMUL.FTZ R20, R20, c[0x0][0x2ec] ;  /* 0x0000bb0014147a20 */ /* 0x000fe40000410000 */
        /* <DEDUP_REMOVED lines=8> */
[----:B------:R1:W1:Y:S01]  /*8dd0*/  MUFU.TANH R138, R25 ;  /* 0x00000019008a7308 */ /* 0x0002620000002400 */
[----:B------:R-:W-:Y:S01]  /*8de0*/  FMUL.FTZ R24, R24, c[0x0][0x2ec] ;  /* 0x0000bb0018187a20 */ /* 0x000fe20000410000 */
[----:B------:R-:W-:Y:S04]  /*8df0*/  HMMA.16816.F32 R32, R192, R10, R32 ;  /* 0x0000000ac020723c */ /* 0x000fe80000001820 */
[----:B------:R-:W-:Y:S02]  /*8e00*/  IMAD R0, R7, c[0x0][0x198], RZ ;  /* 0x0000660007007a24 */ /* 0x000fe400078e02ff */
[----:B------:R-:W-:Y:S02]  /*8e10*/  IMAD.WIDE.U32 R8, R4, c[0x0][0x198], RZ ;  /* 0x0000660004087a25 */ /* 0x000fe400078e00ff */
[----:B------:R2:W2:Y:S04]  /*8e20*/  MUFU.TANH R137, R26 ;  /* 0x0000001a00897308 */ /* 0x0004a80000002400 */
[----:B------:R-:W-:Y:S01]  /*8e30*/  IMAD.WIDE.U32 R10, R6, c[0x0][0x198], RZ ;  /* 0x00006600060a7a25 */ /* 0x000fe200078e00ff */
[-C--:B------:R-:W-:Y:S02]  /*8e40*/  LEA R4, P0, R8, R232.reuse, 0x1 ;  /* 0x000000e808047211 */ /* 0x080fe400078008ff */
[----:B------:R-:W-:Y:S01]  /*8e50*/  IADD3 R5, R9, R5, RZ ;  /* 0x0000000509057210 */ /* 0x000fe20007ffe0ff */
[----:B------:R-:W-:Y:S01]  /*8e60*/  IMAD R0, R6, c[0x0][0x19c], R0 ;  /* 0x0000670006007a24 */ /* 0x000fe200078e0200 */
[----:B------:R-:W-:Y:S01]  /*8e70*/  LEA R6, P6, R10, R232, 0x1 ;  /* 0x000000e80a067211 */ /* 0x000fe200078c08ff */
[----:B------:R3:W3:Y:S01]  /*8e80*/  MUFU.TANH R132, R27 ;  /* 0x0000001b00847308 */ /* 0x0006e20000002400 */
[-C--:B------:R-:W-:Y:S02]  /*8e90*/  LEA.HI.X R5, R8, R251.reuse, R5, 0x1, P0 ;  /* 0x000000fb08057211 */ /* 0x080fe400000f0c05 */
[----:B------:R-:W-:Y:S03]  /*8ea0*/  IADD3 R0, R11, R0, RZ ;  /* 0x000000000b007210 */ /* 0x000fe60007ffe0ff */
[----:B-1----:R-:W-:Y:S01]  /*8eb0*/  FMUL.FTZ R25, R32, c[0x0][0x2ec] ;  /* 0x0000bb0020197a20 */ /* 0x002fe20000410000 */
[----:B------:R-:W-:Y:S01]  /*8ec0*/  LEA.HI.X R7, R10, R251, R0, 0x1, P6 ;  /* 0x000000fb0a077211 */ /* 0x000fe200030f0c00 */
[----:B------:R-:W-:Y:S02]  /*8ed0*/  FMUL.FTZ R2, R35, c[0x0][0x2ec] ;  /* 0x0000bb0023027a20 */ /* 0x000fe40000410000 */
[----:B------:R1:W1:Y:S01]  /*8ee0*/  MUFU.TANH R177, R18 ;  /* 0x0000001200b17308 */ /* 0x0002620000002400 */
[----:B------:R-:W-:Y:S02]  /*8ef0*/  FMUL.FTZ R34, R34, c[0x0][0x2ec] ;  /* 0x0000bb0022227a20 */ /* 0x000fe40000410000 */
[----:B--2---:R-:W-:Y:S02]  /*8f00*/  FMUL.FTZ R26, R28, c[0x0][0x2ec] ;  /* 0x0000bb001c1a7a20 */ /* 0x004fe40000410000 */
[----:B------:R-:W-:Y:S02]  /*8f10*/  FMUL.FTZ R28, R29, c[0x0][0x2ec] ;  /* 0x0000bb001d1c7a20 */ /* 0x000fe40000410000 */
[----:B------:R-:W-:Y:S03]  /*8f20*/  FMUL.FTZ R29, R30, c[0x0][0x2ec] ;  /* 0x0000bb001e1d7a20 */ /* 0x000fe60000410000 */
[----:B------:R2:W1:Y:S01]  /*8f30*/  MUFU.TANH R176, R19 ;  /* 0x0000001300b07308 */ /* 0x0004620000002400 */
[----:B------:R-:W-:Y:S02]  /*8f40*/  FMUL.FTZ R30, R31, c[0x0][0x2ec] ;  /* 0x0000bb001f1e7a20 */ /* 0x000fe40000410000 */
[----:B---3--:R-:W-:Y:S07]  /*8f50*/  FMUL.FTZ R27, R33, c[0x0][0x2ec] ;  /* 0x0000bb00211b7a20 */ /* 0x008fee0000410000 */
[----:B------:R2:W3:Y:S10]  /*8f60*/  MUFU.TANH R172, R20 ;  /* 0x0000001400ac7308 */ /* 0x0004f40000002400 */
[----:B------:R2:W1:Y:S10]  /*8f70*/  MUFU.TANH R175, R21 ;  /* 0x0000001500af7308 */ /* 0x0004740000002400 */
[----:B------:R2:W1:Y:S10]  /*8f80*/  MUFU.TANH R174, R22 ;  /* 0x0000001600ae7308 */ /* 0x0004740000002400 */
        /* <DEDUP_REMOVED lines=8> */
[----:B------:R2:W1:Y:S10]  /*9010*/  MUFU.TANH R136, R34 ;  /* 0x0000002200887308 */ /* 0x0004740000002400 */
[----:B------:R-:W1:Y:S02]  /*9020*/  MUFU.TANH R2, R2 ;  /* 0x0000000200027308 */ /* 0x000e640000002400 */
[----:B-1234-:R-:W-:-:S05]  /*9030*/  @P5 BRA `(.L_x_1657) ;  /* 0xffffe3d000005947 */ /* 0x01efca000383ffff */
.L_x_1656:
        /* <DEDUP_REMOVED lines=112> */
[----:B----4-:R-:W-:Y:S01]  /*9740*/  FFMA.FTZ R233, R0, -UR4, R28 ;  /* 0x8000000400e97c23 */ /* 0x010fe2000801001c */
        /* <DEDUP_REMOVED lines=57> */
[----:B------:R-:W-:Y:S01]  /*9ae0*/  MUFU.EX2 R201, R137 ;  /* 0x0000008900c97308 */ /* 0x000fe20000000800 */
        /* <DEDUP_REMOVED lines=26> */
[----:B-1----:R-:W1:Y:S01]  /*9c90*/  LDSM.16.MT88.4 R20, [R206+0x18000] ;  /* 0x01800000ce14783b */ /* 0x002e620000004200 */
[C---:B------:R-:W-:Y:S02]  /*9ca0*/  FMUL.FTZ R56, R3.reuse, R56 ;  /* 0x0000003803387220 */ /* 0x040fe40000410000 */
[C---:B------:R-:W-:Y:S02]  /*9cb0*/  FMUL.FTZ R57, R3.reuse, R57 ;  /* 0x0000003903397220 */ /* 0x040fe40000410000 */
[C---:B------:R-:W-:Y:S01]  /*9cc0*/  FMUL.FTZ R60, R3.reuse, R60 ;  /* 0x0000003c033c7220 */ /* 0x040fe20000410000 */
[----:B------:R-:W4:Y:S01]  /*9cd0*/  MUFU.EX2 R236, R24 ;  /* 0x0000001800ec7308 */ /* 0x000f220000000800 */
[C---:B------:R-:W-:Y:S02]  /*9ce0*/  FMUL.FTZ R61, R3.reuse, R61 ;  /* 0x0000003d033d7220 */ /* 0x040fe40000410000 */
[C---:B------:R-:W-:Y:S02]  /*9cf0*/  FMUL.FTZ R64, R3.reuse, R64 ;  /* 0x0000004003407220 */ /* 0x040fe40000410000 */
[----:B--2---:R-:W-:Y:S01]  /*9d00*/  FMUL.FTZ R6, R0, R142 ;  /* 0x0000008e00067220 */ /* 0x004fe20000410000 */
[----:B------:R-:W-:Y:S01]  /*9d10*/  F2FP.PACK_AB R142, R240, R241 ;  /* 0x000000f1f08e723e */ /* 0x000fe200000000ff */
[C---:B------:R-:W-:Y:S02]  /*9d20*/  FMUL.FTZ R7, R0.reuse, R143 ;  /* 0x0000008f00077220 */ /* 0x040fe40000410000 */
[C---:B------:R-:W-:Y:S02]  /*9d30*/  FMUL.FTZ R10, R0.reuse, R146 ;  /* 0x00000092000a7220 */ /* 0x040fe40000410000 */
[C---:B------:R-:W-:Y:S02]  /*9d40*/  FMUL.FTZ R11, R0.reuse, R147 ;  /* 0x00000093000b7220 */ /* 0x040fe40000410000 */
[----:B------:R-:W-:Y:S01]  /*9d50*/  FMUL.FTZ R19, R0, R155 ;  /* 0x0000009b00137220 */ /* 0x000fe20000410000 */
[----:B---3--:R-:W-:Y:S01]  /*9d60*/  F2FP.PACK_AB R141, R238, R239 ;  /* 0x000000efee8d723e */ /* 0x008fe200000000ff */
[C---:B------:R-:W-:Y:S01]  /*9d70*/  FMUL.FTZ R18, R0.reuse, R154 ;  /* 0x0000009a00127220 */ /* 0x040fe20000410000 */
[----:B------:R-:W2:Y:S01]  /*9d80*/  LDSM.16.MT88.4 R144, [R207+0x18000] ;  /* 0x01800000cf90783b */ /* 0x000ea20000004200 */
        /* <DEDUP_REMOVED lines=19> */
[----:B------:R-:W3:Y:S01]  /*9ec0*/  LDSM.16.MT88.4 R148, [R205+0x1a000] ;  /* 0x01a00000cd94783b */ /* 0x000ee20000004200 */
[C---:B------:R-:W-:Y:S02]  /*9ed0*/  FMUL.FTZ R46, R0.reuse, R46 ;  /* 0x0000002e002e7220 */ /* 0x040fe40000410000 */
[C---:B------:R-:W-:Y:S02]  /*9ee0*/  FMUL.FTZ R47, R0.reuse, R47 ;  /* 0x0000002f002f7220 */ /* 0x040fe40000410000 */
[C---:B-1----:R-:W-:Y:S03]  /*9ef0*/  HMMA.16816.F32 R12, R140.reuse, R20, R12 ;  /* 0x000000148c0c723c */ /* 0x042fe6000000180c */
        /* <DEDUP_REMOVED lines=17> */
[--C-:B------:R-:W-:Y:S02]  /*a010*/  FFMA.FTZ R137, R181, c[0x0][0x23c], -R134.reuse ;  /* 0x00008f00b5897a23 */ /* 0x100fe40000010886 */
[C---:B------:R-:W-:Y:S02]  /*a020*/  FMUL.FTZ R30, R0.reuse, R166 ;  /* 0x000000a6001e7220 */ /* 0x040fe40000410000 */
[----:B------:R1:W4:Y:S02]  /*a030*/  MUFU.EX2 R200, R137 ;  /* 0x0000008900c87308 */ /* 0x0003240000000800 */
[C---:B------:R-:W-:Y:S02]  /*a040*/  FMUL.FTZ R31, R0.reuse, R167 ;  /* 0x000000a7001f7220 */ /* 0x040fe40000410000 */
[----:B------:R-:W-:Y:S01]  /*a050*/  LDSM.16.MT88.4 R164, [R206+0x1a800] ;  /* 0x01a80000cea4783b */ /* 0x000fe20000004200 */
[C---:B------:R-:W-:Y:S02]  /*a060*/  FMUL.FTZ R63, R0.reuse, R63 ;  /* 0x0000003f003f7220 */ /* 0x040fe40000410000 */
[C---:B------:R-:W-:Y:S02]  /*a070*/  FMUL.FTZ R65, R3.reuse, R65 ;  /* 0x0000004103417220 */ /* 0x040fe40000410000 */
[C---:B--2---:R-:W-:Y:S03]  /*a080*/  HMMA.16816.F32 R28, R140.reuse, R144, R28 ;  /* 0x000000908c1c723c */ /* 0x044fe6000000181c */
[C---:B------:R-:W-:Y:S02]  /*a090*/  FMUL.FTZ R66, R0.reuse, R66 ;  /* 0x0000004200427220 */ /* 0x040fe40000410000 */
[C---:B------:R-:W-:Y:S02]  /*a0a0*/  FMUL.FTZ R67, R0.reuse, R67 ;  /* 0x0000004300437220 */ /* 0x040fe40000410000 */
[C---:B------:R-:W-:Y:S01]  /*a0b0*/  FMUL.FTZ R68, R3.reuse, R68 ;  /* 0x0000004403447220 */ /* 0x040fe20000410000 */
[C---:B------:R-:W-:Y:S01]  /*a0c0*/  HMMA.16816.F32 R32, R140.reuse, R146, R32 ;  /* 0x000000928c20723c */ /* 0x040fe20000001820 */
[----:B------:R-:W2:Y:S03]  /*a0d0*/  LDSM.16.MT88.4 R144, [R208+0x1a000] ;  /* 0x01a00000d090783b */ /* 0x000ea60000004200 */
[----:B------:R-:W-:Y:S02]  /*a0e0*/  FMUL.FTZ R69, R3, R69 ;  /* 0x0000004503457220 */ /* 0x000fe40000410000 */
[C---:B------:R-:W-:Y:S02]  /*a0f0*/  FMUL.FTZ R70, R0.reuse, R70 ;  /* 0x0000004600467220 */ /* 0x040fe40000410000 */
[C---:B---3--:R-:W-:Y:S04]  /*a100*/  HMMA.16816.F32 R36, R140.reuse, R148, R36 ;  /* 0x000000948c24723c */ /* 0x048fe80000001824 */
[--C-:B-1----:R-:W-:Y:S02]  /*a110*/  FFMA.FTZ R137, R183, c[0x0][0x23c], -R134.reuse ;  /* 0x00008f00b7897a23 */ /* 0x102fe40000010886 */
[C---:B------:R-:W-:Y:S02]  /*a120*/  FMUL.FTZ R71, R0.reuse, R71 ;  /* 0x0000004700477220 */ /* 0x040fe40000410000 */
[C---:B------:R-:W-:Y:S01]  /*a130*/  HMMA.16816.F32 R40, R140.reuse, R150, R40 ;  /* 0x000000968c28723c */ /* 0x040fe20000001828 */
[----:B------:R-:W1:Y:S01]  /*a140*/  LDSM.16.MT88.4 R148, [R207+0x1a000] ;  /* 0x01a00000cf94783b */ /* 0x000e620000004200 */
[----:B------:R3:W-:Y:S02]  /*a150*/  MUFU.EX2 R199, R137 ;  /* 0x0000008900c77308 */ /* 0x0007e40000000800 */
[C---:B------:R-:W-:Y:S02]  /*a160*/  FMUL.FTZ R72, R3.reuse, R72 ;  /* 0x0000004803487220 */ /* 0x040fe40000410000 */
[C---:B------:R-:W-:Y:S02]  /*a170*/  FMUL.FTZ R73, R3.reuse, R73 ;  /* 0x0000004903497220 */ /* 0x040fe40000410000 */
[C---:B------:R-:W-:Y:S04]  /*a180*/  HMMA.16816.F32 R44, R140.reuse, R152, R44 ;  /* 0x000000988c2c723c */ /* 0x040fe8000000182c */
[C---:B------:R-:W-:Y:S02]  /*a190*/  FMUL.FTZ R74, R0.reuse, R74 ;  /* 0x0000004a004a7220 */ /* 0x040fe40000410000 */
[C---:B------:R-:W-:Y:S02]  /*a1a0*/  FMUL.FTZ R75, R0.reuse, R75 ;  /* 0x0000004b004b7220 */ /* 0x040fe40000410000 */
[C---:B------:R-:W-:Y:S01]  /*a1b0*/  HMMA.16816.F32 R48, R140.reuse, R154, R48 ;  /* 0x0000009a8c30723c */ /* 0x040fe20000001830 */
[----:B------:R-:W5:Y:S03]  /*a1c0*/  LDSM.16.MT88.4 R152, [R205+0x1c000] ;  /* 0x01c00000cd98783b */ /* 0x000f660000004200 */
[C---:B------:R-:W-:Y:S02]  /*a1d0*/  FMUL.FTZ R76, R3.reuse, R76 ;  /* 0x0000004c034c7220 */ /* 0x040fe40000410000 */
[C---:B------:R-:W-:Y:S02]  /*a1e0*/  FMUL.FTZ R77, R3.reuse, R77 ;  /* 0x0000004d034d7220 */ /* 0x040fe40000410000 */
[----:B------:R-:W-:Y:S01]  /*a1f0*/  FMUL.FTZ R78, R0, R78 ;  /* 0x0000004e004e7220 */ /* 0x000fe20000410000 */
[C---:B--2---:R-:W-:Y:S03]  /*a200*/  HMMA.16816.F32 R52, R140.reuse, R144, R52 ;  /* 0x000000908c34723c */ /* 0x044fe60000001834 */
[--C-:B---3--:R-:W-:Y:S02]  /*a210*/  FFMA.FTZ R137, R178, c[0x0][0x23c], -R134.reuse ;  /* 0x00008f00b2897a23 */ /* 0x108fe40000010886 */
[C---:B------:R-:W-:Y:S02]  /*a220*/  FMUL.FTZ R79, R0.reuse, R79 ;  /* 0x0000004f004f7220 */ /* 0x040fe40000410000 */
[C---:B------:R-:W-:Y:S01]  /*a230*/  FMUL.FTZ R80, R3.reuse, R80 ;  /* 0x0000005003507220 */ /* 0x040fe20000410000 */
[C---:B------:R-:W-:Y:S01]  /*a240*/  HMMA.16816.F32 R56, R140.reuse, R146, R56 ;  /* 0x000000928c38723c */ /* 0x040fe20000001838 */
[----:B------:R-:W2:Y:S01]  /*a250*/  LDSM.16.MT88.4 R144, [R206+0x1c000] ;  /* 0x01c00000ce90783b */ /* 0x000ea20000004200 */
[----:B------:R3:W2:Y:S02]  /*a260*/  MUFU.EX2 R198, R137 ;  /* 0x0000008900c67308 */ /* 0x0006a40000000800 */
        /* <DEDUP_REMOVED lines=10> */
[----:B------:R-:W-:Y:S02]  /*a310*/  FMUL.FTZ R87, R0, R87 ;  /* 0x0000005700577220 */ /* 0x000fe40000410000 */
[C---:B------:R-:W-:Y:S02]  /*a320*/  FMUL.FTZ R88, R3.reuse, R88 ;  /* 0x0000005803587220 */ /* 0x040fe40000410000 */
[C---:B------:R-:W-:Y:S01]  /*a330*/  HMMA.16816.F32 R72, R140.reuse, R154, R72 ;  /* 0x0000009a8c48723c */ /* 0x040fe20000001848 */
[----:B------:R-:W5:Y:S03]  /*a340*/  LDSM.16.MT88.4 R152, [R207+0x1c000] ;  /* 0x01c00000cf98783b */ /* 0x000f660000004200 */
[--C-:B---3--:R-:W-:Y:S02]  /*a350*/  FFMA.FTZ R137, R180, c[0x0][0x23c], -R135.reuse ;  /* 0x00008f00b4897a23 */ /* 0x108fe40000010887 */
[C---:B------:R-:W-:Y:S02]  /*a360*/  FMUL.FTZ R89, R3.reuse, R89 ;  /* 0x0000005903597220 */ /* 0x040fe40000410000 */
[C---:B------:R-:W-:Y:S01]  /*a370*/  FMUL.FTZ R90, R0.reuse, R90 ;  /* 0x0000005a005a7220 */ /* 0x040fe20000410000 */
[C---:B--2---:R-:W-:Y:S01]  /*a380*/  HMMA.16816.F32 R76, R140.reuse, R144, R76 ;  /* 0x000000908c4c723c */ /* 0x044fe2000000184c */
[----:B------:R2:W-:Y:S02]  /*a390*/  MUFU.EX2 R197, R137 ;  /* 0x0000008900c57308 */ /* 0x0005e40000000800 */
[C---:B------:R-:W-:Y:S02]  /*a3a0*/  FMUL.FTZ R91, R0.reuse, R91 ;  /* 0x0000005b005b7220 */ /* 0x040fe40000410000 */
[C---:B------:R-:W-:Y:S02]  /*a3b0*/  FMUL.FTZ R92, R3.reuse, R92 ;  /* 0x0000005c035c7220 */ /* 0x040fe40000410000 */
[C---:B------:R-:W-:Y:S01]  /*a3c0*/  FMUL.FTZ R93, R3.reuse, R93 ;  /* 0x0000005d035d7220 */ /* 0x040fe20000410000 */
[C---:B------:R-:W-:Y:S01]  /*a3d0*/  HMMA.16816.F32 R80, R140.reuse, R146, R80 ;  /* 0x000000928c50723c */ /* 0x040fe20000001850 */
[----:B------:R-:W3:Y:S03]  /*a3e0*/  LDSM.16.MT88.4 R144, [R205+0x1e000] ;  /* 0x01e00000cd90783b */ /* 0x000ee60000004200 */
[C---:B------:R-:W-:Y:S02]  /*a3f0*/  FMUL.FTZ R94, R0.reuse, R94 ;  /* 0x0000005e005e7220 */ /* 0x040fe40000410000 */
[----:B------:R-:W-:Y:S02]  /*a400*/  FMUL.FTZ R95, R0, R95 ;  /* 0x0000005f005f7220 */ /* 0x000fe40000410000 */
[C---:B-1----:R-:W-:Y:S04]  /*a410*/  HMMA.16816.F32 R84, R140.reuse, R148, R84 ;  /* 0x000000948c54723c */ /* 0x042fe80000001854 */
[C---:B------:R-:W-:Y:S02]  /*a420*/  FMUL.FTZ R96, R3.reuse, R96 ;  /* 0x0000006003607220 */ /* 0x040fe40000410000 */
[C---:B------:R-:W-:Y:S02]  /*a430*/  FMUL.FTZ R97, R3.reuse, R97 ;  /* 0x0000006103617220 */ /* 0x040fe40000410000 */
[C---:B------:R-:W-:Y:S01]  /*a440*/  HMMA.16816.F32 R88, R140.reuse, R150, R88 ;  /* 0x000000968c58723c */ /* 0x040fe20000001858 */
[----:B------:R-:W1:Y:S03]  /*a450*/  LDSM.16.MT88.4 R148, [R206+0x1e000] ;  /* 0x01e00000ce94783b */ /* 0x000e660000004200 */
[--C-:B--2---:R-:W-:Y:S02]  /*a460*/  FFMA.FTZ R137, R182, c[0x0][0x23c], -R135.reuse ;  /* 0x00008f00b6897a23 */ /* 0x104fe40000010887 */
[C---:B------:R-:W-:Y:S02]  /*a470*/  FMUL.FTZ R98, R0.reuse, R98 ;  /* 0x0000006200627220 */ /* 0x040fe40000410000 */
[C---:B-----5:R-:W-:Y:S01]  /*a480*/  HMMA.16816.F32 R92, R140.reuse, R152, R92 ;  /* 0x000000988c5c723c */ /* 0x060fe2000000185c */
[----:B------:R2:W5:Y:S03]  /*a490*/  MUFU.EX2 R196, R137 ;  /* 0x0000008900c47308 */ /* 0x0005660000000800 */
        /* <DEDUP_REMOVED lines=11> */
[C---:B------:R-:W-:Y:S02]  /*a550*/  FMUL.FTZ R107, R0.reuse, R107 ;  /* 0x0000006b006b7220 */ /* 0x040fe40000410000 */
[--C-:B--2---:R-:W-:Y:S02]  /*a560*/  FFMA.FTZ R137, R177, c[0x0][0x23c], -R135.reuse ;  /* 0x00008f00b1897a23 */ /* 0x104fe40000010887 */
        /* <DEDUP_REMOVED lines=9> */
[C---:B-1----:R-:W-:Y:S03]  /*a600*/  HMMA.16816.F32 R108, R140.reuse, R148, R108 ;  /* 0x000000948c6c723c */ /* 0x042fe6000000186c */
[C---:B------:R-:W-:Y:S02]  /*a610*/  FMUL.FTZ R114, R0.reuse, R114 ;  /* 0x0000007200727220 */ /* 0x040fe40000410000 */
[----:B------:R-:W-:Y:S02]  /*a620*/  FMUL.FTZ R115, R0, R115 ;  /* 0x0000007300737220 */ /* 0x000fe40000410000 */
[C---:B------:R-:W-:Y:S02]  /*a630*/  FMUL.FTZ R116, R3.reuse, R116 ;  /* 0x0000007403747220 */ /* 0x040fe40000410000 */
[--C-:B--2---:R-:W-:Y:S02]  /*a640*/  FFMA.FTZ R137, R176, c[0x0][0x23c], -R135.reuse ;  /* 0x00008f00b0897a23 */ /* 0x104fe40000010887 */
        /* <DEDUP_REMOVED lines=17> */
[----:B------:R-:W-:Y:S02]  /*a760*/  FMUL.FTZ R127, R0, R127 ;  /* 0x0000007f007f7220 */ /* 0x000fe40000410000 */
[----:B-1----:R-:W-:Y:S02]  /*a770*/  FFMA.FTZ R137, R172, c[0x0][0x23c], -R134 ;  /* 0x00008f00ac897a23 */ /* 0x002fe40000010886 */
[C---:B------:R-:W-:Y:S02]  /*a780*/  FMUL.FTZ R128, R3.reuse, R128 ;  /* 0x0000008003807220 */ /* 0x040fe40000410000 */
[----:B------:R1:W-:Y:S01]  /*a790*/  MUFU.EX2 R193, R137 ;  /* 0x0000008900c17308 */ /* 0x0003e20000000800 */
[C---:B---3--:R-:W-:Y:S03]  /*a7a0*/  HMMA.16816.F32 R124, R140.reuse, R144, R124 ;  /* 0x000000908c7c723c */ /* 0x048fe6000000187c */
[C---:B------:R-:W-:Y:S02]  /*a7b0*/  FMUL.FTZ R129, R3.reuse, R129 ;  /* 0x0000008103817220 */ /* 0x040fe40000410000 */
[C---:B------:R-:W-:Y:S02]  /*a7c0*/  FMUL.FTZ R130, R0.reuse, R130 ;  /* 0x0000008200827220 */ /* 0x040fe40000410000 */
[----:B------:R-:W-:Y:S02]  /*a7d0*/  FMUL.FTZ R131, R0, R131 ;  /* 0x0000008300837220 */ /* 0x000fe40000410000 */
[----:B------:R-:W-:Y:S03]  /*a7e0*/  FFMA.FTZ R136, R136, c[0x0][0x23c], -R135 ;  /* 0x00008f0088887a23 */ /* 0x000fe60000010887 */
[----:B------:R-:W-:Y:S02]  /*a7f0*/  FFMA.FTZ R3, R3, R248, R243 ;  /* 0x000000f803037223 */ /* 0x000fe400000100f3 */
[----:B------:R-:W-:Y:S01]  /*a800*/  HMMA.16816.F32 R128, R140, R146, R128 ;  /* 0x000000928c80723c */ /* 0x000fe20000001880 */
[----:B------:R-:W3:Y:S02]  /*a810*/  LDSM.16.MT88.4 R144, [R207+0x18800] ;  /* 0x01880000cf90783b */ /* 0x000ee40000004200 */
[----:B------:R-:W-:Y:S04]  /*a820*/  FFMA.FTZ R0, R0, R249, R239 ;  /* 0x000000f900007223 */ /* 0x000fe800000100ef */
[----:B------:R-:W-:Y:S01]  /*a830*/  F2FP.PACK_AB R140, R200, R201 ;  /* 0x000000c9c88c723e */ /* 0x000fe200000000ff */
[----:B------:R-:W-:Y:S01]  /*a840*/  FADD.FTZ R0, R238, R0 ;  /* 0x00000000ee007221 */ /* 0x000fe20000010000 */
[----:B------:R-:W-:Y:S03]  /*a850*/  F2FP.PACK_AB R142, R198, R199 ;  /* 0x000000c7c68e723e */ /* 0x000fe600000000ff */
[----:B-----5:R-:W-:Y:S01]  /*a860*/  F2FP.PACK_AB R141, R196, R197 ;  /* 0x000000c5c48d723e */ /* 0x020fe200000000ff */
[----:B-1----:R-:W-:Y:S01]  /*a870*/  FFMA.FTZ R137, R175, c[0x0][0x23c], -R134 ;  /* 0x00008f00af897a23 */ /* 0x002fe20000010886 */
[----:B--2---:R-:W-:Y:S01]  /*a880*/  F2FP.PACK_AB R143, R194, R195 ;  /* 0x000000c3c28f723e */ /* 0x004fe200000000ff */
[----:B------:R-:W-:Y:S02]  /*a890*/  FADD.FTZ R0, R237, R0 ;  /* 0x00000000ed007221 */ /* 0x000fe40000010000 */
[----:B------:R1:W-:Y:S02]  /*a8a0*/  MUFU.EX2 R192, R137 ;  /* 0x0000008900c07308 */ /* 0x0003e40000000800 */
[----:B------:R-:W-:Y:S02]  /*a8b0*/  FADD.FTZ R0, R236, R0 ;  /* 0x00000000ec007221 */ /* 0x000fe40000010000 */
[C---:B------:R-:W-:Y:S03]  /*a8c0*/  HMMA.16816.F32 R4, R140.reuse, R148, R4 ;  /* 0x000000948c04723c */ /* 0x040fe60000001804 */
[----:B------:R-:W-:Y:S04]  /*a8d0*/  FADD.FTZ R0, R197, R0 ;  /* 0x00000000c5007221 */ /* 0x000fe80000010000 */
[----:B------:R-:W-:Y:S01]  /*a8e0*/  FADD.FTZ R0, R196, R0 ;  /* 0x00000000c4007221 */ /* 0x000fe20000010000 */
[C---:B------:R-:W-:Y:S01]  /*a8f0*/  HMMA.16816.F32 R8, R140.reuse, R150, R8 ;  /* 0x000000968c08723c */ /* 0x040fe20000001808 */
[----:B------:R-:W2:Y:S03]  /*a900*/  LDSM.16.MT88.4 R148, [R208+0x1a800] ;  /* 0x01a80000d094783b */ /* 0x000ea60000004200 */
[----:B------:R-:W-:Y:S04]  /*a910*/  FADD.FTZ R0, R195, R0 ;  /* 0x00000000c3007221 */ /* 0x000fe80000010000 */
[C---:B----4-:R-:W-:Y:S04]  /*a920*/  HMMA.16816.F32 R12, R140.reuse, R152, R12 ;  /* 0x000000988c0c723c */ /* 0x050fe8000000180c */
[----:B-1----:R-:W-:Y:S02]  /*a930*/  FFMA.FTZ R137, R139, c[0x0][0x23c], -R134 ;  /* 0x00008f008b897a23 */ /* 0x002fe40000010886 */
[----:B------:R-:W-:Y:S02]  /*a940*/  FADD.FTZ R0, R194, R0 ;  /* 0x00000000c2007221 */ /* 0x000fe40000010000 */
[C---:B------:R-:W-:Y:S01]  /*a950*/  HMMA.16816.F32 R16, R140.reuse, R154, R16 ;  /* 0x0000009a8c10723c */ /* 0x040fe20000001810 */
[----:B------:R-:W1:Y:S01]  /*a960*/  LDSM.16.MT88.4 R152, [R207+0x1a800] ;  /* 0x01a80000cf98783b */ /* 0x000e620000004200 */
[----:B------:R4:W-:Y:S06]  /*a970*/  MUFU.EX2 R191, R137 ;  /* 0x0000008900bf7308 */ /* 0x0009ec0000000800 */
[C---:B------:R-:W-:Y:S08]  /*a980*/  HMMA.16816.F32 R20, R140.reuse, R156, R20 ;  /* 0x0000009c8c14723c */ /* 0x040ff00000001814 */
[C---:B------:R-:W-:Y:S01]  /*a990*/  HMMA.16816.F32 R24, R140.reuse, R158, R24 ;  /* 0x0000009e8c18723c */ /* 0x040fe20000001818 */
[----:B------:R-:W5:Y:S07]  /*a9a0*/  LDSM.16.MT88.4 R156, [R205+0x1c800] ;  /* 0x01c80000cd9c783b */ /* 0x000f6e0000004200 */
[C---:B---3--:R-:W-:Y:S04]  /*a9b0*/  HMMA.16816.F32 R28, R140.reuse, R144, R28 ;  /* 0x000000908c1c723c */ /* 0x048fe8000000181c */
[----:B----4-:R-:W-:Y:S04]  /*a9c0*/  FFMA.FTZ R137, R138, c[0x0][0x23c], -R134 ;  /* 0x00008f008a897a23 */ /* 0x010fe80000010886 */
[C---:B------:R-:W-:Y:S01]  /*a9d0*/  HMMA.16816.F32 R32, R140.reuse, R146, R32 ;  /* 0x000000928c20723c */ /* 0x040fe20000001820 */
[----:B------:R-:W3:Y:S01]  /*a9e0*/  LDSM.16.MT88.4 R144, [R208+0x1c800] ;  /* 0x01c80000d090783b */ /* 0x000ee20000004200 */
[----:B------:R4:W-:Y:S06]  /*a9f0*/  MUFU.EX2 R190, R137 ;  /* 0x0000008900be7308 */ /* 0x0009ec0000000800 */
[C---:B------:R-:W-:Y:S08]  /*aa00*/  HMMA.16816.F32 R36, R140.reuse, R160, R36 ;  /* 0x000000a08c24723c */ /* 0x040ff00000001824 */
[C---:B------:R-:W-:Y:S01]  /*aa10*/  HMMA.16816.F32 R40, R140.reuse, R162, R40 ;  /* 0x000000a28c28723c */ /* 0x040fe20000001828 */
[----:B------:R-:W-:Y:S07]  /*aa20*/  LDSM.16.MT88.4 R160, [R206+0x19000] ;  /* 0x01900000cea0783b */ /* 0x000fee0000004200 */
[C---:B------:R-:W-:Y:S04]  /*aa30*/  HMMA.16816.F32 R44, R140.reuse, R164, R44 ;  /* 0x000000a48c2c723c */ /* 0x040fe8000000182c */
[--C-:B----4-:R-:W-:Y:S04]  /*aa40*/  FFMA.FTZ R137, R174, c[0x0][0x23c], -R135.reuse ;  /* 0x00008f00ae897a23 */ /* 0x110fe80000010887 */
[C---:B------:R-:W-:Y:S01]  /*aa50*/  HMMA.16816.F32 R48, R140.reuse, R166, R48 ;  /* 0x000000a68c30723c */ /* 0x040fe20000001830 */
[----:B------:R-:W-:Y:S01]  /*aa60*/  LDSM.16.MT88.4 R164, [R208+0x1b000] ;  /* 0x01b00000d0a4783b */ /* 0x000fe20000004200 */
[----:B------:R4:W3:Y:S06]  /*aa70*/  MUFU.EX2 R189, R137 ;  /* 0x0000008900bd7308 */ /* 0x0008ec0000000800 */
[C---:B--2---:R-:W-:Y:S08]  /*aa80*/  HMMA.16816.F32 R52, R140.reuse, R148, R52 ;  /* 0x000000948c34723c */ /* 0x044ff00000001834 */
[C---:B------:R-:W-:Y:S01]  /*aa90*/  HMMA.16816.F32 R56, R140.reuse, R150, R56 ;  /* 0x000000968c38723c */ /* 0x040fe20000001838 */
[----:B------:R-:W2:Y:S07]  /*aaa0*/  LDSM.16.MT88.4 R148, [R207+0x1c800] ;  /* 0x01c80000cf94783b */ /* 0x000eae0000004200 */
[C---:B-1----:R-:W-:Y:S04]  /*aab0*/  HMMA.16816.F32 R60, R140.reuse, R152, R60 ;  /* 0x000000988c3c723c */ /* 0x042fe8000000183c */
[--C-:B----4-:R-:W-:Y:S02]  /*aac0*/  FFMA.FTZ R137, R173, c[0x0][0x23c], -R135.reuse ;  /* 0x00008f00ad897a23 */ /* 0x110fe40000010887 */
[----:B------:R-:W-:Y:S01]  /*aad0*/  LDSM.16.MT88.4 R172, [R205+0x1b800] ;  /* 0x01b80000cdac783b */ /* 0x000fe20000004200 */
[----:B---3--:R-:W-:Y:S01]  /*aae0*/  FADD.FTZ R0, R189, R0 ;  /* 0x00000000bd007221 */ /* 0x008fe20000010000 */
[C---:B------:R-:W-:Y:S01]  /*aaf0*/  HMMA.16816.F32 R64, R140.reuse, R154, R64 ;  /* 0x0000009a8c40723c */ /* 0x040fe20000001840 */
[----:B------:R1:W3:Y:S05]  /*ab00*/  MUFU.EX2 R188, R137 ;  /* 0x0000008900bc7308 */ /* 0x0002ea0000000800 */
[----:B------:R-:W4:Y:S02]  /*ab10*/  LDSM.16.MT88.4 R152, [R205+0x1e800] ;  /* 0x01e80000cd98783b */ /* 0x000f240000004200 */
[C---:B-----5:R-:W-:Y:S08]  /*ab20*/  HMMA.16816.F32 R68, R140.reuse, R156, R68 ;  /* 0x0000009c8c44723c */ /* 0x060ff00000001844 */
[C---:B------:R-:W-:Y:S01]  /*ab30*/  HMMA.16816.F32 R72, R140.reuse, R158, R72 ;  /* 0x0000009e8c48723c */ /* 0x040fe20000001848 */
[----:B------:R-:W5:Y:S07]  /*ab40*/  LDSM.16.MT88.4 R156, [R206+0x1e800] ;  /* 0x01e80000ce9c783b */ /* 0x000f6e0000004200 */
[C---:B------:R-:W-:Y:S04]  /*ab50*/  HMMA.16816.F32 R76, R140.reuse, R168, R76 ;  /* 0x000000a88c4c723c */ /* 0x040fe8000000184c */
[--C-:B-1----:R-:W-:Y:S02]  /*ab60*/  FFMA.FTZ R137, R184, c[0x0][0x23c], -R135.reuse ;  /* 0x00008f00b8897a23 */ /* 0x102fe40000010887 */
[----:B---3--:R-:W-:Y:S02]  /*ab70*/  FADD.FTZ R0, R188, R0 ;  /* 0x00000000bc007221 */ /* 0x008fe40000010000 */
[C---:B------:R-:W-:Y:S01]  /*ab80*/  HMMA.16816.F32 R80, R140.reuse, R170, R80 ;  /* 0x000000aa8c50723c */ /* 0x040fe20000001850 */
[----:B------:R-:W-:Y:S01]  /*ab90*/  LDSM.16.MT88.4 R168, [R207+0x19800] ;  /* 0x01980000cfa8783b */ /* 0x000fe20000004200 */
[----:B------:R1:W3:Y:S06]  /*aba0*/  MUFU.EX2 R187, R137 ;  /* 0x0000008900bb7308 */ /* 0x0002ec0000000800 */
[C---:B------:R-:W-:Y:S08]  /*abb0*/  HMMA.16816.F32 R84, R140.reuse, R144, R84 ;  /* 0x000000908c54723c */ /* 0x040ff00000001854 */
[C---:B------:R-:W-:Y:S01]  /*abc0*/  HMMA.16816.F32 R88, R140.reuse, R146, R88 ;  /* 0x000000928c58723c */ /* 0x040fe20000001858 */
[----:B------:R-:W5:Y:S07]  /*abd0*/  LDSM.16.MT88.4 R144, [R208+0x1e800] ;  /* 0x01e80000d090783b */ /* 0x000f6e0000004200 */
[C---:B--2---:R-:W-:Y:S04]  /*abe0*/  HMMA.16816.F32 R92, R140.reuse, R148, R92 ;  /* 0x000000948c5c723c */ /* 0x044fe8000000185c */
[--C-:B-1----:R-:W-:Y:S02]  /*abf0*/  FFMA.FTZ R137, R185, c[0x0][0x23c], -R135.reuse ;  /* 0x00008f00b9897a23 */ /* 0x102fe40000010887 */
[----:B---3--:R-:W-:Y:S02]  /*ac00*/  FADD.FTZ R0, R187, R0 ;  /* 0x00000000bb007221 */ /* 0x008fe40000010000 */
[C---:B------:R-:W-:Y:S01]  /*ac10*/  HMMA.16816.F32 R96, R140.reuse, R150, R96 ;  /* 0x000000968c60723c */ /* 0x040fe20000001860 */
[----:B------:R-:W1:Y:S01]  /*ac20*/  LDSM.16.MT88.4 R148, [R207+0x1e800] ;  /* 0x01e80000cf94783b */ /* 0x000e620000004200 */
[----:B------:R2:W3:Y:S06]  /*ac30*/  MUFU.EX2 R186, R137 ;  /* 0x0000008900ba7308 */ /* 0x0004ec0000000800 */
[C---:B----4-:R-:W-:Y:S08]  /*ac40*/  HMMA.16816.F32 R100, R140.reuse, R152, R100 ;  /* 0x000000988c64723c */ /* 0x050ff00000001864 */
[C---:B------:R-:W-:Y:S01]  /*ac50*/  HMMA.16816.F32 R104, R140.reuse, R154, R104 ;  /* 0x0000009a8c68723c */ /* 0x040fe20000001868 */
[----:B------:R-:W4:Y:S07]  /*ac60*/  LDSM.16.MT88.4 R152, [R205+0x19000] ;  /* 0x01900000cd98783b */ /* 0x000f2e0000004200 */
[C---:B-----5:R-:W-:Y:S04]  /*ac70*/  HMMA.16816.F32 R108, R140.reuse, R156, R108 ;  /* 0x0000009c8c6c723c */ /* 0x060fe8000000186c */
[----:B--2---:R-:W-:Y:S02]  /*ac80*/  FFMA.FTZ R137, R202, c[0x0][0x23c], -R134 ;  /* 0x00008f00ca897a23 */ /* 0x004fe40000010886 */
[----:B---3--:R-:W-:Y:S02]  /*ac90*/  FADD.FTZ R0, R186, R0 ;  /* 0x00000000ba007221 */ /* 0x008fe40000010000 */
[C---:B------:R-:W-:Y:S01]  /*aca0*/  HMMA.16816.F32 R112, R140.reuse, R158, R112 ;  /* 0x0000009e8c70723c */ /* 0x040fe20000001870 */
[----:B------:R-:W2:Y:S01]  /*acb0*/  LDSM.16.MT88.4 R156, [R208+0x19000] ;  /* 0x01900000d09c783b */ /* 0x000ea20000004200 */
[----:B------:R3:W-:Y:S06]  /*acc0*/  MUFU.EX2 R185, R137 ;  /* 0x0000008900b97308 */ /* 0x0007ec0000000800 */
[C---:B------:R-:W-:Y:S08]  /*acd0*/  HMMA.16816.F32 R116, R140.reuse, R144, R116 ;  /* 0x000000908c74723c */ /* 0x040ff00000001874 */
[C---:B------:R-:W-:Y:S01]  /*ace0*/  HMMA.16816.F32 R120, R140.reuse, R146, R120 ;  /* 0x000000928c78723c */ /* 0x040fe20000001878 */
[----:B------:R-:W5:Y:S07]  /*acf0*/  LDSM.16.MT88.4 R144, [R207+0x19000] ;  /* 0x01900000cf90783b */ /* 0x000f6e0000004200 */
[C---:B-1----:R-:W-:Y:S04]  /*ad00*/  HMMA.16816.F32 R124, R140.reuse, R148, R124 ;  /* 0x000000948c7c723c */ /* 0x042fe8000000187c */
[--C-:B---3--:R-:W-:Y:S04]  /*ad10*/  FFMA.FTZ R137, R233, c[0x0][0x23c], -R134.reuse ;  /* 0x00008f00e9897a23 */ /* 0x108fe80000010886 */
[----:B------:R-:W-:Y:S01]  /*ad20*/  HMMA.16816.F32 R128, R140, R150, R128 ;  /* 0x000000968c80723c */ /* 0x000fe20000001880 */
[----:B------:R-:W1:Y:S01]  /*ad30*/  LDSM.16.MT88.4 R148, [R205+0x1b000] ;  /* 0x01b00000cd94783b */ /* 0x000e620000004200 */
[----:B------:R3:W-:Y:S05]  /*ad40*/  MUFU.EX2 R184, R137 ;  /* 0x0000008900b87308 */ /* 0x0007ea0000000800 */
[----:B------:R-:W-:Y:S02]  /*ad50*/  F2FP.PACK_AB R140, R192, R193 ;  /* 0x000000c1c08c723e */ /* 0x000fe400000000ff */
[----:B------:R-:W-:Y:S03]  /*ad60*/  F2FP.PACK_AB R142, R190, R191 ;  /* 0x000000bfbe8e723e */ /* 0x000fe600000000ff */
[----:B------:R-:W-:Y:S02]  /*ad70*/  F2FP.PACK_AB R141, R188, R189 ;  /* 0x000000bdbc8d723e */ /* 0x000fe400000000ff */
[----:B------:R-:W-:Y:S07]  /*ad80*/  F2FP.PACK_AB R143, R186, R187 ;  /* 0x000000bbba8f723e */ /* 0x000fee00000000ff */
[C---:B----4-:R-:W-:Y:S03]  /*ad90*/  HMMA.16816.F32 R4, R140.reuse, R152, R4 ;  /* 0x000000988c04723c */ /* 0x050fe60000001804 */
[--C-:B---3--:R-:W-:Y:S02]  /*ada0*/  FFMA.FTZ R137, R232, c[0x0][0x23c], -R134.reuse ;  /* 0x00008f00e8897a23 */ /* 0x108fe40000010886 */
[----:B------:R-:W-:Y:S03]  /*adb0*/  FFMA.FTZ R134, R203, c[0x0][0x23c], -R134 ;  /* 0x00008f00cb867a23 */ /* 0x000fe60000010886 */
[C---:B------:R-:W-:Y:S01]  /*adc0*/  HMMA.16816.F32 R8, R140.reuse, R154, R8 ;  /* 0x0000009a8c08723c */ /* 0x040fe20000001808 */
[----:B------:R-:W3:Y:S01]  /*add0*/  LDSM.16.MT88.4 R152, [R206+0x1b000] ;  /* 0x01b00000ce98783b */ /* 0x000ee20000004200 */
[----:B------:R-:W-:Y:S06]  /*ade0*/  MUFU.EX2 R183, R137 ;  /* 0x0000008900b77308 */ /* 0x000fec0000000800 */
[C---:B------:R-:W-:Y:S04]  /*adf0*/  HMMA.16816.F32 R12, R140.reuse, R160, R12 ;  /* 0x000000a08c0c723c */ /* 0x040fe8000000180c */
[----:B------:R-:W4:Y:S04]  /*ae00*/  MUFU.EX2 R182, R134 ;  /* 0x0000008600b67308 */ /* 0x000f280000000800 */
[C---:B------:R-:W-:Y:S01]  /*ae10*/  HMMA.16816.F32 R16, R140.reuse, R162, R16 ;  /* 0x000000a28c10723c */ /* 0x040fe20000001810 */
[----:B------:R-:W3:Y:S07]  /*ae20*/  LDSM.16.MT88.4 R160, [R207+0x1b000] ;  /* 0x01b00000cfa0783b */ /* 0x000eee0000004200 */
[C---:B--2---:R-:W-:Y:S08]  /*ae30*/  HMMA.16816.F32 R20, R140.reuse, R156, R20 ;  /* 0x0000009c8c14723c */ /* 0x044ff00000001814 */
[C---:B------:R-:W-:Y:S01]  /*ae40*/  HMMA.16816.F32 R24, R140.reuse, R158, R24 ;  /* 0x0000009e8c18723c */ /* 0x040fe20000001818 */
[----:B------:R-:W2:Y:S03]  /*ae50*/  LDSM.16.MT88.4 R156, [R205+0x1d000] ;  /* 0x01d00000cd9c783b */ /* 0x000ea60000004200 */
[----:B----4-:R-:W-:Y:S01]  /*ae60*/  F2FP.PACK_AB R138, R182, R183 ;  /* 0x000000b7b68a723e */ /* 0x010fe200000000ff */
[--C-:B------:R-:W-:Y:S03]  /*ae70*/  FFMA.FTZ R134, R234, c[0x0][0x23c], -R135.reuse ;  /* 0x00008f00ea867a23 */ /* 0x100fe60000010887 */
[C---:B-----5:R-:W-:Y:S01]  /*ae80*/  HMMA.16816.F32 R28, R140.reuse, R144, R28 ;  /* 0x000000908c1c723c */ /* 0x060fe2000000181c */
[----:B------:R4:W5:Y:S07]  /*ae90*/  MUFU.EX2 R181, R134 ;  /* 0x0000008600b57308 */ /* 0x00096e0000000800 */
[C---:B------:R-:W-:Y:S01]  /*aea0*/  HMMA.16816.F32 R32, R140.reuse, R146, R32 ;  /* 0x000000928c20723c */ /* 0x040fe20000001820 */
[----:B------:R-:W2:Y:S07]  /*aeb0*/  LDSM.16.MT88.4 R144, [R206+0x1d000] ;  /* 0x01d00000ce90783b */ /* 0x000eae0000004200 */
[C---:B-1----:R-:W-:Y:S08]  /*aec0*/  HMMA.16816.F32 R36, R140.reuse, R148, R36 ;  /* 0x000000948c24723c */ /* 0x042ff00000001824 */
[C---:B------:R-:W-:Y:S01]  /*aed0*/  HMMA.16816.F32 R40, R140.reuse, R150, R40 ;  /* 0x000000968c28723c */ /* 0x040fe20000001828 */
[----:B------:R-:W1:Y:S03]  /*aee0*/  LDSM.16.MT88.4 R148, [R208+0x1d000] ;  /* 0x01d00000d094783b */ /* 0x000e660000004200 */
[--C-:B----4-:R-:W-:Y:S02]  /*aef0*/  FFMA.FTZ R134, R235, c[0x0][0x23c], -R135.reuse ;  /* 0x00008f00eb867a23 */ /* 0x110fe40000010887 */
[----:B------:R-:W-:Y:S02]  /*af00*/  FFMA.FTZ R135, R2, c[0x0][0x23c], -R135 ;  /* 0x00008f0002877a23 */ /* 0x000fe40000010887 */
[C---:B---3--:R-:W-:Y:S01]  /*af10*/  HMMA.16816.F32 R44, R140.reuse, R152, R44 ;  /* 0x000000988c2c723c */ /* 0x048fe2000000182c */
[----:B------:R-:W3:Y:S03]  /*af20*/  MUFU.EX2 R180, R134 ;  /* 0x0000008600b47308 */ /* 0x000ee60000000800 */
[----:B------:R-:W-:Y:S02]  /*af30*/  FADD.FTZ R2, R242, R3 ;  /* 0x00000003f2027221 */ /* 0x000fe40000010000 */
[----:B-----5:R-:W-:Y:S02]  /*af40*/  FADD.FTZ R0, R181, R0 ;  /* 0x00000000b5007221 */ /* 0x020fe40000010000 */
[C---:B------:R-:W-:Y:S01]  /*af50*/  HMMA.16816.F32 R48, R140.reuse, R154, R48 ;  /* 0x0000009a8c30723c */ /* 0x040fe20000001830 */
[----:B------:R-:W4:Y:S02]  /*af60*/  LDSM.16.MT88.4 R152, [R207+0x1d000] ;  /* 0x01d00000cf98783b */ /* 0x000f240000004200 */
[----:B------:R5:W1:Y:S01]  /*af70*/  MUFU.EX2 R134, R136 ;  /* 0x0000008800867308 */ /* 0x000a620000000800 */
[----:B------:R-:W-:Y:S04]  /*af80*/  FADD.FTZ R2, R241, R2 ;  /* 0x00000002f1027221 */ /* 0x000fe80000010000 */
[C---:B------:R-:W-:Y:S04]  /*af90*/  HMMA.16816.F32 R52, R140.reuse, R164, R52 ;  /* 0x000000a48c34723c */ /* 0x040fe80000001834 */
[----:B------:R-:W-:Y:S01]  /*afa0*/  FADD.FTZ R2, R240, R2 ;  /* 0x00000002f0027221 */ /* 0x000fe20000010000 */
[----:B------:R-:W2:Y:S03]  /*afb0*/  MUFU.EX2 R135, R135 ;  /* 0x0000008700877308 */ /* 0x000ea60000000800 */
[C---:B------:R-:W-:Y:S01]  /*afc0*/  HMMA.16816.F32 R56, R140.reuse, R166, R56 ;  /* 0x000000a68c38723c */ /* 0x040fe20000001838 */
[----:B------:R-:W-:Y:S03]  /*afd0*/  LDSM.16.MT88.4 R164, [R208+0x19800] ;  /* 0x01980000d0a4783b */ /* 0x000fe60000004200 */
[C---:B---3--:R-:W-:Y:S01]  /*afe0*/  F2FP.PACK_AB R137, R180.reuse, R181 ;  /* 0x000000b5b489723e */ /* 0x048fe200000000ff */
[----:B------:R-:W-:Y:S02]  /*aff0*/  FADD.FTZ R2, R201, R2 ;  /* 0x00000002c9027221 */ /* 0x000fe40000010000 */
[----:B------:R-:W-:Y:S01]  /*b000*/  FADD.FTZ R0, R180, R0 ;  /* 0x00000000b4007221 */ /* 0x000fe20000010000 */
[C---:B------:R-:W-:Y:S04]  /*b010*/  HMMA.16816.F32 R60, R140.reuse, R160, R60 ;  /* 0x000000a08c3c723c */ /* 0x040fe8000000183c */
[----:B-----5:R-:W-:Y:S01]  /*b020*/  F2FP.PACK_AB R136, R184, R185 ;  /* 0x000000b9b888723e */ /* 0x020fe200000000ff */
[----:B------:R-:W-:Y:S02]  /*b030*/  FADD.FTZ R2, R200, R2 ;  /* 0x00000002c8027221 */ /* 0x000fe40000010000 */
[----:B-1----:R-:W-:Y:S01]  /*b040*/  FADD.FTZ R0, R134, R0 ;  /* 0x0000000086007221 */ /* 0x002fe20000010000 */
[C---:B------:R-:W-:Y:S01]  /*b050*/  HMMA.16816.F32 R64, R140.reuse, R162, R64 ;  /* 0x000000a28c40723c */ /* 0x040fe20000001840 */
[----:B------:R-:W-:Y:S03]  /*b060*/  LDSM.16.MT88.4 R160, [R206+0x19800] ;  /* 0x01980000cea0783b */ /* 0x000fe60000004200 */
[----:B------:R-:W-:Y:S01]  /*b070*/  FADD.FTZ R2, R199, R2 ;  /* 0x00000002c7027221 */ /* 0x000fe20000010000 */
[C---:B--2---:R-:W-:Y:S01]  /*b080*/  F2FP.PACK_AB R139, R135.reuse, R134 ;  /* 0x00000086878b723e */ /* 0x044fe200000000ff */
[----:B------:R-:W-:Y:S01]  /*b090*/  FADD.FTZ R249, R135, R0 ;  /* 0x0000000087f97221 */ /* 0x000fe20000010000 */
[----:B------:R-:W-:Y:S01]  /*b0a0*/  MOV R134, R133 ;  /* 0x0000008500867202 */ /* 0x000fe20000000f00 */
[C---:B------:R-:W-:Y:S04]  /*b0b0*/  HMMA.16816.F32 R68, R140.reuse, R156, R68 ;  /* 0x0000009c8c44723c */ /* 0x040fe80000001844 */
[----:B------:R-:W-:Y:S01]  /*b0c0*/  FADD.FTZ R2, R198, R2 ;  /* 0x00000002c6027221 */ /* 0x000fe20000010000 */
[----:B------:R-:W-:Y:S03]  /*b0d0*/  MOV R135, R132 ;  /* 0x0000008400877202 */ /* 0x000fe60000000f00 */
        /* <DEDUP_REMOVED lines=13> */
[C---:B----4-:R-:W-:Y:S04]  /*b1b0*/  HMMA.16816.F32 R92, R140.reuse, R152, R92 ;  /* 0x000000988c5c723c */ /* 0x050fe8000000185c */
[----:B------:R-:W-:Y:S04]  /*b1c0*/  FADD.FTZ R2, R184, R2 ;  /* 0x00000002b8027221 */ /* 0x000fe80000010000 */
[C---:B------:R-:W-:Y:S01]  /*b1d0*/  HMMA.16816.F32 R96, R140.reuse, R154, R96 ;  /* 0x0000009a8c60723c */ /* 0x040fe20000001860 */
[----:B------:R-:W4:Y:S03]  /*b1e0*/  LDSM.16.MT88.4 R152, [R207+0x1f000] ;  /* 0x01f00000cf98783b */ /* 0x000f260000004200 */
[----:B------:R-:W-:Y:S04]  /*b1f0*/  FADD.FTZ R2, R183, R2 ;  /* 0x00000002b7027221 */ /* 0x000fe80000010000 */
[C---:B-1----:R-:W-:Y:S04]  /*b200*/  HMMA.16816.F32 R100, R140.reuse, R156, R100 ;  /* 0x0000009c8c64723c */ /* 0x042fe80000001864 */
[----:B------:R-:W-:Y:S04]  /*b210*/  FADD.FTZ R248, R182, R2 ;  /* 0x00000002b6f87221 */ /* 0x000fe80000010000 */
[C---:B------:R-:W-:Y:S01]  /*b220*/  HMMA.16816.F32 R104, R140.reuse, R158, R104 ;  /* 0x0000009e8c68723c */ /* 0x040fe20000001868 */
[----:B------:R-:W1:Y:S07]  /*b230*/  LDSM.16.MT88.4 R156, [R205+0x19800] ;  /* 0x01980000cd9c783b */ /* 0x000e6e0000004200 */
[C---:B--2---:R-:W-:Y:S08]  /*b240*/  HMMA.16816.F32 R108, R140.reuse, R144, R108 ;  /* 0x000000908c6c723c */ /* 0x044ff0000000186c */
[C---:B------:R-:W-:Y:S08]  /*b250*/  HMMA.16816.F32 R112, R140.reuse, R146, R112 ;  /* 0x000000928c70723c */ /* 0x040ff00000001870 */
[C---:B---3--:R-:W-:Y:S08]  /*b260*/  HMMA.16816.F32 R116, R140.reuse, R148, R116 ;  /* 0x000000948c74723c */ /* 0x048ff00000001874 */
[C---:B------:R-:W-:Y:S08]  /*b270*/  HMMA.16816.F32 R120, R140.reuse, R150, R120 ;  /* 0x000000968c78723c */ /* 0x040ff00000001878 */
[C---:B----4-:R-:W-:Y:S08]  /*b280*/  HMMA.16816.F32 R124, R140.reuse, R152, R124 ;  /* 0x000000988c7c723c */ /* 0x050ff0000000187c */
[----:B------:R-:W-:Y:S08]  /*b290*/  HMMA.16816.F32 R128, R140, R154, R128 ;  /* 0x0000009a8c80723c */ /* 0x000ff00000001880 */
[C---:B-1----:R-:W-:Y:S01]  /*b2a0*/  HMMA.16816.F32 R140, R136.reuse, R156, R4 ;  /* 0x0000009c888c723c */ /* 0x042fe20000001804 */
[----:B------:R-:W1:Y:S07]  /*b2b0*/  LDSM.16.MT88.4 R4, [R208+0x1b800] ;  /* 0x01b80000d004783b */ /* 0x000e6e0000004200 */
[C---:B------:R-:W-:Y:S01]  /*b2c0*/  HMMA.16816.F32 R144, R136.reuse, R158, R8 ;  /* 0x0000009e8890723c */ /* 0x040fe20000001808 */
[----:B------:R-:W2:Y:S07]  /*b2d0*/  LDSM.16.MT88.4 R8, [R207+0x1b800] ;  /* 0x01b80000cf08783b */ /* 0x000eae0000004200 */
[C---:B------:R-:W-:Y:S01]  /*b2e0*/  HMMA.16816.F32 R148, R136.reuse, R160, R12 ;  /* 0x000000a08894723c */ /* 0x040fe2000000180c */
[----:B------:R-:W3:Y:S07]  /*b2f0*/  LDSM.16.MT88.4 R12, [R205+0x1d800] ;  /* 0x01d80000cd0c783b */ /* 0x000eee0000004200 */
[C---:B------:R-:W-:Y:S01]  /*b300*/  HMMA.16816.F32 R152, R136.reuse, R162, R16 ;  /* 0x000000a28898723c */ /* 0x040fe20000001810 */
[----:B------:R-:W4:Y:S07]  /*b310*/  LDSM.16.MT88.4 R16, [R206+0x1d800] ;  /* 0x01d80000ce10783b */ /* 0x000f2e0000004200 */
[C---:B------:R-:W-:Y:S01]  /*b320*/  HMMA.16816.F32 R156, R136.reuse, R164, R20 ;  /* 0x000000a4889c723c */ /* 0x040fe20000001814 */
[----:B------:R-:W5:Y:S07]  /*b330*/  LDSM.16.MT88.4 R20, [R208+0x1d800] ;  /* 0x01d80000d014783b */ /* 0x000f6e0000004200 */
[C---:B------:R-:W-:Y:S01]  /*b340*/  HMMA.16816.F32 R160, R136.reuse, R166, R24 ;  /* 0x000000a688a0723c */ /* 0x040fe20000001818 */
[----:B------:R-:W1:Y:S07]  /*b350*/  LDSM.16.MT88.4 R24, [R207+0x1d800] ;  /* 0x01d80000cf18783b */ /* 0x000e6e0000004200 */
[C---:B------:R-:W-:Y:S01]  /*b360*/  HMMA.16816.F32 R164, R136.reuse, R168, R28 ;  /* 0x000000a888a4723c */ /* 0x040fe2000000181c */
[----:B------:R-:W1:Y:S07]  /*b370*/  LDSM.16.MT88.4 R28, [R205+0x1f800] ;  /* 0x01f80000cd1c783b */ /* 0x000e6e0000004200 */
[C---:B------:R-:W-:Y:S08]  /*b380*/  HMMA.16816.F32 R168, R136.reuse, R170, R32 ;  /* 0x000000aa88a8723c */ /* 0x040ff00000001820 */
        /* <DEDUP_REMOVED lines=28> */
.L_x_1654:
        /* <DEDUP_REMOVED lines=68> */
[C---:B------:R-:W-:Y:S01]  /*b990*/  FMUL.FTZ R11, R0.reuse, R153 ;  /* 0x00000099000b7220 */ /* 0x040fe20000410000 */
[----:B------:R-:W-:Y:S01]  /*b9a0*/  F2FP.PACK_AB R7, R7, R174 ;  /* 0x000000ae0707723e */ /* 0x000fe200000000ff */
[C---:B------:R-:W-:Y:S01]  /*b9b0*/  FMUL.FTZ R172, R0.reuse, R156 ;  /* 0x0000009c00ac7220 */ /* 0x040fe20000410000 */
[----:B------:R-:W-:Y:S01]  /*b9c0*/  USHF.R.S32.HI UR6, URZ, 0x1f, UR12 ;  /* 0x0000001f3f067899 */ /* 0x000fe2000801140c */
[C---:B------:R-:W-:Y:S01]  /*b9d0*/  FMUL.FTZ R176, R0.reuse, R140 ;  /* 0x0000008c00b07220 */ /* 0x040fe20000410000 */
[----:B------:R-:W-:Y:S01]  /*b9e0*/  F2FP.PACK_AB R11, R11, R173 ;  /* 0x000000ad0b0b723e */ /* 0x000fe200000000ff */
[C---:B------:R-:W-:Y:S01]  /*b9f0*/  FMUL.FTZ R5, R0.reuse, R141 ;  /* 0x0000008d00057220 */ /* 0x040fe20000410000 */
[----:B------:R-:W-:Y:S01]  /*ba00*/  UIADD3 UR5, UP2, UP1, UR5, UR26, UR12 ;  /* 0x0000001a05057290 */ /* 0x000fe2000f95e00c */
[----:B------:R-:W-:-:S02]  /*ba10*/  FMUL.FTZ R175, R0, R144 ;  /* 0x0000009000af7220 */ /* 0x000fc40000410000 */
[C---:B------:R-:W-:Y:S01]  /*ba20*/  FMUL.FTZ R6, R0.reuse, R145 ;  /* 0x0000009100067220 */ /* 0x040fe20000410000 */
[----:B------:R-:W-:Y:S01]  /*ba30*/  F2FP.PACK_AB R5, R5, R176 ;  /* 0x000000b00505723e */ /* 0x000fe200000000ff */
[C---:B------:R-:W-:Y:S01]  /*ba40*/  FMUL.FTZ R156, R0.reuse, R36 ;  /* 0x00000024009c7220 */ /* 0x040fe20000410000 */
[----:B------:R-:W-:Y:S01]  /*ba50*/  UIADD3.X UR4, UR4, UR27, UR6, UP2, UP1 ;  /* 0x0000001b04047290 */ /* 0x000fe200097e2406 */
[----:B------:R-:W-:Y:S01]  /*ba60*/  FMUL.FTZ R153, R0, R40 ;  /* 0x0000002800997220 */ /* 0x000fe20000410000 */
[----:B------:R-:W-:Y:S01]  /*ba70*/  F2FP.PACK_AB R6, R6, R175 ;  /* 0x000000af0606723e */ /* 0x000fe200000000ff */
[C---:B------:R-:W-:Y:S02]  /*ba80*/  FMUL.FTZ R152, R0.reuse, R44 ;  /* 0x0000002c00987220 */ /* 0x040fe40000410000 */
[C---:B------:R-:W-:Y:S02]  /*ba90*/  FMUL.FTZ R149, R0.reuse, R48 ;  /* 0x0000003000957220 */ /* 0x040fe40000410000 */
        /* <DEDUP_REMOVED lines=19> */
[----:B------:R-:W-:Y:S01]  /*bbd0*/  FMUL.FTZ R22, R0, R61 ;  /* 0x0000003d00167220 */ /* 0x000fe20000410000 */
[----:B------:R-:W-:Y:S01]  /*bbe0*/  F2FP.PACK_AB R52, R52, R145 ;  /* 0x000000913434723e */ /* 0x000fe200000000ff */
[C---:B------:R-:W-:Y:S01]  /*bbf0*/  FMUL.FTZ R141, R0.reuse, R64 ;  /* 0x00000040008d7220 */ /* 0x040fe20000410000 */
        /* <DEDUP_REMOVED lines=44> */
[----:B------:R-:W-:Y:S01]  /*bec0*/  SHF.R.S32.HI R0, RZ, 0x1f, R4 ;  /* 0x0000001fff007819 */ /* 0x000fe20000011404 */
[C---:B--2---:R-:W-:Y:S02]  /*bed0*/  FMUL.FTZ R21, R2.reuse, R39 ;  /* 0x0000002702157220 */ /* 0x044fe40000410000 */
        /* <DEDUP_REMOVED lines=55> */
[----:B------:R-:W-:Y:S01]  /*c250*/  SHF.R.S32.HI R9, RZ, 0x5, R177 ;  /* 0x00000005ff097819 */ /* 0x000fe200000114b1 */
        /* <DEDUP_REMOVED lines=139> */
[----:B------:R1:W-:Y:S01]  /*cb10*/  STS [R8+0xc400], R19 ;  /* 0x00c4001308007388 */ /* 0x0003e20000000800 */
[----:B--2---:R-:W2:Y:S01]  /*cb20*/  @P4 MUFU.LG2 R4, R134 ;  /* 0x0000008600044308 */ /* 0x004ea20000000c00 */
[----:B------:R-:W-:Y:S02]  /*cb30*/  LOP3.LUT R2, R2, 0xffffff8, RZ, 0xc0, !PT ;  /* 0x0ffffff802027812 */ /* 0x000fe400078ec0ff */
[----:B------:R-:W-:Y:S02]  /*cb40*/  STS [R6+0xc000], R18 ;  /* 0x00c0001206007388 */ /* 0x000fe40000000800 */
[----:B------:R-:W-:Y:S02]  /*cb50*/  IADD3 R2, R9, -R2, RZ ;  /* 0x8000000209027210 */ /* 0x000fe40007ffe0ff */
[----:B------:R-:W-:Y:S01]  /*cb60*/  STS [R6+0xc400], R17 ;  /* 0x00c4001106007388 */ /* 0x000fe20000000800 */
[----:B---3--:R-:W3:Y:S03]  /*cb70*/  @P3 MUFU.LG2 R3, R135 ;  /* 0x0000008700033308 */ /* 0x008ee60000000c00 */
[----:B------:R-:W-:Y:S04]  /*cb80*/  STS [R5+0xc000], R15 ;  /* 0x00c0000f05007388 */ /* 0x000fe80000000800 */
[----:B------:R1:W-:Y:S01]  /*cb90*/  STS [R5+0xc400], R14 ;  /* 0x00c4000e05007388 */ /* 0x0003e20000000800 */
[----:B--2---:R-:W-:Y:S01]  /*cba0*/  @P4 FMUL.FTZ R4, R4, 0.69314718246459960938 ;  /* 0x3f31721804044820 */ /* 0x004fe20000410000 */
[----:B----4-:R-:W-:-:S02]  /*cbb0*/  MOV R7, 0x7f800000 ;  /* 0x7f80000000077802 */ /* 0x010fc40000000f00 */
[----:B------:R-:W-:Y:S01]  /*cbc0*/  BAR.SYNC.DEFER_BLOCKING 0x0 ;  /* 0x0000000000007b1d */ /* 0x000fe20000010000 */
[----:B------:R-:W-:Y:S02]  /*cbd0*/  @P4 FFMA.FTZ R7, R133, c[0x0][0x238], R4 ;  /* 0x00008e0085074a23 */ /* 0x000fe40000010004 */
[----:B---3--:R-:W-:-:S03]  /*cbe0*/  @P3 FMUL.FTZ R3, R3, 0.69314718246459960938 ;  /* 0x3f31721803033820 */ /* 0x008fc60000410000 */
[----:B------:R-:W2:Y:S01]  /*cbf0*/  S2R R10, SR_TID.X ;  /* 0x00000000000a7919 */ /* 0x000ea20000002100 */
[----:B-1----:R-:W-:Y:S01]  /*cc00*/  MOV R8, 0x7f800000 ;  /* 0x7f80000000087802 */ /* 0x002fe20000000f00 */
[----:B------:R-:W-:Y:S02]  /*cc10*/  @P3 FFMA.FTZ R8, R132, c[0x0][0x238], R3 ;  /* 0x00008e0084083a23 */ /* 0x000fe40000010003 */
[----:B------:R1:W3:Y:S04]  /*cc20*/  LDS.128 R28, [R231] ;  /* 0x00000000e71c7984 */ /* 0x0002e80000000c00 */
[----:B------:R1:W4:Y:S01]  /*cc30*/  LDS.128 R44, [R231+0x1000] ;  /* 0x00100000e72c7984 */ /* 0x0003220000000c00 */
[----:B--2---:R-:W-:-:S03]  /*cc40*/  SHF.R.S32.HI R11, RZ, 0x1f, R10 ;  /* 0x0000001fff0b7819 */ /* 0x004fc6000001140a */
[----:B------:R1:W2:Y:S01]  /*cc50*/  LDS.128 R60, [R231+0x2000] ;  /* 0x00200000e73c7984 */ /* 0x0002a20000000c00 */
        /* <DEDUP_REMOVED lines=37> */
.L_x_1659:
[----:B--234-:R-:W-:Y:S05]  /*ceb0*/  BSYNC B0 ;  /* 0x0000000000007941 */ /* 0x01cfea0003800000 */
.L_x_1658:
[----:B------:R-:W2:Y:S04]  /*cec0*/  LDL.64 R82, [R1+0x18] ;  /* 0x0000180001527983 */ /* 0x000ea80000100a00 */
        /* <DEDUP_REMOVED lines=36> */
.L_x_1661:
[----:B---3--:R-:W-:Y:S05]  /*d110*/  BSYNC B0 ;  /* 0x0000000000007941 */ /* 0x008fea0003800000 */
.L_x_1660:
        /* <DEDUP_REMOVED lines=22> */
.L_x_1663:
[----:B------:R-:W-:Y:S05]  /*d280*/  BSYNC B0 ;  /* 0x0000000000007941 */ /* 0x000fea0003800000 */
.L_x_1662:
        /* <DEDUP_REMOVED lines=22> */
.L_x_1665:
[----:B------:R-:W-:Y:S05]  /*d3f0*/  BSYNC B0 ;  /* 0x0000000000007941 */ /* 0x000fea0003800000 */
.L_x_1664:
        /* <DEDUP_REMOVED lines=23> */
.L_x_1632:
        /* <DEDUP_REMOVED lines=81> */
.L_x_1667:
[----:B------:R-:W-:Y:S05]  /*da80*/  BSYNC B0 ;  /* 0x0000000000007941 */ /* 0x000fea0003800000 */
.L_x_1666:
        /* <DEDUP_REMOVED lines=22> */
.L_x_1669:
[----:B------:R-:W-:Y:S05]  /*dbf0*/  BSYNC B0 ;  /* 0x0000000000007941 */ /* 0x000fea0003800000 */
.L_x_1668:
        /* <DEDUP_REMOVED lines=22> */
.L_x_1671:
[----:B------:R-:W-:Y:S05]  /*dd60*/  BSYNC B0 ;  /* 0x0000000000007941 */ /* 0x000fea0003800000 */
.L_x_1670:
        /* <DEDUP_REMOVED lines=21> */
.L_x_1673:
[----:B------:R-:W-:Y:S05]  /*dec0*/  BSYNC B0 ;  /* 0x0000000000007941 */ /* 0x000fea0003800000 */
.L_x_1672:
        /* <DEDUP_REMOVED lines=35> */
.L_x_1674:
        /* <DEDUP_REMOVED lines=16> */
.L_x_2058:


//--------------------- .text._ZN5flash16flash_fwd_kernelI23Flash_fwd_kernel_traitsILi256ELi128ELi64ELi8ELb0ELb0EN7cutlass6half_tE19Flash_kernel_traitsILi256ELi128ELi64ELi8ES3_EELb1ELb0ELb1ELb0ELb0ELb1ELb0ELb0EEEvNS_16Flash_fwd_paramsE --------------------------
	.section	.text._ZN5flash16flash_fwd_kernelI23Flash_fwd_kernel_traitsILi256ELi128ELi64ELi8ELb0ELb0EN7cutlass6half_tE19Flash_kernel_traitsILi256ELi128ELi64ELi8ES3_EELb1ELb0ELb1ELb0ELb0ELb1ELb0ELb0EEEvNS_16Flash_fwd_paramsE,"ax",@progbits
	.sectioninfo	@"SHI_REGISTERS=255"
	.align	128
        .global         _ZN5flash16flash_fwd_kernelI23Flash_fwd_kernel_traitsILi256ELi128ELi64ELi8ELb0ELb0EN7cutlass6half_tE19Flash_kernel_traitsILi256ELi128ELi64ELi8ES3_EELb1ELb0ELb1ELb0ELb0ELb1ELb0ELb0EEEvNS_16Flash_fwd_paramsE
        .type           _ZN5flash16flash_fwd_kernelI23Flash_fwd_kernel_traitsILi256ELi128ELi64ELi8ELb0ELb0EN7cutlass6half_tE19Flash_kernel_traitsILi256ELi128ELi64ELi8ES3_EELb1ELb0ELb1ELb0ELb0ELb1ELb0ELb0EEEvNS_16Flash_fwd_paramsE,@function
        .size           _ZN5flash16flash_fwd_kernelI23Flash_fwd_kernel_traitsILi256ELi128ELi64ELi8ELb0ELb0EN7cutlass6half_tE19Flash_kernel_traitsILi256ELi128ELi64ELi8ES3_EELb1ELb0ELb1ELb0ELb0ELb1ELb0ELb0EEEvNS_16Flash_fwd_paramsE,(.L_x_2059 - _ZN5flash16flash_fwd_kernelI23Flash_fwd_kernel_traitsILi256ELi128ELi64ELi8ELb0ELb0EN7cutlass6half_tE19Flash_kernel_traitsILi256ELi128ELi64ELi8ES3_EELb1ELb0ELb1ELb0ELb0ELb1ELb0ELb0EEEvNS_16Flash_fwd_paramsE)
        .other          _ZN5flash16flash_fwd_kernelI23Flash_fwd_kernel_traitsILi256ELi128ELi64ELi8ELb0ELb0EN7cutlass6half_tE19Flash_kernel_traitsILi256ELi128ELi64ELi8ES3_EELb1ELb0ELb1ELb0ELb0ELb1ELb0ELb0EEEvNS_16Flash_fwd_paramsE,@"STO_CUDA_ENTRY STV_DEFAULT"
_ZN5flash16flash_fwd_kernelI23Flash_fwd_kernel_traitsILi256ELi128ELi64ELi8ELb0ELb0EN7cutlass6half_tE19Flash_kernel_traitsILi256ELi128ELi64ELi8ES3_EELb1ELb0ELb1ELb0ELb0ELb1ELb0ELb0EEEvNS_16Flash_fwd_paramsE:
.text._ZN5flash16flash_fwd_kernelI23Flash_fwd_kernel_traitsILi256ELi128ELi64ELi8ELb0ELb0EN7cutlass6half_tE19Flash_kernel_traitsILi256ELi128ELi64ELi8ES3_EELb1ELb0ELb1ELb0ELb0ELb1ELb0ELb0EEEvNS_16Flash_fwd_paramsE:
        /* <DEDUP_REMOVED lines=94> */
.L_x_1675:
[----:B------:R-:W-:Y:S02]  /*05e0*/  ULDC UR6, c[0x0][0x218] ;  /* 0x0000860000067ab9 */ /* 0x000fe40000000800 */
.L_x_1676:
        /* <DEDUP_REMOVED lines=50> */
[----:B------:R-:W-:Y:S01]  /*0910*/  ULDC.64 UR6, c[0x0][0x1e8] ;  /* 0x00007a0000067ab9 */ /* 0x000fe20000000a00 */
[----:B------:R-:W2:Y:S01]  /*0920*/  S2R R4, SR_CTAID.X ;  /* 0x0000000000047919 */ /* 0x000ea20000002500 */
[----:B------:R-:W-:Y:S01]  /*0930*/  UISETP.NE.AND UP3, UPT, UR14, URZ, UPT ;  /* 0x0000003f0e00728c */ /* 0x000fe2000bf65270 */
[----:B------:R-:W-:Y:S01]  /*0940*/  SHF.R.S32.HI R6, RZ, 0x3, R6 ;  /* 0x00000003ff067819 */ /* 0x000fe20000011406 */
[----:B------:R-:W-:Y:S01]  /*0950*/  USHF.R.S32.HI UR16, URZ, 0x1f, UR10 ;  /* 0x0000001f3f107899 */ /* 0x000fe2000801140a */
[----:B------:R-:W-:Y:S01]  /*0960*/  IMAD.IADD R0, R104, 0x1, -R0 ;  /* 0x0000000168007824 */ /* 0x000fe200078e0a00 */
[----:B------:R-:W-:Y:S01]  /*0970*/  @!UP0 USHF.R.S32.HI UR15, URZ, 0x1f, UR11 ;  /* 0x0000001f3f0f8899 */ /* 0x000fe2000801140b */
[----:B------:R-:W-:Y:S01]  /*0980*/  SHF.R.S32.HI R7, RZ, 0x1f, R6 ;  /* 0x0000001fff077819 */ /* 0x000fe20000011406 */
[----:B------:R-:W-:Y:S01]  /*0990*/  @!UP0 UIMAD.WIDE.U32 UR18, UR11, UR4, URZ ;  /* 0x000000040b1282a5 */ /* 0x000fe2000f8e003f */
[----:B------:R-:W-:Y:S01]  /*09a0*/  IMAD.SHL.U32 R0, R0, 0x8, RZ ;  /* 0x0000000800007824 */ /* 0x000fe200078e00ff */
[----:B------:R-:W-:Y:S01]  /*09b0*/  @!UP0 UIMAD UR15, UR15, UR4, URZ ;  /* 0x000000040f0f82a4 */ /* 0x000fe2000f8e023f */
[----:B------:R-:W-:Y:S01]  /*09c0*/  BSSY B0, `(.L_x_1678) ;  /* 0x0000039000007945 */ /* 0x000fe20003800000 */
[----:B------:R-:W-:-:S02]  /*09d0*/  @UP0 UIMAD.WIDE.U32 UR12, UR22, UR6, URZ ;  /* 0x00000006160c02a5 */ /* 0x000fc4000f8e003f */
[----:B------:R-:W-:Y:S02]  /*09e0*/  ULDC.U8 UR4, c[0x0][0x329] ;  /* 0x0000ca4000047ab9 */ /* 0x000fe40000000000 */
[----:B------:R-:W-:Y:S02]  /*09f0*/  UISETP.NE.AND UP2, UPT, UR4, URZ, UPT ;  /* 0x0000003f0400728c */ /* 0x000fe4000bf45270 */
[----:B------:R-:W-:Y:S02]  /*0a00*/  @!UP0 UIMAD UR15, UR11, UR5, UR15 ;  /* 0x000000050b0f82a4 */ /* 0x000fe4000f8e020f */
[----:B------:R-:W-:Y:S02]  /*0a10*/  UISETP.EQ.AND UP3, UPT, UR4, URZ, UP3 ;  /* 0x0000003f0400728c */ /* 0x000fe40009f62270 */
[----:B------:R-:W-:Y:S02]  /*0a20*/  @UP0 UIMAD UR7, UR22, UR7, UR13 ;  /* 0x00000007160702a4 */ /* 0x000fe4000f8e020d */
[----:B------:R-:W-:Y:S01]  /*0a30*/  ULDC.64 UR4, c[0x0][0x1f0] ;  /* 0x00007c0000047ab9 */ /* 0x000fe20000000a00 */
[----:B--2---:R-:W-:Y:S01]  /*0a40*/  IMAD.WIDE R4, R4, 0x80, R6 ;  /* 0x0000008004047825 */ /* 0x004fe200078e0206 */
[----:B------:R-:W-:-:S02]  /*0a50*/  UIMAD UR4, UR16, UR4, URZ ;  /* 0x00000004100472a4 */ /* 0x000fc4000f8e023f */
[----:B------:R-:W-:Y:S02]  /*0a60*/  @!UP2 UISETP.NE.AND UP1, UPT, UR14, URZ, UPT ;  /* 0x0000003f0e00a28c */ /* 0x000fe4000bf25270 */
[----:B------:R-:W-:Y:S02]  /*0a70*/  @UP0 UMOV UR16, UR12 ;  /* 0x0000000c00100c82 */ /* 0x000fe40008000000 */
[----:B------:R-:W-:Y:S02]  /*0a80*/  ULDC UR13, c[0x0][0x214] ;  /* 0x00008500000d7ab9 */ /* 0x000fe40000000800 */
        /* <DEDUP_REMOVED lines=44> */
.L_x_1679:
[----:B------:R-:W-:Y:S05]  /*0d50*/  BSYNC B0 ;  /* 0x0000000000007941 */ /* 0x000fea0003800000 */
.L_x_1678:
        /* <DEDUP_REMOVED lines=18> */
.L_x_1681:
[----:B------:R-:W-:Y:S05]  /*0e80*/  BSYNC B0 ;  /* 0x0000000000007941 */ /* 0x000fea0003800000 */
.L_x_1680:
        /* <DEDUP_REMOVED lines=18> */
.L_x_1683:
[----:B------:R-:W-:Y:S05]  /*0fb0*/  BSYNC B0 ;  /* 0x0000000000007941 */ /* 0x000fea0003800000 */
.L_x_1682:
        /* <DEDUP_REMOVED lines=17> */
.L_x_1685:
[----:B------:R-:W-:Y:S05]  /*10d0*/  BSYNC B0 ;  /* 0x0000000000007941 */ /* 0x000fea0003800000 */
.L_x_1684:
        /* <DEDUP_REMOVED lines=35> */
.L_x_1677:
        /* <DEDUP_REMOVED lines=8> */
[----:B------:R-:W-:Y:S02]  /*1390*/  @!UP0 UIMAD UR14, UR14, UR6, URZ ;  /* 0x000000060e0e82a4 */ /* 0x000fe4000f8e023f */
[----:B------:R-:W-:Y:S02]  /*13a0*/  @UP1 UIADD3 UR16, UR13, UR15, URZ ;  /* 0x0000000f0d101290 */ /* 0x000fe4000fffe03f */
[----:B------:R-:W-:Y:S02]  /*13b0*/  @UP0 UIMAD UR12, UR22, UR5, UR31 ;  /* 0x00000005160c02a4 */ /* 0x000fe4000f8e021f */
[----:B------:R-:W-:-:S02]  /*13c0*/  @!UP0 UIMAD UR14, UR11, UR7, UR14 ;  /* 0x000000070b0e82a4 */ /* 0x000fc4000f8e020e */
[----:B------:R-:W-:Y:S02]  /*13d0*/  ULDC.64 UR4, c[0x0][0x198] ;  /* 0x0000660000047ab9 */ /* 0x000fe40000000a00 */
[----:B------:R-:W-:Y:S02]  /*13e0*/  @!UP0 UIMAD.WIDE.U32 UR20, UR11, UR6, URZ ;  /* 0x000000060b1482a5 */ /* 0x000fe4000f8e003f */
[----:B------:R-:W-:Y:S02]  /*13f0*/  @UP1 UIMAD.WIDE.U32 UR32, UR16, UR4, URZ ;  /* 0x00000004102012a5 */ /* 0x000fe4000f8e003f */
[----:B------:R-:W-:Y:S02]  /*1400*/  @!UP0 UIADD3 UR12, UR21, UR14, URZ ;  /* 0x0000000e150c8290 */ /* 0x000fe4000fffe03f */
[----:B------:R-:W-:Y:S02]  /*1410*/  @UP1 UIMAD UR7, UR16, UR5, UR33 ;  /* 0x00000005100712a4 */ /* 0x000fe4000f8e0221 */
[----:B------:R-:W-:-:S02]  /*1420*/  @UP0 UMOV UR14, UR30 ;  /* 0x0000001e000e0c82 */ /* 0x000fc40008000000 */
        /* <DEDUP_REMOVED lines=15> */
.L_x_1686:
        /* <DEDUP_REMOVED lines=11> */
[----:B------:R-:W-:Y:S02]  /*15d0*/  USHF.R.S32.HI UR15, URZ, 0x1f, UR10 ;  /* 0x0000001f3f0f7899 */ /* 0x000fe4000801140a */
[----:B------:R-:W-:Y:S01]  /*15e0*/  @UP1 UMOV UR18, UR20 ;  /* 0x0000001400121c82 */ /* 0x000fe20008000000 */
        /* <DEDUP_REMOVED lines=35> */
.L_x_1687:
[----:B------:R-:W-:Y:S01]  /*1820*/  LEA.HI R2, R24, R104, RZ, 0x3 ;  /* 0x0000006818027211 */ /* 0x000fe200078f18ff */
[----:B------:R-:W1:Y:S01]  /*1830*/  S2R R3, SR_CTAID.Z ;  /* 0x0000000000037919 */ /* 0x000e620000002700 */
[----:B------:R-:W-:Y:S01]  /*1840*/  UIADD3 UR6, -UR8, UR23, URZ ;  /* 0x0000001708067290 */ /* 0x000fe2000fffe13f */
[----:B------:R-:W-:Y:S01]  /*1850*/  SHF.R.S32.HI R105, RZ, 0x5, R25 ;  /* 0x00000005ff697819 */ /* 0x000fe20000011419 */
[----:B------:R-:W-:Y:S01]  /*1860*/  ULDC.64 UR4, c[0x0][0x1a8] ;  /* 0x00006a0000047ab9 */ /* 0x000fe20000000a00 */
[----:B------:R-:W-:Y:S01]  /*1870*/  LOP3.LUT R0, R2, 0xfffffff8, RZ, 0xc0, !PT ;  /* 0xfffffff802007812 */ /* 0x000fe200078ec0ff */
[----:B------:R-:W2:Y:S01]  /*1880*/  S2R R106, SR_CTAID.X ;  /* 0x00000000006a7919 */ /* 0x000ea20000002500 */
[----:B------:R-:W-:Y:S01]  /*1890*/  SHF.R.S32.HI R2, RZ, 0x3, R2 ;  /* 0x00000003ff027819 */ /* 0x000fe20000011402 */
[----:B------:R-:W-:-:S02]  /*18a0*/  UIMAD UR4, UR15, UR4, URZ ;  /* 0x000000040f0472a4 */ /* 0x000fc4000f8e023f */
[----:B------:R-:W-:Y:S01]  /*18b0*/  IMAD.IADD R22, R104, 0x1, -R0 ;  /* 0x0000000168167824 */ /* 0x000fe200078e0a00 */
[C---:B------:R-:W-:Y:S01]  /*18c0*/  IADD3 R19, R2.reuse, 0x20, RZ ;  /* 0x0000002002137810 */ /* 0x040fe20007ffe0ff */
[----:B------:R-:W-:Y:S01]  /*18d0*/  UIMAD UR4, UR10, UR5, UR4 ;  /* 0x000000050a0472a4 */ /* 0x000fe2000f8e0204 */
[----:B------:R-:W-:Y:S01]  /*18e0*/  IADD3 R0, R2, 0x40, RZ ;  /* 0x0000004002007810 */ /* 0x000fe20007ffe0ff */
[----:B------:R-:W-:Y:S01]  /*18f0*/  IMAD.SHL.U32 R30, R22, 0x8, RZ ;  /* 0x00000008161e7824 */ /* 0x000fe200078e00ff */
[----:B------:R-:W-:Y:S01]  /*1900*/  ISETP.GE.AND P2, PT, R19, UR6, PT ;  /* 0x0000000613007c0c */ /* 0x000fe2000bf46270 */
[----:B------:R-:W-:Y:S01]  /*1910*/  UIADD3 UR28, UR29, -0x1, URZ ;  /* 0xffffffff1d1c7890 */ /* 0x000fe2000fffe03f */
[----:B------:R-:W-:Y:S01]  /*1920*/  IADD3 R6, R2, 0x60, RZ ;  /* 0x0000006002067810 */ /* 0x000fe20007ffe0ff */
[----:B------:R-:W-:Y:S01]  /*1930*/  UMOV UR20, 0x6 ;  /* 0x0000000600147882 */ /* 0x000fe20000000000 */
[----:B------:R-:W-:Y:S01]  /*1940*/  SHF.R.S32.HI R31, RZ, 0x1f, R30 ;  /* 0x0000001fff1f7819 */ /* 0x000fe2000001141e */
[----:B------:R-:W-:Y:S01]  /*1950*/  UIMAD UR10, UR28, -0x40, UR9 ;  /* 0xffffffc01c0a78a4 */ /* 0x000fe2000f8e0209 */
[----:B------:R-:W-:Y:S01]  /*1960*/  IADD3 R4, P0, R30, UR14, RZ ;  /* 0x0000000e1e047c10 */ /* 0x000fe2000ff1e0ff */
[----:B------:R-:W-:Y:S01]  /*1970*/  UISETP.GT.AND UP0, UPT, UR28, UR19, UPT ;  /* 0x000000131c00728c */ /* 0x000fe2000bf04270 */
[----:B------:R-:W-:Y:S01]  /*1980*/  ISETP.GE.AND P1, PT, R0, UR6, PT ;  /* 0x0000000600007c0c */ /* 0x000fe2000bf26270 */
[----:B------:R-:W-:Y:S01]  /*1990*/  IMAD.SHL.U32 R0, R2, 0x40, RZ ;  /* 0x0000004002007824 */ /* 0x000fe200078e00ff */
[----:B------:R-:W-:Y:S01]  /*19a0*/  IADD3.X R5, R31, UR12, RZ, P0, !PT ;  /* 0x0000000c1f057c10 */ /* 0x000fe200087fe4ff */
[----:B------:R-:W-:Y:S01]  /*19b0*/  STL.64 [R1+0x58], R30 ;  /* 0x0000581e01007387 */ /* 0x000fe20000100a00 */
[----:B------:R-:W-:Y:S01]  /*19c0*/  ISETP.GE.AND P0, PT, R6, UR6, PT ;  /* 0x0000000606007c0c */ /* 0x000fe2000bf06270 */
[----:B------:R-:W-:Y:S01]  /*19d0*/  UMOV UR12, 0x5 ;  /* 0x00000005000c7882 */ /* 0x000fe20000000000 */
[----:B------:R-:W-:Y:S01]  /*19e0*/  LOP3.LUT R0, R0, 0x1c0, RZ, 0xc0, !PT ;  /* 0x000001c000007812 */ /* 0x000fe200078ec0ff */
[----:B-1----:R-:W-:Y:S01]  /*19f0*/  IMAD.WIDE.U32 R4, R3, c[0x0][0x1a8], R4 ;  /* 0x00006a0003047a25 */ /* 0x002fe200078e0004 */
[----:B------:R-:W-:Y:S01]  /*1a00*/  SHF.R.S32.HI R3, RZ, 0x1f, R2 ;  /* 0x0000001fff037819 */ /* 0x000fe20000011402 */
[----:B------:R1:W-:Y:S01]  /*1a10*/  STL [R1+0x70], R6 ;  /* 0x0000700601007387 */ /* 0x0003e20000100800 */
[----:B------:R-:W-:-:S02]  /*1a20*/  ISETP.GE.AND P3, PT, R2, UR6, PT ;  /* 0x0000000602007c0c */ /* 0x000fc4000bf66270 */
[----:B------:R-:W-:Y:S01]  /*1a30*/  IADD3 R5, R5, UR4, RZ ;  /* 0x0000000405057c10 */ /* 0x000fe2000fffe0ff */
[----:B--2---:R-:W-:Y:S01]  /*1a40*/  IMAD.WIDE R28, R106, 0x80, R2 ;  /* 0x000000806a1c7825 */ /* 0x004fe200078e0202 */
[----:B------:R-:W-:Y:S02]  /*1a50*/  ULDC.64 UR4, c[0x0][0x198] ;  /* 0x0000660000047ab9 */ /* 0x000fe40000000a00 */
[----:B------:R-:W-:Y:S01]  /*1a60*/  USHF.L.U64.HI UR20, UR4, UR20, UR5 ;  /* 0x0000001404147299 */ /* 0x000fe20008010205 */
[--C-:B------:R-:W-:Y:S01]  /*1a70*/  @!P2 IMAD.MOV.U32 R7, RZ, RZ, R5.reuse ;  /* 0x000000ffff07a224 */ /* 0x100fe200078e0005 */
[C---:B------:R-:W-:Y:S01]  /*1a80*/  @!P2 IADD3 R16, P4, R28.reuse, 0x20, RZ ;  /* 0x000000201c10a810 */ /* 0x040fe20007f9e0ff */
[----:B------:R-:W-:Y:S01]  /*1a90*/  @!P1 IMAD.MOV.U32 R8, RZ, RZ, R4 ;  /* 0x000000ffff089224 */ /* 0x000fe200078e0004 */
[----:B------:R-:W-:Y:S01]  /*1aa0*/  @!P1 IADD3 R10, P5, R28, 0x40, RZ ;  /* 0x000000401c0a9810 */ /* 0x000fe20007fbe0ff */
[----:B------:R-:W-:Y:S01]  /*1ab0*/  @!P1 IMAD.MOV.U32 R9, RZ, RZ, R5 ;  /* 0x000000ffff099224 */ /* 0x000fe200078e0005 */
[----:B------:R2:W-:Y:S01]  /*1ac0*/  STL.64 [R1+0x48], R28 ;  /* 0x0000481c01007387 */ /* 0x0005e20000100a00 */
[--C-:B------:R-:W-:Y:S01]  /*1ad0*/  @!P2 IMAD.X R11, RZ, RZ, R29.reuse, P4 ;  /* 0x000000ffff0ba224 */ /* 0x100fe200020e061d */
[----:B------:R-:W-:Y:S01]  /*1ae0*/  USHF.L.U32 UR21, UR4, 0x6, URZ ;  /* 0x0000000604157899 */ /* 0x000fe2000800063f */
[----:B------:R-:W-:Y:S01]  /*1af0*/  @!P3 IMAD R13, R29, c[0x0][0x190], RZ ;  /* 0x000064001d0dba24 */ /* 0x000fe200078e02ff */
[----:B------:R-:W-:Y:S01]  /*1b00*/  UIMAD UR13, UR20, UR28, URZ ;  /* 0x0000001c140d72a4 */ /* 0x000fe2000f8e023f */
[----:B------:R-:W-:Y:S01]  /*1b10*/  @!P2 IMAD R17, R11, c[0x0][0x190], RZ ;  /* 0x000064000b11aa24 */ /* 0x000fe200078e02ff */
[----:B------:R-:W-:Y:S01]  /*1b20*/  USHF.L.U32 UR11, UR4, 0x5, URZ ;  /* 0x00000005040b7899 */ /* 0x000fe2000800063f */
[----:B------:R-:W-:Y:S01]  /*1b30*/  @!P1 IMAD.X R11, RZ, RZ, R29, P5 ;  /* 0x000000ffff0b9224 */ /* 0x000fe200028e061d */
[----:B------:R-:W-:Y:S01]  /*1b40*/  USHF.L.U64.HI UR12, UR4, UR12, UR5 ;  /* 0x0000000c040c7299 */ /* 0x000fe20008010205 */
[----:B------:R-:W-:-:S02]  /*1b50*/  @!P2 IMAD R21, R16, c[0x0][0x194], R17 ;  /* 0x000065001015aa24 */ /* 0x000fc400078e0211 */
[----:B------:R-:W-:Y:S01]  /*1b60*/  @!P1 IMAD R11, R11, c[0x0][0x190], RZ ;  /* 0x000064000b0b9a24 */ /* 0x000fe200078e02ff */
[----:B-1----:R-:W-:Y:S01]  /*1b70*/  SHF.R.U32.HI R6, RZ, 0x3, R0 ;  /* 0x00000003ff067819 */ /* 0x002fe20000011600 */
[----:B------:R-:W-:Y:S01]  /*1b80*/  @!P0 IMAD.MOV.U32 R14, RZ, RZ, R4 ;  /* 0x000000ffff0e8224 */ /* 0x000fe200078e0004 */
[----:B------:R-:W-:Y:S01]  /*1b90*/  LOP3.LUT R0, R0, 0x38, R30, 0xf8, !PT ;  /* 0x0000003800007812 */ /* 0x000fe200078ef81e */
[----:B------:R-:W-:Y:S01]  /*1ba0*/  @!P0 IMAD.MOV.U32 R15, RZ, RZ, R5 ;  /* 0x000000ffff0f8224 */ /* 0x000fe200078e0005 */
[----:B------:R-:W-:Y:S01]  /*1bb0*/  ULDC.64 UR4, c[0x0][0x1a0] ;  /* 0x0000680000047ab9 */ /* 0x000fe20000000a00 */
[----:B------:R-:W-:Y:S01]  /*1bc0*/  @!P3 IMAD R13, R28, c[0x0][0x194], R13 ;  /* 0x000065001c0dba24 */ /* 0x000fe200078e020d */
[----:B------:R-:W-:Y:S01]  /*1bd0*/  LOP3.LUT R23, R0, R6, RZ, 0x3c, !PT ;  /* 0x0000000600177212 */ /* 0x000fe200078e3cff */
[----:B------:R-:W-:Y:S01]  /*1be0*/  @!P2 IMAD.MOV.U32 R6, RZ, RZ, R4 ;  /* 0x000000ffff06a224 */ /* 0x000fe200078e0004 */
[----:B------:R-:W-:Y:S01]  /*1bf0*/  @!P0 IADD3 R0, P4, R28, 0x60, RZ ;  /* 0x000000601c008810 */ /* 0x000fe20007f9e0ff */
[----:B------:R-:W-:Y:S01]  /*1c00*/  @!P1 IMAD R11, R10, c[0x0][0x194], R11 ;  /* 0x000065000a0b9a24 */ /* 0x000fe200078e020b */
[----:B------:R-:W-:Y:S01]  /*1c10*/  UIMAD.WIDE.U32 UR14, UR28, UR4, URZ ;  /* 0x000000041c0e72a5 */ /* 0x000fe2000f8e003f */
[----:B------:R-:W-:-:S04]  /*1c20*/  @!P2 IMAD.WIDE.U32 R16, R16, c[0x0][0x190], R6 ;  /* 0x000064001010aa25 */ /* 0x000fc800078e0006 */
[----:B------:R-:W-:Y:S02]  /*1c30*/  @!P0 IMAD.X R12, RZ, RZ, R29, P4 ;  /* 0x000000ffff0c8224 */ /* 0x000fe400020e061d */
[----:B------:R-:W-:-:S04]  /*1c40*/  @!P3 IMAD.WIDE.U32 R6, R28, c[0x0][0x190], R4 ;  /* 0x000064001c06ba25 */ /* 0x000fc800078e0004 */
[----:B------:R-:W-:Y:S01]  /*1c50*/  @!P0 IMAD R12, R12, c[0x0][0x190], RZ ;  /* 0x000064000c0c8a24 */ /* 0x000fe200078e02ff */
[----:B------:R-:W-:Y:S01]  /*1c60*/  @!P3 LEA R4, P6, R6, c[0x0][0x160], 0x1 ;  /* 0x000058000604ba11 */ /* 0x000fe200078c08ff */
[----:B------:R-:W-:-:S04]  /*1c70*/  @!P1 IMAD.WIDE.U32 R8, R10, c[0x0][0x190], R8 ;  /* 0x000064000a089a25 */ /* 0x000fc800078e0008 */
[----:B------:R-:W-:Y:S01]  /*1c80*/  @!P0 IMAD R20, R0, c[0x0][0x194], R12 ;  /* 0x0000650000148a24 */ /* 0x000fe200078e020c */
[----:B------:R-:W-:Y:S01]  /*1c90*/  @!P1 LEA R10, P4, R8, c[0x0][0x160], 0x1 ;  /* 0x00005800080a9a11 */ /* 0x000fe200078808ff */
[----:B------:R-:W-:Y:S01]  /*1ca0*/  @!P0 IMAD.WIDE.U32 R14, R0, c[0x0][0x190], R14 ;  /* 0x00006400000e8a25 */ /* 0x000fe200078e000e */
[----:B------:R-:W-:-:S03]  /*1cb0*/  @!P2 LEA R12, P5, R16, c[0x0][0x160], 0x1 ;  /* 0x00005800100caa11 */ /* 0x000fc600078a08ff */
[----:B------:R-:W-:Y:S02]  /*1cc0*/  @!P3 IMAD.IADD R0, R7, 0x1, R13 ;  /* 0x000000010700b824 */ /* 0x000fe400078e020d */
[----:B------:R-:W-:Y:S02]  /*1cd0*/  @!P1 IMAD.IADD R9, R9, 0x1, R11 ;  /* 0x0000000109099824 */ /* 0x000fe400078e020b */
[----:B------:R-:W-:Y:S01]  /*1ce0*/  @!P2 IMAD.IADD R7, R17, 0x1, R21 ;  /* 0x000000011107a824 */ /* 0x000fe200078e0215 */
[----:B------:R-:W-:Y:S01]  /*1cf0*/  @!P3 LEA.HI.X R5, R6, c[0x0][0x164], R0, 0x1, P6 ;  /* 0x000059000605ba11 */ /* 0x000fe200030f0c00 */
[----:B------:R-:W-:Y:S01]  /*1d00*/  IMAD R0, R3, c[0x0][0x198], RZ ;  /* 0x0000660003007a24 */ /* 0x000fe200078e02ff */
[----:B------:R-:W-:Y:S01]  /*1d10*/  @!P1 LEA.HI.X R11, R8, c[0x0][0x164], R9, 0x1, P4 ;  /* 0x00005900080b9a11 */ /* 0x000fe200020f0c09 */
[----:B------:R-:W-:Y:S01]  /*1d20*/  @!P0 IMAD.IADD R9, R15, 0x1, R20 ;  /* 0x000000010f098824 */ /* 0x000fe200078e0214 */
[----:B------:R-:W-:Y:S01]  /*1d30*/  @!P2 LEA.HI.X R13, R16, c[0x0][0x164], R7, 0x1, P5 ;  /* 0x00005900100daa11 */ /* 0x000fe200028f0c07 */
[----:B------:R-:W-:Y:S01]  /*1d40*/  IMAD.WIDE.U32 R6, R2, c[0x0][0x198], R30 ;  /* 0x0000660002067a25 */ /* 0x000fe200078e001e */
[----:B------:R-:W-:-:S02]  /*1d50*/  LEA.HI R16, R24, R104, RZ, 0x6 ;  /* 0x0000006818107211 */ /* 0x000fc400078f30ff */
[----:B------:R-:W-:Y:S01]  /*1d60*/  @!P0 LEA R8, P4, R14, c[0x0][0x160], 0x1 ;  /* 0x000058000e088a11 */ /* 0x000fe200078808ff */
[----:B------:R-:W-:Y:S01]  /*1d70*/  IMAD R0, R2, c[0x0][0x19c], R0 ;  /* 0x0000670002007a24 */ /* 0x000fe200078e0200 */
[----:B------:R-:W-:Y:S01]  /*1d80*/  IADD3 R6, P6, R6, UR16, RZ ;  /* 0x0000001006067c10 */ /* 0x000fe2000ffde0ff */
[----:B------:R-:W-:Y:S01]  /*1d90*/  IMAD R3, R3, c[0x0][0x1a0], RZ ;  /* 0x0000680003037a24 */ /* 0x000fe200078e02ff */
[----:B------:R-:W-:Y:S01]  /*1da0*/  @!P0 LEA.HI.X R9, R14, c[0x0][0x164], R9, 0x1, P4 ;  /* 0x000059000e098a11 */ /* 0x000fe200020f0c09 */
[----:B------:R-:W-:Y:S01]  /*1db0*/  IMAD.SHL.U32 R14, R16, 0x8, RZ ;  /* 0x00000008100e7824 */ /* 0x000fe200078e00ff */
[----:B------:R-:W-:Y:S01]  /*1dc0*/  SHF.R.S32.HI R17, RZ, 0x1f, R18 ;  /* 0x0000001fff117819 */ /* 0x000fe20000011412 */
[----:B------:R-:W-:Y:S01]  /*1dd0*/  IMAD R3, R2, c[0x0][0x1a4], R3 ;  /* 0x0000690002037a24 */ /* 0x000fe200078e0203 */
[----:B------:R-:W-:Y:S01]  /*1de0*/  IADD3.X R7, R7, UR7, R0, P6, !PT ;  /* 0x0000000707077c10 */ /* 0x000fe2000b7fe400 */
[----:B------:R-:W-:Y:S01]  /*1df0*/  USHF.R.S32.HI UR7, URZ, 0x1f, UR28 ;  /* 0x0000001f3f077899 */ /* 0x000fe2000801141c */
[----:B------:R-:W-:Y:S01]  /*1e00*/  LOP3.LUT R14, R23, 0xfffffe00, R14, 0xf8, !PT ;  /* 0xfffffe00170e7812 */ /* 0x000fe200078ef80e */
[----:B------:R-:W-:Y:S01]  /*1e10*/  IMAD R0, R17, c[0x0][0x1b0], RZ ;  /* 0x00006c0011007a24 */ /* 0x000fe200078e02ff */
[C---:B------:R-:W-:Y:S01]  /*1e20*/  ISETP.GE.AND P5, PT, R19.reuse, UR10, PT ;  /* 0x0000000a13007c0c */ /* 0x040fe2000bfa6270 */
[----:B--2---:R-:W-:Y:S01]  /*1e30*/  IMAD.WIDE.U32 R28, R18, c[0x0][0x1b0], R6 ;  /* 0x00006c00121c7a25 */ /* 0x004fe200078e0006 */
[----:B------:R-:W-:Y:S01]  /*1e40*/  ISETP.GE.AND P4, PT, R19, UR10, PT ;  /* 0x0000000a13007c0c */ /* 0x000fe2000bf86270 */
[----:B------:R-:W-:Y:S01]  /*1e50*/  UIMAD UR13, UR7, UR21, UR13 ;  /* 0x00000015070d72a4 */ /* 0x000fe2000f8e020d */
[----:B------:R-:W-:Y:S01]  /*1e60*/  LEA.HI R19, R24, R104, RZ, 0x4 ;  /* 0x0000006818137211 */ /* 0x000fe200078f20ff */
[----:B------:R-:W-:Y:S01]  /*1e70*/  IMAD.SHL.U32 R231, R14, 0x2, RZ ;  /* 0x000000020ee77824 */ /* 0x000fe200078e00ff */
[C---:B------:R-:W-:Y:S01]  /*1e80*/  ISETP.GE.AND P6, PT, R2.reuse, UR10, PT ;  /* 0x0000000a02007c0c */ /* 0x040fe2000bfc6270 */
[----:B------:R-:W-:Y:S01]  /*1e90*/  IMAD.WIDE.U32 R6, R2, c[0x0][0x1a0], R30 ;  /* 0x0000680002067a25 */ /* 0x000fe200078e001e */
[----:B------:R-:W-:Y:S01]  /*1ea0*/  LOP3.LUT R14, R19, 0xfffffff0, RZ, 0xc0, !PT ;  /* 0xfffffff0130e7812 */ /* 0x000fe200078ec0ff */
[----:B------:R-:W-:Y:S01]  /*1eb0*/  UIMAD UR4, UR7, UR4, URZ ;  /* 0x00000004070472a4 */ /* 0x000fe2000f8e023f */
[----:B------:R-:W-:Y:S01]  /*1ec0*/  @!PT LDS RZ, [RZ] ;  /* 0x00000000fffff984 */ /* 0x000fe20000000800 */
[----:B------:R-:W-:Y:S01]  /*1ed0*/  @!PT LDS RZ, [RZ] ;  /* 0x00000000fffff984 */ /* 0x000fe20000000800 */
[----:B------:R-:W-:Y:S01]  /*1ee0*/  @!PT LDS RZ, [RZ] ;  /* 0x00000000fffff984 */ /* 0x000fe20000000800 */
[----:B------:R1:W-:Y:S01]  /*1ef0*/  @!P3 LDGSTS.E.BYPASS.LTC128B.128 [R231], [R4.64] ;  /* 0x0000000004e7bfae */ /* 0x0003e2000b901d58 */
[----:B------:R-:W-:Y:S01]  /*1f00*/  IMAD.MOV.U32 R110, RZ, RZ, R28 ;  /* 0x000000ffff6e7224 */ /* 0x000fe200078e001c */
[----:B------:R-:W-:Y:S01]  /*1f10*/  SHF.R.S32.HI R16, RZ, 0x4, R19 ;  /* 0x00000004ff107819 */ /* 0x000fe20000011413 */
[----:B------:R-:W-:Y:S01]  /*1f20*/  UIMAD UR4, UR28, UR5, UR4 ;  /* 0x000000051c0472a4 */ /* 0x000fe2000f8e0204 */
[----:B------:R1:W-:Y:S01]  /*1f30*/  @!P3 LDGSTS.E.BYPASS.LTC128B.128 [R231+0x4000], [R4.64+0x80] ;  /* 0x0400008004e7bfae */ /* 0x0003e2000b901d58 */
[----:B------:R-:W-:-:S02]  /*1f40*/  UIADD3 UR5, UR9, 0x1, -UR23 ;  /* 0x0000000109057890 */ /* 0x000fc4000fffe817 */
[----:B------:R-:W-:Y:S01]  /*1f50*/  UIADD3 UR4, UR15, UR4, URZ ;  /* 0x000000040f047290 */ /* 0x000fe2000fffe03f */
[----:B------:R1:W-:Y:S01]  /*1f60*/  @!P3 LDGSTS.E.BYPASS.LTC128B.128 [R231+0x8000], [R4.64+0x100] ;  /* 0x0800010004e7bfae */ /* 0x0003e2000b901d58 */
[----:B------:R-:W-:Y:S02]  /*1f70*/  ULDC UR7, c[0x0][0x2e8] ;  /* 0x0000ba0000077ab9 */ /* 0x000fe40000000800 */
[----:B------:R-:W-:Y:S01]  /*1f80*/  UIADD3 UR5, UR5, UR7, URZ ;  /* 0x0000000705057290 */ /* 0x000fe2000fffe03f */
[----:B------:R1:W-:Y:S04]  /*1f90*/  @!P3 LDGSTS.E.BYPASS.LTC128B.128 [R231+0xc000], [R4.64+0x180] ;  /* 0x0c00018004e7bfae */ /* 0x0003e8000b901d58 */
[----:B------:R2:W-:Y:S04]  /*1fa0*/  @!P2 LDGSTS.E.BYPASS.LTC128B.128 [R231+0x1000], [R12.64] ;  /* 0x010000000ce7afae */ /* 0x0005e8000b901d58 */
[----:B------:R2:W-:Y:S04]  /*1fb0*/  @!P2 LDGSTS.E.BYPASS.LTC128B.128 [R231+0x5000], [R12.64+0x80] ;  /* 0x050000800ce7afae */ /* 0x0005e8000b901d58 */
[----:B------:R2:W-:Y:S04]  /*1fc0*/  @!P2 LDGSTS.E.BYPASS.LTC128B.128 [R231+0x9000], [R12.64+0x100] ;  /* 0x090001000ce7afae */ /* 0x0005e8000b901d58 */
[----:B------:R2:W-:Y:S01]  /*1fd0*/  @!P2 LDGSTS.E.BYPASS.LTC128B.128 [R231+0xd000], [R12.64+0x180] ;  /* 0x0d0001800ce7afae */ /* 0x0005e2000b901d58 */
[----:B------:R-:W-:-:S03]  /*1fe0*/  ISETP.GE.AND P2, PT, R2, UR10, PT ;  /* 0x0000000a02007c0c */ /* 0x000fc6000bf46270 */
[----:B------:R3:W-:Y:S04]  /*1ff0*/  @!P1 LDGSTS.E.BYPASS.LTC128B.128 [R231+0x2000], [R10.64] ;  /* 0x020000000ae79fae */ /* 0x0007e8000b901d58 */
[----:B------:R3:W-:Y:S01]  /*2000*/  @!P1 LDGSTS.E.BYPASS.LTC128B.128 [R231+0x6000], [R10.64+0x80] ;  /* 0x060000800ae79fae */ /* 0x0007e2000b901d58 */
[----:B-1----:R-:W-:-:S03]  /*2010*/  IMAD R4, R18, c[0x0][0x1b4], R0 ;  /* 0x00006d0012047a24 */ /* 0x002fc600078e0200 */
[----:B------:R3:W-:Y:S01]  /*2020*/  @!P1 LDGSTS.E.BYPASS.LTC128B.128 [R231+0xa000], [R10.64+0x100] ;  /* 0x0a0001000ae79fae */ /* 0x0007e2000b901d58 */
[----:B------:R-:W-:Y:S02]  /*2030*/  IMAD.U32 R5, RZ, RZ, UR28 ;  /* 0x0000001cff057e24 */ /* 0x000fe4000f8e00ff */
[----:B------:R-:W-:Y:S01]  /*2040*/  IMAD.IADD R111, R29, 0x1, R4 ;  /* 0x000000011d6f7824 */ /* 0x000fe200078e0204 */
[----:B------:R3:W-:Y:S01]  /*2050*/  @!P1 LDGSTS.E.BYPASS.LTC128B.128 [R231+0xe000], [R10.64+0x180] ;  /* 0x0e0001800ae79fae */ /* 0x0007e2000b901d58 */
[----:B------:R-:W-:Y:S01]  /*2060*/  IMAD.IADD R0, R104, 0x1, -R14 ;  /* 0x0000000168007824 */ /* 0x000fe200078e0a0e */
[----:B------:R-:W-:Y:S01]  /*2070*/  IADD3 R14, P3, R6, UR18, RZ ;  /* 0x00000012060e7c10 */ /* 0x000fe2000ff7e0ff */
[----:B------:R-:W-:Y:S01]  /*2080*/  IMAD.WIDE.U32 R4, R5, UR21, R110 ;  /* 0x0000001505047c25 */ /* 0x000fe2000f8e006e */
[----:B------:R1:W-:Y:S02]  /*2090*/  @!P0 LDGSTS.E.BYPASS.LTC128B.128 [R231+0x3000], [R8.64] ;  /* 0x0300000008e78fae */ /* 0x0003e4000b901d58 */
[----:B------:R-:W-:Y:S01]  /*20a0*/  IADD3.X R15, R7, UR17, R3, P3, !PT ;  /* 0x00000011070f7c10 */ /* 0x000fe20009ffe403 */
[----:B------:R-:W-:Y:S01]  /*20b0*/  IMAD.SHL.U32 R104, R104, 0x2, RZ ;  /* 0x0000000268687824 */ /* 0x000fe200078e00ff */
[----:B------:R-:W-:Y:S01]  /*20c0*/  LEA.HI R7, R19, R16, RZ, 0x1 ;  /* 0x0000001013077211 */ /* 0x000fe200078f08ff */
[----:B------:R1:W-:Y:S01]  /*20d0*/  @!P0 LDGSTS.E.BYPASS.LTC128B.128 [R231+0x7000], [R8.64+0x80] ;  /* 0x0700008008e78fae */ /* 0x0003e2000b901d58 */
[----:B------:R-:W-:Y:S01]  /*20e0*/  IADD3 R3, R5, UR13, RZ ;  /* 0x0000000d05037c10 */ /* 0x000fe2000fffe0ff */
[----:B--2---:R-:W-:Y:S01]  /*20f0*/  IMAD.MOV.U32 R12, RZ, RZ, 0x20 ;  /* 0x00000020ff0c7424 */ /* 0x004fe200078e00ff */
[----:B------:R-:W-:Y:S01]  /*2100*/  @!P6 LEA R6, P3, R4, c[0x0][0x168], 0x1 ;  /* 0x00005a000406ea11 */ /* 0x000fe200078608ff */
[----:B------:R1:W-:Y:S01]  /*2110*/  @!P0 LDGSTS.E.BYPASS.LTC128B.128 [R231+0xb000], [R8.64+0x100] ;  /* 0x0b00010008e78fae */ /* 0x0003e2000b901d58 */
[----:B------:R-:W-:-:S02]  /*2120*/  LOP3.LUT R19, R7, 0xfffffffe, RZ, 0xc0, !PT ;  /* 0xfffffffe07137812 */ /* 0x000fc400078ec0ff */
[C---:B------:R-:W-:Y:S01]  /*2130*/  @!P6 LEA.HI.X R7, R4.reuse, c[0x0][0x16c], R3, 0x1, P3 ;  /* 0x00005b000407ea11 */ /* 0x040fe200018f0c03 */
[----:B------:R1:W-:Y:S01]  /*2140*/  @!P0 LDGSTS.E.BYPASS.LTC128B.128 [R231+0xf000], [R8.64+0x180] ;  /* 0x0f00018008e78fae */ /* 0x0003e2000b901d58 */
[----:B------:R-:W-:Y:S01]  /*2150*/  @!P5 IADD3 R5, P3, R4, UR11, RZ ;  /* 0x0000000b0405dc10 */ /* 0x000fe2000ff7e0ff */
[----:B------:R-:W-:Y:S01]  /*2160*/  IMAD.IADD R19, R16, 0x1, -R19 ;  /* 0x0000000110137824 */ /* 0x000fe200078e0a13 */
[----:B------:R-:W-:Y:S01]  /*2170*/  SHF.R.S32.HI R21, RZ, 0x1f, R0 ;  /* 0x0000001fff157819 */ /* 0x000fe20000011400 */
[----:B------:R2:W-:Y:S01]  /*2180*/  @!P6 LDGSTS.E.BYPASS.LTC128B.128 [R231+0x10000], [R6.64] ;  /* 0x1000000006e7efae */ /* 0x0005e2000b901d58 */
[----:B------:R-:W-:Y:S01]  /*2190*/  @!P5 IADD3.X R3, R3, UR12, RZ, P3, !PT ;  /* 0x0000000c0303dc10 */ /* 0x000fe20009ffe4ff */
[----:B------:R-:W-:Y:S01]  /*21a0*/  IMAD R16, R17, c[0x0][0x1b8], RZ ;  /* 0x00006e0011107a24 */ /* 0x000fe200078e02ff */
[----:B------:R-:W-:Y:S01]  /*21b0*/  @!P5 LEA R4, P3, R5, c[0x0][0x168], 0x1 ;  /* 0x00005a000504da11 */ /* 0x000fe200078608ff */
[----:B------:R2:W-:Y:S01]  /*21c0*/  @!P6 LDGSTS.E.BYPASS.LTC128B.128 [R231+0x12000], [R6.64+0x80] ;  /* 0x1200008006e7efae */ /* 0x0005e2000b901d58 */
[----:B------:R-:W-:Y:S01]  /*21d0*/  LEA.HI R21, R21, R0, RZ, 0x3 ;  /* 0x0000000015157211 */ /* 0x000fe200078f18ff */
[----:B------:R-:W-:Y:S01]  /*21e0*/  IMAD R16, R18, c[0x0][0x1bc], R16 ;  /* 0x00006f0012107a24 */ /* 0x000fe200078e0210 */
[----:B------:R-:W-:Y:S01]  /*21f0*/  @!P5 LEA.HI.X R5, R5, c[0x0][0x16c], R3, 0x1, P3 ;  /* 0x00005b000505da11 */ /* 0x000fe200018f0c03 */
[----:B------:R2:W-:Y:S01]  /*2200*/  @!P6 LDGSTS.E.BYPASS.LTC128B.128 [R231+0x14000], [R6.64+0x100] ;  /* 0x1400010006e7efae */ /* 0x0005e2000b901d58 */
[----:B------:R-:W-:Y:S01]  /*2210*/  LOP3.LUT R20, R21, 0xfffffff8, RZ, 0xc0, !PT ;  /* 0xfffffff815147812 */ /* 0x000fe200078ec0ff */
[----:B------:R-:W-:Y:S01]  /*2220*/  IMAD.SHL.U32 R3, R2, 0x8, RZ ;  /* 0x0000000802037824 */ /* 0x000fe200078e00ff */
[----:B------:R-:W-:Y:S01]  /*2230*/  LOP3.LUT R109, R104, 0x6, RZ, 0xc0, !PT ;  /* 0x00000006686d7812 */ /* 0x000fe200078ec0ff */
[----:B------:R2:W-:Y:S02]  /*2240*/  @!P6 LDGSTS.E.BYPASS.LTC128B.128 [R231+0x16000], [R6.64+0x180] ;  /* 0x1600018006e7efae */ /* 0x0005e4000b901d58 */
[----:B------:R-:W-:-:S02]  /*2250*/  IMAD.IADD R20, R0, 0x1, -R20 ;  /* 0x0000000100147824 */ /* 0x000fc400078e0a14 */
[----:B------:R4:W-:Y:S01]  /*2260*/  @!P5 LDGSTS.E.BYPASS.LTC128B.128 [R231+0x11000], [R4.64] ;  /* 0x1100000004e7dfae */ /* 0x0009e2000b901d58 */
[----:B------:R-:W-:Y:S02]  /*2270*/  IMAD.SHL.U32 R0, R22, 0x40, RZ ;  /* 0x0000004016007824 */ /* 0x000fe400078e00ff */
[----:B------:R-:W-:Y:S01]  /*2280*/  IMAD.SHL.U32 R2, R20, 0x40, RZ ;  /* 0x0000004014027824 */ /* 0x000fe200078e00ff */
[----:B------:R4:W-:Y:S02]  /*2290*/  @!P5 LDGSTS.E.BYPASS.LTC128B.128 [R231+0x13000], [R4.64+0x80] ;  /* 0x1300008004e7dfae */ /* 0x0009e4000b901d58 */
[----:B------:R-:W-:Y:S01]  /*22a0*/  LOP3.LUT R0, R0, 0x1c0, RZ, 0xc0, !PT ;  /* 0x000001c000007812 */ /* 0x000fe200078ec0ff */
[----:B-1----:R-:W-:Y:S01]  /*22b0*/  IMAD.U32 R8, RZ, RZ, UR14 ;  /* 0x0000000eff087e24 */ /* 0x002fe2000f8e00ff */
[----:B------:R4:W-:Y:S01]  /*22c0*/  @!P5 LDGSTS.E.BYPASS.LTC128B.128 [R231+0x15000], [R4.64+0x100] ;  /* 0x1500010004e7dfae */ /* 0x0009e2000b901d58 */
[----:B------:R-:W-:Y:S01]  /*22d0*/  LOP3.LUT R2, R2, 0x1c0, RZ, 0xc0, !PT ;  /* 0x000001c002027812 */ /* 0x000fe200078ec0ff */
[----:B------:R-:W-:-:S02]  /*22e0*/  IMAD.U32 R9, RZ, RZ, UR15 ;  /* 0x0000000fff097e24 */ /* 0x000fc4000f8e00ff */
[----:B------:R4:W-:Y:S04]  /*22f0*/  @!P5 LDGSTS.E.BYPASS.LTC128B.128 [R231+0x17000], [R4.64+0x180] ;  /* 0x1700018004e7dfae */ /* 0x0009e8000b901d58 */
[----:B------:R-:W0:Y:S04]  /*2300*/  LDGDEPBAR ;  /* 0x00000000000079af */ /* 0x000e280000000000 */
[----:B------:R1:W-:Y:S01]  /*2310*/  STL.64 [R1+0x38], R28 ;  /* 0x0000381c01007387 */ /* 0x0003e20000100a00 */
[----:B--2---:R-:W-:Y:S01]  /*2320*/  LOP3.LUT R6, R0, 0x8, R3, 0xf8, !PT ;  /* 0x0000000800067812 */ /* 0x004fe200078ef803 */
[----:B------:R-:W-:-:S02]  /*2330*/  IMAD.U32 R3, RZ, RZ, UR4 ;  /* 0x00000004ff037e24 */ /* 0x000fc4000f8e00ff */
[----:B------:R-:W-:Y:S01]  /*2340*/  STL.64 [R1+0x20], R110 ;  /* 0x0000206e01007387 */ /* 0x000fe20000100a00 */
[----:B------:R-:W-:Y:S02]  /*2350*/  ULDC UR4, c[0x0][0x2e4] ;  /* 0x0000b90000047ab9 */ /* 0x000fe40000000800 */
[----:B------:R-:W-:Y:S01]  /*2360*/  UIADD3 UR4, UR9, -UR4, -UR23 ;  /* 0x8000000409047290 */ /* 0x000fe2000fffe817 */
[----:B----4-:R-:W-:Y:S01]  /*2370*/  IMAD.SHL.U32 R5, R19, 0x8, RZ ;  /* 0x0000000813057824 */ /* 0x010fe200078e00ff */
[----:B------:R-:W-:-:S04]  /*2380*/  DEPBAR.LE SB0, 0x0 ;  /* 0x000080000000791a */ /* 0x000fc80000000000 */
[----:B------:R-:W-:Y:S01]  /*2390*/  BAR.SYNC.DEFER_BLOCKING 0x0 ;  /* 0x0000000000007b1d */ /* 0x000fe20000010000 */
[----:B------:R-:W-:Y:S01]  /*23a0*/  LOP3.LUT R5, R2, 0x8, R5, 0xf8, !PT ;  /* 0x0000000802057812 */ /* 0x000fe200078ef805 */
[----:B-1----:R-:W-:Y:S01]  /*23b0*/  IMAD.WIDE.U32 R28, R18, c[0x0][0x1b8], R14 ;  /* 0x00006e00121c7a25 */ /* 0x002fe200078e000e */
[----:B------:R-:W-:Y:S02]  /*23c0*/  SHF.R.U32.HI R4, RZ, 0x3, R0 ;  /* 0x00000003ff047819 */ /* 0x000fe40000011600 */
[----:B------:R-:W-:Y:S01]  /*23d0*/  SHF.R.U32.HI R2, RZ, 0x3, R2 ;  /* 0x00000003ff027819 */ /* 0x000fe20000011602 */
[----:B------:R-:W-:Y:S01]  /*23e0*/  IMAD.IADD R27, R29, 0x1, R16 ;  /* 0x000000011d1b7824 */ /* 0x000fe200078e0210 */
[----:B------:R-:W-:Y:S01]  /*23f0*/  LEA R0, P0, R8, R28, 0x6 ;  /* 0x0000001c08007211 */ /* 0x000fe200078030ff */
[----:B------:R-:W-:Y:S01]  /*2400*/  STL.64 [R1+0x60], R28 ;  /* 0x0000601c01007387 */ /* 0x000fe20000100a00 */
[----:B------:R-:W-:Y:S01]  /*2410*/  LOP3.LUT R9, R6, R4, RZ, 0x3c, !PT ;  /* 0x0000000406097212 */ /* 0x000fe200078e3cff */
[----:B------:R-:W-:Y:S01]  /*2420*/  IMAD.WIDE.U32 R6, R12, c[0x0][0x1a0], RZ ;  /* 0x000068000c067a25 */ /* 0x000fe200078e00ff */
[----:B------:R-:W-:Y:S01]  /*2430*/  LOP3.LUT R102, R5, R2, RZ, 0x3c, !PT ;  /* 0x0000000205667212 */ /* 0x000fe200078e3cff */
[----:B------:R-:W-:Y:S01]  /*2440*/  STL [R1+0x34], R27 ;  /* 0x0000341b01007387 */ /* 0x000fe20000100800 */
[----:B------:R-:W-:Y:S01]  /*2450*/  LEA.HI.X R2, R8, R27, R3, 0x6, P0 ;  /* 0x0000001b08027211 */ /* 0x000fe200000f3403 */
[----:B------:R-:W-:Y:S01]  /*2460*/  IMAD.SHL.U32 R5, R21, 0x40, RZ ;  /* 0x0000004015057824 */ /* 0x000fe200078e00ff */
[----:B------:R-:W-:Y:S01]  /*2470*/  @!P4 IADD3 R3, P0, R0, R6, RZ ;  /* 0x000000060003c210 */ /* 0x000fe20007f1e0ff */
[----:B------:R-:W-:Y:S01]  /*2480*/  IMAD R8, R12, c[0x0][0x1a4], RZ ;  /* 0x000069000c087a24 */ /* 0x000fe200078e02ff */
[----:B------:R-:W-:-:S02]  /*2490*/  @!P2 LEA R4, P1, R0, c[0x0][0x170], 0x1 ;  /* 0x00005c000004aa11 */ /* 0x000fc400078208ff */
[----:B------:R-:W-:Y:S02]  /*24a0*/  LOP3.LUT R101, R5, 0xfffffe00, RZ, 0xc0, !PT ;  /* 0xfffffe0005657812 */ /* 0x000fe400078ec0ff */
[----:B------:R-:W-:Y:S02]  /*24b0*/  @!P4 IADD3.X R7, R2, R7, R8, P0, !PT ;  /* 0x000000070207c210 */ /* 0x000fe400007fe408 */
[----:B------:R-:W-:Y:S01]  /*24c0*/  @!P2 LEA.HI.X R5, R0, c[0x0][0x174], R2, 0x1, P1 ;  /* 0x00005d000005aa11 */ /* 0x000fe200008f0c02 */
[----:B------:R-:W-:Y:S01]  /*24d0*/  IMAD R2, R105, 0x400, R101 ;  /* 0x0000040069027824 */ /* 0x000fe200078e0265 */
[----:B------:R-:W-:Y:S01]  /*24e0*/  @!P4 LEA R6, P0, R3, c[0x0][0x170], 0x1 ;  /* 0x00005c000306ca11 */ /* 0x000fe200078008ff */
[----:B------:R-:W-:Y:S01]  /*24f0*/  @P2 STS.128 [R231+0x18000], RZ ;  /* 0x018000ffe7002388 */ /* 0x000fe20000000c00 */
[----:B------:R-:W-:Y:S02]  /*2500*/  IMAD R0, R19, 0x200, R9 ;  /* 0x0000020013007824 */ /* 0x000fe400078e0209 */
[----:B------:R-:W-:Y:S01]  /*2510*/  @!P4 LEA.HI.X R7, R3, c[0x0][0x174], R7, 0x1, P0 ;  /* 0x00005d000307ca11 */ /* 0x000fe200000f0c07 */
[----:B------:R-:W-:Y:S01]  /*2520*/  @P2 STS.128 [R231+0x1a000], RZ ;  /* 0x01a000ffe7002388 */ /* 0x000fe20000000c00 */
[----:B------:R-:W-:Y:S01]  /*2530*/  IMAD.IADD R2, R102, 0x1, R2 ;  /* 0x0000000166027824 */ /* 0x000fe200078e0202 */
[----:B------:R-:W-:Y:S01]  /*2540*/  LEA R3, R105, UR8, 0x4 ;  /* 0x0000000869037c11 */ /* 0x000fe2000f8e20ff */
[----:B------:R-:W-:Y:S01]  /*2550*/  IMAD.SHL.U32 R204, R0, 0x2, RZ ;  /* 0x0000000200cc7824 */ /* 0x000fe200078e00ff */
[----:B------:R-:W-:Y:S01]  /*2560*/  @P2 STS.128 [R231+0x1c000], RZ ;  /* 0x01c000ffe7002388 */ /* 0x000fe20000000c00 */
[----:B------:R-:W-:-:S03]  /*2570*/  IMAD.SHL.U32 R211, R2, 0x2, RZ ;  /* 0x0000000202d37824 */ /* 0x000fc600078e00ff */
[----:B------:R-:W-:Y:S01]  /*2580*/  @P2 STS.128 [R231+0x1e000], RZ ;  /* 0x01e000ffe7002388 */ /* 0x000fe20000000c00 */
[C---:B------:R-:W-:Y:S02]  /*2590*/  IADD3 R2, R204.reuse, 0x10000, RZ ;  /* 0x00010000cc027810 */ /* 0x040fe40007ffe0ff */
[----:B------:R-:W-:Y:S01]  /*25a0*/  IADD3 R215, R204, 0x10020, RZ ;  /* 0x00010020ccd77810 */ /* 0x000fe20007ffe0ff */
[----:B------:R-:W-:Y:S01]  /*25b0*/  @!PT LDS RZ, [RZ] ;  /* 0x00000000fffff984 */ /* 0x000fe20000000800 */
[----:B------:R-:W-:Y:S01]  /*25c0*/  @!PT LDS RZ, [RZ] ;  /* 0x00000000fffff984 */ /* 0x000fe20000000800 */
[----:B------:R-:W-:Y:S01]  /*25d0*/  @!PT LDS RZ, [RZ] ;  /* 0x00000000fffff984 */ /* 0x000fe20000000800 */
[----:B------:R1:W-:Y:S04]  /*25e0*/  @!P2 LDGSTS.E.BYPASS.LTC128B.128 [R231+0x18000], [R4.64] ;  /* 0x1800000004e7afae */ /* 0x0003e8000b901d58 */
[----:B------:R1:W-:Y:S04]  /*25f0*/  @!P2 LDGSTS.E.BYPASS.LTC128B.128 [R231+0x1a000], [R4.64+0x80] ;  /* 0x1a00008004e7afae */ /* 0x0003e8000b901d58 */
[----:B------:R1:W-:Y:S04]  /*2600*/  @!P2 LDGSTS.E.BYPASS.LTC128B.128 [R231+0x1c000], [R4.64+0x100] ;  /* 0x1c00010004e7afae */ /* 0x0003e8000b901d58 */
[----:B------:R1:W-:Y:S01]  /*2610*/  @!P2 LDGSTS.E.BYPASS.LTC128B.128 [R231+0x1e000], [R4.64+0x180] ;  /* 0x1e00018004e7afae */ /* 0x0003e2000b901d58 */
[----:B------:R-:W-:-:S03]  /*2620*/  R2P PR, R20, 0x6 ;  /* 0x0000000614007804 */ /* 0x000fc60000000000 */
[----:B------:R-:W-:Y:S02]  /*2630*/  @P4 STS.128 [R231+0x19000], RZ ;  /* 0x019000ffe7004388 */ /* 0x000fe40000000c00 */
[----:B------:R-:W-:Y:S02]  /*2640*/  SEL R0, R12, 0xffffffe0, !P2 ;  /* 0xffffffe00c007807 */ /* 0x000fe40005000000 */
[----:B------:R-:W-:Y:S03]  /*2650*/  @P4 STS.128 [R231+0x1b000], RZ ;  /* 0x01b000ffe7004388 */ /* 0x000fe60000000c00 */
[----:B------:R-:W-:Y:S01]  /*2660*/  IMAD R214, R0, 0x2, R211 ;  /* 0x0000000200d67824 */ /* 0x000fe200078e02d3 */
        /* <DEDUP_REMOVED lines=10> */
[----:B------:R-:W-:Y:S02]  /*2710*/  SEL R4, R4, 0xfffffff0, !P1 ;  /* 0xfffffff004047807 */ /* 0x000fe40004800000 */
[----:B------:R-:W-:Y:S01]  /*2720*/  R2P PR, R22, 0x6 ;  /* 0x0000000616007804 */ /* 0x000fe20000000000 */
[----:B---3--:R-:W-:Y:S02]  /*2730*/  LDSM.16.M88.4 R8, [R211] ;  /* 0x00000000d308783b */ /* 0x008fe40000000200 */
[----:B------:R-:W-:-:S02]  /*2740*/  IMAD R212, R4, 0x2, R211 ;  /* 0x0000000204d47824 */ /* 0x000fc400078e02d3 */
[----:B------:R-:W1:Y:S02]  /*2750*/  LDSM.16.M88.4 R32, [R204+0x10800] ;  /* 0x01080000cc20783b */ /* 0x000e640000000200 */
[----:B------:R-:W-:Y:S02]  /*2760*/  IMAD R213, R0, 0x2, R212 ;  /* 0x0000000200d57824 */ /* 0x000fe400078e02d4 */
[----:B------:R-:W3:Y:S04]  /*2770*/  LDSM.16.M88.4 R16, [R204+0x10000] ;  /* 0x01000000cc10783b */ /* 0x000ee80000000200 */
[----:B------:R-:W4:Y:S01]  /*2780*/  LDSM.16.M88.4 R28, [R204+0x11000] ;  /* 0x01100000cc1c783b */ /* 0x000f220000000200 */
[----:B------:R-:W-:Y:S01]  /*2790*/  @P1 IADD3 R215, R2, -0x20, RZ ;  /* 0xffffffe002d71810 */ /* 0x000fe20007ffe0ff */
[----:B------:R-:W-:-:S02]  /*27a0*/  IMAD.MOV.U32 R2, RZ, RZ, 0x40 ;  /* 0x00000040ff027424 */ /* 0x000fc400078e00ff */
[----:B------:R-:W5:Y:S01]  /*27b0*/  LDSM.16.M88.4 R24, [R204+0x11800] ;  /* 0x01180000cc18783b */ /* 0x000f620000000200 */
[C---:B------:R-:W-:Y:S02]  /*27c0*/  IADD3 R230, R215.reuse, 0x800, RZ ;  /* 0x00000800d7e67810 */ /* 0x040fe40007ffe0ff */
[----:B------:R-:W-:Y:S01]  /*27d0*/  SEL R2, R2, 0xffffffc0, !P2 ;  /* 0xffffffc002027807 */ /* 0x000fe20005000000 */
[----:B------:R-:W-:Y:S01]  /*27e0*/  LDSM.16.M88.4 R12, [R212] ;  /* 0x00000000d40c783b */ /* 0x000fe20000000200 */
[C---:B------:R-:W-:Y:S02]  /*27f0*/  IADD3 R229, R215.reuse, 0x1000, RZ ;  /* 0x00001000d7e57810 */ /* 0x040fe40007ffe0ff */
[C---:B------:R-:W-:Y:S01]  /*2800*/  IADD3 R228, R215.reuse, 0x1800, RZ ;  /* 0x00001800d7e47810 */ /* 0x040fe20007ffe0ff */
[----:B------:R-:W4:Y:S01]  /*2810*/  LDSM.16.M88.4 R40, [R215] ;  /* 0x00000000d728783b */ /* 0x000f220000000200 */
        /* <DEDUP_REMOVED lines=14> */
[C---:B------:R-:W-:Y:S01]  /*2900*/  IADD3 R223, R215.reuse, 0x4000, RZ ;  /* 0x00004000d7df7810 */ /* 0x040fe20007ffe0ff */
[----:B------:R-:W-:Y:S01]  /*2910*/  IMAD.IADD R3, R112, 0x1, R3 ;  /* 0x0000000170037824 */ /* 0x000fe200078e0203 */
[----:B------:R-:W-:Y:S01]  /*2920*/  IADD3 R222, R215, 0x4800, RZ ;  /* 0x00004800d7de7810 */ /* 0x000fe20007ffe0ff */
[----:B-1----:R-:W-:Y:S01]  /*2930*/  HMMA.16816.F32 R36, R8, R32, RZ ;  /* 0x000000200824723c */ /* 0x002fe200000018ff */
[----:B------:R-:W-:Y:S01]  /*2940*/  LDSM.16.M88.4 R84, [R210+0x11800] ;  /* 0x01180000d254783b */ /* 0x000fe20000000200 */
[----:B------:R-:W-:Y:S01]  /*2950*/  IMAD R2, R2, 0x40, R109 ;  /* 0x0000004002027824 */ /* 0x000fe200078e026d */
[----:B------:R-:W-:-:S02]  /*2960*/  IADD3 R5, R3, 0x8, RZ ;  /* 0x0000000803057810 */ /* 0x000fc40007ffe0ff */
[----:B------:R-:W-:Y:S01]  /*2970*/  LDSM.16.M88.4 R88, [R209+0x1000] ;  /* 0x00100000d158783b */ /* 0x000fe20000000200 */
[----:B--2---:R-:W-:Y:S02]  /*2980*/  IADD3 R7, R3, UR5, RZ ;  /* 0x0000000503077c10 */ /* 0x004fe4000fffe0ff */
[C---:B------:R-:W-:Y:S01]  /*2990*/  HMMA.16816.F32 R44, R8.reuse, R34, RZ ;  /* 0x00000022082c723c */ /* 0x040fe200000018ff */
[----:B------:R-:W1:Y:S01]  /*29a0*/  LDSM.16.M88.4 R32, [R215+0x800] ;  /* 0x00080000d720783b */ /* 0x000e620000000200 */
[----:B------:R-:W-:Y:S02]  /*29b0*/  IADD3 R6, R2, 0x1, RZ ;  /* 0x0000000102067810 */ /* 0x000fe40007ffe0ff */
[----:B------:R-:W-:Y:S01]  /*29c0*/  IMNMX R235, R7, UR9, PT ;  /* 0x0000000907eb7c17 */ /* 0x000fe2000b800200 */
[----:B------:R-:W-:Y:S01]  /*29d0*/  LDSM.16.M88.4 R92, [R209+0x1800] ;  /* 0x00180000d15c783b */ /* 0x000fe20000000200 */
[----:B------:R-:W-:Y:S02]  /*29e0*/  IADD3 R221, R215, 0x5000, RZ ;  /* 0x00005000d7dd7810 */ /* 0x000fe40007ffe0ff */
[----:B---3--:R-:W-:Y:S01]  /*29f0*/  HMMA.16816.F32 R20, R8, R16, RZ ;  /* 0x000000100814723c */ /* 0x008fe200000018ff */
[----:B------:R-:W-:Y:S01]  /*2a00*/  LDSM.16.M88.4 R96, [R209+0x5800] ;  /* 0x00580000d160783b */ /* 0x000fe20000000200 */
[----:B------:R-:W-:-:S02]  /*2a10*/  ISETP.GE.AND P6, PT, R6, R235, PT ;  /* 0x000000eb0600720c */ /* 0x000fc40003fc6270 */
[----:B------:R-:W-:Y:S01]  /*2a20*/  ISETP.GE.AND P0, PT, R2, R235, PT ;  /* 0x000000eb0200720c */ /* 0x000fe20003f06270 */
[----:B------:R-:W0:Y:S01]  /*2a30*/  LDGDEPBAR ;  /* 0x00000000000079af */ /* 0x000e220000000000 */
[C---:B------:R-:W-:Y:S02]  /*2a40*/  IADD3 R220, R215.reuse, 0x5800, RZ ;  /* 0x00005800d7dc7810 */ /* 0x040fe40007ffe0ff */
[----:B------:R-:W-:Y:S01]  /*2a50*/  HMMA.16816.F32 R16, R8, R18, RZ ;  /* 0x000000120810723c */ /* 0x000fe200000018ff */
[----:B------:R-:W-:Y:S01]  /*2a60*/  STL [R1+0x74], R112 ;  /* 0x0000747001007387 */ /* 0x000fe20000100800 */
[C---:B------:R-:W-:Y:S02]  /*2a70*/  IADD3 R219, R215.reuse, 0x6000, RZ ;  /* 0x00006000d7db7810 */ /* 0x040fe40007ffe0ff */
[C---:B------:R-:W-:Y:S02]  /*2a80*/  IADD3 R218, R215.reuse, 0x6800, RZ ;  /* 0x00006800d7da7810 */ /* 0x040fe40007ffe0ff */
[----:B------:R-:W-:-:S02]  /*2a90*/  IADD3 R217, R215, 0x7000, RZ ;  /* 0x00007000d7d97810 */ /* 0x000fc40007ffe0ff */
[----:B----4-:R-:W-:Y:S01]  /*2aa0*/  HMMA.16816.F32 R48, R8, R28, RZ ;  /* 0x0000001c0830723c */ /* 0x010fe200000018ff */
[----:B------:R-:W-:-:S07]  /*2ab0*/  IADD3 R216, R215, 0x7800, RZ ;  /* 0x00007800d7d87810 */ /* 0x000fce0007ffe0ff */
[C---:B------:R-:W-:Y:S08]  /*2ac0*/  HMMA.16816.F32 R52, R8.reuse, R30, RZ ;  /* 0x0000001e0834723c */ /* 0x040ff000000018ff */
[C---:B-----5:R-:W-:Y:S08]  /*2ad0*/  HMMA.16816.F32 R64, R8.reuse, R24, RZ ;  /* 0x000000180840723c */ /* 0x060ff000000018ff */
        /* <DEDUP_REMOVED lines=331> */
.L_x_1688:
        /* <DEDUP_REMOVED lines=59> */
[----:B------:R-:W-:-:S03]  /*4340*/  FMNMX.FTZ R3, R154, R3, !PT ;  /* 0x000000039a037209 */ /* 0x000fc60007810000 */
[----:B------:R-:W-:Y:S01]  /*4350*/  LDSM.16.MT88.4 R112, [R206+0x1a800] ;  /* 0x01a80000ce70783b */ /* 0x000fe20000004200 */
        /* <DEDUP_REMOVED lines=8> */
[----:B------:R-:W-:-:S04]  /*43e0*/  FMNMX.FTZ R3, R159, R3, !PT ;  /* 0x000000039f037209 */ /* 0x000fc80007810000 */
        /* <DEDUP_REMOVED lines=431> */
[----:B------:R-:W1:Y:S01]  /*5ee0*/  LDSM.16.MT88.4 R8, [R208+0x1f000] ;  /* 0x01f00000d008783b */ /* 0x000e620000004200 */
[----:B------:R-:W-:Y:S01]  /*5ef0*/  IMAD.MOV.U32 R70, RZ, RZ, R128 ;  /* 0x000000ffff467224 */ /* 0x000fe200078e0080 */
[----:B------:R-:W-:-:S02]  /*5f00*/  MOV R71, R129 ;  /* 0x0000008100477202 */ /* 0x000fc40000000f00 */
[----:B------:R-:W-:Y:S01]  /*5f10*/  MOV R68, R166 ;  /* 0x000000a600447202 */ /* 0x000fe20000000f00 */
[----:B------:R-:W-:Y:S02]  /*5f20*/  LDSM.16.MT88.4 R80, [R206+0x1d800] ;  /* 0x01d80000ce50783b */ /* 0x000fe40000004200 */
        /* <DEDUP_REMOVED lines=22> */
[----:B------:R-:W-:Y:S02]  /*6090*/  IMAD.MOV.U32 R104, RZ, RZ, R125 ;  /* 0x000000ffff687224 */ /* 0x000fe400078e007d */
        /* <DEDUP_REMOVED lines=24> */
[----:B------:R-:W-:Y:S01]  /*6220*/  IMAD.MOV.U32 R77, RZ, RZ, R130 ;  /* 0x000000ffff4d7224 */ /* 0x000fe200078e0082 */
[----:B------:R-:W-:Y:S01]  /*6230*/  LDSM.16.MT88.4 R40, [R205+0x1b800] ;  /* 0x01b80000cd28783b */ /* 0x000fe20000004200 */
[----:B------:R-:W-:Y:S01]  /*6240*/  MOV R74, R156 ;  /* 0x0000009c004a7202 */ /* 0x000fe20000000f00 */
[----:B------:R-:W-:-:S02]  /*6250*/  IMAD.MOV.U32 R75, RZ, RZ, R157 ;  /* 0x000000ffff4b7224 */ /* 0x000fc400078e009d */
[----:B------:R-:W-:Y:S01]  /*6260*/  IMAD.MOV.U32 R94, RZ, RZ, R164 ;  /* 0x000000ffff5e7224 */ /* 0x000fe200078e00a4 */
[----:B------:R-:W-:Y:S01]  /*6270*/  SHF.R.U32.HI R10, RZ, 0x10, R8 ;  /* 0x00000010ff0a7819 */ /* 0x000fe20000011608 */
[--C-:B------:R-:W-:Y:S01]  /*6280*/  FFMA.FTZ R5, R72, c[0x0][0x23c], -R12.reuse ;  /* 0x00008f0048057a23 */ /* 0x100fe2000001080c */
[----:B------:R-:W-:Y:S01]  /*6290*/  MOV R97, R74 ;  /* 0x0000004a00617202 */ /* 0x000fe20000000f00 */
        /* <DEDUP_REMOVED lines=39> */
[--C-:B------:R-:W-:Y:S01]  /*6510*/  HSET2.LE.AND R7, R10, R72.reuse, PT ;  /* 0x000000480a077233 */ /* 0x100fe20003803000 */
[----:B------:R-:W-:Y:S01]  /*6520*/  MOV R10, R71 ;  /* 0x00000047000a7202 */ /* 0x000fe20000000f00 */
[----:B------:R-:W-:Y:S01]  /*6530*/  IMAD.MOV.U32 R99, RZ, RZ, R76 ;  /* 0x000000ffff637224 */ /* 0x000fe200078e004c */
[----:B------:R-:W-:Y:S01]  /*6540*/  MOV R12, R68 ;  /* 0x00000044000c7202 */ /* 0x000fe20000000f00 */
[----:B------:R-:W-:Y:S01]  /*6550*/  IMAD.MOV.U32 R76, RZ, RZ, R131 ;  /* 0x000000ffff4c7224 */ /* 0x000fe200078e0083 */
[----:B------:R-:W-:Y:S01]  /*6560*/  LDSM.16.MT88.4 R156, [R208+0x19800] ;  /* 0x01980000d09c783b */ /* 0x000fe20000004200 */
[----:B------:R-:W-:Y:S01]  /*6570*/  IMAD.MOV.U32 R11, RZ, RZ, R70 ;  /* 0x000000ffff0b7224 */ /* 0x000fe200078e0046 */
[----:B------:R1:W1:Y:S01]  /*6580*/  MUFU.EX2 R8, R5 ;  /* 0x0000000500087308 */ /* 0x0002620000000800 */
[----:B------:R-:W-:Y:S01]  /*6590*/  IMAD.MOV.U32 R9, RZ, RZ, R69 ;  /* 0x000000ffff097224 */ /* 0x000fe200078e0045 */
[----:B-----5:R-:W-:Y:S01]  /*65a0*/  HSET2.LE.AND R4, R2, R72, PT ;  /* 0x0000004802047233 */ /* 0x020fe20003803000 */
[----:B--2---:R-:W-:Y:S01]  /*65b0*/  F2FP.PACK_AB R2, R35, R133 ;  /* 0x000000852302723e */ /* 0x004fe200000000ff */
[----:B------:R-:W-:Y:S03]  /*65c0*/  LDSM.16.MT88.4 R72, [R205+0x1d800] ;  /* 0x01d80000cd48783b */ /* 0x000fe60000004200 */
[----:B------:R-:W-:Y:S01]  /*65d0*/  LOP3.LUT R128, R0, R2, RZ, 0xc0, !PT ;  /* 0x0000000200807212 */ /* 0x000fe200078ec0ff */
[----:B------:R-:W-:Y:S01]  /*65e0*/  IMAD.MOV.U32 R2, RZ, RZ, R86 ;  /* 0x000000ffff027224 */ /* 0x000fe200078e0056 */
[----:B---3--:R-:W-:-:S02]  /*65f0*/  F2FP.PACK_AB R0, R32, R33 ;  /* 0x000000212000723e */ /* 0x008fc400000000ff */
[----:B-1----:R-:W-:Y:S02]  /*6600*/  F2FP.PACK_AB R5, R14, R15 ;  /* 0x0000000f0e05723e */ /* 0x002fe400000000ff */
        /* <DEDUP_REMOVED lines=18> */
[----:B------:R-:W-:-:S02]  /*6730*/  IMAD.MOV.U32 R250, RZ, RZ, R77 ;  /* 0x000000fffffa7224 */ /* 0x000fc400078e004d */
[----:B------:R-:W-:-:S04]  /*6740*/  IMAD.MOV.U32 R251, RZ, RZ, R76 ;  /* 0x000000fffffb7224 */ /* 0x000fc800078e004c */
[----:B------:R-:W-:Y:S01]  /*6750*/  MOV R238, R106 ;  /* 0x0000006a00ee7202 */ /* 0x000fe20000000f00 */
[----:B------:R-:W-:Y:S01]  /*6760*/  IMAD.MOV.U32 R239, RZ, RZ, R107 ;  /* 0x000000ffffef7224 */ /* 0x000fe200078e006b */
[----:B------:R-:W-:Y:S03]  /*6770*/  HMMA.16816.F32 R160, R128, R164, R160 ;  /* 0x000000a480a0723c */ /* 0x000fe600000018a0 */
[----:B------:R-:W-:Y:S02]  /*6780*/  FADD.FTZ R2, R2, R238 ;  /* 0x000000ee02027221 */ /* 0x000fe40000010000 */
[----:B------:R-:W-:-:S03]  /*6790*/  FADD.FTZ R0, R0, R239 ;  /* 0x000000ef00007221 */ /* 0x000fc60000010000 */
[C---:B--2---:R-:W-:Y:S07]  /*67a0*/  HMMA.16816.F32 R44, R128.reuse, R48, R244 ;  /* 0x00000030802c723c */ /* 0x044fee00000018f4 */
[----:B------:R-:W-:Y:S01]  /*67b0*/  MOV R244, R88 ;  /* 0x0000005800f47202 */ /* 0x000fe20000000f00 */
[----:B------:R-:W-:Y:S01]  /*67c0*/  HMMA.16816.F32 R48, R128, R50, R240 ;  /* 0x000000328030723c */ /* 0x000fe200000018f0 */
[----:B------:R-:W-:Y:S02]  /*67d0*/  IMAD.MOV.U32 R245, RZ, RZ, R89 ;  /* 0x000000fffff57224 */ /* 0x000fe400078e0059 */
[----:B------:R-:W-:-:S02]  /*67e0*/  IMAD.MOV.U32 R246, RZ, RZ, R87 ;  /* 0x000000fffff67224 */ /* 0x000fc400078e0057 */
[----:B------:R-:W-:Y:S02]  /*67f0*/  IMAD.MOV.U32 R247, RZ, RZ, R84 ;  /* 0x000000fffff77224 */ /* 0x000fe400078e0054 */
[----:B------:R-:W-:Y:S01]  /*6800*/  IMAD.MOV.U32 R240, RZ, RZ, R90 ;  /* 0x000000fffff07224 */ /* 0x000fe200078e005a */
[----:B------:R-:W-:Y:S01]  /*6810*/  MOV R241, R91 ;  /* 0x0000005b00f17202 */ /* 0x000fe20000000f00 */
[----:B------:R-:W-:Y:S01]  /*6820*/  IMAD.MOV.U32 R242, RZ, RZ, R104 ;  /* 0x000000fffff27224 */ /* 0x000fe200078e0068 */
[C---:B------:R-:W-:Y:S01]  /*6830*/  HMMA.16816.F32 R164, R128.reuse, R166, R64 ;  /* 0x000000a680a4723c */ /* 0x040fe20000001840 */
[----:B------:R-:W-:Y:S01]  /*6840*/  FADD.FTZ R2, R240, R2 ;  /* 0x00000002f0027221 */ /* 0x000fe20000010000 */
[----:B------:R-:W1:Y:S01]  /*6850*/  LDSM.16.MT88.4 R64, [R207+0x1b800] ;  /* 0x01b80000cf40783b */ /* 0x000e620000004200 */
[----:B------:R-:W-:Y:S02]  /*6860*/  IMAD.MOV.U32 R243, RZ, RZ, R105 ;  /* 0x000000fffff37224 */ /* 0x000fe400078e0069 */
[----:B------:R-:W-:Y:S01]  /*6870*/  FADD.FTZ R0, R241, R0 ;  /* 0x00000000f1007221 */ /* 0x000fe20000010000 */
[----:B------:R-:W2:Y:S01]  /*6880*/  LDSM.16.MT88.4 R88, [R208+0x1d800] ;  /* 0x01d80000d058783b */ /* 0x000ea20000004200 */
[----:B------:R-:W-:Y:S01]  /*6890*/  FADD.FTZ R2, R242, R2 ;  /* 0x00000002f2027221 */ /* 0x000fe20000010000 */
[----:B------:R-:W-:Y:S01]  /*68a0*/  HMMA.16816.F32 R68, R128, R72, R120 ;  /* 0x000000488044723c */ /* 0x000fe20000001878 */
[----:B------:R-:W-:Y:S01]  /*68b0*/  FADD.FTZ R0, R243, R0 ;  /* 0x00000000f3007221 */ /* 0x000fe20000010000 */
[----:B------:R-:W3:Y:S01]  /*68c0*/  LDSM.16.MT88.4 R104, [R205+0x1f800] ;  /* 0x01f80000cd68783b */ /* 0x000ee20000004200 */
[----:B------:R-:W-:-:S02]  /*68d0*/  FADD.FTZ R2, R244, R2 ;  /* 0x00000002f4027221 */ /* 0x000fc40000010000 */
[----:B------:R-:W-:Y:S01]  /*68e0*/  FADD.FTZ R0, R245, R0 ;  /* 0x00000000f5007221 */ /* 0x000fe20000010000 */
[----:B------:R-:W-:Y:S01]  /*68f0*/  LDSM.16.MT88.4 R120, [R208+0x1f800] ;  /* 0x01f80000d078783b */ /* 0x000fe20000004200 */
[----:B------:R-:W-:Y:S01]  /*6900*/  FADD.FTZ R2, R246, R2 ;  /* 0x00000002f6027221 */ /* 0x000fe20000010000 */
[C---:B------:R-:W-:Y:S01]  /*6910*/  HMMA.16816.F32 R76, R128.reuse, R80, R112 ;  /* 0x00000050804c723c */ /* 0x040fe20000001870 */
[----:B------:R-:W-:Y:S01]  /*6920*/  FADD.FTZ R0, R247, R0 ;  /* 0x00000000f7007221 */ /* 0x000fe20000010000 */
[----:B------:R-:W4:Y:S01]  /*6930*/  LDSM.16.MT88.4 R112, [R206+0x1f800] ;  /* 0x01f80000ce70783b */ /* 0x000f220000004200 */
        /* <DEDUP_REMOVED lines=23> */
[----:B--2---:R-:W-:Y:S01]  /*6ab0*/  HMMA.16816.F32 R84, R128, R88, R196 ;  /* 0x000000588054723c */ /* 0x004fe200000018c4 */
[----:B------:R-:W-:-:S03]  /*6ac0*/  FADD.FTZ R241, R8, R0 ;  /* 0x0000000008f17221 */ /* 0x000fc60000010000 */
[----:B------:R1:W-:Y:S04]  /*6ad0*/  STL [R1+0x18], R240 ;  /* 0x000018f001007387 */ /* 0x0003e80000100800 */
[----:B------:R1:W-:Y:S01]  /*6ae0*/  STL [R1+0x1c], R241 ;  /* 0x00001cf101007387 */ /* 0x0003e20000100800 */
        /* <DEDUP_REMOVED lines=25> */
[----:B------:R-:W-:-:S02]  /*6c80*/  UISETP.GT.AND UP0, UPT, UR30, UR19, UPT ;  /* 0x000000131e00728c */ /* 0x000fc4000bf04270 */
[----:B------:R-:W-:Y:S01]  /*6c90*/  UIADD3 UR5, UR33, UR5, URZ ;  /* 0x0000000521057290 */ /* 0x000fe2000fffe03f */
[----:B------:R-:W-:Y:S01]  /*6ca0*/  IMAD.U32 R6, RZ, RZ, UR32 ;  /* 0x00000020ff067e24 */ /* 0x000fe2000f8e00ff */
[----:B------:R-:W-:Y:S01]  /*6cb0*/  UMOV UR28, UR30 ;  /* 0x0000001e001c7c82 */ /* 0x000fe20008000000 */
[----:B------:R-:W-:Y:S02]  /*6cc0*/  IMAD.U32 R7, RZ, RZ, UR33 ;  /* 0x00000021ff077e24 */ /* 0x000fe4000f8e00ff */
[----:B------:R-:W-:Y:S02]  /*6cd0*/  IMAD.MOV.U32 R7, RZ, RZ, 0x40 ;  /* 0x00000040ff077424 */ /* 0x000fe400078e00ff */
[----:B------:R-:W-:Y:S02]  /*6ce0*/  IMAD.U32 R2, RZ, RZ, UR5 ;  /* 0x00000005ff027e24 */ /* 0x000fe4000f8e00ff */
[----:B------:R-:W-:-:S04]  /*6cf0*/  IMAD.WIDE.U32 R8, R7, c[0x0][0x1a0], RZ ;  /* 0x0000680007087a25 */ /* 0x000fc800078e00ff */
[----:B------:R-:W-:Y:S02]  /*6d00*/  IMAD R7, R7, c[0x0][0x1a4], RZ ;  /* 0x0000690007077a24 */ /* 0x000fe400078e02ff */
        /* <DEDUP_REMOVED lines=16> */
[C---:B------:R-:W-:Y:S02]  /*6e10*/  IADD3 R2, R0.reuse, 0x1, RZ ;  /* 0x0000000100027810 */ /* 0x040fe40007ffe0ff */
[----:B------:R1:W-:Y:S01]  /*6e20*/  LDGSTS.E.BYPASS.LTC128B.128 [R231+0x1c000], [R4.64+0x100] ;  /* 0x1c00010004e77fae */ /* 0x0003e2000b901d58 */
[-C--:B------:R-:W-:Y:S02]  /*6e30*/  ISETP.GE.AND P0, PT, R0, R235.reuse, PT ;  /* 0x000000eb0000720c */ /* 0x080fe40003f06270 */
[C---:B------:R-:W-:Y:S01]  /*6e40*/  ISETP.GE.AND P6, PT, R2.reuse, R235, PT ;  /* 0x000000eb0200720c */ /* 0x040fe20003fc6270 */
[----:B------:R1:W-:Y:S01]  /*6e50*/  LDGSTS.E.BYPASS.LTC128B.128 [R231+0x1e000], [R4.64+0x180] ;  /* 0x1e00018004e77fae */ /* 0x0003e2000b901d58 */
[C---:B------:R-:W-:Y:S02]  /*6e60*/  ISETP.GE.AND P2, PT, R2.reuse, R234, PT ;  /* 0x000000ea0200720c */ /* 0x040fe40003f46270 */
[C---:B------:R-:W-:Y:S01]  /*6e70*/  ISETP.LT.OR P6, PT, R2.reuse, R233, P6 ;  /* 0x000000e90200720c */ /* 0x040fe200037c1670 */
[----:B------:R1:W-:Y:S01]  /*6e80*/  LDGSTS.E.BYPASS.LTC128B.128 [R231+0x19000], [R6.64] ;  /* 0x1900000006e77fae */ /* 0x0003e2000b901d58 */
[----:B------:R-:W-:-:S02]  /*6e90*/  ISETP.LT.OR P2, PT, R2, R232, P2 ;  /* 0x000000e80200720c */ /* 0x000fc40001741670 */
[C---:B------:R-:W-:Y:S01]  /*6ea0*/  ISETP.LT.OR P0, PT, R0.reuse, R233, P0 ;  /* 0x000000e90000720c */ /* 0x040fe20000701670 */
[----:B------:R1:W-:Y:S01]  /*6eb0*/  LDGSTS.E.BYPASS.LTC128B.128 [R231+0x1b000], [R6.64+0x80] ;  /* 0x1b00008006e77fae */ /* 0x0003e2000b901d58 */
[C---:B------:R-:W-:Y:S02]  /*6ec0*/  IADD3 R2, R0.reuse, 0x9, RZ ;  /* 0x0000000900027810 */ /* 0x040fe40007ffe0ff */
[----:B------:R-:W-:Y:S01]  /*6ed0*/  ISETP.GE.AND P3, PT, R0, R234, PT ;  /* 0x000000ea0000720c */ /* 0x000fe20003f66270 */
[----:B------:R1:W-:Y:S01]  /*6ee0*/  LDGSTS.E.BYPASS.LTC128B.128 [R231+0x1d000], [R6.64+0x100] ;  /* 0x1d00010006e77fae */ /* 0x0003e2000b901d58 */
[----:B------:R-:W-:Y:S02]  /*6ef0*/  ISETP.GE.AND P5, PT, R2, R235, PT ;  /* 0x000000eb0200720c */ /* 0x000fe40003fa6270 */
[----:B------:R-:W-:Y:S01]  /*6f00*/  ISETP.LT.OR P3, PT, R0, R232, P3 ;  /* 0x000000e80000720c */ /* 0x000fe20001f61670 */
[----:B------:R1:W-:Y:S01]  /*6f10*/  LDGSTS.E.BYPASS.LTC128B.128 [R231+0x1f000], [R6.64+0x180] ;  /* 0x1f00018006e77fae */ /* 0x0003e2000b901d58 */
[----:B------:R-:W-:-:S03]  /*6f20*/  ISETP.LT.OR P5, PT, R2, R233, P5 ;  /* 0x000000e90200720c */ /* 0x000fc60002fa1670 */
[----:B------:R-:W-:Y:S04]  /*6f30*/  LDSM.16.M88.4 R16, [R204+0x10000] ;  /* 0x01000000cc10783b */ /* 0x000fe80000000200 */
[----:B------:R-:W-:Y:S04]  /*6f40*/  LDSM.16.M88.4 R28, [R204+0x11000] ;  /* 0x01100000cc1c783b */ /* 0x000fe80000000200 */
[----:B------:R-:W-:Y:S04]  /*6f50*/  LDSM.16.M88.4 R12, [R204+0x10800] ;  /* 0x01080000cc0c783b */ /* 0x000fe80000000200 */
[----:B------:R-:W-:Y:S04]  /*6f60*/  LDSM.16.M88.4 R8, [R212] ;  /* 0x00000000d408783b */ /* 0x000fe80000000200 */
[----:B------:R-:W-:Y:S04]  /*6f70*/  LDSM.16.M88.4 R172, [R215] ;  /* 0x00000000d7ac783b */ /* 0x000fe80000000200 */
[----:B------:R-:W-:Y:S04]  /*6f80*/  LDSM.16.M88.4 R176, [R204+0x11800] ;  /* 0x01180000ccb0783b */ /* 0x000fe80000000200 */
[----:B-1----:R-:W1:Y:S04]  /*6f90*/  LDSM.16.M88.4 R4, [R211] ;  /* 0x00000000d304783b */ /* 0x002e680000000200 */
[----:B------:R-:W2:Y:S04]  /*6fa0*/  LDSM.16.M88.4 R184, [R229] ;  /* 0x00000000e5b8783b */ /* 0x000ea80000000200 */
[----:B------:R-:W3:Y:S04]  /*6fb0*/  LDSM.16.M88.4 R180, [R230] ;  /* 0x00000000e6b4783b */ /* 0x000ee80000000200 */
[----:B------:R-:W0:Y:S01]  /*6fc0*/  LDGDEPBAR ;  /* 0x00000000000079af */ /* 0x000e220000000000 */
[C---:B-1----:R-:W-:Y:S08]  /*6fd0*/  HMMA.16816.F32 R168, R4.reuse, R16, RZ ;  /* 0x0000001004a8723c */ /* 0x042ff000000018ff */
[C---:B------:R-:W-:Y:S08]  /*6fe0*/  HMMA.16816.F32 R32, R4.reuse, R18, RZ ;  /* 0x000000120420723c */ /* 0x040ff000000018ff */
[C---:B------:R-:W-:Y:S08]  /*6ff0*/  HMMA.16816.F32 R16, R4.reuse, R28, RZ ;  /* 0x0000001c0410723c */ /* 0x040ff000000018ff */
[C---:B------:R-:W-:Y:S08]  /*7000*/  HMMA.16816.F32 R24, R4.reuse, R12, RZ ;  /* 0x0000000c0418723c */ /* 0x040ff000000018ff */
[C---:B------:R-:W-:Y:S08]  /*7010*/  HMMA.16816.F32 R20, R4.reuse, R14, RZ ;  /* 0x0000000e0414723c */ /* 0x040ff000000018ff */
[----:B------:R-:W-:Y:S01]  /*7020*/  HMMA.16816.F32 R12, R4, R30, RZ ;  /* 0x0000001e040c723c */ /* 0x000fe200000018ff */
[----:B------:R-:W1:Y:S07]  /*7030*/  LDSM.16.M88.4 R28, [R228] ;  /* 0x00000000e41c783b */ /* 0x000e6e0000000200 */
[C---:B------:R-:W-:Y:S08]  /*7040*/  HMMA.16816.F32 R236, R8.reuse, R172, R168 ;  /* 0x000000ac08ec723c */ /* 0x040ff000000018a8 */
[----:B------:R-:W-:Y:S08]  /*7050*/  HMMA.16816.F32 R192, R8, R174, R32 ;  /* 0x000000ae08c0723c */ /* 0x000ff00000001820 */
[C---:B------:R-:W-:Y:S08]  /*7060*/  HMMA.16816.F32 R200, R4.reuse, R176, RZ ;  /* 0x000000b004c8723c */ /* 0x040ff000000018ff */
[----:B------:R-:W-:Y:S01]  /*7070*/  HMMA.16816.F32 R196, R4, R178, RZ ;  /* 0x000000b204c4723c */ /* 0x000fe200000018ff */
[----:B------:R-:W-:Y:S07]  /*7080*/  LDSM.16.M88.4 R4, [R214] ;  /* 0x00000000d604783b */ /* 0x000fee0000000200 */
[C---:B--2---:R-:W-:Y:S01]  /*7090*/  HMMA.16816.F32 R172, R8.reuse, R184, R16 ;  /* 0x000000b808ac723c */ /* 0x044fe20000001810 */
[----:B------:R-:W2:Y:S07]  /*70a0*/  LDSM.16.M88.4 R16, [R210+0x10000] ;  /* 0x01000000d210783b */ /* 0x000eae0000000200 */
[C---:B---3--:R-:W-:Y:S01]  /*70b0*/  HMMA.16816.F32 R188, R8.reuse, R180, R24 ;  /* 0x000000b408bc723c */ /* 0x048fe20000001818 */
[----:B------:R-:W3:Y:S07]  /*70c0*/  LDSM.16.M88.4 R24, [R210+0x11000] ;  /* 0x01100000d218783b */ /* 0x000eee0000000200 */
[C---:B------:R-:W-:Y:S01]  /*70d0*/  HMMA.16816.F32 R176, R8.reuse, R182, R20 ;  /* 0x000000b608b0723c */ /* 0x040fe20000001814 */
[----:B------:R-:W-:Y:S07]  /*70e0*/  LDSM.16.M88.4 R180, [R210+0x11800] ;  /* 0x01180000d2b4783b */ /* 0x000fee0000000200 */
[C---:B------:R-:W-:Y:S01]  /*70f0*/  HMMA.16816.F32 R20, R8.reuse, R186, R12 ;  /* 0x000000ba0814723c */ /* 0x040fe2000000180c */
[----:B------:R-:W4:Y:S07]  /*7100*/  LDSM.16.M88.4 R12, [R210+0x10800] ;  /* 0x01080000d20c783b */ /* 0x000f2e0000000200 */
[C---:B-1----:R-:W-:Y:S08]  /*7110*/  HMMA.16816.F32 R200, R8.reuse, R28, R200 ;  /* 0x0000001c08c8723c */ /* 0x042ff000000018c8 */
[----:B------:R-:W-:Y:S01]  /*7120*/  HMMA.16816.F32 R168, R8, R30, R196 ;  /* 0x0000001e08a8723c */ /* 0x000fe200000018c4 */
[----:B------:R-:W-:Y:S07]  /*7130*/  LDSM.16.M88.4 R8, [R213] ;  /* 0x00000000d508783b */ /* 0x000fee0000000200 */
[C---:B--2---:R-:W-:Y:S08]  /*7140*/  HMMA.16816.F32 R32, R4.reuse, R16, R236 ;  /* 0x000000100420723c */ /* 0x044ff000000018ec */
        /* <DEDUP_REMOVED lines=165> */
[----:B------:R-:W-:Y:S01]  /*7ba0*/  HMMA.16816.F32 R12, R4, R28, R12 ;  /* 0x0000001c040c723c */ /* 0x000fe2000000180c */
[----:B------:R-:W3:Y:S01]  /*7bb0*/  LDSM.16.M88.4 R28, [R209+0x7800] ;  /* 0x00780000d11c783b */ /* 0x000ee20000000200 */
[----:B------:R-:W-:-:S06]  /*7bc0*/  DEPBAR.LE SB0, 0x0 ;  /* 0x000080000000791a */ /* 0x000fcc0000000000 */
[C---:B------:R-:W-:Y:S08]  /*7bd0*/  HMMA.16816.F32 R180, R8.reuse, R24, R172 ;  /* 0x0000001808b4723c */ /* 0x040ff000000018ac */
[----:B------:R-:W-:Y:S07]  /*7be0*/  HMMA.16816.F32 R172, R8, R26, R32 ;  /* 0x0000001a08ac723c */ /* 0x000fee0000001820 */
[----:B------:R-:W-:Y:S01]  /*7bf0*/  IADD3 R8, R0, 0x8, RZ ;  /* 0x0000000800087810 */ /* 0x000fe20007ffe0ff */
[----:B-1----:R-:W-:Y:S01]  /*7c00*/  HMMA.16816.F32 R24, R4, R20, R176 ;  /* 0x000000140418723c */ /* 0x002fe200000018b0 */
[----:B------:R-:W-:-:S02]  /*7c10*/  FSEL R9, R12, -INF , !P0 ;  /* 0xff8000000c097808 */ /* 0x000fc40004000000 */
[C---:B------:R-:W-:Y:S02]  /*7c20*/  ISETP.GE.AND P1, PT, R8.reuse, R235, PT ;  /* 0x000000eb0800720c */ /* 0x040fe40003f26270 */
[-C--:B------:R-:W-:Y:S02]  /*7c30*/  ISETP.GE.AND P4, PT, R8, R234.reuse, PT ;  /* 0x000000ea0800720c */ /* 0x080fe40003f86270 */
[----:B------:R-:W-:Y:S01]  /*7c40*/  ISETP.GE.AND P0, PT, R2, R234, PT ;  /* 0x000000ea0200720c */ /* 0x000fe20003f06270 */
[----:B------:R-:W-:Y:S01]  /*7c50*/  HMMA.16816.F32 R20, R4, R22, R188 ;  /* 0x000000160414723c */ /* 0x000fe200000018bc */
[----:B------:R-:W-:Y:S01]  /*7c60*/  BAR.SYNC.DEFER_BLOCKING 0x0 ;  /* 0x0000000000007b1d */ /* 0x000fe20000010000 */
[C---:B------:R-:W-:Y:S02]  /*7c70*/  ISETP.LT.OR P1, PT, R8.reuse, R233, P1 ;  /* 0x000000e90800720c */ /* 0x040fe40000f21670 */
[----:B------:R-:W-:Y:S02]  /*7c80*/  ISETP.LT.OR P4, PT, R8, R232, P4 ;  /* 0x000000e80800720c */ /* 0x000fe40002781670 */
[----:B------:R-:W-:-:S02]  /*7c90*/  IADD3 R8, R0, 0x10, RZ ;  /* 0x0000001000087810 */ /* 0x000fc40007ffe0ff */
[----:B------:R-:W-:Y:S02]  /*7ca0*/  ISETP.LT.OR P0, PT, R2, R232, P0 ;  /* 0x000000e80200720c */ /* 0x000fe40000701670 */
[----:B------:R-:W-:Y:S02]  /*7cb0*/  IADD3 R2, R0, 0x11, RZ ;  /* 0x0000001100027810 */ /* 0x000fe40007ffe0ff */
[----:B------:R-:W-:Y:S02]  /*7cc0*/  FSEL R10, R14, -INF , !P3 ;  /* 0xff8000000e0a7808 */ /* 0x000fe40005800000 */
[----:B------:R-:W-:Y:S02]  /*7cd0*/  FSEL R32, R15, -INF , !P2 ;  /* 0xff8000000f207808 */ /* 0x000fe40005000000 */
[C---:B------:R-:W-:Y:S02]  /*7ce0*/  ISETP.GE.AND P3, PT, R8.reuse, R235, PT ;  /* 0x000000eb0800720c */ /* 0x040fe40003f66270 */
[----:B------:R-:W-:-:S02]  /*7cf0*/  ISETP.GE.AND P2, PT, R8, R234, PT ;  /* 0x000000ea0800720c */ /* 0x000fc40003f46270 */
[----:B------:R-:W-:Y:S02]  /*7d00*/  FSEL R13, R13, -INF , !P6 ;  /* 0xff8000000d0d7808 */ /* 0x000fe40007000000 */
[----:B------:R-:W-:Y:S02]  /*7d10*/  FSEL R12, R16, -INF , !P1 ;  /* 0xff800000100c7808 */ /* 0x000fe40004800000 */
[C---:B------:R-:W-:Y:S02]  /*7d20*/  ISETP.GE.AND P6, PT, R2.reuse, R235, PT ;  /* 0x000000eb0200720c */ /* 0x040fe40003fc6270 */
        /* <DEDUP_REMOVED lines=8> */
[----:B------:R-:W-:-:S02]  /*7db0*/  FSEL R14, R19, -INF , !P0 ;  /* 0xff800000130e7808 */ /* 0x000fc40004000000 */
[----:B------:R-:W-:Y:S01]  /*7dc0*/  IADD3 R2, R0, 0x19, RZ ;  /* 0x0000001900027810 */ /* 0x000fe20007ffe0ff */
[----:B--2---:R-:W-:Y:S01]  /*7dd0*/  HMMA.16816.F32 R16, R4, R168, R192 ;  /* 0x000000a80410723c */ /* 0x004fe200000018c0 */
[CC--:B------:R-:W-:Y:S02]  /*7de0*/  ISETP.GE.AND P0, PT, R8.reuse, R235.reuse, PT ;  /* 0x000000eb0800720c */ /* 0x0c0fe40003f06270 */
[-C--:B------:R-:W-:Y:S02]  /*7df0*/  ISETP.GE.AND P4, PT, R8, R234.reuse, PT ;  /* 0x000000ea0800720c */ /* 0x080fe40003f86270 */
[----:B------:R-:W-:Y:S02]  /*7e00*/  FSEL R35, R24, -INF , !P3 ;  /* 0xff80000018237808 */ /* 0x000fe40005800000 */
        /* <DEDUP_REMOVED lines=8> */
[----:B------:R-:W-:Y:S02]  /*7e90*/  FSEL R33, R25, -INF , !P6 ;  /* 0xff80000019217808 */ /* 0x000fe40007000000 */
[----:B------:R-:W-:Y:S02]  /*7ea0*/  FSEL R169, R27, -INF , !P1 ;  /* 0xff8000001ba97808 */ /* 0x000fe40004800000 */
[----:B------:R-:W-:Y:S01]  /*7eb0*/  HMMA.16816.F32 R24, R4, R170, R184 ;  /* 0x000000aa0418723c */ /* 0x000fe200000018b8 */
[C---:B------:R-:W-:Y:S02]  /*7ec0*/  ISETP.GE.AND P2, PT, R8.reuse, R235, PT ;  /* 0x000000eb0800720c */ /* 0x040fe40003f46270 */
[----:B------:R-:W-:Y:S02]  /*7ed0*/  ISETP.GE.AND P1, PT, R8, R234, PT ;  /* 0x000000ea0800720c */ /* 0x000fe40003f26270 */
[----:B------:R-:W-:Y:S02]  /*7ee0*/  FSEL R133, R20, -INF , !P0 ;  /* 0xff80000014857808 */ /* 0x000fe40004000000 */
[----:B------:R-:W-:-:S02]  /*7ef0*/  FSEL R134, R22, -INF , !P4 ;  /* 0xff80000016867808 */ /* 0x000fc40006000000 */
[----:B------:R-:W-:Y:S02]  /*7f00*/  FSEL R34, R21, -INF , !P5 ;  /* 0xff80000015227808 */ /* 0x000fe40006800000 */
[----:B------:R-:W-:Y:S02]  /*7f10*/  FSEL R135, R23, -INF , !P3 ;  /* 0xff80000017877808 */ /* 0x000fe40005800000 */
[----:B------:R-:W-:Y:S01]  /*7f20*/  IADD3 R2, R0, 0x21, RZ ;  /* 0x0000002100027810 */ /* 0x000fe20007ffe0ff */
[----:B---3--:R-:W-:Y:S01]  /*7f30*/  HMMA.16816.F32 R20, R4, R28, R180 ;  /* 0x0000001c0414723c */ /* 0x008fe200000018b4 */
[C---:B------:R-:W-:Y:S02]  /*7f40*/  ISETP.LT.OR P2, PT, R8.reuse, R233, P2 ;  /* 0x000000e90800720c */ /* 0x040fe40001741670 */
[----:B------:R-:W-:Y:S02]  /*7f50*/  ISETP.LT.OR P1, PT, R8, R232, P1 ;  /* 0x000000e80800720c */ /* 0x000fe40000f21670 */
[----:B------:R-:W-:-:S02]  /*7f60*/  IADD3 R8, R0, 0x28, RZ ;  /* 0x0000002800087810 */ /* 0x000fc40007ffe0ff */
[CC--:B------:R-:W-:Y:S01]  /*7f70*/  ISETP.GE.AND P6, PT, R2.reuse, R235.reuse, PT ;  /* 0x000000eb0200720c */ /* 0x0c0fe20003fc6270 */
[----:B------:R-:W-:Y:S01]  /*7f80*/  HMMA.16816.F32 R4, R4, R30, R172 ;  /* 0x0000001e0404723c */ /* 0x000fe200000018ac */
[-C--:B------:R-:W-:Y:S02]  /*7f90*/  ISETP.GE.AND P0, PT, R2, R234.reuse, PT ;  /* 0x000000ea0200720c */ /* 0x080fe40003f06270 */
        /* <DEDUP_REMOVED lines=8> */
[----:B------:R-:W-:Y:S02]  /*8020*/  IADD3 R8, R0, 0x30, RZ ;  /* 0x0000003000087810 */ /* 0x000fe40007ffe0ff */
[----:B------:R-:W-:-:S02]  /*8030*/  ISETP.GE.AND P5, PT, R2, R235, PT ;  /* 0x000000eb0200720c */ /* 0x000fc40003fa6270 */
[-C--:B------:R-:W-:Y:S02]  /*8040*/  ISETP.GE.AND P2, PT, R2, R234.reuse, PT ;  /* 0x000000ea0200720c */ /* 0x080fe40003f46270 */
[----:B------:R-:W-:Y:S02]  /*8050*/  FSEL R178, R19, -INF , !P0 ;  /* 0xff80000013b27808 */ /* 0x000fe40004000000 */
[----:B------:R-:W-:Y:S02]  /*8060*/  ISETP.GE.AND P0, PT, R8, R234, PT ;  /* 0x000000ea0800720c */ /* 0x000fe40003f06270 */
[C---:B------:R-:W-:Y:S02]  /*8070*/  ISETP.LT.OR P5, PT, R2.reuse, R233, P5 ;  /* 0x000000e90200720c */ /* 0x040fe40002fa1670 */
[----:B------:R-:W-:Y:S02]  /*8080*/  ISETP.LT.OR P2, PT, R2, R232, P2 ;  /* 0x000000e80200720c */ /* 0x000fe40001741670 */
[----:B------:R-:W-:-:S02]  /*8090*/  IADD3 R2, R0, 0x31, RZ ;  /* 0x0000003100027810 */ /* 0x000fc40007ffe0ff */
[----:B------:R-:W-:Y:S02]  /*80a0*/  ISETP.LT.OR P0, PT, R8, R232, P0 ;  /* 0x000000e80800720c */ /* 0x000fe40000701670 */
[----:B------:R-:W-:Y:S02]  /*80b0*/  FSEL R250, R17, -INF , !P6 ;  /* 0xff80000011fa7808 */ /* 0x000fe40007000000 */
[----:B------:R-:W-:Y:S02]  /*80c0*/  FSEL R251, R24, -INF , !P3 ;  /* 0xff80000018fb7808 */ /* 0x000fe40005800000 */
[----:B------:R-:W-:Y:S02]  /*80d0*/  FSEL R195, R18, -INF , !P1 ;  /* 0xff80000012c37808 */ /* 0x000fe40004800000 */
[C---:B------:R-:W-:Y:S02]  /*80e0*/  ISETP.GE.AND P6, PT, R2.reuse, R235, PT ;  /* 0x000000eb0200720c */ /* 0x040fe40003fc6270 */
[----:B------:R-:W-:-:S02]  /*80f0*/  ISETP.GE.AND P3, PT, R2, R234, PT ;  /* 0x000000ea0200720c */ /* 0x000fc40003f66270 */
[----:B------:R-:W-:Y:S02]  /*8100*/  ISETP.GE.AND P1, PT, R8, R235, PT ;  /* 0x000000eb0800720c */ /* 0x000fe40003f26270 */
[----:B------:R-:W-:Y:S02]  /*8110*/  FSEL R192, R22, -INF , !P0 ;  /* 0xff80000016c07808 */ /* 0x000fe40004000000 */
[----:B------:R-:W-:Y:S02]  /*8120*/  PLOP3.LUT P0, PT, PT, PT, UP0, 0x80, 0x0 ;  /* 0x000000000000781c */ /* 0x000fe40003f0f008 */
[CC--:B------:R-:W-:Y:S02]  /*8130*/  ISETP.LT.OR P6, PT, R2.reuse, R233.reuse, P6 ;  /* 0x000000e90200720c */ /* 0x0c0fe400037c1670 */
[----:B------:R-:W-:Y:S02]  /*8140*/  ISETP.LT.OR P3, PT, R2, R232, P3 ;  /* 0x000000e80200720c */ /* 0x000fe40001f61670 */
[----:B------:R-:W-:-:S02]  /*8150*/  ISETP.LT.OR P1, PT, R8, R233, P1 ;  /* 0x000000e90800720c */ /* 0x000fc40000f21670 */
[C---:B------:R-:W-:Y:S02]  /*8160*/  IADD3 R2, R0.reuse, 0x38, RZ ;  /* 0x0000003800027810 */ /* 0x040fe40007ffe0ff */
[----:B------:R-:W-:Y:S02]  /*8170*/  IADD3 R0, R0, 0x39, RZ ;  /* 0x0000003900007810 */ /* 0x000fe40007ffe0ff */
[----:B------:R-:W-:Y:S02]  /*8180*/  FSEL R183, R26, -INF , !P4 ;  /* 0xff8000001ab77808 */ /* 0x000fe40006000000 */
[----:B------:R-:W-:Y:S02]  /*8190*/  FSEL R193, R25, -INF , !P5 ;  /* 0xff80000019c17808 */ /* 0x000fe40006800000 */
[----:B------:R-:W-:Y:S02]  /*81a0*/  FSEL R179, R27, -INF , !P2 ;  /* 0xff8000001bb37808 */ /* 0x000fe40005000000 */
[----:B------:R-:W-:-:S02]  /*81b0*/  FSEL R180, R20, -INF , !P1 ;  /* 0xff80000014b47808 */ /* 0x000fc40004800000 */
[CC--:B------:R-:W-:Y:S02]  /*81c0*/  ISETP.GE.AND P5, PT, R2.reuse, R235.reuse, PT ;  /* 0x000000eb0200720c */ /* 0x0c0fe40003fa6270 */
[-C--:B------:R-:W-:Y:S02]  /*81d0*/  ISETP.GE.AND P2, PT, R2, R234.reuse, PT ;  /* 0x000000ea0200720c */ /* 0x080fe40003f46270 */
[C---:B------:R-:W-:Y:S02]  /*81e0*/  ISETP.GE.AND P4, PT, R0.reuse, R235, PT ;  /* 0x000000eb0000720c */ /* 0x040fe40003f86270 */
[----:B------:R-:W-:Y:S02]  /*81f0*/  ISETP.GE.AND P1, PT, R0, R234, PT ;  /* 0x000000ea0000720c */ /* 0x000fe40003f26270 */
[C---:B------:R-:W-:Y:S02]  /*8200*/  ISETP.LT.OR P5, PT, R2.reuse, R233, P5 ;  /* 0x000000e90200720c */ /* 0x040fe40002fa1670 */
[----:B------:R-:W-:-:S02]  /*8210*/  ISETP.LT.OR P2, PT, R2, R232, P2 ;  /* 0x000000e80200720c */ /* 0x000fc40001741670 */
[C---:B------:R-:W-:Y:S02]  /*8220*/  ISETP.LT.OR P4, PT, R0.reuse, R233, P4 ;  /* 0x000000e90000720c */ /* 0x040fe40002781670 */
        /* <DEDUP_REMOVED lines=8> */
[----:B------:R-:W2:Y:S04]  /*82b0*/  LDL.64 R246, [R1+0x38] ;  /* 0x0000380001f67983 */ /* 0x000ea80000100a00 */
[----:B------:R-:W3:Y:S01]  /*82c0*/  LDL.64 R248, [R1+0x20] ;  /* 0x0000200001f87983 */ /* 0x000ee20000100a00 */
[----:B------:R-:W-:Y:S02]  /*82d0*/  UIADD3 UR31, UR29, -0x3, URZ ;  /* 0xfffffffd1d1f7890 */ /* 0x000fe4000fffe03f */
[----:B------:R-:W-:-:S02]  /*82e0*/  ULDC.64 UR4, c[0x0][0x198] ;  /* 0x0000660000047ab9 */ /* 0x000fc40000000a00 */
        /* <DEDUP_REMOVED lines=26> */
.L_x_1690:
[----:B------:R-:W2:Y:S04]  /*8490*/  LDL.64 R174, [R1+0x28] ;  /* 0x0000280001ae7983 */ /* 0x000ea80000100a00 */
[----:B------:R-:W3:Y:S04]  /*84a0*/  LDL.LU.64 R190, [R1+0x40] ;  /* 0x0000400001be7983 */ /* 0x000ee80000300a00 */
[----:B-1----:R-:W4:Y:S04]  /*84b0*/  LDL R5, [R1+0x6c] ;  /* 0x00006c0001057983 */ /* 0x002f280000100800 */
[----:B------:R-:W5:Y:S01]  /*84c0*/  LDL R8, [R1+0x50] ;  /* 0x0000500001087983 */ /* 0x000f620000100800 */
[----:B------:R-:W-:-:S04]  /*84d0*/  FMNMX.FTZ R0, R132, R9, !PT ;  /* 0x0000000984007209 */ /* 0x000fc80007810000 */
[----:B------:R-:W-:-:S04]  /*84e0*/  FMNMX.FTZ R0, R13, R0, !PT ;  /* 0x000000000d007209 */ /* 0x000fc80007810000 */
[----:B------:R-:W-:-:S04]  /*84f0*/  FMNMX.FTZ R0, R12, R0, !PT ;  /* 0x000000000c007209 */ /* 0x000fc80007810000 */
        /* <DEDUP_REMOVED lines=22> */
[----:B------:R-:W-:-:S04]  /*8660*/  FMNMX.FTZ R2, R178, R2, !PT ;  /* 0x00000002b2027209 */ /* 0x000fc80007810000 */
[----:B------:R-:W-:Y:S01]  /*8670*/  FMNMX.FTZ R2, R183, R2, !PT ;  /* 0x00000002b7027209 */ /* 0x000fe20007810000 */
[----:B------:R-:W1:Y:S03]  /*8680*/  SHFL.BFLY PT, R4, R0, 0x2, 0x1f ;  /* 0x0c401f0000047f89 */ /* 0x000e6600000e0000 */
[----:B------:R-:W-:-:S04]  /*8690*/  FMNMX.FTZ R2, R179, R2, !PT ;  /* 0x00000002b3027209 */ /* 0x000fc80007810000 */
[----:B------:R-:W-:-:S04]  /*86a0*/  FMNMX.FTZ R2, R192, R2, !PT ;  /* 0x00000002c0027209 */ /* 0x000fc80007810000 */
[----:B------:R-:W-:-:S04]  /*86b0*/  FMNMX.FTZ R2, R25, R2, !PT ;  /* 0x0000000219027209 */ /* 0x000fc80007810000 */
[----:B------:R-:W-:-:S04]  /*86c0*/  FMNMX.FTZ R2, R187, R2, !PT ;  /* 0x00000002bb027209 */ /* 0x000fc80007810000 */
[----:B------:R-:W-:Y:S01]  /*86d0*/  FMNMX.FTZ R2, R181, R2, !PT ;  /* 0x00000002b5027209 */ /* 0x000fe20007810000 */
[----:B------:R-:W-:-:S04]  /*86e0*/  USHF.L.U32 UR4, UR28, 0x1, URZ ;  /* 0x000000011c047899 */ /* 0x000fc8000800063f */
[----:B------:R-:W1:Y:S02]  /*86f0*/  SHFL.BFLY PT, R6, R2, 0x2, 0x1f ;  /* 0x0c401f0002067f89 */ /* 0x000e6400000e0000 */
[----:B-1----:R-:W-:-:S05]  /*8700*/  FMNMX.FTZ R0, R0, R4, !PT ;  /* 0x0000000400007209 */ /* 0x002fca0007810000 */
[----:B------:R-:W1:Y:S01]  /*8710*/  SHFL.BFLY PT, R7, R0, 0x1, 0x1f ;  /* 0x0c201f0000077f89 */ /* 0x000e6200000e0000 */
[----:B------:R-:W-:-:S05]  /*8720*/  FMNMX.FTZ R2, R2, R6, !PT ;  /* 0x0000000602027209 */ /* 0x000fca0007810000 */
[----:B------:R-:W1:Y:S02]  /*8730*/  SHFL.BFLY PT, R6, R2, 0x1, 0x1f ;  /* 0x0c201f0002067f89 */ /* 0x000e6400000e0000 */
[----:B-1----:R-:W-:-:S04]  /*8740*/  FMNMX.FTZ R249, R0, R7, !PT ;  /* 0x0000000700f97209 */ /* 0x002fc80007810000 */
[----:B------:R-:W-:Y:S01]  /*8750*/  FSETP.NEU.FTZ.AND P2, PT, R249, -INF , PT ;  /* 0xff800000f900780b */ /* 0x000fe20003f5d000 */
[----:B------:R-:W1:Y:S01]  /*8760*/  LDC.U8 R23, c[0x0][0x2d8] ;  /* 0x0000b600ff177b82 */ /* 0x000e620000000000 */
[----:B------:R-:W-:-:S04]  /*8770*/  FMNMX.FTZ R248, R2, R6, !PT ;  /* 0x0000000602f87209 */ /* 0x000fc80007810000 */
[----:B------:R-:W-:Y:S02]  /*8780*/  FSETP.NEU.FTZ.AND P1, PT, R248, -INF , PT ;  /* 0xff800000f800780b */ /* 0x000fe40003f3d000 */
[----:B-1----:R-:W-:Y:S01]  /*8790*/  PRMT R172, R23, 0x7054, R23 ;  /* 0x0000705417ac7816 */ /* 0x002fe20000000017 */
[----:B----4-:R-:W-:-:S04]  /*87a0*/  IMAD.WIDE.U32 R4, R5, -0x2daee0ad, RZ ;  /* 0xd2511f5305047825 */ /* 0x010fc800078e00ff */
[----:B------:R-:W-:Y:S01]  /*87b0*/  IMAD.U32 R4, RZ, RZ, UR4 ;  /* 0x00000004ff047e24 */ /* 0x000fe2000f8e00ff */
[----:B------:R-:W-:-:S04]  /*87c0*/  MOV R176, R5 ;  /* 0x0000000500b07202 */ /* 0x000fc80000000f00 */
[----:B------:R-:W-:Y:S01]  /*87d0*/  LOP3.LUT R4, R176, UR27, R4, 0x96, !PT ;  /* 0x0000001bb0047c12 */ /* 0x000fe2000f8e9604 */
[----:B-----5:R-:W-:-:S04]  /*87e0*/  IMAD R30, R8, -0x326172a9, RZ ;  /* 0xcd9e8d57081e7824 */ /* 0x020fc800078e02ff */
[----:B------:R-:W-:-:S05]  /*87f0*/  IMAD.WIDE.U32 R4, R4, -0x326172a9, RZ ;  /* 0xcd9e8d5704047825 */ /* 0x000fca00078e00ff */
[----:B------:R-:W-:Y:S02]  /*8800*/  LOP3.LUT R5, R5, UR16, R30, 0x96, !PT ;  /* 0x0000001005057c12 */ /* 0x000fe4000f8e961e */
[----:B--2---:R-:W-:-:S03]  /*8810*/  LOP3.LUT R4, R175, UR14, R4, 0x96, !PT ;  /* 0x0000000eaf047c12 */ /* 0x004fc6000f8e9604 */
[----:B------:R-:W-:-:S04]  /*8820*/  IMAD.WIDE.U32 R16, R5, -0x2daee0ad, RZ ;  /* 0xd2511f5305107825 */ /* 0x000fc800078e00ff */
[----:B------:R-:W-:Y:S01]  /*8830*/  IMAD.WIDE.U32 R20, R4, -0x2daee0ad, RZ ;  /* 0xd2511f5304147825 */ /* 0x000fe200078e00ff */
[----:B---3--:R-:W-:-:S04]  /*8840*/  LOP3.LUT R4, R17, UR13, R190, 0x96, !PT ;  /* 0x0000000d11047c12 */ /* 0x008fc8000f8e96be */
[----:B------:R-:W-:Y:S01]  /*8850*/  LOP3.LUT R0, R21, UR11, R16, 0x96, !PT ;  /* 0x0000000b15007c12 */ /* 0x000fe2000f8e9610 */
[----:B------:R-:W-:-:S04]  /*8860*/  IMAD.WIDE.U32 R16, R4, -0x326172a9, RZ ;  /* 0xcd9e8d5704107825 */ /* 0x000fc800078e00ff */
[----:B------:R-:W-:Y:S01]  /*8870*/  IMAD.WIDE.U32 R18, R0, -0x326172a9, RZ ;  /* 0xcd9e8d5700127825 */ /* 0x000fe200078e00ff */
[----:B------:R-:W-:-:S04]  /*8880*/  LOP3.LUT R4, R17, UR12, R174, 0x96, !PT ;  /* 0x0000000c11047c12 */ /* 0x000fc8000f8e96ae */
[----:B------:R-:W-:Y:S01]  /*8890*/  LOP3.LUT R0, R19, UR10, R16, 0x96, !PT ;  /* 0x0000000a13007c12 */ /* 0x000fe2000f8e9610 */
[----:B------:R-:W-:-:S04]  /*88a0*/  IMAD.WIDE.U32 R4, R4, -0x2daee0ad, RZ ;  /* 0xd2511f5304047825 */ /* 0x000fc800078e00ff */
[----:B------:R-:W-:-:S04]  /*88b0*/  IMAD.WIDE.U32 R26, R0, -0x2daee0ad, RZ ;  /* 0xd2511f53001a7825 */ /* 0x000fc800078e00ff */
[----:B------:R-:W-:Y:S01]  /*88c0*/  FMUL.FTZ R8, R249, c[0x0][0x23c] ;  /* 0x00008f00f9087a20 */ /* 0x000fe20000410000 */
[----:B------:R-:W-:Y:S02]  /*88d0*/  LOP3.LUT R4, R27, UR7, R4, 0x96, !PT ;  /* 0x000000071b047c12 */ /* 0x000fe4000f8e9604 */
[----:B------:R-:W-:Y:S02]  /*88e0*/  LOP3.LUT R6, R5, UR9, R20, 0x96, !PT ;  /* 0x0000000905067c12 */ /* 0x000fe4000f8e9614 */
[----:B------:R-:W-:Y:S01]  /*88f0*/  FSEL R8, R8, RZ, P2 ;  /* 0x000000ff08087208 */ /* 0x000fe20001000000 */
[----:B------:R-:W-:-:S04]  /*8900*/  IMAD.WIDE.U32 R4, R4, -0x326172a9, RZ ;  /* 0xcd9e8d5704047825 */ /* 0x000fc800078e00ff */
[----:B------:R-:W-:Y:S01]  /*8910*/  IMAD.WIDE.U32 R6, R6, -0x326172a9, RZ ;  /* 0xcd9e8d5706067825 */ /* 0x000fe200078e00ff */
[----:B------:R-:W-:-:S03]  /*8920*/  LOP3.LUT R2, R4, 0xffff, RZ, 0xc0, !PT ;  /* 0x0000ffff04027812 */ /* 0x000fc600078ec0ff */
[----:B------:R-:W-:Y:S01]  /*8930*/  FFMA.FTZ R9, R9, c[0x0][0x23c], -R8 ;  /* 0x00008f0009097a23 */ /* 0x000fe20000010808 */
[----:B------:R-:W-:Y:S02]  /*8940*/  LOP3.LUT R24, R7, UR8, R18, 0x96, !PT ;  /* 0x0000000807187c12 */ /* 0x000fe4000f8e9612 */
[----:B------:R-:W-:Y:S01]  /*8950*/  LOP3.LUT R7, R4, 0xff, RZ, 0xc0, !PT ;  /* 0x000000ff04077812 */ /* 0x000fe200078ec0ff */
[----:B------:R1:W-:Y:S01]  /*8960*/  MUFU.EX2 R177, R9 ;  /* 0x0000000900b17308 */ /* 0x0003e20000000800 */
[----:B------:R-:W-:Y:S01]  /*8970*/  SHF.R.U32.HI R2, RZ, 0x8, R2 ;  /* 0x00000008ff027819 */ /* 0x000fe20000011602 */
[----:B------:R-:W-:Y:S01]  /*8980*/  FFMA.FTZ R12, R12, c[0x0][0x23c], -R8 ;  /* 0x00008f000c0c7a23 */ /* 0x000fe20000010808 */
[----:B------:R-:W-:Y:S01]  /*8990*/  LOP3.LUT R0, R5, UR18, R6, 0x96, !PT ;  /* 0x0000001205007c12 */ /* 0x000fe2000f8e9606 */
[----:B------:R-:W-:Y:S01]  /*89a0*/  FFMA.FTZ R11, R11, c[0x0][0x23c], -R8 ;  /* 0x00008f000b0b7a23 */ /* 0x000fe20000010808 */
[----:B------:R-:W-:Y:S01]  /*89b0*/  PRMT R6, R7, 0x5410, R2 ;  /* 0x0000541007067816 */ /* 0x000fe20000000002 */
[----:B------:R-:W-:Y:S01]  /*89c0*/  FFMA.FTZ R13, R13, c[0x0][0x23c], -R8 ;  /* 0x00008f000d0d7a23 */ /* 0x000fe20000010808 */
[----:B------:R-:W-:Y:S01]  /*89d0*/  LOP3.LUT R2, R0, 0xffff, RZ, 0xc0, !PT ;  /* 0x0000ffff00027812 */ /* 0x000fe200078ec0ff */
[----:B------:R2:W3:Y:S01]  /*89e0*/  MUFU.EX2 R22, R12 ;  /* 0x0000000c00167308 */ /* 0x0004e20000000800 */
[----:B------:R-:W4:Y:S01]  /*89f0*/  LDSM.16.MT88.4 R16, [R206+0x18000] ;  /* 0x01800000ce10783b */ /* 0x000f220000004200 */
[----:B-1----:R-:W-:Y:S01]  /*8a00*/  FMUL.FTZ R9, R248, c[0x0][0x23c] ;  /* 0x00008f00f8097a20 */ /* 0x002fe20000410000 */
[----:B------:R-:W-:-:S04]  /*8a10*/  LOP3.LUT R5, R0, 0xff, RZ, 0xc0, !PT ;  /* 0x000000ff00057812 */ /* 0x000fc800078ec0ff */
[----:B------:R-:W-:Y:S02]  /*8a20*/  FSEL R9, R9, RZ, P1 ;  /* 0x000000ff09097208 */ /* 0x000fe40000800000 */
[----:B------:R-:W-:Y:S01]  /*8a30*/  SHF.R.U32.HI R2, RZ, 0x8, R2 ;  /* 0x00000008ff027819 */ /* 0x000fe20000011602 */
[----:B------:R-:W1:Y:S02]  /*8a40*/  MUFU.EX2 R173, R11 ;  /* 0x0000000b00ad7308 */ /* 0x000e640000000800 */
[--C-:B------:R-:W-:Y:S01]  /*8a50*/  FFMA.FTZ R10, R10, c[0x0][0x23c], -R9.reuse ;  /* 0x00008f000a0a7a23 */ /* 0x100fe20000010809 */
[----:B--2---:R-:W-:Y:S01]  /*8a60*/  SHF.R.U32.HI R12, RZ, 0x10, R4 ;  /* 0x00000010ff0c7819 */ /* 0x004fe20000011604 */
[--C-:B------:R-:W-:Y:S02]  /*8a70*/  FFMA.FTZ R15, R15, c[0x0][0x23c], -R9.reuse ;  /* 0x00008f000f0f7a23 */ /* 0x100fe40000010809 */
[----:B------:R-:W-:Y:S02]  /*8a80*/  FFMA.FTZ R14, R14, c[0x0][0x23c], -R9 ;  /* 0x00008f000e0e7a23 */ /* 0x000fe40000010809 */
[----:B------:R2:W-:Y:S01]  /*8a90*/  MUFU.EX2 R184, R13 ;  /* 0x0000000d00b87308 */ /* 0x0005e20000000800 */
[----:B------:R-:W-:-:S02]  /*8aa0*/  LOP3.LUT R12, R12, 0xff, RZ, 0xc0, !PT ;  /* 0x000000ff0c0c7812 */ /* 0x000fc400078ec0ff */
[----:B------:R-:W-:-:S05]  /*8ab0*/  SHF.R.U32.HI R7, RZ, 0x18, R0 ;  /* 0x00000018ff077819 */ /* 0x000fca0000011600 */
[----:B------:R5:W-:Y:S01]  /*8ac0*/  MUFU.EX2 R170, R10 ;  /* 0x0000000a00aa7308 */ /* 0x000be20000000800 */
[----:B--2---:R-:W-:Y:S02]  /*8ad0*/  PRMT R13, R5, 0x5410, R2 ;  /* 0x00005410050d7816 */ /* 0x004fe40000000002 */
[----:B------:R-:W-:-:S05]  /*8ae0*/  SHF.R.U32.HI R2, RZ, 0x10, R0 ;  /* 0x00000010ff027819 */ /* 0x000fca0000011600 */
[----:B------:R-:W-:Y:S01]  /*8af0*/  MUFU.EX2 R171, R15 ;  /* 0x0000000f00ab7308 */ /* 0x000fe20000000800 */
[----:B------:R-:W-:Y:S02]  /*8b00*/  FSEL R5, R248, RZ, P1 ;  /* 0x000000fff8057208 */ /* 0x000fe40000800000 */
[----:B-----5:R-:W-:Y:S02]  /*8b10*/  SHF.R.U32.HI R10, RZ, 0x18, R4 ;  /* 0x00000018ff0a7819 */ /* 0x020fe40000011604 */
[----:B------:R-:W-:-:S03]  /*8b20*/  FSEL R4, R249, RZ, P2 ;  /* 0x000000fff9047208 */ /* 0x000fc60001000000 */
[----:B------:R-:W2:Y:S01]  /*8b30*/  MUFU.EX2 R31, R14 ;  /* 0x0000000e001f7308 */ /* 0x000ea20000000800 */
[----:B------:R-:W-:Y:S02]  /*8b40*/  LOP3.LUT R2, R2, 0xff, RZ, 0xc0, !PT ;  /* 0x000000ff02027812 */ /* 0x000fe400078ec0ff */
[----:B------:R-:W-:Y:S01]  /*8b50*/  PRMT R12, R12, 0x5410, R10 ;  /* 0x000054100c0c7816 */ /* 0x000fe2000000000a */
[----:B------:R-:W-:Y:S01]  /*8b60*/  FADD.FTZ R10, R132, -R4 ;  /* 0x80000004840a7221 */ /* 0x000fe20000010000 */
[----:B------:R-:W-:Y:S01]  /*8b70*/  PRMT R11, R2, 0x5410, R7 ;  /* 0x00005410020b7816 */ /* 0x000fe20000000007 */
[----:B------:R-:W-:Y:S01]  /*8b80*/  FFMA.FTZ R4, R32, c[0x0][0x23c], -R9 ;  /* 0x00008f0020047a23 */ /* 0x000fe20000010809 */
[----:B---3--:R-:W-:Y:S01]  /*8b90*/  MOV R32, R22 ;  /* 0x0000001600207202 */ /* 0x008fe20000000f00 */
[----:B------:R-:W-:Y:S01]  /*8ba0*/  FADD.FTZ R2, R3, -R5 ;  /* 0x8000000503027221 */ /* 0x000fe20000010000 */
[--C-:B------:R-:W-:Y:S01]  /*8bb0*/  HSET2.LE.AND R6, R6, R172.reuse, PT ;  /* 0x000000ac06067233 */ /* 0x100fe20003803000 */
[----:B------:R3:W5:Y:S01]  /*8bc0*/  MUFU.EX2 R185, R4 ;  /* 0x0000000400b97308 */ /* 0x0007620000000800 */
[----:B-1----:R-:W-:Y:S01]  /*8bd0*/  F2FP.PACK_AB R0, R173, R32 ;  /* 0x00000020ad00723e */ /* 0x002fe200000000ff */
[----:B------:R-:W-:Y:S01]  /*8be0*/  FMUL.FTZ R28, R2, c[0x0][0x23c] ;  /* 0x00008f00021c7a20 */ /* 0x000fe20000410000 */
[----:B------:R-:W-:Y:S01]  /*8bf0*/  MOV R188, R240 ;  /* 0x000000f000bc7202 */ /* 0x000fe20000000f00 */
[----:B------:R-:W-:Y:S01]  /*8c00*/  FMUL.FTZ R10, R10, c[0x0][0x23c] ;  /* 0x00008f000a0a7a20 */ /* 0x000fe20000410000 */
[----:B------:R-:W-:Y:S01]  /*8c10*/  LOP3.LUT R6, R6, R0, RZ, 0xc0, !PT ;  /* 0x0000000006067212 */ /* 0x000fe200078ec0ff */
[----:B------:R-:W-:Y:S01]  /*8c20*/  HSET2.LE.AND R0, R12, R172, PT ;  /* 0x000000ac0c007233 */ /* 0x000fe20003803000 */
[----:B--2---:R-:W-:Y:S01]  /*8c30*/  F2FP.PACK_AB R2, R31, R171 ;  /* 0x000000ab1f02723e */ /* 0x004fe200000000ff */
[----:B------:R-:W1:Y:S01]  /*8c40*/  MUFU.EX2 R29, R10 ;  /* 0x0000000a001d7308 */ /* 0x000e620000000800 */
[----:B------:R-:W-:Y:S02]  /*8c50*/  LDSM.16.MT88.4 R20, [R205+0x18000] ;  /* 0x01800000cd14783b */ /* 0x000fe40000004200 */
[----:B------:R-:W-:-:S05]  /*8c60*/  LOP3.LUT R7, R0, R2, RZ, 0xc0, !PT ;  /* 0x0000000200077212 */ /* 0x000fca00078ec0ff */
[----:B------:R-:W2:Y:S01]  /*8c70*/  MUFU.EX2 R28, R28 ;  /* 0x0000001c001c7308 */ /* 0x000ea20000000800 */
[--C-:B------:R-:W-:Y:S01]  /*8c80*/  HSET2.LE.AND R0, R13, R172.reuse, PT ;  /* 0x000000ac0d007233 */ /* 0x100fe20003803000 */
[----:B------:R-:W-:Y:S01]  /*8c90*/  F2FP.PACK_AB R2, R184, R177 ;  /* 0x000000b1b802723e */ /* 0x000fe200000000ff */
[----:B------:R-:W4:Y:S03]  /*8ca0*/  LDSM.16.MT88.4 R12, [R208+0x18000] ;  /* 0x01800000d00c783b */ /* 0x000f260000004200 */
[----:B---3--:R-:W-:Y:S01]  /*8cb0*/  LOP3.LUT R4, R0, R2, RZ, 0xc0, !PT ;  /* 0x0000000200047212 */ /* 0x008fe200078ec0ff */
[----:B------:R-:W-:Y:S01]  /*8cc0*/  HSET2.LE.AND R0, R11, R172, PT ;  /* 0x000000ac0b007233 */ /* 0x000fe20003803000 */
[----:B-----5:R-:W-:Y:S01]  /*8cd0*/  F2FP.PACK_AB R2, R185, R170 ;  /* 0x000000aab902723e */ /* 0x020fe200000000ff */
[-C--:B-1----:R-:W-:Y:S02]  /*8ce0*/  FMUL.FTZ R144, R144, R29.reuse ;  /* 0x0000001d90907220 */ /* 0x082fe40000410000 */
[-C--:B------:R-:W-:Y:S01]  /*8cf0*/  FMUL.FTZ R145, R145, R29.reuse ;  /* 0x0000001d91917220 */ /* 0x080fe20000410000 */
[----:B------:R-:W-:Y:S01]  /*8d00*/  LOP3.LUT R5, R0, R2, RZ, 0xc0, !PT ;  /* 0x0000000200057212 */ /* 0x000fe200078ec0ff */
[----:B------:R-:W-:-:S02]  /*8d10*/  FMUL.FTZ R148, R148, R29 ;  /* 0x0000001d94947220 */ /* 0x000fc40000410000 */
[----:B------:R-:W-:Y:S02]  /*8d20*/  FMUL.FTZ R149, R149, R29 ;  /* 0x0000001d95957220 */ /* 0x000fe40000410000 */
[-C--:B--2---:R-:W-:Y:S02]  /*8d30*/  FMUL.FTZ R146, R146, R28.reuse ;  /* 0x0000001c92927220 */ /* 0x084fe40000410000 */
[-C--:B------:R-:W-:Y:S02]  /*8d40*/  FMUL.FTZ R147, R147, R28.reuse ;  /* 0x0000001c93937220 */ /* 0x080fe40000410000 */
[-C--:B------:R-:W-:Y:S02]  /*8d50*/  FMUL.FTZ R150, R150, R28.reuse ;  /* 0x0000001c96967220 */ /* 0x080fe40000410000 */
[----:B------:R-:W-:-:S03]  /*8d60*/  FMUL.FTZ R151, R151, R28 ;  /* 0x0000001c97977220 */ /* 0x000fc60000410000 */
[C---:B----4-:R-:W-:Y:S08]  /*8d70*/  HMMA.16816.F32 R144, R4.reuse, R16, R144 ;  /* 0x000000100490723c */ /* 0x050ff00000001890 */
        /* <DEDUP_REMOVED lines=18> */
[----:B------:R-:W-:Y:S01]  /*8ea0*/  HMMA.16816.F32 R152, R4, R12, R152 ;  /* 0x0000000c0498723c */ /* 0x000fe20000001898 */
[----:B------:R-:W-:-:S07]  /*8eb0*/  IMAD.MOV.U32 R172, RZ, RZ, R241 ;  /* 0x000000ffffac7224 */ /* 0x000fce00078e00f1 */
        /* <DEDUP_REMOVED lines=21> */
[C---:B--2---:R-:W-:Y:S07]  /*9010*/  HMMA.16816.F32 R196, R4.reuse, R14, R40 ;  /* 0x0000000e04c4723c */ /* 0x044fee0000001828 */
[----:B------:R-:W-:Y:S01]  /*9020*/  IMAD.MOV.U32 R42, RZ, RZ, R190 ;  /* 0x000000ffff2a7224 */ /* 0x000fe200078e00be */
[----:B------:R-:W-:Y:S01]  /*9030*/  MOV R43, R191 ;  /* 0x000000bf002b7202 */ /* 0x000fe20000000f00 */
[----:B------:R-:W-:Y:S01]  /*9040*/  IMAD.MOV.U32 R41, RZ, RZ, R188 ;  /* 0x000000ffff297224 */ /* 0x000fe200078e00bc */
[C---:B------:R-:W-:Y:S01]  /*9050*/  HMMA.16816.F32 R200, R4.reuse, R12, R36 ;  /* 0x0000000c04c8723c */ /* 0x040fe20000001824 */
[----:B------:R-:W-:Y:S01]  /*9060*/  MOV R40, R178 ;  /* 0x000000b200287202 */ /* 0x000fe20000000f00 */
[----:B------:R-:W2:Y:S06]  /*9070*/  LDSM.16.MT88.4 R12, [R208+0x1a000] ;  /* 0x01a00000d00c783b */ /* 0x000eac0000004200 */
[----:B-1----:R-:W-:Y:S07]  /*9080*/  HMMA.16816.F32 R188, R4, R16, R44 ;  /* 0x0000001004bc723c */ /* 0x002fee000000182c */
[----:B------:R-:W-:Y:S01]  /*9090*/  IMAD.MOV.U32 R47, RZ, RZ, R177 ;  /* 0x000000ffff2f7224 */ /* 0x000fe200078e00b1 */
[----:B------:R-:W-:-:S02]  /*90a0*/  MOV R46, R176 ;  /* 0x000000b0002e7202 */ /* 0x000fc40000000f00 */
[----:B------:R-:W-:Y:S02]  /*90b0*/  MOV R44, R179 ;  /* 0x000000b3002c7202 */ /* 0x000fe40000000f00 */
[----:B------:R-:W-:Y:S01]  /*90c0*/  HMMA.16816.F32 R176, R4, R18, R48 ;  /* 0x0000001204b0723c */ /* 0x000fe20000001830 */
[----:B------:R-:W1:Y:S01]  /*90d0*/  LDSM.16.MT88.4 R16, [R207+0x1a000] ;  /* 0x01a00000cf10783b */ /* 0x000e620000004200 */
        /* <DEDUP_REMOVED lines=15> */
[----:B------:R-:W-:Y:S01]  /*91d0*/  FMUL.FTZ R67, R67, R28 ;  /* 0x0000001c43437220 */ /* 0x000fe20000410000 */
        /* <DEDUP_REMOVED lines=13> */
[----:B------:R-:W-:-:S07]  /*92b0*/  IMAD.MOV.U32 R53, RZ, RZ, R172 ;  /* 0x000000ffff357224 */ /* 0x000fce00078e00ac */
[C---:B------:R-:W-:Y:S01]  /*92c0*/  HMMA.16816.F32 R192, R4.reuse, R14, R56 ;  /* 0x0000000e04c0723c */ /* 0x040fe20000001838 */
[----:B------:R-:W1:Y:S07]  /*92d0*/  LDSM.16.MT88.4 R12, [R205+0x1c000] ;  /* 0x01c00000cd0c783b */ /* 0x000e6e0000004200 */
[----:B------:R-:W-:Y:S01]  /*92e0*/  HMMA.16816.F32 R172, R4, R18, R64 ;  /* 0x0000001204ac723c */ /* 0x000fe20000001840 */
[----:B------:R-:W2:Y:S01]  /*92f0*/  LDSM.16.MT88.4 R16, [R206+0x1c000] ;  /* 0x01c00000ce10783b */ /* 0x000ea20000004200 */
        /* <DEDUP_REMOVED lines=21> */
[----:B------:R-:W-:Y:S02]  /*9450*/  FMUL.FTZ R81, R81, R29 ;  /* 0x0000001d51517220 */ /* 0x000fe40000410000 */
[-C--:B------:R-:W-:Y:S02]  /*9460*/  FMUL.FTZ R82, R82, R28.reuse ;  /* 0x0000001c52527220 */ /* 0x080fe40000410000 */
[----:B------:R-:W-:Y:S01]  /*9470*/  FMUL.FTZ R83, R83, R28 ;  /* 0x0000001c53537220 */ /* 0x000fe20000410000 */
[----:B------:R-:W-:Y:S01]  /*9480*/  HMMA.16816.F32 R136, R4, R20, R136 ;  /* 0x000000140488723c */ /* 0x000fe20000001888 */
[----:B------:R-:W-:Y:S01]  /*9490*/  MOV R63, R185 ;  /* 0x000000b9003f7202 */ /* 0x000fe20000000f00 */
[----:B------:R-:W-:Y:S01]  /*94a0*/  IMAD.MOV.U32 R61, RZ, RZ, R184 ;  /* 0x000000ffff3d7224 */ /* 0x000fe200078e00b8 */
[----:B------:R-:W-:Y:S01]  /*94b0*/  MOV R38, R186 ;  /* 0x000000ba00267202 */ /* 0x000fe20000000f00 */
[----:B------:R-:W-:-:S04]  /*94c0*/  IMAD.MOV.U32 R39, RZ, RZ, R187 ;  /* 0x000000ffff277224 */ /* 0x000fc800078e00bb */
[C---:B------:R-:W-:Y:S08]  /*94d0*/  HMMA.16816.F32 R20, R4.reuse, R22, R140 ;  /* 0x000000160414723c */ /* 0x040ff0000000188c */
[C---:B-1----:R-:W-:Y:S08]  /*94e0*/  HMMA.16816.F32 R184, R4.reuse, R12, R68 ;  /* 0x0000000c04b8723c */ /* 0x042ff00000001844 */
[C---:B------:R-:W-:Y:S01]  /*94f0*/  HMMA.16816.F32 R156, R4.reuse, R14, R72 ;  /* 0x0000000e049c723c */ /* 0x040fe20000001848 */
[----:B------:R-:W1:Y:S07]  /*9500*/  LDSM.16.MT88.4 R12, [R208+0x1c000] ;  /* 0x01c00000d00c783b */ /* 0x000e6e0000004200 */
[C---:B--2---:R-:W-:Y:S08]  /*9510*/  HMMA.16816.F32 R148, R4.reuse, R16, R76 ;  /* 0x000000100494723c */ /* 0x044ff0000000184c */
        /* <DEDUP_REMOVED lines=46> */
[----:B------:R-:W-:Y:S01]  /*9800*/  FFMA.FTZ R0, R35, c[0x0][0x23c], -R8 ;  /* 0x00008f0023007a23 */ /* 0x000fe20000010808 */
[----:B------:R-:W-:Y:S01]  /*9810*/  MOV R52, R3 ;  /* 0x0000000300347202 */ /* 0x000fe20000000f00 */
[----:B------:R-:W-:-:S02]  /*9820*/  IMAD.MOV.U32 R37, RZ, RZ, R31 ;  /* 0x000000ffff257224 */ /* 0x000fc400078e001f */
[-C--:B------:R-:W-:Y:S01]  /*9830*/  FMUL.FTZ R116, R116, R29.reuse ;  /* 0x0000001d74747220 */ /* 0x080fe20000410000 */
[----:B------:R3:W-:Y:S01]  /*9840*/  MUFU.EX2 R31, R0 ;  /* 0x00000000001f7308 */ /* 0x0007e20000000800 */
        /* <DEDUP_REMOVED lines=15> */
[----:B---3--:R-:W-:Y:S02]  /*9940*/  FFMA.FTZ R0, R33, c[0x0][0x23c], -R8 ;  /* 0x00008f0021007a23 */ /* 0x008fe40000010808 */
[----:B------:R-:W-:Y:S01]  /*9950*/  IMAD.WIDE.U32 R2, R24, -0x2daee0ad, RZ ;  /* 0xd2511f5318027825 */ /* 0x000fe200078e00ff */
[----:B------:R-:W-:-:S02]  /*9960*/  MOV R36, R170 ;  /* 0x000000aa00247202 */ /* 0x000fc40000000f00 */
[----:B------:R-:W-:Y:S01]  /*9970*/  MOV R66, R10 ;  /* 0x0000000a00427202 */ /* 0x000fe20000000f00 */
[----:B------:R3:W-:Y:S01]  /*9980*/  MUFU.EX2 R170, R0 ;  /* 0x0000000000aa7308 */ /* 0x0007e20000000800 */
[----:B------:R-:W-:Y:S01]  /*9990*/  LOP3.LUT R10, R2, 0xffff, RZ, 0xc0, !PT ;  /* 0x0000ffff020a7812 */ /* 0x000fe200078ec0ff */
[----:B-1----:R-:W-:Y:S01]  /*99a0*/  HMMA.16816.F32 R116, R4, R12, R116 ;  /* 0x0000000c0474723c */ /* 0x002fe20000001874 */
[----:B------:R-:W-:Y:S01]  /*99b0*/  IMAD.MOV.U32 R67, RZ, RZ, R11 ;  /* 0x000000ffff437224 */ /* 0x000fe200078e000b */
[----:B------:R-:W-:-:S05]  /*99c0*/  SHF.R.U32.HI R11, RZ, 0x18, R2 ;  /* 0x00000018ff0b7819 */ /* 0x000fca0000011602 */
[----:B------:R-:W-:Y:S01]  /*99d0*/  SHF.R.U32.HI R12, RZ, 0x10, R2 ;  /* 0x00000010ff0c7819 */ /* 0x000fe20000011602 */
[----:B------:R-:W-:Y:S01]  /*99e0*/  HMMA.16816.F32 R120, R4, R14, R120 ;  /* 0x0000000e0478723c */ /* 0x000fe20000001878 */
[----:B------:R-:W-:Y:S01]  /*99f0*/  LOP3.LUT R13, R2, 0xff, RZ, 0xc0, !PT ;  /* 0x000000ff020d7812 */ /* 0x000fe200078ec0ff */
[----:B------:R-:W-:Y:S01]  /*9a00*/  FFMA.FTZ R2, R34, c[0x0][0x23c], -R8 ;  /* 0x00008f0022027a23 */ /* 0x000fe20000010808 */
[----:B---3--:R-:W-:Y:S01]  /*9a10*/  LOP3.LUT R0, R3, UR17, R26, 0x96, !PT ;  /* 0x0000001103007c12 */ /* 0x008fe2000f8e961a */
[----:B------:R-:W-:-:S04]  /*9a20*/  FFMA.FTZ R3, R133, c[0x0][0x23c], -R8 ;  /* 0x00008f0085037a23 */ /* 0x000fc80000010808 */
[C---:B--2---:R-:W-:Y:S01]  /*9a30*/  HMMA.16816.F32 R124, R4.reuse, R16, R124 ;  /* 0x00000010047c723c */ /* 0x044fe2000000187c */
[----:B------:R1:W-:Y:S07]  /*9a40*/  MUFU.EX2 R81, R3 ;  /* 0x0000000300517308 */ /* 0x0003ee0000000800 */
[----:B------:R-:W-:Y:S01]  /*9a50*/  HMMA.16816.F32 R128, R4, R18, R128 ;  /* 0x000000120480723c */ /* 0x000fe20000001880 */
[----:B------:R-:W-:-:S06]  /*9a60*/  SHF.R.U32.HI R10, RZ, 0x8, R10 ;  /* 0x00000008ff0a7819 */ /* 0x000fcc000001160a */
[----:B------:R-:W-:Y:S01]  /*9a70*/  FFMA.FTZ R4, R135, c[0x0][0x23c], -R9 ;  /* 0x00008f0087047a23 */ /* 0x000fe20000010809 */
[----:B------:R2:W-:Y:S01]  /*9a80*/  MUFU.EX2 R87, R2 ;  /* 0x0000000200577308 */ /* 0x0005e20000000800 */
[----:B-1----:R-:W-:-:S07]  /*9a90*/  LOP3.LUT R3, R12, 0xff, RZ, 0xc0, !PT ;  /* 0x000000ff0c037812 */ /* 0x002fce00078ec0ff */
[----:B------:R-:W1:Y:S01]  /*9aa0*/  MUFU.EX2 R60, R4 ;  /* 0x00000004003c7308 */ /* 0x000e620000000800 */
[----:B------:R-:W-:Y:S01]  /*9ab0*/  PRMT R16, R3, 0x5410, R11 ;  /* 0x0000541003107816 */ /* 0x000fe2000000000b */
[----:B------:R-:W-:Y:S01]  /*9ac0*/  FFMA.FTZ R3, R168, c[0x0][0x23c], -R9 ;  /* 0x00008f00a8037a23 */ /* 0x000fe20000010809 */
[----:B------:R-:W-:Y:S02]  /*9ad0*/  PRMT R17, R13, 0x5410, R10 ;  /* 0x000054100d117816 */ /* 0x000fe4000000000a */
[----:B--2---:R-:W-:-:S03]  /*9ae0*/  LOP3.LUT R2, R0, 0xffff, RZ, 0xc0, !PT ;  /* 0x0000ffff00027812 */ /* 0x004fc600078ec0ff */
[----:B------:R2:W-:Y:S01]  /*9af0*/  MUFU.EX2 R86, R3 ;  /* 0x0000000300567308 */ /* 0x0005e20000000800 */
[----:B------:R-:W-:Y:S01]  /*9b00*/  FFMA.FTZ R11, R134, c[0x0][0x23c], -R9 ;  /* 0x00008f00860b7a23 */ /* 0x000fe20000010809 */
[----:B------:R-:W3:Y:S01]  /*9b10*/  LDSM.16.MT88.4 R12, [R205+0x18800] ;  /* 0x01880000cd0c783b */ /* 0x000ee20000004200 */
[----:B------:R-:W-:Y:S02]  /*9b20*/  SHF.R.U32.HI R10, RZ, 0x8, R2 ;  /* 0x00000008ff0a7819 */ /* 0x000fe40000011602 */
[----:B------:R-:W-:-:S04]  /*9b30*/  LOP3.LUT R2, R0, 0xff, RZ, 0xc0, !PT ;  /* 0x000000ff00027812 */ /* 0x000fc800078ec0ff */
[----:B------:R-:W-:Y:S02]  /*9b40*/  PRMT R10, R2, 0x5410, R10 ;  /* 0x00005410020a7816 */ /* 0x000fe4000000000a */
[--C-:B------:R-:W-:Y:S02]  /*9b50*/  SHF.R.U32.HI R2, RZ, 0x18, R0.reuse ;  /* 0x00000018ff027819 */ /* 0x100fe40000011600 */
[----:B--2---:R-:W-:-:S04]  /*9b60*/  SHF.R.U32.HI R3, RZ, 0x10, R0 ;  /* 0x00000010ff037819 */ /* 0x004fc80000011600 */
[----:B------:R-:W-:Y:S01]  /*9b70*/  LOP3.LUT R0, R3, 0xff, RZ, 0xc0, !PT ;  /* 0x000000ff03007812 */ /* 0x000fe200078ec0ff */
[----:B------:R-:W-:Y:S01]  /*9b80*/  FFMA.FTZ R3, R169, c[0x0][0x23c], -R9 ;  /* 0x00008f00a9037a23 */ /* 0x000fe20000010809 */
[----:B-1----:R-:W-:Y:S02]  /*9b90*/  MOV R169, R60 ;  /* 0x0000003c00a97202 */ /* 0x002fe40000000f00 */
[----:B------:R-:W1:Y:S01]  /*9ba0*/  LDC.U8 R60, c[0x0][0x2d8] ;  /* 0x0000b600ff3c7b82 */ /* 0x000e620000000000 */
[----:B------:R-:W2:Y:S01]  /*9bb0*/  MUFU.EX2 R80, R11 ;  /* 0x0000000b00507308 */ /* 0x000ea20000000800 */
[----:B------:R-:W-:Y:S02]  /*9bc0*/  PRMT R5, R0, 0x5410, R2 ;  /* 0x0000541000057816 */ /* 0x000fe40000000002 */
[----:B------:R-:W-:-:S05]  /*9bd0*/  F2FP.PACK_AB R2, R87, R81 ;  /* 0x000000515702723e */ /* 0x000fca00000000ff */
[----:B------:R-:W4:Y:S01]  /*9be0*/  MUFU.EX2 R3, R3 ;  /* 0x0000000300037308 */ /* 0x000f220000000800 */
[----:B-1----:R-:W-:-:S05]  /*9bf0*/  PRMT R60, R60, 0x7054, R60 ;  /* 0x000070543c3c7816 */ /* 0x002fca000000003c */
[----:B------:R-:W-:-:S05]  /*9c00*/  HSET2.LE.AND R0, R17, R60, PT ;  /* 0x0000003c11007233 */ /* 0x000fca0003803000 */
[----:B------:R-:W-:Y:S01]  /*9c10*/  LOP3.LUT R6, R0, R2, RZ, 0xc0, !PT ;  /* 0x0000000200067212 */ /* 0x000fe200078ec0ff */
[--C-:B------:R-:W-:Y:S01]  /*9c20*/  HSET2.LE.AND R0, R16, R60.reuse, PT ;  /* 0x0000003c10007233 */ /* 0x100fe20003803000 */
[----:B--2---:R-:W-:Y:S01]  /*9c30*/  F2FP.PACK_AB R2, R169, R80 ;  /* 0x00000050a902723e */ /* 0x004fe200000000ff */
[----:B------:R-:W-:Y:S01]  /*9c40*/  IMAD.MOV.U32 R71, RZ, RZ, R61 ;  /* 0x000000ffff477224 */ /* 0x000fe200078e003d */
[----:B------:R-:W-:Y:S01]  /*9c50*/  MOV R73, R54 ;  /* 0x0000003600497202 */ /* 0x000fe20000000f00 */
[----:B------:R-:W-:Y:S01]  /*9c60*/  IMAD.MOV.U32 R72, RZ, RZ, R53 ;  /* 0x000000ffff487224 */ /* 0x000fe200078e0035 */
[----:B------:R-:W-:Y:S01]  /*9c70*/  LOP3.LUT R7, R0, R2, RZ, 0xc0, !PT ;  /* 0x0000000200077212 */ /* 0x000fe200078ec0ff */
[--C-:B------:R-:W-:Y:S01]  /*9c80*/  HSET2.LE.AND R0, R10, R60.reuse, PT ;  /* 0x0000003c0a007233 */ /* 0x100fe20003803000 */
[----:B------:R-:W-:Y:S01]  /*9c90*/  F2FP.PACK_AB R2, R170, R31 ;  /* 0x0000001faa02723e */ /* 0x000fe200000000ff */
[----:B------:R-:W-:Y:S01]  /*9ca0*/  IMAD.MOV.U32 R62, RZ, RZ, R32 ;  /* 0x000000ffff3e7224 */ /* 0x000fe200078e0020 */
[----:B------:R-:W-:Y:S01]  /*9cb0*/  MOV R61, R52 ;  /* 0x00000034003d7202 */ /* 0x000fe20000000f00 */
[----:B------:R-:W-:Y:S01]  /*9cc0*/  IMAD.MOV.U32 R54, RZ, RZ, R41 ;  /* 0x000000ffff367224 */ /* 0x000fe200078e0029 */
[----:B------:R-:W-:Y:S01]  /*9cd0*/  LOP3.LUT R4, R0, R2, RZ, 0xc0, !PT ;  /* 0x0000000200047212 */ /* 0x000fe200078ec0ff */
[----:B------:R-:W-:Y:S01]  /*9ce0*/  HSET2.LE.AND R0, R5, R60, PT ;  /* 0x0000003c05007233 */ /* 0x000fe20003803000 */
[----:B----4-:R-:W-:Y:S01]  /*9cf0*/  F2FP.PACK_AB R2, R3, R86 ;  /* 0x000000560302723e */ /* 0x010fe200000000ff */
[----:B------:R-:W-:Y:S01]  /*9d00*/  IMAD.MOV.U32 R53, RZ, RZ, R43 ;  /* 0x000000ffff357224 */ /* 0x000fe200078e002b */
[----:B------:R-:W1:Y:S02]  /*9d10*/  LDSM.16.MT88.4 R32, [R206+0x18800] ;  /* 0x01880000ce20783b */ /* 0x000e640000004200 */
[----:B------:R-:W-:-:S02]  /*9d20*/  LOP3.LUT R5, R0, R2, RZ, 0xc0, !PT ;  /* 0x0000000200057212 */ /* 0x000fc400078ec0ff */
[----:B------:R-:W-:Y:S01]  /*9d30*/  MOV R60, R40 ;  /* 0x00000028003c7202 */ /* 0x000fe20000000f00 */
[----:B------:R-:W-:Y:S01]  /*9d40*/  LDSM.16.MT88.4 R16, [R205+0x1a800] ;  /* 0x01a80000cd10783b */ /* 0x000fe20000004200 */
[----:B------:R-:W-:-:S03]  /*9d50*/  MOV R52, R42 ;  /* 0x0000002a00347202 */ /* 0x000fc60000000f00 */
[C---:B---3--:R-:W-:Y:S01]  /*9d60*/  HMMA.16816.F32 R40, R4.reuse, R14, R20 ;  /* 0x0000000e0428723c */ /* 0x048fe20000001814 */
[----:B------:R-:W2:Y:S07]  /*9d70*/  LDSM.16.MT88.4 R20, [R207+0x18800] ;  /* 0x01880000cf14783b */ /* 0x000eae0000004200 */
[----:B------:R-:W-:Y:S01]  /*9d80*/  HMMA.16816.F32 R136, R4, R12, R136 ;  /* 0x0000000c0488723c */ /* 0x000fe20000001888 */
[----:B------:R-:W3:Y:S01]  /*9d90*/  LDSM.16.MT88.4 R12, [R206+0x1a800] ;  /* 0x01a80000ce0c783b */ /* 0x000ee20000004200 */
[----:B------:R-:W-:Y:S01]  /*9da0*/  IMAD.MOV.U32 R70, RZ, RZ, R51 ;  /* 0x000000ffff467224 */ /* 0x000fe200078e0033 */
[----:B------:R-:W-:-:S02]  /*9db0*/  MOV R51, R25 ;  /* 0x0000001900337202 */ /* 0x000fc40000000f00 */
        /* <DEDUP_REMOVED lines=19> */
[----:B------:R-:W-:Y:S01]  /*9ef0*/  MOV R83, R53 ;  /* 0x0000003500537202 */ /* 0x000fe20000000f00 */
[----:B------:R-:W-:Y:S01]  /*9f00*/  IMAD.MOV.U32 R76, RZ, RZ, R55 ;  /* 0x000000ffff4c7224 */ /* 0x000fe200078e0037 */
[----:B------:R-:W-:Y:S01]  /*9f10*/  MOV R168, R69 ;  /* 0x0000004500a87202 */ /* 0x000fe20000000f00 */
[----:B------:R-:W-:-:S02]  /*9f20*/  IMAD.MOV.U32 R135, RZ, RZ, R74 ;  /* 0x000000ffff877224 */ /* 0x000fc400078e004a */
        /* <DEDUP_REMOVED lines=15> */
[----:B------:R-:W1:Y:S01]  /*a020*/  LDSM.16.MT88.4 R36, [R208+0x1a800] ;  /* 0x01a80000d024783b */ /* 0x000e620000004200 */
[----:B------:R-:W-:Y:S01]  /*a030*/  HMMA.16816.F32 R60, R4, R16, R200 ;  /* 0x00000010043c723c */ /* 0x000fe200000018c8 */
[----:B------:R-:W-:Y:S01]  /*a040*/  MOV R11, R75 ;  /* 0x0000004b000b7202 */ /* 0x000fe20000000f00 */
[----:B------:R-:W-:Y:S01]  /*a050*/  IMAD.MOV.U32 R236, RZ, RZ, R168 ;  /* 0x000000ffffec7224 */ /* 0x000fe200078e00a8 */
[----:B------:R-:W-:-:S04]  /*a060*/  MOV R168, R79 ;  /* 0x0000004f00a87202 */ /* 0x000fc80000000f00 */
[----:B------:R-:W-:Y:S01]  /*a070*/  IMAD.MOV.U32 R203, RZ, RZ, R71 ;  /* 0x000000ffffcb7224 */ /* 0x000fe200078e0047 */
[----:B---3--:R-:W-:Y:S01]  /*a080*/  HMMA.16816.F32 R72, R4, R12, R188 ;  /* 0x0000000c0448723c */ /* 0x008fe200000018bc */
[----:B------:R-:W-:Y:S01]  /*a090*/  MOV R201, R134 ;  /* 0x0000008600c97202 */ /* 0x000fe20000000f00 */
[----:B------:R-:W-:-:S06]  /*a0a0*/  IMAD.MOV.U32 R134, RZ, RZ, R78 ;  /* 0x000000ffff867224 */ /* 0x000fcc00078e004e */
[C---:B------:R-:W-:Y:S01]  /*a0b0*/  HMMA.16816.F32 R68, R4.reuse, R18, R196 ;  /* 0x000000120444723c */ /* 0x040fe200000018c4 */
[----:B------:R-:W-:Y:S01]  /*a0c0*/  IMAD.MOV.U32 R190, RZ, RZ, R76 ;  /* 0x000000ffffbe7224 */ /* 0x000fe200078e004c */
[----:B------:R-:W-:Y:S01]  /*a0d0*/  MOV R84, R64 ;  /* 0x0000004000547202 */ /* 0x000fe20000000f00 */
[----:B------:R-:W-:Y:S04]  /*a0e0*/  LDSM.16.MT88.4 R16, [R206+0x1c800] ;  /* 0x01c80000ce10783b */ /* 0x000fe80000004200 */
[----:B------:R-:W-:Y:S02]  /*a0f0*/  MOV R199, R135 ;  /* 0x0000008700c77202 */ /* 0x000fe40000000f00 */
[----:B------:R-:W-:Y:S02]  /*a100*/  MOV R135, R77 ;  /* 0x0000004d00877202 */ /* 0x000fe40000000f00 */
[----:B------:R-:W-:Y:S01]  /*a110*/  HMMA.16816.F32 R76, R4, R14, R176 ;  /* 0x0000000e044c723c */ /* 0x000fe200000018b0 */
[----:B------:R-:W2:Y:S01]  /*a120*/  LDSM.16.MT88.4 R12, [R208+0x1c800] ;  /* 0x01c80000d00c783b */ /* 0x000ea20000004200 */
[----:B------:R-:W-:-:S06]  /*a130*/  IMAD.MOV.U32 R64, RZ, RZ, R51 ;  /* 0x000000ffff407224 */ /* 0x000fcc00078e0033 */
[C---:B----4-:R-:W-:Y:S08]  /*a140*/  HMMA.16816.F32 R152, R4.reuse, R24, R152 ;  /* 0x000000180498723c */ /* 0x050ff00000001898 */
[----:B------:R-:W-:Y:S01]  /*a150*/  HMMA.16816.F32 R48, R4, R26, R240 ;  /* 0x0000001a0430723c */ /* 0x000fe200000018f0 */
[----:B------:R-:W3:Y:S01]  /*a160*/  LDSM.16.MT88.4 R24, [R207+0x1a800] ;  /* 0x01a80000cf18783b */ /* 0x000ee20000004200 */
[----:B------:R-:W-:Y:S01]  /*a170*/  MOV R191, R2 ;  /* 0x0000000200bf7202 */ /* 0x000fe20000000f00 */
[----:B------:R-:W-:Y:S01]  /*a180*/  IMAD.MOV.U32 R198, RZ, RZ, R10 ;  /* 0x000000ffffc67224 */ /* 0x000fe200078e000a */
[----:B------:R-:W-:Y:S01]  /*a190*/  MOV R2, R81 ;  /* 0x0000005100027202 */ /* 0x000fe20000000f00 */
[----:B------:R-:W-:-:S03]  /*a1a0*/  IMAD.MOV.U32 R200, RZ, RZ, R11 ;  /* 0x000000ffffc87224 */ /* 0x000fc600078e000b */
[----:B------:R-:W-:Y:S01]  /*a1b0*/  HMMA.16816.F32 R144, R4, R32, R144 ;  /* 0x000000200490723c */ /* 0x000fe20000001890 */
[----:B------:R-:W4:Y:S01]  /*a1c0*/  LDSM.16.MT88.4 R32, [R207+0x1c800] ;  /* 0x01c80000cf20783b */ /* 0x000f220000004200 */
[----:B------:R-:W-:Y:S01]  /*a1d0*/  IMAD.MOV.U32 R0, RZ, RZ, R80 ;  /* 0x000000ffff007224 */ /* 0x000fe200078e0050 */
[----:B------:R-:W-:Y:S01]  /*a1e0*/  MOV R11, R83 ;  /* 0x00000053000b7202 */ /* 0x000fe20000000f00 */
[----:B------:R-:W-:-:S04]  /*a1f0*/  IMAD.MOV.U32 R10, RZ, RZ, R82 ;  /* 0x000000ffff0a7224 */ /* 0x000fc800078e0052 */
[----:B-1----:R-:W-:Y:S01]  /*a200*/  HMMA.16816.F32 R80, R4, R36, R164 ;  /* 0x000000240450723c */ /* 0x002fe200000018a4 */
[----:B------:R-:W-:Y:S01]  /*a210*/  MOV R240, R133 ;  /* 0x0000008500f07202 */ /* 0x000fe20000000f00 */
[----:B------:R-:W-:Y:S01]  /*a220*/  IMAD.MOV.U32 R133, RZ, RZ, R64 ;  /* 0x000000ffff857224 */ /* 0x000fe200078e0040 */
[----:B------:R-:W-:Y:S01]  /*a230*/  MOV R189, R65 ;  /* 0x0000004100bd7202 */ /* 0x000fe20000000f00 */
[----:B------:R-:W-:-:S04]  /*a240*/  IMAD.MOV.U32 R188, RZ, RZ, R66 ;  /* 0x000000ffffbc7224 */ /* 0x000fc800078e0042 */
[----:B------:R-:W-:Y:S01]  /*a250*/  HMMA.16816.F32 R160, R4, R20, R160 ;  /* 0x0000001404a0723c */ /* 0x000fe200000018a0 */
[----:B------:R-:W1:Y:S01]  /*a260*/  LDSM.16.MT88.4 R20, [R205+0x1c800] ;  /* 0x01c80000cd14783b */ /* 0x000e620000004200 */
[----:B------:R-:W-:-:S06]  /*a270*/  MOV R202, R67 ;  /* 0x0000004300ca7202 */ /* 0x000fcc0000000f00 */
[C---:B--2---:R-:W-:Y:S08]  /*a280*/  HMMA.16816.F32 R164, R4.reuse, R12, R56 ;  /* 0x0000000c04a4723c */ /* 0x044ff00000001838 */
[C---:B------:R-:W-:Y:S01]  /*a290*/  HMMA.16816.F32 R56, R4.reuse, R14, R88 ;  /* 0x0000000e0438723c */ /* 0x040fe20000001858 */
[----:B------:R-:W2:Y:S07]  /*a2a0*/  LDSM.16.MT88.4 R12, [R205+0x1e800] ;  /* 0x01e80000cd0c783b */ /* 0x000eae0000004200 */
[C---:B---3--:R-:W-:Y:S08]  /*a2b0*/  HMMA.16816.F32 R64, R4.reuse, R24, R180 ;  /* 0x000000180440723c */ /* 0x048ff000000018b4 */
[C---:B------:R-:W-:Y:S08]  /*a2c0*/  HMMA.16816.F32 R180, R4.reuse, R16, R148 ;  /* 0x0000001004b4723c */ /* 0x040ff00000001894 */
        /* <DEDUP_REMOVED lines=15> */
[----:B------:R-:W-:Y:S01]  /*a3c0*/  UIADD3 UR4, UR4, 0x1, URZ ;  /* 0x0000000104047890 */ /* 0x000fe2000fffe03f */
[----:B------:R-:W-:Y:S01]  /*a3d0*/  IMAD.MOV.U32 R241, RZ, RZ, R84 ;  /* 0x000000fffff17224 */ /* 0x000fe200078e0054 */
[----:B------:R-:W-:Y:S01]  /*a3e0*/  MOV R37, R236 ;  /* 0x000000ec00257202 */ /* 0x000fe20000000f00 */
[----:B------:R-:W-:Y:S01]  /*a3f0*/  IMAD.MOV.U32 R236, RZ, RZ, R240 ;  /* 0x000000ffffec7224 */ /* 0x000fe200078e00f0 */
[----:B------:R-:W-:-:S02]  /*a400*/  MOV R240, R244 ;  /* 0x000000f400f07202 */ /* 0x000fc40000000f00 */
[----:B------:R-:W-:Y:S02]  /*a410*/  MOV R244, R0 ;  /* 0x0000000000f47202 */ /* 0x000fe40000000f00 */
[----:B------:R-:W-:Y:S02]  /*a420*/  MOV R196, R199 ;  /* 0x000000c700c47202 */ /* 0x000fe40000000f00 */
[----:B------:R-:W-:Y:S02]  /*a430*/  MOV R0, UR4 ;  /* 0x0000000400007c02 */ /* 0x000fe40008000f00 */
[----:B------:R-:W-:Y:S01]  /*a440*/  MOV R199, R241 ;  /* 0x000000f100c77202 */ /* 0x000fe20000000f00 */
[----:B------:R-:W-:Y:S01]  /*a450*/  IMAD.MOV.U32 R3, RZ, RZ, R168 ;  /* 0x000000ffff037224 */ /* 0x000fe200078e00a8 */
[----:B------:R-:W-:Y:S02]  /*a460*/  MOV R241, R2 ;  /* 0x0000000200f17202 */ /* 0x000fe40000000f00 */
[----:B------:R-:W-:-:S02]  /*a470*/  MOV R2, R135 ;  /* 0x0000008700027202 */ /* 0x000fc40000000f00 */
[----:B------:R-:W-:Y:S01]  /*a480*/  LOP3.LUT R0, R245, UR27, R0, 0x96, !PT ;  /* 0x0000001bf5007c12 */ /* 0x000fe2000f8e9600 */
[----:B----4-:R-:W-:Y:S02]  /*a490*/  HMMA.16816.F32 R148, R4, R32, R92 ;  /* 0x000000200494723c */ /* 0x010fe4000000185c */
[----:B------:R-:W-:Y:S01]  /*a4a0*/  IMAD.MOV.U32 R36, RZ, RZ, R2 ;  /* 0x000000ffff247224 */ /* 0x000fe200078e0002 */
[----:B------:R-:W-:-:S04]  /*a4b0*/  MOV R24, R134 ;  /* 0x0000008600187202 */ /* 0x000fc80000000f00 */
[----:B------:R-:W-:Y:S01]  /*a4c0*/  MOV R92, R3 ;  /* 0x00000003005c7202 */ /* 0x000fe20000000f00 */
[----:B------:R-:W-:Y:S01]  /*a4d0*/  IMAD.WIDE.U32 R2, R0, -0x326172a9, RZ ;  /* 0xcd9e8d5700027825 */ /* 0x000fe200078e00ff */
[----:B------:R-:W-:Y:S02]  /*a4e0*/  MOV R169, R133 ;  /* 0x0000008500a97202 */ /* 0x000fe40000000f00 */
[----:B------:R-:W-:Y:S01]  /*a4f0*/  MOV R168, R132 ;  /* 0x0000008400a87202 */ /* 0x000fe20000000f00 */
[----:B-1----:R-:W-:Y:S01]  /*a500*/  HMMA.16816.F32 R184, R4, R20, R184 ;  /* 0x0000001404b8723c */ /* 0x002fe200000018b8 */
[----:B------:R-:W-:Y:S02]  /*a510*/  LOP3.LUT R0, R3, UR16, R30, 0x96, !PT ;  /* 0x0000001003007c12 */ /* 0x000fe4000f8e961e */
[----:B------:R-:W-:-:S05]  /*a520*/  LOP3.LUT R3, R247, UR14, R2, 0x96, !PT ;  /* 0x0000000ef7037c12 */ /* 0x000fca000f8e9602 */
[----:B------:R-:W-:Y:S01]  /*a530*/  HMMA.16816.F32 R132, R4, R26, R172 ;  /* 0x0000001a0484723c */ /* 0x000fe200000018ac */
[----:B------:R-:W-:Y:S01]  /*a540*/  MOV R33, R169 ;  /* 0x000000a900217202 */ /* 0x000fe20000000f00 */
[----:B------:R-:W-:Y:S01]  /*a550*/  IMAD.MOV.U32 R93, RZ, RZ, R168 ;  /* 0x000000ffff5d7224 */ /* 0x000fe200078e00a8 */
[----:B------:R-:W-:-:S05]  /*a560*/  MOV R94, R171 ;  /* 0x000000ab005e7202 */ /* 0x000fca0000000f00 */
[----:B------:R-:W-:Y:S01]  /*a570*/  HMMA.16816.F32 R156, R4, R22, R156 ;  /* 0x00000016049c723c */ /* 0x000fe2000000189c */
[----:B------:R-:W1:Y:S01]  /*a580*/  LDSM.16.MT88.4 R20, [R208+0x1e800] ;  /* 0x01e80000d014783b */ /* 0x000e620000004200 */
[----:B------:R-:W-:Y:S01]  /*a590*/  MOV R95, R170 ;  /* 0x000000aa005f7202 */ /* 0x000fe20000000f00 */
[----:B------:R-:W-:-:S05]  /*a5a0*/  IMAD.MOV.U32 R27, RZ, RZ, R188 ;  /* 0x000000ffff1b7224 */ /* 0x000fca00078e00bc */
[----:B--2---:R-:W-:Y:S01]  /*a5b0*/  HMMA.16816.F32 R172, R4, R12, R100 ;  /* 0x0000000c04ac723c */ /* 0x004fe20000001864 */
[----:B------:R-:W-:-:S07]  /*a5c0*/  IMAD.MOV.U32 R26, RZ, RZ, R191 ;  /* 0x000000ffff1a7224 */ /* 0x000fce00078e00bf */
[----:B------:R-:W-:Y:S01]  /*a5d0*/  HMMA.16816.F32 R176, R4, R14, R104 ;  /* 0x0000000e04b0723c */ /* 0x000fe20000001868 */
[----:B------:R-:W2:Y:S01]  /*a5e0*/  LDSM.16.MT88.4 R12, [R207+0x1e800] ;  /* 0x01e80000cf0c783b */ /* 0x000ea20000004200 */
[----:B------:R-:W-:-:S06]  /*a5f0*/  MOV R91, R196 ;  /* 0x000000c4005b7202 */ /* 0x000fcc0000000f00 */
[----:B------:R-:W-:Y:S01]  /*a600*/  HMMA.16816.F32 R84, R4, R38, R192 ;  /* 0x000000260454723c */ /* 0x000fe200000018c0 */
[----:B------:R-:W-:-:S06]  /*a610*/  MOV R90, R197 ;  /* 0x000000c5005a7202 */ /* 0x000fcc0000000f00 */
[----:B------:R-:W-:Y:S01]  /*a620*/  MOV R39, R189 ;  /* 0x000000bd00277202 */ /* 0x000fe20000000f00 */
[----:B------:R-:W-:Y:S01]  /*a630*/  HMMA.16816.F32 R168, R4, R34, R96 ;  /* 0x0000002204a8723c */ /* 0x000fe20000001860 */
[----:B------:R-:W-:-:S06]  /*a640*/  MOV R38, R190 ;  /* 0x000000be00267202 */ /* 0x000fcc0000000f00 */
[----:B------:R-:W-:Y:S01]  /*a650*/  IMAD.MOV.U32 R98, RZ, RZ, R10 ;  /* 0x000000ffff627224 */ /* 0x000fe200078e000a */
[----:B------:R-:W-:Y:S01]  /*a660*/  MOV R99, R11 ;  /* 0x0000000b00637202 */ /* 0x000fe20000000f00 */
[----:B---3--:R-:W-:Y:S01]  /*a670*/  HMMA.16816.F32 R188, R4, R16, R108 ;  /* 0x0000001004bc723c */ /* 0x008fe2000000186c */
[----:B------:R-:W-:-:S06]  /*a680*/  IMAD.WIDE.U32 R10, R0, -0x2daee0ad, RZ ;  /* 0xd2511f53000a7825 */ /* 0x000fcc00078e00ff */
[----:B------:R-:W-:Y:S01]  /*a690*/  IMAD.WIDE.U32 R16, R3, -0x2daee0ad, RZ ;  /* 0xd2511f5303107825 */ /* 0x000fe200078e00ff */
[----:B------:R-:W-:Y:S02]  /*a6a0*/  LOP3.LUT R2, R11, UR13, R98, 0x96, !PT ;  /* 0x0000000d0b027c12 */ /* 0x000fe4000f8e9662 */
[----:B------:R-:W-:Y:S02]  /*a6b0*/  MOV R35, R90 ;  /* 0x0000005a00237202 */ /* 0x000fe40000000f00 */
[----:B------:R-:W-:Y:S01]  /*a6c0*/  LOP3.LUT R0, R17, UR11, R10, 0x96, !PT ;  /* 0x0000000b11007c12 */ /* 0x000fe2000f8e960a */
[----:B------:R-:W-:Y:S01]  /*a6d0*/  IMAD.MOV.U32 R90, RZ, RZ, R91 ;  /* 0x000000ffff5a7224 */ /* 0x000fe200078e005b */
[----:B------:R-:W-:Y:S01]  /*a6e0*/  MOV R91, R26 ;  /* 0x0000001a005b7202 */ /* 0x000fe20000000f00 */
[----:B------:R-:W-:Y:S01]  /*a6f0*/  IMAD.WIDE.U32 R10, R2, -0x326172a9, RZ ;  /* 0xcd9e8d57020a7825 */ /* 0x000fe200078e00ff */
[----:B------:R-:W-:-:S03]  /*a700*/  MOV R34, R27 ;  /* 0x0000001b00227202 */ /* 0x000fc60000000f00 */
[----:B------:R-:W-:Y:S01]  /*a710*/  IMAD.WIDE.U32 R26, R0, -0x326172a9, RZ ;  /* 0xcd9e8d57001a7825 */ /* 0x000fe200078e00ff */
[----:B------:R-:W-:-:S04]  /*a720*/  LOP3.LUT R2, R11, UR12, R246, 0x96, !PT ;  /* 0x0000000c0b027c12 */ /* 0x000fc8000f8e96f6 */
[----:B------:R-:W-:Y:S02]  /*a730*/  LOP3.LUT R10, R27, UR10, R10, 0x96, !PT ;  /* 0x0000000a1b0a7c12 */ /* 0x000fe4000f8e960a */
[----:B------:R-:W-:Y:S01]  /*a740*/  MOV R99, R94 ;  /* 0x0000005e00637202 */ /* 0x000fe20000000f00 */
[----:B------:R-:W-:Y:S01]  /*a750*/  IMAD.WIDE.U32 R2, R2, -0x2daee0ad, RZ ;  /* 0xd2511f5302027825 */ /* 0x000fe200078e00ff */
[----:B------:R-:W-:-:S03]  /*a760*/  MOV R94, R31 ;  /* 0x0000001f005e7202 */ /* 0x000fc60000000f00 */
[----:B------:R-:W-:Y:S02]  /*a770*/  FFMA.FTZ R0, R252, c[0x0][0x23c], -R8 ;  /* 0x00008f00fc007a23 */ /* 0x000fe40000010808 */
[----:B------:R-:W-:Y:S01]  /*a780*/  IMAD.WIDE.U32 R30, R10, -0x2daee0ad, RZ ;  /* 0xd2511f530a1e7825 */ /* 0x000fe200078e00ff */
[----:B------:R-:W-:Y:S02]  /*a790*/  MOV R88, R199 ;  /* 0x000000c700587202 */ /* 0x000fe40000000f00 */
[----:B------:R-:W-:Y:S02]  /*a7a0*/  MOV R98, R95 ;  /* 0x0000005f00627202 */ /* 0x000fe40000000f00 */
[----:B------:R-:W-:Y:S02]  /*a7b0*/  MOV R95, R239 ;  /* 0x000000ef005f7202 */ /* 0x000fe40000000f00 */
[----:B------:R3:W-:Y:S01]  /*a7c0*/  MUFU.EX2 R239, R0 ;  /* 0x0000000000ef7308 */ /* 0x0007e20000000800 */
[----:B------:R-:W-:-:S02]  /*a7d0*/  LOP3.LUT R10, R3, UR9, R16, 0x96, !PT ;  /* 0x00000009030a7c12 */ /* 0x000fc4000f8e9610 */
[----:B------:R-:W-:Y:S01]  /*a7e0*/  LOP3.LUT R2, R31, UR7, R2, 0x96, !PT ;  /* 0x000000071f027c12 */ /* 0x000fe2000f8e9602 */
[----:B------:R-:W-:Y:S02]  /*a7f0*/  IMAD.MOV.U32 R89, RZ, RZ, R198 ;  /* 0x000000ffff597224 */ /* 0x000fe400078e00c6 */
[----:B------:R-:W-:Y:S01]  /*a800*/  IMAD.MOV.U32 R97, RZ, RZ, R88 ;  /* 0x000000ffff617224 */ /* 0x000fe200078e0058 */
[----:B------:R-:W-:Y:S01]  /*a810*/  MOV R103, R25 ;  /* 0x0000001900677202 */ /* 0x000fe20000000f00 */
[----:B------:R-:W-:Y:S02]  /*a820*/  IMAD.MOV.U32 R32, RZ, RZ, R93 ;  /* 0x000000ffff207224 */ /* 0x000fe400078e005d */
[----:B------:R-:W-:Y:S02]  /*a830*/  IMAD.MOV.U32 R88, RZ, RZ, R238 ;  /* 0x000000ffff587224 */ /* 0x000fe400078e00ee */
[----:B------:R-:W-:Y:S02]  /*a840*/  IMAD.MOV.U32 R93, RZ, RZ, R24 ;  /* 0x000000ffff5d7224 */ /* 0x000fe400078e0018 */
[----:B---3--:R-:W-:-:S02]  /*a850*/  FFMA.FTZ R0, R250, c[0x0][0x23c], -R8 ;  /* 0x00008f00fa007a23 */ /* 0x008fc40000010808 */
[----:B------:R-:W-:Y:S02]  /*a860*/  IMAD.WIDE.U32 R2, R2, -0x326172a9, RZ ;  /* 0xcd9e8d5702027825 */ /* 0x000fe400078e00ff */
[----:B------:R3:W4:Y:S02]  /*a870*/  MUFU.EX2 R238, R0 ;  /* 0x0000000000ee7308 */ /* 0x0007240000000800 */
[----:B------:R-:W-:Y:S01]  /*a880*/  IMAD.WIDE.U32 R24, R10, -0x326172a9, RZ ;  /* 0xcd9e8d570a187825 */ /* 0x000fe200078e00ff */
[----:B------:R-:W-:Y:S01]  /*a890*/  MOV R96, R89 ;  /* 0x0000005900607202 */ /* 0x000fe20000000f00 */
[----:B------:R-:W-:Y:S01]  /*a8a0*/  HMMA.16816.F32 R196, R4, R18, R112 ;  /* 0x0000001204c4723c */ /* 0x000fe20000001870 */
[----:B------:R-:W-:-:S07]  /*a8b0*/  MOV R89, R237 ;  /* 0x000000ed00597202 */ /* 0x000fce0000000f00 */
[----:B-1----:R-:W-:Y:S01]  /*a8c0*/  HMMA.16816.F32 R120, R4, R22, R120 ;  /* 0x000000160478723c */ /* 0x002fe20000001878 */
[----:B---3--:R-:W-:-:S07]  /*a8d0*/  FFMA.FTZ R0, R251, c[0x0][0x23c], -R8 ;  /* 0x00008f00fb007a23 */ /* 0x008fce0000010808 */
[C---:B------:R-:W-:Y:S01]  /*a8e0*/  HMMA.16816.F32 R192, R4.reuse, R20, R116 ;  /* 0x0000001404c0723c */ /* 0x040fe20000001874 */
[----:B------:R1:W-:Y:S07]  /*a8f0*/  MUFU.EX2 R237, R0 ;  /* 0x0000000000ed7308 */ /* 0x0003ee0000000800 */
[C---:B--2---:R-:W-:Y:S08]  /*a900*/  HMMA.16816.F32 R124, R4.reuse, R12, R124 ;  /* 0x0000000c047c723c */ /* 0x044ff0000000187c */
[----:B------:R-:W-:Y:S01]  /*a910*/  HMMA.16816.F32 R128, R4, R14, R128 ;  /* 0x0000000e0480723c */ /* 0x000fe20000001880 */
[----:B-1----:R-:W-:Y:S01]  /*a920*/  LOP3.LUT R0, R3, UR18, R24, 0x96, !PT ;  /* 0x0000001203007c12 */ /* 0x002fe2000f8e9618 */
[----:B------:R-:W1:Y:S01]  /*a930*/  LDC.U8 R102, c[0x0][0x2d8] ;  /* 0x0000b600ff667b82 */ /* 0x000e620000000000 */
[----:B------:R-:W-:Y:S01]  /*a940*/  SHF.R.U32.HI R10, RZ, 0x18, R2 ;  /* 0x00000018ff0a7819 */ /* 0x000fe20000011602 */
[----:B------:R-:W2:Y:S03]  /*a950*/  LDSM.16.MT88.4 R16, [R205+0x19000] ;  /* 0x01900000cd10783b */ /* 0x000ea60000004200 */
[C---:B------:R-:W-:Y:S01]  /*a960*/  LOP3.LUT R4, R2.reuse, 0xffff, RZ, 0xc0, !PT ;  /* 0x0000ffff02047812 */ /* 0x040fe200078ec0ff */
[----:B------:R-:W-:Y:S01]  /*a970*/  FFMA.FTZ R3, R103, c[0x0][0x23c], -R9 ;  /* 0x00008f0067037a23 */ /* 0x000fe20000010809 */
[----:B------:R-:W-:Y:S01]  /*a980*/  LOP3.LUT R5, R2, 0xff, RZ, 0xc0, !PT ;  /* 0x000000ff02057812 */ /* 0x000fe200078ec0ff */
[----:B------:R-:W-:Y:S01]  /*a990*/  IMAD.MOV.U32 R103, RZ, RZ, R34 ;  /* 0x000000ffff677224 */ /* 0x000fe200078e0022 */
[----:B------:R-:W-:Y:S01]  /*a9a0*/  MOV R34, R35 ;  /* 0x0000002300227202 */ /* 0x000fe20000000f00 */
[----:B------:R-:W3:Y:S01]  /*a9b0*/  LDSM.16.MT88.4 R12, [R206+0x19000] ;  /* 0x01900000ce0c783b */ /* 0x000ee20000004200 */
[----:B------:R-:W-:Y:S01]  /*a9c0*/  MOV R35, R96 ;  /* 0x0000006000237202 */ /* 0x000fe20000000f00 */
[----:B------:R-:W-:Y:S01]  /*a9d0*/  IMAD.MOV.U32 R96, RZ, RZ, R97 ;  /* 0x000000ffff607224 */ /* 0x000fe200078e0061 */
[----:B------:R-:W-:Y:S01]  /*a9e0*/  MOV R97, R98 ;  /* 0x0000006200617202 */ /* 0x000fe20000000f00 */
[----:B------:R-:W-:Y:S01]  /*a9f0*/  IMAD.MOV.U32 R31, RZ, RZ, R36 ;  /* 0x000000ffff1f7224 */ /* 0x000fe200078e0024 */
[----:B------:R-:W-:Y:S01]  /*aa00*/  SHF.R.U32.HI R4, RZ, 0x8, R4 ;  /* 0x00000008ff047819 */ /* 0x000fe20000011604 */
[----:B------:R-:W-:Y:S01]  /*aa10*/  LDSM.16.MT88.4 R20, [R208+0x1d000] ;  /* 0x01d00000d014783b */ /* 0x000fe20000004200 */
[----:B------:R-:W-:Y:S01]  /*aa20*/  MOV R98, R99 ;  /* 0x0000006300627202 */ /* 0x000fe20000000f00 */
[----:B------:R-:W-:Y:S01]  /*aa30*/  IMAD.MOV.U32 R99, RZ, RZ, R32 ;  /* 0x000000ffff637224 */ /* 0x000fe200078e0020 */
[----:B------:R-:W-:-:S02]  /*aa40*/  MOV R32, R33 ;  /* 0x0000002100207202 */ /* 0x000fc40000000f00 */
[----:B------:R-:W-:Y:S01]  /*aa50*/  MOV R33, R92 ;  /* 0x0000005c00217202 */ /* 0x000fe20000000f00 */
[----:B------:R-:W-:Y:S01]  /*aa60*/  IMAD.MOV.U32 R92, RZ, RZ, R236 ;  /* 0x000000ffff5c7224 */ /* 0x000fe200078e00ec */
[----:B------:R-:W-:Y:S01]  /*aa70*/  SHF.R.U32.HI R7, RZ, 0x10, R2 ;  /* 0x00000010ff077819 */ /* 0x000fe20000011602 */
[----:B------:R5:W-:Y:S01]  /*aa80*/  MUFU.EX2 R236, R3 ;  /* 0x0000000300ec7308 */ /* 0x000be20000000800 */
[----:B------:R-:W-:Y:S01]  /*aa90*/  PRMT R11, R5, 0x5410, R4 ;  /* 0x00005410050b7816 */ /* 0x000fe20000000004 */
[----:B------:R-:W-:Y:S01]  /*aaa0*/  FFMA.FTZ R4, R103, c[0x0][0x23c], -R9 ;  /* 0x00008f0067047a23 */ /* 0x000fe20000010809 */
[C---:B------:R-:W-:Y:S02]  /*aab0*/  LOP3.LUT R2, R0.reuse, 0xffff, RZ, 0xc0, !PT ;  /* 0x0000ffff00027812 */ /* 0x040fe400078ec0ff */
[----:B------:R-:W-:Y:S02]  /*aac0*/  MOV R103, R34 ;  /* 0x0000002200677202 */ /* 0x000fe40000000f00 */
[----:B------:R-:W-:Y:S01]  /*aad0*/  MOV R34, R35 ;  /* 0x0000002300227202 */ /* 0x000fe20000000f00 */
[----:B------:R-:W-:Y:S01]  /*aae0*/  IMAD.MOV.U32 R35, RZ, RZ, R96 ;  /* 0x000000ffff237224 */ /* 0x000fe200078e0060 */
[----:B------:R-:W-:-:S02]  /*aaf0*/  LOP3.LUT R6, R0, 0xff, RZ, 0xc0, !PT ;  /* 0x000000ff00067812 */ /* 0x000fc400078ec0ff */
[--C-:B------:R-:W-:Y:S02]  /*ab00*/  SHF.R.U32.HI R5, RZ, 0x18, R0.reuse ;  /* 0x00000018ff057819 */ /* 0x100fe40000011600 */
[----:B------:R-:W-:Y:S02]  /*ab10*/  MOV R96, R97 ;  /* 0x0000006100607202 */ /* 0x000fe40000000f00 */
[----:B-----5:R-:W-:Y:S02]  /*ab20*/  SHF.R.U32.HI R3, RZ, 0x10, R0 ;  /* 0x00000010ff037819 */ /* 0x020fe40000011600 */
[----:B------:R-:W-:Y:S02]  /*ab30*/  SHF.R.U32.HI R0, RZ, 0x8, R2 ;  /* 0x00000008ff007819 */ /* 0x000fe40000011602 */
[----:B------:R-:W-:Y:S01]  /*ab40*/  MOV R97, R98 ;  /* 0x0000006200617202 */ /* 0x000fe20000000f00 */
[----:B------:R-:W-:Y:S01]  /*ab50*/  IMAD.MOV.U32 R98, RZ, RZ, R99 ;  /* 0x000000ffff627224 */ /* 0x000fe200078e0063 */
[----:B------:R-:W-:Y:S01]  /*ab60*/  LOP3.LUT R2, R3, 0xff, RZ, 0xc0, !PT ;  /* 0x000000ff03027812 */ /* 0x000fe200078ec0ff */
[----:B------:R-:W-:Y:S01]  /*ab70*/  FFMA.FTZ R3, R103, c[0x0][0x23c], -R8 ;  /* 0x00008f0067037a23 */ /* 0x000fe20000010808 */
[----:B------:R-:W-:Y:S01]  /*ab80*/  MOV R99, R32 ;  /* 0x0000002000637202 */ /* 0x000fe20000000f00 */
[----:B------:R-:W-:Y:S01]  /*ab90*/  IMAD.MOV.U32 R103, RZ, RZ, R34 ;  /* 0x000000ffff677224 */ /* 0x000fe200078e0022 */
[----:B------:R-:W-:Y:S01]  /*aba0*/  MOV R32, R33 ;  /* 0x0000002100207202 */ /* 0x000fe20000000f00 */
[----:B------:R-:W-:Y:S01]  /*abb0*/  IMAD.MOV.U32 R33, RZ, RZ, R88 ;  /* 0x000000ffff217224 */ /* 0x000fe200078e0058 */
[----:B------:R-:W-:-:S02]  /*abc0*/  MOV R34, R35 ;  /* 0x0000002300227202 */ /* 0x000fc40000000f00 */
[----:B------:R-:W-:Y:S01]  /*abd0*/  MOV R35, R96 ;  /* 0x0000006000237202 */ /* 0x000fe20000000f00 */
[----:B------:R-:W-:Y:S01]  /*abe0*/  IMAD.MOV.U32 R96, RZ, RZ, R97 ;  /* 0x000000ffff607224 */ /* 0x000fe200078e0061 */
[----:B------:R-:W-:Y:S02]  /*abf0*/  MOV R88, R89 ;  /* 0x0000005900587202 */ /* 0x000fe40000000f00 */
[----:B------:R-:W-:Y:S02]  /*ac00*/  MOV R89, R203 ;  /* 0x000000cb00597202 */ /* 0x000fe40000000f00 */
[----:B------:R-:W-:Y:S02]  /*ac10*/  MOV R97, R98 ;  /* 0x0000006200617202 */ /* 0x000fe40000000f00 */
[----:B------:R-:W-:Y:S01]  /*ac20*/  MOV R98, R99 ;  /* 0x0000006300627202 */ /* 0x000fe20000000f00 */
[----:B------:R-:W-:Y:S01]  /*ac30*/  IMAD.MOV.U32 R99, RZ, RZ, R32 ;  /* 0x000000ffff637224 */ /* 0x000fe200078e0020 */
[----:B------:R-:W-:-:S02]  /*ac40*/  MOV R32, R33 ;  /* 0x0000002100207202 */ /* 0x000fc40000000f00 */
[----:B------:R-:W-:Y:S01]  /*ac50*/  MOV R33, R88 ;  /* 0x0000005800217202 */ /* 0x000fe20000000f00 */
[----:B------:R-:W-:Y:S01]  /*ac60*/  IMAD.MOV.U32 R88, RZ, RZ, R89 ;  /* 0x000000ffff587224 */ /* 0x000fe200078e0059 */
[----:B------:R-:W-:Y:S02]  /*ac70*/  MOV R89, R90 ;  /* 0x0000005a00597202 */ /* 0x000fe40000000f00 */
[----:B------:R-:W-:Y:S01]  /*ac80*/  MOV R90, R91 ;  /* 0x0000005b005a7202 */ /* 0x000fe20000000f00 */
[----:B------:R-:W-:Y:S01]  /*ac90*/  IMAD.MOV.U32 R91, RZ, RZ, R38 ;  /* 0x000000ffff5b7224 */ /* 0x000fe200078e0026 */
[----:B------:R-:W-:Y:S02]  /*aca0*/  MOV R38, R39 ;  /* 0x0000002700267202 */ /* 0x000fe40000000f00 */
[----:B------:R-:W-:Y:S02]  /*acb0*/  MOV R39, R202 ;  /* 0x000000ca00277202 */ /* 0x000fe40000000f00 */
[----:B------:R5:W-:Y:S02]  /*acc0*/  MUFU.EX2 R202, R3 ;  /* 0x0000000300ca7308 */ /* 0x000be40000000800 */
[----:B-----5:R-:W-:-:S02]  /*acd0*/  FFMA.FTZ R3, R103, c[0x0][0x23c], -R9 ;  /* 0x00008f0067037a23 */ /* 0x020fc40000010809 */
[----:B------:R-:W-:Y:S01]  /*ace0*/  IMAD.MOV.U32 R103, RZ, RZ, R34 ;  /* 0x000000ffff677224 */ /* 0x000fe200078e0022 */
[----:B------:R-:W-:Y:S02]  /*acf0*/  MOV R34, R35 ;  /* 0x0000002300227202 */ /* 0x000fe40000000f00 */
[----:B------:R-:W-:Y:S01]  /*ad00*/  MOV R35, R96 ;  /* 0x0000006000237202 */ /* 0x000fe20000000f00 */
[----:B------:R-:W-:Y:S01]  /*ad10*/  IMAD.MOV.U32 R96, RZ, RZ, R32 ;  /* 0x000000ffff607224 */ /* 0x000fe200078e0020 */
[----:B------:R-:W-:Y:S02]  /*ad20*/  MOV R32, R33 ;  /* 0x0000002100207202 */ /* 0x000fe40000000f00 */
[----:B------:R-:W-:Y:S01]  /*ad30*/  MOV R33, R88 ;  /* 0x0000005800217202 */ /* 0x000fe20000000f00 */
[----:B------:R-:W-:Y:S01]  /*ad40*/  IMAD.MOV.U32 R88, RZ, RZ, R89 ;  /* 0x000000ffff587224 */ /* 0x000fe200078e0059 */
[----:B------:R-:W-:Y:S02]  /*ad50*/  MOV R89, R90 ;  /* 0x0000005a00597202 */ /* 0x000fe40000000f00 */
[----:B------:R-:W-:Y:S01]  /*ad60*/  MOV R90, R91 ;  /* 0x0000005b005a7202 */ /* 0x000fe20000000f00 */
[----:B------:R-:W-:Y:S01]  /*ad70*/  IMAD.MOV.U32 R91, RZ, RZ, R38 ;  /* 0x000000ffff5b7224 */ /* 0x000fe200078e0026 */
[----:B------:R-:W-:-:S02]  /*ad80*/  MOV R38, R39 ;  /* 0x0000002700267202 */ /* 0x000fc40000000f00 */
[----:B------:R-:W-:Y:S02]  /*ad90*/  MOV R39, R201 ;  /* 0x000000c900277202 */ /* 0x000fe40000000f00 */
[----:B------:R5:W-:Y:S01]  /*ada0*/  MUFU.EX2 R201, R3 ;  /* 0x0000000300c97308 */ /* 0x000be20000000800 */
[----:B-1----:R-:W-:Y:S02]  /*adb0*/  PRMT R102, R102, 0x7054, R102 ;  /* 0x0000705466667816 */ /* 0x002fe40000000066 */
[----:B------:R-:W-:-:S05]  /*adc0*/  PRMT R0, R6, 0x5410, R0 ;  /* 0x0000541006007816 */ /* 0x000fca0000000000 */
[----:B------:R1:W1:Y:S01]  /*add0*/  MUFU.EX2 R203, R4 ;  /* 0x0000000400cb7308 */ /* 0x0002620000000800 */
[----:B-----5:R-:W-:Y:S02]  /*ade0*/  FFMA.FTZ R3, R103, c[0x0][0x23c], -R9 ;  /* 0x00008f0067037a23 */ /* 0x020fe40000010809 */
[----:B------:R-:W-:Y:S01]  /*adf0*/  IMAD.MOV.U32 R103, RZ, RZ, R34 ;  /* 0x000000ffff677224 */ /* 0x000fe200078e0022 */
[----:B------:R-:W-:Y:S02]  /*ae00*/  MOV R34, R35 ;  /* 0x0000002300227202 */ /* 0x000fe40000000f00 */
[----:B------:R-:W-:Y:S01]  /*ae10*/  MOV R35, R96 ;  /* 0x0000006000237202 */ /* 0x000fe20000000f00 */
[----:B------:R-:W-:Y:S01]  /*ae20*/  IMAD.MOV.U32 R96, RZ, RZ, R32 ;  /* 0x000000ffff607224 */ /* 0x000fe200078e0020 */
[----:B------:R-:W-:Y:S02]  /*ae30*/  MOV R32, R33 ;  /* 0x0000002100207202 */ /* 0x000fe40000000f00 */
[----:B------:R-:W-:Y:S01]  /*ae40*/  MOV R33, R88 ;  /* 0x0000005800217202 */ /* 0x000fe20000000f00 */
[----:B------:R-:W-:Y:S01]  /*ae50*/  IMAD.MOV.U32 R88, RZ, RZ, R89 ;  /* 0x000000ffff587224 */ /* 0x000fe200078e0059 */
[----:B------:R-:W-:Y:S01]  /*ae60*/  MOV R89, R90 ;  /* 0x0000005a00597202 */ /* 0x000fe20000000f00 */
[----:B------:R-:W-:Y:S01]  /*ae70*/  HSET2.LE.AND R0, R0, R102, PT ;  /* 0x0000006600007233 */ /* 0x000fe20003803000 */
[----:B------:R-:W-:Y:S01]  /*ae80*/  MOV R90, R91 ;  /* 0x0000005b005a7202 */ /* 0x000fe20000000f00 */
[----:B------:R-:W-:Y:S01]  /*ae90*/  IMAD.MOV.U32 R91, RZ, RZ, R38 ;  /* 0x000000ffff5b7224 */ /* 0x000fe200078e0026 */
[----:B------:R-:W-:-:S02]  /*aea0*/  PRMT R5, R2, 0x5410, R5 ;  /* 0x0000541002057816 */ /* 0x000fc40000000005 */
[----:B----4-:R-:W-:Y:S02]  /*aeb0*/  F2FP.PACK_AB R2, R238, R239 ;  /* 0x000000efee02723e */ /* 0x010fe400000000ff */
[----:B------:R-:W-:Y:S02]  /*aec0*/  MOV R38, R39 ;  /* 0x0000002700267202 */ /* 0x000fe40000000f00 */
[----:B------:R-:W-:Y:S02]  /*aed0*/  MOV R39, R200 ;  /* 0x000000c800277202 */ /* 0x000fe40000000f00 */
[----:B------:R-:W4:Y:S01]  /*aee0*/  MUFU.EX2 R200, R3 ;  /* 0x0000000300c87308 */ /* 0x000f220000000800 */
[----:B-1----:R-:W-:Y:S01]  /*aef0*/  LOP3.LUT R4, R0, R2, RZ, 0xc0, !PT ;  /* 0x0000000200047212 */ /* 0x002fe200078ec0ff */
[----:B------:R-:W-:Y:S01]  /*af00*/  HSET2.LE.AND R0, R5, R102, PT ;  /* 0x0000006605007233 */ /* 0x000fe20003803000 */
[----:B------:R-:W-:Y:S02]  /*af10*/  F2FP.PACK_AB R2, R203, R236 ;  /* 0x000000eccb02723e */ /* 0x000fe400000000ff */
[----:B------:R-:W-:-:S02]  /*af20*/  LOP3.LUT R7, R7, 0xff, RZ, 0xc0, !PT ;  /* 0x000000ff07077812 */ /* 0x000fc400078ec0ff */
[----:B------:R-:W-:Y:S01]  /*af30*/  LOP3.LUT R5, R0, R2, RZ, 0xc0, !PT ;  /* 0x0000000200057212 */ /* 0x000fe200078ec0ff */
[----:B------:R-:W-:Y:S01]  /*af40*/  HSET2.LE.AND R0, R11, R102, PT ;  /* 0x000000660b007233 */ /* 0x000fe20003803000 */
[----:B------:R-:W-:Y:S02]  /*af50*/  PRMT R7, R7, 0x5410, R10 ;  /* 0x0000541007077816 */ /* 0x000fe4000000000a */
[----:B------:R-:W-:-:S04]  /*af60*/  F2FP.PACK_AB R2, R202, R237 ;  /* 0x000000edca02723e */ /* 0x000fc800000000ff */
[----:B------:R-:W-:Y:S01]  /*af70*/  LOP3.LUT R6, R0, R2, RZ, 0xc0, !PT ;  /* 0x0000000200067212 */ /* 0x000fe200078ec0ff */
[----:B------:R-:W-:Y:S01]  /*af80*/  HSET2.LE.AND R0, R7, R102, PT ;  /* 0x0000006607007233 */ /* 0x000fe20003803000 */
[----:B----4-:R-:W-:-:S04]  /*af90*/  F2FP.PACK_AB R2, R200, R201 ;  /* 0x000000c9c802723e */ /* 0x010fc800000000ff */
[----:B------:R-:W-:Y:S01]  /*afa0*/  LOP3.LUT R7, R0, R2, RZ, 0xc0, !PT ;  /* 0x0000000200077212 */ /* 0x000fe200078ec0ff */
[----:B------:R-:W-:Y:S01]  /*afb0*/  IMAD.MOV.U32 R252, RZ, RZ, R103 ;  /* 0x000000fffffc7224 */ /* 0x000fe200078e0067 */
[----:B------:R-:W-:Y:S02]  /*afc0*/  MOV R106, R34 ;  /* 0x00000022006a7202 */ /* 0x000fe40000000f00 */
[----:B------:R-:W-:Y:S02]  /*afd0*/  MOV R107, R35 ;  /* 0x00000023006b7202 */ /* 0x000fe40000000f00 */
[----:B------:R-:W-:Y:S01]  /*afe0*/  MOV R101, R32 ;  /* 0x0000002000657202 */ /* 0x000fe20000000f00 */
[----:B--2---:R-:W-:Y:S01]  /*aff0*/  HMMA.16816.F32 R136, R4, R16, R136 ;  /* 0x000000100488723c */ /* 0x004fe20000001888 */
        /* <DEDUP_REMOVED lines=9> */
[----:B---3--:R-:W-:Y:S01]  /*b090*/  HMMA.16816.F32 R144, R4, R12, R144 ;  /* 0x0000000c0490723c */ /* 0x008fe20000001890 */
[----:B------:R-:W-:Y:S02]  /*b0a0*/  MOV R91, R39 ;  /* 0x00000027005b7202 */ /* 0x000fe40000000f00 */
[----:B------:R-:W-:-:S05]  /*b0b0*/  MOV R3, R37 ;  /* 0x0000002500037202 */ /* 0x000fca0000000f00 */
        /* <DEDUP_REMOVED lines=13> */
[----:B------:R-:W2:Y:S01]  /*b190*/  LDSM.16.MT88.4 R12, [R207+0x1b000] ;  /* 0x01b00000cf0c783b */ /* 0x000ea20000004200 */
[----:B------:R-:W-:Y:S01]  /*b1a0*/  MOV R42, R88 ;  /* 0x00000058002a7202 */ /* 0x000fe20000000f00 */
[----:B------:R-:W-:Y:S01]  /*b1b0*/  IMAD.MOV.U32 R43, RZ, RZ, R89 ;  /* 0x000000ffff2b7224 */ /* 0x000fe200078e0059 */
[----:B------:R-:W-:-:S02]  /*b1c0*/  MOV R11, R90 ;  /* 0x0000005a000b7202 */ /* 0x000fc40000000f00 */
[----:B------:R-:W-:Y:S02]  /*b1d0*/  MOV R0, R91 ;  /* 0x0000005b00007202 */ /* 0x000fe40000000f00 */
[C---:B-1----:R-:W-:Y:S08]  /*b1e0*/  HMMA.16816.F32 R80, R4.reuse, R16, R80 ;  /* 0x000000100450723c */ /* 0x042ff00000001850 */
[----:B------:R-:W-:Y:S01]  /*b1f0*/  HMMA.16816.F32 R84, R4, R18, R84 ;  /* 0x000000120454723c */ /* 0x000fe20000001854 */
[----:B------:R-:W1:Y:S01]  /*b200*/  LDSM.16.MT88.4 R16, [R205+0x1d000] ;  /* 0x01d00000cd10783b */ /* 0x000e620000004200 */
[----:B------:R-:W-:Y:S01]  /*b210*/  IMAD.MOV.U32 R250, RZ, RZ, R92 ;  /* 0x000000fffffa7224 */ /* 0x000fe200078e005c */
[----:B------:R-:W-:-:S05]  /*b220*/  MOV R251, R94 ;  /* 0x0000005e00fb7202 */ /* 0x000fca0000000f00 */
[C---:B--2---:R-:W-:Y:S07]  /*b230*/  HMMA.16816.F32 R88, R4.reuse, R12, R64 ;  /* 0x0000000c0458723c */ /* 0x044fee0000001840 */
[----:B------:R-:W-:Y:S01]  /*b240*/  MOV R64, R93 ;  /* 0x0000005d00407202 */ /* 0x000fe20000000f00 */
[----:B------:R-:W-:Y:S02]  /*b250*/  IMAD.MOV.U32 R65, RZ, RZ, R95 ;  /* 0x000000ffff417224 */ /* 0x000fe400078e005f */
[----:B------:R-:W-:Y:S01]  /*b260*/  HMMA.16816.F32 R92, R4, R14, R132 ;  /* 0x0000000e045c723c */ /* 0x000fe20000001884 */
[----:B------:R-:W2:Y:S01]  /*b270*/  LDSM.16.MT88.4 R12, [R206+0x1d000] ;  /* 0x01d00000ce0c783b */ /* 0x000ea20000004200 */
[----:B------:R-:W-:Y:S01]  /*b280*/  MOV R41, R96 ;  /* 0x0000006000297202 */ /* 0x000fe20000000f00 */
[----:B------:R-:W-:Y:S01]  /*b290*/  IMAD.MOV.U32 R67, RZ, RZ, R97 ;  /* 0x000000ffff437224 */ /* 0x000fe200078e0061 */
[----:B------:R-:W-:-:S02]  /*b2a0*/  MOV R10, R98 ;  /* 0x00000062000a7202 */ /* 0x000fc40000000f00 */
[----:B------:R-:W-:Y:S01]  /*b2b0*/  MOV R66, R99 ;  /* 0x0000006300427202 */ /* 0x000fe20000000f00 */
[----:B------:R-:W-:Y:S01]  /*b2c0*/  IMAD.MOV.U32 R40, RZ, RZ, R102 ;  /* 0x000000ffff287224 */ /* 0x000fe200078e0066 */
[----:B------:R-:W-:Y:S02]  /*b2d0*/  MOV R50, R100 ;  /* 0x0000006400327202 */ /* 0x000fe40000000f00 */
[----:B------:R-:W-:Y:S01]  /*b2e0*/  MOV R51, R101 ;  /* 0x0000006500337202 */ /* 0x000fe20000000f00 */
[----:B-1----:R-:W-:Y:S07]  /*b2f0*/  HMMA.16816.F32 R96, R4, R16, R184 ;  /* 0x000000100460723c */ /* 0x002fee00000018b8 */
[----:B------:R-:W-:-:S02]  /*b300*/  MOV R187, R103 ;  /* 0x0000006700bb7202 */ /* 0x000fc40000000f00 */
[C---:B------:R-:W-:Y:S01]  /*b310*/  HMMA.16816.F32 R100, R4.reuse, R18, R156 ;  /* 0x000000120464723c */ /* 0x040fe2000000189c */
[----:B------:R-:W1:Y:S01]  /*b320*/  LDSM.16.MT88.4 R16, [R207+0x1d000] ;  /* 0x01d00000cf10783b */ /* 0x000e620000004200 */
[----:B------:R-:W-:Y:S01]  /*b330*/  MOV R48, R106 ;  /* 0x0000006a00307202 */ /* 0x000fe20000000f00 */
[----:B------:R-:W-:Y:S02]  /*b340*/  IMAD.MOV.U32 R49, RZ, RZ, R107 ;  /* 0x000000ffff317224 */ /* 0x000fe400078e006b */
[----:B------:R-:W-:Y:S01]  /*b350*/  FFMA.FTZ R0, R0, c[0x0][0x23c], -R8 ;  /* 0x00008f0000007a23 */ /* 0x000fe20000010808 */
[----:B------:R-:W-:Y:S01]  /*b360*/  LOP3.LUT R2, R25, UR8, R26, 0x96, !PT ;  /* 0x0000000819027c12 */ /* 0x000fe2000f8e961a */
[----:B------:R-:W-:Y:S01]  /*b370*/  LDSM.16.MT88.4 R156, [R208+0x19800] ;  /* 0x01980000d09c783b */ /* 0x000fe20000004200 */
[C---:B--2---:R-:W-:Y:S08]  /*b380*/  HMMA.16816.F32 R104, R4.reuse, R12, R180 ;  /* 0x0000000c0468723c */ /* 0x044ff000000018b4 */
[C---:B------:R-:W-:Y:S01]  /*b390*/  HMMA.16816.F32 R108, R4.reuse, R14, R140 ;  /* 0x0000000e046c723c */ /* 0x040fe2000000188c */
[----:B------:R-:W2:Y:S04]  /*b3a0*/  LDSM.16.MT88.4 R12, [R205+0x1f000] ;  /* 0x01f00000cd0c783b */ /* 0x000ea80000004200 */
[----:B------:R-:W-:Y:S03]  /*b3b0*/  LDSM.16.MT88.4 R140, [R205+0x19800] ;  /* 0x01980000cd8c783b */ /* 0x000fe60000004200 */
[C---:B-1----:R-:W-:Y:S01]  /*b3c0*/  HMMA.16816.F32 R132, R4.reuse, R16, R148 ;  /* 0x000000100484723c */ /* 0x042fe20000001894 */
[----:B------:R-:W-:Y:S07]  /*b3d0*/  LDSM.16.MT88.4 R148, [R206+0x19800] ;  /* 0x01980000ce94783b */ /* 0x000fee0000004200 */
[C---:B------:R-:W-:Y:S01]  /*b3e0*/  HMMA.16816.F32 R168, R4.reuse, R18, R168 ;  /* 0x0000001204a8723c */ /* 0x040fe200000018a8 */
[----:B------:R-:W1:Y:S07]  /*b3f0*/  LDSM.16.MT88.4 R16, [R206+0x1f000] ;  /* 0x01f00000ce10783b */ /* 0x000e6e0000004200 */
[C---:B--2---:R-:W-:Y:S08]  /*b400*/  HMMA.16816.F32 R172, R4.reuse, R12, R172 ;  /* 0x0000000c04ac723c */ /* 0x044ff000000018ac */
[C---:B------:R-:W-:Y:S01]  /*b410*/  HMMA.16816.F32 R176, R4.reuse, R14, R176 ;  /* 0x0000000e04b0723c */ /* 0x040fe200000018b0 */
[----:B------:R-:W2:Y:S07]  /*b420*/  LDSM.16.MT88.4 R12, [R208+0x1f000] ;  /* 0x01f00000d00c783b */ /* 0x000eae0000004200 */
[C---:B------:R-:W-:Y:S01]  /*b430*/  HMMA.16816.F32 R112, R4.reuse, R20, R164 ;  /* 0x000000140470723c */ /* 0x040fe200000018a4 */
[----:B------:R-:W-:Y:S07]  /*b440*/  LDSM.16.MT88.4 R164, [R207+0x19800] ;  /* 0x01980000cfa4783b */ /* 0x000fee0000004200 */
[C---:B------:R-:W-:Y:S01]  /*b450*/  HMMA.16816.F32 R116, R4.reuse, R22, R56 ;  /* 0x000000160474723c */ /* 0x040fe20000001838 */
[----:B------:R-:W3:Y:S04]  /*b460*/  LDSM.16.MT88.4 R20, [R207+0x1f000] ;  /* 0x01f00000cf14783b */ /* 0x000ee80000004200 */
[----:B------:R-:W-:Y:S03]  /*b470*/  LDSM.16.MT88.4 R56, [R208+0x1b800] ;  /* 0x01b80000d038783b */ /* 0x000fe60000004200 */
[----:B-1----:R-:W-:Y:S01]  /*b480*/  HMMA.16816.F32 R24, R4, R16, R188 ;  /* 0x000000100418723c */ /* 0x002fe200000018bc */
[----:B------:R1:W-:Y:S02]  /*b490*/  MUFU.EX2 R189, R0 ;  /* 0x0000000000bd7308 */ /* 0x0003e40000000800 */
[----:B-1----:R-:W-:-:S06]  /*b4a0*/  FFMA.FTZ R0, R187, c[0x0][0x23c], -R8 ;  /* 0x00008f00bb007a23 */ /* 0x002fcc0000010808 */
[----:B------:R1:W4:Y:S01]  /*b4b0*/  MUFU.EX2 R190, R0 ;  /* 0x0000000000be7308 */ /* 0x0003220000000800 */
[----:B--2---:R-:W-:Y:S01]  /*b4c0*/  HMMA.16816.F32 R180, R4, R14, R120 ;  /* 0x0000000e04b4723c */ /* 0x004fe20000001878 */
[----:B------:R-:W-:Y:S01]  /*b4d0*/  LDSM.16.MT88.4 R120, [R208+0x1f800] ;  /* 0x01f80000d078783b */ /* 0x000fe20000004200 */
[----:B-1----:R-:W-:Y:S01]  /*b4e0*/  FFMA.FTZ R0, R64, c[0x0][0x23c], -R8 ;  /* 0x00008f0040007a23 */ /* 0x002fe20000010808 */
[----:B------:R-:W-:-:S04]  /*b4f0*/  MOV R64, R66 ;  /* 0x0000004200407202 */ /* 0x000fc80000000f00 */
[----:B------:R1:W-:Y:S01]  /*b500*/  MUFU.EX2 R188, R0 ;  /* 0x0000000000bc7308 */ /* 0x0003e20000000800 */
[----:B------:R-:W-:Y:S01]  /*b510*/  MOV R66, R31 ;  /* 0x0000001f00427202 */ /* 0x000fe20000000f00 */
[----:B-1----:R-:W-:Y:S02]  /*b520*/  FFMA.FTZ R0, R65, c[0x0][0x23c], -R8 ;  /* 0x00008f0041007a23 */ /* 0x002fe40000010808 */
[----:B------:R-:W-:Y:S01]  /*b530*/  IMAD.MOV.U32 R65, RZ, RZ, R67 ;  /* 0x000000ffff417224 */ /* 0x000fe200078e0043 */
[----:B------:R-:W-:-:S03]  /*b540*/  MOV R67, R3 ;  /* 0x0000000300437202 */ /* 0x000fc60000000f00 */
[----:B------:R1:W-:Y:S01]  /*b550*/  MUFU.EX2 R31, R0 ;  /* 0x00000000001f7308 */ /* 0x0003e20000000800 */
[----:B------:R-:W-:-:S04]  /*b560*/  IMAD.WIDE.U32 R2, R2, -0x2daee0ad, RZ ;  /* 0xd2511f5302027825 */ /* 0x000fc800078e00ff */
[--C-:B------:R-:W-:Y:S01]  /*b570*/  FFMA.FTZ R8, R10, c[0x0][0x23c], -R9.reuse ;  /* 0x00008f000a087a23 */ /* 0x100fe20000010809 */
[----:B------:R-:W-:Y:S01]  /*b580*/  LOP3.LUT R10, R2, 0xffff, RZ, 0xc0, !PT ;  /* 0x0000ffff020a7812 */ /* 0x000fe200078ec0ff */
[----:B-1----:R-:W-:-:S04]  /*b590*/  FFMA.FTZ R0, R11, c[0x0][0x23c], -R9 ;  /* 0x00008f000b007a23 */ /* 0x002fc80000010809 */
[----:B------:R1:W-:Y:S02]  /*b5a0*/  MUFU.EX2 R15, R0 ;  /* 0x00000000000f7308 */ /* 0x0003e40000000800 */
[----:B-1----:R-:W-:Y:S01]  /*b5b0*/  LOP3.LUT R0, R3, UR17, R30, 0x96, !PT ;  /* 0x0000001103007c12 */ /* 0x002fe2000f8e961e */
[--C-:B------:R-:W-:Y:S02]  /*b5c0*/  FFMA.FTZ R3, R64, c[0x0][0x23c], -R9.reuse ;  /* 0x00008f0040037a23 */ /* 0x100fe40000010809 */
[----:B------:R-:W-:Y:S02]  /*b5d0*/  FFMA.FTZ R9, R65, c[0x0][0x23c], -R9 ;  /* 0x00008f0041097a23 */ /* 0x000fe40000010809 */
[----:B------:R-:W1:Y:S01]  /*b5e0*/  LDC.U8 R65, c[0x0][0x2d8] ;  /* 0x0000b600ff417b82 */ /* 0x000e620000000000 */
[----:B------:R-:W-:Y:S01]  /*b5f0*/  HMMA.16816.F32 R184, R4, R12, R192 ;  /* 0x0000000c04b8723c */ /* 0x000fe200000018c0 */
[----:B------:R2:W5:Y:S01]  /*b600*/  MUFU.EX2 R14, R8 ;  /* 0x00000008000e7308 */ /* 0x0005620000000800 */
[----:B------:R-:W-:-:S05]  /*b610*/  SHF.R.U32.HI R11, RZ, 0x10, R2 ;  /* 0x00000010ff0b7819 */ /* 0x000fca0000011602 */
[----:B------:R-:W-:Y:S02]  /*b620*/  LOP3.LUT R12, R2, 0xff, RZ, 0xc0, !PT ;  /* 0x000000ff020c7812 */ /* 0x000fe400078ec0ff */
[----:B------:R1:W-:Y:S01]  /*b630*/  MUFU.EX2 R13, R3 ;  /* 0x00000003000d7308 */ /* 0x0003e20000000800 */
[----:B---3--:R-:W-:Y:S01]  /*b640*/  HMMA.16816.F32 R124, R4, R20, R124 ;  /* 0x00000014047c723c */ /* 0x008fe2000000187c */
[----:B--2---:R-:W-:Y:S02]  /*b650*/  SHF.R.U32.HI R8, RZ, 0x18, R2 ;  /* 0x00000018ff087819 */ /* 0x004fe40000011602 */
[----:B------:R-:W-:-:S05]  /*b660*/  LOP3.LUT R2, R0, 0xffff, RZ, 0xc0, !PT ;  /* 0x0000ffff00027812 */ /* 0x000fca00078ec0ff */
[----:B------:R-:W-:Y:S01]  /*b670*/  HMMA.16816.F32 R16, R4, R18, R196 ;  /* 0x000000120410723c */ /* 0x000fe200000018c4 */
[----:B-1----:R-:W-:-:S07]  /*b680*/  SHF.R.U32.HI R3, RZ, 0x10, R0 ;  /* 0x00000010ff037819 */ /* 0x002fce0000011600 */
[----:B------:R-:W-:Y:S01]  /*b690*/  HMMA.16816.F32 R20, R4, R22, R128 ;  /* 0x000000160414723c */ /* 0x000fe20000001880 */
[----:B------:R-:W-:-:S06]  /*b6a0*/  LOP3.LUT R3, R3, 0xff, RZ, 0xc0, !PT ;  /* 0x000000ff03037812 */ /* 0x000fcc00078ec0ff */
[----:B------:R-:W-:Y:S02]  /*b6b0*/  LOP3.LUT R5, R0, 0xff, RZ, 0xc0, !PT ;  /* 0x000000ff00057812 */ /* 0x000fe400078ec0ff */
[----:B------:R-:W-:Y:S02]  /*b6c0*/  SHF.R.U32.HI R4, RZ, 0x18, R0 ;  /* 0x00000018ff047819 */ /* 0x000fe40000011600 */
[----:B------:R-:W-:Y:S02]  /*b6d0*/  SHF.R.U32.HI R7, RZ, 0x8, R10 ;  /* 0x00000008ff077819 */ /* 0x000fe4000001160a */
[----:B------:R-:W-:Y:S02]  /*b6e0*/  LOP3.LUT R6, R11, 0xff, RZ, 0xc0, !PT ;  /* 0x000000ff0b067812 */ /* 0x000fe400078ec0ff */
[----:B------:R-:W-:Y:S02]  /*b6f0*/  SHF.R.U32.HI R0, RZ, 0x8, R2 ;  /* 0x00000008ff007819 */ /* 0x000fe40000011602 */
[----:B------:R-:W-:-:S02]  /*b700*/  PRMT R7, R12, 0x5410, R7 ;  /* 0x000054100c077816 */ /* 0x000fc40000000007 */
[----:B------:R-:W-:Y:S02]  /*b710*/  PRMT R65, R65, 0x7054, R65 ;  /* 0x0000705441417816 */ /* 0x000fe40000000041 */
[----:B------:R-:W-:Y:S02]  /*b720*/  PRMT R6, R6, 0x5410, R8 ;  /* 0x0000541006067816 */ /* 0x000fe40000000008 */
[----:B------:R-:W-:Y:S02]  /*b730*/  PRMT R0, R5, 0x5410, R0 ;  /* 0x0000541005007816 */ /* 0x000fe40000000000 */
[----:B------:R-:W-:Y:S01]  /*b740*/  PRMT R3, R3, 0x5410, R4 ;  /* 0x0000541003037816 */ /* 0x000fe20000000004 */
[----:B------:R-:W-:Y:S01]  /*b750*/  IMAD.MOV.U32 R194, RZ, RZ, R40 ;  /* 0x000000ffffc27224 */ /* 0x000fe200078e0028 */
[----:B------:R-:W-:Y:S01]  /*b760*/  MOV R193, R41 ;  /* 0x0000002900c17202 */ /* 0x000fe20000000f00 */
[----:B------:R-:W-:Y:S01]  /*b770*/  IMAD.MOV.U32 R30, RZ, RZ, R43 ;  /* 0x000000ffff1e7224 */ /* 0x000fe200078e002b */
[----:B------:R-:W-:Y:S01]  /*b780*/  MOV R192, R42 ;  /* 0x0000002a00c07202 */ /* 0x000fe20000000f00 */
[--C-:B------:R-:W-:Y:S01]  /*b790*/  HSET2.LE.AND R0, R0, R65.reuse, PT ;  /* 0x0000004100007233 */ /* 0x100fe20003803000 */
[----:B------:R-:W-:Y:S01]  /*b7a0*/  IMAD.MOV.U32 R191, RZ, RZ, R66 ;  /* 0x000000ffffbf7224 */ /* 0x000fe200078e0042 */
[--C-:B------:R-:W-:Y:S01]  /*b7b0*/  HSET2.LE.AND R3, R3, R65.reuse, PT ;  /* 0x0000004103037233 */ /* 0x100fe20003803000 */
[----:B------:R-:W-:Y:S01]  /*b7c0*/  MOV R199, R67 ;  /* 0x0000004300c77202 */ /* 0x000fe20000000f00 */
[--C-:B------:R-:W-:Y:S01]  /*b7d0*/  HSET2.LE.AND R5, R7, R65.reuse, PT ;  /* 0x0000004107057233 */ /* 0x100fe20003803000 */
[----:B------:R-:W-:Y:S01]  /*b7e0*/  MOV R198, R48 ;  /* 0x0000003000c67202 */ /* 0x000fe20000000f00 */
[----:B------:R-:W-:Y:S01]  /*b7f0*/  HSET2.LE.AND R6, R6, R65, PT ;  /* 0x0000004106067233 */ /* 0x000fe20003803000 */
[----:B------:R-:W-:Y:S01]  /*b800*/  IMAD.MOV.U32 R197, RZ, RZ, R49 ;  /* 0x000000ffffc57224 */ /* 0x000fe200078e0031 */
[----:B------:R-:W-:Y:S01]  /*b810*/  MOV R196, R50 ;  /* 0x0000003200c47202 */ /* 0x000fe20000000f00 */
[----:B------:R-:W1:Y:S01]  /*b820*/  LDSM.16.MT88.4 R40, [R205+0x1b800] ;  /* 0x01b80000cd28783b */ /* 0x000e620000004200 */
[----:B------:R-:W-:-:S03]  /*b830*/  MOV R195, R51 ;  /* 0x0000003300c37202 */ /* 0x000fc60000000f00 */
[----:B------:R-:W2:Y:S04]  /*b840*/  LDSM.16.MT88.4 R48, [R206+0x1b800] ;  /* 0x01b80000ce30783b */ /* 0x000ea80000004200 */
[----:B------:R-:W3:Y:S01]  /*b850*/  LDSM.16.MT88.4 R64, [R207+0x1b800] ;  /* 0x01b80000cf40783b */ /* 0x000ee20000004200 */
[----:B------:R-:W5:Y:S01]  /*b860*/  MUFU.EX2 R9, R9 ;  /* 0x0000000900097308 */ /* 0x000f620000000800 */
[----:B----4-:R-:W-:Y:S02]  /*b870*/  F2FP.PACK_AB R2, R190, R189 ;  /* 0x000000bdbe02723e */ /* 0x010fe400000000ff */
[----:B-----5:R-:W-:Y:S02]  /*b880*/  F2FP.PACK_AB R4, R14, R15 ;  /* 0x0000000f0e04723e */ /* 0x020fe400000000ff */
[----:B------:R-:W-:-:S02]  /*b890*/  LOP3.LUT R128, R0, R2, RZ, 0xc0, !PT ;  /* 0x0000000200807212 */ /* 0x000fc400078ec0ff */
[----:B------:R-:W-:Y:S02]  /*b8a0*/  F2FP.PACK_AB R0, R31, R188 ;  /* 0x000000bc1f00723e */ /* 0x000fe400000000ff */
[----:B------:R-:W-:Y:S02]  /*b8b0*/  LOP3.LUT R129, R3, R4, RZ, 0xc0, !PT ;  /* 0x0000000403817212 */ /* 0x000fe400078ec0ff */
[----:B------:R-:W-:Y:S02]  /*b8c0*/  LOP3.LUT R130, R5, R0, RZ, 0xc0, !PT ;  /* 0x0000000005827212 */ /* 0x000fe400078ec0ff */
[----:B------:R-:W-:-:S04]  /*b8d0*/  F2FP.PACK_AB R2, R9, R13 ;  /* 0x0000000d0902723e */ /* 0x000fc800000000ff */
[----:B------:R-:W-:Y:S01]  /*b8e0*/  LOP3.LUT R131, R6, R2, RZ, 0xc0, !PT ;  /* 0x0000000206837212 */ /* 0x000fe200078ec0ff */
[----:B------:R-:W-:Y:S01]  /*b8f0*/  FFMA.FTZ R2, R192, R29, R30 ;  /* 0x0000001dc0027223 */ /* 0x000fe2000001001e */
[----:B------:R-:W-:Y:S05]  /*b900*/  LDSM.16.MT88.4 R4, [R207+0x1f800] ;  /* 0x01f80000cf04783b */ /* 0x000fea0000004200 */
[----:B------:R-:W-:Y:S01]  /*b910*/  HMMA.16816.F32 R144, R128, R148, R144 ;  /* 0x000000948090723c */ /* 0x000fe20000001890 */
[----:B------:R-:W-:-:S07]  /*b920*/  FFMA.FTZ R0, R194, R28, R193 ;  /* 0x0000001cc2007223 */ /* 0x000fce00000100c1 */
[----:B------:R-:W-:Y:S01]  /*b930*/  HMMA.16816.F32 R148, R128, R150, R36 ;  /* 0x000000968094723c */ /* 0x000fe20000001824 */
[----:B------:R-:W-:-:S07]  /*b940*/  FADD.FTZ R2, R195, R2 ;  /* 0x00000002c3027221 */ /* 0x000fce0000010000 */
[C---:B------:R-:W-:Y:S08]  /*b950*/  HMMA.16816.F32 R152, R128.reuse, R156, R152 ;  /* 0x0000009c8098723c */ /* 0x040ff00000001898 */
[----:B------:R-:W-:Y:S01]  /*b960*/  HMMA.16816.F32 R160, R128, R164, R160 ;  /* 0x000000a480a0723c */ /* 0x000fe200000018a0 */
[----:B------:R-:W-:-:S07]  /*b970*/  FADD.FTZ R0, R196, R0 ;  /* 0x00000000c4007221 */ /* 0x000fce0000010000 */
[C---:B------:R-:W-:Y:S08]  /*b980*/  HMMA.16816.F32 R156, R128.reuse, R158, R44 ;  /* 0x0000009e809c723c */ /* 0x040ff0000000182c */
[C---:B------:R-:W-:Y:S08]  /*b990*/  HMMA.16816.F32 R164, R128.reuse, R166, R52 ;  /* 0x000000a680a4723c */ /* 0x040ff00000001834 */
[C---:B-1----:R-:W-:Y:S08]  /*b9a0*/  HMMA.16816.F32 R36, R128.reuse, R40, R60 ;  /* 0x000000288024723c */ /* 0x042ff0000000183c */
[C---:B--2---:R-:W-:Y:S01]  /*b9b0*/  HMMA.16816.F32 R44, R128.reuse, R48, R72 ;  /* 0x00000030802c723c */ /* 0x044fe20000001848 */
[----:B------:R-:W1:Y:S07]  /*b9c0*/  LDSM.16.MT88.4 R72, [R205+0x1d800] ;  /* 0x01d80000cd48783b */ /* 0x000e6e0000004200 */
[C---:B------:R-:W-:Y:S01]  /*b9d0*/  HMMA.16816.F32 R52, R128.reuse, R56, R80 ;  /* 0x000000388034723c */ /* 0x040fe20000001850 */
[----:B------:R-:W2:Y:S07]  /*b9e0*/  LDSM.16.MT88.4 R80, [R206+0x1d800] ;  /* 0x01d80000ce50783b */ /* 0x000eae0000004200 */
[----:B---3--:R-:W-:Y:S01]  /*b9f0*/  HMMA.16816.F32 R60, R128, R64, R88 ;  /* 0x00000040803c723c */ /* 0x008fe20000001858 */
        /* <DEDUP_REMOVED lines=24> */
[C---:B-1----:R-:W-:Y:S01]  /*bb80*/  HMMA.16816.F32 R68, R128.reuse, R72, R96 ;  /* 0x000000488044723c */ /* 0x042fe20000001860 */
[----:B------:R-:W1:Y:S07]  /*bb90*/  LDSM.16.MT88.4 R96, [R207+0x1d800] ;  /* 0x01d80000cf60783b */ /* 0x000e6e0000004200 */
[C---:B--2---:R-:W-:Y:S01]  /*bba0*/  HMMA.16816.F32 R76, R128.reuse, R80, R104 ;  /* 0x00000050804c723c */ /* 0x044fe20000001868 */
        /* <DEDUP_REMOVED lines=10> */
[----:B------:R-:W-:-:S03]  /*bc50*/  FADD.FTZ R252, R9, R0 ;  /* 0x0000000009fc7221 */ /* 0x000fc60000010000 */
[----:B------:R4:W-:Y:S04]  /*bc60*/  STL [R1+0x18], R251 ;  /* 0x000018fb01007387 */ /* 0x0009e80000100800 */
[----:B------:R4:W-:Y:S01]  /*bc70*/  STL [R1+0x1c], R252 ;  /* 0x00001cfc01007387 */ /* 0x0009e20000100800 */
[----:B------:R-:W-:Y:S01]  /*bc80*/  HMMA.16816.F32 R64, R128, R66, R92 ;  /* 0x000000428040723c */ /* 0x000fe2000000185c */
[----:B------:R-:W-:-:S07]  /*bc90*/  MOV R3, R248 ;  /* 0x000000f800037202 */ /* 0x000fce0000000f00 */
[C---:B------:R-:W-:Y:S08]  /*bca0*/  HMMA.16816.F32 R72, R128.reuse, R74, R100 ;  /* 0x0000004a8048723c */ /* 0x040ff00000001864 */
[C---:B------:R-:W-:Y:S08]  /*bcb0*/  HMMA.16816.F32 R80, R128.reuse, R82, R108 ;  /* 0x000000528050723c */ /* 0x040ff0000000186c */
[C---:B------:R-:W-:Y:S08]  /*bcc0*/  HMMA.16816.F32 R88, R128.reuse, R90, R116 ;  /* 0x0000005a8058723c */ /* 0x040ff00000001874 */
[C---:B------:R-:W-:Y:S08]  /*bcd0*/  HMMA.16816.F32 R136, R128.reuse, R140, R136 ;  /* 0x0000008c8088723c */ /* 0x040ff00000001888 */
[C---:B-1----:R-:W-:Y:S08]  /*bce0*/  HMMA.16816.F32 R92, R128.reuse, R96, R132 ;  /* 0x00000060805c723c */ /* 0x042ff00000001884 */
[----:B--2---:R-:W-:Y:S01]  /*bcf0*/  HMMA.16816.F32 R100, R128, R104, R172 ;  /* 0x000000688064723c */ /* 0x004fe200000018ac */
[----:B------:R-:W-:-:S07]  /*bd00*/  MOV R132, R249 ;  /* 0x000000f900847202 */ /* 0x000fce0000000f00 */
        /* <DEDUP_REMOVED lines=64> */
[----:B------:R-:W-:Y:S08]  /*c110*/  HMMA.16816.F32 R16, R4, R28, RZ ;  /* 0x0000001c0410723c */ /* 0x000ff000000018ff */
[C---:B------:R-:W-:Y:S08]  /*c120*/  HMMA.16816.F32 R176, R8.reuse, R184, R176 ;  /* 0x000000b808b0723c */ /* 0x040ff000000018b0 */
[----:B------:R-:W-:Y:S08]  /*c130*/  HMMA.16816.F32 R196, R8, R186, R168 ;  /* 0x000000ba08c4723c */ /* 0x000ff000000018a8 */
[----:B------:R-:W-:Y:S01]  /*c140*/  HMMA.16816.F32 R12, R4, R30, RZ ;  /* 0x0000001e040c723c */ /* 0x000fe200000018ff */
[----:B------:R-:W2:Y:S07]  /*c150*/  LDSM.16.M88.4 R4, [R214] ;  /* 0x00000000d604783b */ /* 0x000eae0000000200 */
[C---:B---3--:R-:W-:Y:S01]  /*c160*/  HMMA.16816.F32 R188, R8.reuse, R172, R132 ;  /* 0x000000ac08bc723c */ /* 0x048fe20000001884 */
[----:B------:R-:W3:Y:S07]  /*c170*/  LDSM.16.M88.4 R132, [R210+0x10800] ;  /* 0x01080000d284783b */ /* 0x000eee0000000200 */
[C---:B------:R-:W-:Y:S01]  /*c180*/  HMMA.16816.F32 R184, R8.reuse, R174, R32 ;  /* 0x000000ae08b8723c */ /* 0x040fe20000001820 */
[----:B------:R-:W-:Y:S07]  /*c190*/  LDSM.16.M88.4 R32, [R209] ;  /* 0x00000000d120783b */ /* 0x000fee0000000200 */
[C---:B----4-:R-:W-:Y:S01]  /*c1a0*/  HMMA.16816.F32 R172, R8.reuse, R180, R24 ;  /* 0x000000b408ac723c */ /* 0x050fe20000001818 */
[----:B------:R-:W4:Y:S07]  /*c1b0*/  LDSM.16.M88.4 R24, [R210+0x11000] ;  /* 0x01100000d218783b */ /* 0x000f2e0000000200 */
[C---:B------:R-:W-:Y:S01]  /*c1c0*/  HMMA.16816.F32 R168, R8.reuse, R182, R20 ;  /* 0x000000b608a8723c */ /* 0x040fe20000001814 */
[----:B------:R-:W1:Y:S04]  /*c1d0*/  LDSM.16.M88.4 R20, [R210+0x11800] ;  /* 0x01180000d214783b */ /* 0x000e680000000200 */
[----:B------:R-:W-:Y:S03]  /*c1e0*/  LDSM.16.M88.4 R180, [R204+0x12800] ;  /* 0x01280000ccb4783b */ /* 0x000fe60000000200 */
[C---:B-----5:R-:W-:Y:S08]  /*c1f0*/  HMMA.16816.F32 R28, R8.reuse, R192, R16 ;  /* 0x000000c0081c723c */ /* 0x060ff00000001810 */
[----:B------:R-:W-:Y:S01]  /*c200*/  HMMA.16816.F32 R16, R8, R194, R12 ;  /* 0x000000c20810723c */ /* 0x000fe2000000180c */
[----:B------:R-:W5:Y:S07]  /*c210*/  LDSM.16.M88.4 R8, [R213] ;  /* 0x00000000d508783b */ /* 0x000f6e0000000200 */
[C---:B--2---:R-:W-:Y:S08]  /*c220*/  HMMA.16816.F32 R12, R4.reuse, R200, R176 ;  /* 0x000000c8040c723c */ /* 0x044ff000000018b0 */
[C---:B---3--:R-:W-:Y:S08]  /*c230*/  HMMA.16816.F32 R192, R4.reuse, R134, R184 ;  /* 0x0000008604c0723c */ /* 0x048ff000000018b8 */
[C---:B------:R-:W-:Y:S08]  /*c240*/  HMMA.16816.F32 R176, R4.reuse, R202, R196 ;  /* 0x000000ca04b0723c */ /* 0x040ff000000018c4 */
[C---:B----4-:R-:W-:Y:S01]  /*c250*/  HMMA.16816.F32 R184, R4.reuse, R26, R168 ;  /* 0x0000001a04b8723c */ /* 0x050fe200000018a8 */
[----:B------:R-:W2:Y:S07]  /*c260*/  LDSM.16.M88.4 R168, [R209+0x800] ;  /* 0x00080000d1a8783b */ /* 0x000eae0000000200 */
[C---:B------:R-:W-:Y:S08]  /*c270*/  HMMA.16816.F32 R196, R4.reuse, R132, R188 ;  /* 0x0000008404c4723c */ /* 0x040ff000000018bc */
[C---:B------:R-:W-:Y:S01]  /*c280*/  HMMA.16816.F32 R188, R4.reuse, R24, R172 ;  /* 0x0000001804bc723c */ /* 0x040fe200000018ac */
[----:B------:R-:W-:Y:S07]  /*c290*/  LDSM.16.M88.4 R24, [R209+0x1800] ;  /* 0x00180000d118783b */ /* 0x000fee0000000200 */
[C---:B-1----:R-:W-:Y:S01]  /*c2a0*/  HMMA.16816.F32 R172, R4.reuse, R20, R28 ;  /* 0x0000001404ac723c */ /* 0x042fe2000000181c */
[----:B------:R-:W1:Y:S07]  /*c2b0*/  LDSM.16.M88.4 R28, [R209+0x1000] ;  /* 0x00100000d11c783b */ /* 0x000e6e0000000200 */
[----:B------:R-:W-:Y:S01]  /*c2c0*/  HMMA.16816.F32 R132, R4, R22, R16 ;  /* 0x000000160484723c */ /* 0x000fe20000001810 */
[----:B------:R-:W-:Y:S04]  /*c2d0*/  LDSM.16.M88.4 R4, [R211+0x4000] ;  /* 0x00400000d304783b */ /* 0x000fe80000000200 */
[----:B------:R-:W3:Y:S03]  /*c2e0*/  LDSM.16.M88.4 R20, [R204+0x12000] ;  /* 0x01200000cc14783b */ /* 0x000ee60000000200 */
[C---:B-----5:R-:W-:Y:S08]  /*c2f0*/  HMMA.16816.F32 R16, R8.reuse, R32, R12 ;  /* 0x000000200810723c */ /* 0x060ff0000000180c */
[C---:B------:R-:W-:Y:S08]  /*c300*/  HMMA.16816.F32 R12, R8.reuse, R34, R176 ;  /* 0x00000022080c723c */ /* 0x040ff000000018b0 */
[C---:B--2---:R-:W-:Y:S08]  /*c310*/  HMMA.16816.F32 R32, R8.reuse, R168, R196 ;  /* 0x000000a80820723c */ /* 0x044ff000000018c4 */
[C---:B------:R-:W-:Y:S01]  /*c320*/  HMMA.16816.F32 R168, R8.reuse, R170, R192 ;  /* 0x000000aa08a8723c */ /* 0x040fe200000018c0 */
[----:B------:R-:W-:Y:S07]  /*c330*/  LDSM.16.M88.4 R192, [R225] ;  /* 0x00000000e1c0783b */ /* 0x000fee0000000200 */
[C---:B-1----:R-:W-:Y:S08]  /*c340*/  HMMA.16816.F32 R196, R8.reuse, R28, R188 ;  /* 0x0000001c08c4723c */ /* 0x042ff000000018bc */
[C---:B------:R-:W-:Y:S01]  /*c350*/  HMMA.16816.F32 R188, R8.reuse, R30, R184 ;  /* 0x0000001e08bc723c */ /* 0x040fe200000018b8 */
[----:B------:R-:W-:Y:S07]  /*c360*/  LDSM.16.M88.4 R28, [R226] ;  /* 0x00000000e21c783b */ /* 0x000fee0000000200 */
[C---:B------:R-:W-:Y:S08]  /*c370*/  HMMA.16816.F32 R184, R8.reuse, R24, R172 ;  /* 0x0000001808b8723c */ /* 0x040ff000000018ac */
[----:B------:R-:W-:Y:S01]  /*c380*/  HMMA.16816.F32 R176, R8, R26, R132 ;  /* 0x0000001a08b0723c */ /* 0x000fe20000001884 */
[----:B------:R-:W1:Y:S04]  /*c390*/  LDSM.16.M88.4 R132, [R204+0x13000] ;  /* 0x01300000cc84783b */ /* 0x000e680000000200 */
[----:B------:R-:W2:Y:S03]  /*c3a0*/  LDSM.16.M88.4 R24, [R204+0x13800] ;  /* 0x01380000cc18783b */ /* 0x000ea60000000200 */
[C---:B---3--:R-:W-:Y:S01]  /*c3b0*/  HMMA.16816.F32 R172, R4.reuse, R20, R16 ;  /* 0x0000001404ac723c */ /* 0x048fe20000001810 */
[----:B------:R-:W-:Y:S07]  /*c3c0*/  LDSM.16.M88.4 R8, [R212+0x4000] ;  /* 0x00400000d408783b */ /* 0x000fee0000000200 */
[C---:B------:R-:W-:Y:S01]  /*c3d0*/  HMMA.16816.F32 R16, R4.reuse, R22, R12 ;  /* 0x000000160410723c */ /* 0x040fe2000000180c */
[----:B------:R-:W3:Y:S07]  /*c3e0*/  LDSM.16.M88.4 R20, [R227] ;  /* 0x00000000e314783b */ /* 0x000eee0000000200 */
[C---:B------:R-:W-:Y:S08]  /*c3f0*/  HMMA.16816.F32 R12, R4.reuse, R180, R32 ;  /* 0x000000b4040c723c */ /* 0x040ff00000001820 */
[C---:B------:R-:W-:Y:S08]  /*c400*/  HMMA.16816.F32 R32, R4.reuse, R182, R168 ;  /* 0x000000b60420723c */ /* 0x040ff000000018a8 */
[C---:B-1----:R-:W-:Y:S08]  /*c410*/  HMMA.16816.F32 R168, R4.reuse, R132, R196 ;  /* 0x0000008404a8723c */ /* 0x042ff000000018c4 */
[C---:B------:R-:W-:Y:S01]  /*c420*/  HMMA.16816.F32 R200, R4.reuse, R134, R188 ;  /* 0x0000008604c8723c */ /* 0x040fe200000018bc */
[----:B------:R-:W-:Y:S07]  /*c430*/  LDSM.16.M88.4 R132, [R210+0x13000] ;  /* 0x01300000d284783b */ /* 0x000fee0000000200 */
[C---:B--2---:R-:W-:Y:S01]  /*c440*/  HMMA.16816.F32 R196, R4.reuse, R24, R184 ;  /* 0x0000001804c4723c */ /* 0x044fe200000018b8 */
[----:B------:R-:W1:Y:S07]  /*c450*/  LDSM.16.M88.4 R184, [R224] ;  /* 0x00000000e0b8783b */ /* 0x000e6e0000000200 */
[----:B------:R-:W-:Y:S01]  /*c460*/  HMMA.16816.F32 R188, R4, R26, R176 ;  /* 0x0000001a04bc723c */ /* 0x000fe200000018b0 */
[----:B------:R-:W-:Y:S04]  /*c470*/  LDSM.16.M88.4 R4, [R214+0x4000] ;  /* 0x00400000d604783b */ /* 0x000fe80000000200 */
[----:B------:R-:W2:Y:S03]  /*c480*/  LDSM.16.M88.4 R24, [R210+0x12800] ;  /* 0x01280000d218783b */ /* 0x000ea60000000200 */
[C---:B---3--:R-:W-:Y:S08]  /*c490*/  HMMA.16816.F32 R180, R8.reuse, R20, R172 ;  /* 0x0000001408b4723c */ /* 0x048ff000000018ac */
[C---:B------:R-:W-:Y:S08]  /*c4a0*/  HMMA.16816.F32 R176, R8.reuse, R22, R16 ;  /* 0x0000001608b0723c */ /* 0x040ff00000001810 */
[C---:B------:R-:W-:Y:S08]  /*c4b0*/  HMMA.16816.F32 R20, R8.reuse, R28, R12 ;  /* 0x0000001c0814723c */ /* 0x040ff0000000180c */
[C---:B------:R-:W-:Y:S01]  /*c4c0*/  HMMA.16816.F32 R16, R8.reuse, R30, R32 ;  /* 0x0000001e0810723c */ /* 0x040fe20000001820 */
[----:B------:R-:W3:Y:S04]  /*c4d0*/  LDSM.16.M88.4 R28, [R210+0x12000] ;  /* 0x01200000d21c783b */ /* 0x000ee80000000200 */
[----:B------:R-:W-:Y:S03]  /*c4e0*/  LDSM.16.M88.4 R32, [R209+0x2000] ;  /* 0x00200000d120783b */ /* 0x000fe60000000200 */
[C---:B------:R-:W-:Y:S08]  /*c4f0*/  HMMA.16816.F32 R12, R8.reuse, R192, R168 ;  /* 0x000000c0080c723c */ /* 0x040ff000000018a8 */
[C---:B------:R-:W-:Y:S01]  /*c500*/  HMMA.16816.F32 R172, R8.reuse, R194, R200 ;  /* 0x000000c208ac723c */ /* 0x040fe200000018c8 */
[----:B------:R-:W4:Y:S07]  /*c510*/  LDSM.16.M88.4 R192, [R210+0x13800] ;  /* 0x01380000d2c0783b */ /* 0x000f2e0000000200 */
[C---:B-1----:R-:W-:Y:S08]  /*c520*/  HMMA.16816.F32 R200, R8.reuse, R184, R196 ;  /* 0x000000b808c8723c */ /* 0x042ff000000018c4 */
[----:B------:R-:W-:Y:S01]  /*c530*/  HMMA.16816.F32 R196, R8, R186, R188 ;  /* 0x000000ba08c4723c */ /* 0x000fe200000018bc */
[----:B------:R-:W1:Y:S07]  /*c540*/  LDSM.16.M88.4 R8, [R213+0x4000] ;  /* 0x00400000d508783b */ /* 0x000e6e0000000200 */
[C---:B--2---:R-:W-:Y:S08]  /*c550*/  HMMA.16816.F32 R168, R4.reuse, R26, R16 ;  /* 0x0000001a04a8723c */ /* 0x044ff00000001810 */
[C---:B---3--:R-:W-:Y:S08]  /*c560*/  HMMA.16816.F32 R188, R4.reuse, R28, R180 ;  /* 0x0000001c04bc723c */ /* 0x048ff000000018b4 */
[C---:B------:R-:W-:Y:S01]  /*c570*/  HMMA.16816.F32 R184, R4.reuse, R30, R176 ;  /* 0x0000001e04b8723c */ /* 0x040fe200000018b0 */
[----:B------:R-:W2:Y:S07]  /*c580*/  LDSM.16.M88.4 R28, [R209+0x2800] ;  /* 0x00280000d11c783b */ /* 0x000eae0000000200 */
[C---:B------:R-:W-:Y:S01]  /*c590*/  HMMA.16816.F32 R176, R4.reuse, R24, R20 ;  /* 0x0000001804b0723c */ /* 0x040fe20000001814 */
[----:B------:R-:W3:Y:S07]  /*c5a0*/  LDSM.16.M88.4 R24, [R209+0x3000] ;  /* 0x00300000d118783b */ /* 0x000eee0000000200 */
[C---:B------:R-:W-:Y:S08]  /*c5b0*/  HMMA.16816.F32 R20, R4.reuse, R132, R12 ;  /* 0x000000840414723c */ /* 0x040ff0000000180c */
[C---:B------:R-:W-:Y:S01]  /*c5c0*/  HMMA.16816.F32 R16, R4.reuse, R134, R172 ;  /* 0x000000860410723c */ /* 0x040fe200000018ac */
[----:B------:R-:W5:Y:S07]  /*c5d0*/  LDSM.16.M88.4 R172, [R209+0x3800] ;  /* 0x00380000d1ac783b */ /* 0x000f6e0000000200 */
[C---:B----4-:R-:W-:Y:S01]  /*c5e0*/  HMMA.16816.F32 R12, R4.reuse, R192, R200 ;  /* 0x000000c0040c723c */ /* 0x050fe200000018c8 */
[----:B------:R-:W-:Y:S07]  /*c5f0*/  LDSM.16.M88.4 R200, [R223] ;  /* 0x00000000dfc8783b */ /* 0x000fee0000000200 */
[----:B------:R-:W-:Y:S01]  /*c600*/  HMMA.16816.F32 R180, R4, R194, R196 ;  /* 0x000000c204b4723c */ /* 0x000fe200000018c4 */
[----:B------:R-:W-:Y:S07]  /*c610*/  LDSM.16.M88.4 R4, [R211+0x8000] ;  /* 0x00800000d304783b */ /* 0x000fee0000000200 */
[C---:B-1----:R-:W-:Y:S08]  /*c620*/  HMMA.16816.F32 R192, R8.reuse, R34, R184 ;  /* 0x0000002208c0723c */ /* 0x042ff000000018b8 */
[C---:B------:R-:W-:Y:S01]  /*c630*/  HMMA.16816.F32 R196, R8.reuse, R32, R188 ;  /* 0x0000002008c4723c */ /* 0x040fe200000018bc */
[----:B------:R-:W1:Y:S07]  /*c640*/  LDSM.16.M88.4 R32, [R204+0x14000] ;  /* 0x01400000cc20783b */ /* 0x000e6e0000000200 */
[C---:B--2---:R-:W-:Y:S08]  /*c650*/  HMMA.16816.F32 R184, R8.reuse, R30, R168 ;  /* 0x0000001e08b8723c */ /* 0x044ff000000018a8 */
[C---:B------:R-:W-:Y:S01]  /*c660*/  HMMA.16816.F32 R188, R8.reuse, R28, R176 ;  /* 0x0000001c08bc723c */ /* 0x040fe200000018b0 */
[----:B------:R-:W2:Y:S07]  /*c670*/  LDSM.16.M88.4 R28, [R204+0x14800] ;  /* 0x01480000cc1c783b */ /* 0x000eae0000000200 */
[C---:B---3--:R-:W-:Y:S01]  /*c680*/  HMMA.16816.F32 R168, R8.reuse, R24, R20 ;  /* 0x0000001808a8723c */ /* 0x048fe20000001814 */
[----:B------:R-:W3:Y:S07]  /*c690*/  LDSM.16.M88.4 R20, [R204+0x15000] ;  /* 0x01500000cc14783b */ /* 0x000eee0000000200 */
[C---:B------:R-:W-:Y:S01]  /*c6a0*/  HMMA.16816.F32 R132, R8.reuse, R26, R16 ;  /* 0x0000001a0884723c */ /* 0x040fe20000001810 */
[----:B------:R-:W4:Y:S07]  /*c6b0*/  LDSM.16.M88.4 R16, [R204+0x15800] ;  /* 0x01580000cc10783b */ /* 0x000f2e0000000200 */
[C---:B-----5:R-:W-:Y:S08]  /*c6c0*/  HMMA.16816.F32 R24, R8.reuse, R172, R12 ;  /* 0x000000ac0818723c */ /* 0x060ff0000000180c */
[----:B------:R-:W-:Y:S01]  /*c6d0*/  HMMA.16816.F32 R12, R8, R174, R180 ;  /* 0x000000ae080c723c */ /* 0x000fe200000018b4 */
[----:B------:R-:W5:Y:S07]  /*c6e0*/  LDSM.16.M88.4 R8, [R212+0x8000] ;  /* 0x00800000d408783b */ /* 0x000f6e0000000200 */
[C---:B-1----:R-:W-:Y:S08]  /*c6f0*/  HMMA.16816.F32 R192, R4.reuse, R34, R192 ;  /* 0x0000002204c0723c */ /* 0x042ff000000018c0 */
[C---:B--2---:R-:W-:Y:S08]  /*c700*/  HMMA.16816.F32 R188, R4.reuse, R28, R188 ;  /* 0x0000001c04bc723c */ /* 0x044ff000000018bc */
[C---:B------:R-:W-:Y:S08]  /*c710*/  HMMA.16816.F32 R184, R4.reuse, R30, R184 ;  /* 0x0000001e04b8723c */ /* 0x040ff000000018b8 */
[C---:B---3--:R-:W-:Y:S01]  /*c720*/  HMMA.16816.F32 R172, R4.reuse, R22, R132 ;  /* 0x0000001604ac723c */ /* 0x048fe20000001884 */
[----:B------:R-:W1:Y:S07]  /*c730*/  LDSM.16.M88.4 R132, [R222] ;  /* 0x00000000de84783b */ /* 0x000e6e0000000200 */
[C---:B----4-:R-:W-:Y:S01]  /*c740*/  HMMA.16816.F32 R28, R4.reuse, R16, R24 ;  /* 0x00000010041c723c */ /* 0x050fe20000001818 */
[----:B------:R-:W2:Y:S07]  /*c750*/  LDSM.16.M88.4 R24, [R221] ;  /* 0x00000000dd18783b */ /* 0x000eae0000000200 */
[C---:B------:R-:W-:Y:S01]  /*c760*/  HMMA.16816.F32 R180, R4.reuse, R20, R168 ;  /* 0x0000001404b4723c */ /* 0x040fe200000018a8 */
[----:B------:R-:W3:Y:S07]  /*c770*/  LDSM.16.M88.4 R20, [R220] ;  /* 0x00000000dc14783b */ /* 0x000eee0000000200 */
[C---:B------:R-:W-:Y:S01]  /*c780*/  HMMA.16816.F32 R176, R4.reuse, R32, R196 ;  /* 0x0000002004b0723c */ /* 0x040fe200000018c4 */
[----:B------:R-:W-:Y:S07]  /*c790*/  LDSM.16.M88.4 R32, [R210+0x14000] ;  /* 0x01400000d220783b */ /* 0x000fee0000000200 */
[----:B------:R-:W-:Y:S01]  /*c7a0*/  HMMA.16816.F32 R16, R4, R18, R12 ;  /* 0x000000120410723c */ /* 0x000fe2000000180c */
[----:B------:R-:W4:Y:S07]  /*c7b0*/  LDSM.16.M88.4 R4, [R214+0x8000] ;  /* 0x00800000d604783b */ /* 0x000f2e0000000200 */
[C---:B-----5:R-:W-:Y:S08]  /*c7c0*/  HMMA.16816.F32 R168, R8.reuse, R202, R192 ;  /* 0x000000ca08a8723c */ /* 0x060ff000000018c0 */
[C---:B-1----:R-:W-:Y:S08]  /*c7d0*/  HMMA.16816.F32 R192, R8.reuse, R134, R184 ;  /* 0x0000008608c0723c */ /* 0x042ff000000018b8 */
[C---:B--2---:R-:W-:Y:S01]  /*c7e0*/  HMMA.16816.F32 R184, R8.reuse, R26, R172 ;  /* 0x0000001a08b8723c */ /* 0x044fe200000018ac */
[----:B------:R-:W1:Y:S07]  /*c7f0*/  LDSM.16.M88.4 R172, [R210+0x14800] ;  /* 0x01480000d2ac783b */ /* 0x000e6e0000000200 */
[C---:B------:R-:W-:Y:S08]  /*c800*/  HMMA.16816.F32 R12, R8.reuse, R200, R176 ;  /* 0x000000c8080c723c */ /* 0x040ff000000018b0 */
[C---:B------:R-:W-:Y:S08]  /*c810*/  HMMA.16816.F32 R196, R8.reuse, R132, R188 ;  /* 0x0000008408c4723c */ /* 0x040ff000000018bc */
[C---:B---3--:R-:W-:Y:S01]  /*c820*/  HMMA.16816.F32 R176, R8.reuse, R20, R28 ;  /* 0x0000001408b0723c */ /* 0x048fe2000000181c */
[----:B------:R-:W2:Y:S07]  /*c830*/  LDSM.16.M88.4 R28, [R210+0x15000] ;  /* 0x01500000d21c783b */ /* 0x000eae0000000200 */
[C---:B------:R-:W-:Y:S01]  /*c840*/  HMMA.16816.F32 R188, R8.reuse, R24, R180 ;  /* 0x0000001808bc723c */ /* 0x040fe200000018b4 */
[----:B------:R-:W3:Y:S04]  /*c850*/  LDSM.16.M88.4 R24, [R210+0x15800] ;  /* 0x01580000d218783b */ /* 0x000ee80000000200 */
[----:B------:R-:W-:Y:S03]  /*c860*/  LDSM.16.M88.4 R180, [R209+0x4800] ;  /* 0x00480000d1b4783b */ /* 0x000fe60000000200 */
[----:B------:R-:W-:Y:S01]  /*c870*/  HMMA.16816.F32 R132, R8, R22, R16 ;  /* 0x000000160884723c */ /* 0x000fe20000001810 */
[----:B------:R-:W-:Y:S04]  /*c880*/  LDSM.16.M88.4 R8, [R213+0x8000] ;  /* 0x00800000d508783b */ /* 0x000fe80000000200 */
[----:B------:R-:W5:Y:S03]  /*c890*/  LDSM.16.M88.4 R20, [R209+0x4000] ;  /* 0x00400000d114783b */ /* 0x000f660000000200 */
[C---:B----4-:R-:W-:Y:S08]  /*c8a0*/  HMMA.16816.F32 R16, R4.reuse, R32, R12 ;  /* 0x000000200410723c */ /* 0x050ff0000000180c */
[C---:B------:R-:W-:Y:S01]  /*c8b0*/  HMMA.16816.F32 R12, R4.reuse, R34, R168 ;  /* 0x00000022040c723c */ /* 0x040fe200000018a8 */
[----:B------:R-:W4:Y:S07]  /*c8c0*/  LDSM.16.M88.4 R32, [R209+0x5000] ;  /* 0x00500000d120783b */ /* 0x000f2e0000000200 */
[C---:B-1----:R-:W-:Y:S08]  /*c8d0*/  HMMA.16816.F32 R168, R4.reuse, R172, R196 ;  /* 0x000000ac04a8723c */ /* 0x042ff000000018c4 */
[C---:B------:R-:W-:Y:S08]  /*c8e0*/  HMMA.16816.F32 R172, R4.reuse, R174, R192 ;  /* 0x000000ae04ac723c */ /* 0x040ff000000018c0 */
[C---:B--2---:R-:W-:Y:S01]  /*c8f0*/  HMMA.16816.F32 R192, R4.reuse, R28, R188 ;  /* 0x0000001c04c0723c */ /* 0x044fe200000018bc */
[----:B------:R-:W-:Y:S07]  /*c900*/  LDSM.16.M88.4 R188, [R204+0x17000] ;  /* 0x01700000ccbc783b */ /* 0x000fee0000000200 */
[C---:B------:R-:W-:Y:S08]  /*c910*/  HMMA.16816.F32 R184, R4.reuse, R30, R184 ;  /* 0x0000001e04b8723c */ /* 0x040ff000000018b8 */
[C---:B---3--:R-:W-:Y:S08]  /*c920*/  HMMA.16816.F32 R176, R4.reuse, R24, R176 ;  /* 0x0000001804b0723c */ /* 0x048ff000000018b0 */
[----:B------:R-:W-:Y:S01]  /*c930*/  HMMA.16816.F32 R132, R4, R26, R132 ;  /* 0x0000001a0484723c */ /* 0x000fe20000001884 */
[----:B------:R-:W1:Y:S04]  /*c940*/  LDSM.16.M88.4 R24, [R209+0x5800] ;  /* 0x00580000d118783b */ /* 0x000e680000000200 */
[----:B------:R-:W-:Y:S03]  /*c950*/  LDSM.16.M88.4 R4, [R211+0xc000] ;  /* 0x00c00000d304783b */ /* 0x000fe60000000200 */
[C---:B-----5:R-:W-:Y:S08]  /*c960*/  HMMA.16816.F32 R28, R8.reuse, R20, R16 ;  /* 0x00000014081c723c */ /* 0x060ff00000001810 */
[C---:B------:R-:W-:Y:S01]  /*c970*/  HMMA.16816.F32 R16, R8.reuse, R22, R12 ;  /* 0x000000160810723c */ /* 0x040fe2000000180c */
[----:B------:R-:W2:Y:S07]  /*c980*/  LDSM.16.M88.4 R20, [R204+0x16000] ;  /* 0x01600000cc14783b */ /* 0x000eae0000000200 */
[C---:B------:R-:W-:Y:S01]  /*c990*/  HMMA.16816.F32 R12, R8.reuse, R180, R168 ;  /* 0x000000b4080c723c */ /* 0x040fe200000018a8 */
[----:B------:R-:W3:Y:S07]  /*c9a0*/  LDSM.16.M88.4 R168, [R204+0x16800] ;  /* 0x01680000cca8783b */ /* 0x000eee0000000200 */
[C---:B------:R-:W-:Y:S08]  /*c9b0*/  HMMA.16816.F32 R172, R8.reuse, R182, R172 ;  /* 0x000000b608ac723c */ /* 0x040ff000000018ac */
[C---:B----4-:R-:W-:Y:S08]  /*c9c0*/  HMMA.16816.F32 R180, R8.reuse, R32, R192 ;  /* 0x0000002008b4723c */ /* 0x050ff000000018c0 */
[C---:B------:R-:W-:Y:S08]  /*c9d0*/  HMMA.16816.F32 R196, R8.reuse, R34, R184 ;  /* 0x0000002208c4723c */ /* 0x040ff000000018b8 */
[----:B-1----:R-:W-:Y:S08]  /*c9e0*/  HMMA.16816.F32 R192, R8, R24, R176 ;  /* 0x0000001808c0723c */ /* 0x002ff000000018b0 */
[C---:B--2---:R-:W-:Y:S01]  /*c9f0*/  HMMA.16816.F32 R176, R4.reuse, R20, R28 ;  /* 0x0000001404b0723c */ /* 0x044fe2000000181c */
[----:B------:R-:W-:Y:S07]  /*ca00*/  LDSM.16.M88.4 R28, [R219] ;  /* 0x00000000db1c783b */ /* 0x000fee0000000200 */
[----:B------:R-:W-:Y:S08]  /*ca10*/  HMMA.16816.F32 R32, R4, R22, R16 ;  /* 0x000000160420723c */ /* 0x000ff00000001810 */
[----:B------:R-:W-:Y:S01]  /*ca20*/  HMMA.16816.F32 R184, R8, R26, R132 ;  /* 0x0000001a08b8723c */ /* 0x000fe20000001884 */
[----:B------:R-:W1:Y:S04]  /*ca30*/  LDSM.16.M88.4 R132, [R204+0x17800] ;  /* 0x01780000cc84783b */ /* 0x000e680000000200 */
[----:B------:R-:W-:Y:S03]  /*ca40*/  LDSM.16.M88.4 R24, [R218] ;  /* 0x00000000da18783b */ /* 0x000fe60000000200 */
[C---:B---3--:R-:W-:Y:S01]  /*ca50*/  HMMA.16816.F32 R20, R4.reuse, R168, R12 ;  /* 0x000000a80414723c */ /* 0x048fe2000000180c */
[----:B------:R-:W2:Y:S07]  /*ca60*/  LDSM.16.M88.4 R12, [R212+0xc000] ;  /* 0x00c00000d40c783b */ /* 0x000eae0000000200 */
[C---:B------:R-:W-:Y:S01]  /*ca70*/  HMMA.16816.F32 R16, R4.reuse, R170, R172 ;  /* 0x000000aa0410723c */ /* 0x040fe200000018ac */
[----:B------:R-:W3:Y:S07]  /*ca80*/  LDSM.16.M88.4 R168, [R217] ;  /* 0x00000000d9a8783b */ /* 0x000eee0000000200 */
[C---:B------:R-:W-:Y:S08]  /*ca90*/  HMMA.16816.F32 R8, R4.reuse, R188, R180 ;  /* 0x000000bc0408723c */ /* 0x040ff000000018b4 */
[C---:B------:R-:W-:Y:S01]  /*caa0*/  HMMA.16816.F32 R180, R4.reuse, R190, R196 ;  /* 0x000000be04b4723c */ /* 0x040fe200000018c4 */
[----:B------:R-:W-:Y:S07]  /*cab0*/  LDSM.16.M88.4 R196, [R210+0x17800] ;  /* 0x01780000d2c4783b */ /* 0x000fee0000000200 */
[----:B-1----:R-:W-:Y:S01]  /*cac0*/  HMMA.16816.F32 R188, R4, R134, R184 ;  /* 0x0000008604bc723c */ /* 0x002fe200000018b8 */
[----:B------:R-:W1:Y:S07]  /*cad0*/  LDSM.16.M88.4 R184, [R216] ;  /* 0x00000000d8b8783b */ /* 0x000e6e0000000200 */
[C---:B--2---:R-:W-:Y:S08]  /*cae0*/  HMMA.16816.F32 R172, R12.reuse, R30, R32 ;  /* 0x0000001e0cac723c */ /* 0x044ff00000001820 */
[----:B------:R-:W-:Y:S08]  /*caf0*/  HMMA.16816.F32 R32, R12, R26, R16 ;  /* 0x0000001a0c20723c */ /* 0x000ff00000001810 */
[----:B------:R-:W-:Y:S08]  /*cb00*/  HMMA.16816.F32 R192, R4, R132, R192 ;  /* 0x0000008404c0723c */ /* 0x000ff000000018c0 */
[C---:B------:R-:W-:Y:S01]  /*cb10*/  HMMA.16816.F32 R176, R12.reuse, R28, R176 ;  /* 0x0000001c0cb0723c */ /* 0x040fe200000018b0 */
[----:B------:R-:W-:Y:S07]  /*cb20*/  LDSM.16.M88.4 R28, [R210+0x16000] ;  /* 0x01600000d21c783b */ /* 0x000fee0000000200 */
[C---:B---3--:R-:W-:Y:S01]  /*cb30*/  HMMA.16816.F32 R16, R12.reuse, R168, R8 ;  /* 0x000000a80c10723c */ /* 0x048fe20000001808 */
[----:B------:R-:W2:Y:S07]  /*cb40*/  LDSM.16.M88.4 R8, [R214+0xc000] ;  /* 0x00c00000d608783b */ /* 0x000eae0000000200 */
[C---:B------:R-:W-:Y:S01]  /*cb50*/  HMMA.16816.F32 R132, R12.reuse, R24, R20 ;  /* 0x000000180c84723c */ /* 0x040fe20000001814 */
[----:B------:R-:W3:Y:S04]  /*cb60*/  LDSM.16.M88.4 R24, [R210+0x16800] ;  /* 0x01680000d218783b */ /* 0x000ee80000000200 */
[----:B------:R-:W4:Y:S03]  /*cb70*/  LDSM.16.M88.4 R20, [R210+0x17000] ;  /* 0x01700000d214783b */ /* 0x000f260000000200 */
[C---:B------:R-:W-:Y:S08]  /*cb80*/  HMMA.16816.F32 R4, R12.reuse, R170, R180 ;  /* 0x000000aa0c04723c */ /* 0x040ff000000018b4 */
[C---:B-1----:R-:W-:Y:S08]  /*cb90*/  HMMA.16816.F32 R168, R12.reuse, R184, R192 ;  /* 0x000000b80ca8723c */ /* 0x042ff000000018c0 */
[----:B------:R-:W-:Y:S08]  /*cba0*/  HMMA.16816.F32 R188, R12, R186, R188 ;  /* 0x000000ba0cbc723c */ /* 0x000ff000000018bc */
[C---:B--2---:R-:W-:Y:S08]  /*cbb0*/  HMMA.16816.F32 R184, R8.reuse, R28, R176 ;  /* 0x0000001c08b8723c */ /* 0x044ff000000018b0 */
[C---:B---3--:R-:W-:Y:S08]  /*cbc0*/  HMMA.16816.F32 R176, R8.reuse, R24, R132 ;  /* 0x0000001808b0723c */ /* 0x048ff00000001884 */
[C---:B------:R-:W-:Y:S01]  /*cbd0*/  HMMA.16816.F32 R180, R8.reuse, R30, R172 ;  /* 0x0000001e08b4723c */ /* 0x040fe200000018ac */
[----:B------:R-:W-:Y:S07]  /*cbe0*/  LDSM.16.M88.4 R28, [R209+0x6800] ;  /* 0x00680000d11c783b */ /* 0x000fee0000000200 */
[C---:B----4-:R-:W-:Y:S08]  /*cbf0*/  HMMA.16816.F32 R132, R8.reuse, R20, R16 ;  /* 0x000000140884723c */ /* 0x050ff00000001810 */
[C---:B------:R-:W-:Y:S01]  /*cc00*/  HMMA.16816.F32 R172, R8.reuse, R26, R32 ;  /* 0x0000001a08ac723c */ /* 0x040fe20000001820 */
[----:B------:R-:W-:Y:S04]  /*cc10*/  LDSM.16.M88.4 R24, [R209+0x7000] ;  /* 0x00700000d118783b */ /* 0x000fe80000000200 */
[----:B------:R-:W-:Y:S03]  /*cc20*/  LDSM.16.M88.4 R32, [R209+0x6000] ;  /* 0x00600000d120783b */ /* 0x000fe60000000200 */
[----:B------:R-:W-:Y:S01]  /*cc30*/  HMMA.16816.F32 R16, R8, R22, R4 ;  /* 0x000000160810723c */ /* 0x000fe20000001804 */
[----:B------:R-:W1:Y:S04]  /*cc40*/  LDSM.16.M88.4 R4, [R213+0xc000] ;  /* 0x00c00000d504783b */ /* 0x000e680000000200 */
[----:B------:R-:W2:Y:S01]  /*cc50*/  LDSM.16.M88.4 R20, [R209+0x7800] ;  /* 0x00780000d114783b */ /* 0x000ea20000000200 */
[----:B------:R-:W-:-:S04]  /*cc60*/  DEPBAR.LE SB0, 0x0 ;  /* 0x000080000000791a */ /* 0x000fc80000000000 */
[C---:B------:R-:W-:Y:S08]  /*cc70*/  HMMA.16816.F32 R12, R8.reuse, R196, R168 ;  /* 0x000000c4080c723c */ /* 0x040ff000000018a8 */
[----:B------:R-:W-:Y:S08]  /*cc80*/  HMMA.16816.F32 R8, R8, R198, R188 ;  /* 0x000000c60808723c */ /* 0x000ff000000018bc */
[C---:B-1----:R-:W-:Y:S08]  /*cc90*/  HMMA.16816.F32 R132, R4.reuse, R24, R132 ;  /* 0x000000180484723c */ /* 0x042ff00000001884 */
[C---:B------:R-:W-:Y:S08]  /*cca0*/  HMMA.16816.F32 R24, R4.reuse, R26, R16 ;  /* 0x0000001a0418723c */ /* 0x040ff00000001810 */
        /* <DEDUP_REMOVED lines=38> */
.L_x_1691:
[----:B-1----:R-:W2:Y:S04]  /*cf10*/  LDL R2, [R1+0x50] ;  /* 0x0000500001027983 */ /* 0x002ea80000100800 */
[----:B------:R-:W3:Y:S01]  /*cf20*/  LDL R0, [R1+0x68] ;  /* 0x0000680001007983 */ /* 0x000ee20000100800 */
[----:B------:R-:W-:Y:S01]  /*cf30*/  IMAD.MOV.U32 R180, RZ, RZ, R246 ;  /* 0x000000ffffb47224 */ /* 0x000fe200078e00f6 */
[----:B------:R-:W-:Y:S01]  /*cf40*/  MOV R181, R247 ;  /* 0x000000f700b57202 */ /* 0x000fe20000000f00 */
[----:B------:R-:W-:Y:S01]  /*cf50*/  USHF.L.U32 UR4, UR28, 0x1, URZ ;  /* 0x000000011c047899 */ /* 0x000fe2000800063f */
[----:B------:R-:W1:Y:S02]  /*cf60*/  S2R R4, SR_TID.X ;  /* 0x0000000000047919 */ /* 0x000e640000002100 */
[----:B-1----:R-:W-:-:S05]  /*cf70*/  IMAD.SHL.U32 R4, R4, 0x2, RZ ;  /* 0x0000000204047824 */ /* 0x002fca00078e00ff */
[----:B------:R-:W-:Y:S01]  /*cf80*/  LOP3.LUT R4, R4, 0x6, RZ, 0xc0, !PT ;  /* 0x0000000604047812 */ /* 0x000fe200078ec0ff */
[----:B--2---:R-:W-:Y:S02]  /*cf90*/  IMAD.MOV.U32 R3, RZ, RZ, R2 ;  /* 0x000000ffff037224 */ /* 0x004fe400078e0002 */
[----:B---3--:R-:W-:Y:S01]  /*cfa0*/  IMAD.MOV.U32 R2, RZ, RZ, R0 ;  /* 0x000000ffff027224 */ /* 0x008fe200078e0000 */
[----:B------:R-:W-:Y:S01]  /*cfb0*/  MOV R0, UR28 ;  /* 0x0000001c00007c02 */ /* 0x000fe20008000f00 */
[----:B------:R-:W-:-:S03]  /*cfc0*/  IMAD.MOV.U32 R5, RZ, RZ, R3 ;  /* 0x000000ffff057224 */ /* 0x000fc600078e0003 */
[----:B------:R-:W-:Y:S01]  /*cfd0*/  MOV R12, R2 ;  /* 0x00000002000c7202 */ /* 0x000fe20000000f00 */
[----:B------:R-:W-:Y:S02]  /*cfe0*/  IMAD R0, R0, 0x40, R4 ;  /* 0x0000004000007824 */ /* 0x000fe400078e0204 */
[----:B------:R-:W-:Y:S02]  /*cff0*/  IMAD.MOV.U32 R183, RZ, RZ, R5 ;  /* 0x000000ffffb77224 */ /* 0x000fe400078e0005 */
[----:B------:R-:W-:Y:S01]  /*d000*/  IMAD.MOV.U32 R182, RZ, RZ, R12 ;  /* 0x000000ffffb67224 */ /* 0x000fe200078e000c */
[C---:B------:R-:W-:Y:S01]  /*d010*/  IADD3 R2, R0.reuse, 0x8, RZ ;  /* 0x0000000800027810 */ /* 0x040fe20007ffe0ff */
[----:B------:R-:W-:Y:S01]  /*d020*/  IMAD.WIDE.U32 R240, R183, -0x326172a9, RZ ;  /* 0xcd9e8d57b7f07825 */ /* 0x000fe200078e00ff */
[-C--:B------:R-:W-:Y:S02]  /*d030*/  ISETP.GE.AND P0, PT, R0, R235.reuse, PT ;  /* 0x000000eb0000720c */ /* 0x080fe40003f06270 */
[----:B------:R-:W-:-:S02]  /*d040*/  ISETP.GE.AND P5, PT, R2, R235, PT ;  /* 0x000000eb0200720c */ /* 0x000fc40003fa6270 */
[----:B------:R-:W-:Y:S02]  /*d050*/  ISETP.GE.AND P1, PT, R2, R234, PT ;  /* 0x000000ea0200720c */ /* 0x000fe40003f26270 */
[----:B------:R-:W-:Y:S02]  /*d060*/  IADD3 R3, R0, 0x1, RZ ;  /* 0x0000000100037810 */ /* 0x000fe40007ffe0ff */
[CC--:B------:R-:W-:Y:S02]  /*d070*/  ISETP.LT.OR P5, PT, R2.reuse, R233.reuse, P5 ;  /* 0x000000e90200720c */ /* 0x0c0fe40002fa1670 */
[----:B------:R-:W-:Y:S02]  /*d080*/  ISETP.LT.OR P1, PT, R2, R232, P1 ;  /* 0x000000e80200720c */ /* 0x000fe40000f21670 */
[C---:B------:R-:W-:Y:S02]  /*d090*/  ISETP.LT.OR P0, PT, R0.reuse, R233, P0 ;  /* 0x000000e90000720c */ /* 0x040fe40000701670 */
[----:B------:R-:W-:-:S02]  /*d0a0*/  IADD3 R2, R0, 0x9, RZ ;  /* 0x0000000900027810 */ /* 0x000fc40007ffe0ff */
[CC--:B------:R-:W-:Y:S02]  /*d0b0*/  ISETP.GE.AND P6, PT, R3.reuse, R235.reuse, PT ;  /* 0x000000eb0300720c */ /* 0x0c0fe40003fc6270 */
[-C--:B------:R-:W-:Y:S02]  /*d0c0*/  ISETP.GE.AND P2, PT, R3, R234.reuse, PT ;  /* 0x000000ea0300720c */ /* 0x080fe40003f46270 */
[-C--:B------:R-:W-:Y:S02]  /*d0d0*/  ISETP.GE.AND P3, PT, R0, R234.reuse, PT ;  /* 0x000000ea0000720c */ /* 0x080fe40003f66270 */
[----:B------:R-:W-:Y:S02]  /*d0e0*/  FSEL R6, R168, -INF , !P0 ;  /* 0xff800000a8067808 */ /* 0x000fe40004000000 */
[C---:B------:R-:W-:Y:S02]  /*d0f0*/  ISETP.GE.AND P4, PT, R2.reuse, R235, PT ;  /* 0x000000eb0200720c */ /* 0x040fe40003f86270 */
[----:B------:R-:W-:-:S02]  /*d100*/  ISETP.GE.AND P0, PT, R2, R234, PT ;  /* 0x000000ea0200720c */ /* 0x000fc40003f06270 */
[CC--:B------:R-:W-:Y:S02]  /*d110*/  ISETP.LT.OR P6, PT, R3.reuse, R233.reuse, P6 ;  /* 0x000000e90300720c */ /* 0x0c0fe400037c1670 */
[-C--:B------:R-:W-:Y:S02]  /*d120*/  ISETP.LT.OR P2, PT, R3, R232.reuse, P2 ;  /* 0x000000e80300720c */ /* 0x080fe40001741670 */
[CC--:B------:R-:W-:Y:S02]  /*d130*/  ISETP.LT.OR P3, PT, R0.reuse, R232.reuse, P3 ;  /* 0x000000e80000720c */ /* 0x0c0fe40001f61670 */
[----:B------:R-:W-:Y:S02]  /*d140*/  IADD3 R3, R0, 0x10, RZ ;  /* 0x0000001000037810 */ /* 0x000fe40007ffe0ff */
[C---:B------:R-:W-:Y:S02]  /*d150*/  ISETP.LT.OR P4, PT, R2.reuse, R233, P4 ;  /* 0x000000e90200720c */ /* 0x040fe40002781670 */
[----:B------:R-:W-:-:S02]  /*d160*/  ISETP.LT.OR P0, PT, R2, R232, P0 ;  /* 0x000000e80200720c */ /* 0x000fc40000701670 */
[----:B------:R-:W-:Y:S02]  /*d170*/  IADD3 R2, R0, 0x11, RZ ;  /* 0x0000001100027810 */ /* 0x000fe40007ffe0ff */
[----:B------:R-:W-:Y:S02]  /*d180*/  FSEL R9, R170, -INF , !P3 ;  /* 0xff800000aa097808 */ /* 0x000fe40005800000 */
[----:B------:R-:W-:Y:S02]  /*d190*/  FSEL R10, R169, -INF , !P6 ;  /* 0xff800000a90a7808 */ /* 0x000fe40007000000 */
[C---:B------:R-:W-:Y:S02]  /*d1a0*/  ISETP.GE.AND P3, PT, R3.reuse, R235, PT ;  /* 0x000000eb0300720c */ /* 0x040fe40003f66270 */
[----:B------:R-:W-:Y:S02]  /*d1b0*/  ISETP.GE.AND P6, PT, R3, R234, PT ;  /* 0x000000ea0300720c */ /* 0x000fe40003fc6270 */
[----:B------:R-:W-:-:S02]  /*d1c0*/  FSEL R14, R171, -INF , !P2 ;  /* 0xff800000ab0e7808 */ /* 0x000fc40005000000 */
[----:B------:R-:W-:Y:S02]  /*d1d0*/  ISETP.GE.AND P2, PT, R2, R235, PT ;  /* 0x000000eb0200720c */ /* 0x000fe40003f46270 */
[----:B------:R-:W-:Y:S02]  /*d1e0*/  FSEL R7, R32, -INF , !P5 ;  /* 0xff80000020077808 */ /* 0x000fe40006800000 */
[C---:B------:R-:W-:Y:S02]  /*d1f0*/  ISETP.LT.OR P3, PT, R3.reuse, R233, P3 ;  /* 0x000000e90300720c */ /* 0x040fe40001f61670 */
[----:B------:R-:W-:Y:S02]  /*d200*/  ISETP.LT.OR P6, PT, R3, R232, P6 ;  /* 0x000000e80300720c */ /* 0x000fe400037c1670 */
[----:B------:R-:W-:Y:S02]  /*d210*/  ISETP.GE.AND P5, PT, R2, R234, PT ;  /* 0x000000ea0200720c */ /* 0x000fe40003fa6270 */
[----:B------:R-:W-:-:S02]  /*d220*/  IADD3 R3, R0, 0x18, RZ ;  /* 0x0000001800037810 */ /* 0x000fc40007ffe0ff */
[----:B------:R-:W-:Y:S02]  /*d230*/  ISETP.LT.OR P2, PT, R2, R233, P2 ;  /* 0x000000e90200720c */ /* 0x000fe40001741670 */
[----:B------:R-:W-:Y:S02]  /*d240*/  IADD3 R4, R0, 0x20, RZ ;  /* 0x0000002000047810 */ /* 0x000fe40007ffe0ff */
[----:B------:R-:W-:Y:S02]  /*d250*/  FSEL R13, R34, -INF , !P1 ;  /* 0xff800000220d7808 */ /* 0x000fe40004800000 */
[----:B------:R-:W-:Y:S02]  /*d260*/  FSEL R8, R33, -INF , !P4 ;  /* 0xff80000021087808 */ /* 0x000fe40006000000 */
[----:B------:R-:W-:Y:S02]  /*d270*/  ISETP.LT.OR P5, PT, R2, R232, P5 ;  /* 0x000000e80200720c */ /* 0x000fe40002fa1670 */
[----:B------:R-:W-:-:S02]  /*d280*/  ISETP.GE.AND P1, PT, R3, R235, PT ;  /* 0x000000eb0300720c */ /* 0x000fc40003f26270 */
[-C--:B------:R-:W-:Y:S02]  /*d290*/  ISETP.GE.AND P4, PT, R3, R234.reuse, PT ;  /* 0x000000ea0300720c */ /* 0x080fe40003f86270 */
[----:B------:R-:W-:Y:S02]  /*d2a0*/  IADD3 R2, R0, 0x19, RZ ;  /* 0x0000001900027810 */ /* 0x000fe40007ffe0ff */
[----:B------:R-:W-:Y:S02]  /*d2b0*/  FSEL R32, R178, -INF , !P6 ;  /* 0xff800000b2207808 */ /* 0x000fe40007000000 */
[----:B------:R-:W-:Y:S02]  /*d2c0*/  FSEL R29, R177, -INF , !P2 ;  /* 0xff800000b11d7808 */ /* 0x000fe40005000000 */
[C---:B------:R-:W-:Y:S02]  /*d2d0*/  ISETP.GE.AND P6, PT, R4.reuse, R235, PT ;  /* 0x000000eb0400720c */ /* 0x040fe40003fc6270 */
[----:B------:R-:W-:-:S02]  /*d2e0*/  ISETP.GE.AND P2, PT, R4, R234, PT ;  /* 0x000000ea0400720c */ /* 0x000fc40003f46270 */
[----:B------:R-:W-:Y:S02]  /*d2f0*/  FSEL R11, R35, -INF , !P0 ;  /* 0xff800000230b7808 */ /* 0x000fe40004000000 */
[----:B------:R-:W-:Y:S02]  /*d300*/  FSEL R28, R176, -INF , !P3 ;  /* 0xff800000b01c7808 */ /* 0x000fe40005800000 */
[C---:B------:R-:W-:Y:S02]  /*d310*/  ISETP.LT.OR P1, PT, R3.reuse, R233, P1 ;  /* 0x000000e90300720c */ /* 0x040fe40000f21670 */
[----:B------:R-:W-:Y:S02]  /*d320*/  ISETP.LT.OR P4, PT, R3, R232, P4 ;  /* 0x000000e80300720c */ /* 0x000fe40002781670 */
[C---:B------:R-:W-:Y:S02]  /*d330*/  ISETP.GE.AND P0, PT, R2.reuse, R235, PT ;  /* 0x000000eb0200720c */ /* 0x040fe40003f06270 */
[----:B------:R-:W-:-:S02]  /*d340*/  ISETP.GE.AND P3, PT, R2, R234, PT ;  /* 0x000000ea0200720c */ /* 0x000fc40003f66270 */
[----:B------:R-:W-:Y:S02]  /*d350*/  IADD3 R3, R0, 0x21, RZ ;  /* 0x0000002100037810 */ /* 0x000fe40007ffe0ff */
[CC--:B------:R-:W-:Y:S02]  /*d360*/  ISETP.LT.OR P6, PT, R4.reuse, R233.reuse, P6 ;  /* 0x000000e90400720c */ /* 0x0c0fe400037c1670 */
[----:B------:R-:W-:Y:S02]  /*d370*/  ISETP.LT.OR P2, PT, R4, R232, P2 ;  /* 0x000000e80400720c */ /* 0x000fe40001741670 */
[----:B------:R-:W-:Y:S02]  /*d380*/  FMNMX.FTZ R4, R249, R6, !PT ;  /* 0x00000006f9047209 */ /* 0x000fe40007810000 */
[C---:B------:R-:W-:Y:S02]  /*d390*/  ISETP.LT.OR P0, PT, R2.reuse, R233, P0 ;  /* 0x000000e90200720c */ /* 0x040fe40000701670 */
[----:B------:R-:W-:-:S02]  /*d3a0*/  ISETP.LT.OR P3, PT, R2, R232, P3 ;  /* 0x000000e80200720c */ /* 0x000fc40001f61670 */
[----:B------:R-:W-:Y:S02]  /*d3b0*/  FSEL R33, R179, -INF , !P5 ;  /* 0xff800000b3217808 */ /* 0x000fe40006800000 */
[----:B------:R-:W-:Y:S02]  /*d3c0*/  FSEL R30, R172, -INF , !P1 ;  /* 0xff800000ac1e7808 */ /* 0x000fe40004800000 */
[----:B------:R-:W-:Y:S02]  /*d3d0*/  IADD3 R2, R0, 0x28, RZ ;  /* 0x0000002800027810 */ /* 0x000fe40007ffe0ff */
[C---:B------:R-:W-:Y:S02]  /*d3e0*/  ISETP.GE.AND P5, PT, R3.reuse, R235, PT ;  /* 0x000000eb0300720c */ /* 0x040fe40003fa6270 */
[----:B------:R-:W-:Y:S02]  /*d3f0*/  ISETP.GE.AND P1, PT, R3, R234, PT ;  /* 0x000000ea0300720c */ /* 0x000fe40003f26270 */
[----:B------:R-:W-:-:S02]  /*d400*/  FMNMX.FTZ R4, R10, R4, !PT ;  /* 0x000000040a047209 */ /* 0x000fc40007810000 */
[----:B------:R-:W-:Y:S01]  /*d410*/  FSEL R35, R174, -INF , !P4 ;  /* 0xff800000ae237808 */ /* 0x000fe20006000000 */
[----:B------:R-:W-:Y:S01]  /*d420*/  IMAD.MOV.U32 R174, RZ, RZ, R245 ;  /* 0x000000ffffae7224 */ /* 0x000fe200078e00f5 */
[----:B------:R-:W-:Y:S02]  /*d430*/  FSEL R31, R173, -INF , !P0 ;  /* 0xff800000ad1f7808 */ /* 0x000fe40004000000 */
[C---:B------:R-:W-:Y:S02]  /*d440*/  ISETP.GE.AND P4, PT, R2.reuse, R235, PT ;  /* 0x000000eb0200720c */ /* 0x040fe40003f86270 */
[----:B------:R-:W-:Y:S02]  /*d450*/  ISETP.GE.AND P0, PT, R2, R234, PT ;  /* 0x000000ea0200720c */ /* 0x000fe40003f06270 */
[C---:B------:R-:W-:Y:S02]  /*d460*/  ISETP.LT.OR P5, PT, R3.reuse, R233, P5 ;  /* 0x000000e90300720c */ /* 0x040fe40002fa1670 */
[----:B------:R-:W-:-:S02]  /*d470*/  ISETP.LT.OR P1, PT, R3, R232, P1 ;  /* 0x000000e80300720c */ /* 0x000fc40000f21670 */
[----:B------:R-:W-:Y:S02]  /*d480*/  FMNMX.FTZ R3, R7, R4, !PT ;  /* 0x0000000407037209 */ /* 0x000fe40007810000 */
[C---:B------:R-:W-:Y:S02]  /*d490*/  ISETP.LT.OR P4, PT, R2.reuse, R233, P4 ;  /* 0x000000e90200720c */ /* 0x040fe40002781670 */
[----:B------:R-:W-:Y:S02]  /*d4a0*/  ISETP.LT.OR P0, PT, R2, R232, P0 ;  /* 0x000000e80200720c */ /* 0x000fe40000701670 */
[----:B------:R-:W-:Y:S02]  /*d4b0*/  FMNMX.FTZ R2, R8, R3, !PT ;  /* 0x0000000308027209 */ /* 0x000fe40007810000 */
[----:B------:R-:W-:Y:S02]  /*d4c0*/  IADD3 R5, R0, 0x29, RZ ;  /* 0x0000002900057810 */ /* 0x000fe40007ffe0ff */
[----:B------:R-:W-:-:S02]  /*d4d0*/  FMNMX.FTZ R12, R28, R2, !PT ;  /* 0x000000021c0c7209 */ /* 0x000fc40007810000 */
[----:B------:R-:W-:Y:S02]  /*d4e0*/  FSEL R236, R132, -INF , !P6 ;  /* 0xff80000084ec7808 */ /* 0x000fe40007000000 */
[----:B------:R-:W-:Y:S02]  /*d4f0*/  FMNMX.FTZ R12, R29, R12, !PT ;  /* 0x0000000c1d0c7209 */ /* 0x000fe40007810000 */
[----:B------:R-:W-:Y:S02]  /*d500*/  FSEL R34, R175, -INF , !P3 ;  /* 0xff800000af227808 */ /* 0x000fe40005800000 */
[----:B------:R-:W-:Y:S02]  /*d510*/  FMNMX.FTZ R15, R30, R12, !PT ;  /* 0x0000000c1e0f7209 */ /* 0x000fe40007810000 */
[----:B------:R-:W-:Y:S02]  /*d520*/  FMNMX.FTZ R12, R248, R9, !PT ;  /* 0x00000009f80c7209 */ /* 0x000fe40007810000 */
[----:B------:R-:W-:-:S02]  /*d530*/  FMNMX.FTZ R15, R31, R15, !PT ;  /* 0x0000000f1f0f7209 */ /* 0x000fc40007810000 */
[----:B------:R-:W-:Y:S02]  /*d540*/  FMNMX.FTZ R12, R14, R12, !PT ;  /* 0x0000000c0e0c7209 */ /* 0x000fe40007810000 */
[----:B------:R-:W-:Y:S02]  /*d550*/  IADD3 R4, R0, 0x30, RZ ;  /* 0x0000003000047810 */ /* 0x000fe40007ffe0ff */
[----:B------:R-:W-:Y:S02]  /*d560*/  ISETP.GE.AND P3, PT, R5, R235, PT ;  /* 0x000000eb0500720c */ /* 0x000fe40003f66270 */
[----:B------:R-:W-:Y:S02]  /*d570*/  FSEL R237, R133, -INF , !P5 ;  /* 0xff80000085ed7808 */ /* 0x000fe40006800000 */
[----:B------:R-:W-:Y:S02]  /*d580*/  FMNMX.FTZ R15, R236, R15, !PT ;  /* 0x0000000fec0f7209 */ /* 0x000fe40007810000 */
[----:B------:R-:W-:-:S02]  /*d590*/  FMNMX.FTZ R12, R13, R12, !PT ;  /* 0x0000000c0d0c7209 */ /* 0x000fc40007810000 */
[----:B------:R-:W-:Y:S02]  /*d5a0*/  IADD3 R3, R0, 0x31, RZ ;  /* 0x0000003100037810 */ /* 0x000fe40007ffe0ff */
[----:B------:R-:W-:Y:S02]  /*d5b0*/  ISETP.GE.AND P6, PT, R4, R235, PT ;  /* 0x000000eb0400720c */ /* 0x000fe40003fc6270 */
[----:B------:R-:W-:Y:S02]  /*d5c0*/  ISETP.LT.OR P3, PT, R5, R233, P3 ;  /* 0x000000e90500720c */ /* 0x000fe40001f61670 */
[----:B------:R-:W-:Y:S02]  /*d5d0*/  FSEL R238, R24, -INF , !P4 ;  /* 0xff80000018ee7808 */ /* 0x000fe40006000000 */
[----:B------:R-:W-:Y:S02]  /*d5e0*/  FMNMX.FTZ R15, R237, R15, !PT ;  /* 0x0000000fed0f7209 */ /* 0x000fe40007810000 */
[----:B------:R-:W-:-:S02]  /*d5f0*/  FMNMX.FTZ R12, R11, R12, !PT ;  /* 0x0000000c0b0c7209 */ /* 0x000fc40007810000 */
[----:B------:R-:W-:Y:S02]  /*d600*/  IADD3 R2, R0, 0x38, RZ ;  /* 0x0000003800027810 */ /* 0x000fe40007ffe0ff */
[----:B------:R-:W-:Y:S02]  /*d610*/  ISETP.GE.AND P5, PT, R3, R235, PT ;  /* 0x000000eb0300720c */ /* 0x000fe40003fa6270 */
[----:B------:R-:W-:Y:S02]  /*d620*/  FSEL R250, R25, -INF , !P3 ;  /* 0xff80000019fa7808 */ /* 0x000fe40005800000 */
[----:B------:R-:W-:Y:S02]  /*d630*/  ISETP.LT.OR P6, PT, R4, R233, P6 ;  /* 0x000000e90400720c */ /* 0x000fe400037c1670 */
        /* <DEDUP_REMOVED lines=8> */
[----:B------:R-:W-:Y:S02]  /*d6c0*/  ISETP.GE.AND P3, PT, R0, R235, PT ;  /* 0x000000eb0000720c */ /* 0x000fe40003f66270 */
[----:B------:R-:W-:Y:S02]  /*d6d0*/  ISETP.LT.OR P4, PT, R2, R233, P4 ;  /* 0x000000e90200720c */ /* 0x000fe40002781670 */
[----:B------:R-:W-:Y:S02]  /*d6e0*/  FSEL R171, R17, -INF , !P5 ;  /* 0xff80000011ab7808 */ /* 0x000fe40006800000 */
[----:B------:R-:W-:Y:S02]  /*d6f0*/  FMNMX.FTZ R15, R170, R15, !PT ;  /* 0x0000000faa0f7209 */ /* 0x000fe40007810000 */
[----:B------:R-:W-:Y:S02]  /*d700*/  FMNMX.FTZ R12, R35, R12, !PT ;  /* 0x0000000c230c7209 */ /* 0x000fe40007810000 */
[----:B------:R-:W-:-:S02]  /*d710*/  ISETP.LT.OR P3, PT, R0, R233, P3 ;  /* 0x000000e90000720c */ /* 0x000fc40001f61670 */
[----:B------:R-:W-:Y:S02]  /*d720*/  FSEL R239, R20, -INF , !P4 ;  /* 0xff80000014ef7808 */ /* 0x000fe40006000000 */
[----:B------:R-:W-:Y:S02]  /*d730*/  FMNMX.FTZ R132, R171, R15, !PT ;  /* 0x0000000fab847209 */ /* 0x000fe40007810000 */
[----:B------:R-:W-:Y:S02]  /*d740*/  FSEL R246, R134, -INF , !P2 ;  /* 0xff80000086f67808 */ /* 0x000fe40005000000 */
[----:B------:R-:W-:Y:S02]  /*d750*/  FMNMX.FTZ R12, R34, R12, !PT ;  /* 0x0000000c220c7209 */ /* 0x000fe40007810000 */
[----:B------:R-:W-:Y:S02]  /*d760*/  FSEL R175, R21, -INF , !P3 ;  /* 0xff80000015af7808 */ /* 0x000fe40005800000 */
[----:B------:R-:W-:-:S02]  /*d770*/  FMNMX.FTZ R132, R239, R132, !PT ;  /* 0x00000084ef847209 */ /* 0x000fc40007810000 */
[----:B------:R-:W-:Y:S02]  /*d780*/  FSEL R245, R135, -INF , !P1 ;  /* 0xff80000087f57808 */ /* 0x000fe40004800000 */
[-C--:B------:R-:W-:Y:S02]  /*d790*/  ISETP.GE.AND P1, PT, R4, R234.reuse, PT ;  /* 0x000000ea0400720c */ /* 0x080fe40003f26270 */
[----:B------:R-:W-:Y:S02]  /*d7a0*/  ISETP.GE.AND P2, PT, R5, R234, PT ;  /* 0x000000ea0500720c */ /* 0x000fe40003f46270 */
[----:B------:R-:W-:Y:S02]  /*d7b0*/  FMNMX.FTZ R12, R246, R12, !PT ;  /* 0x0000000cf60c7209 */ /* 0x000fe40007810000 */
[----:B------:R-:W-:Y:S02]  /*d7c0*/  FMNMX.FTZ R132, R175, R132, !PT ;  /* 0x00000084af847209 */ /* 0x000fe40007810000 */
[----:B------:R-:W-:-:S02]  /*d7d0*/  ISETP.LT.OR P1, PT, R4, R232, P1 ;  /* 0x000000e80400720c */ /* 0x000fc40000f21670 */
[----:B------:R-:W-:Y:S02]  /*d7e0*/  ISETP.LT.OR P2, PT, R5, R232, P2 ;  /* 0x000000e80500720c */ /* 0x000fe40001741670 */
[----:B------:R-:W-:Y:S01]  /*d7f0*/  FSEL R134, R26, -INF , !P0 ;  /* 0xff8000001a867808 */ /* 0x000fe20004000000 */
[----:B------:R-:W1:Y:S01]  /*d800*/  SHFL.BFLY PT, R5, R132, 0x2, 0x1f ;  /* 0x0c401f0084057f89 */ /* 0x000e6200000e0000 */
[----:B------:R-:W-:Y:S02]  /*d810*/  FMNMX.FTZ R4, R245, R12, !PT ;  /* 0x0000000cf5047209 */ /* 0x000fe40007810000 */
[----:B------:R-:W-:Y:S02]  /*d820*/  ISETP.GE.AND P0, PT, R3, R234, PT ;  /* 0x000000ea0300720c */ /* 0x000fe40003f06270 */
[----:B------:R-:W-:Y:S02]  /*d830*/  FSEL R244, R27, -INF , !P2 ;  /* 0xff8000001bf47808 */ /* 0x000fe40005000000 */
[----:B------:R-:W-:-:S02]  /*d840*/  FMNMX.FTZ R4, R134, R4, !PT ;  /* 0x0000000486047209 */ /* 0x000fc40007810000 */
[----:B------:R-:W-:Y:S02]  /*d850*/  ISETP.GE.AND P2, PT, R2, R234, PT ;  /* 0x000000ea0200720c */ /* 0x000fe40003f46270 */
[----:B------:R-:W-:Y:S02]  /*d860*/  ISETP.LT.OR P0, PT, R3, R232, P0 ;  /* 0x000000e80300720c */ /* 0x000fe40000701670 */
[----:B------:R-:W-:Y:S02]  /*d870*/  FSEL R247, R18, -INF , !P1 ;  /* 0xff80000012f77808 */ /* 0x000fe40004800000 */
[----:B------:R-:W-:Y:S02]  /*d880*/  FMNMX.FTZ R3, R244, R4, !PT ;  /* 0x00000004f4037209 */ /* 0x000fe40007810000 */
[----:B------:R-:W-:Y:S02]  /*d890*/  ISETP.LT.OR P2, PT, R2, R232, P2 ;  /* 0x000000e80200720c */ /* 0x000fe40001741670 */
[----:B------:R-:W-:-:S02]  /*d8a0*/  ISETP.GE.AND P1, PT, R0, R234, PT ;  /* 0x000000ea0000720c */ /* 0x000fc40003f26270 */
[----:B------:R-:W-:Y:S02]  /*d8b0*/  FSEL R169, R19, -INF , !P0 ;  /* 0xff80000013a97808 */ /* 0x000fe40004000000 */
[----:B------:R-:W-:Y:S02]  /*d8c0*/  FMNMX.FTZ R2, R247, R3, !PT ;  /* 0x00000003f7027209 */ /* 0x000fe40007810000 */
[----:B------:R-:W-:Y:S02]  /*d8d0*/  ISETP.LT.OR P1, PT, R0, R232, P1 ;  /* 0x000000e80000720c */ /* 0x000fe40000f21670 */
[----:B------:R-:W-:Y:S02]  /*d8e0*/  FSEL R22, R22, -INF , !P2 ;  /* 0xff80000016167808 */ /* 0x000fe40005000000 */
[----:B------:R-:W-:Y:S02]  /*d8f0*/  FMNMX.FTZ R0, R169, R2, !PT ;  /* 0x00000002a9007209 */ /* 0x000fe40007810000 */
[----:B------:R-:W-:-:S02]  /*d900*/  FSEL R26, R23, -INF , !P1 ;  /* 0xff800000171a7808 */ /* 0x000fc40004800000 */
[----:B------:R-:W-:Y:S02]  /*d910*/  FMNMX.FTZ R0, R22, R0, !PT ;  /* 0x0000000016007209 */ /* 0x000fe40007810000 */
[----:B-1----:R-:W-:Y:S02]  /*d920*/  FMNMX.FTZ R132, R132, R5, !PT ;  /* 0x0000000584847209 */ /* 0x002fe40007810000 */
[----:B------:R-:W-:Y:S02]  /*d930*/  FMNMX.FTZ R0, R26, R0, !PT ;  /* 0x000000001a007209 */ /* 0x000fe40007810000 */
[----:B------:R-:W-:Y:S01]  /*d940*/  MOV R2, UR4 ;  /* 0x0000000400027c02 */ /* 0x000fe20008000f00 */
[----:B------:R-:W1:Y:S01]  /*d950*/  SHFL.BFLY PT, R12, R132, 0x1, 0x1f ;  /* 0x0c201f00840c7f89 */ /* 0x000e6200000e0000 */
[----:B------:R-:W-:Y:S01]  /*d960*/  LOP3.LUT R4, R241, R182, RZ, 0x3c, !PT ;  /* 0x000000b6f1047212 */ /* 0x000fe200078e3cff */
[----:B------:R-:W-:Y:S01]  /*d970*/  UIADD3 UR4, UR4, 0x1, URZ ;  /* 0x0000000104047890 */ /* 0x000fe2000fffe03f */
[----:B------:R-:W-:Y:S01]  /*d980*/  LOP3.LUT R2, R174, UR27, R2, 0x96, !PT ;  /* 0x0000001bae027c12 */ /* 0x000fe2000f8e9602 */
[----:B------:R-:W2:Y:S01]  /*d990*/  SHFL.BFLY PT, R3, R0, 0x2, 0x1f ;  /* 0x0c401f0000037f89 */ /* 0x000ea200000e0000 */
[----:B------:R-:W-:Y:S01]  /*d9a0*/  MOV R241, R169 ;  /* 0x000000a900f17202 */ /* 0x000fe20000000f00 */
[----:B------:R-:W-:-:S02]  /*d9b0*/  IMAD R133, R4, -0x2daee0ad, RZ ;  /* 0xd2511f5304857824 */ /* 0x000fc400078e02ff */
[----:B------:R-:W-:-:S05]  /*d9c0*/  IMAD.WIDE.U32 R16, R2, -0x326172a9, RZ ;  /* 0xcd9e8d5702107825 */ /* 0x000fca00078e00ff */
[----:B------:R-:W-:Y:S02]  /*d9d0*/  LOP3.LUT R5, R17, UR16, R240, 0x96, !PT ;  /* 0x0000001011057c12 */ /* 0x000fe4000f8e96f0 */
[----:B------:R-:W-:-:S03]  /*d9e0*/  LOP3.LUT R2, R181, UR14, R16, 0x96, !PT ;  /* 0x0000000eb5027c12 */ /* 0x000fc6000f8e9610 */
[----:B------:R-:W-:-:S04]  /*d9f0*/  IMAD.WIDE.U32 R16, R5, -0x2daee0ad, RZ ;  /* 0xd2511f5305107825 */ /* 0x000fc800078e00ff */
[----:B------:R-:W-:Y:S01]  /*da00*/  IMAD.WIDE.U32 R20, R2, -0x2daee0ad, RZ ;  /* 0xd2511f5302147825 */ /* 0x000fe200078e00ff */
[----:B------:R-:W-:Y:S02]  /*da10*/  LOP3.LUT R4, R17, UR13, R133, 0x96, !PT ;  /* 0x0000000d11047c12 */ /* 0x000fe4000f8e9685 */
[----:B-1----:R-:W-:Y:S02]  /*da20*/  FMNMX.FTZ R132, R132, R12, !PT ;  /* 0x0000000c84847209 */ /* 0x002fe40007810000 */
[----:B--2---:R-:W-:-:S03]  /*da30*/  FMNMX.FTZ R0, R0, R3, !PT ;  /* 0x0000000300007209 */ /* 0x004fc60007810000 */
[C---:B------:R-:W-:Y:S01]  /*da40*/  FMUL.FTZ R3, R132.reuse, c[0x0][0x23c] ;  /* 0x00008f0084037a20 */ /* 0x040fe20000410000 */
[----:B------:R-:W-:Y:S01]  /*da50*/  FSETP.NEU.FTZ.AND P1, PT, R132, -INF , PT ;  /* 0xff8000008400780b */ /* 0x000fe20003f3d000 */
[----:B------:R-:W1:Y:S03]  /*da60*/  SHFL.BFLY PT, R12, R0, 0x1, 0x1f ;  /* 0x0c201f00000c7f89 */ /* 0x000e6600000e0000 */
[----:B------:R-:W-:Y:S02]  /*da70*/  FSEL R2, R3, RZ, P1 ;  /* 0x000000ff03027208 */ /* 0x000fe40000800000 */
[----:B------:R-:W-:Y:S01]  /*da80*/  LOP3.LUT R3, R21, UR11, R16, 0x96, !PT ;  /* 0x0000000b15037c12 */ /* 0x000fe2000f8e9610 */
[----:B------:R-:W-:-:S04]  /*da90*/  IMAD.WIDE.U32 R16, R4, -0x326172a9, RZ ;  /* 0xcd9e8d5704107825 */ /* 0x000fc800078e00ff */
[----:B------:R-:W-:Y:S01]  /*daa0*/  IMAD.WIDE.U32 R18, R3, -0x326172a9, RZ ;  /* 0xcd9e8d5703127825 */ /* 0x000fe200078e00ff */
[----:B------:R-:W-:-:S03]  /*dab0*/  LOP3.LUT R4, R17, UR12, R180, 0x96, !PT ;  /* 0x0000000c11047c12 */ /* 0x000fc6000f8e96b4 */
[----:B------:R-:W-:Y:S01]  /*dac0*/  FFMA.FTZ R6, R6, c[0x0][0x23c], -R2 ;  /* 0x00008f0006067a23 */ /* 0x000fe20000010802 */
[----:B------:R-:W-:Y:S01]  /*dad0*/  LOP3.LUT R3, R19, UR10, R16, 0x96, !PT ;  /* 0x0000000a13037c12 */ /* 0x000fe2000f8e9610 */
[----:B------:R-:W-:Y:S01]  /*dae0*/  IMAD.WIDE.U32 R4, R4, -0x2daee0ad, RZ ;  /* 0xd2511f5304047825 */ /* 0x000fe200078e00ff */
[----:B------:R-:W2:Y:S01]  /*daf0*/  LDC.U8 R16, c[0x0][0x2d8] ;  /* 0x0000b600ff107b82 */ /* 0x000ea20000000000 */
[----:B------:R3:W-:Y:S02]  /*db00*/  MUFU.EX2 R27, R6 ;  /* 0x00000006001b7308 */ /* 0x0007e40000000800 */
[----:B------:R-:W-:-:S04]  /*db10*/  IMAD.WIDE.U32 R24, R3, -0x2daee0ad, RZ ;  /* 0xd2511f5303187825 */ /* 0x000fc800078e00ff */
[--C-:B------:R-:W-:Y:S01]  /*db20*/  FFMA.FTZ R7, R7, c[0x0][0x23c], -R2.reuse ;  /* 0x00008f0007077a23 */ /* 0x100fe20000010802 */
[----:B-1----:R-:W-:Y:S01]  /*db30*/  FMNMX.FTZ R3, R0, R12, !PT ;  /* 0x0000000c00037209 */ /* 0x002fe20007810000 */
[----:B------:R-:W-:Y:S01]  /*db40*/  FFMA.FTZ R10, R10, c[0x0][0x23c], -R2 ;  /* 0x00008f000a0a7a23 */ /* 0x000fe20000010802 */
[----:B------:R-:W-:Y:S01]  /*db50*/  LOP3.LUT R4, R25, UR7, R4, 0x96, !PT ;  /* 0x0000000719047c12 */ /* 0x000fe2000f8e9604 */
[----:B------:R1:W-:Y:S01]  /*db60*/  MUFU.EX2 R242, R7 ;  /* 0x0000000700f27308 */ /* 0x0003e20000000800 */
[C---:B------:R-:W-:Y:S01]  /*db70*/  FSETP.NEU.FTZ.AND P0, PT, R3.reuse, -INF , PT ;  /* 0xff8000000300780b */ /* 0x040fe20003f1d000 */
[----:B------:R-:W-:Y:S02]  /*db80*/  FMUL.FTZ R12, R3, c[0x0][0x23c] ;  /* 0x00008f00030c7a20 */ /* 0x000fe40000410000 */
[----:B------:R-:W-:Y:S01]  /*db90*/  FFMA.FTZ R8, R8, c[0x0][0x23c], -R2 ;  /* 0x00008f0008087a23 */ /* 0x000fe20000010802 */
[----:B---3--:R-:W-:Y:S01]  /*dba0*/  LOP3.LUT R6, R5, UR9, R20, 0x96, !PT ;  /* 0x0000000905067c12 */ /* 0x008fe2000f8e9614 */
[----:B------:R-:W-:Y:S01]  /*dbb0*/  IMAD.WIDE.U32 R4, R4, -0x326172a9, RZ ;  /* 0xcd9e8d5704047825 */ /* 0x000fe200078e00ff */
[----:B------:R-:W-:Y:S01]  /*dbc0*/  FSEL R12, R12, RZ, P0 ;  /* 0x000000ff0c0c7208 */ /* 0x000fe20000000000 */
[----:B------:R3:W-:Y:S03]  /*dbd0*/  MUFU.EX2 R173, R10 ;  /* 0x0000000a00ad7308 */ /* 0x0007e60000000800 */
[----:B------:R-:W-:Y:S01]  /*dbe0*/  LOP3.LUT R0, R4, 0xffff, RZ, 0xc0, !PT ;  /* 0x0000ffff04007812 */ /* 0x000fe200078ec0ff */
[----:B------:R-:W-:Y:S01]  /*dbf0*/  FFMA.FTZ R9, R9, c[0x0][0x23c], -R12 ;  /* 0x00008f0009097a23 */ /* 0x000fe2000001080c */
[----:B--2---:R-:W-:Y:S01]  /*dc00*/  PRMT R168, R16, 0x7054, R16 ;  /* 0x0000705410a87816 */ /* 0x004fe20000000010 */
[----:B------:R-:W-:-:S02]  /*dc10*/  FFMA.FTZ R13, R13, c[0x0][0x23c], -R12 ;  /* 0x00008f000d0d7a23 */ /* 0x000fc4000001080c */
[----:B-1----:R-:W-:Y:S01]  /*dc20*/  IMAD.WIDE.U32 R6, R6, -0x326172a9, RZ ;  /* 0xcd9e8d5706067825 */ /* 0x002fe200078e00ff */
[----:B------:R1:W-:Y:S03]  /*dc30*/  MUFU.EX2 R172, R9 ;  /* 0x0000000900ac7308 */ /* 0x0003e60000000800 */
[----:B------:R-:W-:Y:S01]  /*dc40*/  FFMA.FTZ R14, R14, c[0x0][0x23c], -R12 ;  /* 0x00008f000e0e7a23 */ /* 0x000fe2000001080c */
[----:B------:R-:W-:Y:S01]  /*dc50*/  LOP3.LUT R15, R7, UR8, R18, 0x96, !PT ;  /* 0x00000008070f7c12 */ /* 0x000fe2000f8e9612 */
[----:B------:R-:W-:Y:S01]  /*dc60*/  FFMA.FTZ R11, R11, c[0x0][0x23c], -R12 ;  /* 0x00008f000b0b7a23 */ /* 0x000fe2000001080c */
[--C-:B------:R-:W-:Y:S01]  /*dc70*/  SHF.R.U32.HI R7, RZ, 0x18, R4.reuse ;  /* 0x00000018ff077819 */ /* 0x100fe20000011604 */
[----:B------:R-:W2:Y:S01]  /*dc80*/  LDSM.16.MT88.4 R16, [R206+0x18000] ;  /* 0x01800000ce10783b */ /* 0x000ea20000004200 */
[----:B------:R4:W5:Y:S01]  /*dc90*/  MUFU.EX2 R135, R8 ;  /* 0x0000000800877308 */ /* 0x0009620000000800 */
[----:B---3--:R-:W-:-:S04]  /*dca0*/  SHF.R.U32.HI R10, RZ, 0x10, R4 ;  /* 0x00000010ff0a7819 */ /* 0x008fc80000011604 */
[----:B------:R-:W-:Y:S02]  /*dcb0*/  LOP3.LUT R10, R10, 0xff, RZ, 0xc0, !PT ;  /* 0x000000ff0a0a7812 */ /* 0x000fe400078ec0ff */
[----:B-1----:R-:W-:Y:S01]  /*dcc0*/  SHF.R.U32.HI R9, RZ, 0x8, R0 ;  /* 0x00000008ff097819 */ /* 0x002fe20000011600 */
[----:B------:R-:W-:Y:S01]  /*dcd0*/  MUFU.EX2 R243, R13 ;  /* 0x0000000d00f37308 */ /* 0x000fe20000000800 */
[----:B------:R-:W-:Y:S02]  /*dce0*/  LOP3.LUT R0, R5, UR18, R6, 0x96, !PT ;  /* 0x0000001205007c12 */ /* 0x000fe4000f8e9606 */
[----:B------:R-:W-:Y:S02]  /*dcf0*/  PRMT R10, R10, 0x5410, R7 ;  /* 0x000054100a0a7816 */ /* 0x000fe40000000007 */
[----:B------:R-:W-:Y:S02]  /*dd00*/  LOP3.LUT R6, R0, 0xff, RZ, 0xc0, !PT ;  /* 0x000000ff00067812 */ /* 0x000fe400078ec0ff */
[----:B----4-:R-:W-:Y:S01]  /*dd10*/  LOP3.LUT R8, R4, 0xff, RZ, 0xc0, !PT ;  /* 0x000000ff04087812 */ /* 0x010fe200078ec0ff */
[----:B------:R-:W-:Y:S01]  /*dd20*/  MUFU.EX2 R13, R14 ;  /* 0x0000000e000d7308 */ /* 0x000fe20000000800 */
[----:B------:R-:W-:-:S02]  /*dd30*/  LOP3.LUT R4, R0, 0xffff, RZ, 0xc0, !PT ;  /* 0x0000ffff00047812 */ /* 0x000fc400078ec0ff */
[----:B------:R-:W-:Y:S02]  /*dd40*/  PRMT R9, R8, 0x5410, R9 ;  /* 0x0000541008097816 */ /* 0x000fe40000000009 */
[----:B------:R-:W-:Y:S02]  /*dd50*/  SHF.R.U32.HI R5, RZ, 0x8, R4 ;  /* 0x00000008ff057819 */ /* 0x000fe40000011604 */
[----:B------:R-:W-:Y:S01]  /*dd60*/  FSEL R4, R132, RZ, P1 ;  /* 0x000000ff84047208 */ /* 0x000fe20000800000 */
[----:B------:R1:W3:Y:S01]  /*dd70*/  MUFU.EX2 R176, R11 ;  /* 0x0000000b00b07308 */ /* 0x0002e20000000800 */
[----:B------:R-:W-:-:S03]  /*dd80*/  SHF.R.U32.HI R7, RZ, 0x18, R0 ;  /* 0x00000018ff077819 */ /* 0x000fc60000011600 */
[----:B------:R-:W-:Y:S01]  /*dd90*/  FADD.FTZ R8, R249, -R4 ;  /* 0x80000004f9087221 */ /* 0x000fe20000010000 */
[----:B------:R-:W-:Y:S01]  /*dda0*/  SHF.R.U32.HI R4, RZ, 0x10, R0 ;  /* 0x00000010ff047819 */ /* 0x000fe20000011600 */
[----:B------:R-:W-:Y:S01]  /*ddb0*/  IMAD.MOV.U32 R249, RZ, RZ, R22 ;  /* 0x000000fffff97224 */ /* 0x000fe200078e0016 */
[----:B-----5:R-:W-:Y:S01]  /*ddc0*/  F2FP.PACK_AB R0, R135, R242 ;  /* 0x000000f28700723e */ /* 0x020fe200000000ff */
[----:B------:R-:W-:Y:S01]  /*ddd0*/  FMUL.FTZ R8, R8, c[0x0][0x23c] ;  /* 0x00008f0008087a20 */ /* 0x000fe20000410000 */
[----:B------:R-:W-:Y:S03]  /*dde0*/  LDSM.16.MT88.4 R20, [R205+0x18000] ;  /* 0x01800000cd14783b */ /* 0x000fe60000004200 */
[----:B------:R-:W4:Y:S01]  /*ddf0*/  MUFU.EX2 R14, R8 ;  /* 0x00000008000e7308 */ /* 0x000f220000000800 */
[----:B-1----:R-:W-:Y:S01]  /*de00*/  PRMT R11, R6, 0x5410, R5 ;  /* 0x00005410060b7816 */ /* 0x002fe20000000005 */
[----:B------:R-:W-:Y:S01]  /*de10*/  HSET2.LE.AND R6, R9, R168, PT ;  /* 0x000000a809067233 */ /* 0x000fe20003803000 */
[----:B------:R-:W-:-:S02]  /*de20*/  LOP3.LUT R5, R4, 0xff, RZ, 0xc0, !PT ;  /* 0x000000ff04057812 */ /* 0x000fc400078ec0ff */
[----:B------:R-:W-:Y:S02]  /*de30*/  FSEL R4, R3, RZ, P0 ;  /* 0x000000ff03047208 */ /* 0x000fe40000000000 */
[----:B------:R-:W-:Y:S01]  /*de40*/  LOP3.LUT R6, R6, R0, RZ, 0xc0, !PT ;  /* 0x0000000006067212 */ /* 0x000fe200078ec0ff */
[--C-:B------:R-:W-:Y:S01]  /*de50*/  HSET2.LE.AND R0, R10, R168.reuse, PT ;  /* 0x000000a80a007233 */ /* 0x100fe20003803000 */
[----:B------:R-:W-:Y:S01]  /*de60*/  PRMT R5, R5, 0x5410, R7 ;  /* 0x0000541005057816 */ /* 0x000fe20000000007 */
[----:B------:R-:W-:Y:S01]  /*de70*/  FADD.FTZ R4, R248, -R4 ;  /* 0x80000004f8047221 */ /* 0x000fe20000010000 */
[----:B---3--:R-:W-:Y:S01]  /*de80*/  F2FP.PACK_AB R7, R176, R243 ;  /* 0x000000f3b007723e */ /* 0x008fe200000000ff */
[----:B------:R-:W-:Y:S02]  /*de90*/  IMAD.MOV.U32 R248, RZ, RZ, R13 ;  /* 0x000000fffff87224 */ /* 0x000fe400078e000d */
[----:B------:R-:W-:Y:S01]  /*dea0*/  FMUL.FTZ R4, R4, c[0x0][0x23c] ;  /* 0x00008f0004047a20 */ /* 0x000fe20000410000 */
[----:B------:R-:W-:Y:S01]  /*deb0*/  LOP3.LUT R7, R0, R7, RZ, 0xc0, !PT ;  /* 0x0000000700077212 */ /* 0x000fe200078ec0ff */
[----:B------:R-:W-:Y:S01]  /*dec0*/  HSET2.LE.AND R0, R11, R168, PT ;  /* 0x000000a80b007233 */ /* 0x000fe20003803000 */
[-C--:B----4-:R-:W-:Y:S01]  /*ded0*/  FMUL.FTZ R144, R144, R14.reuse ;  /* 0x0000000e90907220 */ /* 0x090fe20000410000 */
[----:B------:R1:W3:Y:S01]  /*dee0*/  MUFU.EX2 R13, R4 ;  /* 0x00000004000d7308 */ /* 0x0002e20000000800 */
[----:B------:R-:W4:Y:S01]  /*def0*/  LDSM.16.MT88.4 R8, [R208+0x18000] ;  /* 0x01800000d008783b */ /* 0x000f220000004200 */
[----:B------:R-:W-:-:S02]  /*df00*/  FMUL.FTZ R145, R145, R14 ;  /* 0x0000000e91917220 */ /* 0x000fc40000410000 */
[-C--:B------:R-:W-:Y:S02]  /*df10*/  FMUL.FTZ R148, R148, R14.reuse ;  /* 0x0000000e94947220 */ /* 0x080fe40000410000 */
[-C--:B------:R-:W-:Y:S02]  /*df20*/  FMUL.FTZ R149, R149, R14.reuse ;  /* 0x0000000e95957220 */ /* 0x080fe40000410000 */
[-C--:B------:R-:W-:Y:S02]  /*df30*/  FMUL.FTZ R152, R152, R14.reuse ;  /* 0x0000000e98987220 */ /* 0x080fe40000410000 */
[-C--:B------:R-:W-:Y:S02]  /*df40*/  FMUL.FTZ R153, R153, R14.reuse ;  /* 0x0000000e99997220 */ /* 0x080fe40000410000 */
[-C--:B------:R-:W-:Y:S02]  /*df50*/  FMUL.FTZ R156, R156, R14.reuse ;  /* 0x0000000e9c9c7220 */ /* 0x080fe40000410000 */
[----:B------:R-:W-:Y:S01]  /*df60*/  FMUL.FTZ R157, R157, R14 ;  /* 0x0000000e9d9d7220 */ /* 0x000fe20000410000 */
[----:B-1----:R-:W-:Y:S01]  /*df70*/  F2FP.PACK_AB R4, R173, R27 ;  /* 0x0000001bad04723e */ /* 0x002fe200000000ff */
[----:B---3--:R-:W-:-:S02]  /*df80*/  FMUL.FTZ R146, R146, R13 ;  /* 0x0000000d92927220 */ /* 0x008fc40000410000 */
[-C--:B------:R-:W-:Y:S01]  /*df90*/  FMUL.FTZ R147, R147, R13.reuse ;  /* 0x0000000d93937220 */ /* 0x080fe20000410000 */
[----:B------:R-:W-:Y:S01]  /*dfa0*/  LOP3.LUT R4, R0, R4, RZ, 0xc0, !PT ;  /* 0x0000000400047212 */ /* 0x000fe200078ec0ff */
[----:B------:R-:W-:Y:S01]  /*dfb0*/  HSET2.LE.AND R0, R5, R168, PT ;  /* 0x000000a805007233 */ /* 0x000fe20003803000 */
[----:B------:R-:W-:Y:S01]  /*dfc0*/  F2FP.PACK_AB R5, R248, R172 ;  /* 0x000000acf805723e */ /* 0x000fe200000000ff */
[-C--:B------:R-:W-:Y:S02]  /*dfd0*/  FMUL.FTZ R150, R150, R13.reuse ;  /* 0x0000000d96967220 */ /* 0x080fe40000410000 */
[----:B------:R-:W-:Y:S01]  /*dfe0*/  FMUL.FTZ R151, R151, R13 ;  /* 0x0000000d97977220 */ /* 0x000fe20000410000 */
[----:B------:R-:W-:Y:S01]  /*dff0*/  LOP3.LUT R5, R0, R5, RZ, 0xc0, !PT ;  /* 0x0000000500057212 */ /* 0x000fe200078ec0ff */
[-C--:B------:R-:W-:Y:S02]  /*e000*/  FMUL.FTZ R154, R154, R13.reuse ;  /* 0x0000000d9a9a7220 */ /* 0x080fe40000410000 */
[----:B------:R-:W-:-:S02]  /*e010*/  FMUL.FTZ R155, R155, R13 ;  /* 0x0000000d9b9b7220 */ /* 0x000fc40000410000 */
[-C--:B------:R-:W-:Y:S02]  /*e020*/  FMUL.FTZ R158, R158, R13.reuse ;  /* 0x0000000d9e9e7220 */ /* 0x080fe40000410000 */
[C---:B--2---:R-:W-:Y:S01]  /*e030*/  HMMA.16816.F32 R144, R4.reuse, R16, R144 ;  /* 0x000000100490723c */ /* 0x044fe20000001890 */
[-C--:B------:R-:W-:Y:S02]  /*e040*/  FMUL.FTZ R159, R159, R13.reuse ;  /* 0x0000000d9f9f7220 */ /* 0x080fe40000410000 */
[-C--:B------:R-:W-:Y:S02]  /*e050*/  FMUL.FTZ R136, R136, R14.reuse ;  /* 0x0000000e88887220 */ /* 0x080fe40000410000 */
[----:B------:R-:W-:Y:S02]  /*e060*/  FMUL.FTZ R137, R137, R14 ;  /* 0x0000000e89897220 */ /* 0x000fe40000410000 */
[-C--:B------:R-:W-:Y:S01]  /*e070*/  FMUL.FTZ R138, R138, R13.reuse ;  /* 0x0000000d8a8a7220 */ /* 0x080fe20000410000 */
[----:B------:R-:W-:Y:S01]  /*e080*/  HMMA.16816.F32 R196, R4, R18, R148 ;  /* 0x0000001204c4723c */ /* 0x000fe20000001894 */
[----:B------:R-:W1:Y:S01]  /*e090*/  LDSM.16.MT88.4 R16, [R207+0x18000] ;  /* 0x01800000cf10783b */ /* 0x000e620000004200 */
[----:B------:R-:W-:-:S02]  /*e0a0*/  FMUL.FTZ R139, R139, R13 ;  /* 0x0000000d8b8b7220 */ /* 0x000fc40000410000 */
[-C--:B------:R-:W-:Y:S02]  /*e0b0*/  FMUL.FTZ R140, R140, R14.reuse ;  /* 0x0000000e8c8c7220 */ /* 0x080fe40000410000 */
[----:B------:R-:W-:Y:S01]  /*e0c0*/  FMUL.FTZ R141, R141, R14 ;  /* 0x0000000e8d8d7220 */ /* 0x000fe20000410000 */
[----:B------:R-:W-:Y:S01]  /*e0d0*/  MOV R150, R180 ;  /* 0x000000b400967202 */ /* 0x000fe20000000f00 */
[C---:B----4-:R-:W-:Y:S01]  /*e0e0*/  HMMA.16816.F32 R152, R4.reuse, R8, R152 ;  /* 0x000000080498723c */ /* 0x050fe20000001898 */
        /* <DEDUP_REMOVED lines=10> */
[----:B------:R-:W-:Y:S01]  /*e190*/  HMMA.16816.F32 R136, R4, R20, R136 ;  /* 0x000000140488723c */ /* 0x000fe20000001888 */
[-C--:B------:R-:W-:Y:S02]  /*e1a0*/  FMUL.FTZ R166, R166, R13.reuse ;  /* 0x0000000da6a67220 */ /* 0x080fe40000410000 */
[----:B------:R-:W-:Y:S02]  /*e1b0*/  FMUL.FTZ R167, R167, R13 ;  /* 0x0000000da7a77220 */ /* 0x000fe40000410000 */
[----:B------:R-:W-:-:S02]  /*e1c0*/  FMUL.FTZ R36, R36, R14 ;  /* 0x0000000e24247220 */ /* 0x000fc40000410000 */
[----:B------:R-:W-:Y:S01]  /*e1d0*/  MOV R20, R135 ;  /* 0x0000008700147202 */ /* 0x000fe20000000f00 */
[C---:B------:R-:W-:Y:S01]  /*e1e0*/  HMMA.16816.F32 R200, R4.reuse, R22, R140 ;  /* 0x0000001604c8723c */ /* 0x040fe2000000188c */
[----:B------:R-:W-:Y:S02]  /*e1f0*/  IMAD.MOV.U32 R135, RZ, RZ, R171 ;  /* 0x000000ffff877224 */ /* 0x000fe400078e00ab */
[----:B------:R-:W-:Y:S02]  /*e200*/  IMAD.MOV.U32 R21, RZ, RZ, R170 ;  /* 0x000000ffff157224 */ /* 0x000fe400078e00aa */
[----:B------:R-:W-:Y:S02]  /*e210*/  FMUL.FTZ R37, R37, R14 ;  /* 0x0000000e25257220 */ /* 0x000fe40000410000 */
[----:B------:R-:W-:Y:S01]  /*e220*/  IMAD.MOV.U32 R23, RZ, RZ, R168 ;  /* 0x000000ffff177224 */ /* 0x000fe200078e00a8 */
        /* <DEDUP_REMOVED lines=19> */
[----:B------:R-:W-:Y:S01]  /*e360*/  FMUL.FTZ R51, R51, R13 ;  /* 0x0000000d33337220 */ /* 0x000fe20000410000 */
[----:B------:R-:W-:Y:S01]  /*e370*/  MOV R42, R174 ;  /* 0x000000ae002a7202 */ /* 0x000fe20000000f00 */
[----:B------:R-:W-:Y:S02]  /*e380*/  IMAD.MOV.U32 R151, RZ, RZ, R181 ;  /* 0x000000ffff977224 */ /* 0x000fe400078e00b5 */
[-C--:B------:R-:W-:Y:S02]  /*e390*/  FMUL.FTZ R52, R52, R14.reuse ;  /* 0x0000000e34347220 */ /* 0x080fe40000410000 */
[----:B------:R-:W-:Y:S01]  /*e3a0*/  FMUL.FTZ R53, R53, R14 ;  /* 0x0000000e35357220 */ /* 0x000fe20000410000 */
[----:B------:R-:W-:Y:S01]  /*e3b0*/  MOV R39, R151 ;  /* 0x0000009700277202 */ /* 0x000fe20000000f00 */
[----:B------:R-:W-:-:S02]  /*e3c0*/  FMUL.FTZ R54, R54, R13 ;  /* 0x0000000d36367220 */ /* 0x000fc40000410000 */
[-C--:B------:R-:W-:Y:S02]  /*e3d0*/  FMUL.FTZ R55, R55, R13.reuse ;  /* 0x0000000d37377220 */ /* 0x080fe40000410000 */
[-C--:B------:R-:W-:Y:S02]  /*e3e0*/  FMUL.FTZ R56, R56, R14.reuse ;  /* 0x0000000e38387220 */ /* 0x080fe40000410000 */
[-C--:B------:R-:W-:Y:S02]  /*e3f0*/  FMUL.FTZ R57, R57, R14.reuse ;  /* 0x0000000e39397220 */ /* 0x080fe40000410000 */
[-C--:B------:R-:W-:Y:S02]  /*e400*/  FMUL.FTZ R58, R58, R13.reuse ;  /* 0x0000000d3a3a7220 */ /* 0x080fe40000410000 */
[----:B------:R-:W-:Y:S01]  /*e410*/  FMUL.FTZ R59, R59, R13 ;  /* 0x0000000d3b3b7220 */ /* 0x000fe20000410000 */
[----:B-1----:R-:W-:Y:S01]  /*e420*/  HMMA.16816.F32 R180, R4, R16, R44 ;  /* 0x0000001004b4723c */ /* 0x002fe2000000182c */
[----:B------:R-:W-:-:S02]  /*e430*/  FMUL.FTZ R60, R60, R14 ;  /* 0x0000000e3c3c7220 */ /* 0x000fc40000410000 */
[-C--:B------:R-:W-:Y:S02]  /*e440*/  FMUL.FTZ R61, R61, R14.reuse ;  /* 0x0000000e3d3d7220 */ /* 0x080fe40000410000 */
[-C--:B------:R-:W-:Y:S02]  /*e450*/  FMUL.FTZ R62, R62, R13.reuse ;  /* 0x0000000d3e3e7220 */ /* 0x080fe40000410000 */
[-C--:B------:R-:W-:Y:S01]  /*e460*/  FMUL.FTZ R63, R63, R13.reuse ;  /* 0x0000000d3f3f7220 */ /* 0x080fe20000410000 */
[C---:B------:R-:W-:Y:S01]  /*e470*/  HMMA.16816.F32 R164, R4.reuse, R18, R48 ;  /* 0x0000001204a4723c */ /* 0x040fe20000001830 */
[----:B------:R-:W1:Y:S01]  /*e480*/  LDSM.16.MT88.4 R16, [R207+0x1a000] ;  /* 0x01a00000cf10783b */ /* 0x000e620000004200 */
[-C--:B------:R-:W-:Y:S02]  /*e490*/  FMUL.FTZ R64, R64, R14.reuse ;  /* 0x0000000e40407220 */ /* 0x080fe40000410000 */
[----:B------:R-:W-:Y:S02]  /*e4a0*/  FMUL.FTZ R65, R65, R14 ;  /* 0x0000000e41417220 */ /* 0x000fe40000410000 */
[-C--:B------:R-:W-:Y:S01]  /*e4b0*/  FMUL.FTZ R66, R66, R13.reuse ;  /* 0x0000000d42427220 */ /* 0x080fe20000410000 */
[----:B------:R-:W-:Y:S01]  /*e4c0*/  MOV R51, R252 ;  /* 0x000000fc00337202 */ /* 0x000fe20000000f00 */
[----:B--2---:R-:W-:Y:S01]  /*e4d0*/  HMMA.16816.F32 R140, R4, R8, R52 ;  /* 0x00000008048c723c */ /* 0x004fe20000001834 */
[----:B------:R-:W-:-:S02]  /*e4e0*/  FMUL.FTZ R67, R67, R13 ;  /* 0x0000000d43437220 */ /* 0x000fc40000410000 */
[----:B------:R-:W-:Y:S02]  /*e4f0*/  IMAD.MOV.U32 R0, RZ, RZ, R176 ;  /* 0x000000ffff007224 */ /* 0x000fe400078e00b0 */
[----:B------:R-:W-:Y:S02]  /*e500*/  IMAD.MOV.U32 R43, RZ, RZ, R175 ;  /* 0x000000ffff2b7224 */ /* 0x000fe400078e00af */
[----:B------:R-:W-:Y:S01]  /*e510*/  IMAD.MOV.U32 R41, RZ, RZ, R173 ;  /* 0x000000ffff297224 */ /* 0x000fe200078e00ad */
[----:B------:R-:W-:Y:S01]  /*e520*/  HMMA.16816.F32 R192, R4, R10, R56 ;  /* 0x0000000a04c0723c */ /* 0x000fe20000001838 */
[----:B------:R-:W2:Y:S01]  /*e530*/  LDSM.16.MT88.4 R8, [R205+0x1c000] ;  /* 0x01c00000cd08783b */ /* 0x000ea20000004200 */
[----:B------:R-:W-:Y:S02]  /*e540*/  IMAD.MOV.U32 R40, RZ, RZ, R172 ;  /* 0x000000ffff287224 */ /* 0x000fe400078e00ac */
        /* <DEDUP_REMOVED lines=8> */
[----:B------:R-:W-:Y:S02]  /*e5d0*/  IMAD.MOV.U32 R38, RZ, RZ, R150 ;  /* 0x000000ffff267224 */ /* 0x000fe400078e0096 */
        /* <DEDUP_REMOVED lines=9> */
[----:B------:R-:W-:Y:S01]  /*e670*/  FMUL.FTZ R82, R82, R13 ;  /* 0x0000000d52527220 */ /* 0x000fe20000410000 */
[----:B------:R-:W-:Y:S01]  /*e680*/  MOV R60, R241 ;  /* 0x000000f1003c7202 */ /* 0x000fe20000000f00 */
[----:B------:R-:W-:Y:S02]  /*e690*/  FMUL.FTZ R83, R83, R13 ;  /* 0x0000000d53537220 */ /* 0x000fe40000410000 */
[-C--:B------:R-:W-:Y:S01]  /*e6a0*/  FMUL.FTZ R84, R84, R14.reuse ;  /* 0x0000000e54547220 */ /* 0x080fe20000410000 */
[----:B------:R-:W-:Y:S01]  /*e6b0*/  MOV R67, R51 ;  /* 0x0000003300437202 */ /* 0x000fe20000000f00 */
[----:B--2---:R-:W-:Y:S01]  /*e6c0*/  HMMA.16816.F32 R148, R4, R8, R68 ;  /* 0x000000080494723c */ /* 0x004fe20000001844 */
[----:B------:R-:W-:Y:S01]  /*e6d0*/  FMUL.FTZ R85, R85, R14 ;  /* 0x0000000e55557220 */ /* 0x000fe20000410000 */
[----:B------:R-:W-:Y:S01]  /*e6e0*/  MOV R64, R42 ;  /* 0x0000002a00407202 */ /* 0x000fe20000000f00 */
[----:B------:R-:W-:-:S02]  /*e6f0*/  FMUL.FTZ R86, R86, R13 ;  /* 0x0000000d56567220 */ /* 0x000fc40000410000 */
[----:B------:R-:W-:Y:S02]  /*e700*/  FMUL.FTZ R87, R87, R13 ;  /* 0x0000000d57577220 */ /* 0x000fe40000410000 */
[-C--:B------:R-:W-:Y:S01]  /*e710*/  FMUL.FTZ R88, R88, R14.reuse ;  /* 0x0000000e58587220 */ /* 0x080fe20000410000 */
[----:B------:R-:W-:Y:S01]  /*e720*/  HMMA.16816.F32 R72, R4, R10, R72 ;  /* 0x0000000a0448723c */ /* 0x000fe20000001848 */
[----:B------:R-:W2:Y:S01]  /*e730*/  LDSM.16.MT88.4 R8, [R208+0x1c000] ;  /* 0x01c00000d008783b */ /* 0x000ea20000004200 */
[-C--:B------:R-:W-:Y:S01]  /*e740*/  FMUL.FTZ R89, R89, R14.reuse ;  /* 0x0000000e59597220 */ /* 0x080fe20000410000 */
[----:B------:R-:W-:Y:S01]  /*e750*/  MOV R69, R247 ;  /* 0x000000f700457202 */ /* 0x000fe20000000f00 */
        /* <DEDUP_REMOVED lines=10> */
[-C--:B------:R-:W-:Y:S01]  /*e800*/  FMUL.FTZ R100, R100, R14.reuse ;  /* 0x0000000e64647220 */ /* 0x080fe20000410000 */
[C---:B-1----:R-:W-:Y:S01]  /*e810*/  HMMA.16816.F32 R76, R4.reuse, R16, R76 ;  /* 0x00000010044c723c */ /* 0x042fe2000000184c */
        /* <DEDUP_REMOVED lines=28> */
[----:B-1----:R-:W-:Y:S01]  /*e9e0*/  HMMA.16816.F32 R92, R4, R16, R92 ;  /* 0x00000010045c723c */ /* 0x002fe2000000185c */
[----:B------:R-:W-:Y:S01]  /*e9f0*/  IMAD.MOV.U32 R62, RZ, RZ, R23 ;  /* 0x000000ffff3e7224 */ /* 0x000fe200078e0017 */
[----:B------:R-:W-:Y:S01]  /*ea00*/  MOV R23, R0 ;  /* 0x0000000000177202 */ /* 0x000fe20000000f00 */
[----:B------:R-:W-:-:S02]  /*ea10*/  FFMA.FTZ R0, R28, c[0x0][0x23c], -R2 ;  /* 0x00008f001c007a23 */ /* 0x000fc40000010802 */
[-C--:B------:R-:W-:Y:S02]  /*ea20*/  FMUL.FTZ R124, R124, R14.reuse ;  /* 0x0000000e7c7c7220 */ /* 0x080fe40000410000 */
[----:B------:R-:W-:Y:S01]  /*ea30*/  FMUL.FTZ R125, R125, R14 ;  /* 0x0000000e7d7d7220 */ /* 0x000fe20000410000 */
[C---:B------:R-:W-:Y:S01]  /*ea40*/  HMMA.16816.F32 R96, R4.reuse, R18, R96 ;  /* 0x000000120460723c */ /* 0x040fe20000001860 */
[----:B------:R-:W1:Y:S01]  /*ea50*/  LDSM.16.MT88.4 R16, [R206+0x1e000] ;  /* 0x01e00000ce10783b */ /* 0x000e620000004200 */
[-C--:B------:R-:W-:Y:S01]  /*ea60*/  FMUL.FTZ R126, R126, R13.reuse ;  /* 0x0000000d7e7e7220 */ /* 0x080fe20000410000 */
[----:B------:R3:W-:Y:S01]  /*ea70*/  MUFU.EX2 R48, R0 ;  /* 0x0000000000307308 */ /* 0x0007e20000000800 */
[----:B------:R-:W-:Y:S02]  /*ea80*/  FMUL.FTZ R127, R127, R13 ;  /* 0x0000000d7f7f7220 */ /* 0x000fe40000410000 */
[----:B------:R-:W-:Y:S02]  /*ea90*/  IMAD.MOV.U32 R50, RZ, RZ, R251 ;  /* 0x000000ffff327224 */ /* 0x000fe400078e00fb */
[----:B--2---:R-:W-:Y:S01]  /*eaa0*/  HMMA.16816.F32 R100, R4, R8, R100 ;  /* 0x000000080464723c */ /* 0x004fe20000001864 */
[----:B------:R-:W-:-:S02]  /*eab0*/  IMAD.MOV.U32 R22, RZ, RZ, R248 ;  /* 0x000000ffff167224 */ /* 0x000fc400078e00f8 */
[----:B------:R-:W-:Y:S02]  /*eac0*/  IMAD.MOV.U32 R37, RZ, RZ, R249 ;  /* 0x000000ffff257224 */ /* 0x000fe400078e00f9 */
[-C--:B------:R-:W-:Y:S02]  /*ead0*/  FMUL.FTZ R128, R128, R14.reuse ;  /* 0x0000000e80807220 */ /* 0x080fe40000410000 */
[----:B------:R-:W-:Y:S01]  /*eae0*/  FMUL.FTZ R129, R129, R14 ;  /* 0x0000000e81817220 */ /* 0x000fe20000410000 */
[----:B------:R-:W-:Y:S01]  /*eaf0*/  HMMA.16816.F32 R104, R4, R10, R104 ;  /* 0x0000000a0468723c */ /* 0x000fe20000001868 */
[----:B------:R-:W2:Y:S01]  /*eb00*/  LDSM.16.MT88.4 R8, [R208+0x1e000] ;  /* 0x01e00000d008783b */ /* 0x000ea20000004200 */
[-C--:B------:R-:W-:Y:S02]  /*eb10*/  FMUL.FTZ R130, R130, R13.reuse ;  /* 0x0000000d82827220 */ /* 0x080fe40000410000 */
[----:B------:R-:W-:Y:S02]  /*eb20*/  FMUL.FTZ R131, R131, R13 ;  /* 0x0000000d83837220 */ /* 0x000fe40000410000 */
        /* <DEDUP_REMOVED lines=10> */
[C---:B-1----:R-:W-:Y:S08]  /*ebd0*/  HMMA.16816.F32 R108, R4.reuse, R16, R108 ;  /* 0x00000010046c723c */ /* 0x042ff0000000186c */
[C---:B------:R-:W-:Y:S01]  /*ebe0*/  HMMA.16816.F32 R112, R4.reuse, R18, R112 ;  /* 0x000000120470723c */ /* 0x040fe20000001870 */
[----:B------:R-:W1:Y:S07]  /*ebf0*/  LDSM.16.MT88.4 R16, [R207+0x1e000] ;  /* 0x01e00000cf10783b */ /* 0x000e6e0000004200 */
[C---:B--2---:R-:W-:Y:S07]  /*ec00*/  HMMA.16816.F32 R56, R4.reuse, R8, R116 ;  /* 0x000000080438723c */ /* 0x044fee0000001874 */
[----:B------:R-:W-:Y:S01]  /*ec10*/  IMAD.WIDE.U32 R8, R15, -0x2daee0ad, RZ ;  /* 0xd2511f530f087825 */ /* 0x000fe200078e00ff */
[----:B------:R-:W-:Y:S01]  /*ec20*/  HMMA.16816.F32 R44, R4, R10, R120 ;  /* 0x0000000a042c723c */ /* 0x000fe20000001878 */
[----:B------:R-:W-:-:S03]  /*ec30*/  MOV R119, R51 ;  /* 0x0000003300777202 */ /* 0x000fc60000000f00 */
[----:B---3--:R-:W-:Y:S02]  /*ec40*/  LOP3.LUT R0, R9, UR17, R24, 0x96, !PT ;  /* 0x0000001109007c12 */ /* 0x008fe4000f8e9618 */
[C---:B------:R-:W-:Y:S01]  /*ec50*/  LOP3.LUT R15, R8.reuse, 0xff, RZ, 0xc0, !PT ;  /* 0x000000ff080f7812 */ /* 0x040fe200078ec0ff */
[----:B------:R-:W-:Y:S01]  /*ec60*/  LDSM.16.MT88.4 R24, [R206+0x18800] ;  /* 0x01880000ce18783b */ /* 0x000fe20000004200 */
[----:B------:R-:W-:Y:S01]  /*ec70*/  LOP3.LUT R10, R8, 0xffff, RZ, 0xc0, !PT ;  /* 0x0000ffff080a7812 */ /* 0x000fe200078ec0ff */
[----:B------:R-:W-:Y:S01]  /*ec80*/  FFMA.FTZ R9, R29, c[0x0][0x23c], -R2 ;  /* 0x00008f001d097a23 */ /* 0x000fe20000010802 */
[----:B------:R-:W-:-:S03]  /*ec90*/  SHF.R.U32.HI R11, RZ, 0x10, R8 ;  /* 0x00000010ff0b7819 */ /* 0x000fc60000011608 */
[----:B------:R2:W-:Y:S01]  /*eca0*/  MUFU.EX2 R252, R9 ;  /* 0x0000000900fc7308 */ /* 0x0005e20000000800 */
[----:B-1----:R-:W-:Y:S01]  /*ecb0*/  HMMA.16816.F32 R124, R4, R16, R124 ;  /* 0x00000010047c723c */ /* 0x002fe2000000187c */
[----:B--2---:R-:W-:Y:S01]  /*ecc0*/  SHF.R.U32.HI R9, RZ, 0x8, R10 ;  /* 0x00000008ff097819 */ /* 0x004fe2000001160a */
[----:B------:R-:W-:-:S05]  /*ecd0*/  FFMA.FTZ R10, R31, c[0x0][0x23c], -R2 ;  /* 0x00008f001f0a7a23 */ /* 0x000fca0000010802 */
[----:B------:R-:W-:Y:S01]  /*ece0*/  SHF.R.U32.HI R16, RZ, 0x18, R8 ;  /* 0x00000018ff107819 */ /* 0x000fe20000011608 */
[----:B------:R-:W-:Y:S01]  /*ecf0*/  FFMA.FTZ R8, R30, c[0x0][0x23c], -R2 ;  /* 0x00008f001e087a23 */ /* 0x000fe20000010802 */
[----:B------:R-:W-:Y:S01]  /*ed00*/  PRMT R15, R15, 0x5410, R9 ;  /* 0x000054100f0f7816 */ /* 0x000fe20000000009 */
[----:B------:R1:W-:Y:S01]  /*ed10*/  MUFU.EX2 R251, R10 ;  /* 0x0000000a00fb7308 */ /* 0x0003e20000000800 */
[----:B------:R-:W-:Y:S01]  /*ed20*/  LOP3.LUT R9, R11, 0xff, RZ, 0xc0, !PT ;  /* 0x000000ff0b097812 */ /* 0x000fe200078ec0ff */
[----:B------:R-:W2:Y:S01]  /*ed30*/  LDSM.16.MT88.4 R28, [R205+0x18800] ;  /* 0x01880000cd1c783b */ /* 0x000ea20000004200 */
[----:B------:R-:W-:Y:S02]  /*ed40*/  HMMA.16816.F32 R40, R4, R18, R128 ;  /* 0x000000120428723c */ /* 0x000fe40000001880 */
[----:B------:R-:W-:Y:S02]  /*ed50*/  PRMT R11, R9, 0x5410, R16 ;  /* 0x00005410090b7816 */ /* 0x000fe40000000010 */
[----:B------:R-:W3:Y:S01]  /*ed60*/  LDSM.16.MT88.4 R16, [R207+0x18800] ;  /* 0x01880000cf10783b */ /* 0x000ee20000004200 */
[----:B------:R4:W5:Y:S01]  /*ed70*/  MUFU.EX2 R68, R8 ;  /* 0x0000000800447308 */ /* 0x0009620000000800 */
[----:B-1----:R-:W-:-:S07]  /*ed80*/  FFMA.FTZ R10, R32, c[0x0][0x23c], -R12 ;  /* 0x00008f00200a7a23 */ /* 0x002fce000001080c */
[----:B------:R1:W-:Y:S01]  /*ed90*/  MUFU.EX2 R249, R10 ;  /* 0x0000000a00f97308 */ /* 0x0003e20000000800 */
[----:B----4-:R-:W-:-:S04]  /*eda0*/  LOP3.LUT R8, R0, 0xffff, RZ, 0xc0, !PT ;  /* 0x0000ffff00087812 */ /* 0x010fc800078ec0ff */
[----:B------:R-:W-:Y:S02]  /*edb0*/  SHF.R.U32.HI R9, RZ, 0x8, R8 ;  /* 0x00000008ff097819 */ /* 0x000fe40000011608 */
[----:B------:R-:W-:-:S04]  /*edc0*/  LOP3.LUT R8, R0, 0xff, RZ, 0xc0, !PT ;  /* 0x000000ff00087812 */ /* 0x000fc800078ec0ff */
[----:B------:R-:W-:Y:S02]  /*edd0*/  PRMT R36, R8, 0x5410, R9 ;  /* 0x0000541008247816 */ /* 0x000fe40000000009 */
[--C-:B------:R-:W-:Y:S01]  /*ede0*/  SHF.R.U32.HI R8, RZ, 0x10, R0.reuse ;  /* 0x00000010ff087819 */ /* 0x100fe20000011600 */
[----:B-1----:R-:W-:Y:S01]  /*edf0*/  HSET2.LE.AND R10, R15, R62, PT ;  /* 0x0000003e0f0a7233 */ /* 0x002fe20003803000 */
[----:B------:R-:W-:Y:S01]  /*ee00*/  SHF.R.U32.HI R9, RZ, 0x18, R0 ;  /* 0x00000018ff097819 */ /* 0x000fe20000011600 */
[----:B------:R-:W-:Y:S01]  /*ee10*/  IMAD.MOV.U32 R15, RZ, RZ, R50 ;  /* 0x000000ffff0f7224 */ /* 0x000fe200078e0032 */
[----:B------:R-:W-:Y:S01]  /*ee20*/  LOP3.LUT R0, R8, 0xff, RZ, 0xc0, !PT ;  /* 0x000000ff08007812 */ /* 0x000fe200078ec0ff */
[--C-:B------:R-:W-:Y:S01]  /*ee30*/  FFMA.FTZ R8, R33, c[0x0][0x23c], -R12.reuse ;  /* 0x00008f0021087a23 */ /* 0x100fe2000001080c */
[----:B------:R-:W-:Y:S02]  /*ee40*/  MOV R50, R38 ;  /* 0x0000002600327202 */ /* 0x000fe40000000f00 */
[----:B------:R-:W-:Y:S01]  /*ee50*/  PRMT R9, R0, 0x5410, R9 ;  /* 0x0000541000097816 */ /* 0x000fe20000000009 */
[----:B------:R1:W-:Y:S01]  /*ee60*/  MUFU.EX2 R248, R8 ;  /* 0x0000000800f87308 */ /* 0x0003e20000000800 */
[----:B------:R-:W-:Y:S01]  /*ee70*/  FFMA.FTZ R0, R35, c[0x0][0x23c], -R12 ;  /* 0x00008f0023007a23 */ /* 0x000fe2000001080c */
[----:B------:R-:W-:Y:S01]  /*ee80*/  MOV R38, R23 ;  /* 0x0000001700267202 */ /* 0x000fe20000000f00 */
[----:B------:R-:W-:Y:S01]  /*ee90*/  IMAD.MOV.U32 R118, RZ, RZ, R50 ;  /* 0x000000ffff767224 */ /* 0x000fe200078e0032 */
[----:B------:R-:W4:Y:S04]  /*eea0*/  LDSM.16.MT88.4 R20, [R208+0x18800] ;  /* 0x01880000d014783b */ /* 0x000f280000004200 */
[----:B------:R5:W-:Y:S01]  /*eeb0*/  MUFU.EX2 R247, R0 ;  /* 0x0000000000f77308 */ /* 0x000be20000000800 */
[----:B-1----:R-:W-:-:S02]  /*eec0*/  FFMA.FTZ R8, R34, c[0x0][0x23c], -R12 ;  /* 0x00008f0022087a23 */ /* 0x002fc4000001080c */
[----:B------:R-:W-:Y:S05]  /*eed0*/  LDSM.16.MT88.4 R32, [R205+0x1a800] ;  /* 0x01a80000cd20783b */ /* 0x000fea0000004200 */
[----:B------:R-:W1:Y:S01]  /*eee0*/  MUFU.EX2 R241, R8 ;  /* 0x0000000800f17308 */ /* 0x000e620000000800 */
[----:B-----5:R-:W-:-:S04]  /*eef0*/  F2FP.PACK_AB R0, R251, R68 ;  /* 0x00000044fb00723e */ /* 0x020fc800000000ff */
[----:B------:R-:W-:Y:S01]  /*ef00*/  LOP3.LUT R10, R10, R0, RZ, 0xc0, !PT ;  /* 0x000000000a0a7212 */ /* 0x000fe200078ec0ff */
[----:B------:R-:W-:Y:S01]  /*ef10*/  HSET2.LE.AND R0, R11, R62, PT ;  /* 0x0000003e0b007233 */ /* 0x000fe20003803000 */
[----:B-1----:R-:W-:-:S04]  /*ef20*/  F2FP.PACK_AB R4, R241, R247 ;  /* 0x000000f7f104723e */ /* 0x002fc800000000ff */
[----:B------:R-:W-:Y:S01]  /*ef30*/  LOP3.LUT R11, R0, R4, RZ, 0xc0, !PT ;  /* 0x00000004000b7212 */ /* 0x000fe200078ec0ff */
[----:B------:R-:W-:Y:S01]  /*ef40*/  HSET2.LE.AND R0, R36, R62, PT ;  /* 0x0000003e24007233 */ /* 0x000fe20003803000 */
[----:B------:R-:W-:Y:S01]  /*ef50*/  F2FP.PACK_AB R4, R252, R48 ;  /* 0x00000030fc04723e */ /* 0x000fe200000000ff */
[----:B------:R-:W-:-:S03]  /*ef60*/  IMAD.MOV.U32 R36, RZ, RZ, R49 ;  /* 0x000000ffff247224 */ /* 0x000fc600078e0031 */
[----:B------:R-:W-:Y:S01]  /*ef70*/  LOP3.LUT R8, R0, R4, RZ, 0xc0, !PT ;  /* 0x0000000400087212 */ /* 0x000fe200078ec0ff */
[----:B------:R-:W-:Y:S01]  /*ef80*/  HSET2.LE.AND R0, R9, R62, PT ;  /* 0x0000003e09007233 */ /* 0x000fe20003803000 */
[----:B------:R-:W-:-:S04]  /*ef90*/  F2FP.PACK_AB R4, R248, R249 ;  /* 0x000000f9f804723e */ /* 0x000fc800000000ff */
[----:B------:R-:W-:Y:S01]  /*efa0*/  LOP3.LUT R9, R0, R4, RZ, 0xc0, !PT ;  /* 0x0000000400097212 */ /* 0x000fe200078ec0ff */
[----:B------:R-:W-:Y:S01]  /*efb0*/  IMAD.MOV.U32 R0, RZ, RZ, R48 ;  /* 0x000000ffff007224 */ /* 0x000fe200078e0030 */
[----:B------:R-:W1:Y:S05]  /*efc0*/  LDSM.16.MT88.4 R4, [R205+0x1c800] ;  /* 0x01c80000cd04783b */ /* 0x000e6a0000004200 */
[C---:B--2---:R-:W-:Y:S07]  /*efd0*/  HMMA.16816.F32 R48, R8.reuse, R30, R200 ;  /* 0x0000001e0830723c */ /* 0x044fee00000018c8 */
[----:B------:R-:W-:Y:S01]  /*efe0*/  MOV R203, R60 ;  /* 0x0000003c00cb7202 */ /* 0x000fe20000000f00 */
[----:B------:R-:W-:Y:S01]  /*eff0*/  IMAD.MOV.U32 R201, RZ, RZ, R61 ;  /* 0x000000ffffc97224 */ /* 0x000fe200078e003d */
[----:B------:R-:W-:Y:S01]  /*f000*/  MOV R200, R63 ;  /* 0x0000003f00c87202 */ /* 0x000fe20000000f00 */
[----:B------:R-:W-:Y:S01]  /*f010*/  IMAD.MOV.U32 R202, RZ, RZ, R62 ;  /* 0x000000ffffca7224 */ /* 0x000fe200078e003e */
[C---:B---3--:R-:W-:Y:S08]  /*f020*/  HMMA.16816.F32 R160, R8.reuse, R16, R160 ;  /* 0x0000001008a0723c */ /* 0x048ff000000018a0 */
[C---:B----4-:R-:W-:Y:S07]  /*f030*/  HMMA.16816.F32 R60, R8.reuse, R22, R188 ;  /* 0x00000016083c723c */ /* 0x050fee00000018bc */
[----:B------:R-:W-:Y:S01]  /*f040*/  IMAD.MOV.U32 R188, RZ, RZ, R64 ;  /* 0x000000ffffbc7224 */ /* 0x000fe200078e0040 */
[----:B------:R-:W-:Y:S01]  /*f050*/  MOV R190, R66 ;  /* 0x0000004200be7202 */ /* 0x000fe20000000f00 */
[----:B------:R-:W-:Y:S01]  /*f060*/  IMAD.MOV.U32 R189, RZ, RZ, R65 ;  /* 0x000000ffffbd7224 */ /* 0x000fe200078e0041 */
[----:B------:R-:W-:Y:S01]  /*f070*/  HMMA.16816.F32 R144, R8, R24, R144 ;  /* 0x000000180890723c */ /* 0x000fe20000001890 */
[----:B------:R-:W-:-:S07]  /*f080*/  IMAD.MOV.U32 R191, RZ, RZ, R67 ;  /* 0x000000ffffbf7224 */ /* 0x000fce00078e0043 */
[C---:B------:R-:W-:Y:S01]  /*f090*/  HMMA.16816.F32 R64, R8.reuse, R18, R168 ;  /* 0x000000120840723c */ /* 0x040fe200000018a8 */
[----:B------:R-:W2:Y:S07]  /*f0a0*/  LDSM.16.MT88.4 R16, [R207+0x1a800] ;  /* 0x01a80000cf10783b */ /* 0x000eae0000004200 */
[C---:B------:R-:W-:Y:S01]  /*f0b0*/  HMMA.16816.F32 R52, R8.reuse, R26, R196 ;  /* 0x0000001a0834723c */ /* 0x040fe200000018c4 */
[----:B------:R-:W3:Y:S06]  /*f0c0*/  LDSM.16.MT88.4 R24, [R206+0x1a800] ;  /* 0x01a80000ce18783b */ /* 0x000eec0000004200 */
[----:B------:R-:W-:Y:S01]  /*f0d0*/  IMAD.MOV.U32 R199, RZ, RZ, R68 ;  /* 0x000000ffffc77224 */ /* 0x000fe200078e0044 */
[----:B------:R-:W-:Y:S01]  /*f0e0*/  HMMA.16816.F32 R136, R8, R28, R136 ;  /* 0x0000001c0888723c */ /* 0x000fe20000001888 */
[----:B------:R-:W4:Y:S01]  /*f0f0*/  LDSM.16.MT88.4 R28, [R206+0x1c800] ;  /* 0x01c80000ce1c783b */ /* 0x000f220000004200 */
[----:B------:R-:W-:Y:S01]  /*f100*/  MOV R198, R69 ;  /* 0x0000004500c67202 */ /* 0x000fe20000000f00 */
[----:B------:R-:W-:-:S02]  /*f110*/  IMAD.MOV.U32 R197, RZ, RZ, R70 ;  /* 0x000000ffffc57224 */ /* 0x000fc400078e0046 */
[----:B------:R-:W-:-:S03]  /*f120*/  IMAD.MOV.U32 R196, RZ, RZ, R71 ;  /* 0x000000ffffc47224 */ /* 0x000fc600078e0047 */
[C---:B------:R-:W-:Y:S01]  /*f130*/  HMMA.16816.F32 R152, R8.reuse, R20, R152 ;  /* 0x000000140898723c */ /* 0x040fe20000001898 */
[----:B------:R-:W5:Y:S07]  /*f140*/  LDSM.16.MT88.4 R20, [R208+0x1a800] ;  /* 0x01a80000d014783b */ /* 0x000f6e0000004200 */
[C---:B-1----:R-:W-:Y:S08]  /*f150*/  HMMA.16816.F32 R168, R8.reuse, R4, R148 ;  /* 0x0000000408a8723c */ /* 0x042ff00000001894 */
[C---:B------:R-:W-:Y:S07]  /*f160*/  HMMA.16816.F32 R68, R8.reuse, R32, R156 ;  /* 0x000000200844723c */ /* 0x040fee000000189c */
[----:B------:R-:W-:Y:S01]  /*f170*/  IMAD.MOV.U32 R32, RZ, RZ, R118 ;  /* 0x000000ffff207224 */ /* 0x000fe200078e0076 */
[----:B--2---:R-:W-:Y:S01]  /*f180*/  HMMA.16816.F32 R176, R8, R16, R176 ;  /* 0x0000001008b0723c */ /* 0x004fe200000018b0 */
[----:B------:R-:W-:-:S07]  /*f190*/  MOV R33, R119 ;  /* 0x0000007700217202 */ /* 0x000fce0000000f00 */
[C---:B------:R-:W-:Y:S01]  /*f1a0*/  HMMA.16816.F32 R172, R8.reuse, R18, R172 ;  /* 0x0000001208ac723c */ /* 0x040fe200000018ac */
[----:B------:R-:W1:Y:S07]  /*f1b0*/  LDSM.16.MT88.4 R16, [R208+0x1c800] ;  /* 0x01c80000d010783b */ /* 0x000e6e0000004200 */
[C---:B---3--:R-:W-:Y:S07]  /*f1c0*/  HMMA.16816.F32 R128, R8.reuse, R26, R164 ;  /* 0x0000001a0880723c */ /* 0x048fee00000018a4 */
[----:B------:R-:W-:Y:S01]  /*f1d0*/  IMAD.MOV.U32 R26, RZ, RZ, R189 ;  /* 0x000000ffff1a7224 */ /* 0x000fe200078e00bd */
[----:B------:R-:W-:Y:S01]  /*f1e0*/  HMMA.16816.F32 R164, R8, R6, R72 ;  /* 0x0000000608a4723c */ /* 0x000fe20000001848 */
[----:B------:R-:W2:Y:S01]  /*f1f0*/  LDSM.16.MT88.4 R4, [R207+0x1c800] ;  /* 0x01c80000cf04783b */ /* 0x000ea20000004200 */
[----:B------:R-:W-:-:S06]  /*f200*/  IMAD.MOV.U32 R27, RZ, RZ, R190 ;  /* 0x000000ffff1b7224 */ /* 0x000fcc00078e00be */
[C---:B----4-:R-:W-:Y:S07]  /*f210*/  HMMA.16816.F32 R156, R8.reuse, R28, R76 ;  /* 0x0000001c089c723c */ /* 0x050fee000000184c */
[----:B------:R-:W-:Y:S01]  /*f220*/  IMAD.MOV.U32 R28, RZ, RZ, R32 ;  /* 0x000000ffff1c7224 */ /* 0x000fe200078e0020 */
[----:B------:R-:W-:Y:S01]  /*f230*/  HMMA.16816.F32 R116, R8, R34, R184 ;  /* 0x000000220874723c */ /* 0x000fe200000018b8 */
[----:B------:R-:W-:Y:S01]  /*f240*/  IMAD.MOV.U32 R32, RZ, RZ, R199 ;  /* 0x000000ffff207224 */ /* 0x000fe200078e00c7 */
[----:B------:R-:W-:Y:S01]  /*f250*/  MOV R79, R188 ;  /* 0x000000bc004f7202 */ /* 0x000fe20000000f00 */
[----:B------:R-:W-:-:S02]  /*f260*/  IMAD.MOV.U32 R29, RZ, RZ, R33 ;  /* 0x000000ffff1d7224 */ /* 0x000fc400078e0021 */
[----:B------:R-:W-:Y:S01]  /*f270*/  IMAD.MOV.U32 R33, RZ, RZ, R0 ;  /* 0x000000ffff217224 */ /* 0x000fe200078e0000 */
[----:B------:R-:W-:Y:S01]  /*f280*/  MOV R0, UR4 ;  /* 0x0000000400007c02 */ /* 0x000fe20008000f00 */
[----:B------:R-:W-:Y:S01]  /*f290*/  IMAD.MOV.U32 R34, RZ, RZ, R197 ;  /* 0x000000ffff227224 */ /* 0x000fe200078e00c5 */
[C---:B------:R-:W-:Y:S01]  /*f2a0*/  HMMA.16816.F32 R120, R8.reuse, R24, R180 ;  /* 0x000000180878723c */ /* 0x040fe200000018b4 */
[----:B------:R-:W-:Y:S01]  /*f2b0*/  MOV R35, R198 ;  /* 0x000000c600237202 */ /* 0x000fe20000000f00 */
[----:B------:R-:W-:Y:S01]  /*f2c0*/  IMAD.MOV.U32 R78, RZ, RZ, R27 ;  /* 0x000000ffff4e7224 */ /* 0x000fe200078e001b */
[----:B------:R-:W-:Y:S01]  /*f2d0*/  LOP3.LUT R0, R79, UR27, R0, 0x96, !PT ;  /* 0x0000001b4f007c12 */ /* 0x000fe2000f8e9600 */
[----:B------:R-:W-:Y:S01]  /*f2e0*/  IMAD.MOV.U32 R79, RZ, RZ, R26 ;  /* 0x000000ffff4f7224 */ /* 0x000fe200078e001a */
[----:B------:R-:W-:Y:S01]  /*f2f0*/  MOV R27, R35 ;  /* 0x00000023001b7202 */ /* 0x000fe20000000f00 */
[----:B------:R-:W-:Y:S01]  /*f300*/  IMAD.MOV.U32 R26, RZ, RZ, R34 ;  /* 0x000000ffff1a7224 */ /* 0x000fe200078e0022 */
[----:B------:R-:W-:Y:S01]  /*f310*/  MOV R24, R191 ;  /* 0x000000bf00187202 */ /* 0x000fe20000000f00 */
[----:B-----5:R-:W-:Y:S01]  /*f320*/  HMMA.16816.F32 R140, R8, R20, R140 ;  /* 0x00000014088c723c */ /* 0x020fe2000000188c */
[----:B------:R-:W-:-:S02]  /*f330*/  IMAD.MOV.U32 R25, RZ, RZ, R196 ;  /* 0x000000ffff197224 */ /* 0x000fc400078e00c4 */
[----:B------:R-:W-:Y:S01]  /*f340*/  MOV R77, R24 ;  /* 0x00000018004d7202 */ /* 0x000fe20000000f00 */
[----:B------:R-:W-:Y:S01]  /*f350*/  IMAD.MOV.U32 R34, RZ, RZ, R32 ;  /* 0x000000ffff227224 */ /* 0x000fe200078e0020 */
[----:B------:R-:W-:Y:S01]  /*f360*/  MOV R32, R36 ;  /* 0x0000002400207202 */ /* 0x000fe20000000f00 */
[----:B------:R-:W-:Y:S02]  /*f370*/  IMAD.MOV.U32 R76, RZ, RZ, R25 ;  /* 0x000000ffff4c7224 */ /* 0x000fe400078e0019 */
[----:B------:R-:W-:Y:S01]  /*f380*/  HMMA.16816.F32 R192, R8, R22, R192 ;  /* 0x0000001608c0723c */ /* 0x000fe200000018c0 */
[----:B------:R-:W3:Y:S01]  /*f390*/  LDSM.16.MT88.4 R20, [R205+0x1e800] ;  /* 0x01e80000cd14783b */ /* 0x000ee20000004200 */
[----:B------:R-:W-:Y:S02]  /*f3a0*/  IMAD.MOV.U32 R35, RZ, RZ, R33 ;  /* 0x000000ffff237224 */ /* 0x000fe400078e0021 */
[----:B------:R-:W-:Y:S01]  /*f3b0*/  IMAD.MOV.U32 R33, RZ, RZ, R15 ;  /* 0x000000ffff217224 */ /* 0x000fe200078e000f */
[----:B------:R-:W-:Y:S01]  /*f3c0*/  MOV R15, R242 ;  /* 0x000000f2000f7202 */ /* 0x000fe20000000f00 */
[----:B------:R-:W-:-:S02]  /*f3d0*/  IMAD.MOV.U32 R36, RZ, RZ, R243 ;  /* 0x000000ffff247224 */ /* 0x000fc400078e00f3 */
[C---:B-1----:R-:W-:Y:S07]  /*f3e0*/  HMMA.16816.F32 R196, R8.reuse, R16, R84 ;  /* 0x0000001008c4723c */ /* 0x042fee0000001854 */
[----:B------:R-:W-:Y:S01]  /*f3f0*/  IMAD.MOV.U32 R85, RZ, RZ, R38 ;  /* 0x000000ffff557224 */ /* 0x000fe200078e0026 */
[----:B------:R-:W-:Y:S01]  /*f400*/  HMMA.16816.F32 R184, R8, R18, R88 ;  /* 0x0000001208b8723c */ /* 0x000fe20000001858 */
[----:B------:R-:W1:Y:S01]  /*f410*/  LDSM.16.MT88.4 R16, [R206+0x1e800] ;  /* 0x01e80000ce10783b */ /* 0x000e620000004200 */
[----:B------:R-:W-:Y:S01]  /*f420*/  IMAD.MOV.U32 R84, RZ, RZ, R39 ;  /* 0x000000ffff547224 */ /* 0x000fe200078e0027 */
[----:B------:R-:W-:Y:S01]  /*f430*/  MOV R87, R37 ;  /* 0x0000002500577202 */ /* 0x000fe20000000f00 */
[----:B------:R-:W-:-:S03]  /*f440*/  IMAD.MOV.U32 R86, RZ, RZ, R35 ;  /* 0x000000ffff567224 */ /* 0x000fc600078e0023 */
[----:B------:R-:W-:Y:S01]  /*f450*/  IMAD.MOV.U32 R90, RZ, RZ, R239 ;  /* 0x000000ffff5a7224 */ /* 0x000fe200078e00ef */
[----:B--2---:R-:W-:Y:S01]  /*f460*/  HMMA.16816.F32 R148, R8, R6, R96 ;  /* 0x000000060894723c */ /* 0x004fe20000001860 */
[----:B------:R-:W-:Y:S01]  /*f470*/  MOV R91, R135 ;  /* 0x00000087005b7202 */ /* 0x000fe20000000f00 */
[----:B------:R-:W-:Y:S02]  /*f480*/  IMAD.MOV.U32 R88, RZ, RZ, R76 ;  /* 0x000000ffff587224 */ /* 0x000fe400078e004c */
[----:B------:R-:W-:-:S03]  /*f490*/  IMAD.MOV.U32 R89, RZ, RZ, R77 ;  /* 0x000000ffff597224 */ /* 0x000fc600078e004d */
[----:B------:R-:W-:Y:S01]  /*f4a0*/  IMAD.WIDE.U32 R6, R0, -0x326172a9, RZ ;  /* 0xcd9e8d5700067825 */ /* 0x000fe200078e00ff */
[C---:B------:R-:W-:Y:S04]  /*f4b0*/  HMMA.16816.F32 R180, R8.reuse, R4, R92 ;  /* 0x0000000408b4723c */ /* 0x040fe8000000185c */
[----:B------:R-:W-:Y:S01]  /*f4c0*/  LOP3.LUT R0, R29, UR14, R6, 0x96, !PT ;  /* 0x0000000e1d007c12 */ /* 0x000fe2000f8e9606 */
[----:B------:R-:W-:Y:S02]  /*f4d0*/  IMAD.MOV.U32 R29, RZ, RZ, R26 ;  /* 0x000000ffff1d7224 */ /* 0x000fe400078e001a */
[----:B------:R-:W-:Y:S01]  /*f4e0*/  LOP3.LUT R4, R7, UR16, R240, 0x96, !PT ;  /* 0x0000001007047c12 */ /* 0x000fe2000f8e96f0 */
[----:B------:R-:W-:Y:S01]  /*f4f0*/  HMMA.16816.F32 R188, R8, R30, R80 ;  /* 0x0000001e08bc723c */ /* 0x000fe20000001850 */
[----:B------:R-:W-:Y:S01]  /*f500*/  IMAD.WIDE.U32 R24, R0, -0x2daee0ad, RZ ;  /* 0xd2511f5300187825 */ /* 0x000fe200078e00ff */
[----:B------:R-:W-:-:S03]  /*f510*/  MOV R95, R29 ;  /* 0x0000001d005f7202 */ /* 0x000fc60000000f00 */
[----:B------:R-:W-:Y:S02]  /*f520*/  IMAD.WIDE.U32 R6, R4, -0x2daee0ad, RZ ;  /* 0xd2511f5304067825 */ /* 0x000fe400078e00ff */
[----:B------:R-:W-:Y:S01]  /*f530*/  MOV R30, R34 ;  /* 0x00000022001e7202 */ /* 0x000fe20000000f00 */
[C---:B---3--:R-:W-:Y:S01]  /*f540*/  HMMA.16816.F32 R72, R8.reuse, R20, R100 ;  /* 0x000000140848723c */ /* 0x048fe20000001864 */
[----:B------:R-:W-:Y:S01]  /*f550*/  IMAD.MOV.U32 R81, RZ, RZ, R36 ;  /* 0x000000ffff517224 */ /* 0x000fe200078e0024 */
[----:B------:R-:W-:Y:S01]  /*f560*/  LOP3.LUT R4, R7, UR13, R133, 0x96, !PT ;  /* 0x0000000d07047c12 */ /* 0x000fe2000f8e9685 */
[----:B------:R-:W-:Y:S01]  /*f570*/  IMAD.MOV.U32 R80, RZ, RZ, R15 ;  /* 0x000000ffff507224 */ /* 0x000fe200078e000f */
[----:B------:R-:W-:Y:S01]  /*f580*/  LOP3.LUT R0, R25, UR11, R6, 0x96, !PT ;  /* 0x0000000b19007c12 */ /* 0x000fe2000f8e9606 */
[----:B------:R-:W-:Y:S01]  /*f590*/  IMAD.MOV.U32 R31, RZ, RZ, R27 ;  /* 0x000000ffff1f7224 */ /* 0x000fe200078e001b */
[----:B------:R-:W-:Y:S01]  /*f5a0*/  MOV R82, R33 ;  /* 0x0000002100527202 */ /* 0x000fe20000000f00 */
[----:B------:R-:W-:Y:S01]  /*f5b0*/  IMAD.WIDE.U32 R4, R4, -0x326172a9, RZ ;  /* 0xcd9e8d5704047825 */ /* 0x000fe200078e00ff */
[----:B------:R-:W-:Y:S01]  /*f5c0*/  HMMA.16816.F32 R104, R8, R22, R104 ;  /* 0x000000160868723c */ /* 0x000fe20000001868 */
[----:B------:R-:W2:Y:S02]  /*f5d0*/  LDSM.16.MT88.4 R20, [R208+0x1e800] ;  /* 0x01e80000d014783b */ /* 0x000ea40000004200 */
[----:B------:R-:W-:Y:S01]  /*f5e0*/  IMAD.WIDE.U32 R242, R0, -0x326172a9, RZ ;  /* 0xcd9e8d5700f27825 */ /* 0x000fe200078e00ff */
[----:B------:R-:W-:-:S03]  /*f5f0*/  LOP3.LUT R0, R5, UR12, R28, 0x96, !PT ;  /* 0x0000000c05007c12 */ /* 0x000fc6000f8e961c */
[----:B------:R-:W-:Y:S01]  /*f600*/  IMAD.MOV.U32 R83, RZ, RZ, R32 ;  /* 0x000000ffff537224 */ /* 0x000fe200078e0020 */
[----:B------:R-:W-:Y:S01]  /*f610*/  LOP3.LUT R6, R243, UR10, R4, 0x96, !PT ;  /* 0x0000000af3067c12 */ /* 0x000fe2000f8e9604 */
[C---:B-1----:R-:W-:Y:S01]  /*f620*/  HMMA.16816.F32 R108, R8.reuse, R16, R108 ;  /* 0x00000010086c723c */ /* 0x042fe2000000186c */
[----:B------:R-:W-:Y:S01]  /*f630*/  IMAD.WIDE.U32 R4, R0, -0x2daee0ad, RZ ;  /* 0xd2511f5300047825 */ /* 0x000fe200078e00ff */
[----:B------:R-:W-:Y:S03]  /*f640*/  LDSM.16.MT88.4 R32, [R205+0x1b000] ;  /* 0x01b00000cd20783b */ /* 0x000fe60000004200 */
[----:B------:R-:W-:Y:S01]  /*f650*/  IMAD.WIDE.U32 R38, R6, -0x2daee0ad, RZ ;  /* 0xd2511f5306267825 */ /* 0x000fe200078e00ff */
[----:B------:R-:W-:Y:S02]  /*f660*/  LOP3.LUT R7, R5, UR9, R24, 0x96, !PT ;  /* 0x0000000905077c12 */ /* 0x000fe4000f8e9618 */
[----:B------:R-:W-:Y:S01]  /*f670*/  HMMA.16816.F32 R112, R8, R18, R112 ;  /* 0x000000120870723c */ /* 0x000fe20000001870 */
[----:B------:R-:W1:Y:S01]  /*f680*/  LDSM.16.MT88.4 R16, [R207+0x1e800] ;  /* 0x01e80000cf10783b */ /* 0x000e620000004200 */
[----:B------:R-:W-:Y:S01]  /*f690*/  LOP3.LUT R0, R39, UR7, R4, 0x96, !PT ;  /* 0x0000000727007c12 */ /* 0x000fe2000f8e9604 */
[----:B------:R-:W-:-:S02]  /*f6a0*/  FFMA.FTZ R6, R236, c[0x0][0x23c], -R2 ;  /* 0x00008f00ec067a23 */ /* 0x000fc40000010802 */
[----:B------:R-:W-:Y:S01]  /*f6b0*/  IMAD.WIDE.U32 R36, R7, -0x326172a9, RZ ;  /* 0xcd9e8d5707247825 */ /* 0x000fe200078e00ff */
[----:B------:R-:W3:Y:S01]  /*f6c0*/  LDSM.16.MT88.4 R24, [R205+0x19000] ;  /* 0x01900000cd18783b */ /* 0x000ee20000004200 */
[----:B------:R4:W-:Y:S02]  /*f6d0*/  MUFU.EX2 R240, R6 ;  /* 0x0000000600f07308 */ /* 0x0009e40000000800 */
[----:B------:R-:W-:-:S04]  /*f6e0*/  IMAD.WIDE.U32 R4, R0, -0x326172a9, RZ ;  /* 0xcd9e8d5700047825 */ /* 0x000fc800078e00ff */
[----:B------:R-:W-:Y:S01]  /*f6f0*/  FFMA.FTZ R0, R237, c[0x0][0x23c], -R2 ;  /* 0x00008f00ed007a23 */ /* 0x000fe20000010802 */
[C---:B------:R-:W-:Y:S01]  /*f700*/  LOP3.LUT R15, R4.reuse, 0xff, RZ, 0xc0, !PT ;  /* 0x000000ff040f7812 */ /* 0x040fe200078ec0ff */
[----:B------:R-:W-:Y:S01]  /*f710*/  IMAD.MOV.U32 R94, RZ, RZ, R31 ;  /* 0x000000ffff5e7224 */ /* 0x000fe200078e001f */
[----:B------:R-:W-:Y:S01]  /*f720*/  SHF.R.U32.HI R7, RZ, 0x18, R4 ;  /* 0x00000018ff077819 */ /* 0x000fe20000011604 */
[----:B------:R5:W1:Y:S01]  /*f730*/  MUFU.EX2 R239, R0 ;  /* 0x0000000000ef7308 */ /* 0x000a620000000800 */
[----:B----4-:R-:W-:Y:S01]  /*f740*/  LOP3.LUT R6, R4, 0xffff, RZ, 0xc0, !PT ;  /* 0x0000ffff04067812 */ /* 0x010fe200078ec0ff */
[----:B--2---:R-:W-:Y:S03]  /*f750*/  HMMA.16816.F32 R56, R8, R20, R56 ;  /* 0x000000140838723c */ /* 0x004fe60000001838 */
[----:B------:R-:W-:-:S04]  /*f760*/  SHF.R.U32.HI R6, RZ, 0x8, R6 ;  /* 0x00000008ff067819 */ /* 0x000fc80000011606 */
[----:B------:R-:W-:Y:S01]  /*f770*/  PRMT R28, R15, 0x5410, R6 ;  /* 0x000054100f1c7816 */ /* 0x000fe20000000006 */
[C---:B------:R-:W-:Y:S01]  /*f780*/  HMMA.16816.F32 R44, R8.reuse, R22, R44 ;  /* 0x00000016082c723c */ /* 0x040fe2000000182c */
[----:B-----5:R-:W-:Y:S01]  /*f790*/  FFMA.FTZ R0, R238, c[0x0][0x23c], -R2 ;  /* 0x00008f00ee007a23 */ /* 0x020fe20000010802 */
[----:B------:R-:W-:Y:S01]  /*f7a0*/  SHF.R.U32.HI R6, RZ, 0x10, R4 ;  /* 0x00000010ff067819 */ /* 0x000fe20000011604 */
[----:B------:R-:W2:Y:S02]  /*f7b0*/  LDSM.16.MT88.4 R20, [R206+0x19000] ;  /* 0x01900000ce14783b */ /* 0x000ea40000004200 */
[----:B------:R4:W-:Y:S01]  /*f7c0*/  MUFU.EX2 R238, R0 ;  /* 0x0000000000ee7308 */ /* 0x0009e20000000800 */
[----:B------:R-:W-:Y:S02]  /*f7d0*/  LOP3.LUT R6, R6, 0xff, RZ, 0xc0, !PT ;  /* 0x000000ff06067812 */ /* 0x000fe400078ec0ff */
[----:B-1----:R-:W-:Y:S02]  /*f7e0*/  HMMA.16816.F32 R124, R8, R16, R124 ;  /* 0x00000010087c723c */ /* 0x002fe4000000187c */
[----:B------:R-:W-:Y:S01]  /*f7f0*/  PRMT R15, R6, 0x5410, R7 ;  /* 0x00005410060f7816 */ /* 0x000fe20000000007 */
[----:B------:R-:W-:Y:S01]  /*f800*/  FFMA.FTZ R6, R246, c[0x0][0x23c], -R12 ;  /* 0x00008f00f6067a23 */ /* 0x000fe2000001080c */
[----:B------:R-:W-:-:S03]  /*f810*/  MOV R246, R86 ;  /* 0x0000005600f67202 */ /* 0x000fc60000000f00 */
[----:B------:R1:W-:Y:S01]  /*f820*/  MUFU.EX2 R135, R6 ;  /* 0x0000000600877308 */ /* 0x0003e20000000800 */
[----:B------:R-:W-:Y:S01]  /*f830*/  HMMA.16816.F32 R40, R8, R18, R40 ;  /* 0x000000120828723c */ /* 0x000fe20000001828 */
[----:B------:R-:W5:Y:S01]  /*f840*/  LDSM.16.MT88.4 R16, [R208+0x19000] ;  /* 0x01900000d010783b */ /* 0x000f620000004200 */
[----:B----4-:R-:W-:Y:S01]  /*f850*/  LOP3.LUT R0, R5, UR18, R36, 0x96, !PT ;  /* 0x0000001205007c12 */ /* 0x010fe2000f8e9624 */
[----:B------:R-:W-:Y:S02]  /*f860*/  FFMA.FTZ R5, R250, c[0x0][0x23c], -R2 ;  /* 0x00008f00fa057a23 */ /* 0x000fe40000010802 */
[----:B------:R-:W4:Y:S01]  /*f870*/  LDSM.16.MT88.4 R8, [R207+0x19000] ;  /* 0x01900000cf08783b */ /* 0x000f220000004200 */
[----:B------:R-:W-:Y:S01]  /*f880*/  IMAD.MOV.U32 R250, RZ, RZ, R30 ;  /* 0x000000fffffa7224 */ /* 0x000fe200078e001e */
[----:B------:R-:W-:Y:S01]  /*f890*/  LOP3.LUT R4, R0, 0xffff, RZ, 0xc0, !PT ;  /* 0x0000ffff00047812 */ /* 0x000fe200078ec0ff */
[----:B------:R3:W2:Y:S01]  /*f8a0*/  MUFU.EX2 R237, R5 ;  /* 0x0000000500ed7308 */ /* 0x0006a20000000800 */
[----:B-1----:R-:W-:-:S02]  /*f8b0*/  SHF.R.U32.HI R6, RZ, 0x18, R0 ;  /* 0x00000018ff067819 */ /* 0x002fc40000011600 */
[----:B---3--:R-:W-:Y:S02]  /*f8c0*/  SHF.R.U32.HI R5, RZ, 0x8, R4 ;  /* 0x00000008ff057819 */ /* 0x008fe40000011604 */
[----:B------:R-:W-:-:S04]  /*f8d0*/  LOP3.LUT R4, R0, 0xff, RZ, 0xc0, !PT ;  /* 0x000000ff00047812 */ /* 0x000fc800078ec0ff */
[----:B------:R-:W-:Y:S01]  /*f8e0*/  PRMT R7, R4, 0x5410, R5 ;  /* 0x0000541004077816 */ /* 0x000fe20000000005 */
[----:B------:R-:W-:Y:S01]  /*f8f0*/  FFMA.FTZ R5, R245, c[0x0][0x23c], -R12 ;  /* 0x00008f00f5057a23 */ /* 0x000fe2000001080c */
[----:B------:R-:W-:Y:S01]  /*f900*/  SHF.R.U32.HI R4, RZ, 0x10, R0 ;  /* 0x00000010ff047819 */ /* 0x000fe20000011600 */
[----:B------:R-:W-:Y:S02]  /*f910*/  IMAD.MOV.U32 R245, RZ, RZ, R85 ;  /* 0x000000fffff57224 */ /* 0x000fe400078e0055 */
[----:B------:R1:W3:Y:S01]  /*f920*/  MUFU.EX2 R236, R5 ;  /* 0x0000000500ec7308 */ /* 0x0002e20000000800 */
[----:B------:R-:W-:Y:S01]  /*f930*/  LOP3.LUT R0, R4, 0xff, RZ, 0xc0, !PT ;  /* 0x000000ff04007812 */ /* 0x000fe200078ec0ff */
[----:B------:R-:W-:-:S03]  /*f940*/  FFMA.FTZ R4, R134, c[0x0][0x23c], -R12 ;  /* 0x00008f0086047a23 */ /* 0x000fc6000001080c */
[----:B------:R-:W-:Y:S01]  /*f950*/  PRMT R6, R0, 0x5410, R6 ;  /* 0x0000541000067816 */ /* 0x000fe20000000006 */
[----:B------:R-:W-:Y:S02]  /*f960*/  HSET2.LE.AND R0, R7, R202, PT ;  /* 0x000000ca07007233 */ /* 0x000fe40003803000 */
[----:B------:R2:W-:Y:S01]  /*f970*/  MUFU.EX2 R134, R4 ;  /* 0x0000000400867308 */ /* 0x0005e20000000800 */
[----:B-1----:R-:W-:Y:S02]  /*f980*/  FFMA.FTZ R5, R244, c[0x0][0x23c], -R12 ;  /* 0x00008f00f4057a23 */ /* 0x002fe4000001080c */
[----:B------:R-:W-:-:S05]  /*f990*/  IMAD.MOV.U32 R244, RZ, RZ, R84 ;  /* 0x000000fffff47224 */ /* 0x000fca00078e0054 */
[----:B------:R3:W1:Y:S01]  /*f9a0*/  MUFU.EX2 R133, R5 ;  /* 0x0000000500857308 */ /* 0x0006620000000800 */
[----:B--2---:R-:W-:-:S04]  /*f9b0*/  F2FP.PACK_AB R4, R239, R240 ;  /* 0x000000f0ef04723e */ /* 0x004fc800000000ff */
[----:B------:R-:W-:Y:S01]  /*f9c0*/  LOP3.LUT R4, R0, R4, RZ, 0xc0, !PT ;  /* 0x0000000400047212 */ /* 0x000fe200078ec0ff */
[--C-:B------:R-:W-:Y:S01]  /*f9d0*/  HSET2.LE.AND R0, R6, R202.reuse, PT ;  /* 0x000000ca06007233 */ /* 0x100fe20003803000 */
[----:B------:R-:W-:Y:S02]  /*f9e0*/  F2FP.PACK_AB R6, R237, R238 ;  /* 0x000000eeed06723e */ /* 0x000fe400000000ff */
[----:B---3--:R-:W-:Y:S02]  /*f9f0*/  F2FP.PACK_AB R5, R236, R135 ;  /* 0x00000087ec05723e */ /* 0x008fe400000000ff */
[----:B-1----:R-:W-:Y:S02]  /*fa00*/  F2FP.PACK_AB R7, R133, R134 ;  /* 0x000000868507723e */ /* 0x002fe400000000ff */
[----:B------:R-:W-:Y:S01]  /*fa10*/  LOP3.LUT R5, R0, R5, RZ, 0xc0, !PT ;  /* 0x0000000500057212 */ /* 0x000fe200078ec0ff */
[--C-:B------:R-:W-:Y:S02]  /*fa20*/  HSET2.LE.AND R0, R28, R202.reuse, PT ;  /* 0x000000ca1c007233 */ /* 0x100fe40003803000 */
[----:B------:R-:W-:Y:S03]  /*fa30*/  LDSM.16.MT88.4 R28, [R206+0x1d000] ;  /* 0x01d00000ce1c783b */ /* 0x000fe60000004200 */
[----:B------:R-:W-:Y:S01]  /*fa40*/  LOP3.LUT R6, R0, R6, RZ, 0xc0, !PT ;  /* 0x0000000600067212 */ /* 0x000fe200078ec0ff */
[----:B------:R-:W-:Y:S01]  /*fa50*/  HSET2.LE.AND R0, R15, R202, PT ;  /* 0x000000ca0f007233 */ /* 0x000fe20003803000 */
[----:B------:R-:W-:Y:S01]  /*fa60*/  IMAD.MOV.U32 R15, RZ, RZ, R90 ;  /* 0x000000ffff0f7224 */ /* 0x000fe200078e005a */
[----:B------:R-:W-:-:S03]  /*fa70*/  MOV R90, R78 ;  /* 0x0000004e005a7202 */ /* 0x000fc60000000f00 */
[----:B------:R-:W-:Y:S02]  /*fa80*/  LOP3.LUT R7, R0, R7, RZ, 0xc0, !PT ;  /* 0x0000000700077212 */ /* 0x000fe400078ec0ff */
[----:B------:R-:W-:Y:S01]  /*fa90*/  MOV R0, R91 ;  /* 0x0000005b00007202 */ /* 0x000fe20000000f00 */
[----:B------:R-:W-:-:S04]  /*faa0*/  IMAD.MOV.U32 R91, RZ, RZ, R79 ;  /* 0x000000ffff5b7224 */ /* 0x000fc800078e004f */
[C---:B------:R-:W-:Y:S08]  /*fab0*/  HMMA.16816.F32 R136, R4.reuse, R24, R136 ;  /* 0x000000180488723c */ /* 0x040ff00000001888 */
[C---:B------:R-:W-:Y:S01]  /*fac0*/  HMMA.16816.F32 R48, R4.reuse, R26, R48 ;  /* 0x0000001a0430723c */ /* 0x040fe20000001830 */
[----:B------:R-:W1:Y:S07]  /*fad0*/  LDSM.16.MT88.4 R24, [R206+0x1b000] ;  /* 0x01b00000ce18783b */ /* 0x000e6e0000004200 */
[C---:B------:R-:W-:Y:S08]  /*fae0*/  HMMA.16816.F32 R144, R4.reuse, R20, R144 ;  /* 0x000000140490723c */ /* 0x040ff00000001890 */
        /* <DEDUP_REMOVED lines=8> */
[C---:B-1----:R-:W-:Y:S07]  /*fb70*/  HMMA.16816.F32 R76, R4.reuse, R24, R120 ;  /* 0x00000018044c723c */ /* 0x042fee0000001878 */
[----:B------:R-:W-:Y:S01]  /*fb80*/  IMAD.MOV.U32 R25, RZ, RZ, R87 ;  /* 0x000000ffff197224 */ /* 0x000fe200078e0057 */
[----:B------:R-:W-:Y:S01]  /*fb90*/  HMMA.16816.F32 R68, R4, R32, R68 ;  /* 0x000000200444723c */ /* 0x000fe20000001844 */
[----:B------:R-:W-:Y:S01]  /*fba0*/  MOV R120, R80 ;  /* 0x0000005000787202 */ /* 0x000fe20000000f00 */
[----:B------:R-:W-:Y:S01]  /*fbb0*/  IMAD.MOV.U32 R121, RZ, RZ, R81 ;  /* 0x000000ffff797224 */ /* 0x000fe200078e0051 */
[----:B------:R-:W-:Y:S01]  /*fbc0*/  MOV R123, R83 ;  /* 0x00000053007b7202 */ /* 0x000fe20000000f00 */
[----:B------:R-:W-:-:S04]  /*fbd0*/  IMAD.MOV.U32 R122, RZ, RZ, R82 ;  /* 0x000000ffff7a7224 */ /* 0x000fc800078e0052 */
[C---:B--2---:R-:W-:Y:S07]  /*fbe0*/  HMMA.16816.F32 R84, R4.reuse, R20, R140 ;  /* 0x000000140454723c */ /* 0x044fee000000188c */
[----:B------:R-:W-:Y:S01]  /*fbf0*/  IMAD.MOV.U32 R142, RZ, RZ, R94 ;  /* 0x000000ffff8e7224 */ /* 0x000fe200078e005e */
[----:B------:R-:W-:Y:S01]  /*fc00*/  HMMA.16816.F32 R32, R4, R34, R116 ;  /* 0x000000220420723c */ /* 0x000fe20000001874 */
[----:B------:R-:W-:Y:S01]  /*fc10*/  IMAD.MOV.U32 R141, RZ, RZ, R95 ;  /* 0x000000ffff8d7224 */ /* 0x000fe200078e005f */
[----:B------:R-:W-:Y:S01]  /*fc20*/  MOV R140, R91 ;  /* 0x0000005b008c7202 */ /* 0x000fe20000000f00 */
[----:B------:R-:W-:-:S05]  /*fc30*/  IMAD.MOV.U32 R143, RZ, RZ, R203 ;  /* 0x000000ffff8f7224 */ /* 0x000fca00078e00cb */
[C---:B---3--:R-:W-:Y:S08]  /*fc40*/  HMMA.16816.F32 R92, R4.reuse, R16, R176 ;  /* 0x00000010045c723c */ /* 0x048ff000000018b0 */
[C---:B------:R-:W-:Y:S01]  /*fc50*/  HMMA.16816.F32 R96, R4.reuse, R18, R172 ;  /* 0x000000120460723c */ /* 0x040fe200000018ac */
[----:B------:R-:W1:Y:S07]  /*fc60*/  LDSM.16.MT88.4 R16, [R208+0x1d000] ;  /* 0x01d00000d010783b */ /* 0x000e6e0000004200 */
[C---:B----4-:R-:W-:Y:S08]  /*fc70*/  HMMA.16816.F32 R100, R4.reuse, R8, R168 ;  /* 0x000000080464723c */ /* 0x050ff000000018a8 */
[C---:B------:R-:W-:Y:S01]  /*fc80*/  HMMA.16816.F32 R116, R4.reuse, R10, R164 ;  /* 0x0000000a0474723c */ /* 0x040fe200000018a4 */
[----:B------:R-:W2:Y:S06]  /*fc90*/  LDSM.16.MT88.4 R8, [R207+0x1d000] ;  /* 0x01d00000cf08783b */ /* 0x000eac0000004200 */
[----:B------:R-:W-:Y:S01]  /*fca0*/  IMAD.MOV.U32 R167, RZ, RZ, R25 ;  /* 0x000000ffffa77224 */ /* 0x000fe200078e0019 */
[----:B------:R-:W-:Y:S01]  /*fcb0*/  HMMA.16816.F32 R80, R4, R26, R128 ;  /* 0x0000001a0450723c */ /* 0x000fe20000001880 */
[----:B------:R-:W3:Y:S01]  /*fcc0*/  LDSM.16.MT88.4 R24, [R206+0x1f000] ;  /* 0x01f00000ce18783b */ /* 0x000ee20000004200 */
[----:B------:R-:W-:Y:S01]  /*fcd0*/  IMAD.MOV.U32 R166, RZ, RZ, R120 ;  /* 0x000000ffffa67224 */ /* 0x000fe200078e0078 */
[----:B------:R-:W-:Y:S01]  /*fce0*/  MOV R165, R121 ;  /* 0x0000007900a57202 */ /* 0x000fe20000000f00 */
[----:B------:R-:W-:-:S03]  /*fcf0*/  IMAD.MOV.U32 R164, RZ, RZ, R123 ;  /* 0x000000ffffa47224 */ /* 0x000fc600078e007b */
[----:B------:R-:W-:Y:S01]  /*fd00*/  MOV R131, R88 ;  /* 0x0000005800837202 */ /* 0x000fe20000000f00 */
[----:B------:R-:W-:Y:S02]  /*fd10*/  IMAD.MOV.U32 R128, RZ, RZ, R89 ;  /* 0x000000ffff807224 */ /* 0x000fe400078e0059 */
[----:B------:R-:W-:Y:S02]  /*fd20*/  IMAD.MOV.U32 R129, RZ, RZ, R90 ;  /* 0x000000ffff817224 */ /* 0x000fe400078e005a */
[----:B------:R-:W-:Y:S01]  /*fd30*/  HMMA.16816.F32 R88, R4, R22, R192 ;  /* 0x000000160458723c */ /* 0x000fe200000018c0 */
[----:B------:R-:W4:Y:S01]  /*fd40*/  LDSM.16.MT88.4 R20, [R205+0x1f000] ;  /* 0x01f00000cd14783b */ /* 0x000f220000004200 */
[----:B------:R-:W-:-:S06]  /*fd50*/  IMAD.MOV.U32 R130, RZ, RZ, R122 ;  /* 0x000000ffff827224 */ /* 0x000fcc00078e007a */
[C---:B-1----:R-:W-:Y:S08]  /*fd60*/  HMMA.16816.F32 R168, R4.reuse, R16, R196 ;  /* 0x0000001004a8723c */ /* 0x042ff000000018c4 */
[C---:B------:R-:W-:Y:S07]  /*fd70*/  HMMA.16816.F32 R120, R4.reuse, R28, R156 ;  /* 0x0000001c0478723c */ /* 0x040fee000000189c */
[----:B------:R-:W-:Y:S01]  /*fd80*/  MOV R157, R0 ;  /* 0x00000000009d7202 */ /* 0x000fe20000000f00 */
[----:B--2---:R-:W-:Y:S01]  /*fd90*/  HMMA.16816.F32 R196, R4, R8, R180 ;  /* 0x0000000804c4723c */ /* 0x004fe200000018b4 */
[----:B------:R-:W-:-:S02]  /*fda0*/  FFMA.FTZ R0, R201, c[0x0][0x23c], -R2 ;  /* 0x00008f00c9007a23 */ /* 0x000fc40000010802 */
[----:B------:R-:W-:Y:S01]  /*fdb0*/  IMAD.MOV.U32 R158, RZ, RZ, R15 ;  /* 0x000000ffff9e7224 */ /* 0x000fe200078e000f */
[----:B------:R-:W-:Y:S01]  /*fdc0*/  MOV R15, R202 ;  /* 0x000000ca000f7202 */ /* 0x000fe20000000f00 */
[----:B------:R-:W-:-:S03]  /*fdd0*/  IMAD.MOV.U32 R159, RZ, RZ, R200 ;  /* 0x000000ffff9f7224 */ /* 0x000fc600078e00c8 */
[C---:B------:R-:W-:Y:S01]  /*fde0*/  HMMA.16816.F32 R192, R4.reuse, R10, R148 ;  /* 0x0000000a04c0723c */ /* 0x040fe20000001894 */
[----:B------:R-:W1:Y:S04]  /*fdf0*/  LDSM.16.MT88.4 R8, [R208+0x1f000] ;  /* 0x01f00000d008783b */ /* 0x000e680000004200 */
[----:B------:R-:W-:Y:S03]  /*fe00*/  LDSM.16.MT88.4 R148, [R206+0x19800] ;  /* 0x01980000ce94783b */ /* 0x000fe60000004200 */
[C---:B---3--:R-:W-:Y:S01]  /*fe10*/  HMMA.16816.F32 R108, R4.reuse, R24, R108 ;  /* 0x00000018046c723c */ /* 0x048fe2000000186c */
[----:B------:R2:W-:Y:S07]  /*fe20*/  MUFU.EX2 R25, R0 ;  /* 0x0000000000197308 */ /* 0x0005ee0000000800 */
[C---:B------:R-:W-:Y:S01]  /*fe30*/  HMMA.16816.F32 R200, R4.reuse, R26, R112 ;  /* 0x0000001a04c8723c */ /* 0x040fe20000001870 */
[----:B------:R-:W-:Y:S07]  /*fe40*/  LDSM.16.MT88.4 R112, [R206+0x1f800] ;  /* 0x01f80000ce70783b */ /* 0x000fee0000004200 */
[----:B------:R-:W-:Y:S01]  /*fe50*/  HMMA.16816.F32 R28, R4, R30, R188 ;  /* 0x0000001e041c723c */ /* 0x000fe200000018bc */
[----:B--2---:R-:W-:-:S02]  /*fe60*/  FFMA.FTZ R0, R157, c[0x0][0x23c], -R2 ;  /* 0x00008f009d007a23 */ /* 0x004fc40000010802 */
[----:B------:R-:W-:Y:S01]  /*fe70*/  IMAD.MOV.U32 R157, RZ, RZ, R164 ;  /* 0x000000ffff9d7224 */ /* 0x000fe200078e00a4 */
[----:B------:R-:W-:Y:S01]  /*fe80*/  MOV R164, R165 ;  /* 0x000000a500a47202 */ /* 0x000fe20000000f00 */
[----:B------:R2:W-:Y:S01]  /*fe90*/  MUFU.EX2 R26, R0 ;  /* 0x00000000001a7308 */ /* 0x0005e20000000800 */
[----:B------:R-:W-:Y:S02]  /*fea0*/  IMAD.MOV.U32 R165, RZ, RZ, R166 ;  /* 0x000000ffffa57224 */ /* 0x000fe400078e00a6 */
[----:B----4-:R-:W-:Y:S01]  /*feb0*/  HMMA.16816.F32 R188, R4, R20, R72 ;  /* 0x0000001404bc723c */ /* 0x010fe20000001848 */
[----:B------:R-:W-:Y:S01]  /*fec0*/  IMAD.MOV.U32 R166, RZ, RZ, R167 ;  /* 0x000000ffffa67224 */ /* 0x000fe200078e00a7 */
[----:B------:R-:W-:Y:S01]  /*fed0*/  MOV R167, R140 ;  /* 0x0000008c00a77202 */ /* 0x000fe20000000f00 */
[----:B------:R-:W-:Y:S01]  /*fee0*/  LDSM.16.MT88.4 R72, [R205+0x1d800] ;  /* 0x01d80000cd48783b */ /* 0x000fe20000004200 */
[----:B------:R-:W-:-:S04]  /*fef0*/  MOV R243, R164 ;  /* 0x000000a400f37202 */ /* 0x000fc80000000f00 */
[----:B------:R-:W-:Y:S01]  /*ff00*/  HMMA.16816.F32 R172, R4, R22, R104 ;  /* 0x0000001604ac723c */ /* 0x000fe20000001868 */
[----:B------:R-:W3:Y:S01]  /*ff10*/  LDSM.16.MT88.4 R20, [R207+0x1f000] ;  /* 0x01f00000cf14783b */ /* 0x000ee20000004200 */
[----:B--2---:R-:W-:-:S03]  /*ff20*/  FFMA.FTZ R0, R158, c[0x0][0x23c], -R2 ;  /* 0x00008f009e007a23 */ /* 0x004fc60000010802 */
[----:B------:R-:W-:Y:S01]  /*ff30*/  LDSM.16.MT88.4 R104, [R205+0x1f800] ;  /* 0x01f80000cd68783b */ /* 0x000fe20000004200 */
[----:B------:R-:W-:Y:S02]  /*ff40*/  FFMA.FTZ R2, R159, c[0x0][0x23c], -R2 ;  /* 0x00008f009f027a23 */ /* 0x000fe40000010802 */
[----:B------:R-:W-:Y:S01]  /*ff50*/  HMMA.16816.F32 R176, R4, R18, R184 ;  /* 0x0000001204b0723c */ /* 0x000fe200000018b8 */
[----:B------:R2:W-:Y:S01]  /*ff60*/  MUFU.EX2 R27, R0 ;  /* 0x00000000001b7308 */ /* 0x0005e20000000800 */
[----:B------:R-:W-:Y:S02]  /*ff70*/  IMAD.MOV.U32 R158, RZ, RZ, R141 ;  /* 0x000000ffff9e7224 */ /* 0x000fe400078e008d */
[----:B------:R-:W-:-:S04]  /*ff80*/  IMAD.MOV.U32 R159, RZ, RZ, R15 ;  /* 0x000000ffff9f7224 */ /* 0x000fc800078e000f */
[C---:B-1----:R-:W-:Y:S01]  /*ff90*/  HMMA.16816.F32 R184, R4.reuse, R8, R56 ;  /* 0x0000000804b8723c */ /* 0x042fe20000001838 */
[----:B------:R1:W4:Y:S01]  /*ffa0*/  MUFU.EX2 R24, R2 ;  /* 0x0000000200187308 */ /* 0x0003220000000800 */
[----:B------:R-:W-:Y:S06]  /*ffb0*/  LDSM.16.MT88.4 R56, [R208+0x1b800] ;  /* 0x01b80000d038783b */ /* 0x000fec0000004200 */
[----:B------:R-:W-:Y:S01]  /*ffc0*/  HMMA.16816.F32 R180, R4, R10, R44 ;  /* 0x0000000a04b4723c */ /* 0x000fe2000000182c */
[----:B--2---:R-:W-:Y:S01]  /*ffd0*/  LOP3.LUT R0, R37, UR8, R242, 0x96, !PT ;  /* 0x0000000825007c12 */ /* 0x004fe2000f8e96f2 */
[----:B------:R-:W-:-:S04]  /*ffe0*/  IMAD.MOV.U32 R242, RZ, RZ, R165 ;  /* 0x000000fffff27224 */ /* 0x000fc800078e00a5 */
[----:B------:R-:W-:-:S04]  /*fff0*/  IMAD.WIDE.U32 R8, R0, -0x2daee0ad, RZ ;  /* 0xd2511f5300087825 */ /* 0x000fc800078e00ff */
[--C-:B-1----:R-:W-:Y:S01]  /*10000*/  FFMA.FTZ R2, R142, c[0x0][0x23c], -R12.reuse ;  /* 0x00008f008e027a23 */ /* 0x102fe2000001080c */
[C---:B------:R-:W-:Y:S01]  /*10010*/  LOP3.LUT R10, R8.reuse, 0xffff, RZ, 0xc0, !PT ;  /* 0x0000ffff080a7812 */ /* 0x040fe200078ec0ff */
[----:B------:R-:W-:Y:S01]  /*10020*/  FFMA.FTZ R0, R143, c[0x0][0x23c], -R12 ;  /* 0x00008f008f007a23 */ /* 0x000fe2000001080c */
[----:B------:R-:W-:Y:S01]  /*10030*/  LOP3.LUT R11, R8, 0xff, RZ, 0xc0, !PT ;  /* 0x000000ff080b7812 */ /* 0x000fe200078ec0ff */
[----:B------:R-:W1:Y:S01]  /*10040*/  LDSM.16.MT88.4 R140, [R205+0x19800] ;  /* 0x01980000cd8c783b */ /* 0x000e620000004200 */
[----:B------:R2:W-:Y:S01]  /*10050*/  MUFU.EX2 R19, R2 ;  /* 0x0000000200137308 */ /* 0x0005e20000000800 */
[----:B------:R-:W-:Y:S01]  /*10060*/  SHF.R.U32.HI R10, RZ, 0x8, R10 ;  /* 0x00000008ff0a7819 */ /* 0x000fe2000001160a */
[----:B---3--:R-:W-:Y:S01]  /*10070*/  HMMA.16816.F32 R124, R4, R20, R124 ;  /* 0x00000014047c723c */ /* 0x008fe2000000187c */
[----:B------:R-:W-:Y:S02]  /*10080*/  SHF.R.U32.HI R15, RZ, 0x18, R8 ;  /* 0x00000018ff0f7819 */ /* 0x000fe40000011608 */
[----:B------:R-:W-:Y:S01]  /*10090*/  PRMT R16, R11, 0x5410, R10 ;  /* 0x000054100b107816 */ /* 0x000fe2000000000a */
[----:B------:R-:W-:-:S02]  /*100a0*/  FFMA.FTZ R11, R158, c[0x0][0x23c], -R12 ;  /* 0x00008f009e0b7a23 */ /* 0x000fc4000001080c */
[----:B------:R3:W-:Y:S02]  /*100b0*/  MUFU.EX2 R18, R0 ;  /* 0x0000000000127308 */ /* 0x0007e40000000800 */
[----:B------:R-:W-:Y:S01]  /*100c0*/  HMMA.16816.F32 R20, R4, R22, R40 ;  /* 0x000000160414723c */ /* 0x000fe20000001828 */
[----:B------:R-:W-:Y:S01]  /*100d0*/  LDSM.16.MT88.4 R40, [R205+0x1b800] ;  /* 0x01b80000cd28783b */ /* 0x000fe20000004200 */
[----:B--2---:R-:W-:-:S05]  /*100e0*/  SHF.R.U32.HI R2, RZ, 0x10, R8 ;  /* 0x00000010ff027819 */ /* 0x004fca0000011608 */
[----:B------:R-:W-:Y:S01]  /*100f0*/  IMAD.MOV.U32 R7, RZ, RZ, R128 ;  /* 0x000000ffff077224 */ /* 0x000fe200078e0080 */
[----:B----4-:R-:W-:Y:S01]  /*10100*/  F2FP.PACK_AB R4, R24, R27 ;  /* 0x0000001b1804723e */ /* 0x010fe200000000ff */
[----:B------:R-:W-:Y:S01]  /*10110*/  IMAD.MOV.U32 R6, RZ, RZ, R129 ;  /* 0x000000ffff067224 */ /* 0x000fe200078e0081 */
[----:B------:R-:W-:Y:S01]  /*10120*/  LOP3.LUT R8, R2, 0xff, RZ, 0xc0, !PT ;  /* 0x000000ff02087812 */ /* 0x000fe200078ec0ff */
[----:B------:R-:W-:Y:S02]  /*10130*/  FFMA.FTZ R2, R157, c[0x0][0x23c], -R12 ;  /* 0x00008f009d027a23 */ /* 0x000fe4000001080c */
[----:B------:R2:W-:Y:S01]  /*10140*/  MUFU.EX2 R12, R11 ;  /* 0x0000000b000c7308 */ /* 0x0005e20000000800 */
[----:B---3--:R-:W-:Y:S02]  /*10150*/  LOP3.LUT R0, R9, UR17, R38, 0x96, !PT ;  /* 0x0000001109007c12 */ /* 0x008fe4000f8e9626 */
[----:B------:R-:W-:Y:S02]  /*10160*/  PRMT R15, R8, 0x5410, R15 ;  /* 0x00005410080f7816 */ /* 0x000fe4000000000f */
[----:B------:R-:W-:-:S02]  /*10170*/  SHF.R.U32.HI R8, RZ, 0x10, R0 ;  /* 0x00000010ff087819 */ /* 0x000fc40000011600 */
[C---:B------:R-:W-:Y:S01]  /*10180*/  LOP3.LUT R10, R0.reuse, 0xff, RZ, 0xc0, !PT ;  /* 0x000000ff000a7812 */ /* 0x040fe200078ec0ff */
[----:B------:R3:W4:Y:S01]  /*10190*/  MUFU.EX2 R17, R2 ;  /* 0x0000000200117308 */ /* 0x0007220000000800 */
[----:B------:R-:W-:Y:S01]  /*101a0*/  SHF.R.U32.HI R9, RZ, 0x18, R0 ;  /* 0x00000018ff097819 */ /* 0x000fe20000011600 */
[----:B--2---:R-:W-:Y:S01]  /*101b0*/  HSET2.LE.AND R11, R15, R159, PT ;  /* 0x0000009f0f0b7233 */ /* 0x004fe20003803000 */
[----:B------:R-:W-:Y:S02]  /*101c0*/  MOV R15, R167 ;  /* 0x000000a7000f7202 */ /* 0x000fe40000000f00 */
[----:B---3--:R-:W-:Y:S02]  /*101d0*/  LOP3.LUT R2, R0, 0xffff, RZ, 0xc0, !PT ;  /* 0x0000ffff00027812 */ /* 0x008fe400078ec0ff */
[----:B------:R-:W-:Y:S02]  /*101e0*/  LOP3.LUT R0, R8, 0xff, RZ, 0xc0, !PT ;  /* 0x000000ff08007812 */ /* 0x000fe400078ec0ff */
[----:B------:R-:W-:-:S02]  /*101f0*/  SHF.R.U32.HI R2, RZ, 0x8, R2 ;  /* 0x00000008ff027819 */ /* 0x000fc40000011602 */
[----:B------:R-:W-:Y:S02]  /*10200*/  PRMT R0, R0, 0x5410, R9 ;  /* 0x0000541000007816 */ /* 0x000fe40000000009 */
[----:B------:R-:W-:Y:S01]  /*10210*/  PRMT R2, R10, 0x5410, R2 ;  /* 0x000054100a027816 */ /* 0x000fe20000000002 */
[--C-:B------:R-:W-:Y:S01]  /*10220*/  HSET2.LE.AND R10, R16, R159.reuse, PT ;  /* 0x0000009f100a7233 */ /* 0x100fe20003803000 */
[----:B----4-:R-:W-:Y:S01]  /*10230*/  F2FP.PACK_AB R5, R12, R17 ;  /* 0x000000110c05723e */ /* 0x010fe200000000ff */
[--C-:B------:R-:W-:Y:S01]  /*10240*/  HSET2.LE.AND R9, R0, R159.reuse, PT ;  /* 0x0000009f00097233 */ /* 0x100fe20003803000 */
[----:B------:R-:W-:Y:S01]  /*10250*/  F2FP.PACK_AB R0, R26, R25 ;  /* 0x000000191a00723e */ /* 0x000fe200000000ff */
[----:B------:R-:W-:Y:S01]  /*10260*/  HSET2.LE.AND R8, R2, R159, PT ;  /* 0x0000009f02087233 */ /* 0x000fe20003803000 */
[----:B------:R-:W-:Y:S01]  /*10270*/  F2FP.PACK_AB R2, R18, R19 ;  /* 0x000000131202723e */ /* 0x000fe200000000ff */
[----:B------:R-:W-:Y:S01]  /*10280*/  IMAD.MOV.U32 R16, RZ, RZ, R166 ;  /* 0x000000ffff107224 */ /* 0x000fe200078e00a6 */
[----:B------:R-:W2:Y:S02]  /*10290*/  LDSM.16.MT88.4 R156, [R208+0x19800] ;  /* 0x01980000d09c783b */ /* 0x000ea40000004200 */
[----:B------:R-:W-:-:S02]  /*102a0*/  LOP3.LUT R128, R8, R0, RZ, 0xc0, !PT ;  /* 0x0000000008807212 */ /* 0x000fc400078ec0ff */
[----:B------:R-:W-:Y:S01]  /*102b0*/  LOP3.LUT R129, R9, R2, RZ, 0xc0, !PT ;  /* 0x0000000209817212 */ /* 0x000fe200078ec0ff */
[----:B------:R-:W-:Y:S01]  /*102c0*/  IMAD.MOV.U32 R2, RZ, RZ, R131 ;  /* 0x000000ffff027224 */ /* 0x000fe200078e0083 */
[----:B------:R-:W-:Y:S01]  /*102d0*/  MOV R0, R130 ;  /* 0x0000008200007202 */ /* 0x000fe20000000f00 */
[----:B------:R-:W3:Y:S01]  /*102e0*/  LDSM.16.MT88.4 R164, [R207+0x19800] ;  /* 0x01980000cfa4783b */ /* 0x000ee20000004200 */
[----:B------:R-:W-:Y:S02]  /*102f0*/  LOP3.LUT R130, R10, R4, RZ, 0xc0, !PT ;  /* 0x000000040a827212 */ /* 0x000fe400078ec0ff */
[----:B------:R-:W-:Y:S01]  /*10300*/  LOP3.LUT R131, R11, R5, RZ, 0xc0, !PT ;  /* 0x000000050b837212 */ /* 0x000fe200078ec0ff */
[----:B------:R-:W-:Y:S01]  /*10310*/  FFMA.FTZ R0, R0, R14, R2 ;  /* 0x0000000e00007223 */ /* 0x000fe20000010002 */
[----:B------:R-:W-:Y:S01]  /*10320*/  LDSM.16.MT88.4 R8, [R207+0x1f800] ;  /* 0x01f80000cf08783b */ /* 0x000fe20000004200 */
[----:B------:R-:W-:Y:S02]  /*10330*/  FFMA.FTZ R2, R7, R13, R6 ;  /* 0x0000000d07027223 */ /* 0x000fe40000010006 */
[----:B------:R-:W-:-:S02]  /*10340*/  FADD.FTZ R4, R15, R0 ;  /* 0x000000000f047221 */ /* 0x000fc40000010000 */
        /* <DEDUP_REMOVED lines=16> */
[C---:B--2---:R-:W-:Y:S01]  /*10450*/  HMMA.16816.F32 R152, R128.reuse, R156, R152 ;  /* 0x0000009c8098723c */ /* 0x044fe20000001898 */
        /* <DEDUP_REMOVED lines=8> */
[----:B------:R-:W-:Y:S01]  /*104e0*/  FADD.FTZ R2, R237, R2 ;  /* 0x00000002ed027221 */ /* 0x000fe20000010000 */
[----:B------:R-:W-:Y:S01]  /*104f0*/  HMMA.16816.F32 R164, R128, R166, R64 ;  /* 0x000000a680a4723c */ /* 0x000fe20000001840 */
[----:B------:R-:W2:Y:S01]  /*10500*/  LDSM.16.MT88.4 R64, [R207+0x1b800] ;  /* 0x01b80000cf40783b */ /* 0x000ea20000004200 */
[----:B------:R-:W-:Y:S02]  /*10510*/  FADD.FTZ R0, R133, R0 ;  /* 0x0000000085007221 */ /* 0x000fe40000010000 */
[----:B------:R-:W-:Y:S02]  /*10520*/  FADD.FTZ R2, R25, R2 ;  /* 0x0000000219027221 */ /* 0x000fe40000010000 */
        /* <DEDUP_REMOVED lines=9> */
[----:B------:R-:W-:-:S04]  /*105c0*/  FADD.FTZ R0, R12, R0 ;  /* 0x000000000c007221 */ /* 0x000fc80000010000 */
[C---:B------:R-:W-:Y:S01]  /*105d0*/  HMMA.16816.F32 R148, R128.reuse, R150, R52 ;  /* 0x000000968094723c */ /* 0x040fe20000001834 */
[----:B------:R-:W-:Y:S04]  /*105e0*/  STL [R1+0x1c], R0 ;  /* 0x00001c0001007387 */ /* 0x000fe80000100800 */
[----:B------:R-:W-:Y:S03]  /*105f0*/  STL [R1+0x18], R2 ;  /* 0x0000180201007387 */ /* 0x000fe60000100800 */
[C---:B------:R-:W-:Y:S08]  /*10600*/  HMMA.16816.F32 R156, R128.reuse, R158, R60 ;  /* 0x0000009e809c723c */ /* 0x040ff0000000183c */
[C---:B------:R-:W-:Y:S08]  /*10610*/  HMMA.16816.F32 R52, R128.reuse, R56, R84 ;  /* 0x000000388034723c */ /* 0x040ff00000001854 */
[C---:B--2---:R-:W-:Y:S08]  /*10620*/  HMMA.16816.F32 R60, R128.reuse, R64, R92 ;  /* 0x00000040803c723c */ /* 0x044ff0000000185c */
[C---:B------:R-:W-:Y:S01]  /*10630*/  HMMA.16816.F32 R56, R128.reuse, R58, R88 ;  /* 0x0000003a8038723c */ /* 0x040fe20000001858 */
[----:B------:R-:W2:Y:S07]  /*10640*/  LDSM.16.MT88.4 R88, [R208+0x1d800] ;  /* 0x01d80000d058783b */ /* 0x000eae0000004200 */
[C---:B------:R-:W-:Y:S01]  /*10650*/  HMMA.16816.F32 R64, R128.reuse, R66, R96 ;  /* 0x000000428040723c */ /* 0x040fe20000001860 */
[----:B------:R-:W3:Y:S07]  /*10660*/  LDSM.16.MT88.4 R96, [R207+0x1d800] ;  /* 0x01d80000cf60783b */ /* 0x000eee0000004200 */
[C---:B-1----:R-:W-:Y:S01]  /*10670*/  HMMA.16816.F32 R76, R128.reuse, R80, R120 ;  /* 0x00000050804c723c */ /* 0x042fe20000001878 */
[----:B------:R-:W1:Y:S07]  /*10680*/  LDSM.16.MT88.4 R120, [R208+0x1f800] ;  /* 0x01f80000d078783b */ /* 0x000e6e0000004200 */
[C---:B------:R-:W-:Y:S08]  /*10690*/  HMMA.16816.F32 R36, R128.reuse, R40, R68 ;  /* 0x000000288024723c */ /* 0x040ff00000001844 */
[C---:B------:R-:W-:Y:S08]  /*106a0*/  HMMA.16816.F32 R68, R128.reuse, R72, R100 ;  /* 0x000000488044723c */ /* 0x040ff00000001864 */
[C---:B------:R-:W-:Y:S08]  /*106b0*/  HMMA.16816.F32 R72, R128.reuse, R74, R116 ;  /* 0x0000004a8048723c */ /* 0x040ff00000001874 */
[C---:B--2---:R-:W-:Y:S08]  /*106c0*/  HMMA.16816.F32 R84, R128.reuse, R88, R168 ;  /* 0x000000588054723c */ /* 0x044ff000000018a8 */
[C---:B---3--:R-:W-:Y:S08]  /*106d0*/  HMMA.16816.F32 R92, R128.reuse, R96, R196 ;  /* 0x00000060805c723c */ /* 0x048ff000000018c4 */
        /* <DEDUP_REMOVED lines=12> */
.L_x_1689:
[----:B-1--4-:R-:W-:-:S06]  /*107a0*/  UISETP.GT.AND UP0, UPT, UR28, UR19, UPT ;  /* 0x000000131c00728c */ /* 0x012fcc000bf04270 */
[----:B------:R-:W-:-:S13]  /*107b0*/  PLOP3.LUT P0, PT, PT, PT, UP0, 0x80, 0x0 ;  /* 0x000000000000781c */ /* 0x000fda0003f0f008 */
[----:B------:R-:W-:Y:S05]  /*107c0*/  @!P0 BRA `(.L_x_1692) ;  /* 0x0000433000008947 */ /* 0x000fea0003800000 */
[----:B------:R-:W2:Y:S01]  /*107d0*/  LDL.LU R9, [R1+0x68] ;  /* 0x0000680001097983 */ /* 0x000ea20000300800 */
[----:B------:R-:W1:Y:S01]  /*107e0*/  LDC.U8 R0, c[0x0][0x2d8] ;  /* 0x0000b600ff007b82 */ /* 0x000e620000000000 */
[----:B------:R-:W-:Y:S01]  /*107f0*/  MOV R134, R3 ;  /* 0x0000000300867202 */ /* 0x000fe20000000f00 */
[----:B------:R-:W-:Y:S01]  /*10800*/  ULDC.64 UR4, c[0x0][0x1a0] ;  /* 0x0000680000047ab9 */ /* 0x000fe20000000a00 */
[----:B------:R-:W3:Y:S01]  /*10810*/  LDL.LU R2, [R1+0x6c] ;  /* 0x00006c0001027983 */ /* 0x000ee20000300800 */
[----:B------:R-:W-:Y:S01]  /*10820*/  USHF.L.U64.HI UR32, UR4, 0x5, UR5 ;  /* 0x0000000504207899 */ /* 0x000fe20008010205 */
[----:B------:R-:W-:Y:S01]  /*10830*/  MOV R133, R132 ;  /* 0x0000008400857202 */ /* 0x000fe20000000f00 */
[----:B------:R-:W-:Y:S01]  /*10840*/  USHF.L.U32 UR33, UR4, 0x5, URZ ;  /* 0x0000000504217899 */ /* 0x000fe2000800063f */
[----:B------:R-:W4:Y:S01]  /*10850*/  LDL.LU.64 R6, [R1+0x60] ;  /* 0x0000600001067983 */ /* 0x000f220000300a00 */
[----:B------:R-:W-:Y:S02]  /*10860*/  USHF.L.U64.HI UR29, UR4, 0x6, UR5 ;  /* 0x00000006041d7899 */ /* 0x000fe40008010205 */
[----:B------:R-:W-:Y:S01]  /*10870*/  USHF.L.U64.HI UR32, UR33, 0x1, UR32 ;  /* 0x0000000121207899 */ /* 0x000fe20008010220 */
[----:B------:R-:W4:Y:S01]  /*10880*/  LDL.LU.64 R4, [R1+0x30] ;  /* 0x0000300001047983 */ /* 0x000f220000300a00 */
[----:B------:R-:W-:-:S02]  /*10890*/  USHF.L.U32 UR31, UR4, 0x6, URZ ;  /* 0x00000006041f7899 */ /* 0x000fc4000800063f */
[----:B------:R-:W-:Y:S01]  /*108a0*/  USHF.L.U32 UR33, UR33, 0x1, URZ ;  /* 0x0000000121217899 */ /* 0x000fe2000800063f */
[----:B------:R-:W5:Y:S01]  /*108b0*/  LDL.LU R8, [R1+0x50] ;  /* 0x0000500001087983 */ /* 0x000f620000300800 */
[----:B-1----:R-:W-:Y:S02]  /*108c0*/  PRMT R0, R0, 0x7054, R0 ;  /* 0x0000705400007816 */ /* 0x002fe40000000000 */
[----:B--2---:R-:W-:Y:S01]  /*108d0*/  MOV R10, R9 ;  /* 0x00000009000a7202 */ /* 0x004fe20000000f00 */
[----:B-----5:R-:W-:Y:S01]  /*108e0*/  IMAD.WIDE.U32 R8, R8, -0x326172a9, RZ ;  /* 0xcd9e8d5708087825 */ /* 0x020fe200078e00ff */
[----:B----4-:R-:W-:-:S04]  /*108f0*/  MOV R4, R6 ;  /* 0x0000000600047202 */ /* 0x010fc80000000f00 */
[----:B------:R-:W-:Y:S01]  /*10900*/  LOP3.LUT R0, R9, R10, RZ, 0x3c, !PT ;  /* 0x0000000a09007212 */ /* 0x000fe200078e3cff */
[----:B------:R3:W-:Y:S02]  /*10910*/  STL.64 [R1+0x10], R8 ;  /* 0x0000100801007387 */ /* 0x0007e40000100a00 */
[----:B---3--:R-:W-:-:S04]  /*10920*/  IMAD.WIDE.U32 R8, R2, -0x2daee0ad, RZ ;  /* 0xd2511f5302087825 */ /* 0x008fc800078e00ff */
[----:B------:R-:W-:Y:S01]  /*10930*/  IMAD.WIDE.U32 R2, R0, -0x2daee0ad, RZ ;  /* 0xd2511f5300027825 */ /* 0x000fe200078e00ff */
[----:B------:R1:W-:Y:S04]  /*10940*/  STL.64 [R1+0x8], R8 ;  /* 0x0000080801007387 */ /* 0x0003e80000100a00 */
[----:B------:R1:W-:Y:S04]  /*10950*/  STL.64 [R1+0x30], R4 ;  /* 0x0000300401007387 */ /* 0x0003e80000100a00 */
[----:B------:R1:W-:Y:S01]  /*10960*/  STL.64 [R1], R2 ;  /* 0x0000000201007387 */ /* 0x0003e20000100a00 */
[----:B------:R-:W-:Y:S05]  /*10970*/  BRA `(.L_x_1693) ;  /* 0x000001f000007947 */ /* 0x000fea0003800000 */
.L_x_1695:
        /* <DEDUP_REMOVED lines=31> */
.L_x_1693:
[----:B------:R-:W2:Y:S01]  /*10b70*/  LDL.64 R6, [R1+0x30] ;  /* 0x0000300001067983 */ /* 0x000ea20000100a00 */
[----:B------:R-:W-:Y:S04]  /*10b80*/  DEPBAR.LE SB0, 0x0 ;  /* 0x000080000000791a */ /* 0x000fe80000000000 */
[----:B------:R-:W-:Y:S01]  /*10b90*/  BAR.SYNC.DEFER_BLOCKING 0x0 ;  /* 0x0000000000007b1d */ /* 0x000fe20000010000 */
[----:B------:R-:W-:Y:S01]  /*10ba0*/  UIADD3 UR30, UR28, -0x1, URZ ;  /* 0xffffffff1c1e7890 */ /* 0x000fe2000fffe03f */
[----:B-1----:R-:W-:Y:S03]  /*10bb0*/  IMAD.U32 R4, RZ, RZ, UR31 ;  /* 0x0000001fff047e24 */ /* 0x002fe6000f8e00ff */
[----:B------:R-:W-:Y:S02]  /*10bc0*/  USHF.R.S32.HI UR5, URZ, 0x1f, UR30 ;  /* 0x0000001f3f057899 */ /* 0x000fe4000801141e */
[----:B------:R-:W-:Y:S02]  /*10bd0*/  UIMAD UR4, UR29, UR30, URZ ;  /* 0x0000001e1d0472a4 */ /* 0x000fe4000f8e023f */
[----:B------:R-:W-:Y:S02]  /*10be0*/  UISETP.GT.AND UP0, UPT, UR30, UR19, UPT ;  /* 0x000000131e00728c */ /* 0x000fe4000bf04270 */
[----:B------:R-:W-:Y:S01]  /*10bf0*/  UIMAD UR4, UR5, UR31, UR4 ;  /* 0x0000001f050472a4 */ /* 0x000fe2000f8e0204 */
[----:B--2---:R-:W-:Y:S05]  /*10c00*/  IMAD.WIDE.U32 R4, R4, UR30, R6 ;  /* 0x0000001e04047c25 */ /* 0x004fea000f8e0006 */
[----:B------:R-:W-:Y:S02]  /*10c10*/  LEA R2, P1, R4, c[0x0][0x170], 0x1 ;  /* 0x00005c0004027a11 */ /* 0x000fe400078208ff */
        /* <DEDUP_REMOVED lines=18> */
[----:B------:R-:W2:Y:S04]  /*10d40*/  LDSM.16.M88.4 R16, [R204+0x10800] ;  /* 0x01080000cc10783b */ /* 0x000ea80000000200 */
[----:B------:R-:W4:Y:S04]  /*10d50*/  LDSM.16.M88.4 R24, [R204+0x11000] ;  /* 0x01100000cc18783b */ /* 0x000f280000000200 */
[----:B------:R-:W0:Y:S04]  /*10d60*/  LDGDEPBAR ;  /* 0x00000000000079af */ /* 0x000e280000000000 */
[----:B------:R-:W5:Y:S04]  /*10d70*/  LDSM.16.M88.4 R168, [R204+0x11800] ;  /* 0x01180000cca8783b */ /* 0x000f680000000200 */
[----:B------:R-:W-:Y:S04]  /*10d80*/  LDSM.16.M88.4 R172, [R212] ;  /* 0x00000000d4ac783b */ /* 0x000fe80000000200 */
[----:B------:R-:W1:Y:S04]  /*10d90*/  LDSM.16.M88.4 R176, [R215] ;  /* 0x00000000d7b0783b */ /* 0x000e680000000200 */
[----:B------:R-:W1:Y:S04]  /*10da0*/  LDSM.16.M88.4 R180, [R230] ;  /* 0x00000000e6b4783b */ /* 0x000e680000000200 */
[----:B------:R-:W1:Y:S04]  /*10db0*/  LDSM.16.M88.4 R184, [R229] ;  /* 0x00000000e5b8783b */ /* 0x000e680000000200 */
[----:B------:R-:W1:Y:S01]  /*10dc0*/  LDSM.16.M88.4 R188, [R228] ;  /* 0x00000000e4bc783b */ /* 0x000e620000000200 */
[C---:B---3--:R-:W-:Y:S03]  /*10dd0*/  HMMA.16816.F32 R4, R32.reuse, R8, RZ ;  /* 0x000000082004723c */ /* 0x048fe600000018ff */
[----:B------:R-:W-:Y:S04]  /*10de0*/  LDSM.16.M88.4 R192, [R210+0x10000] ;  /* 0x01000000d2c0783b */ /* 0x000fe80000000200 */
[----:B------:R-:W-:Y:S01]  /*10df0*/  LDSM.16.M88.4 R196, [R210+0x10800] ;  /* 0x01080000d2c4783b */ /* 0x000fe20000000200 */
[C---:B------:R-:W-:Y:S03]  /*10e00*/  HMMA.16816.F32 R8, R32.reuse, R10, RZ ;  /* 0x0000000a2008723c */ /* 0x040fe600000018ff */
[----:B------:R-:W-:Y:S05]  /*10e10*/  LDSM.16.M88.4 R200, [R210+0x11800] ;  /* 0x01180000d2c8783b */ /* 0x000fea0000000200 */
[C---:B--2---:R-:W-:Y:S08]  /*10e20*/  HMMA.16816.F32 R12, R32.reuse, R16, RZ ;  /* 0x00000010200c723c */ /* 0x044ff000000018ff */
[C---:B------:R-:W-:Y:S08]  /*10e30*/  HMMA.16816.F32 R16, R32.reuse, R18, RZ ;  /* 0x000000122010723c */ /* 0x040ff000000018ff */
[C---:B----4-:R-:W-:Y:S08]  /*10e40*/  HMMA.16816.F32 R20, R32.reuse, R24, RZ ;  /* 0x000000182014723c */ /* 0x050ff000000018ff */
[C---:B------:R-:W-:Y:S08]  /*10e50*/  HMMA.16816.F32 R24, R32.reuse, R26, RZ ;  /* 0x0000001a2018723c */ /* 0x040ff000000018ff */
[C---:B-----5:R-:W-:Y:S08]  /*10e60*/  HMMA.16816.F32 R28, R32.reuse, R168, RZ ;  /* 0x000000a8201c723c */ /* 0x060ff000000018ff */
[----:B------:R-:W-:Y:S01]  /*10e70*/  HMMA.16816.F32 R32, R32, R170, RZ ;  /* 0x000000aa2020723c */ /* 0x000fe200000018ff */
[----:B------:R-:W2:Y:S07]  /*10e80*/  LDSM.16.M88.4 R168, [R214] ;  /* 0x00000000d6a8783b */ /* 0x000eae0000000200 */
[C---:B-1----:R-:W-:Y:S08]  /*10e90*/  HMMA.16816.F32 R4, R172.reuse, R176, R4 ;  /* 0x000000b0ac04723c */ /* 0x042ff00000001804 */
[C---:B------:R-:W-:Y:S01]  /*10ea0*/  HMMA.16816.F32 R8, R172.reuse, R178, R8 ;  /* 0x000000b2ac08723c */ /* 0x040fe20000001808 */
[----:B------:R-:W1:Y:S07]  /*10eb0*/  LDSM.16.M88.4 R176, [R210+0x11000] ;  /* 0x01100000d2b0783b */ /* 0x000e6e0000000200 */
        /* <DEDUP_REMOVED lines=10> */
[C---:B--2---:R-:W-:Y:S08]  /*10f60*/  HMMA.16816.F32 R4, R168.reuse, R192, R4 ;  /* 0x000000c0a804723c */ /* 0x044ff00000001804 */
        /* <DEDUP_REMOVED lines=73> */
[C---:B-----5:R-:W-:Y:S08]  /*11400*/  HMMA.16816.F32 R28, R168.reuse, R196, R28 ;  /* 0x000000c4a81c723c */ /* 0x060ff0000000181c */
[----:B------:R-:W-:Y:S01]  /*11410*/  HMMA.16816.F32 R32, R168, R198, R32 ;  /* 0x000000c6a820723c */ /* 0x000fe20000001820 */
[----:B------:R-:W3:Y:S04]  /*11420*/  LDSM.16.M88.4 R168, [R204+0x15800] ;  /* 0x01580000cca8783b */ /* 0x000ee80000000200 */
[----:B------:R-:W5:Y:S03]  /*11430*/  LDSM.16.M88.4 R196, [R222] ;  /* 0x00000000dec4783b */ /* 0x000f660000000200 */
        /* <DEDUP_REMOVED lines=31> */
[----:B------:R-:W5:Y:S07]  /*11630*/  LDSM.16.M88.4 R176, [R209+0x5800] ;  /* 0x00580000d1b0783b */ /* 0x000f6e0000000200 */
        /* <DEDUP_REMOVED lines=16> */
[C---:B-----5:R-:W-:Y:S08]  /*11740*/  HMMA.16816.F32 R28, R188.reuse, R176, R28 ;  /* 0x000000b0bc1c723c */ /* 0x060ff0000000181c */
        /* <DEDUP_REMOVED lines=28> */
[----:B------:R-:W5:Y:S03]  /*11910*/  LDSM.16.M88.4 R188, [R209+0x7000] ;  /* 0x00700000d1bc783b */ /* 0x000f660000000200 */
        /* <DEDUP_REMOVED lines=15> */
[C---:B-----5:R-:W-:Y:S08]  /*11a10*/  HMMA.16816.F32 R20, R168.reuse, R188, R20 ;  /* 0x000000bca814723c */ /* 0x060ff00000001814 */
[C---:B------:R-:W-:Y:S08]  /*11a20*/  HMMA.16816.F32 R24, R168.reuse, R190, R24 ;  /* 0x000000bea818723c */ /* 0x040ff00000001818 */
[C---:B----4-:R-:W-:Y:S08]  /*11a30*/  HMMA.16816.F32 R28, R168.reuse, R200, R28 ;  /* 0x000000c8a81c723c */ /* 0x050ff0000000181c */
[----:B------:R-:W-:Y:S01]  /*11a40*/  HMMA.16816.F32 R32, R168, R202, R32 ;  /* 0x000000caa820723c */ /* 0x000fe20000001820 */
[----:B------:R-:W-:-:S07]  /*11a50*/  @P0 BRA `(.L_x_1695) ;  /* 0xffffef2000000947 */ /* 0x000fce000383ffff */
.L_x_1694:
[----:B------:R-:W2:Y:S01]  /*11a60*/  LDL.64 R202, [R1+0x8] ;  /* 0x0000080001ca7983 */ /* 0x000ea20000100a00 */
[----:B------:R-:W-:Y:S01]  /*11a70*/  IMAD.U32 R0, RZ, RZ, UR30 ;  /* 0x0000001eff007e24 */ /* 0x000fe2000f8e00ff */
[----:B------:R-:W-:Y:S01]  /*11a80*/  USHF.L.U32 UR4, UR30, 0x1, URZ ;  /* 0x000000011e047899 */ /* 0x000fe2000800063f */
[----:B------:R-:W3:Y:S01]  /*11a90*/  LDC.U8 R240, c[0x0][0x2d8] ;  /* 0x0000b600fff07b82 */ /* 0x000ee20000000000 */
[----:B------:R-:W-:Y:S02]  /*11aa0*/  UISETP.GT.AND UP0, UPT, UR30, UR19, UPT ;  /* 0x000000131e00728c */ /* 0x000fe4000bf04270 */
[----:B------:R-:W4:Y:S01]  /*11ab0*/  LDL.64 R238, [R1] ;  /* 0x0000000001ee7983 */ /* 0x000f220000100a00 */
[----:B------:R-:W-:Y:S04]  /*11ac0*/  UMOV UR28, UR30 ;  /* 0x0000001e001c7c82 */ /* 0x000fe80008000000 */
[----:B------:R-:W3:Y:S01]  /*11ad0*/  LDC.U8 R201, c[0x0][0x2d8] ;  /* 0x0000b600ffc97b82 */ /* 0x000ee20000000000 */
[----:B------:R-:W5:Y:S06]  /*11ae0*/  LDL.64 R236, [R1+0x10] ;  /* 0x0000100001ec7983 */ /* 0x000f6c0000100a00 */
[----:B-1----:R-:W1:Y:S01]  /*11af0*/  S2R R2, SR_TID.X ;  /* 0x0000000000027919 */ /* 0x002e620000002100 */
[----:B---3--:R-:W-:Y:S01]  /*11b00*/  PRMT R201, R201, 0x7054, R240 ;  /* 0x00007054c9c97816 */ /* 0x008fe200000000f0 */
[----:B-1----:R-:W-:Y:S05]  /*11b10*/  IMAD.SHL.U32 R2, R2, 0x2, RZ ;  /* 0x0000000202027824 */ /* 0x002fea00078e00ff */
        /* <DEDUP_REMOVED lines=40> */
[C---:B------:R-:W-:Y:S02]  /*11da0*/  ISETP.GE.OR P4, PT, R3.reuse, R235, !P4 ;  /* 0x000000eb0300720c */ /* 0x040fe40006786670 */
[-C--:B------:R-:W-:Y:S02]  /*11db0*/  ISETP.GE.OR P0, PT, R3, R234.reuse, !P0 ;  /* 0x000000ea0300720c */ /* 0x080fe40004706670 */
[----:B------:R-:W-:Y:S02]  /*11dc0*/  IADD3 R3, R0, 0x19, RZ ;  /* 0x0000001900037810 */ /* 0x000fe40007ffe0ff */
[-C--:B------:R-:W-:Y:S02]  /*11dd0*/  ISETP.GE.OR P3, PT, R132, R234.reuse, !P3 ;  /* 0x000000ea8400720c */ /* 0x080fe40005f66670 */
[----:B------:R-:W-:Y:S02]  /*11de0*/  ISETP.GE.OR P5, PT, R2, R234, !P5 ;  /* 0x000000ea0200720c */ /* 0x000fe40006fa6670 */
[----:B------:R-:W-:Y:S02]  /*11df0*/  FMNMX.FTZ R5, R8, R5, !PT ;  /* 0x0000000508057209 */ /* 0x000fe40007810000 */
[----:B------:R-:W-:Y:S02]  /*11e00*/  ISETP.GE.OR P6, PT, R2, R235, !P6 ;  /* 0x000000eb0200720c */ /* 0x000fe400077c6670 */
[----:B------:R-:W-:Y:S02]  /*11e10*/  IADD3 R2, R0, 0x20, RZ ;  /* 0x0000002000027810 */ /* 0x000fe40007ffe0ff */
        /* <DEDUP_REMOVED lines=17> */
[C---:B------:R-:W-:Y:S01]  /*11f30*/  ISETP.GE.AND P0, PT, R3.reuse, R233, PT ;  /* 0x000000e90300720c */ /* 0x040fe20003f06270 */
[----:B------:R-:W-:Y:S01]  /*11f40*/  LDSM.16.MT88.4 R12, [R205+0x18000] ;  /* 0x01800000cd0c783b */ /* 0x000fe20000004200 */
[----:B------:R-:W-:Y:S02]  /*11f50*/  FSEL R180, R16, -INF , !P6 ;  /* 0xff80000010b47808 */ /* 0x000fe40007000000 */
        /* <DEDUP_REMOVED lines=31> */
[----:B------:R-:W-:Y:S01]  /*12150*/  FSEL R190, R24, -INF , !P2 ;  /* 0xff80000018be7808 */ /* 0x000fe20005000000 */
[----:B------:R-:W-:Y:S01]  /*12160*/  LDSM.16.MT88.4 R20, [R206+0x18000] ;  /* 0x01800000ce14783b */ /* 0x000fe20000004200 */
[----:B------:R-:W-:Y:S02]  /*12170*/  FMNMX.FTZ R132, R198, R132, !PT ;  /* 0x00000084c6847209 */ /* 0x000fe40007810000 */
[C---:B------:R-:W-:Y:S02]  /*12180*/  ISETP.GE.AND P6, PT, R2.reuse, R233, PT ;  /* 0x000000e90200720c */ /* 0x040fe40003fc6270 */
[----:B------:R-:W-:Y:S02]  /*12190*/  ISETP.GE.AND P2, PT, R2, R232, PT ;  /* 0x000000e80200720c */ /* 0x000fe40003f46270 */
        /* <DEDUP_REMOVED lines=47> */
[----:B------:R-:W3:Y:S01]  /*12490*/  SHFL.BFLY PT, R2, R0, 0x2, 0x1f ;  /* 0x0c401f0000027f89 */ /* 0x000ee200000e0000 */
[----:B-1----:R-:W-:Y:S04]  /*124a0*/  FMNMX.FTZ R132, R132, R3, !PT ;  /* 0x0000000384847209 */ /* 0x002fe80007810000 */
[C---:B------:R-:W-:Y:S01]  /*124b0*/  FSETP.NEU.FTZ.AND P1, PT, R132.reuse, -INF , PT ;  /* 0xff8000008400780b */ /* 0x040fe20003f3d000 */
[----:B------:R-:W-:Y:S01]  /*124c0*/  FMUL.FTZ R172, R132, c[0x0][0x23c] ;  /* 0x00008f0084ac7a20 */ /* 0x000fe20000410000 */
[----:B---3--:R-:W-:Y:S04]  /*124d0*/  FMNMX.FTZ R0, R0, R2, !PT ;  /* 0x0000000200007209 */ /* 0x008fe80007810000 */
        /* <DEDUP_REMOVED lines=14> */
[----:B----4-:R-:W-:Y:S02]  /*125c0*/  LOP3.LUT R0, R239, UR15, R202, 0x96, !PT ;  /* 0x0000000fef007c12 */ /* 0x010fe4000f8e96ca */
[----:B------:R-:W-:Y:S03]  /*125d0*/  FSEL R173, R173, RZ, P0 ;  /* 0x000000ffadad7208 */ /* 0x000fe60000000000 */
[----:B------:R-:W-:Y:S04]  /*125e0*/  IMAD.WIDE.U32 R174, R0, -0x326172a9, RZ ;  /* 0xcd9e8d5700ae7825 */ /* 0x000fe800078e00ff */
[----:B---3--:R-:W-:Y:S04]  /*125f0*/  IMAD.WIDE.U32 R8, R2, -0x326172a9, RZ ;  /* 0xcd9e8d5702087825 */ /* 0x008fe800078e00ff */
[--C-:B------:R-:W-:Y:S01]  /*12600*/  FFMA.FTZ R10, R10, c[0x0][0x23c], -R173.reuse ;  /* 0x00008f000a0a7a23 */ /* 0x100fe200000108ad */
[----:B-----5:R-:W-:Y:S01]  /*12610*/  LOP3.LUT R0, R9, UR16, R236, 0x96, !PT ;  /* 0x0000001009007c12 */ /* 0x020fe2000f8e96ec */
        /* <DEDUP_REMOVED lines=19> */
[----:B------:R-:W-:Y:S01]  /*12750*/  LOP3.LUT R8, R11, UR12, R174, 0x96, !PT ;  /* 0x0000000c0b087c12 */ /* 0x000fe2000f8e96ae */
[----:B------:R-:W-:Y:S02]  /*12760*/  IMAD.MOV.U32 R180, RZ, RZ, R238 ;  /* 0x000000ffffb47224 */ /* 0x000fe400078e00ee */
        /* <DEDUP_REMOVED lines=17> */
[----:B------:R-:W-:Y:S01]  /*12880*/  LOP3.LUT R6, R4, 0xffff, RZ, 0xc0, !PT ;  /* 0x0000ffff04067812 */ /* 0x000fe200078ec0ff */
[----:B------:R-:W-:Y:S01]  /*12890*/  IMAD.MOV.U32 R181, RZ, RZ, R239 ;  /* 0x000000ffffb57224 */ /* 0x000fe200078e00ef */
        /* <DEDUP_REMOVED lines=49> */
[----:B------:R1:W2:Y:S01]  /*12bb0*/  MUFU.EX2 R239, R133 ;  /* 0x0000008500ef7308 */ /* 0x0002a20000000800 */
[C---:B------:R-:W-:Y:S02]  /*12bc0*/  FMUL.FTZ R27, R0.reuse, R159 ;  /* 0x0000009f001b7220 */ /* 0x040fe40000410000 */
[----:B------:R-:W-:Y:S01]  /*12bd0*/  FMUL.FTZ R34, R0, R166 ;  /* 0x000000a600227220 */ /* 0x000fe20000410000 */
[C---:B------:R-:W-:Y:S02]  /*12be0*/  HMMA.16816.F32 R4, R168.reuse, R12, R4 ;  /* 0x0000000ca804723c */ /* 0x040fe40000001804 */
[----:B------:R-:W3:Y:S03]  /*12bf0*/  LDSM.16.MT88.4 R136, [R207+0x18000] ;  /* 0x01800000cf88783b */ /* 0x000ee60000004200 */
[----:B------:R-:W-:Y:S02]  /*12c00*/  IMAD.MOV.U32 R166, RZ, RZ, R201 ;  /* 0x000000ffffa67224 */ /* 0x000fe400078e00c9 */
[C---:B------:R-:W-:Y:S01]  /*12c10*/  FMUL.FTZ R12, R2.reuse, R144 ;  /* 0x00000090020c7220 */ /* 0x040fe20000410000 */
[C---:B------:R-:W-:Y:S02]  /*12c20*/  HMMA.16816.F32 R8, R168.reuse, R14, R8 ;  /* 0x0000000ea808723c */ /* 0x040fe40000001808 */
[----:B------:R-:W4:Y:S02]  /*12c30*/  LDSM.16.MT88.4 R140, [R205+0x1a000] ;  /* 0x01a00000cd8c783b */ /* 0x000f240000004200 */
[----:B------:R-:W-:Y:S02]  /*12c40*/  FMUL.FTZ R13, R2, R145 ;  /* 0x00000091020d7220 */ /* 0x000fe40000410000 */
[C---:B------:R-:W-:Y:S02]  /*12c50*/  FMUL.FTZ R35, R0.reuse, R167 ;  /* 0x000000a700237220 */ /* 0x040fe40000410000 */
[C---:B------:R-:W-:Y:S02]  /*12c60*/  FMUL.FTZ R14, R0.reuse, R146 ;  /* 0x00000092000e7220 */ /* 0x040fe40000410000 */
[----:B------:R-:W-:Y:S02]  /*12c70*/  LDSM.16.MT88.4 R156, [R207+0x18800] ;  /* 0x01880000cf9c783b */ /* 0x000fe40000004200 */
[C---:B------:R-:W-:Y:S02]  /*12c80*/  FMUL.FTZ R15, R0.reuse, R147 ;  /* 0x00000093000f7220 */ /* 0x040fe40000410000 */
[----:B------:R-:W-:Y:S02]  /*12c90*/  IMAD.MOV.U32 R167, RZ, RZ, R193 ;  /* 0x000000ffffa77224 */ /* 0x000fe400078e00c1 */
[C---:B------:R-:W-:Y:S02]  /*12ca0*/  FMUL.FTZ R38, R0.reuse, R38 ;  /* 0x0000002600267220 */ /* 0x040fe40000410000 */
[----:B------:R-:W5:Y:S01]  /*12cb0*/  LDSM.16.MT88.4 R144, [R206+0x1a000] ;  /* 0x01a00000ce90783b */ /* 0x000f620000004200 */
[C---:B------:R-:W-:Y:S03]  /*12cc0*/  HMMA.16816.F32 R12, R168.reuse, R20, R12 ;  /* 0x00000014a80c723c */ /* 0x040fe6000000180c */
[----:B------:R-:W-:Y:S02]  /*12cd0*/  FMUL.FTZ R39, R0, R39 ;  /* 0x0000002700277220 */ /* 0x000fe40000410000 */
[C---:B------:R-:W-:Y:S02]  /*12ce0*/  FMUL.FTZ R41, R2.reuse, R41 ;  /* 0x0000002902297220 */ /* 0x040fe40000410000 */
[C---:B------:R-:W-:Y:S01]  /*12cf0*/  FMUL.FTZ R21, R2.reuse, R153 ;  /* 0x0000009902157220 */ /* 0x040fe20000410000 */
[C---:B------:R-:W-:Y:S04]  /*12d00*/  HMMA.16816.F32 R16, R168.reuse, R22, R16 ;  /* 0x00000016a810723c */ /* 0x040fe80000001810 */
[----:B------:R-:W-:Y:S02]  /*12d10*/  FMUL.FTZ R20, R2, R152 ;  /* 0x0000009802147220 */ /* 0x000fe40000410000 */
[C---:B------:R-:W-:Y:S02]  /*12d20*/  FMUL.FTZ R42, R0.reuse, R42 ;  /* 0x0000002a002a7220 */ /* 0x040fe40000410000 */
[C---:B------:R-:W-:Y:S04]  /*12d30*/  FMUL.FTZ R23, R0.reuse, R155 ;  /* 0x0000009b00177220 */ /* 0x040fe80000410000 */
[C---:B------:R-:W-:Y:S02]  /*12d40*/  FMUL.FTZ R22, R0.reuse, R154 ;  /* 0x0000009a00167220 */ /* 0x040fe40000410000 */
[----:B------:R-:W-:Y:S02]  /*12d50*/  FMUL.FTZ R43, R0, R43 ;  /* 0x0000002b002b7220 */ /* 0x000fe40000410000 */
[C---:B------:R-:W-:Y:S02]  /*12d60*/  FMUL.FTZ R44, R2.reuse, R44 ;  /* 0x0000002c022c7220 */ /* 0x040fe40000410000 */
[----:B------:R-:W-:Y:S01]  /*12d70*/  FMUL.FTZ R45, R2, R45 ;  /* 0x0000002d022d7220 */ /* 0x000fe20000410000 */
        /* <DEDUP_REMOVED lines=9> */
[----:B------:R-:W-:Y:S02]  /*12e10*/  FMUL.FTZ R49, R2, R49 ;  /* 0x0000003102317220 */ /* 0x000fe40000410000 */
[C---:B------:R-:W-:Y:S02]  /*12e20*/  FMUL.FTZ R50, R0.reuse, R50 ;  /* 0x0000003200327220 */ /* 0x040fe40000410000 */
[----:B------:R-:W-:Y:S01]  /*12e30*/  FMUL.FTZ R51, R0, R51 ;  /* 0x0000003300337220 */ /* 0x000fe20000410000 */
[C---:B---3--:R-:W-:Y:S03]  /*12e40*/  HMMA.16816.F32 R28, R168.reuse, R136, R28 ;  /* 0x00000088a81c723c */ /* 0x048fe6000000181c */
[C---:B------:R-:W-:Y:S02]  /*12e50*/  FMUL.FTZ R52, R2.reuse, R52 ;  /* 0x0000003402347220 */ /* 0x040fe40000410000 */
[----:B------:R-:W-:Y:S02]  /*12e60*/  FMUL.FTZ R53, R2, R53 ;  /* 0x0000003502357220 */ /* 0x000fe40000410000 */
[C---:B------:R-:W-:Y:S01]  /*12e70*/  FMUL.FTZ R54, R0.reuse, R54 ;  /* 0x0000003600367220 */ /* 0x040fe20000410000 */
[C---:B------:R-:W-:Y:S01]  /*12e80*/  HMMA.16816.F32 R32, R168.reuse, R138, R32 ;  /* 0x0000008aa820723c */ /* 0x040fe20000001820 */
[----:B------:R-:W3:Y:S03]  /*12e90*/  LDSM.16.MT88.4 R136, [R208+0x1a000] ;  /* 0x01a00000d088783b */ /* 0x000ee60000004200 */
        /* <DEDUP_REMOVED lines=17> */
[C---:B---3--:R-:W-:Y:S03]  /*12fb0*/  HMMA.16816.F32 R52, R168.reuse, R136, R52 ;  /* 0x00000088a834723c */ /* 0x048fe60000001834 */
[C---:B------:R-:W-:Y:S02]  /*12fc0*/  FMUL.FTZ R66, R0.reuse, R66 ;  /* 0x0000004200427220 */ /* 0x040fe40000410000 */
[----:B------:R-:W-:Y:S02]  /*12fd0*/  FMUL.FTZ R67, R0, R67 ;  /* 0x0000004300437220 */ /* 0x000fe40000410000 */
[--C-:B-1----:R-:W-:Y:S01]  /*12fe0*/  FFMA.FTZ R133, R182, c[0x0][0x23c], -R173.reuse ;  /* 0x00008f00b6857a23 */ /* 0x102fe200000108ad */
[C---:B------:R-:W-:Y:S01]  /*12ff0*/  HMMA.16816.F32 R56, R168.reuse, R138, R56 ;  /* 0x0000008aa838723c */ /* 0x040fe20000001838 */
[----:B------:R-:W1:Y:S02]  /*13000*/  LDSM.16.MT88.4 R136, [R206+0x1c000] ;  /* 0x01c00000ce88783b */ /* 0x000e640000004200 */
[----:B------:R3:W-:Y:S01]  /*13010*/  MUFU.EX2 R238, R133 ;  /* 0x0000008500ee7308 */ /* 0x0007e20000000800 */
[C---:B------:R-:W-:Y:S02]  /*13020*/  FMUL.FTZ R68, R2.reuse, R68 ;  /* 0x0000004402447220 */ /* 0x040fe40000410000 */
[----:B------:R-:W-:Y:S02]  /*13030*/  FMUL.FTZ R69, R2, R69 ;  /* 0x0000004502457220 */ /* 0x000fe40000410000 */
[C---:B----4-:R-:W-:Y:S04]  /*13040*/  HMMA.16816.F32 R60, R168.reuse, R140, R60 ;  /* 0x0000008ca83c723c */ /* 0x050fe8000000183c */
[C---:B------:R-:W-:Y:S02]  /*13050*/  FMUL.FTZ R70, R0.reuse, R70 ;  /* 0x0000004600467220 */ /* 0x040fe40000410000 */
[----:B------:R-:W-:Y:S02]  /*13060*/  FMUL.FTZ R71, R0, R71 ;  /* 0x0000004700477220 */ /* 0x000fe40000410000 */
[C---:B------:R-:W-:Y:S01]  /*13070*/  HMMA.16816.F32 R64, R168.reuse, R142, R64 ;  /* 0x0000008ea840723c */ /* 0x040fe20000001840 */
[----:B------:R-:W4:Y:S03]  /*13080*/  LDSM.16.MT88.4 R140, [R208+0x1c000] ;  /* 0x01c00000d08c783b */ /* 0x000f260000004200 */
[C---:B------:R-:W-:Y:S02]  /*13090*/  FMUL.FTZ R72, R2.reuse, R72 ;  /* 0x0000004802487220 */ /* 0x040fe40000410000 */
[----:B------:R-:W-:Y:S02]  /*130a0*/  FMUL.FTZ R73, R2, R73 ;  /* 0x0000004902497220 */ /* 0x000fe40000410000 */
[C---:B-----5:R-:W-:Y:S04]  /*130b0*/  HMMA.16816.F32 R68, R168.reuse, R144, R68 ;  /* 0x00000090a844723c */ /* 0x060fe80000001844 */
[C---:B------:R-:W-:Y:S02]  /*130c0*/  FMUL.FTZ R74, R0.reuse, R74 ;  /* 0x0000004a004a7220 */ /* 0x040fe40000410000 */
[----:B------:R-:W-:Y:S02]  /*130d0*/  FMUL.FTZ R75, R0, R75 ;  /* 0x0000004b004b7220 */ /* 0x000fe40000410000 */
[C---:B------:R-:W-:Y:S04]  /*130e0*/  FMUL.FTZ R76, R2.reuse, R76 ;  /* 0x0000004c024c7220 */ /* 0x040fe80000410000 */
[----:B------:R-:W-:Y:S01]  /*130f0*/  FMUL.FTZ R77, R2, R77 ;  /* 0x0000004d024d7220 */ /* 0x000fe20000410000 */
[C---:B------:R-:W-:Y:S01]  /*13100*/  HMMA.16816.F32 R72, R168.reuse, R146, R72 ;  /* 0x00000092a848723c */ /* 0x040fe20000001848 */
[----:B------:R-:W5:Y:S02]  /*13110*/  LDSM.16.MT88.4 R144, [R207+0x1c000] ;  /* 0x01c00000cf90783b */ /* 0x000f640000004200 */
[C---:B------:R-:W-:Y:S02]  /*13120*/  FMUL.FTZ R78, R0.reuse, R78 ;  /* 0x0000004e004e7220 */ /* 0x040fe40000410000 */
[----:B------:R-:W-:Y:S02]  /*13130*/  FMUL.FTZ R79, R0, R79 ;  /* 0x0000004f004f7220 */ /* 0x000fe40000410000 */
[----:B---3--:R-:W-:Y:S02]  /*13140*/  FFMA.FTZ R133, R183, c[0x0][0x23c], -R173 ;  /* 0x00008f00b7857a23 */ /* 0x008fe400000108ad */
[----:B------:R-:W-:Y:S02]  /*13150*/  IMAD.MOV.U32 R183, RZ, RZ, R237 ;  /* 0x000000ffffb77224 */ /* 0x000fe400078e00ed */
[----:B------:R3:W2:Y:S01]  /*13160*/  MUFU.EX2 R237, R133 ;  /* 0x0000008500ed7308 */ /* 0x0006a20000000800 */
        /* <DEDUP_REMOVED lines=25> */
[C---:B-----5:R-:W-:Y:S03]  /*13300*/  HMMA.16816.F32 R92, R168.reuse, R144, R92 ;  /* 0x00000090a85c723c */ /* 0x060fe6000000185c */
[C---:B------:R-:W-:Y:S02]  /*13310*/  FMUL.FTZ R96, R2.reuse, R96 ;  /* 0x0000006002607220 */ /* 0x040fe40000410000 */
[----:B------:R-:W-:Y:S02]  /*13320*/  FMUL.FTZ R97, R2, R97 ;  /* 0x0000006102617220 */ /* 0x000fe40000410000 */
[C---:B------:R-:W-:Y:S02]  /*13330*/  FMUL.FTZ R98, R0.reuse, R98 ;  /* 0x0000006200627220 */ /* 0x040fe40000410000 */
[----:B------:R-:W-:Y:S03]  /*13340*/  FMUL.FTZ R99, R0, R99 ;  /* 0x0000006300637220 */ /* 0x000fe60000410000 */
[C---:B------:R-:W-:Y:S02]  /*13350*/  FMUL.FTZ R100, R2.reuse, R100 ;  /* 0x0000006402647220 */ /* 0x040fe40000410000 */
[----:B------:R-:W-:Y:S02]  /*13360*/  FMUL.FTZ R101, R2, R101 ;  /* 0x0000006502657220 */ /* 0x000fe40000410000 */
        /* <DEDUP_REMOVED lines=9> */
[----:B---3--:R-:W-:Y:S02]  /*13400*/  FFMA.FTZ R133, R185, c[0x0][0x23c], -R172 ;  /* 0x00008f00b9857a23 */ /* 0x008fe400000108ac */
[----:B------:R-:W-:Y:S02]  /*13410*/  IMAD.MOV.U32 R165, RZ, RZ, R203 ;  /* 0x000000ffffa57224 */ /* 0x000fe400078e00cb */
[----:B------:R1:W3:Y:S01]  /*13420*/  MUFU.EX2 R203, R133 ;  /* 0x0000008500cb7308 */ /* 0x0002e20000000800 */
[C---:B------:R-:W-:Y:S01]  /*13430*/  HMMA.16816.F32 R104, R168.reuse, R138, R104 ;  /* 0x0000008aa868723c */ /* 0x040fe20000001868 */
[----:B------:R-:W1:Y:S02]  /*13440*/  LDSM.16.MT88.4 R136, [R207+0x1e000] ;  /* 0x01e00000cf88783b */ /* 0x000e640000004200 */
[C---:B------:R-:W-:Y:S02]  /*13450*/  FMUL.FTZ R108, R2.reuse, R108 ;  /* 0x0000006c026c7220 */ /* 0x040fe40000410000 */
[----:B------:R-:W-:Y:S02]  /*13460*/  FMUL.FTZ R109, R2, R109 ;  /* 0x0000006d026d7220 */ /* 0x000fe40000410000 */
[C---:B------:R-:W-:Y:S02]  /*13470*/  FMUL.FTZ R110, R0.reuse, R110 ;  /* 0x0000006e006e7220 */ /* 0x040fe40000410000 */
[----:B------:R-:W-:Y:S03]  /*13480*/  FMUL.FTZ R111, R0, R111 ;  /* 0x0000006f006f7220 */ /* 0x000fe60000410000 */
[C---:B------:R-:W-:Y:S02]  /*13490*/  FMUL.FTZ R116, R2.reuse, R116 ;  /* 0x0000007402747220 */ /* 0x040fe40000410000 */
[C---:B------:R-:W-:Y:S02]  /*134a0*/  FMUL.FTZ R117, R2.reuse, R117 ;  /* 0x0000007502757220 */ /* 0x040fe40000410000 */
[C---:B----4-:R-:W-:Y:S03]  /*134b0*/  HMMA.16816.F32 R108, R168.reuse, R140, R108 ;  /* 0x0000008ca86c723c */ /* 0x050fe6000000186c */
[C---:B------:R-:W-:Y:S02]  /*134c0*/  FMUL.FTZ R112, R2.reuse, R112 ;  /* 0x0000007002707220 */ /* 0x040fe40000410000 */
[----:B------:R-:W-:Y:S02]  /*134d0*/  FMUL.FTZ R113, R2, R113 ;  /* 0x0000007102717220 */ /* 0x000fe40000410000 */
[C---:B------:R-:W-:Y:S01]  /*134e0*/  FMUL.FTZ R114, R0.reuse, R114 ;  /* 0x0000007200727220 */ /* 0x040fe20000410000 */
[----:B------:R-:W-:Y:S01]  /*134f0*/  LOP3.LUT R140, R189, UR8, R176, 0x96, !PT ;  /* 0x00000008bd8c7c12 */ /* 0x000fe2000f8e96b0 */
[C---:B------:R-:W-:Y:S03]  /*13500*/  FMUL.FTZ R115, R0.reuse, R115 ;  /* 0x0000007300737220 */ /* 0x040fe60000410000 */
[C---:B------:R-:W-:Y:S02]  /*13510*/  FMUL.FTZ R118, R0.reuse, R118 ;  /* 0x0000007600767220 */ /* 0x040fe40000410000 */
[----:B------:R-:W-:Y:S02]  /*13520*/  FMUL.FTZ R119, R0, R119 ;  /* 0x0000007700777220 */ /* 0x000fe40000410000 */
[C---:B------:R-:W-:Y:S03]  /*13530*/  HMMA.16816.F32 R112, R168.reuse, R142, R112 ;  /* 0x0000008ea870723c */ /* 0x040fe60000001870 */
[----:B------:R-:W-:Y:S04]  /*13540*/  IMAD.WIDE.U32 R140, R140, -0x2daee0ad, RZ ;  /* 0xd2511f538c8c7825 */ /* 0x000fe800078e00ff */
[----:B------:R-:W-:Y:S01]  /*13550*/  IMAD.MOV.U32 R164, RZ, RZ, R202 ;  /* 0x000000ffffa47224 */ /* 0x000fe200078e00ca */
[C---:B-----5:R-:W-:Y:S01]  /*13560*/  HMMA.16816.F32 R116, R168.reuse, R144, R116 ;  /* 0x00000090a874723c */ /* 0x060fe20000001874 */
[----:B------:R4:W-:Y:S03]  /*13570*/  MUFU.EX2 R202, R134 ;  /* 0x0000008600ca7308 */ /* 0x0009e60000000800 */
[----:B-1----:R-:W-:Y:S01]  /*13580*/  LOP3.LUT R133, R141, UR17, R178, 0x96, !PT ;  /* 0x000000118d857c12 */ /* 0x002fe2000f8e96b2 */
[----:B------:R-:W-:Y:S01]  /*13590*/  FMUL.FTZ R120, R2, R120 ;  /* 0x0000007802787220 */ /* 0x000fe20000410000 */
[----:B------:R-:W-:Y:S01]  /*135a0*/  LOP3.LUT R143, R140, 0xffff, RZ, 0xc0, !PT ;  /* 0x0000ffff8c8f7812 */ /* 0x000fe200078ec0ff */
[----:B------:R-:W-:Y:S01]  /*135b0*/  FFMA.FTZ R141, R187, c[0x0][0x23c], -R173 ;  /* 0x00008f00bb8d7a23 */ /* 0x000fe200000108ad */
[--C-:B------:R-:W-:Y:S01]  /*135c0*/  SHF.R.U32.HI R152, RZ, 0x10, R140.reuse ;  /* 0x00000010ff987819 */ /* 0x100fe2000001168c */
[----:B------:R-:W-:Y:S01]  /*135d0*/  FMUL.FTZ R121, R2, R121 ;  /* 0x0000007902797220 */ /* 0x000fe20000410000 */
[----:B------:R-:W-:Y:S01]  /*135e0*/  LDSM.16.MT88.4 R176, [R206+0x1b800] ;  /* 0x01b80000ceb0783b */ /* 0x000fe20000004200 */
[----:B------:R1:W5:Y:S01]  /*135f0*/  MUFU.EX2 R201, R141 ;  /* 0x0000008d00c97308 */ /* 0x0003620000000800 */
[----:B------:R-:W-:Y:S01]  /*13600*/  FMUL.FTZ R122, R0, R122 ;  /* 0x0000007a007a7220 */ /* 0x000fe20000410000 */
[----:B------:R-:W-:Y:S01]  /*13610*/  LOP3.LUT R154, R140, 0xff, RZ, 0xc0, !PT ;  /* 0x000000ff8c9a7812 */ /* 0x000fe200078ec0ff */
[----:B------:R-:W-:Y:S01]  /*13620*/  FMUL.FTZ R123, R0, R123 ;  /* 0x0000007b007b7220 */ /* 0x000fe20000410000 */
[----:B------:R-:W-:Y:S01]  /*13630*/  SHF.R.U32.HI R153, RZ, 0x18, R140 ;  /* 0x00000018ff997819 */ /* 0x000fe2000001168c */
[----:B------:R-:W-:Y:S01]  /*13640*/  FMUL.FTZ R124, R2, R124 ;  /* 0x0000007c027c7220 */ /* 0x000fe20000410000 */
[----:B------:R-:W-:Y:S01]  /*13650*/  LOP3.LUT R152, R152, 0xff, RZ, 0xc0, !PT ;  /* 0x000000ff98987812 */ /* 0x000fe200078ec0ff */
[----:B------:R-:W-:Y:S01]  /*13660*/  FMUL.FTZ R125, R2, R125 ;  /* 0x0000007d027d7220 */ /* 0x000fe20000410000 */
[----:B------:R-:W-:Y:S01]  /*13670*/  SHF.R.U32.HI R143, RZ, 0x8, R143 ;  /* 0x00000008ff8f7819 */ /* 0x000fe2000001168f */
[C---:B------:R-:W-:Y:S01]  /*13680*/  FMUL.FTZ R126, R0.reuse, R126 ;  /* 0x0000007e007e7220 */ /* 0x040fe20000410000 */
[C---:B------:R-:W-:Y:S01]  /*13690*/  HMMA.16816.F32 R120, R168.reuse, R146, R120 ;  /* 0x00000092a878723c */ /* 0x040fe20000001878 */
[----:B------:R-:W5:Y:S02]  /*136a0*/  LDSM.16.MT88.4 R144, [R205+0x18800] ;  /* 0x01880000cd90783b */ /* 0x000f640000004200 */
[--C-:B------:R-:W-:Y:S01]  /*136b0*/  SHF.R.U32.HI R140, RZ, 0x10, R133.reuse ;  /* 0x00000010ff8c7819 */ /* 0x100fe20000011685 */
[----:B------:R-:W-:Y:S01]  /*136c0*/  FMUL.FTZ R127, R0, R127 ;  /* 0x0000007f007f7220 */ /* 0x000fe20000410000 */
[C---:B----4-:R-:W-:Y:S01]  /*136d0*/  LOP3.LUT R134, R133.reuse, 0xffff, RZ, 0xc0, !PT ;  /* 0x0000ffff85867812 */ /* 0x050fe200078ec0ff */
[C---:B------:R-:W-:Y:S01]  /*136e0*/  FMUL.FTZ R128, R2.reuse, R128 ;  /* 0x0000008002807220 */ /* 0x040fe20000410000 */
[----:B------:R-:W-:Y:S01]  /*136f0*/  LOP3.LUT R142, R133, 0xff, RZ, 0xc0, !PT ;  /* 0x000000ff858e7812 */ /* 0x000fe200078ec0ff */
[----:B------:R-:W-:Y:S01]  /*13700*/  FMUL.FTZ R129, R2, R129 ;  /* 0x0000008102817220 */ /* 0x000fe20000410000 */
[----:B------:R-:W-:Y:S02]  /*13710*/  SHF.R.U32.HI R133, RZ, 0x18, R133 ;  /* 0x00000018ff857819 */ /* 0x000fe40000011685 */
[C---:B------:R-:W-:Y:S03]  /*13720*/  HMMA.16816.F32 R124, R168.reuse, R136, R124 ;  /* 0x00000088a87c723c */ /* 0x040fe6000000187c */
[----:B-1----:R-:W-:Y:S01]  /*13730*/  PRMT R141, R154, 0x5410, R143 ;  /* 0x000054109a8d7816 */ /* 0x002fe2000000008f */
[----:B------:R-:W-:Y:S01]  /*13740*/  FMUL.FTZ R130, R0, R130 ;  /* 0x0000008200827220 */ /* 0x000fe20000410000 */
[----:B------:R-:W-:Y:S01]  /*13750*/  PRMT R143, R152, 0x5410, R153 ;  /* 0x00005410988f7816 */ /* 0x000fe20000000099 */
[----:B------:R-:W-:Y:S01]  /*13760*/  FMUL.FTZ R131, R0, R131 ;  /* 0x0000008300837220 */ /* 0x000fe20000410000 */
[----:B------:R-:W-:Y:S01]  /*13770*/  SHF.R.U32.HI R134, RZ, 0x8, R134 ;  /* 0x00000008ff867819 */ /* 0x000fe20000011686 */
[----:B------:R-:W1:Y:S01]  /*13780*/  LDSM.16.MT88.4 R152, [R208+0x18800] ;  /* 0x01880000d098783b */ /* 0x000e620000004200 */
[----:B------:R-:W-:Y:S03]  /*13790*/  LOP3.LUT R140, R140, 0xff, RZ, 0xc0, !PT ;  /* 0x000000ff8c8c7812 */ /* 0x000fe600078ec0ff */
[----:B------:R-:W-:Y:S01]  /*137a0*/  PRMT R161, R142, 0x5410, R134 ;  /* 0x000054108ea17816 */ /* 0x000fe20000000086 */
[----:B------:R-:W-:Y:S03]  /*137b0*/  HMMA.16816.F32 R128, R168, R138, R128 ;  /* 0x0000008aa880723c */ /* 0x000fe60000001880 */
[----:B------:R-:W-:Y:S01]  /*137c0*/  PRMT R160, R140, 0x5410, R133 ;  /* 0x000054108ca07816 */ /* 0x000fe20000000085 */
[--C-:B------:R-:W-:Y:S01]  /*137d0*/  HSET2.LE.AND R142, R141, R166.reuse, PT ;  /* 0x000000a68d8e7233 */ /* 0x100fe20003803000 */
[----:B--2---:R-:W-:Y:S01]  /*137e0*/  F2FP.PACK_AB R133, R239, R240 ;  /* 0x000000f0ef85723e */ /* 0x004fe200000000ff */
[--C-:B------:R-:W-:Y:S01]  /*137f0*/  HSET2.LE.AND R143, R143, R166.reuse, PT ;  /* 0x000000a68f8f7233 */ /* 0x100fe20003803000 */
[----:B------:R-:W-:Y:S01]  /*13800*/  F2FP.PACK_AB R134, R237, R238 ;  /* 0x000000eeed86723e */ /* 0x000fe200000000ff */
[--C-:B------:R-:W-:Y:S01]  /*13810*/  HSET2.LE.AND R140, R161, R166.reuse, PT ;  /* 0x000000a6a18c7233 */ /* 0x100fe20003803000 */
[----:B------:R-:W-:Y:S01]  /*13820*/  LOP3.LUT R142, R142, R133, RZ, 0xc0, !PT ;  /* 0x000000858e8e7212 */ /* 0x000fe200078ec0ff */
[----:B------:R-:W2:Y:S02]  /*13830*/  LDSM.16.MT88.4 R136, [R205+0x1a800] ;  /* 0x01a80000cd88783b */ /* 0x000ea40000004200 */
[----:B------:R-:W-:Y:S01]  /*13840*/  HSET2.LE.AND R141, R160, R166, PT ;  /* 0x000000a6a08d7233 */ /* 0x000fe20003803000 */
[----:B------:R-:W-:Y:S01]  /*13850*/  LOP3.LUT R143, R143, R134, RZ, 0xc0, !PT ;  /* 0x000000868f8f7212 */ /* 0x000fe200078ec0ff */
[----:B------:R-:W-:Y:S01]  /*13860*/  IMAD.MOV.U32 R169, RZ, RZ, R166 ;  /* 0x000000ffffa97224 */ /* 0x000fe200078e00a6 */
[----:B---3--:R-:W-:Y:S01]  /*13870*/  F2FP.PACK_AB R133, R203, R236 ;  /* 0x000000eccb85723e */ /* 0x008fe200000000ff */
[----:B------:R-:W-:Y:S01]  /*13880*/  IMAD.MOV.U32 R164, RZ, RZ, R195 ;  /* 0x000000ffffa47224 */ /* 0x000fe200078e00c3 */
[----:B-----5:R-:W-:Y:S01]  /*13890*/  F2FP.PACK_AB R134, R201, R202 ;  /* 0x000000cac986723e */ /* 0x020fe200000000ff */
[----:B------:R-:W-:Y:S01]  /*138a0*/  LDSM.16.MT88.4 R160, [R205+0x1c800] ;  /* 0x01c80000cda0783b */ /* 0x000fe20000004200 */
[----:B------:R-:W-:Y:S01]  /*138b0*/  LOP3.LUT R140, R140, R133, RZ, 0xc0, !PT ;  /* 0x000000858c8c7212 */ /* 0x000fe200078ec0ff */
[----:B------:R-:W-:Y:S01]  /*138c0*/  IMAD.U32 R133, RZ, RZ, UR4 ;  /* 0x00000004ff857e24 */ /* 0x000fe2000f8e00ff */
[----:B------:R-:W-:Y:S01]  /*138d0*/  LOP3.LUT R141, R141, R134, RZ, 0xc0, !PT ;  /* 0x000000868d8d7212 */ /* 0x000fe200078ec0ff */
[----:B------:R-:W-:Y:S03]  /*138e0*/  FFMA.FTZ R134, R190, c[0x0][0x23c], -R172 ;  /* 0x00008f00be867a23 */ /* 0x000fe600000108ac */
[----:B------:R-:W-:Y:S01]  /*138f0*/  LOP3.LUT R133, R165, UR27, R133, 0x96, !PT ;  /* 0x0000001ba5857c12 */ /* 0x000fe2000f8e9685 */
[----:B------:R-:W-:Y:S01]  /*13900*/  IMAD.MOV.U32 R165, RZ, RZ, R194 ;  /* 0x000000ffffa57224 */ /* 0x000fe200078e00c2 */
[----:B------:R3:W-:Y:S01]  /*13910*/  MUFU.EX2 R195, R134 ;  /* 0x0000008600c37308 */ /* 0x0007e20000000800 */
        /* <DEDUP_REMOVED lines=31> */
[----:B---3--:R-:W-:Y:S01]  /*13b10*/  LOP3.LUT R134, R157, UR16, R182, 0x96, !PT ;  /* 0x000000109d867c12 */ /* 0x008fe2000f8e96b6 */
[C---:B--2---:R-:W-:Y:S01]  /*13b20*/  HMMA.16816.F32 R84, R140.reuse, R136, R84 ;  /* 0x000000888c54723c */ /* 0x044fe20000001854 */
[----:B------:R1:W2:Y:S03]  /*13b30*/  MUFU.EX2 R194, R133 ;  /* 0x0000008500c27308 */ /* 0x0002a60000000800 */
[----:B------:R-:W-:Y:S04]  /*13b40*/  IMAD.WIDE.U32 R156, R156, -0x2daee0ad, RZ ;  /* 0xd2511f539c9c7825 */ /* 0x000fe800078e00ff */
[C---:B------:R-:W-:Y:S01]  /*13b50*/  HMMA.16816.F32 R88, R140.reuse, R138, R88 ;  /* 0x0000008a8c58723c */ /* 0x040fe20000001858 */
[----:B------:R-:W3:Y:S07]  /*13b60*/  LDSM.16.MT88.4 R136, [R206+0x1e800] ;  /* 0x01e80000ce88783b */ /* 0x000eee0000004200 */
[C---:B----4-:R-:W-:Y:S08]  /*13b70*/  HMMA.16816.F32 R92, R140.reuse, R144, R92 ;  /* 0x000000908c5c723c */ /* 0x050ff0000000185c */
        /* <DEDUP_REMOVED lines=10> */
[C---:B---3--:R-:W-:Y:S03]  /*13c20*/  HMMA.16816.F32 R108, R140.reuse, R136, R108 ;  /* 0x000000888c6c723c */ /* 0x048fe6000000186c */
        /* <DEDUP_REMOVED lines=9> */
[----:B------:R-:W-:Y:S01]  /*13cc0*/  FFMA.FTZ R138, R200, c[0x0][0x23c], -R173 ;  /* 0x00008f00c88a7a23 */ /* 0x000fe200000108ad */
[----:B------:R-:W-:Y:S01]  /*13cd0*/  LOP3.LUT R156, R149, UR9, R156, 0x96, !PT ;  /* 0x00000009959c7c12 */ /* 0x000fe2000f8e969c */
[----:B------:R-:W-:Y:S01]  /*13ce0*/  IMAD.MOV.U32 R196, RZ, RZ, R164 ;  /* 0x000000ffffc47224 */ /* 0x000fe200078e00a4 */
[----:B------:R-:W4:Y:S01]  /*13cf0*/  LDL.LU R200, [R1+0x18] ;  /* 0x0000180001c87983 */ /* 0x000f220000300800 */
        /* <DEDUP_REMOVED lines=11> */
[----:B------:R2:W1:Y:S02]  /*13db0*/  MUFU.EX2 R190, R133 ;  /* 0x0000008500be7308 */ /* 0x0004640000000800 */
[----:B------:R-:W-:Y:S05]  /*13dc0*/  IMAD.WIDE.U32 R136, R136, -0x326172a9, RZ ;  /* 0xcd9e8d5788887825 */ /* 0x000fea00078e00ff */
[--C-:B------:R-:W-:Y:S02]  /*13dd0*/  SHF.R.U32.HI R156, RZ, 0x10, R136.reuse ;  /* 0x00000010ff9c7819 */ /* 0x100fe40000011688 */
[C---:B------:R-:W-:Y:S02]  /*13de0*/  LOP3.LUT R139, R136.reuse, 0xff, RZ, 0xc0, !PT ;  /* 0x000000ff888b7812 */ /* 0x040fe400078ec0ff */
[----:B------:R-:W-:Y:S01]  /*13df0*/  SHF.R.U32.HI R158, RZ, 0x18, R136 ;  /* 0x00000018ff9e7819 */ /* 0x000fe20000011688 */
[----:B--2---:R-:W-:Y:S02]  /*13e00*/  FFMA.FTZ R133, R199, c[0x0][0x23c], -R173 ;  /* 0x00008f00c7857a23 */ /* 0x004fe400000108ad */
        /* <DEDUP_REMOVED lines=151> */
[----:B------:R-:W-:Y:S01]  /*14780*/  STL [R1+0x18], R2 ;  /* 0x0000180201007387 */ /* 0x000fe20000100800 */
        /* <DEDUP_REMOVED lines=55> */
.L_x_1692:
[----:B------:R-:W2:Y:S04]  /*14b00*/  LDL.LU R5, [R1+0x18] ;  /* 0x0000180001057983 */ /* 0x000ea80000300800 */
[----:B------:R-:W1:Y:S01]  /*14b10*/  S2R R174, SR_TID.X ;  /* 0x0000000000ae7919 */ /* 0x000e620000002100 */
[----:B------:R-:W3:Y:S01]  /*14b20*/  S2UR UR7, SR_CTAID.Y ;  /* 0x00000000000779c3 */ /* 0x000ee20000002600 */
[----:B------:R-:W-:-:S02]  /*14b30*/  UISETP.NE.AND UP4, UPT, UR22, -0x1, UPT ;  /* 0xffffffff1600788c */ /* 0x000fc4000bf85270 */
[----:B------:R-:W4:Y:S01]  /*14b40*/  LDL.LU R4, [R1+0x1c] ;  /* 0x00001c0001047983 */ /* 0x000f220000300800 */
[----:B------:R-:W-:-:S03]  /*14b50*/  ULDC.64 UR4, c[0x0][0x1e8] ;  /* 0x00007a0000047ab9 */ /* 0x000fc60000000a00 */
[----:B------:R-:W5:Y:S01]  /*14b60*/  LDL.LU R176, [R1+0x74] ;  /* 0x0000740001b07983 */ /* 0x000f620000300800 */
        /* <DEDUP_REMOVED lines=379> */
[----:B-----5:R-:W-:Y:S01]  /*16320*/  LEA R0, R0, R176, 0x4 ;  /* 0x000000b000007211 */ /* 0x020fe200078e20ff */
        /* <DEDUP_REMOVED lines=17> */
.L_x_1697:
[----:B---3--:R-:W-:Y:S05]  /*16440*/  BSYNC B0 ;  /* 0x0000000000007941 */ /* 0x008fea0003800000 */
.L_x_1696:
        /* <DEDUP_REMOVED lines=29> */
.L_x_1699:
[----:B--2---:R-:W-:Y:S05]  /*16620*/  BSYNC B0 ;  /* 0x0000000000007941 */ /* 0x004fea0003800000 */
.L_x_1698:
        /* <DEDUP_REMOVED lines=18> */
.L_x_1701:
[----:B------:R-:W-:Y:S05]  /*16750*/  BSYNC B0 ;  /* 0x0000000000007941 */ /* 0x000fea0003800000 */
.L_x_1700:
        /* <DEDUP_REMOVED lines=18> */
.L_x_1703:
[----:B------:R-:W-:Y:S05]  /*16880*/  BSYNC B0 ;  /* 0x0000000000007941 */ /* 0x000fea0003800000 */
.L_x_1702:
        /* <DEDUP_REMOVED lines=18> */
.L_x_1704:
        /* <DEDUP_REMOVED lines=13> */
.L_x_2059:


//--------------------- .text._ZN5flash16flash_fwd_kernelI23Flash_fwd_kernel_traitsILi256ELi128ELi64ELi8ELb0ELb0EN7cutlass6half_tE19Flash_kernel_traitsILi256ELi128ELi64ELi8ES3_EELb0ELb0ELb1ELb0ELb0ELb1ELb1ELb0EEEvNS_16Flash_fwd_paramsE --------------------------
	.section	.text._ZN5flash16flash_fwd_kernelI23Flash_fwd_kernel_traitsILi256ELi128ELi64ELi8ELb0ELb0EN7cutlass6half_tE19Flash_kernel_traitsILi256ELi128ELi64ELi8ES3_EELb0ELb0ELb1ELb0ELb0ELb1ELb1ELb0EEEvNS_16Flash_fwd_paramsE,"ax",@progbits
	.sectioninfo	@"SHI_REGISTERS=255"
	.align	128
        .global         _ZN5flash16flash_fwd_kernelI23Flash_fwd_kernel_traitsILi256ELi128ELi64ELi8ELb0ELb0EN7cutlass6half_tE19Flash_kernel_traitsILi256ELi128ELi64ELi8ES3_EELb0ELb0ELb1ELb0ELb0ELb1ELb1ELb0EEEvNS_16Flash_fwd_paramsE
        .type           _ZN5flash16flash_fwd_kernelI23Flash_fwd_kernel_traitsILi256ELi128ELi64ELi8ELb0ELb0EN7cutlass6half_tE19Flash_kernel_traitsILi256ELi128ELi64ELi8ES3_EELb0ELb0ELb1ELb0ELb0ELb1ELb1ELb0EEEvNS_16Flash_fwd_paramsE,@function
        .size           _ZN5flash16flash_fwd_kernelI23Flash_fwd_kernel_traitsILi256ELi128ELi64ELi8ELb0ELb0EN7cutlass6half_tE19Flash_kernel_traitsILi256ELi128ELi64ELi8ES3_EELb0ELb0ELb1ELb0ELb0ELb1ELb1ELb0EEEvNS_16Flash_fwd_paramsE,(.L_x_2060 - _ZN5flash16flash_fwd_kernelI23Flash_fwd_kernel_traitsILi256ELi128ELi64ELi8ELb0ELb0EN7cutlass6half_tE19Flash_kernel_traitsILi256ELi128ELi64ELi8ES3_EELb0ELb0ELb1ELb0ELb0ELb1ELb1ELb0EEEvNS_16Flash_fwd_paramsE)
        .other          _ZN5flash16flash_fwd_kernelI23Flash_fwd_kernel_traitsILi256ELi128ELi64ELi8ELb0ELb0EN7cutlass6half_tE19Flash_kernel_traitsILi256ELi128ELi64ELi8ES3_EELb0ELb0ELb1ELb0ELb0ELb1ELb1ELb0EEEvNS_16Flash_fwd_paramsE,@"STO_CUDA_ENTRY STV_DEFAULT"
_ZN5flash16flash_fwd_kernelI23Flash_fwd_kernel_traitsILi256ELi128ELi64ELi8ELb0ELb0EN7cutlass6half_tE19Flash_kernel_traitsILi256ELi128ELi64ELi8ES3_EELb0ELb0ELb1ELb0ELb0ELb1ELb1ELb0EEEvNS_16Flash_fwd_paramsE:
.text._ZN5flash16flash_fwd_kernelI23Flash_fwd_kernel_traitsILi256ELi128ELi64ELi8ELb0ELb0EN7cutlass6half_tE19Flash_kernel_traitsILi256ELi128ELi64ELi8ES3_EELb0ELb0ELb1ELb0ELb0ELb1ELb1ELb0EEEvNS_16Flash_fwd_paramsE:
        /* <DEDUP_REMOVED lines=57> */
.L_x_1705:
[----:B------:R-:W-:Y:S02]  /*0390*/  ULDC UR6, c[0x0][0x218] ;  /* 0x0000860000067ab9 */ /* 0x000fe40000000800 */
.L_x_1706:
        /* <DEDUP_REMOVED lines=117> */
.L_x_1709:
[----:B------:R-:W-:Y:S05]  /*0af0*/  BSYNC B0 ;  /* 0x0000000000007941 */ /* 0x000fea0003800000 */
.L_x_1708:
        /* <DEDUP_REMOVED lines=18> */
.L_x_1711:
[----:B------:R-:W-:Y:S05]  /*0c20*/  BSYNC B0 ;  /* 0x0000000000007941 */ /* 0x000fea0003800000 */
.L_x_1710:
        /* <DEDUP_REMOVED lines=18> */
.L_x_1713:
[----:B------:R-:W-:Y:S05]  /*0d50*/  BSYNC B0 ;  /* 0x0000000000007941 */ /* 0x000fea0003800000 */
.L_x_1712:
        /* <DEDUP_REMOVED lines=17> */
.L_x_1715:
[----:B------:R-:W-:Y:S05]  /*0e70*/  BSYNC B0 ;  /* 0x0000000000007941 */ /* 0x000fea0003800000 */
.L_x_1714:
        /* <DEDUP_REMOVED lines=35> */
.L_x_1707:
        /* <DEDUP_REMOVED lines=32> */
.L_x_1716:
        /* <DEDUP_REMOVED lines=44> */
.L_x_1717:
        /* <DEDUP_REMOVED lines=10> */
[----:B------:R-:W-:Y:S01]  /*1610*/  UIADD3 UR15, UR8, -0x1, URZ ;  /* 0xffffffff080f7890 */ /* 0x000fe2000fffe03f */
[----:B------:R-:W-:Y:S01]  /*1620*/  LOP3.LUT R3, R3, 0xfffffff8, RZ, 0xc0, !PT ;  /* 0xfffffff803037812 */ /* 0x000fe200078ec0ff */
[----:B------:R-:W-:Y:S01]  /*1630*/  UIMAD UR4, UR12, UR5, UR4 ;  /* 0x000000050c0472a4 */ /* 0x000fe2000f8e0204 */
[C---:B------:R-:W-:Y:S01]  /*1640*/  IADD3 R2, R12.reuse, 0x20, RZ ;  /* 0x000000200c027810 */ /* 0x040fe20007ffe0ff */
[----:B------:R-:W-:Y:S01]  /*1650*/  IMAD.SHL.U32 R7, R12, 0x40, RZ ;  /* 0x000000400c077824 */ /* 0x000fe200078e00ff */
[----:B------:R-:W-:Y:S01]  /*1660*/  SHF.R.S32.HI R13, RZ, 0x1f, R12 ;  /* 0x0000001fff0d7819 */ /* 0x000fe2000001140c */
[----:B------:R-:W-:Y:S01]  /*1670*/  IMAD.IADD R0, R4, 0x1, -R3 ;  /* 0x0000000104007824 */ /* 0x000fe200078e0a03 */
[----:B------:R-:W-:Y:S01]  /*1680*/  ISETP.GE.AND P2, PT, R2, UR11, PT ;  /* 0x0000000b02007c0c */ /* 0x000fe2000bf46270 */
[----:B------:R-:W-:Y:S01]  /*1690*/  UIMAD UR12, UR15, -0x40, UR14 ;  /* 0xffffffc00f0c78a4 */ /* 0x000fe2000f8e020e */
[----:B------:R-:W-:Y:S01]  /*16a0*/  IADD3 R3, R12, 0x40, RZ ;  /* 0x000000400c037810 */ /* 0x000fe20007ffe0ff */
[----:B------:R-:W-:Y:S01]  /*16b0*/  IMAD.SHL.U32 R250, R0, 0x8, RZ ;  /* 0x0000000800fa7824 */ /* 0x000fe200078e00ff */
[----:B------:R-:W-:Y:S01]  /*16c0*/  ISETP.GE.AND P3, PT, R12, UR11, PT ;  /* 0x0000000b0c007c0c */ /* 0x000fe2000bf66270 */
[----:B------:R-:W-:Y:S01]  /*16d0*/  IMAD R249, R8, c[0x0][0x1b4], R249 ;  /* 0x00006d0008f97a24 */ /* 0x000fe200078e02f9 */
[----:B------:R-:W-:Y:S01]  /*16e0*/  ISETP.GE.AND P1, PT, R3, UR11, PT ;  /* 0x0000000b03007c0c */ /* 0x000fe2000bf26270 */
[----:B------:R-:W-:Y:S01]  /*16f0*/  UMOV UR20, 0x5 ;  /* 0x0000000500147882 */ /* 0x000fe20000000000 */
[----:B------:R-:W-:Y:S01]  /*1700*/  SHF.R.S32.HI R251, RZ, 0x1f, R250 ;  /* 0x0000001ffffb7819 */ /* 0x000fe200000114fa */
[----:B-1----:R-:W-:Y:S01]  /*1710*/  IMAD.WIDE R236, R237, 0x80, R12 ;  /* 0x00000080edec7825 */ /* 0x002fe200078e020c */
[----:B------:R-:W-:Y:S01]  /*1720*/  IADD3 R14, P0, R250, UR6, RZ ;  /* 0x00000006fa0e7c10 */ /* 0x000fe2000ff1e0ff */
[----:B------:R-:W-:Y:S01]  /*1730*/  UMOV UR6, 0x6 ;  /* 0x0000000600067882 */ /* 0x000fe20000000000 */
[----:B------:R-:W-:Y:S01]  /*1740*/  IADD3 R3, R12, 0x60, RZ ;  /* 0x000000600c037810 */ /* 0x000fe20007ffe0ff */
[----:B------:R-:W-:Y:S01]  /*1750*/  IMAD R245, R245, c[0x0][0x1b8], RZ ;  /* 0x00006e00f5f57a24 */ /* 0x000fe200078e02ff */
[----:B------:R-:W-:Y:S01]  /*1760*/  IADD3.X R15, R251, UR17, RZ, P0, !PT ;  /* 0x00000011fb0f7c10 */ /* 0x000fe200087fe4ff */
[----:B------:R-:W-:Y:S01]  /*1770*/  USHF.R.S32.HI UR17, URZ, 0x1f, UR15 ;  /* 0x0000001f3f117899 */ /* 0x000fe2000801140f */
[----:B------:R-:W-:Y:S01]  /*1780*/  @!P2 IADD3 R25, P0, R236, 0x20, RZ ;  /* 0x00000020ec19a810 */ /* 0x000fe20007f1e0ff */
[----:B------:R-:W-:Y:S01]  /*1790*/  @!P3 IMAD R5, R237, c[0x0][0x190], RZ ;  /* 0x00006400ed05ba24 */ /* 0x000fe200078e02ff */
[----:B------:R-:W-:Y:S01]  /*17a0*/  LOP3.LUT R7, R7, 0x1c0, RZ, 0xc0, !PT ;  /* 0x000001c007077812 */ /* 0x000fe200078ec0ff */
[----:B--2---:R-:W-:Y:S01]  /*17b0*/  IMAD.WIDE.U32 R18, R18, c[0x0][0x1a8], R14 ;  /* 0x00006a0012127a25 */ /* 0x004fe200078e000e */
[----:B------:R-:W-:Y:S01]  /*17c0*/  @!P1 IADD3 R16, P4, R236, 0x40, RZ ;  /* 0x00000040ec109810 */ /* 0x000fe20007f9e0ff */
[----:B------:R-:W-:Y:S01]  /*17d0*/  UISETP.GT.AND UP0, UPT, UR15, UR9, UPT ;  /* 0x000000090f00728c */ /* 0x000fe2000bf04270 */
[----:B------:R-:W-:Y:S01]  /*17e0*/  LOP3.LUT R10, R7, 0x38, R250, 0xf8, !PT ;  /* 0x00000038070a7812 */ /* 0x000fe200078ef8fa */
[----:B------:R-:W-:Y:S01]  /*17f0*/  @!P2 IMAD.X R6, RZ, RZ, R237, P0 ;  /* 0x000000ffff06a224 */ /* 0x000fe200000e06ed */
[----:B------:R-:W-:Y:S01]  /*1800*/  IADD3 R19, R19, UR4, RZ ;  /* 0x0000000413137c10 */ /* 0x000fe2000fffe0ff */
[----:B------:R-:W-:Y:S01]  /*1810*/  @!P3 IMAD.MOV.U32 R26, RZ, RZ, R18 ;  /* 0x000000ffff1ab224 */ /* 0x000fe200078e0012 */
[----:B------:R-:W-:Y:S01]  /*1820*/  ISETP.GE.AND P0, PT, R3, UR11, PT ;  /* 0x0000000b03007c0c */ /* 0x000fe2000bf06270 */
[----:B------:R-:W-:Y:S01]  /*1830*/  @!P2 IMAD R6, R6, c[0x0][0x190], RZ ;  /* 0x000064000606aa24 */ /* 0x000fe200078e02ff */
[----:B------:R-:W-:Y:S01]  /*1840*/  ULDC.64 UR4, c[0x0][0x198] ;  /* 0x0000660000047ab9 */ /* 0x000fe20000000a00 */
[----:B------:R-:W-:Y:S01]  /*1850*/  @!P3 IMAD.MOV.U32 R27, RZ, RZ, R19 ;  /* 0x000000ffff1bb224 */ /* 0x000fe200078e0013 */
[----:B------:R-:W-:Y:S01]  /*1860*/  USHF.L.U64.HI UR6, UR4, UR6, UR5 ;  /* 0x0000000604067299 */ /* 0x000fe20008010205 */
[----:B------:R-:W-:Y:S01]  /*1870*/  @!P1 IMAD.X R3, RZ, RZ, R237, P4 ;  /* 0x000000ffff039224 */ /* 0x000fe200020e06ed */
[----:B------:R-:W-:Y:S01]  /*1880*/  USHF.L.U64.HI UR20, UR4, UR20, UR5 ;  /* 0x0000001404147299 */ /* 0x000fe20008010205 */
[C---:B------:R-:W-:Y:S01]  /*1890*/  @!P3 IMAD R5, R236.reuse, c[0x0][0x194], R5 ;  /* 0x00006500ec05ba24 */ /* 0x040fe200078e0205 */
[----:B------:R-:W-:Y:S01]  /*18a0*/  LEA.HI R233, R11, R4, RZ, 0x4 ;  /* 0x000000040be97211 */ /* 0x000fe200078f20ff */
[----:B------:R-:W-:-:S04]  /*18b0*/  @!P3 IMAD.WIDE.U32 R26, R236, c[0x0][0x190], R26 ;  /* 0x00006400ec1aba25 */ /* 0x000fc800078e001a */
[C---:B------:R-:W-:Y:S01]  /*18c0*/  @!P2 IMAD R6, R25.reuse, c[0x0][0x194], R6 ;  /* 0x000065001906aa24 */ /* 0x040fe200078e0206 */
[----:B------:R-:W-:Y:S01]  /*18d0*/  @!P0 IADD3 R22, P4, R236, 0x60, RZ ;  /* 0x00000060ec168810 */ /* 0x000fe20007f9e0ff */
[----:B------:R-:W-:Y:S01]  /*18e0*/  @!P2 IMAD.WIDE.U32 R24, R25, c[0x0][0x190], R18 ;  /* 0x000064001918aa25 */ /* 0x000fe200078e0012 */
[----:B------:R-:W-:-:S03]  /*18f0*/  @!P3 LEA R14, P6, R26, c[0x0][0x160], 0x1 ;  /* 0x000058001a0eba11 */ /* 0x000fc600078c08ff */
[----:B------:R-:W-:Y:S01]  /*1900*/  @!P1 IMAD R3, R3, c[0x0][0x190], RZ ;  /* 0x0000640003039a24 */ /* 0x000fe200078e02ff */
[----:B------:R-:W-:Y:S01]  /*1910*/  @!P2 LEA R20, P5, R24, c[0x0][0x160], 0x1 ;  /* 0x000058001814aa11 */ /* 0x000fe200078a08ff */
[----:B------:R-:W-:Y:S02]  /*1920*/  @!P3 IMAD.IADD R5, R27, 0x1, R5 ;  /* 0x000000011b05b824 */ /* 0x000fe400078e0205 */
[----:B------:R-:W-:Y:S02]  /*1930*/  @!P2 IMAD.IADD R6, R25, 0x1, R6 ;  /* 0x000000011906a824 */ /* 0x000fe400078e0206 */
[----:B------:R-:W-:Y:S01]  /*1940*/  @!P1 IMAD R3, R16, c[0x0][0x194], R3 ;  /* 0x0000650010039a24 */ /* 0x000fe200078e0203 */
[----:B------:R-:W-:Y:S01]  /*1950*/  @!P3 LEA.HI.X R15, R26, c[0x0][0x164], R5, 0x1, P6 ;  /* 0x000059001a0fba11 */ /* 0x000fe200030f0c05 */
[----:B------:R-:W-:Y:S01]  /*1960*/  @!P1 IMAD.WIDE.U32 R16, R16, c[0x0][0x190], R18 ;  /* 0x0000640010109a25 */ /* 0x000fe200078e0012 */
[----:B------:R-:W-:Y:S02]  /*1970*/  @!P2 LEA.HI.X R21, R24, c[0x0][0x164], R6, 0x1, P5 ;  /* 0x000059001815aa11 */ /* 0x000fe400028f0c06 */
[C---:B------:R-:W-:Y:S01]  /*1980*/  ISETP.GE.AND P5, PT, R2.reuse, UR12, PT ;  /* 0x0000000c02007c0c */ /* 0x040fe2000bfa6270 */
[----:B------:R-:W-:Y:S01]  /*1990*/  @!P0 IMAD.X R5, RZ, RZ, R237, P4 ;  /* 0x000000ffff058224 */ /* 0x000fe200020e06ed */
[----:B------:R-:W-:Y:S01]  /*19a0*/  ISETP.GE.AND P4, PT, R2, UR12, PT ;  /* 0x0000000c02007c0c */ /* 0x000fe2000bf86270 */
[----:B------:R-:W-:Y:S01]  /*19b0*/  @!P0 IMAD.MOV.U32 R24, RZ, RZ, R18 ;  /* 0x000000ffff188224 */ /* 0x000fe200078e0012 */
[C---:B------:R-:W-:Y:S01]  /*19c0*/  @!P1 LEA R18, P6, R16.reuse, c[0x0][0x160], 0x1 ;  /* 0x0000580010129a11 */ /* 0x040fe200078c08ff */
[----:B------:R-:W-:Y:S01]  /*19d0*/  @!P1 IMAD.IADD R3, R17, 0x1, R3 ;  /* 0x0000000111039824 */ /* 0x000fe200078e0203 */
[-C--:B------:R-:W-:Y:S01]  /*19e0*/  LEA.HI R6, R11, R4.reuse, RZ, 0x6 ;  /* 0x000000040b067211 */ /* 0x080fe200078f30ff */
[----:B------:R-:W-:Y:S01]  /*19f0*/  @!P0 IMAD R5, R5, c[0x0][0x190], RZ ;  /* 0x0000640005058a24 */ /* 0x000fe200078e02ff */
[----:B------:R-:W-:Y:S01]  /*1a00*/  LEA.HI R11, R11, R4, RZ, 0x5 ;  /* 0x000000040b0b7211 */ /* 0x000fe200078f28ff */
[----:B------:R-:W-:Y:S01]  /*1a10*/  @!P0 IMAD.MOV.U32 R25, RZ, RZ, R19 ;  /* 0x000000ffff198224 */ /* 0x000fe200078e0013 */
[----:B------:R-:W-:Y:S01]  /*1a20*/  @!P1 LEA.HI.X R19, R16, c[0x0][0x164], R3, 0x1, P6 ;  /* 0x0000590010139a11 */ /* 0x000fe200030f0c03 */
[C---:B------:R-:W-:Y:S01]  /*1a30*/  @!P0 IMAD R2, R22.reuse, c[0x0][0x194], R5 ;  /* 0x0000650016028a24 */ /* 0x040fe200078e0205 */
[----:B------:R-:W-:Y:S01]  /*1a40*/  SHF.R.U32.HI R3, RZ, 0x3, R7 ;  /* 0x00000003ff037819 */ /* 0x000fe20000011607 */
[----:B------:R-:W-:Y:S01]  /*1a50*/  @!P0 IMAD.WIDE.U32 R22, R22, c[0x0][0x190], R24 ;  /* 0x0000640016168a25 */ /* 0x000fe200078e0018 */
[----:B------:R-:W-:-:S02]  /*1a60*/  LOP3.LUT R7, R233, 0xfffffff0, RZ, 0xc0, !PT ;  /* 0xfffffff0e9077812 */ /* 0x000fc400078ec0ff */
[----:B------:R-:W-:Y:S01]  /*1a70*/  LOP3.LUT R3, R10, R3, RZ, 0x3c, !PT ;  /* 0x000000030a037212 */ /* 0x000fe200078e3cff */
[----:B------:R-:W-:Y:S01]  /*1a80*/  IMAD.SHL.U32 R6, R6, 0x8, RZ ;  /* 0x0000000806067824 */ /* 0x000fe200078e00ff */
[----:B------:R-:W-:Y:S01]  /*1a90*/  @!P0 LEA R16, P6, R22, c[0x0][0x160], 0x1 ;  /* 0x0000580016108a11 */ /* 0x000fe200078c08ff */
[----:B------:R-:W-:Y:S01]  /*1aa0*/  @!P0 IMAD.IADD R2, R23, 0x1, R2 ;  /* 0x0000000117028824 */ /* 0x000fe200078e0202 */
[----:B------:R-:W-:Y:S01]  /*1ab0*/  SHF.R.S32.HI R10, RZ, 0x4, R233 ;  /* 0x00000004ff0a7819 */ /* 0x000fe200000114e9 */
[----:B------:R-:W-:Y:S01]  /*1ac0*/  IMAD R5, R13, c[0x0][0x198], RZ ;  /* 0x000066000d057a24 */ /* 0x000fe200078e02ff */
[----:B------:R-:W-:Y:S01]  /*1ad0*/  LOP3.LUT R3, R3, 0xfffffe00, R6, 0xf8, !PT ;  /* 0xfffffe0003037812 */ /* 0x000fe200078ef806 */
[----:B------:R-:W-:Y:S01]  /*1ae0*/  IMAD.WIDE.U32 R24, R12, c[0x0][0x198], R250 ;  /* 0x000066000c187a25 */ /* 0x000fe200078e00fa */
[----:B------:R-:W-:Y:S02]  /*1af0*/  @!P0 LEA.HI.X R17, R22, c[0x0][0x164], R2, 0x1, P6 ;  /* 0x0000590016118a11 */ /* 0x000fe400030f0c02 */
[----:B------:R-:W-:Y:S01]  /*1b00*/  LEA.HI R233, R233, R10, RZ, 0x1 ;  /* 0x0000000ae9e97211 */ /* 0x000fe200078f08ff */
[----:B------:R-:W-:Y:S01]  /*1b10*/  IMAD R2, R12, c[0x0][0x19c], R5 ;  /* 0x000067000c027a24 */ /* 0x000fe200078e0205 */
[----:B------:R-:W-:Y:S01]  /*1b20*/  IADD3 R238, P6, R24, UR22, RZ ;  /* 0x0000001618ee7c10 */ /* 0x000fe2000ffde0ff */
[----:B------:R-:W-:Y:S01]  /*1b30*/  IMAD.SHL.U32 R235, R3, 0x2, RZ ;  /* 0x0000000203eb7824 */ /* 0x000fe200078e00ff */
[----:B------:R-:W-:Y:S01]  /*1b40*/  UIMAD UR22, UR6, UR15, URZ ;  /* 0x0000000f061672a4 */ /* 0x000fe2000f8e023f */
[----:B------:R-:W-:Y:S01]  /*1b50*/  IMAD R5, R13, c[0x0][0x1a0], RZ ;  /* 0x000068000d057a24 */ /* 0x000fe200078e02ff */
[----:B------:R-:W-:Y:S01]  /*1b60*/  IADD3.X R239, R25, UR7, R2, P6, !PT ;  /* 0x0000000719ef7c10 */ /* 0x000fe2000b7fe402 */
[----:B------:R-:W-:Y:S01]  /*1b70*/  USHF.L.U32 UR7, UR4, 0x6, URZ ;  /* 0x0000000604077899 */ /* 0x000fe2000800063f */
        /* <DEDUP_REMOVED lines=9> */
[----:B------:R-:W-:-:S02]  /*1c10*/  LOP3.LUT R233, R233, 0xfffffffe, RZ, 0xc0, !PT ;  /* 0xfffffffee9e97812 */ /* 0x000fc400078ec0ff */
[----:B------:R1:W-:Y:S01]  /*1c20*/  @!P3 LDGSTS.E.BYPASS.LTC128B.128 [R235+0x8000], [R14.64+0x100] ;  /* 0x080001000eebbfae */ /* 0x0003e2000b901d52 */
[----:B------:R-:W-:Y:S01]  /*1c30*/  IMAD.IADD R249, R239, 0x1, R249 ;  /* 0x00000001eff97824 */ /* 0x000fe200078e02f9 */
[----:B------:R-:W-:Y:S01]  /*1c40*/  LOP3.LUT R247, R11, 0xffffffe0, RZ, 0xc0, !PT ;  /* 0xffffffe00bf77812 */ /* 0x000fe200078ec0ff */
[----:B------:R-:W-:Y:S01]  /*1c50*/  IMAD.MOV.U32 R248, RZ, RZ, R238 ;  /* 0x000000fffff87224 */ /* 0x000fe200078e00ee */
[----:B------:R1:W-:Y:S01]  /*1c60*/  @!P3 LDGSTS.E.BYPASS.LTC128B.128 [R235+0xc000], [R14.64+0x180] ;  /* 0x0c0001800eebbfae */ /* 0x0003e2000b901d52 */
[----:B------:R-:W-:Y:S02]  /*1c70*/  IMAD R5, R12, c[0x0][0x1a4], R5 ;  /* 0x000069000c057a24 */ /* 0x000fe400078e0205 */
[----:B------:R-:W-:Y:S01]  /*1c80*/  IMAD.WIDE.U32 R24, R3, UR7, R248 ;  /* 0x0000000703187c25 */ /* 0x000fe2000f8e00f8 */
[----:B------:R2:W-:Y:S03]  /*1c90*/  @!P2 LDGSTS.E.BYPASS.LTC128B.128 [R235+0x1000], [R20.64] ;  /* 0x0100000014ebafae */ /* 0x0005e6000b901d52 */
[----:B------:R-:W-:Y:S01]  /*1ca0*/  IMAD.IADD R7, R4, 0x1, -R7 ;  /* 0x0000000104077824 */ /* 0x000fe200078e0a07 */
[----:B------:R2:W-:Y:S01]  /*1cb0*/  @!P2 LDGSTS.E.BYPASS.LTC128B.128 [R235+0x5000], [R20.64+0x80] ;  /* 0x0500008014ebafae */ /* 0x0005e2000b901d52 */
[----:B------:R-:W-:-:S02]  /*1cc0*/  IMAD.IADD R233, R10, 0x1, -R233 ;  /* 0x000000010ae97824 */ /* 0x000fc400078e0ae9 */
[----:B------:R-:W-:Y:S01]  /*1cd0*/  IMAD R245, R8, c[0x0][0x1bc], R245 ;  /* 0x00006f0008f57a24 */ /* 0x000fe200078e02f5 */
[----:B------:R2:W-:Y:S01]  /*1ce0*/  @!P2 LDGSTS.E.BYPASS.LTC128B.128 [R235+0x9000], [R20.64+0x100] ;  /* 0x0900010014ebafae */ /* 0x0005e2000b901d52 */
[----:B------:R-:W-:Y:S01]  /*1cf0*/  SHF.R.S32.HI R2, RZ, 0x1f, R7 ;  /* 0x0000001fff027819 */ /* 0x000fe20000011407 */
[----:B------:R-:W-:Y:S02]  /*1d00*/  IMAD.SHL.U32 R13, R233, 0x8, RZ ;  /* 0x00000008e90d7824 */ /* 0x000fe400078e00ff */
[----:B------:R2:W-:Y:S01]  /*1d10*/  @!P2 LDGSTS.E.BYPASS.LTC128B.128 [R235+0xd000], [R20.64+0x180] ;  /* 0x0d00018014ebafae */ /* 0x0005e2000b901d52 */
[----:B------:R-:W-:Y:S01]  /*1d20*/  LEA.HI R3, R2, R7, RZ, 0x3 ;  /* 0x0000000702037211 */ /* 0x000fe200078f18ff */
[----:B------:R-:W-:Y:S01]  /*1d30*/  IMAD.IADD R247, R4, 0x1, -R247 ;  /* 0x0000000104f77824 */ /* 0x000fe200078e0af7 */
[----:B------:R-:W-:Y:S01]  /*1d40*/  ISETP.GE.AND P2, PT, R12, UR12, PT ;  /* 0x0000000c0c007c0c */ /* 0x000fe2000bf46270 */
[----:B------:R3:W-:Y:S01]  /*1d50*/  @!P1 LDGSTS.E.BYPASS.LTC128B.128 [R235+0x2000], [R18.64] ;  /* 0x0200000012eb9fae */ /* 0x0007e2000b901d52 */
[C---:B------:R-:W-:Y:S01]  /*1d60*/  LOP3.LUT R2, R3.reuse, 0xfffffff8, RZ, 0xc0, !PT ;  /* 0xfffffff803027812 */ /* 0x040fe200078ec0ff */
[----:B------:R-:W-:Y:S01]  /*1d70*/  IMAD.SHL.U32 R10, R3, 0x40, RZ ;  /* 0x00000040030a7824 */ /* 0x000fe200078e00ff */
[----:B------:R-:W-:Y:S01]  /*1d80*/  SHF.R.S32.HI R3, RZ, 0x5, R11 ;  /* 0x00000005ff037819 */ /* 0x000fe2000001140b */
[----:B------:R3:W-:Y:S01]  /*1d90*/  @!P1 LDGSTS.E.BYPASS.LTC128B.128 [R235+0x6000], [R18.64+0x80] ;  /* 0x0600008012eb9fae */ /* 0x0007e2000b901d52 */
[----:B------:R-:W-:Y:S01]  /*1da0*/  IMAD.SHL.U32 R246, R4, 0x2, RZ ;  /* 0x0000000204f67824 */ /* 0x000fe200078e00ff */
[----:B------:R-:W-:Y:S01]  /*1db0*/  UIADD3 UR12, UR14, 0x1, -UR16 ;  /* 0x000000010e0c7890 */ /* 0x000fe2000fffe810 */
[----:B-1----:R-:W-:Y:S01]  /*1dc0*/  IMAD.WIDE.U32 R14, R12, c[0x0][0x1a0], R250 ;  /* 0x000068000c0e7a25 */ /* 0x002fe200078e00fa */
[----:B------:R3:W-:Y:S01]  /*1dd0*/  @!P1 LDGSTS.E.BYPASS.LTC128B.128 [R235+0xa000], [R18.64+0x100] ;  /* 0x0a00010012eb9fae */ /* 0x0007e2000b901d52 */
[----:B------:R-:W-:-:S02]  /*1de0*/  LOP3.LUT R10, R10, 0xfffffe00, RZ, 0xc0, !PT ;  /* 0xfffffe000a0a7812 */ /* 0x000fc400078ec0ff */
[----:B------:R-:W-:Y:S01]  /*1df0*/  IMAD.IADD R2, R7, 0x1, -R2 ;  /* 0x0000000107027824 */ /* 0x000fe200078e0a02 */
[----:B------:R-:W-:Y:S01]  /*1e00*/  IADD3 R22, P3, R14, UR24, RZ ;  /* 0x000000180e167c10 */ /* 0x000fe2000ff7e0ff */
[----:B------:R3:W-:Y:S01]  /*1e10*/  @!P1 LDGSTS.E.BYPASS.LTC128B.128 [R235+0xe000], [R18.64+0x180] ;  /* 0x0e00018012eb9fae */ /* 0x0007e2000b901d52 */
[----:B------:R-:W-:Y:S01]  /*1e20*/  IMAD.SHL.U32 R7, R0, 0x40, RZ ;  /* 0x0000004000077824 */ /* 0x000fe200078e00ff */
[----:B------:R-:W-:Y:S02]  /*1e30*/  LEA R242, R3, UR13, 0x4 ;  /* 0x0000000d03f27c11 */ /* 0x000fe4000f8e20ff */
[----:B------:R-:W-:Y:S01]  /*1e40*/  IADD3.X R23, R15, UR21, R5, P3, !PT ;  /* 0x000000150f177c10 */ /* 0x000fe20009ffe405 */
[----:B------:R-:W-:Y:S01]  /*1e50*/  USHF.L.U32 UR21, UR4, 0x5, URZ ;  /* 0x0000000504157899 */ /* 0x000fe2000800063f */
[----:B------:R-:W-:Y:S01]  /*1e60*/  IADD3 R5, R25, UR22, RZ ;  /* 0x0000001619057c10 */ /* 0x000fe2000fffe0ff */
[----:B------:R1:W-:Y:S01]  /*1e70*/  @!P0 LDGSTS.E.BYPASS.LTC128B.128 [R235+0x3000], [R16.64] ;  /* 0x0300000010eb8fae */ /* 0x0003e2000b901d52 */
[----:B------:R-:W-:Y:S01]  /*1e80*/  @!P6 LEA R14, P3, R24, c[0x0][0x168], 0x1 ;  /* 0x00005a00180eea11 */ /* 0x000fe200078608ff */
[----:B------:R-:W-:Y:S01]  /*1e90*/  ULDC.64 UR4, c[0x0][0x1a0] ;  /* 0x0000680000047ab9 */ /* 0x000fe20000000a00 */
[----:B------:R-:W-:Y:S01]  /*1ea0*/  IMAD.WIDE.U32 R8, R8, c[0x0][0x1b8], R22 ;  /* 0x00006e0008087a25 */ /* 0x000fe200078e0016 */
[----:B------:R1:W-:Y:S01]  /*1eb0*/  @!P0 LDGSTS.E.BYPASS.LTC128B.128 [R235+0x7000], [R16.64+0x80] ;  /* 0x0700008010eb8fae */ /* 0x0003e2000b901d52 */
[C---:B------:R-:W-:Y:S01]  /*1ec0*/  @!P6 LEA.HI.X R15, R24.reuse, c[0x0][0x16c], R5, 0x1, P3 ;  /* 0x00005b00180fea11 */ /* 0x040fe200018f0c05 */
[----:B------:R-:W-:Y:S01]  /*1ed0*/  UIMAD.WIDE.U32 UR22, UR15, UR4, URZ ;  /* 0x000000040f1672a5 */ /* 0x000fe2000f8e003f */
[----:B------:R-:W-:Y:S01]  /*1ee0*/  @!P5 IADD3 R6, P3, R24, UR21, RZ ;  /* 0x000000151806dc10 */ /* 0x000fe2000ff7e0ff */
[----:B------:R1:W-:Y:S01]  /*1ef0*/  @!P0 LDGSTS.E.BYPASS.LTC128B.128 [R235+0xb000], [R16.64+0x100] ;  /* 0x0b00010010eb8fae */ /* 0x0003e2000b901d52 */
[----:B------:R-:W-:Y:S01]  /*1f00*/  UIMAD UR4, UR17, UR4, URZ ;  /* 0x00000004110472a4 */ /* 0x000fe2000f8e023f */
[----:B------:R-:W-:Y:S01]  /*1f10*/  IMAD.IADD R245, R9, 0x1, R245 ;  /* 0x0000000109f57824 */ /* 0x000fe200078e02f5 */
[----:B------:R-:W-:Y:S01]  /*1f20*/  @!P5 IADD3.X R5, R5, UR20, RZ, P3, !PT ;  /* 0x000000140505dc10 */ /* 0x000fe20009ffe4ff */
[----:B------:R1:W-:Y:S01]  /*1f30*/  @!P0 LDGSTS.E.BYPASS.LTC128B.128 [R235+0xf000], [R16.64+0x180] ;  /* 0x0f00018010eb8fae */ /* 0x0003e2000b901d52 */
[----:B------:R-:W-:Y:S01]  /*1f40*/  @!P5 LEA R24, P3, R6, c[0x0][0x168], 0x1 ;  /* 0x00005a000618da11 */ /* 0x000fe200078608ff */
[----:B------:R-:W-:Y:S01]  /*1f50*/  UIMAD UR4, UR15, UR5, UR4 ;  /* 0x000000050f0472a4 */ /* 0x000fe2000f8e0204 */
[----:B------:R-:W-:Y:S01]  /*1f60*/  LOP3.LUT R246, R246, 0x6, RZ, 0xc0, !PT ;  /* 0x00000006f6f67812 */ /* 0x000fe200078ec0ff */
[----:B------:R4:W-:Y:S01]  /*1f70*/  @!P6 LDGSTS.E.BYPASS.LTC128B.128 [R235+0x10000], [R14.64] ;  /* 0x100000000eebefae */ /* 0x0009e2000b901d52 */
[----:B------:R-:W-:Y:S01]  /*1f80*/  @!P5 LEA.HI.X R25, R6, c[0x0][0x16c], R5, 0x1, P3 ;  /* 0x00005b000619da11 */ /* 0x000fe200018f0c05 */
[----:B------:R-:W-:Y:S01]  /*1f90*/  IMAD.SHL.U32 R6, R2, 0x40, RZ ;  /* 0x0000004002067824 */ /* 0x000fe200078e00ff */
[----:B------:R-:W-:Y:S01]  /*1fa0*/  UIADD3 UR4, UR23, UR4, URZ ;  /* 0x0000000417047290 */ /* 0x000fe2000fffe03f */
[----:B------:R4:W-:Y:S01]  /*1fb0*/  @!P6 LDGSTS.E.BYPASS.LTC128B.128 [R235+0x12000], [R14.64+0x80] ;  /* 0x120000800eebefae */ /* 0x0009e2000b901d52 */
[----:B------:R-:W-:Y:S01]  /*1fc0*/  IMAD.MOV.U32 R5, RZ, RZ, 0x20 ;  /* 0x00000020ff057424 */ /* 0x000fe200078e00ff */
[----:B------:R-:W-:Y:S01]  /*1fd0*/  ULDC UR5, c[0x0][0x2e4] ;  /* 0x0000b90000057ab9 */ /* 0x000fe20000000800 */
[----:B------:R-:W-:Y:S01]  /*1fe0*/  LOP3.LUT R6, R6, 0x1c0, RZ, 0xc0, !PT ;  /* 0x000001c006067812 */ /* 0x000fe200078ec0ff */
[----:B------:R4:W-:Y:S01]  /*1ff0*/  @!P6 LDGSTS.E.BYPASS.LTC128B.128 [R235+0x14000], [R14.64+0x100] ;  /* 0x140001000eebefae */ /* 0x0009e2000b901d52 */
[----:B---3--:R-:W-:Y:S01]  /*2000*/  IMAD.WIDE.U32 R18, R5, c[0x0][0x1a0], RZ ;  /* 0x0000680005127a25 */ /* 0x008fe200078e00ff */
[----:B------:R-:W-:Y:S01]  /*2010*/  UIADD3 UR5, UR14, -UR5, -UR16 ;  /* 0x800000050e057290 */ /* 0x000fe2000fffe810 */
[----:B------:R-:W-:Y:S01]  /*2020*/  LOP3.LUT R13, R6, 0x8, R13, 0xf8, !PT ;  /* 0x00000008060d7812 */ /* 0x000fe200078ef80d */
[----:B------:R4:W-:Y:S01]  /*2030*/  @!P6 LDGSTS.E.BYPASS.LTC128B.128 [R235+0x16000], [R14.64+0x180] ;  /* 0x160001800eebefae */ /* 0x0009e2000b901d52 */
[----:B------:R-:W-:-:S03]  /*2040*/  SHF.R.U32.HI R6, RZ, 0x3, R6 ;  /* 0x00000003ff067819 */ /* 0x000fc60000011606 */
[----:B------:R3:W-:Y:S01]  /*2050*/  @!P5 LDGSTS.E.BYPASS.LTC128B.128 [R235+0x11000], [R24.64] ;  /* 0x1100000018ebdfae */ /* 0x0007e2000b901d52 */
[----:B------:R-:W-:-:S03]  /*2060*/  LOP3.LUT R6, R13, R6, RZ, 0x3c, !PT ;  /* 0x000000060d067212 */ /* 0x000fc600078e3cff */
[----:B------:R3:W-:Y:S01]  /*2070*/  @!P5 LDGSTS.E.BYPASS.LTC128B.128 [R235+0x13000], [R24.64+0x80] ;  /* 0x1300008018ebdfae */ /* 0x0007e2000b901d52 */
[----:B-1----:R-:W-:-:S03]  /*2080*/  IMAD.U32 R16, RZ, RZ, UR22 ;  /* 0x00000016ff107e24 */ /* 0x002fc6000f8e00ff */
[----:B------:R3:W-:Y:S01]  /*2090*/  @!P5 LDGSTS.E.BYPASS.LTC128B.128 [R235+0x15000], [R24.64+0x100] ;  /* 0x1500010018ebdfae */ /* 0x0007e2000b901d52 */
[----:B------:R-:W-:-:S03]  /*20a0*/  IMAD.U32 R17, RZ, RZ, UR23 ;  /* 0x00000017ff117e24 */ /* 0x000fc6000f8e00ff */
[----:B------:R3:W-:Y:S04]  /*20b0*/  @!P5 LDGSTS.E.BYPASS.LTC128B.128 [R235+0x17000], [R24.64+0x180] ;  /* 0x1700018018ebdfae */ /* 0x0007e8000b901d52 */
[----:B------:R-:W0:Y:S01]  /*20c0*/  LDGDEPBAR ;  /* 0x00000000000079af */ /* 0x000e220000000000 */
[----:B----4-:R-:W-:Y:S01]  /*20d0*/  LOP3.LUT R14, R7, 0x1c0, RZ, 0xc0, !PT ;  /* 0x000001c0070e7812 */ /* 0x010fe200078ec0ff */
[----:B------:R-:W-:Y:S01]  /*20e0*/  IMAD.SHL.U32 R15, R12, 0x8, RZ ;  /* 0x000000080c0f7824 */ /* 0x000fe200078e00ff */
[----:B------:R-:W-:Y:S01]  /*20f0*/  LEA R12, P0, R16, R8, 0x6 ;  /* 0x00000008100c7211 */ /* 0x000fe200078030ff */
[----:B------:R-:W-:Y:S01]  /*2100*/  IMAD.U32 R7, RZ, RZ, UR4 ;  /* 0x00000004ff077e24 */ /* 0x000fe2000f8e00ff */
[----:B------:R-:W-:Y:S02]  /*2110*/  ULDC UR4, c[0x0][0x2e8] ;  /* 0x0000ba0000047ab9 */ /* 0x000fe40000000800 */
[----:B------:R-:W-:Y:S01]  /*2120*/  LOP3.LUT R15, R14, 0x8, R15, 0xf8, !PT ;  /* 0x000000080e0f7812 */ /* 0x000fe200078ef80f */
[----:B------:R-:W-:Y:S01]  /*2130*/  UIADD3 UR4, UR12, UR4, URZ ;  /* 0x000000040c047290 */ /* 0x000fe2000fffe03f */
[----:B------:R-:W-:Y:S01]  /*2140*/  LEA.HI.X R7, R16, R245, R7, 0x6, P0 ;  /* 0x000000f510077211 */ /* 0x000fe200000f3407 */
[----:B------:R-:W-:Y:S01]  /*2150*/  IMAD R16, R5, c[0x0][0x1a4], RZ ;  /* 0x0000690005107a24 */ /* 0x000fe200078e02ff */
[----:B------:R-:W-:-:S02]  /*2160*/  @!P4 IADD3 R13, P0, R12, R18, RZ ;  /* 0x000000120c0dc210 */ /* 0x000fc40007f1e0ff */
[----:B------:R-:W-:Y:S02]  /*2170*/  SHF.R.U32.HI R14, RZ, 0x3, R14 ;  /* 0x00000003ff0e7819 */ /* 0x000fe4000001160e */
[----:B------:R-:W-:Y:S02]  /*2180*/  @!P2 LEA R18, P1, R12, c[0x0][0x170], 0x1 ;  /* 0x00005c000c12aa11 */ /* 0x000fe400078208ff */
[----:B------:R-:W-:Y:S01]  /*2190*/  @!P4 IADD3.X R16, R7, R19, R16, P0, !PT ;  /* 0x000000130710c210 */ /* 0x000fe200007fe410 */
[----:B------:R-:W-:-:S04]  /*21a0*/  DEPBAR.LE SB0, 0x0 ;  /* 0x000080000000791a */ /* 0x000fc80000000000 */
[----:B------:R-:W-:Y:S01]  /*21b0*/  BAR.SYNC.DEFER_BLOCKING 0x0 ;  /* 0x0000000000007b1d */ /* 0x000fe20000010000 */
[----:B------:R-:W-:Y:S02]  /*21c0*/  LOP3.LUT R14, R15, R14, RZ, 0x3c, !PT ;  /* 0x0000000e0f0e7212 */ /* 0x000fe400078e3cff */
[----:B------:R-:W-:Y:S01]  /*21d0*/  @!P2 LEA.HI.X R19, R12, c[0x0][0x174], R7, 0x1, P1 ;  /* 0x00005d000c13aa11 */ /* 0x000fe200008f0c07 */
[----:B------:R-:W-:Y:S01]  /*21e0*/  IMAD R7, R3, 0x400, R10 ;  /* 0x0000040003077824 */ /* 0x000fe200078e020a */
[----:B------:R-:W-:Y:S01]  /*21f0*/  @!P4 LEA R12, P0, R13, c[0x0][0x170], 0x1 ;  /* 0x00005c000d0cca11 */ /* 0x000fe200078008ff */
[----:B------:R-:W-:Y:S02]  /*2200*/  IMAD R233, R233, 0x200, R14 ;  /* 0x00000200e9e97824 */ /* 0x000fe400078e020e */
[----:B------:R-:W-:Y:S01]  /*2210*/  IMAD.IADD R234, R6, 0x1, R7 ;  /* 0x0000000106ea7824 */ /* 0x000fe200078e0207 */
[----:B------:R-:W-:Y:S01]  /*2220*/  @!P4 LEA.HI.X R13, R13, c[0x0][0x174], R16, 0x1, P0 ;  /* 0x00005d000d0dca11 */ /* 0x000fe200000f0c10 */
[----:B------:R-:W-:-:S02]  /*2230*/  IMAD.SHL.U32 R233, R233, 0x2, RZ ;  /* 0x00000002e9e97824 */ /* 0x000fc400078e00ff */
[----:B------:R-:W-:Y:S02]  /*2240*/  IMAD.SHL.U32 R234, R234, 0x2, RZ ;  /* 0x00000002eaea7824 */ /* 0x000fe400078e00ff */
        /* <DEDUP_REMOVED lines=31> */
[----:B------:R-:W-:Y:S02]  /*2440*/  @P1 IADD3 R231, R0, -0x20, RZ ;  /* 0xffffffe000e71810 */ /* 0x000fe40007ffe0ff */
[----:B------:R-:W-:Y:S01]  /*2450*/  SEL R0, R2, 0xffffffc0, !P2 ;  /* 0xffffffc002007807 */ /* 0x000fe20005000000 */
[----:B------:R4:W-:Y:S01]  /*2460*/  @!P4 LDGSTS.E.BYPASS.LTC128B.128 [R235+0x1d000], [R12.64+0x100] ;  /* 0x1d0001000cebcfae */ /* 0x0009e2000b901d52 */
[----:B------:R-:W-:-:S02]  /*2470*/  IADD3 R223, R231, 0x800, RZ ;  /* 0x00000800e7df7810 */ /* 0x000fc40007ffe0ff */
[----:B------:R-:W-:Y:S01]  /*2480*/  IADD3 R222, R231, 0x1000, RZ ;  /* 0x00001000e7de7810 */ /* 0x000fe20007ffe0ff */
[----:B------:R4:W-:Y:S01]  /*2490*/  @!P4 LDGSTS.E.BYPASS.LTC128B.128 [R235+0x1f000], [R12.64+0x180] ;  /* 0x1f0001800cebcfae */ /* 0x0009e2000b901d52 */
[----:B------:R-:W-:Y:S01]  /*24a0*/  IMAD.IADD R227, R233, 0x1, R0 ;  /* 0x00000001e9e37824 */ /* 0x000fe200078e0200 */
[C---:B------:R-:W-:Y:S01]  /*24b0*/  IADD3 R221, R231.reuse, 0x1800, RZ ;  /* 0x00001800e7dd7810 */ /* 0x040fe20007ffe0ff */
[----:B------:R-:W-:Y:S01]  /*24c0*/  IMAD.IADD R220, R0, 0x1, R231 ;  /* 0x0000000100dc7824 */ /* 0x000fe200078e02e7 */
[----:B---3--:R-:W-:Y:S01]  /*24d0*/  LDSM.16.M88.4 R24, [R234] ;  /* 0x00000000ea18783b */ /* 0x008fe20000000200 */
[----:B------:R-:W-:Y:S02]  /*24e0*/  SHF.R.S32.HI R0, RZ, 0x1f, R247 ;  /* 0x0000001fff007819 */ /* 0x000fe400000114f7 */
[C---:B------:R-:W-:Y:S01]  /*24f0*/  IADD3 R219, R231.reuse, 0x2000, RZ ;  /* 0x00002000e7db7810 */ /* 0x040fe20007ffe0ff */
[----:B------:R-:W2:Y:S01]  /*2500*/  LDSM.16.M88.4 R32, [R233+0x10000] ;  /* 0x01000000e920783b */ /* 0x000ea20000000200 */
[----:B------:R-:W-:Y:S01]  /*2510*/  LEA.HI R247, R0, R247, RZ, 0x2 ;  /* 0x000000f700f77211 */ /* 0x000fe200078f10ff */
[----:B------:R-:W-:Y:S01]  /*2520*/  IMAD.IADD R0, R10, 0x1, R6 ;  /* 0x000000010a007824 */ /* 0x000fe200078e0206 */
[----:B------:R-:W-:Y:S01]  /*2530*/  IADD3 R218, R231, 0x2800, RZ ;  /* 0x00002800e7da7810 */ /* 0x000fe20007ffe0ff */
[----:B------:R-:W-:Y:S01]  /*2540*/  LDSM.16.M88.4 R36, [R232] ;  /* 0x00000000e824783b */ /* 0x000fe20000000200 */
[----:B------:R-:W-:-:S02]  /*2550*/  SHF.R.S32.HI R247, RZ, 0x2, R247 ;  /* 0x00000002fff77819 */ /* 0x000fc400000114f7 */
[C---:B------:R-:W-:Y:S01]  /*2560*/  IADD3 R217, R231.reuse, 0x3000, RZ ;  /* 0x00003000e7d97810 */ /* 0x040fe20007ffe0ff */
[----:B------:R-:W3:Y:S01]  /*2570*/  LDSM.16.M88.4 R44, [R233+0x10800] ;  /* 0x01080000e92c783b */ /* 0x000ee20000000200 */
[----:B------:R-:W-:Y:S01]  /*2580*/  IADD3 R216, R231, 0x3800, RZ ;  /* 0x00003800e7d87810 */ /* 0x000fe20007ffe0ff */
[----:B------:R-:W-:Y:S01]  /*2590*/  IMAD.IADD R242, R247, 0x1, R242 ;  /* 0x00000001f7f27824 */ /* 0x000fe200078e02f2 */
[C---:B------:R-:W-:Y:S01]  /*25a0*/  IADD3 R215, R231.reuse, 0x4000, RZ ;  /* 0x00004000e7d77810 */ /* 0x040fe20007ffe0ff */
[----:B------:R-:W-:Y:S01]  /*25b0*/  LDSM.16.M88.4 R76, [R233+0x11000] ;  /* 0x01100000e94c783b */ /* 0x000fe20000000200 */
[----:B------:R-:W-:Y:S02]  /*25c0*/  IADD3 R214, R231, 0x4800, RZ ;  /* 0x00004800e7d67810 */ /* 0x000fe40007ffe0ff */
[C---:B------:R-:W-:Y:S01]  /*25d0*/  IADD3 R240, R242.reuse, 0x8, RZ ;  /* 0x00000008f2f07810 */ /* 0x040fe20007ffe0ff */
[----:B------:R-:W-:Y:S01]  /*25e0*/  LDSM.16.M88.4 R28, [R233+0x11800] ;  /* 0x01180000e91c783b */ /* 0x000fe20000000200 */
[----:B------:R-:W-:-:S02]  /*25f0*/  IADD3 R243, R242, UR5, RZ ;  /* 0x00000005f2f37c10 */ /* 0x000fc4000fffe0ff */
[----:B------:R-:W-:Y:S01]  /*2600*/  IADD3 R241, R240, UR5, RZ ;  /* 0x00000005f0f17c10 */ /* 0x000fe2000fffe0ff */
[----:B----4-:R-:W4:Y:S01]  /*2610*/  LDSM.16.M88.4 R12, [R231] ;  /* 0x00000000e70c783b */ /* 0x010f220000000200 */
[----:B------:R-:W-:Y:S02]  /*2620*/  IADD3 R242, R242, UR4, RZ ;  /* 0x00000004f2f27c10 */ /* 0x000fe4000fffe0ff */
[----:B------:R-:W-:Y:S01]  /*2630*/  IADD3 R240, R240, UR4, RZ ;  /* 0x00000004f0f07c10 */ /* 0x000fe2000fffe0ff */
[----:B------:R-:W-:Y:S01]  /*2640*/  LDSM.16.M88.4 R68, [R230] ;  /* 0x00000000e644783b */ /* 0x000fe20000000200 */
[----:B------:R-:W-:Y:S02]  /*2650*/  IMNMX R242, R242, UR14, PT ;  /* 0x0000000ef2f27c17 */ /* 0x000fe4000b800200 */
[----:B------:R-:W-:Y:S01]  /*2660*/  IMNMX R240, R240, UR14, PT ;  /* 0x0000000ef0f07c17 */ /* 0x000fe2000b800200 */
[----:B-1----:R-:W1:Y:S01]  /*2670*/  LDSM.16.M88.4 R16, [R227+0x10000] ;  /* 0x01000000e310783b */ /* 0x002e620000000200 */
[----:B------:R-:W-:-:S02]  /*2680*/  IMNMX R243, RZ, R243, !PT ;  /* 0x000000f3fff37217 */ /* 0x000fc40007800200 */
[----:B------:R-:W-:Y:S01]  /*2690*/  IMNMX R241, RZ, R241, !PT ;  /* 0x000000f1fff17217 */ /* 0x000fe20007800200 */
[----:B------:R-:W5:Y:S01]  /*26a0*/  LDSM.16.M88.4 R84, [R231+0x800] ;  /* 0x00080000e754783b */ /* 0x000f620000000200 */
[C---:B------:R-:W-:Y:S02]  /*26b0*/  IADD3 R213, R231.reuse, 0x5000, RZ ;  /* 0x00005000e7d57810 */ /* 0x040fe40007ffe0ff */
[C---:B------:R-:W-:Y:S01]  /*26c0*/  IADD3 R212, R231.reuse, 0x5800, RZ ;  /* 0x00005800e7d47810 */ /* 0x040fe20007ffe0ff */
[----:B------:R-:W1:Y:S01]  /*26d0*/  LDSM.16.M88.4 R52, [R231+0x1000] ;  /* 0x00100000e734783b */ /* 0x000e620000000200 */
[C---:B------:R-:W-:Y:S02]  /*26e0*/  IADD3 R211, R231.reuse, 0x6000, RZ ;  /* 0x00006000e7d37810 */ /* 0x040fe40007ffe0ff */
[C---:B------:R-:W-:Y:S01]  /*26f0*/  IADD3 R210, R231.reuse, 0x6800, RZ ;  /* 0x00006800e7d27810 */ /* 0x040fe20007ffe0ff */
[----:B--2---:R-:W-:Y:S01]  /*2700*/  HMMA.16816.F32 R20, R24, R32, RZ ;  /* 0x000000201814723c */ /* 0x004fe200000018ff */
[----:B------:R-:W2:Y:S01]  /*2710*/  LDSM.16.M88.4 R40, [R231+0x1800] ;  /* 0x00180000e728783b */ /* 0x000ea20000000200 */
[----:B------:R-:W-:-:S02]  /*2720*/  IADD3 R209, R231, 0x7000, RZ ;  /* 0x00007000e7d17810 */ /* 0x000fc40007ffe0ff */
[----:B------:R-:W-:Y:S01]  /*2730*/  IADD3 R208, R231, 0x7800, RZ ;  /* 0x00007800e7d07810 */ /* 0x000fe20007ffe0ff */
[----:B------:R-:W-:Y:S03]  /*2740*/  LDSM.16.M88.4 R64, [R227+0x10800] ;  /* 0x01080000e340783b */ /* 0x000fe60000000200 */
[C---:B------:R-:W-:Y:S01]  /*2750*/  HMMA.16816.F32 R32, R24.reuse, R34, RZ ;  /* 0x000000221820723c */ /* 0x040fe200000018ff */
[----:B------:R-:W-:Y:S04]  /*2760*/  LDSM.16.M88.4 R60, [R227+0x11000] ;  /* 0x01100000e33c783b */ /* 0x000fe80000000200 */
[----:B------:R-:W-:Y:S03]  /*2770*/  LDSM.16.M88.4 R56, [R227+0x11800] ;  /* 0x01180000e338783b */ /* 0x000fe60000000200 */
[----:B---3--:R-:W-:Y:S01]  /*2780*/  HMMA.16816.F32 R48, R24, R44, RZ ;  /* 0x0000002c1830723c */ /* 0x008fe200000018ff */
[----:B------:R-:W-:Y:S04]  /*2790*/  LDSM.16.M88.4 R92, [R230+0x8000] ;  /* 0x00800000e65c783b */ /* 0x000fe80000000200 */
[----:B------:R-:W-:Y:S03]  /*27a0*/  LDSM.16.M88.4 R88, [R227+0x15000] ;  /* 0x01500000e358783b */ /* 0x000fe60000000200 */
[C---:B----4-:R-:W-:Y:S01]  /*27b0*/  HMMA.16816.F32 R20, R36.reuse, R12, R20 ;  /* 0x0000000c2414723c */ /* 0x050fe20000001814 */
[----:B------:R-:W-:Y:S04]  /*27c0*/  LDSM.16.M88.4 R96, [R233+0x16000] ;  /* 0x01600000e960783b */ /* 0x000fe80000000200 */
[----:B------:R-:W0:Y:S03]  /*27d0*/  LDGDEPBAR ;  /* 0x00000000000079af */ /* 0x000e260000000000 */
[----:B------:R-:W-:Y:S01]  /*27e0*/  HMMA.16816.F32 R32, R36, R14, R32 ;  /* 0x0000000e2420723c */ /* 0x000fe20000001820 */
[----:B------:R-:W-:Y:S07]  /*27f0*/  LDSM.16.M88.4 R12, [R220] ;  /* 0x00000000dc0c783b */ /* 0x000fee0000000200 */
[C---:B------:R-:W-:Y:S08]  /*2800*/  HMMA.16816.F32 R80, R24.reuse, R76, RZ ;  /* 0x0000004c1850723c */ /* 0x040ff000000018ff */
[C---:B------:R-:W-:Y:S08]  /*2810*/  HMMA.16816.F32 R44, R24.reuse, R46, RZ ;  /* 0x0000002e182c723c */ /* 0x040ff000000018ff */
[C---:B------:R-:W-:Y:S08]  /*2820*/  HMMA.16816.F32 R76, R24.reuse, R78, RZ ;  /* 0x0000004e184c723c */ /* 0x040ff000000018ff */
[C---:B------:R-:W-:Y:S08]  /*2830*/  HMMA.16816.F32 R72, R24.reuse, R28, RZ ;  /* 0x0000001c1848723c */ /* 0x040ff000000018ff */
[----:B------:R-:W-:Y:S01]  /*2840*/  HMMA.16816.F32 R24, R24, R30, RZ ;  /* 0x0000001e1818723c */ /* 0x000fe200000018ff */
[----:B------:R-:W3:Y:S07]  /*2850*/  LDSM.16.M88.4 R28, [R229] ;  /* 0x00000000e51c783b */ /* 0x000eee0000000200 */
[C---:B-1----:R-:W-:Y:S08]  /*2860*/  HMMA.16816.F32 R20, R68.reuse, R16, R20 ;  /* 0x000000104414723c */ /* 0x042ff00000001814 */
[----:B------:R-:W-:Y:S01]  /*2870*/  HMMA.16816.F32 R32, R68, R18, R32 ;  /* 0x000000124420723c */ /* 0x000fe20000001820 */
[----:B------:R-:W-:Y:S07]  /*2880*/  LDSM.16.M88.4 R16, [R233+0x12000] ;  /* 0x01200000e910783b */ /* 0x000fee0000000200 */
[C---:B-----5:R-:W-:Y:S08]  /*2890*/  HMMA.16816.F32 R48, R36.reuse, R84, R48 ;  /* 0x000000542430723c */ /* 0x060ff00000001830 */
[C---:B------:R-:W-:Y:S01]  /*28a0*/  HMMA.16816.F32 R44, R36.reuse, R86, R44 ;  /* 0x00000056242c723c */ /* 0x040fe2000000182c */
[----:B------:R-:W-:Y:S07]  /*28b0*/  LDSM.16.M88.4 R84, [R220+0x800] ;  /* 0x00080000dc54783b */ /* 0x000fee0000000200 */
[C---:B------:R-:W-:Y:S08]  /*28c0*/  HMMA.16816.F32 R80, R36.reuse, R52, R80 ;  /* 0x000000342450723c */ /* 0x040ff00000001850 */
[C---:B------:R-:W-:Y:S01]  /*28d0*/  HMMA.16816.F32 R76, R36.reuse, R54, R76 ;  /* 0x00000036244c723c */ /* 0x040fe2000000184c */
[----:B------:R-:W-:Y:S07]  /*28e0*/  LDSM.16.M88.4 R52, [R220+0x1000] ;  /* 0x00100000dc34783b */ /* 0x000fee0000000200 */
[C---:B--2---:R-:W-:Y:S08]  /*28f0*/  HMMA.16816.F32 R72, R36.reuse, R40, R72 ;  /* 0x000000282448723c */ /* 0x044ff00000001848 */
[----:B------:R-:W-:Y:S01]  /*2900*/  HMMA.16816.F32 R24, R36, R42, R24 ;  /* 0x0000002a2418723c */ /* 0x000fe20000001818 */
[----:B------:R-:W1:Y:S04]  /*2910*/  LDSM.16.M88.4 R36, [R234+0x4000] ;  /* 0x00400000ea24783b */ /* 0x000e680000000200 */
[----:B------:R-:W2:Y:S03]  /*2920*/  LDSM.16.M88.4 R40, [R220+0x1800] ;  /* 0x00180000dc28783b */ /* 0x000ea60000000200 */
[C---:B---3--:R-:W-:Y:S08]  /*2930*/  HMMA.16816.F32 R20, R28.reuse, R12, R20 ;  /* 0x0000000c1c14723c */ /* 0x048ff00000001814 */
        /* <DEDUP_REMOVED lines=10> */
[----:B------:R-:W3:Y:S04]  /*29e0*/  LDSM.16.M88.4 R24, [R232+0x4000] ;  /* 0x00400000e818783b */ /* 0x000ee80000000200 */
[----:B------:R-:W4:Y:S03]  /*29f0*/  LDSM.16.M88.4 R56, [R233+0x13800] ;  /* 0x01380000e938783b */ /* 0x000f260000000200 */
        /* <DEDUP_REMOVED lines=54> */
[----:B------:R-:W1:Y:S07]  /*2d60*/  LDSM.16.M88.4 R24, [R227+0x14000] ;  /* 0x01400000e318783b */ /* 0x000e6e0000000200 */
        /* <DEDUP_REMOVED lines=8> */
[----:B------:R-:W2:Y:S04]  /*2df0*/  LDSM.16.M88.4 R40, [R231+0x5000] ;  /* 0x00500000e728783b */ /* 0x000ea80000000200 */
[----:B------:R-:W5:Y:S03]  /*2e00*/  LDSM.16.M88.4 R36, [R231+0x5800] ;  /* 0x00580000e724783b */ /* 0x000f660000000200 */
[C---:B---3--:R-:W-:Y:S08]  /*2e10*/  HMMA.16816.F32 R20, R28.reuse, R12, R20 ;  /* 0x0000000c1c14723c */ /* 0x048ff00000001814 */
[----:B------:R-:W-:Y:S01]  /*2e20*/  HMMA.16816.F32 R32, R28, R14, R32 ;  /* 0x0000000e1c20723c */ /* 0x000fe20000001820 */
[----:B------:R-:W-:Y:S07]  /*2e30*/  LDSM.16.M88.4 R12, [R220+0x4000] ;  /* 0x00400000dc0c783b */ /* 0x000fee0000000200 */
        /* <DEDUP_REMOVED lines=9> */
[----:B------:R-:W-:Y:S03]  /*2ed0*/  LDSM.16.M88.4 R56, [R220+0x5000] ;  /* 0x00500000dc38783b */ /* 0x000fe60000000200 */
[C---:B-1----:R-:W-:Y:S08]  /*2ee0*/  HMMA.16816.F32 R20, R92.reuse, R24, R20 ;  /* 0x000000185c14723c */ /* 0x042ff00000001814 */
[----:B------:R-:W-:Y:S01]  /*2ef0*/  HMMA.16816.F32 R32, R92, R26, R32 ;  /* 0x0000001a5c20723c */ /* 0x000fe20000001820 */
[----:B------:R-:W-:Y:S07]  /*2f00*/  LDSM.16.M88.4 R24, [R231+0x6000] ;  /* 0x00600000e718783b */ /* 0x000fee0000000200 */
[C---:B--2---:R-:W-:Y:S08]  /*2f10*/  HMMA.16816.F32 R80, R28.reuse, R40, R80 ;  /* 0x000000281c50723c */ /* 0x044ff00000001850 */
[C---:B------:R-:W-:Y:S01]  /*2f20*/  HMMA.16816.F32 R76, R28.reuse, R42, R76 ;  /* 0x0000002a1c4c723c */ /* 0x040fe2000000184c */
[----:B------:R-:W1:Y:S07]  /*2f30*/  LDSM.16.M88.4 R40, [R234+0xc000] ;  /* 0x00c00000ea28783b */ /* 0x000e6e0000000200 */
[C---:B------:R-:W-:Y:S08]  /*2f40*/  HMMA.16816.F32 R48, R28.reuse, R52, R48 ;  /* 0x000000341c30723c */ /* 0x040ff00000001830 */
[C---:B------:R-:W-:Y:S01]  /*2f50*/  HMMA.16816.F32 R44, R28.reuse, R54, R44 ;  /* 0x000000361c2c723c */ /* 0x040fe2000000182c */
[----:B------:R-:W-:Y:S07]  /*2f60*/  LDSM.16.M88.4 R52, [R220+0x5800] ;  /* 0x00580000dc34783b */ /* 0x000fee0000000200 */
[C---:B-----5:R-:W-:Y:S08]  /*2f70*/  HMMA.16816.F32 R72, R28.reuse, R36, R72 ;  /* 0x000000241c48723c */ /* 0x060ff00000001848 */
[----:B------:R-:W-:Y:S01]  /*2f80*/  HMMA.16816.F32 R68, R28, R38, R68 ;  /* 0x000000261c44723c */ /* 0x000fe20000001844 */
[----:B------:R-:W2:Y:S04]  /*2f90*/  LDSM.16.M88.4 R28, [R232+0xc000] ;  /* 0x00c00000e81c783b */ /* 0x000ea80000000200 */
[----:B------:R-:W-:Y:S03]  /*2fa0*/  LDSM.16.M88.4 R36, [R233+0x16800] ;  /* 0x01680000e924783b */ /* 0x000fe60000000200 */
[C---:B---3--:R-:W-:Y:S08]  /*2fb0*/  HMMA.16816.F32 R20, R64.reuse, R12, R20 ;  /* 0x0000000c4014723c */ /* 0x048ff00000001814 */
[----:B------:R-:W-:Y:S01]  /*2fc0*/  HMMA.16816.F32 R32, R64, R14, R32 ;  /* 0x0000000e4020723c */ /* 0x000fe20000001820 */
[----:B------:R-:W-:Y:S07]  /*2fd0*/  LDSM.16.M88.4 R12, [R230+0xc000] ;  /* 0x00c00000e60c783b */ /* 0x000fee0000000200 */
[C---:B------:R-:W-:Y:S08]  /*2fe0*/  HMMA.16816.F32 R80, R92.reuse, R88, R80 ;  /* 0x000000585c50723c */ /* 0x040ff00000001850 */
[C---:B----4-:R-:W-:Y:S08]  /*2ff0*/  HMMA.16816.F32 R48, R92.reuse, R16, R48 ;  /* 0x000000105c30723c */ /* 0x050ff00000001830 */
[----:B------:R-:W-:Y:S01]  /*3000*/  HMMA.16816.F32 R44, R92, R18, R44 ;  /* 0x000000125c2c723c */ /* 0x000fe2000000182c */
[----:B------:R-:W-:Y:S07]  /*3010*/  LDSM.16.M88.4 R16, [R227+0x16000] ;  /* 0x01600000e310783b */ /* 0x000fee0000000200 */
[----:B-1----:R-:W-:Y:S08]  /*3020*/  HMMA.16816.F32 R20, R40, R96, R20 ;  /* 0x000000602814723c */ /* 0x002ff00000001814 */
[C---:B------:R-:W-:Y:S01]  /*3030*/  HMMA.16816.F32 R76, R92.reuse, R90, R76 ;  /* 0x0000005a5c4c723c */ /* 0x040fe2000000184c */
[----:B------:R-:W-:Y:S07]  /*3040*/  LDSM.16.M88.4 R88, [R233+0x17800] ;  /* 0x01780000e958783b */ /* 0x000fee0000000200 */
        /* <DEDUP_REMOVED lines=8> */
[----:B------:R-:W-:Y:S08]  /*30d0*/  HMMA.16816.F32 R44, R64, R62, R44 ;  /* 0x0000003e402c723c */ /* 0x000ff0000000182c */
[----:B--2---:R-:W-:Y:S01]  /*30e0*/  HMMA.16816.F32 R60, R28, R24, R20 ;  /* 0x000000181c3c723c */ /* 0x004fe20000001814 */
[----:B------:R-:W-:Y:S07]  /*30f0*/  LDSM.16.M88.4 R20, [R229+0xc000] ;  /* 0x00c00000e514783b */ /* 0x000fee0000000200 */
[----:B------:R-:W-:Y:S08]  /*3100*/  HMMA.16816.F32 R76, R64, R58, R76 ;  /* 0x0000003a404c723c */ /* 0x000ff0000000184c */
[----:B------:R-:W-:Y:S01]  /*3110*/  HMMA.16816.F32 R32, R28, R26, R32 ;  /* 0x0000001a1c20723c */ /* 0x000fe20000001820 */
[----:B------:R-:W2:Y:S07]  /*3120*/  LDSM.16.M88.4 R24, [R231+0x7000] ;  /* 0x00700000e718783b */ /* 0x000eae0000000200 */
[----:B-1----:R-:W-:Y:S08]  /*3130*/  HMMA.16816.F32 R96, R40, R92, R96 ;  /* 0x0000005c2860723c */ /* 0x002ff00000001860 */
[----:B------:R-:W-:Y:S08]  /*3140*/  HMMA.16816.F32 R60, R12, R16, R60 ;  /* 0x000000100c3c723c */ /* 0x000ff0000000183c */
[----:B------:R-:W-:Y:S08]  /*3150*/  HMMA.16816.F32 R76, R40, R94, R76 ;  /* 0x0000005e284c723c */ /* 0x000ff0000000184c */
[----:B------:R-:W-:Y:S01]  /*3160*/  HMMA.16816.F32 R32, R12, R18, R32 ;  /* 0x000000120c20723c */ /* 0x000fe20000001820 */
[----:B------:R-:W1:Y:S07]  /*3170*/  LDSM.16.M88.4 R16, [R227+0x17000] ;  /* 0x01700000e310783b */ /* 0x000e6e0000000200 */
[----:B------:R-:W-:Y:S08]  /*3180*/  HMMA.16816.F32 R48, R40, R36, R48 ;  /* 0x000000242830723c */ /* 0x000ff00000001830 */
[C---:B--2---:R-:W-:Y:S08]  /*3190*/  HMMA.16816.F32 R96, R28.reuse, R24, R96 ;  /* 0x000000181c60723c */ /* 0x044ff00000001860 */
[----:B------:R-:W-:Y:S01]  /*31a0*/  HMMA.16816.F32 R76, R28, R26, R76 ;  /* 0x0000001a1c4c723c */ /* 0x000fe2000000184c */
[----:B------:R-:W2:Y:S07]  /*31b0*/  LDSM.16.M88.4 R24, [R220+0x7000] ;  /* 0x00700000dc18783b */ /* 0x000eae0000000200 */
[----:B------:R-:W-:Y:S08]  /*31c0*/  HMMA.16816.F32 R72, R64, R52, R72 ;  /* 0x000000344048723c */ /* 0x000ff00000001848 */
[----:B------:R-:W-:Y:S01]  /*31d0*/  HMMA.16816.F32 R44, R40, R38, R44 ;  /* 0x00000026282c723c */ /* 0x000fe2000000182c */
[----:B------:R-:W3:Y:S07]  /*31e0*/  LDSM.16.M88.4 R36, [R227+0x16800] ;  /* 0x01680000e324783b */ /* 0x000eee0000000200 */
[----:B------:R-:W-:Y:S01]  /*31f0*/  HMMA.16816.F32 R68, R64, R54, R68 ;  /* 0x000000364044723c */ /* 0x000fe20000001844 */
[----:B------:R-:W4:Y:S07]  /*3200*/  LDSM.16.M88.4 R52, [R231+0x7800] ;  /* 0x00780000e734783b */ /* 0x000f2e0000000200 */
[----:B-1----:R-:W-:Y:S08]  /*3210*/  HMMA.16816.F32 R96, R12, R16, R96 ;  /* 0x000000100c60723c */ /* 0x002ff00000001860 */
[----:B------:R-:W-:Y:S08]  /*3220*/  HMMA.16816.F32 R48, R28, R84, R48 ;  /* 0x000000541c30723c */ /* 0x000ff00000001830 */
[C---:B------:R-:W-:Y:S08]  /*3230*/  HMMA.16816.F32 R72, R40.reuse, R88, R72 ;  /* 0x000000582848723c */ /* 0x040ff00000001848 */
[----:B------:R-:W-:Y:S01]  /*3240*/  HMMA.16816.F32 R68, R40, R90, R68 ;  /* 0x0000005a2844723c */ /* 0x000fe20000001844 */
[----:B------:R-:W1:Y:S07]  /*3250*/  LDSM.16.M88.4 R40, [R220+0x6800] ;  /* 0x00680000dc28783b */ /* 0x000e6e0000000200 */
[----:B------:R-:W-:Y:S08]  /*3260*/  HMMA.16816.F32 R44, R28, R86, R44 ;  /* 0x000000561c2c723c */ /* 0x000ff0000000182c */
[----:B------:R-:W-:Y:S01]  /*3270*/  HMMA.16816.F32 R76, R12, R18, R76 ;  /* 0x000000120c4c723c */ /* 0x000fe2000000184c */
[----:B------:R-:W5:Y:S07]  /*3280*/  LDSM.16.M88.4 R16, [R227+0x17800] ;  /* 0x01780000e310783b */ /* 0x000f6e0000000200 */
[----:B--2---:R-:W-:Y:S07]  /*3290*/  HMMA.16816.F32 R96, R20, R24, R96 ;  /* 0x000000181460723c */ /* 0x004fee0000001860 */
[----:B------:R-:W-:Y:S01]  /*32a0*/  IMAD.U32 R25, RZ, RZ, UR15 ;  /* 0x0000000fff197e24 */ /* 0x000fe2000f8e00ff */
[----:B---3--:R-:W-:Y:S03]  /*32b0*/  HMMA.16816.F32 R48, R12, R36, R48 ;  /* 0x000000240c30723c */ /* 0x008fe60000001830 */
[----:B------:R-:W-:-:S05]  /*32c0*/  IMAD R3, R25, 0x40, R246 ;  /* 0x0000004019037824 */ /* 0x000fca00078e02f6 */
[C---:B------:R-:W-:Y:S01]  /*32d0*/  IADD3 R25, R3.reuse, 0x1, RZ ;  /* 0x0000000103197810 */ /* 0x040fe20007ffe0ff */
[----:B----4-:R-:W-:Y:S01]  /*32e0*/  HMMA.16816.F32 R72, R28, R52, R72 ;  /* 0x000000341c48723c */ /* 0x010fe20000001848 */
[----:B------:R-:W-:Y:S02]  /*32f0*/  IADD3 R24, R3, 0x8, RZ ;  /* 0x0000000803187810 */ /* 0x000fe40007ffe0ff */
[CC--:B------:R-:W-:Y:S02]  /*3300*/  ISETP.GE.AND P2, PT, R25.reuse, R242.reuse, PT ;  /* 0x000000f21900720c */ /* 0x0c0fe40003f46270 */
[C---:B------:R-:W-:Y:S02]  /*3310*/  ISETP.GE.AND P5, PT, R24.reuse, R242, PT ;  /* 0x000000f21800720c */ /* 0x040fe40003fa6270 */
[-C--:B------:R-:W-:Y:S01]  /*3320*/  ISETP.GE.AND P4, PT, R25, R240.reuse, PT ;  /* 0x000000f01900720c */ /* 0x080fe20003f86270 */
[----:B------:R-:W-:Y:S01]  /*3330*/  HMMA.16816.F32 R44, R12, R38, R44 ;  /* 0x000000260c2c723c */ /* 0x000fe2000000182c */
[-C--:B------:R-:W-:Y:S01]  /*3340*/  ISETP.GE.AND P0, PT, R24, R240.reuse, PT ;  /* 0x000000f01800720c */ /* 0x080fe20003f06270 */
[----:B------:R-:W-:Y:S01]  /*3350*/  FMUL.FTZ R97, R97, c[0x0][0x2ec] ;  /* 0x0000bb0061617a20 */ /* 0x000fe20000410000 */
[C---:B------:R-:W-:Y:S01]  /*3360*/  ISETP.LT.OR P2, PT, R25.reuse, R243, P2 ;  /* 0x000000f31900720c */ /* 0x040fe20001741670 */
[----:B------:R-:W-:Y:S01]  /*3370*/  FMUL.FTZ R96, R96, c[0x0][0x2ec] ;  /* 0x0000bb0060607a20 */ /* 0x000fe20000410000 */
[----:B------:R-:W-:Y:S01]  /*3380*/  ISETP.LT.OR P4, PT, R25, R241, P4 ;  /* 0x000000f11900720c */ /* 0x000fe20002781670 */
[----:B------:R-:W-:Y:S01]  /*3390*/  MUFU.TANH R188, R97 ;  /* 0x0000006100bc7308 */ /* 0x000fe20000002400 */
[C---:B------:R-:W-:Y:S01]  /*33a0*/  ISETP.LT.OR P5, PT, R24.reuse, R243, P5 ;  /* 0x000000f31800720c */ /* 0x040fe20002fa1670 */
[C---:B------:R-:W-:Y:S01]  /*33b0*/  HMMA.16816.F32 R60, R20.reuse, R80, R60 ;  /* 0x00000050143c723c */ /* 0x040fe2000000183c */
[-C--:B------:R-:W-:Y:S01]  /*33c0*/  ISETP.LT.OR P0, PT, R24, R241.reuse, P0 ;  /* 0x000000f11800720c */ /* 0x080fe20000701670 */
[----:B------:R-:W-:Y:S01]  /*33d0*/  FMUL.FTZ R98, R98, c[0x0][0x2ec] ;  /* 0x0000bb0062627a20 */ /* 0x000fe20000410000 */
[----:B------:R-:W-:Y:S01]  /*33e0*/  ISETP.GE.AND P3, PT, R3, R240, PT ;  /* 0x000000f00300720c */ /* 0x000fe20003f66270 */
[----:B------:R-:W-:Y:S01]  /*33f0*/  FMUL.FTZ R99, R99, c[0x0][0x2ec] ;  /* 0x0000bb0063637a20 */ /* 0x000fe20000410000 */
[C---:B------:R-:W-:Y:S01]  /*3400*/  ISETP.GE.AND P1, PT, R3.reuse, R242, PT ;  /* 0x000000f20300720c */ /* 0x040fe20003f26270 */
[----:B------:R-:W-:Y:S01]  /*3410*/  MUFU.TANH R182, R96 ;  /* 0x0000006000b67308 */ /* 0x000fe20000002400 */
[C---:B------:R-:W-:Y:S01]  /*3420*/  ISETP.LT.OR P3, PT, R3.reuse, R241, P3 ;  /* 0x000000f10300720c */ /* 0x040fe20001f61670 */
[----:B------:R-:W-:Y:S01]  /*3430*/  HMMA.16816.F32 R76, R20, R26, R76 ;  /* 0x0000001a144c723c */ /* 0x000fe2000000184c */
[----:B------:R-:W2:Y:S01]  /*3440*/  LDSM.16.M88.4 R24, [R220+0x7800] ;  /* 0x00780000dc18783b */ /* 0x000ea20000000200 */
[----:B------:R-:W-:Y:S01]  /*3450*/  ISETP.LT.OR P1, PT, R3, R243, P1 ;  /* 0x000000f30300720c */ /* 0x000fe20000f21670 */
[----:B------:R-:W-:-:S04]  /*3460*/  DEPBAR.LE SB0, 0x0 ;  /* 0x000080000000791a */ /* 0x000fc80000000000 */
[----:B------:R-:W-:Y:S01]  /*3470*/  MUFU.TANH R197, R98 ;  /* 0x0000006200c57308 */ /* 0x000fe20000002400 */
[----:B------:R-:W-:Y:S07]  /*3480*/  HMMA.16816.F32 R68, R28, R54, R68 ;  /* 0x000000361c44723c */ /* 0x000fee0000001844 */
[----:B------:R-:W-:Y:S01]  /*3490*/  MUFU.TANH R187, R99 ;  /* 0x0000006300bb7308 */ /* 0x000fe20000002400 */
[----:B------:R-:W-:Y:S01]  /*34a0*/  HMMA.16816.F32 R32, R20, R82, R32 ;  /* 0x000000521420723c */ /* 0x000fe20000001820 */
[----:B------:R-:W-:-:S02]  /*34b0*/  FMUL.FTZ R39, R62, c[0x0][0x2ec] ;  /* 0x0000bb003e277a20 */ /* 0x000fc40000410000 */
[----:B------:R-:W-:Y:S02]  /*34c0*/  FMUL.FTZ R36, R60, c[0x0][0x2ec] ;  /* 0x0000bb003c247a20 */ /* 0x000fe40000410000 */
[----:B------:R-:W-:Y:S02]  /*34d0*/  FMUL.FTZ R37, R63, c[0x0][0x2ec] ;  /* 0x0000bb003f257a20 */ /* 0x000fe40000410000 */
[----:B------:R-:W3:Y:S01]  /*34e0*/  MUFU.TANH R39, R39 ;  /* 0x0000002700277308 */ /* 0x000ee20000002400 */
[----:B-1----:R-:W-:Y:S01]  /*34f0*/  HMMA.16816.F32 R48, R20, R40, R48 ;  /* 0x000000281430723c */ /* 0x002fe20000001830 */
[----:B------:R-:W-:Y:S02]  /*3500*/  FMUL.FTZ R38, R61, c[0x0][0x2ec] ;  /* 0x0000bb003d267a20 */ /* 0x000fe40000410000 */
[----:B------:R-:W-:Y:S02]  /*3510*/  FMUL.FTZ R76, R76, c[0x0][0x2ec] ;  /* 0x0000bb004c4c7a20 */ /* 0x000fe40000410000 */
[----:B------:R-:W-:-:S02]  /*3520*/  FMUL.FTZ R77, R77, c[0x0][0x2ec] ;  /* 0x0000bb004d4d7a20 */ /* 0x000fc40000410000 */
[----:B------:R-:W1:Y:S01]  /*3530*/  MUFU.TANH R36, R36 ;  /* 0x0000002400247308 */ /* 0x000e620000002400 */
[----:B-----5:R-:W-:Y:S01]  /*3540*/  HMMA.16816.F32 R72, R12, R16, R72 ;  /* 0x000000100c48723c */ /* 0x020fe20000001848 */
[----:B------:R-:W-:Y:S02]  /*3550*/  FMUL.FTZ R78, R78, c[0x0][0x2ec] ;  /* 0x0000bb004e4e7a20 */ /* 0x000fe40000410000 */
[----:B------:R-:W-:-:S04]  /*3560*/  FMUL.FTZ R79, R79, c[0x0][0x2ec] ;  /* 0x0000bb004f4f7a20 */ /* 0x000fc80000410000 */
[----:B------:R-:W4:Y:S01]  /*3570*/  MUFU.TANH R37, R37 ;  /* 0x0000002500257308 */ /* 0x000f220000002400 */
[----:B------:R-:W-:Y:S01]  /*3580*/  HMMA.16816.F32 R44, R20, R42, R44 ;  /* 0x0000002a142c723c */ /* 0x000fe2000000182c */
[----:B------:R-:W-:Y:S01]  /*3590*/  FMUL.FTZ R29, R34, c[0x0][0x2ec] ;  /* 0x0000bb00221d7a20 */ /* 0x000fe20000410000 */
[----:B---3--:R-:W-:Y:S01]  /*35a0*/  FSEL R31, R39, -INF , !P3 ;  /* 0xff800000271f7808 */ /* 0x008fe20005800000 */
[----:B------:R-:W-:Y:S01]  /*35b0*/  FMUL.FTZ R33, R33, c[0x0][0x2ec] ;  /* 0x0000bb0021217a20 */ /* 0x000fe20000410000 */
[C---:B------:R-:W-:Y:S01]  /*35c0*/  IADD3 R17, R3.reuse, 0x9, RZ ;  /* 0x0000000903117810 */ /* 0x040fe20007ffe0ff */
[----:B------:R-:W-:Y:S01]  /*35d0*/  FMUL.FTZ R32, R32, c[0x0][0x2ec] ;  /* 0x0000bb0020207a20 */ /* 0x000fe20000410000 */
[C---:B------:R-:W-:Y:S01]  /*35e0*/  IADD3 R16, R3.reuse, 0x10, RZ ;  /* 0x0000001003107810 */ /* 0x040fe20007ffe0ff */
[----:B------:R-:W3:Y:S01]  /*35f0*/  MUFU.TANH R38, R38 ;  /* 0x0000002600267308 */ /* 0x000ee20000002400 */
[----:B------:R-:W-:Y:S01]  /*3600*/  HMMA.16816.F32 R68, R12, R18, R68 ;  /* 0x000000120c44723c */ /* 0x000fe20000001844 */
[----:B------:R-:W-:Y:S01]  /*3610*/  FMUL.FTZ R30, R48, c[0x0][0x2ec] ;  /* 0x0000bb00301e7a20 */ /* 0x000fe20000410000 */
[----:B------:R-:W-:Y:S01]  /*3620*/  IADD3 R39, R3, 0x11, RZ ;  /* 0x0000001103277810 */ /* 0x000fe20007ffe0ff */
[----:B------:R-:W-:Y:S01]  /*3630*/  FMUL.FTZ R6, R49, c[0x0][0x2ec] ;  /* 0x0000bb0031067a20 */ /* 0x000fe20000410000 */
[----:B-1----:R-:W-:Y:S01]  /*3640*/  FSEL R36, R36, -INF , !P1 ;  /* 0xff80000024247808 */ /* 0x002fe20004800000 */
[----:B------:R-:W-:Y:S01]  /*3650*/  FMUL.FTZ R11, R35, c[0x0][0x2ec] ;  /* 0x0000bb00230b7a20 */ /* 0x000fe20000410000 */
[-C--:B------:R-:W-:Y:S01]  /*3660*/  ISETP.GE.AND P6, PT, R17, R242.reuse, PT ;  /* 0x000000f21100720c */ /* 0x080fe20003fc6270 */
[----:B------:R1:W-:Y:S01]  /*3670*/  MUFU.TANH R28, R33 ;  /* 0x00000021001c7308 */ /* 0x0003e20000002400 */
[----:B--2---:R-:W-:Y:S01]  /*3680*/  HMMA.16816.F32 R72, R20, R24, R72 ;  /* 0x000000181448723c */ /* 0x004fe20000001848 */
[----:B------:R-:W-:Y:S01]  /*3690*/  FMUL.FTZ R34, R50, c[0x0][0x2ec] ;  /* 0x0000bb0032227a20 */ /* 0x000fe20000410000 */
[----:B----4-:R-:W-:Y:S01]  /*36a0*/  FSEL R37, R37, -INF , !P4 ;  /* 0xff80000025257808 */ /* 0x010fe20006000000 */
[----:B------:R-:W-:Y:S01]  /*36b0*/  FMUL.FTZ R10, R51, c[0x0][0x2ec] ;  /* 0x0000bb00330a7a20 */ /* 0x000fe20000410000 */
[----:B------:R-:W-:-:S02]  /*36c0*/  ISETP.GE.AND P1, PT, R16, R242, PT ;  /* 0x000000f21000720c */ /* 0x000fc40003f26270 */
[----:B------:R-:W-:Y:S01]  /*36d0*/  ISETP.GE.AND P3, PT, R17, R240, PT ;  /* 0x000000f01100720c */ /* 0x000fe20003f66270 */
[----:B------:R-:W2:Y:S01]  /*36e0*/  MUFU.TANH R29, R29 ;  /* 0x0000001d001d7308 */ /* 0x000ea20000002400 */
[----:B------:R-:W-:Y:S01]  /*36f0*/  FMUL.FTZ R40, R46, c[0x0][0x2ec] ;  /* 0x0000bb002e287a20 */ /* 0x000fe20000410000 */
[----:B------:R-:W-:Y:S01]  /*3700*/  ISETP.GE.AND P4, PT, R39, R242, PT ;  /* 0x000000f22700720c */ /* 0x000fe20003f86270 */
[----:B------:R-:W-:Y:S01]  /*3710*/  FMUL.FTZ R4, R44, c[0x0][0x2ec] ;  /* 0x0000bb002c047a20 */ /* 0x000fe20000410000 */
[----:B---3--:R-:W-:Y:S01]  /*3720*/  FSEL R38, R38, -INF , !P2 ;  /* 0xff80000026267808 */ /* 0x008fe20005000000 */
[----:B------:R-:W-:Y:S01]  /*3730*/  FMUL.FTZ R35, R45, c[0x0][0x2ec] ;  /* 0x0000bb002d237a20 */ /* 0x000fe20000410000 */
[C---:B------:R-:W-:Y:S02]  /*3740*/  ISETP.GE.AND P2, PT, R16.reuse, R240, PT ;  /* 0x000000f01000720c */ /* 0x040fe40003f46270 */
[----:B------:R-:W3:Y:S01]  /*3750*/  MUFU.TANH R30, R30 ;  /* 0x0000001e001e7308 */ /* 0x000ee20000002400 */
[C---:B------:R-:W-:Y:S01]  /*3760*/  ISETP.LT.OR P6, PT, R17.reuse, R243, P6 ;  /* 0x000000f31100720c */ /* 0x040fe200037c1670 */
[----:B------:R-:W-:Y:S01]  /*3770*/  HMMA.16816.F32 R68, R20, R26, R68 ;  /* 0x0000001a1444723c */ /* 0x000fe20000001844 */
[----:B------:R-:W-:Y:S01]  /*3780*/  ISETP.LT.OR P3, PT, R17, R241, P3 ;  /* 0x000000f11100720c */ /* 0x000fe20001f61670 */
[----:B-1----:R-:W-:Y:S01]  /*3790*/  FMUL.FTZ R33, R47, c[0x0][0x2ec] ;  /* 0x0000bb002f217a20 */ /* 0x002fe20000410000 */
[----:B------:R-:W-:-:S02]  /*37a0*/  ISETP.LT.OR P1, PT, R16, R243, P1 ;  /* 0x000000f31000720c */ /* 0x000fc40000f21670 */
[----:B------:R-:W-:Y:S01]  /*37b0*/  ISETP.LT.OR P4, PT, R39, R243, P4 ;  /* 0x000000f32700720c */ /* 0x000fe20002781670 */
[----:B------:R-:W1:Y:S01]  /*37c0*/  MUFU.TANH R6, R6 ;  /* 0x0000000600067308 */ /* 0x000e620000002400 */
[C---:B------:R-:W-:Y:S01]  /*37d0*/  IADD3 R17, R3.reuse, 0x18, RZ ;  /* 0x0000001803117810 */ /* 0x040fe20007ffe0ff */
[----:B------:R-:W-:Y:S01]  /*37e0*/  FMUL.FTZ R74, R74, c[0x0][0x2ec] ;  /* 0x0000bb004a4a7a20 */ /* 0x000fe20000410000 */
[----:B------:R-:W-:Y:S01]  /*37f0*/  IADD3 R14, R3, 0x20, RZ ;  /* 0x00000020030e7810 */ /* 0x000fe20007ffe0ff */
[----:B------:R-:W-:Y:S01]  /*3800*/  FMUL.FTZ R72, R72, c[0x0][0x2ec] ;  /* 0x0000bb0048487a20 */ /* 0x000fe20000410000 */
[----:B------:R-:W-:Y:S01]  /*3810*/  ISETP.LT.OR P2, PT, R16, R241, P2 ;  /* 0x000000f11000720c */ /* 0x000fe20001741670 */
[----:B------:R-:W-:Y:S01]  /*3820*/  FMUL.FTZ R73, R73, c[0x0][0x2ec] ;  /* 0x0000bb0049497a20 */ /* 0x000fe20000410000 */
[----:B--2---:R-:W-:Y:S01]  /*3830*/  FSEL R29, R29, -INF , !P0 ;  /* 0xff8000001d1d7808 */ /* 0x004fe20004000000 */
[----:B------:R-:W2:Y:S01]  /*3840*/  MUFU.TANH R32, R32 ;  /* 0x0000002000207308 */ /* 0x000ea20000002400 */
[----:B------:R-:W-:Y:S01]  /*3850*/  FSEL R16, R28, -INF , !P6 ;  /* 0xff8000001c107808 */ /* 0x000fe20007000000 */
[----:B------:R-:W-:Y:S01]  /*3860*/  FMUL.FTZ R75, R75, c[0x0][0x2ec] ;  /* 0x0000bb004b4b7a20 */ /* 0x000fe20000410000 */
[----:B---3--:R-:W-:-:S02]  /*3870*/  FSEL R12, R30, -INF , !P1 ;  /* 0xff8000001e0c7808 */ /* 0x008fc40004800000 */
[-C--:B------:R-:W-:Y:S02]  /*3880*/  ISETP.GE.AND P0, PT, R39, R240.reuse, PT ;  /* 0x000000f02700720c */ /* 0x080fe40003f06270 */
[----:B------:R-:W-:Y:S01]  /*3890*/  ISETP.GE.AND P6, PT, R17, R240, PT ;  /* 0x000000f01100720c */ /* 0x000fe20003fc6270 */
[----:B------:R-:W3:Y:S01]  /*38a0*/  MUFU.TANH R11, R11 ;  /* 0x0000000b000b7308 */ /* 0x000ee20000002400 */
[----:B-1----:R-:W-:Y:S01]  /*38b0*/  FSEL R6, R6, -INF , !P4 ;  /* 0xff80000006067808 */ /* 0x002fe20006000000 */
[----:B------:R-:W-:Y:S01]  /*38c0*/  FMUL.FTZ R68, R68, c[0x0][0x2ec] ;  /* 0x0000bb0044447a20 */ /* 0x000fe20000410000 */
[C---:B------:R-:W-:Y:S01]  /*38d0*/  ISETP.GE.AND P1, PT, R14.reuse, R242, PT ;  /* 0x000000f20e00720c */ /* 0x040fe20003f26270 */
[----:B------:R-:W-:Y:S01]  /*38e0*/  FMUL.FTZ R69, R69, c[0x0][0x2ec] ;  /* 0x0000bb0045457a20 */ /* 0x000fe20000410000 */
[----:B------:R-:W-:Y:S01]  /*38f0*/  ISETP.GE.AND P4, PT, R14, R240, PT ;  /* 0x000000f00e00720c */ /* 0x000fe20003f86270 */
[----:B------:R-:W-:Y:S01]  /*3900*/  FMUL.FTZ R70, R70, c[0x0][0x2ec] ;  /* 0x0000bb0046467a20 */ /* 0x000fe20000410000 */
[----:B------:R-:W-:Y:S01]  /*3910*/  ISETP.LT.OR P0, PT, R39, R241, P0 ;  /* 0x000000f12700720c */ /* 0x000fe20000701670 */
[----:B------:R-:W1:Y:S01]  /*3920*/  MUFU.TANH R34, R34 ;  /* 0x0000002200227308 */ /* 0x000e620000002400 */
[----:B--2---:R-:W-:Y:S01]  /*3930*/  FSEL R32, R32, -INF , !P5 ;  /* 0xff80000020207808 */ /* 0x004fe20006800000 */
[----:B------:R-:W-:Y:S01]  /*3940*/  FMUL.FTZ R71, R71, c[0x0][0x2ec] ;  /* 0x0000bb0047477a20 */ /* 0x000fe20000410000 */
[----:B------:R-:W-:-:S02]  /*3950*/  ISETP.GE.AND P5, PT, R17, R242, PT ;  /* 0x000000f21100720c */ /* 0x000fc40003fa6270 */
[----:B------:R-:W-:Y:S02]  /*3960*/  ISETP.LT.OR P6, PT, R17, R241, P6 ;  /* 0x000000f11100720c */ /* 0x000fe400037c1670 */
[C---:B------:R-:W-:Y:S01]  /*3970*/  ISETP.LT.OR P1, PT, R14.reuse, R243, P1 ;  /* 0x000000f30e00720c */ /* 0x040fe20000f21670 */
[----:B------:R-:W2:Y:S01]  /*3980*/  MUFU.TANH R10, R10 ;  /* 0x0000000a000a7308 */ /* 0x000ea20000002400 */
[----:B------:R-:W-:Y:S02]  /*3990*/  ISETP.LT.OR P4, PT, R14, R241, P4 ;  /* 0x000000f10e00720c */ /* 0x000fe40002781670 */
[C---:B------:R-:W-:Y:S02]  /*39a0*/  IADD3 R13, R3.reuse, 0x19, RZ ;  /* 0x00000019030d7810 */ /* 0x040fe40007ffe0ff */
[----:B------:R-:W-:Y:S02]  /*39b0*/  IADD3 R14, R3, 0x21, RZ ;  /* 0x00000021030e7810 */ /* 0x000fe40007ffe0ff */
[----:B------:R-:W-:Y:S01]  /*39c0*/  ISETP.LT.OR P5, PT, R17, R243, P5 ;  /* 0x000000f31100720c */ /* 0x000fe20002fa1670 */
[----:B------:R-:W4:Y:S01]  /*39d0*/  MUFU.TANH R40, R40 ;  /* 0x0000002800287308 */ /* 0x000f220000002400 */
[----:B---3--:R-:W-:-:S02]  /*39e0*/  FSEL R19, R11, -INF , !P3 ;  /* 0xff8000000b137808 */ /* 0x008fc40005800000 */
[----:B-1----:R-:W-:Y:S02]  /*39f0*/  FSEL R17, R34, -INF , !P2 ;  /* 0xff80000022117808 */ /* 0x002fe40005000000 */
[C---:B------:R-:W-:Y:S02]  /*3a00*/  ISETP.GE.AND P3, PT, R13.reuse, R242, PT ;  /* 0x000000f20d00720c */ /* 0x040fe40003f66270 */
[C---:B------:R-:W-:Y:S01]  /*3a10*/  ISETP.GE.AND P2, PT, R13.reuse, R240, PT ;  /* 0x000000f00d00720c */ /* 0x040fe20003f46270 */
[----:B------:R-:W1:Y:S01]  /*3a20*/  MUFU.TANH R4, R4 ;  /* 0x0000000400047308 */ /* 0x000e620000002400 */
[----:B--2---:R-:W-:Y:S02]  /*3a30*/  FSEL R15, R10, -INF , !P0 ;  /* 0xff8000000a0f7808 */ /* 0x004fe40004000000 */
[----:B------:R-:W-:Y:S02]  /*3a40*/  ISETP.GE.AND P0, PT, R14, R242, PT ;  /* 0x000000f20e00720c */ /* 0x000fe40003f06270 */
[----:B------:R-:W-:-:S02]  /*3a50*/  ISETP.LT.OR P3, PT, R13, R243, P3 ;  /* 0x000000f30d00720c */ /* 0x000fc40001f61670 */
[----:B------:R-:W-:Y:S01]  /*3a60*/  ISETP.LT.OR P2, PT, R13, R241, P2 ;  /* 0x000000f10d00720c */ /* 0x000fe20001741670 */
[----:B------:R-:W2:Y:S01]  /*3a70*/  MUFU.TANH R35, R35 ;  /* 0x0000002300237308 */ /* 0x000ea20000002400 */
[----:B----4-:R-:W-:Y:S02]  /*3a80*/  FSEL R11, R40, -INF , !P6 ;  /* 0xff800000280b7808 */ /* 0x010fe40007000000 */
[C---:B------:R-:W-:Y:S02]  /*3a90*/  ISETP.GE.AND P6, PT, R14.reuse, R240, PT ;  /* 0x000000f00e00720c */ /* 0x040fe40003fc6270 */
[C---:B------:R-:W-:Y:S02]  /*3aa0*/  ISETP.LT.OR P0, PT, R14.reuse, R243, P0 ;  /* 0x000000f30e00720c */ /* 0x040fe40000701670 */
[----:B------:R-:W-:Y:S01]  /*3ab0*/  ISETP.LT.OR P6, PT, R14, R241, P6 ;  /* 0x000000f10e00720c */ /* 0x000fe200037c1670 */
[----:B------:R-:W3:Y:S01]  /*3ac0*/  MUFU.TANH R33, R33 ;  /* 0x0000002100217308 */ /* 0x000ee20000002400 */
[----:B------:R-:W-:-:S02]  /*3ad0*/  IADD3 R13, R3, 0x28, RZ ;  /* 0x00000028030d7810 */ /* 0x000fc40007ffe0ff */
[----:B------:R-:W-:Y:S02]  /*3ae0*/  IADD3 R14, R3, 0x30, RZ ;  /* 0x00000030030e7810 */ /* 0x000fe40007ffe0ff */
[----:B-1----:R-:W-:Y:S02]  /*3af0*/  FSEL R4, R4, -INF , !P5 ;  /* 0xff80000004047808 */ /* 0x002fe40006800000 */
[----:B------:R-:W-:Y:S01]  /*3b00*/  FSEL R188, R188, -INF , !P0 ;  /* 0xff800000bcbc7808 */ /* 0x000fe20004000000 */
[----:B------:R-:W1:Y:S01]  /*3b10*/  MUFU.TANH R191, R74 ;  /* 0x0000004a00bf7308 */ /* 0x000e620000002400 */
[----:B--2---:R-:W-:Y:S02]  /*3b20*/  FSEL R10, R35, -INF , !P3 ;  /* 0xff800000230a7808 */ /* 0x004fe40005800000 */
[C---:B------:R-:W-:Y:S02]  /*3b30*/  ISETP.GE.AND P5, PT, R13.reuse, R242, PT ;  /* 0x000000f20d00720c */ /* 0x040fe40003fa6270 */
[----:B------:R-:W-:-:S02]  /*3b40*/  ISETP.GE.AND P3, PT, R13, R240, PT ;  /* 0x000000f00d00720c */ /* 0x000fc40003f66270 */
[C---:B------:R-:W-:Y:S01]  /*3b50*/  ISETP.GE.AND P0, PT, R14.reuse, R240, PT ;  /* 0x000000f00e00720c */ /* 0x040fe20003f06270 */
[----:B------:R-:W2:Y:S01]  /*3b60*/  MUFU.TANH R184, R76 ;  /* 0x0000004c00b87308 */ /* 0x000ea20000002400 */
[----:B------:R-:W-:Y:S02]  /*3b70*/  IADD3 R18, R3, 0x29, RZ ;  /* 0x0000002903127810 */ /* 0x000fe40007ffe0ff */
[C---:B------:R-:W-:Y:S02]  /*3b80*/  ISETP.LT.OR P5, PT, R13.reuse, R243, P5 ;  /* 0x000000f30d00720c */ /* 0x040fe40002fa1670 */
[-C--:B------:R-:W-:Y:S02]  /*3b90*/  ISETP.LT.OR P3, PT, R13, R241.reuse, P3 ;  /* 0x000000f10d00720c */ /* 0x080fe40001f61670 */
[----:B------:R-:W-:Y:S01]  /*3ba0*/  ISETP.LT.OR P0, PT, R14, R241, P0 ;  /* 0x000000f10e00720c */ /* 0x000fe20000701670 */
[----:B------:R-:W-:Y:S01]  /*3bb0*/  MUFU.TANH R186, R77 ;  /* 0x0000004d00ba7308 */ /* 0x000fe20000002400 */
[----:B---3--:R-:W-:-:S02]  /*3bc0*/  FSEL R13, R33, -INF , !P2 ;  /* 0xff800000210d7808 */ /* 0x008fc40005000000 */
[----:B------:R-:W-:Y:S02]  /*3bd0*/  FSEL R182, R182, -INF , !P1 ;  /* 0xff800000b6b67808 */ /* 0x000fe40004800000 */
[----:B------:R-:W-:Y:S02]  /*3be0*/  FSEL R197, R197, -INF , !P4 ;  /* 0xff800000c5c57808 */ /* 0x000fe40006000000 */
[-C--:B------:R-:W-:Y:S01]  /*3bf0*/  ISETP.GE.AND P2, PT, R18, R242.reuse, PT ;  /* 0x000000f21200720c */ /* 0x080fe20003f46270 */
[----:B------:R-:W3:Y:S01]  /*3c00*/  MUFU.TANH R195, R78 ;  /* 0x0000004e00c37308 */ /* 0x000ee20000002400 */
[----:B------:R-:W-:Y:S02]  /*3c10*/  ISETP.GE.AND P1, PT, R14, R242, PT ;  /* 0x000000f20e00720c */ /* 0x000fe40003f26270 */
[----:B------:R-:W-:Y:S02]  /*3c20*/  ISETP.GE.AND P4, PT, R18, R240, PT ;  /* 0x000000f01200720c */ /* 0x000fe40003f86270 */
[----:B-1----:R-:W-:-:S02]  /*3c30*/  FSEL R191, R191, -INF , !P0 ;  /* 0xff800000bfbf7808 */ /* 0x002fc40004000000 */
[----:B------:R-:W-:Y:S01]  /*3c40*/  PLOP3.LUT P0, PT, PT, PT, UP0, 0x80, 0x0 ;  /* 0x000000000000781c */ /* 0x000fe20003f0f008 */
[----:B------:R-:W1:Y:S01]  /*3c50*/  MUFU.TANH R189, R79 ;  /* 0x0000004f00bd7308 */ /* 0x000e620000002400 */
[C---:B------:R-:W-:Y:S02]  /*3c60*/  ISETP.LT.OR P2, PT, R18.reuse, R243, P2 ;  /* 0x000000f31200720c */ /* 0x040fe40001741670 */
[----:B------:R-:W-:Y:S02]  /*3c70*/  ISETP.LT.OR P4, PT, R18, R241, P4 ;  /* 0x000000f11200720c */ /* 0x000fe40002781670 */
[----:B------:R-:W-:Y:S02]  /*3c80*/  ISETP.LT.OR P1, PT, R14, R243, P1 ;  /* 0x000000f30e00720c */ /* 0x000fe40000f21670 */
[C---:B------:R-:W-:Y:S01]  /*3c90*/  IADD3 R14, R3.reuse, 0x31, RZ ;  /* 0x00000031030e7810 */ /* 0x040fe20007ffe0ff */
[----:B------:R-:W4:Y:S01]  /*3ca0*/  MUFU.TANH R196, R72 ;  /* 0x0000004800c47308 */ /* 0x000f220000002400 */
[----:B------:R-:W-:-:S02]  /*3cb0*/  IADD3 R18, R3, 0x38, RZ ;  /* 0x0000003803127810 */ /* 0x000fc40007ffe0ff */
[----:B------:R-:W-:Y:S02]  /*3cc0*/  IADD3 R3, R3, 0x39, RZ ;  /* 0x0000003903037810 */ /* 0x000fe40007ffe0ff */
[----:B------:R-:W-:Y:S02]  /*3cd0*/  FSEL R187, R187, -INF , !P6 ;  /* 0xff800000bbbb7808 */ /* 0x000fe40007000000 */
[----:B--2---:R-:W-:Y:S01]  /*3ce0*/  FSEL R184, R184, -INF , !P5 ;  /* 0xff800000b8b87808 */ /* 0x004fe20006800000 */
[----:B------:R-:W2:Y:S01]  /*3cf0*/  MUFU.TANH R194, R73 ;  /* 0x0000004900c27308 */ /* 0x000ea20000002400 */
[----:B---3--:R-:W-:Y:S02]  /*3d00*/  FSEL R195, R195, -INF , !P3 ;  /* 0xff800000c3c37808 */ /* 0x008fe40005800000 */
[----:B------:R-:W-:Y:S02]  /*3d10*/  FSEL R186, R186, -INF , !P2 ;  /* 0xff800000baba7808 */ /* 0x000fe40005000000 */
[----:B-1----:R-:W-:-:S02]  /*3d20*/  FSEL R189, R189, -INF , !P4 ;  /* 0xff800000bdbd7808 */ /* 0x002fc40006000000 */
[-C--:B------:R-:W-:Y:S01]  /*3d30*/  ISETP.GE.AND P6, PT, R14, R242.reuse, PT ;  /* 0x000000f20e00720c */ /* 0x080fe20003fc6270 */
[----:B------:R-:W1:Y:S01]  /*3d40*/  MUFU.TANH R171, R75 ;  /* 0x0000004b00ab7308 */ /* 0x000e620000002400 */
[----:B----4-:R-:W-:Y:S02]  /*3d50*/  FSEL R196, R196, -INF , !P1 ;  /* 0xff800000c4c47808 */ /* 0x010fe40004800000 */
[----:B------:R-:W-:Y:S02]  /*3d60*/  ISETP.GE.AND P5, PT, R18, R242, PT ;  /* 0x000000f21200720c */ /* 0x000fe40003fa6270 */
[-C--:B------:R-:W-:Y:S02]  /*3d70*/  ISETP.GE.AND P3, PT, R14, R240.reuse, PT ;  /* 0x000000f00e00720c */ /* 0x080fe40003f66270 */
[----:B------:R-:W-:Y:S01]  /*3d80*/  ISETP.GE.AND P2, PT, R18, R240, PT ;  /* 0x000000f01200720c */ /* 0x000fe20003f46270 */
[----:B------:R-:W3:Y:S01]  /*3d90*/  MUFU.TANH R192, R68 ;  /* 0x0000004400c07308 */ /* 0x000ee20000002400 */
[----:B------:R-:W-:-:S02]  /*3da0*/  ISETP.GE.AND P4, PT, R3, R242, PT ;  /* 0x000000f20300720c */ /* 0x000fc40003f86270 */
[C---:B------:R-:W-:Y:S02]  /*3db0*/  ISETP.GE.AND P1, PT, R3.reuse, R240, PT ;  /* 0x000000f00300720c */ /* 0x040fe40003f26270 */
[C---:B------:R-:W-:Y:S02]  /*3dc0*/  ISETP.LT.OR P6, PT, R14.reuse, R243, P6 ;  /* 0x000000f30e00720c */ /* 0x040fe400037c1670 */
[----:B------:R-:W-:Y:S01]  /*3dd0*/  ISETP.LT.OR P3, PT, R14, R241, P3 ;  /* 0x000000f10e00720c */ /* 0x000fe20001f61670 */
[----:B------:R-:W4:Y:S01]  /*3de0*/  MUFU.TANH R190, R69 ;  /* 0x0000004500be7308 */ /* 0x000f220000002400 */
[C---:B------:R-:W-:Y:S02]  /*3df0*/  ISETP.LT.OR P5, PT, R18.reuse, R243, P5 ;  /* 0x000000f31200720c */ /* 0x040fe40002fa1670 */
[----:B------:R-:W-:Y:S01]  /*3e00*/  ISETP.LT.OR P2, PT, R18, R241, P2 ;  /* 0x000000f11200720c */ /* 0x000fe20001741670 */
[----:B------:R-:W-:Y:S01]  /*3e10*/  BAR.SYNC.DEFER_BLOCKING 0x0 ;  /* 0x0000000000007b1d */ /* 0x000fe20000010000 */
[----:B------:R-:W-:-:S02]  /*3e20*/  ISETP.LT.OR P4, PT, R3, R243, P4 ;  /* 0x000000f30300720c */ /* 0x000fc40002781670 */
[----:B------:R-:W-:Y:S02]  /*3e30*/  ISETP.LT.OR P1, PT, R3, R241, P1 ;  /* 0x000000f10300720c */ /* 0x000fe40000f21670 */
[----:B--2---:R-:W-:Y:S01]  /*3e40*/  FSEL R194, R194, -INF , !P6 ;  /* 0xff800000c2c27808 */ /* 0x004fe20007000000 */
[----:B------:R-:W2:Y:S01]  /*3e50*/  MUFU.TANH R169, R70 ;  /* 0x0000004600a97308 */ /* 0x000ea20000002400 */
[----:B-1----:R-:W-:Y:S02]  /*3e60*/  FSEL R171, R171, -INF , !P3 ;  /* 0xff800000abab7808 */ /* 0x002fe40005800000 */
[----:B---3--:R-:W-:Y:S02]  /*3e70*/  FSEL R192, R192, -INF , !P5 ;  /* 0xff800000c0c07808 */ /* 0x008fe40006800000 */
[----:B----4-:R-:W-:-:S03]  /*3e80*/  FSEL R190, R190, -INF , !P4 ;  /* 0xff800000bebe7808 */ /* 0x010fc60006000000 */
[----:B------:R-:W1:Y:S01]  /*3e90*/  MUFU.TANH R168, R71 ;  /* 0x0000004700a87308 */ /* 0x000e620000002400 */
[----:B--2---:R-:W-:Y:S02]  /*3ea0*/  FSEL R169, R169, -INF , !P2 ;  /* 0xff800000a9a97808 */ /* 0x004fe40005000000 */
[----:B-1----:R-:W-:Y:S01]  /*3eb0*/  FSEL R168, R168, -INF , !P1 ;  /* 0xff800000a8a87808 */ /* 0x002fe20004800000 */
[----:B------:R-:W-:Y:S05]  /*3ec0*/  @!P0 BRA `(.L_x_1718) ;  /* 0x0000019000008947 */ /* 0x000fea0003800000 */
[----:B------:R-:W-:Y:S01]  /*3ed0*/  UIADD3 UR12, UR8, -0x2, URZ ;  /* 0xfffffffe080c7890 */ /* 0x000fe2000fffe03f */
        /* <DEDUP_REMOVED lines=24> */
.L_x_1718:
        /* <DEDUP_REMOVED lines=27> */
[----:B-1----:R-:W-:Y:S02]  /*4210*/  FMNMX.FTZ R23, R169, R14, !PT ;  /* 0x0000000ea9177209 */ /* 0x002fe40007810000 */
[----:B------:R-:W-:Y:S02]  /*4220*/  FMNMX.FTZ R18, R190, R3, !PT ;  /* 0x00000003be127209 */ /* 0x000fe40007810000 */
[----:B------:R-:W-:Y:S02]  /*4230*/  FMNMX.FTZ R23, R168, R23, !PT ;  /* 0x00000017a8177209 */ /* 0x000fe40007810000 */
[----:B------:R-:W-:Y:S01]  /*4240*/  SHF.L.U32 R228, R0, 0x1, RZ ;  /* 0x0000000100e47819 */ /* 0x000fe200000006ff */
[----:B------:R-:W1:Y:S03]  /*4250*/  SHFL.BFLY PT, R21, R18, 0x2, 0x1f ;  /* 0x0c401f0012157f89 */ /* 0x000e6600000e0000 */
[-C--:B------:R-:W-:Y:S01]  /*4260*/  LEA R225, R5, R228.reuse, 0x1 ;  /* 0x000000e405e17211 */ /* 0x080fe200078e08ff */
[----:B------:R-:W2:Y:S01]  /*4270*/  SHFL.BFLY PT, R14, R23, 0x2, 0x1f ;  /* 0x0c401f00170e7f89 */ /* 0x000ea200000e0000 */
[----:B------:R-:W-:-:S03]  /*4280*/  LEA R226, R7, R228, 0x1 ;  /* 0x000000e407e27211 */ /* 0x000fc600078e08ff */
[----:B------:R-:W-:Y:S01]  /*4290*/  LDSM.16.MT88.4 R156, [R228+0x18000] ;  /* 0x01800000e49c783b */ /* 0x000fe20000004200 */
[----:B------:R-:W-:-:S03]  /*42a0*/  LEA R224, R5, R226, 0x1 ;  /* 0x000000e205e07211 */ /* 0x000fc600078e08ff */
        /* <DEDUP_REMOVED lines=41> */
[--C-:B------:R-:W-:Y:S01]  /*4540*/  FFMA.FTZ R175, R12, c[0x0][0x23c], -R193.reuse ;  /* 0x00008f000caf7a23 */ /* 0x100fe200000108c1 */
[----:B------:R-:W1:Y:S01]  /*4550*/  LDSM.16.MT88.4 R4, [R224+0x1e000] ;  /* 0x01e00000e004783b */ /* 0x000e620000004200 */
[----:B------:R-:W-:Y:S01]  /*4560*/  FFMA.FTZ R10, R10, c[0x0][0x23c], -R193 ;  /* 0x00008f000a0a7a23 */ /* 0x000fe200000108c1 */
        /* <DEDUP_REMOVED lines=148> */
[C---:B------:R-:W-:Y:S01]  /*4eb0*/  HMMA.16816.F32 R96, R4.reuse, R26, R96 ;  /* 0x0000001a0460723c */ /* 0x040fe20000001860 */
[----:B------:R-:W4:Y:S07]  /*4ec0*/  LDSM.16.MT88.4 R24, [R225+0x19000] ;  /* 0x01900000e118783b */ /* 0x000f2e0000004200 */
        /* <DEDUP_REMOVED lines=53> */
[----:B------:R-:W2:Y:S07]  /*5220*/  LDSM.16.MT88.4 R32, [R225+0x19800] ;  /* 0x01980000e120783b */ /* 0x000eae0000004200 */
[C---:B-----5:R-:W-:Y:S08]  /*5230*/  HMMA.16816.F32 R100, R4.reuse, R28, R100 ;  /* 0x0000001c0464723c */ /* 0x060ff00000001864 */
[C---:B------:R-:W-:Y:S01]  /*5240*/  HMMA.16816.F32 R104, R4.reuse, R30, R104 ;  /* 0x0000001e0468723c */ /* 0x040fe20000001868 */
[----:B------:R-:W-:Y:S07]  /*5250*/  LDSM.16.MT88.4 R28, [R224+0x19800] ;  /* 0x01980000e01c783b */ /* 0x000fee0000004200 */
[C---:B----4-:R-:W-:Y:S08]  /*5260*/  HMMA.16816.F32 R108, R4.reuse, R24, R108 ;  /* 0x00000018046c723c */ /* 0x050ff0000000186c */
[C---:B------:R-:W-:Y:S01]  /*5270*/  HMMA.16816.F32 R112, R4.reuse, R26, R112 ;  /* 0x0000001a0470723c */ /* 0x040fe20000001870 */
[----:B------:R-:W-:Y:S07]  /*5280*/  LDSM.16.MT88.4 R24, [R226+0x1b800] ;  /* 0x01b80000e218783b */ /* 0x000fee0000004200 */
[C---:B-1----:R-:W-:Y:S08]  /*5290*/  HMMA.16816.F32 R116, R4.reuse, R20, R116 ;  /* 0x000000140474723c */ /* 0x042ff00000001874 */
[C---:B------:R-:W-:Y:S01]  /*52a0*/  HMMA.16816.F32 R120, R4.reuse, R22, R120 ;  /* 0x000000160478723c */ /* 0x040fe20000001878 */
[----:B------:R-:W-:Y:S07]  /*52b0*/  LDSM.16.MT88.4 R20, [R224+0x1b800] ;  /* 0x01b80000e014783b */ /* 0x000fee0000004200 */
[C---:B---3--:R-:W-:Y:S08]  /*52c0*/  HMMA.16816.F32 R124, R4.reuse, R16, R124 ;  /* 0x00000010047c723c */ /* 0x048ff0000000187c */
        /* <DEDUP_REMOVED lines=15> */
[----:B------:R-:W-:Y:S02]  /*53c0*/  STL [R1], R204 ;  /* 0x000000cc01007387 */ /* 0x000fe40000100800 */
[C---:B------:R-:W-:Y:S02]  /*53d0*/  HMMA.16816.F32 R156, R4.reuse, R14, R156 ;  /* 0x0000000e049c723c */ /* 0x040fe4000000189c */
[----:B------:R-:W2:Y:S06]  /*53e0*/  LDSM.16.MT88.4 R12, [R225+0x1b800] ;  /* 0x01b80000e10c783b */ /* 0x000eac0000004200 */
[C---:B------:R-:W-:Y:S08]  /*53f0*/  HMMA.16816.F32 R144, R4.reuse, R32, R144 ;  /* 0x000000200490723c */ /* 0x040ff00000001890 */
[C---:B-1----:R-:W-:Y:S08]  /*5400*/  HMMA.16816.F32 R36, R4.reuse, R16, R36 ;  /* 0x000000100424723c */ /* 0x042ff00000001824 */
[C---:B------:R-:W-:Y:S01]  /*5410*/  HMMA.16816.F32 R40, R4.reuse, R18, R40 ;  /* 0x000000120428723c */ /* 0x040fe20000001828 */
[----:B------:R-:W1:Y:S07]  /*5420*/  LDSM.16.MT88.4 R16, [R228+0x1d800] ;  /* 0x01d80000e410783b */ /* 0x000e6e0000004200 */
[C---:B------:R-:W-:Y:S01]  /*5430*/  HMMA.16816.F32 R140, R4.reuse, R34, R140 ;  /* 0x00000022048c723c */ /* 0x040fe2000000188c */
[----:B------:R-:W-:Y:S07]  /*5440*/  LDSM.16.MT88.4 R32, [R226+0x1d800] ;  /* 0x01d80000e220783b */ /* 0x000fee0000004200 */
[C---:B------:R-:W-:Y:S08]  /*5450*/  HMMA.16816.F32 R136, R4.reuse, R28, R136 ;  /* 0x0000001c0488723c */ /* 0x040ff00000001888 */
[C---:B--2---:R-:W-:Y:S08]  /*5460*/  HMMA.16816.F32 R52, R4.reuse, R12, R52 ;  /* 0x0000000c0434723c */ /* 0x044ff00000001834 */
[C---:B------:R-:W-:Y:S01]  /*5470*/  HMMA.16816.F32 R56, R4.reuse, R14, R56 ;  /* 0x0000000e0438723c */ /* 0x040fe20000001838 */
        /* <DEDUP_REMOVED lines=19> */
[C---:B---3--:R-:W-:Y:S08]  /*55b0*/  HMMA.16816.F32 R84, R4.reuse, R28, R84 ;  /* 0x0000001c0454723c */ /* 0x048ff00000001854 */
        /* <DEDUP_REMOVED lines=13> */
[C---:B------:R-:W-:Y:S01]  /*5690*/  IMAD.WIDE.U32 R6, R2.reuse, c[0x0][0x1a0], RZ ;  /* 0x0000680002067a25 */ /* 0x040fe200078e00ff */
[----:B------:R-:W-:Y:S02]  /*56a0*/  ULDC.64 UR4, c[0x0][0x1a0] ;  /* 0x0000680000047ab9 */ /* 0x000fe40000000a00 */
[----:B------:R-:W-:Y:S01]  /*56b0*/  UIMAD UR12, UR12, UR4, URZ ;  /* 0x000000040c0c72a4 */ /* 0x000fe2000f8e023f */
[----:B------:R-:W-:Y:S01]  /*56c0*/  IMAD R2, R2, c[0x0][0x1a4], RZ ;  /* 0x0000690002027a24 */ /* 0x000fe200078e02ff */
[----:B------:R-:W-:Y:S02]  /*56d0*/  UIMAD.WIDE.U32 UR20, UR15, UR4, URZ ;  /* 0x000000040f1472a5 */ /* 0x000fe4000f8e003f */
[----:B------:R-:W-:Y:S02]  /*56e0*/  UIMAD UR5, UR15, UR5, UR12 ;  /* 0x000000050f0572a4 */ /* 0x000fe4000f8e020c */
[----:B------:R-:W-:-:S02]  /*56f0*/  UISETP.GT.AND UP0, UPT, UR15, UR9, UPT ;  /* 0x000000090f00728c */ /* 0x000fc4000bf04270 */
[----:B------:R-:W-:Y:S01]  /*5700*/  UIADD3 UR5, UR21, UR5, URZ ;  /* 0x0000000515057290 */ /* 0x000fe2000fffe03f */
[----:B------:R-:W-:Y:S02]  /*5710*/  IMAD.U32 R10, RZ, RZ, UR20 ;  /* 0x00000014ff0a7e24 */ /* 0x000fe4000f8e00ff */
[----:B------:R-:W-:-:S03]  /*5720*/  IMAD.U32 R11, RZ, RZ, UR21 ;  /* 0x00000015ff0b7e24 */ /* 0x000fc6000f8e00ff */
[----:B------:R-:W-:Y:S01]  /*5730*/  IMAD.U32 R5, RZ, RZ, UR5 ;  /* 0x00000005ff057e24 */ /* 0x000fe2000f8e00ff */
[----:B------:R-:W-:Y:S01]  /*5740*/  BAR.SYNC.DEFER_BLOCKING 0x0 ;  /* 0x0000000000007b1d */ /* 0x000fe20000010000 */
[----:B------:R-:W-:-:S04]  /*5750*/  LEA R0, P0, R10, R8, 0x6 ;  /* 0x000000080a007211 */ /* 0x000fc800078030ff */
[----:B------:R-:W-:Y:S02]  /*5760*/  LEA R4, P1, R0, c[0x0][0x170], 0x1 ;  /* 0x00005c0000047a11 */ /* 0x000fe400078208ff */
[----:B------:R-:W-:Y:S02]  /*5770*/  LEA.HI.X R5, R10, R245, R5, 0x6, P0 ;  /* 0x000000f50a057211 */ /* 0x000fe400000f3405 */
[----:B------:R-:W-:Y:S02]  /*5780*/  IADD3 R10, P0, R6, R4, RZ ;  /* 0x00000004060a7210 */ /* 0x000fe40007f1e0ff */
[----:B------:R-:W-:-:S04]  /*5790*/  LEA.HI.X R5, R0, c[0x0][0x174], R5, 0x1, P1 ;  /* 0x00005d0000057a11 */ /* 0x000fc800008f0c05 */
[----:B------:R-:W-:Y:S01]  /*57a0*/  IADD3.X R11, R5, R7, R2, P0, !PT ;  /* 0x00000007050b7210 */ /* 0x000fe200007fe402 */
        /* <DEDUP_REMOVED lines=13> */
[----:B------:R-:W1:Y:S04]  /*5880*/  LDSM.16.M88.4 R12, [R233+0x10000] ;  /* 0x01000000e90c783b */ /* 0x000e680000000200 */
[----:B------:R-:W4:Y:S04]  /*5890*/  LDSM.16.M88.4 R176, [R233+0x11000] ;  /* 0x01100000e9b0783b */ /* 0x000f280000000200 */
[----:B------:R-:W5:Y:S04]  /*58a0*/  LDSM.16.M88.4 R192, [R233+0x11800] ;  /* 0x01180000e9c0783b */ /* 0x000f680000000200 */
[----:B------:R-:W-:Y:S04]  /*58b0*/  LDSM.16.M88.4 R28, [R232] ;  /* 0x00000000e81c783b */ /* 0x000fe80000000200 */
[----:B------:R-:W2:Y:S04]  /*58c0*/  LDSM.16.M88.4 R16, [R223] ;  /* 0x00000000df10783b */ /* 0x000ea80000000200 */
[----:B------:R-:W2:Y:S04]  /*58d0*/  LDSM.16.M88.4 R32, [R231] ;  /* 0x00000000e720783b */ /* 0x000ea80000000200 */
[----:B------:R-:W2:Y:S04]  /*58e0*/  LDSM.16.M88.4 R20, [R222] ;  /* 0x00000000de14783b */ /* 0x000ea80000000200 */
[----:B------:R-:W2:Y:S04]  /*58f0*/  LDSM.16.M88.4 R188, [R221] ;  /* 0x00000000ddbc783b */ /* 0x000ea80000000200 */
[----:B------:R-:W-:Y:S01]  /*5900*/  LDSM.16.M88.4 R196, [R227+0x10000] ;  /* 0x01000000e3c4783b */ /* 0x000fe20000000200 */
[C---:B---3--:R-:W-:Y:S03]  /*5910*/  HMMA.16816.F32 R24, R168.reuse, R184, RZ ;  /* 0x000000b8a818723c */ /* 0x048fe600000018ff */
[----:B------:R-:W-:Y:S04]  /*5920*/  LDSM.16.M88.4 R200, [R210] ;  /* 0x00000000d2c8783b */ /* 0x000fe80000000200 */
[----:B------:R-:W0:Y:S01]  /*5930*/  LDGDEPBAR ;  /* 0x00000000000079af */ /* 0x000e220000000000 */
[C---:B------:R-:W-:Y:S08]  /*5940*/  HMMA.16816.F32 R184, R168.reuse, R186, RZ ;  /* 0x000000baa8b8723c */ /* 0x040ff000000018ff */
[C---:B-1----:R-:W-:Y:S08]  /*5950*/  HMMA.16816.F32 R4, R168.reuse, R12, RZ ;  /* 0x0000000ca804723c */ /* 0x042ff000000018ff */
[C---:B----4-:R-:W-:Y:S08]  /*5960*/  HMMA.16816.F32 R180, R168.reuse, R176, RZ ;  /* 0x000000b0a8b4723c */ /* 0x050ff000000018ff */
[C---:B------:R-:W-:Y:S08]  /*5970*/  HMMA.16816.F32 R12, R168.reuse, R14, RZ ;  /* 0x0000000ea80c723c */ /* 0x040ff000000018ff */
[C---:B------:R-:W-:Y:S08]  /*5980*/  HMMA.16816.F32 R176, R168.reuse, R178, RZ ;  /* 0x000000b2a8b0723c */ /* 0x040ff000000018ff */
[C---:B-----5:R-:W-:Y:S08]  /*5990*/  HMMA.16816.F32 R172, R168.reuse, R192, RZ ;  /* 0x000000c0a8ac723c */ /* 0x060ff000000018ff */
        /* <DEDUP_REMOVED lines=169> */
[C---:B---3--:R-:W-:Y:S08]  /*6430*/  HMMA.16816.F32 R24, R32.reuse, R28, R24 ;  /* 0x0000001c2018723c */ /* 0x048ff00000001818 */
[----:B------:R-:W-:Y:S01]  /*6440*/  FMUL.FTZ R2, R4, c[0x0][0x2ec] ;  /* 0x0000bb0004027a20 */ /* 0x000fe20000410000 */
[----:B------:R-:W-:Y:S01]  /*6450*/  HMMA.16816.F32 R184, R32, R30, R184 ;  /* 0x0000001e20b8723c */ /* 0x000fe200000018b8 */
[----:B------:R-:W-:Y:S01]  /*6460*/  FMUL.FTZ R0, R5, c[0x0][0x2ec] ;  /* 0x0000bb0005007a20 */ /* 0x000fe20000410000 */
[----:B------:R-:W-:Y:S01]  /*6470*/  LDSM.16.M88.4 R28, [R220+0x7000] ;  /* 0x00700000dc1c783b */ /* 0x000fe20000000200 */
[----:B------:R-:W-:-:S02]  /*6480*/  FMUL.FTZ R10, R6, c[0x0][0x2ec] ;  /* 0x0000bb00060a7a20 */ /* 0x000fc40000410000 */
[----:B------:R-:W-:Y:S01]  /*6490*/  FMUL.FTZ R11, R7, c[0x0][0x2ec] ;  /* 0x0000bb00070b7a20 */ /* 0x000fe20000410000 */
[----:B------:R-:W3:Y:S01]  /*64a0*/  MUFU.TANH R2, R2 ;  /* 0x0000000200027308 */ /* 0x000ee20000002400 */
[----:B------:R-:W4:Y:S01]  /*64b0*/  LDSM.16.M88.4 R4, [R208] ;  /* 0x00000000d004783b */ /* 0x000f220000000200 */
[----:B------:R-:W-:Y:S01]  /*64c0*/  FMUL.FTZ R12, R12, c[0x0][0x2ec] ;  /* 0x0000bb000c0c7a20 */ /* 0x000fe20000410000 */
[----:B------:R-:W-:Y:S01]  /*64d0*/  HMMA.16816.F32 R180, R192, R188, R180 ;  /* 0x000000bcc0b4723c */ /* 0x000fe200000018b4 */
[----:B------:R-:W-:Y:S02]  /*64e0*/  FMUL.FTZ R165, R14, c[0x0][0x2ec] ;  /* 0x0000bb000ea57a20 */ /* 0x000fe40000410000 */
[----:B------:R-:W-:Y:S02]  /*64f0*/  FMUL.FTZ R166, R15, c[0x0][0x2ec] ;  /* 0x0000bb000fa67a20 */ /* 0x000fe40000410000 */
[----:B------:R-:W-:Y:S03]  /*6500*/  MUFU.TANH R0, R0 ;  /* 0x0000000000007308 */ /* 0x000fe60000002400 */
[----:B-1----:R-:W-:Y:S05]  /*6510*/  HMMA.16816.F32 R24, R20, R16, R24 ;  /* 0x000000101418723c */ /* 0x002fea0000001818 */
[----:B------:R1:W-:Y:S02]  /*6520*/  MUFU.TANH R16, R12 ;  /* 0x0000000c00107308 */ /* 0x0003e40000002400 */
[----:B------:R-:W-:Y:S01]  /*6530*/  FMUL.FTZ R17, R13, c[0x0][0x2ec] ;  /* 0x0000bb000d117a20 */ /* 0x000fe20000410000 */
[----:B------:R-:W-:Y:S05]  /*6540*/  HMMA.16816.F32 R176, R192, R190, R176 ;  /* 0x000000bec0b0723c */ /* 0x000fea00000018b0 */
[----:B------:R-:W5:Y:S03]  /*6550*/  MUFU.TANH R10, R10 ;  /* 0x0000000a000a7308 */ /* 0x000f660000002400 */
[----:B------:R-:W-:Y:S01]  /*6560*/  HMMA.16816.F32 R184, R20, R18, R184 ;  /* 0x0000001214b8723c */ /* 0x000fe200000018b8 */
[----:B-1----:R-:W1:Y:S04]  /*6570*/  LDSM.16.M88.4 R12, [R227+0x17800] ;  /* 0x01780000e30c783b */ /* 0x002e680000000200 */
[----:B------:R-:W1:Y:S03]  /*6580*/  MUFU.TANH R11, R11 ;  /* 0x0000000b000b7308 */ /* 0x000e660000002400 */
[----:B------:R-:W-:Y:S01]  /*6590*/  FMUL.FTZ R18, R25, c[0x0][0x2ec] ;  /* 0x0000bb0019127a20 */ /* 0x000fe20000410000 */
[----:B--2---:R-:W-:Y:S01]  /*65a0*/  HMMA.16816.F32 R180, R32, R196, R180 ;  /* 0x000000c420b4723c */ /* 0x004fe200000018b4 */
[----:B------:R-:W-:-:S02]  /*65b0*/  FMUL.FTZ R25, R26, c[0x0][0x2ec] ;  /* 0x0000bb001a197a20 */ /* 0x000fc40000410000 */
[----:B------:R-:W-:Y:S01]  /*65c0*/  FMUL.FTZ R24, R24, c[0x0][0x2ec] ;  /* 0x0000bb0018187a20 */ /* 0x000fe20000410000 */
[----:B------:R-:W-:Y:S01]  /*65d0*/  MUFU.TANH R17, R17 ;  /* 0x0000001100117308 */ /* 0x000fe20000002400 */
[----:B------:R-:W-:-:S03]  /*65e0*/  FMUL.FTZ R27, R27, c[0x0][0x2ec] ;  /* 0x0000bb001b1b7a20 */ /* 0x000fc60000410000 */
[C---:B----4-:R-:W-:Y:S04]  /*65f0*/  HMMA.16816.F32 R172, R192.reuse, R4, R172 ;  /* 0x00000004c0ac723c */ /* 0x050fe800000018ac */
[----:B------:R-:W2:Y:S03]  /*6600*/  MUFU.TANH R165, R165 ;  /* 0x000000a500a57308 */ /* 0x000ea60000002400 */
[----:B------:R-:W-:Y:S01]  /*6610*/  IMAD.U32 R5, RZ, RZ, UR15 ;  /* 0x0000000fff057e24 */ /* 0x000fe2000f8e00ff */
[----:B------:R-:W-:Y:S01]  /*6620*/  HMMA.16816.F32 R168, R192, R6, R168 ;  /* 0x00000006c0a8723c */ /* 0x000fe200000018a8 */
[----:B------:R-:W-:Y:S02]  /*6630*/  FMUL.FTZ R187, R187, c[0x0][0x2ec] ;  /* 0x0000bb00bbbb7a20 */ /* 0x000fe40000410000 */
[----:B------:R-:W-:-:S02]  /*6640*/  IMAD R26, R5, 0x40, R246 ;  /* 0x00000040051a7824 */ /* 0x000fc400078e02f6 */
[----:B------:R-:W4:Y:S01]  /*6650*/  LDSM.16.M88.4 R4, [R220+0x7800] ;  /* 0x00780000dc04783b */ /* 0x000f220000000200 */
[----:B------:R1:W1:Y:S01]  /*6660*/  MUFU.TANH R19, R166 ;  /* 0x000000a600137308 */ /* 0x0002620000002400 */
[----:B------:R-:W-:Y:S01]  /*6670*/  FMUL.FTZ R167, R185, c[0x0][0x2ec] ;  /* 0x0000bb00b9a77a20 */ /* 0x000fe20000410000 */
[----:B------:R-:W-:Y:S01]  /*6680*/  HMMA.16816.F32 R176, R32, R198, R176 ;  /* 0x000000c620b0723c */ /* 0x000fe200000018b0 */
[----:B------:R-:W-:Y:S01]  /*6690*/  ISETP.GE.AND P2, PT, R26, R242, PT ;  /* 0x000000f21a00720c */ /* 0x000fe20003f46270 */
[----:B------:R-:W-:Y:S01]  /*66a0*/  FMUL.FTZ R186, R186, c[0x0][0x2ec] ;  /* 0x0000bb00baba7a20 */ /* 0x000fe20000410000 */
[----:B------:R-:W-:-:S04]  /*66b0*/  DEPBAR.LE SB0, 0x0 ;  /* 0x000080000000791a */ /* 0x000fc80000000000 */
[----:B------:R-:W-:Y:S01]  /*66c0*/  ISETP.LT.OR P2, PT, R26, R243, P2 ;  /* 0x000000f31a00720c */ /* 0x000fe20001741670 */
[----:B------:R-:W-:Y:S01]  /*66d0*/  HMMA.16816.F32 R180, R20, R28, R180 ;  /* 0x0000001c14b4723c */ /* 0x000fe200000018b4 */
[----:B------:R-:W2:Y:S01]  /*66e0*/  MUFU.TANH R24, R24 ;  /* 0x0000001800187308 */ /* 0x000ea20000002400 */
[----:B-1----:R-:W-:-:S06]  /*66f0*/  FMUL.FTZ R166, R184, c[0x0][0x2ec] ;  /* 0x0000bb00b8a67a20 */ /* 0x002fcc0000410000 */
[C---:B------:R-:W-:Y:S01]  /*6700*/  HMMA.16816.F32 R172, R32.reuse, R12, R172 ;  /* 0x0000000c20ac723c */ /* 0x040fe200000018ac */
[----:B------:R-:W-:Y:S06]  /*6710*/  MUFU.TANH R18, R18 ;  /* 0x0000001200127308 */ /* 0x000fec0000002400 */
[C---:B------:R-:W-:Y:S01]  /*6720*/  IADD3 R13, R26.reuse, 0x8, RZ ;  /* 0x000000081a0d7810 */ /* 0x040fe20007ffe0ff */
[----:B------:R-:W-:Y:S01]  /*6730*/  HMMA.16816.F32 R168, R32, R14, R168 ;  /* 0x0000000e20a8723c */ /* 0x000fe200000018a8 */
[----:B------:R-:W-:Y:S01]  /*6740*/  IADD3 R12, R26, 0x1, RZ ;  /* 0x000000011a0c7810 */ /* 0x000fe20007ffe0ff */
[----:B------:R-:W1:Y:S01]  /*6750*/  MUFU.TANH R25, R25 ;  /* 0x0000001900197308 */ /* 0x000e620000002400 */
[----:B------:R-:W-:-:S02]  /*6760*/  ISETP.GE.AND P0, PT, R13, R242, PT ;  /* 0x000000f20d00720c */ /* 0x000fc40003f06270 */
[C---:B------:R-:W-:Y:S02]  /*6770*/  ISETP.GE.AND P6, PT, R13.reuse, R240, PT ;  /* 0x000000f00d00720c */ /* 0x040fe40003fc6270 */
[C---:B------:R-:W-:Y:S01]  /*6780*/  ISETP.GE.AND P4, PT, R12.reuse, R242, PT ;  /* 0x000000f20c00720c */ /* 0x040fe20003f86270 */
[C---:B------:R-:W-:Y:S01]  /*6790*/  HMMA.16816.F32 R176, R20.reuse, R30, R176 ;  /* 0x0000001e14b0723c */ /* 0x040fe200000018b0 */
[-C--:B------:R-:W-:Y:S01]  /*67a0*/  ISETP.GE.AND P1, PT, R12, R240.reuse, PT ;  /* 0x000000f00c00720c */ /* 0x080fe20003f26270 */
[----:B------:R-:W-:Y:S01]  /*67b0*/  FMUL.FTZ R180, R180, c[0x0][0x2ec] ;  /* 0x0000bb00b4b47a20 */ /* 0x000fe20000410000 */
[C---:B------:R-:W-:Y:S01]  /*67c0*/  ISETP.LT.OR P0, PT, R13.reuse, R243, P0 ;  /* 0x000000f30d00720c */ /* 0x040fe20000701670 */
[----:B------:R-:W1:Y:S01]  /*67d0*/  MUFU.TANH R27, R27 ;  /* 0x0000001b001b7308 */ /* 0x000e620000002400 */
[----:B------:R-:W-:Y:S01]  /*67e0*/  ISETP.LT.OR P6, PT, R13, R241, P6 ;  /* 0x000000f10d00720c */ /* 0x000fe200037c1670 */
[----:B------:R-:W-:Y:S01]  /*67f0*/  FMUL.FTZ R181, R181, c[0x0][0x2ec] ;  /* 0x0000bb00b5b57a20 */ /* 0x000fe20000410000 */
[----:B---3--:R-:W-:Y:S01]  /*6800*/  FSEL R13, R2, -INF , !P2 ;  /* 0xff800000020d7808 */ /* 0x008fe20005000000 */
[C---:B----4-:R-:W-:Y:S01]  /*6810*/  HMMA.16816.F32 R172, R20.reuse, R4, R172 ;  /* 0x0000000414ac723c */ /* 0x050fe200000018ac */
[C---:B------:R-:W-:Y:S01]  /*6820*/  ISETP.LT.OR P4, PT, R12.reuse, R243, P4 ;  /* 0x000000f30c00720c */ /* 0x040fe20002781670 */
[----:B------:R-:W-:Y:S01]  /*6830*/  FMUL.FTZ R183, R183, c[0x0][0x2ec] ;  /* 0x0000bb00b7b77a20 */ /* 0x000fe20000410000 */
[-C--:B------:R-:W-:Y:S01]  /*6840*/  ISETP.LT.OR P1, PT, R12, R241.reuse, P1 ;  /* 0x000000f10c00720c */ /* 0x080fe20000f21670 */
[----:B------:R-:W3:Y:S01]  /*6850*/  MUFU.TANH R166, R166 ;  /* 0x000000a600a67308 */ /* 0x000ee20000002400 */
[----:B------:R-:W-:Y:S01]  /*6860*/  ISETP.GE.AND P2, PT, R26, R240, PT ;  /* 0x000000f01a00720c */ /* 0x000fe20003f46270 */
[----:B------:R-:W-:Y:S01]  /*6870*/  FMUL.FTZ R182, R182, c[0x0][0x2ec] ;  /* 0x0000bb00b6b67a20 */ /* 0x000fe20000410000 */
[C---:B------:R-:W-:Y:S01]  /*6880*/  IADD3 R12, R26.reuse, 0x9, RZ ;  /* 0x000000091a0c7810 */ /* 0x040fe20007ffe0ff */
[----:B------:R-:W-:Y:S01]  /*6890*/  HMMA.16816.F32 R168, R20, R6, R168 ;  /* 0x0000000614a8723c */ /* 0x000fe200000018a8 */
[----:B------:R-:W-:-:S02]  /*68a0*/  ISETP.LT.OR P2, PT, R26, R241, P2 ;  /* 0x000000f11a00720c */ /* 0x000fc40001741670 */
[C---:B------:R-:W-:Y:S01]  /*68b0*/  ISETP.GE.AND P3, PT, R12.reuse, R242, PT ;  /* 0x000000f20c00720c */ /* 0x040fe20003f66270 */
[----:B------:R-:W4:Y:S01]  /*68c0*/  MUFU.TANH R192, R187 ;  /* 0x000000bb00c07308 */ /* 0x000f220000002400 */
[----:B------:R-:W-:Y:S02]  /*68d0*/  ISETP.GE.AND P5, PT, R12, R240, PT ;  /* 0x000000f00c00720c */ /* 0x000fe40003fa6270 */
[----:B------:R-:W-:Y:S01]  /*68e0*/  IADD3 R2, R26, 0x10, RZ ;  /* 0x000000101a027810 */ /* 0x000fe20007ffe0ff */
[----:B------:R-:W-:Y:S01]  /*68f0*/  FMUL.FTZ R35, R176, c[0x0][0x2ec] ;  /* 0x0000bb00b0237a20 */ /* 0x000fe20000410000 */
[----:B------:R-:W-:Y:S01]  /*6900*/  IADD3 R14, R26, 0x11, RZ ;  /* 0x000000111a0e7810 */ /* 0x000fe20007ffe0ff */
[----:B------:R-:W-:Y:S01]  /*6910*/  FMUL.FTZ R33, R177, c[0x0][0x2ec] ;  /* 0x0000bb00b1217a20 */ /* 0x000fe20000410000 */
[----:B-----5:R-:W-:Y:S01]  /*6920*/  FSEL R10, R10, -INF , !P2 ;  /* 0xff8000000a0a7808 */ /* 0x020fe20005000000 */
[----:B------:R-:W5:Y:S01]  /*6930*/  MUFU.TANH R193, R180 ;  /* 0x000000b400c17308 */ /* 0x000f620000002400 */
[----:B------:R-:W-:Y:S01]  /*6940*/  FSEL R15, R0, -INF , !P4 ;  /* 0xff800000000f7808 */ /* 0x000fe20006000000 */
[----:B------:R-:W-:Y:S01]  /*6950*/  FMUL.FTZ R34, R178, c[0x0][0x2ec] ;  /* 0x0000bb00b2227a20 */ /* 0x000fe20000410000 */
[----:B------:R-:W-:Y:S01]  /*6960*/  ISETP.LT.OR P3, PT, R12, R243, P3 ;  /* 0x000000f30c00720c */ /* 0x000fe20001f61670 */
[----:B------:R-:W-:Y:S01]  /*6970*/  FMUL.FTZ R176, R174, c[0x0][0x2ec] ;  /* 0x0000bb00aeb07a20 */ /* 0x000fe20000410000 */
[----:B------:R-:W-:Y:S01]  /*6980*/  ISETP.LT.OR P5, PT, R12, R241, P5 ;  /* 0x000000f10c00720c */ /* 0x000fe20002fa1670 */
[----:B------:R-:W-:Y:S01]  /*6990*/  FMUL.FTZ R32, R179, c[0x0][0x2ec] ;  /* 0x0000bb00b3207a20 */ /* 0x000fe20000410000 */
[C---:B------:R-:W-:Y:S01]  /*69a0*/  ISETP.GE.AND P2, PT, R2.reuse, R242, PT ;  /* 0x000000f20200720c */ /* 0x040fe20003f46270 */
[----:B------:R-:W-:Y:S01]  /*69b0*/  MUFU.TANH R167, R167 ;  /* 0x000000a700a77308 */ /* 0x000fe20000002400 */
[----:B------:R-:W-:Y:S01]  /*69c0*/  ISETP.GE.AND P4, PT, R2, R240, PT ;  /* 0x000000f00200720c */ /* 0x000fe20003f86270 */
[----:B------:R-:W-:Y:S01]  /*69d0*/  FMUL.FTZ R172, R172, c[0x0][0x2ec] ;  /* 0x0000bb00acac7a20 */ /* 0x000fe20000410000 */
[----:B------:R-:W-:Y:S01]  /*69e0*/  FSEL R12, R11, -INF , !P1 ;  /* 0xff8000000b0c7808 */ /* 0x000fe20004800000 */
[----:B------:R-:W-:Y:S01]  /*69f0*/  FMUL.FTZ R174, R175, c[0x0][0x2ec] ;  /* 0x0000bb00afae7a20 */ /* 0x000fe20000410000 */
[----:B------:R-:W-:Y:S01]  /*6a00*/  FSEL R11, R16, -INF , !P0 ;  /* 0xff800000100b7808 */ /* 0x000fe20004000000 */
[----:B------:R-:W-:Y:S01]  /*6a10*/  FMUL.FTZ R173, R173, c[0x0][0x2ec] ;  /* 0x0000bb00adad7a20 */ /* 0x000fe20000410000 */
[C---:B------:R-:W-:Y:S01]  /*6a20*/  ISETP.GE.AND P1, PT, R14.reuse, R242, PT ;  /* 0x000000f20e00720c */ /* 0x040fe20003f26270 */
[----:B------:R-:W1:Y:S01]  /*6a30*/  MUFU.TANH R186, R186 ;  /* 0x000000ba00ba7308 */ /* 0x000e620000002400 */
[----:B------:R-:W-:Y:S01]  /*6a40*/  ISETP.GE.AND P0, PT, R14, R240, PT ;  /* 0x000000f00e00720c */ /* 0x000fe20003f06270 */
[----:B------:R-:W-:Y:S01]  /*6a50*/  FMUL.FTZ R168, R168, c[0x0][0x2ec] ;  /* 0x0000bb00a8a87a20 */ /* 0x000fe20000410000 */
[C---:B------:R-:W-:Y:S01]  /*6a60*/  ISETP.LT.OR P2, PT, R2.reuse, R243, P2 ;  /* 0x000000f30200720c */ /* 0x040fe20001741670 */
[----:B------:R-:W-:Y:S01]  /*6a70*/  FMUL.FTZ R169, R169, c[0x0][0x2ec] ;  /* 0x0000bb00a9a97a20 */ /* 0x000fe20000410000 */
[----:B------:R-:W-:-:S02]  /*6a80*/  ISETP.LT.OR P4, PT, R2, R241, P4 ;  /* 0x000000f10200720c */ /* 0x000fc40002781670 */
[----:B------:R-:W-:Y:S01]  /*6a90*/  IADD3 R2, R26, 0x18, RZ ;  /* 0x000000181a027810 */ /* 0x000fe20007ffe0ff */
[----:B------:R-:W1:Y:S01]  /*6aa0*/  MUFU.TANH R191, R181 ;  /* 0x000000b500bf7308 */ /* 0x000e620000002400 */
[C---:B------:R-:W-:Y:S02]  /*6ab0*/  ISETP.LT.OR P1, PT, R14.reuse, R243, P1 ;  /* 0x000000f30e00720c */ /* 0x040fe40000f21670 */
[----:B------:R-:W-:Y:S02]  /*6ac0*/  ISETP.LT.OR P0, PT, R14, R241, P0 ;  /* 0x000000f10e00720c */ /* 0x000fe40000701670 */
[----:B--2---:R-:W-:Y:S02]  /*6ad0*/  FSEL R14, R165, -INF , !P6 ;  /* 0xff800000a50e7808 */ /* 0x004fe40007000000 */
[----:B------:R-:W-:Y:S01]  /*6ae0*/  FSEL R17, R17, -INF , !P3 ;  /* 0xff80000011117808 */ /* 0x000fe20005800000 */
[----:B------:R-:W2:Y:S01]  /*6af0*/  MUFU.TANH R188, R183 ;  /* 0x000000b700bc7308 */ /* 0x000ea20000002400 */
[----:B------:R-:W-:-:S02]  /*6b00*/  ISETP.GE.AND P6, PT, R2, R242, PT ;  /* 0x000000f20200720c */ /* 0x000fc40003fc6270 */
[----:B------:R-:W-:Y:S02]  /*6b10*/  ISETP.GE.AND P3, PT, R2, R240, PT ;  /* 0x000000f00200720c */ /* 0x000fe40003f66270 */
[----:B------:R-:W-:Y:S02]  /*6b20*/  IADD3 R0, R26, 0x19, RZ ;  /* 0x000000191a007810 */ /* 0x000fe40007ffe0ff */
[C---:B------:R-:W-:Y:S01]  /*6b30*/  ISETP.LT.OR P6, PT, R2.reuse, R243, P6 ;  /* 0x000000f30200720c */ /* 0x040fe200037c1670 */
[----:B------:R-:W2:Y:S01]  /*6b40*/  MUFU.TANH R35, R35 ;  /* 0x0000002300237308 */ /* 0x000ea20000002400 */
[----:B------:R-:W-:Y:S02]  /*6b50*/  ISETP.LT.OR P3, PT, R2, R241, P3 ;  /* 0x000000f10200720c */ /* 0x000fe40001f61670 */
[----:B------:R-:W-:Y:S02]  /*6b60*/  FSEL R4, R19, -INF , !P5 ;  /* 0xff80000013047808 */ /* 0x000fe40006800000 */
[----:B------:R-:W-:-:S02]  /*6b70*/  FSEL R31, R24, -INF , !P2 ;  /* 0xff800000181f7808 */ /* 0x000fc40005000000 */
[----:B------:R-:W-:Y:S01]  /*6b80*/  IADD3 R2, R26, 0x20, RZ ;  /* 0x000000201a027810 */ /* 0x000fe20007ffe0ff */
[----:B------:R-:W2:Y:S01]  /*6b90*/  MUFU.TANH R190, R182 ;  /* 0x000000b600be7308 */ /* 0x000ea20000002400 */
[C---:B------:R-:W-:Y:S02]  /*6ba0*/  ISETP.GE.AND P5, PT, R0.reuse, R242, PT ;  /* 0x000000f20000720c */ /* 0x040fe40003fa6270 */
[----:B------:R-:W-:Y:S02]  /*6bb0*/  ISETP.GE.AND P2, PT, R0, R240, PT ;  /* 0x000000f00000720c */ /* 0x000fe40003f46270 */
[----:B-1----:R-:W-:Y:S02]  /*6bc0*/  FSEL R30, R25, -INF , !P4 ;  /* 0xff800000191e7808 */ /* 0x002fe40006000000 */
[----:B------:R-:W-:Y:S01]  /*6bd0*/  FSEL R29, R18, -INF , !P1 ;  /* 0xff800000121d7808 */ /* 0x000fe20004800000 */
[----:B------:R-:W1:Y:S01]  /*6be0*/  MUFU.TANH R176, R176 ;  /* 0x000000b000b07308 */ /* 0x000e620000002400 */
[----:B------:R-:W-:-:S02]  /*6bf0*/  ISETP.GE.AND P4, PT, R2, R242, PT ;  /* 0x000000f20200720c */ /* 0x000fc40003f86270 */
[----:B------:R-:W-:Y:S02]  /*6c00*/  ISETP.GE.AND P1, PT, R2, R240, PT ;  /* 0x000000f00200720c */ /* 0x000fe40003f26270 */
[C---:B------:R-:W-:Y:S02]  /*6c10*/  ISETP.LT.OR P5, PT, R0.reuse, R243, P5 ;  /* 0x000000f30000720c */ /* 0x040fe40002fa1670 */
[----:B------:R-:W-:Y:S01]  /*6c20*/  ISETP.LT.OR P2, PT, R0, R241, P2 ;  /* 0x000000f10000720c */ /* 0x000fe20001741670 */
[----:B------:R-:W-:Y:S01]  /*6c30*/  MUFU.TANH R33, R33 ;  /* 0x0000002100217308 */ /* 0x000fe20000002400 */
[----:B------:R-:W-:Y:S02]  /*6c40*/  IADD3 R0, R26, 0x21, RZ ;  /* 0x000000211a007810 */ /* 0x000fe40007ffe0ff */
[C---:B------:R-:W-:Y:S02]  /*6c50*/  ISETP.LT.OR P4, PT, R2.reuse, R243, P4 ;  /* 0x000000f30200720c */ /* 0x040fe40002781670 */
[----:B------:R-:W-:-:S02]  /*6c60*/  ISETP.LT.OR P1, PT, R2, R241, P1 ;  /* 0x000000f10200720c */ /* 0x000fc40000f21670 */
[----:B------:R-:W-:Y:S01]  /*6c70*/  FSEL R28, R27, -INF , !P0 ;  /* 0xff8000001b1c7808 */ /* 0x000fe20004000000 */
[----:B------:R-:W1:Y:S01]  /*6c80*/  MUFU.TANH R34, R34 ;  /* 0x0000002200227308 */ /* 0x000e620000002400 */
[----:B---3--:R-:W-:Y:S02]  /*6c90*/  FSEL R25, R166, -INF , !P6 ;  /* 0xff800000a6197808 */ /* 0x008fe40007000000 */
[----:B------:R-:W-:Y:S02]  /*6ca0*/  IADD3 R2, R26, 0x29, RZ ;  /* 0x000000291a027810 */ /* 0x000fe40007ffe0ff */
[C---:B------:R-:W-:Y:S02]  /*6cb0*/  ISETP.GE.AND P0, PT, R0.reuse, R242, PT ;  /* 0x000000f20000720c */ /* 0x040fe40003f06270 */
[----:B------:R-:W-:Y:S01]  /*6cc0*/  ISETP.GE.AND P6, PT, R0, R240, PT ;  /* 0x000000f00000720c */ /* 0x000fe20003fc6270 */
[----:B------:R-:W3:Y:S01]  /*6cd0*/  MUFU.TANH R32, R32 ;  /* 0x0000002000207308 */ /* 0x000ee20000002400 */
[----:B----4-:R-:W-:-:S02]  /*6ce0*/  FSEL R192, R192, -INF , !P2 ;  /* 0xff800000c0c07808 */ /* 0x010fc40005000000 */
[----:B-----5:R-:W-:Y:S02]  /*6cf0*/  FSEL R193, R193, -INF , !P4 ;  /* 0xff800000c1c17808 */ /* 0x020fe40006000000 */
[C---:B------:R-:W-:Y:S02]  /*6d00*/  ISETP.GE.AND P2, PT, R2.reuse, R242, PT ;  /* 0x000000f20200720c */ /* 0x040fe40003f46270 */
[----:B------:R-:W-:Y:S01]  /*6d10*/  ISETP.GE.AND P4, PT, R2, R240, PT ;  /* 0x000000f00200720c */ /* 0x000fe20003f86270 */
[----:B------:R4:W5:Y:S01]  /*6d20*/  MUFU.TANH R181, R172 ;  /* 0x000000ac00b57308 */ /* 0x0009620000002400 */
[C---:B------:R-:W-:Y:S02]  /*6d30*/  ISETP.LT.OR P0, PT, R0.reuse, R243, P0 ;  /* 0x000000f30000720c */ /* 0x040fe40000701670 */
[----:B------:R-:W-:Y:S02]  /*6d40*/  ISETP.LT.OR P6, PT, R0, R241, P6 ;  /* 0x000000f10000720c */ /* 0x000fe400037c1670 */
[----:B------:R-:W-:-:S02]  /*6d50*/  IADD3 R0, R26, 0x28, RZ ;  /* 0x000000281a007810 */ /* 0x000fc40007ffe0ff */
[C---:B------:R-:W-:Y:S01]  /*6d60*/  ISETP.LT.OR P2, PT, R2.reuse, R243, P2 ;  /* 0x000000f30200720c */ /* 0x040fe20001741670 */
[----:B------:R-:W1:Y:S01]  /*6d70*/  MUFU.TANH R179, R173 ;  /* 0x000000ad00b37308 */ /* 0x000e620000002400 */
[----:B------:R-:W-:Y:S02]  /*6d80*/  ISETP.LT.OR P4, PT, R2, R241, P4 ;  /* 0x000000f10200720c */ /* 0x000fe40002781670 */
[----:B------:R-:W-:Y:S02]  /*6d90*/  FSEL R186, R186, -INF , !P3 ;  /* 0xff800000baba7808 */ /* 0x000fe40005800000 */
[----:B------:R-:W-:Y:S02]  /*6da0*/  FSEL R27, R167, -INF , !P5 ;  /* 0xff800000a71b7808 */ /* 0x000fe40006800000 */
[----:B------:R-:W-:Y:S01]  /*6db0*/  IADD3 R2, R26, 0x30, RZ ;  /* 0x000000301a027810 */ /* 0x000fe20007ffe0ff */
[----:B----4-:R-:W-:Y:S01]  /*6dc0*/  FMUL.FTZ R172, R170, c[0x0][0x2ec] ;  /* 0x0000bb00aaac7a20 */ /* 0x010fe20000410000 */
[C---:B------:R-:W-:Y:S01]  /*6dd0*/  ISETP.GE.AND P3, PT, R0.reuse, R242, PT ;  /* 0x000000f20000720c */ /* 0x040fe20003f66270 */
[----:B------:R-:W-:Y:S01]  /*6de0*/  FMUL.FTZ R170, R171, c[0x0][0x2ec] ;  /* 0x0000bb00abaa7a20 */ /* 0x000fe20000410000 */
[----:B------:R-:W-:Y:S01]  /*6df0*/  ISETP.GE.AND P5, PT, R0, R240, PT ;  /* 0x000000f00000720c */ /* 0x000fe20003fa6270 */
[----:B------:R-:W4:Y:S01]  /*6e00*/  MUFU.TANH R174, R174 ;  /* 0x000000ae00ae7308 */ /* 0x000f220000002400 */
[----:B------:R-:W-:-:S02]  /*6e10*/  FSEL R191, R191, -INF , !P0 ;  /* 0xff800000bfbf7808 */ /* 0x000fc40004000000 */
[----:B------:R-:W-:Y:S02]  /*6e20*/  ISETP.GE.AND P0, PT, R2, R240, PT ;  /* 0x000000f00200720c */ /* 0x000fe40003f06270 */
[C---:B------:R-:W-:Y:S02]  /*6e30*/  ISETP.LT.OR P3, PT, R0.reuse, R243, P3 ;  /* 0x000000f30000720c */ /* 0x040fe40001f61670 */
[-C--:B------:R-:W-:Y:S01]  /*6e40*/  ISETP.LT.OR P5, PT, R0, R241.reuse, P5 ;  /* 0x000000f10000720c */ /* 0x080fe20002fa1670 */
[----:B------:R-:W1:Y:S01]  /*6e50*/  MUFU.TANH R177, R168 ;  /* 0x000000a800b17308 */ /* 0x000e620000002400 */
[----:B------:R-:W-:Y:S02]  /*6e60*/  IADD3 R0, R26, 0x31, RZ ;  /* 0x000000311a007810 */ /* 0x000fe40007ffe0ff */
[----:B------:R-:W-:Y:S02]  /*6e70*/  ISETP.LT.OR P0, PT, R2, R241, P0 ;  /* 0x000000f10200720c */ /* 0x000fe40000701670 */
[----:B--2---:R-:W-:-:S02]  /*6e80*/  FSEL R188, R188, -INF , !P6 ;  /* 0xff800000bcbc7808 */ /* 0x004fc40007000000 */
[----:B------:R-:W-:Y:S01]  /*6e90*/  FSEL R35, R35, -INF , !P3 ;  /* 0xff80000023237808 */ /* 0x000fe20005800000 */
[----:B------:R-:W-:Y:S01]  /*6ea0*/  MUFU.TANH R175, R169 ;  /* 0x000000a900af7308 */ /* 0x000fe20000002400 */
[----:B------:R-:W-:Y:S02]  /*6eb0*/  FSEL R190, R190, -INF , !P1 ;  /* 0xff800000bebe7808 */ /* 0x000fe40004800000 */
[C---:B------:R-:W-:Y:S02]  /*6ec0*/  ISETP.GE.AND P6, PT, R0.reuse, R242, PT ;  /* 0x000000f20000720c */ /* 0x040fe40003fc6270 */
[----:B------:R-:W-:Y:S02]  /*6ed0*/  ISETP.GE.AND P3, PT, R0, R240, PT ;  /* 0x000000f00000720c */ /* 0x000fe40003f66270 */
[----:B------:R-:W-:Y:S01]  /*6ee0*/  ISETP.GE.AND P1, PT, R2, R242, PT ;  /* 0x000000f20200720c */ /* 0x000fe20003f26270 */
[----:B------:R-:W2:Y:S01]  /*6ef0*/  MUFU.TANH R172, R172 ;  /* 0x000000ac00ac7308 */ /* 0x000ea20000002400 */
[----:B-1----:R-:W-:-:S02]  /*6f00*/  FSEL R176, R176, -INF , !P0 ;  /* 0xff800000b0b07808 */ /* 0x002fc40004000000 */
[----:B------:R-:W-:Y:S01]  /*6f10*/  PLOP3.LUT P0, PT, PT, PT, UP0, 0x80, 0x0 ;  /* 0x000000000000781c */ /* 0x000fe20003f0f008 */
[----:B------:R-:W-:Y:S01]  /*6f20*/  BAR.SYNC.DEFER_BLOCKING 0x0 ;  /* 0x0000000000007b1d */ /* 0x000fe20000010000 */
[C---:B------:R-:W-:Y:S02]  /*6f30*/  ISETP.LT.OR P6, PT, R0.reuse, R243, P6 ;  /* 0x000000f30000720c */ /* 0x040fe400037c1670 */
[----:B------:R-:W-:Y:S02]  /*6f40*/  ISETP.LT.OR P3, PT, R0, R241, P3 ;  /* 0x000000f10000720c */ /* 0x000fe40001f61670 */
[----:B------:R-:W-:Y:S01]  /*6f50*/  ISETP.LT.OR P1, PT, R2, R243, P1 ;  /* 0x000000f30200720c */ /* 0x000fe20000f21670 */
[----:B------:R-:W1:Y:S01]  /*6f60*/  MUFU.TANH R170, R170 ;  /* 0x000000aa00aa7308 */ /* 0x000e620000002400 */
[C---:B------:R-:W-:Y:S02]  /*6f70*/  IADD3 R0, R26.reuse, 0x38, RZ ;  /* 0x000000381a007810 */ /* 0x040fe40007ffe0ff */
[----:B------:R-:W-:-:S02]  /*6f80*/  IADD3 R26, R26, 0x39, RZ ;  /* 0x000000391a1a7810 */ /* 0x000fc40007ffe0ff */
[----:B------:R-:W-:Y:S02]  /*6f90*/  FSEL R34, R34, -INF , !P5 ;  /* 0xff80000022227808 */ /* 0x000fe40006800000 */
[----:B------:R-:W-:Y:S02]  /*6fa0*/  FSEL R33, R33, -INF , !P2 ;  /* 0xff80000021217808 */ /* 0x000fe40005000000 */
[----:B---3--:R-:W-:Y:S02]  /*6fb0*/  FSEL R32, R32, -INF , !P4 ;  /* 0xff80000020207808 */ /* 0x008fe40006000000 */
[----:B-----5:R-:W-:Y:S02]  /*6fc0*/  FSEL R181, R181, -INF , !P1 ;  /* 0xff800000b5b57808 */ /* 0x020fe40004800000 */
[C---:B------:R-:W-:Y:S02]  /*6fd0*/  ISETP.GE.AND P5, PT, R0.reuse, R242, PT ;  /* 0x000000f20000720c */ /* 0x040fe40003fa6270 */
[----:B------:R-:W-:-:S02]  /*6fe0*/  ISETP.GE.AND P2, PT, R0, R240, PT ;  /* 0x000000f00000720c */ /* 0x000fc40003f46270 */
[C---:B------:R-:W-:Y:S02]  /*6ff0*/  ISETP.GE.AND P4, PT, R26.reuse, R242, PT ;  /* 0x000000f21a00720c */ /* 0x040fe40003f86270 */
[----:B------:R-:W-:Y:S02]  /*7000*/  ISETP.GE.AND P1, PT, R26, R240, PT ;  /* 0x000000f01a00720c */ /* 0x000fe40003f26270 */
[C---:B------:R-:W-:Y:S02]  /*7010*/  ISETP.LT.OR P5, PT, R0.reuse, R243, P5 ;  /* 0x000000f30000720c */ /* 0x040fe40002fa1670 */
[----:B------:R-:W-:Y:S02]  /*7020*/  ISETP.LT.OR P2, PT, R0, R241, P2 ;  /* 0x000000f10000720c */ /* 0x000fe40001741670 */
[C---:B------:R-:W-:Y:S02]  /*7030*/  ISETP.LT.OR P4, PT, R26.reuse, R243, P4 ;  /* 0x000000f31a00720c */ /* 0x040fe40002781670 */
[----:B------:R-:W-:-:S02]  /*7040*/  ISETP.LT.OR P1, PT, R26, R241, P1 ;  /* 0x000000f11a00720c */ /* 0x000fc40000f21670 */
[----:B------:R-:W-:Y:S02]  /*7050*/  FSEL R179, R179, -INF , !P6 ;  /* 0xff800000b3b37808 */ /* 0x000fe40007000000 */
[----:B----4-:R-:W-:Y:S02]  /*7060*/  FSEL R174, R174, -INF , !P3 ;  /* 0xff800000aeae7808 */ /* 0x010fe40005800000 */
[----:B------:R-:W-:Y:S02]  /*7070*/  FSEL R177, R177, -INF , !P5 ;  /* 0xff800000b1b17808 */ /* 0x000fe40006800000 */
[----:B--2---:R-:W-:Y:S02]  /*7080*/  FSEL R172, R172, -INF , !P2 ;  /* 0xff800000acac7808 */ /* 0x004fe40005000000 */
[----:B------:R-:W-:Y:S02]  /*7090*/  FSEL R175, R175, -INF , !P4 ;  /* 0xff800000afaf7808 */ /* 0x000fe40006000000 */
[----:B-1----:R-:W-:Y:S01]  /*70a0*/  FSEL R170, R170, -INF , !P1 ;  /* 0xff800000aaaa7808 */ /* 0x002fe20004800000 */
[----:B------:R-:W-:Y:S05]  /*70b0*/  @!P0 BRA `(.L_x_1720) ;  /* 0x000001c000008947 */ /* 0x000fea0003800000 */
        /* <DEDUP_REMOVED lines=11> */
[----:B------:R-:W-:-:S04]  /*7170*/  LEA R6, P2, R0, c[0x0][0x168], 0x1 ;  /* 0x00005a0000067a11 */ /* 0x000fc800078408ff */
[----:B------:R-:W-:Y:S02]  /*7180*/  LEA.HI.X R5, R18, R249, R5, 0x6, P1 ;  /* 0x000000f912057211 */ /* 0x000fe400008f3405 */
        /* <DEDUP_REMOVED lines=15> */
.L_x_1720:
        /* <DEDUP_REMOVED lines=31> */
[----:B-1----:R-:W-:Y:S02]  /*7470*/  FMNMX.FTZ R6, R170, R5, !PT ;  /* 0x00000005aa067209 */ /* 0x002fe40007810000 */
        /* <DEDUP_REMOVED lines=24> */
[----:B------:R-:W-:Y:S02]  /*7600*/  FFMA.FTZ R165, R10, c[0x0][0x23c], -R173 ;  /* 0x00008f000aa57a23 */ /* 0x000fe400000108ad */
[--C-:B------:R-:W-:Y:S02]  /*7610*/  FFMA.FTZ R169, R13, c[0x0][0x23c], -R178.reuse ;  /* 0x00008f000da97a23 */ /* 0x100fe400000108b2 */
[----:B------:R-:W-:-:S02]  /*7620*/  FFMA.FTZ R168, R15, c[0x0][0x23c], -R178 ;  /* 0x00008f000fa87a23 */ /* 0x000fc400000108b2 */
[--C-:B------:R-:W-:Y:S01]  /*7630*/  FFMA.FTZ R11, R12, c[0x0][0x23c], -R173.reuse ;  /* 0x00008f000c0b7a23 */ /* 0x100fe200000108ad */
[----:B------:R-:W-:Y:S01]  /*7640*/  MUFU.EX2 R167, R167 ;  /* 0x000000a700a77308 */ /* 0x000fe20000000800 */
[----:B------:R-:W-:Y:S02]  /*7650*/  FFMA.FTZ R10, R14, c[0x0][0x23c], -R173 ;  /* 0x00008f000e0a7a23 */ /* 0x000fe400000108ad */
[----:B------:R-:W-:Y:S01]  /*7660*/  FMUL.FTZ R164, R5, c[0x0][0x23c] ;  /* 0x00008f0005a47a20 */ /* 0x000fe20000410000 */
[----:B------:R-:W2:Y:S01]  /*7670*/  LDSM.16.MT88.4 R12, [R225+0x18000] ;  /* 0x01800000e10c783b */ /* 0x000ea20000004200 */
[----:B------:R-:W-:Y:S02]  /*7680*/  FMUL.FTZ R3, R4, c[0x0][0x23c] ;  /* 0x00008f0004037a20 */ /* 0x000fe40000410000 */
[--C-:B------:R-:W-:Y:S01]  /*7690*/  FFMA.FTZ R182, R25, c[0x0][0x23c], -R178.reuse ;  /* 0x00008f0019b67a23 */ /* 0x100fe200000108b2 */
[----:B------:R-:W-:Y:S01]  /*76a0*/  MUFU.EX2 R169, R169 ;  /* 0x000000a900a97308 */ /* 0x000fe20000000800 */
[----:B------:R-:W-:-:S02]  /*76b0*/  FFMA.FTZ R185, R27, c[0x0][0x23c], -R178 ;  /* 0x00008f001bb97a23 */ /* 0x000fc400000108b2 */
[----:B------:R-:W-:Y:S01]  /*76c0*/  LDSM.16.MT88.4 R24, [R224+0x1e000] ;  /* 0x01e00000e018783b */ /* 0x000fe20000004200 */
[--C-:B------:R-:W-:Y:S02]  /*76d0*/  FFMA.FTZ R180, R31, c[0x0][0x23c], -R178.reuse ;  /* 0x00008f001fb47a23 */ /* 0x100fe400000108b2 */
[--C-:B------:R-:W-:Y:S02]  /*76e0*/  FFMA.FTZ R183, R29, c[0x0][0x23c], -R178.reuse ;  /* 0x00008f001db77a23 */ /* 0x100fe400000108b2 */
[----:B------:R-:W3:Y:S01]  /*76f0*/  MUFU.EX2 R168, R168 ;  /* 0x000000a800a87308 */ /* 0x000ee20000000800 */
[--C-:B------:R-:W-:Y:S02]  /*7700*/  FFMA.FTZ R184, R30, c[0x0][0x23c], -R173.reuse ;  /* 0x00008f001eb87a23 */ /* 0x100fe400000108ad */
[--C-:B------:R-:W-:Y:S02]  /*7710*/  FFMA.FTZ R187, R28, c[0x0][0x23c], -R173.reuse ;  /* 0x00008f001cbb7a23 */ /* 0x100fe400000108ad */
[--C-:B------:R-:W-:Y:S01]  /*7720*/  FFMA.FTZ R186, R186, c[0x0][0x23c], -R173.reuse ;  /* 0x00008f00baba7a23 */ /* 0x100fe200000108ad */
[----:B------:R-:W-:Y:S01]  /*7730*/  LDSM.16.MT88.4 R28, [R228+0x18800] ;  /* 0x01880000e41c783b */ /* 0x000fe20000004200 */
[----:B------:R-:W-:Y:S01]  /*7740*/  FFMA.FTZ R189, R192, c[0x0][0x23c], -R173 ;  /* 0x00008f00c0bd7a23 */ /* 0x000fe200000108ad */
[----:B------:R-:W4:Y:S01]  /*7750*/  MUFU.EX2 R166, R166 ;  /* 0x000000a600a67308 */ /* 0x000f220000000800 */
[----:B------:R-:W-:-:S02]  /*7760*/  FFMA.FTZ R192, R193, c[0x0][0x23c], -R178 ;  /* 0x00008f00c1c07a23 */ /* 0x000fc400000108b2 */
[--C-:B------:R-:W-:Y:S02]  /*7770*/  FFMA.FTZ R195, R188, c[0x0][0x23c], -R173.reuse ;  /* 0x00008f00bcc37a23 */ /* 0x100fe400000108ad */
[--C-:B------:R-:W-:Y:S02]  /*7780*/  FFMA.FTZ R191, R191, c[0x0][0x23c], -R178.reuse ;  /* 0x00008f00bfbf7a23 */ /* 0x100fe400000108b2 */
[--C-:B------:R-:W-:Y:S01]  /*7790*/  FFMA.FTZ R193, R35, c[0x0][0x23c], -R178.reuse ;  /* 0x00008f0023c17a23 */ /* 0x100fe200000108b2 */
[----:B------:R-:W-:Y:S01]  /*77a0*/  MUFU.EX2 R165, R165 ;  /* 0x000000a500a57308 */ /* 0x000fe20000000800 */
[----:B---3--:R-:W-:Y:S01]  /*77b0*/  F2FP.PACK_AB R4, R168, R169 ;  /* 0x000000a9a804723e */ /* 0x008fe200000000ff */
[----:B------:R-:W-:Y:S02]  /*77c0*/  FFMA.FTZ R194, R33, c[0x0][0x23c], -R178 ;  /* 0x00008f0021c27a23 */ /* 0x000fe400000108b2 */
[--C-:B------:R-:W-:Y:S02]  /*77d0*/  FFMA.FTZ R190, R190, c[0x0][0x23c], -R173.reuse ;  /* 0x00008f00bebe7a23 */ /* 0x100fe400000108ad */
[----:B------:R-:W-:-:S02]  /*77e0*/  FFMA.FTZ R188, R34, c[0x0][0x23c], -R173 ;  /* 0x00008f0022bc7a23 */ /* 0x000fc400000108ad */
[----:B------:R-:W3:Y:S01]  /*77f0*/  MUFU.EX2 R11, R11 ;  /* 0x0000000b000b7308 */ /* 0x000ee20000000800 */
[----:B----4-:R-:W-:Y:S01]  /*7800*/  F2FP.PACK_AB R6, R166, R167 ;  /* 0x000000a7a606723e */ /* 0x010fe200000000ff */
[----:B------:R-:W-:Y:S02]  /*7810*/  FFMA.FTZ R197, R32, c[0x0][0x23c], -R173 ;  /* 0x00008f0020c57a23 */ /* 0x000fe400000108ad */
[----:B------:R-:W-:Y:S01]  /*7820*/  LDSM.16.MT88.4 R32, [R224+0x19000] ;  /* 0x01900000e020783b */ /* 0x000fe20000004200 */
[--C-:B------:R-:W-:Y:S02]  /*7830*/  FFMA.FTZ R181, R181, c[0x0][0x23c], -R178.reuse ;  /* 0x00008f00b5b57a23 */ /* 0x100fe400000108b2 */
[--C-:B------:R-:W-:Y:S01]  /*7840*/  FFMA.FTZ R196, R179, c[0x0][0x23c], -R178.reuse ;  /* 0x00008f00b3c47a23 */ /* 0x100fe200000108b2 */
[----:B------:R-:W4:Y:S01]  /*7850*/  MUFU.EX2 R10, R10 ;  /* 0x0000000a000a7308 */ /* 0x000f220000000800 */
[--C-:B------:R-:W-:Y:S02]  /*7860*/  FFMA.FTZ R177, R177, c[0x0][0x23c], -R178.reuse ;  /* 0x00008f00b1b17a23 */ /* 0x100fe400000108b2 */
[----:B------:R-:W-:-:S02]  /*7870*/  FFMA.FTZ R178, R175, c[0x0][0x23c], -R178 ;  /* 0x00008f00afb27a23 */ /* 0x000fc400000108b2 */
[--C-:B------:R-:W-:Y:S02]  /*7880*/  FFMA.FTZ R175, R176, c[0x0][0x23c], -R173.reuse ;  /* 0x00008f00b0af7a23 */ /* 0x100fe400000108ad */
[--C-:B------:R-:W-:Y:S01]  /*7890*/  FFMA.FTZ R174, R174, c[0x0][0x23c], -R173.reuse ;  /* 0x00008f00aeae7a23 */ /* 0x100fe200000108ad */
[----:B------:R-:W5:Y:S01]  /*78a0*/  MUFU.EX2 R164, R164 ;  /* 0x000000a400a47308 */ /* 0x000f620000000800 */
[----:B---3--:R-:W-:Y:S01]  /*78b0*/  F2FP.PACK_AB R5, R11, R165 ;  /* 0x000000a50b05723e */ /* 0x008fe200000000ff */
[--C-:B------:R-:W-:Y:S02]  /*78c0*/  FFMA.FTZ R172, R172, c[0x0][0x23c], -R173.reuse ;  /* 0x00008f00acac7a23 */ /* 0x100fe400000108ad */
        /* <DEDUP_REMOVED lines=199> */
[-C--:B------:R-:W-:Y:S01]  /*8540*/  FMUL.FTZ R131, R131, R3.reuse ;  /* 0x0000000383837220 */ /* 0x080fe20000410000 */
        /* <DEDUP_REMOVED lines=187> */
[----:B------:R-:W-:Y:S01]  /*9100*/  HMMA.16816.F32 R128, R4, R22, R128 ;  /* 0x000000160480723c */ /* 0x000fe20000001880 */
[----:B------:R-:W-:Y:S07]  /*9110*/  @!P0 BRA `(.L_x_1719) ;  /* 0x00003a9000008947 */ /* 0x000fee0003800000 */
[----:B------:R-:W-:Y:S01]  /*9120*/  UIADD3 UR15, UR8, -0x3, URZ ;  /* 0xfffffffd080f7890 */ /* 0x000fe2000fffe03f */
[----:B------:R-:W-:-:S04]  /*9130*/  DEPBAR.LE SB0, 0x0 ;  /* 0x000080000000791a */ /* 0x000fc80000000000 */
[----:B------:R-:W-:Y:S01]  /*9140*/  USHF.R.S32.HI UR12, URZ, 0x1f, UR15 ;  /* 0x0000001f3f0c7899 */ /* 0x000fe2000801140f */
[----:B------:R-:W-:Y:S01]  /*9150*/  MOV R4, c[0x0][0x1a0] ;  /* 0x0000680000047a02 */ /* 0x000fe20000000f00 */
[----:B------:R-:W-:Y:S01]  /*9160*/  ULDC.64 UR4, c[0x0][0x1a0] ;  /* 0x0000680000047ab9 */ /* 0x000fe20000000a00 */
[----:B------:R-:W-:Y:S01]  /*9170*/  MOV R3, c[0x0][0x1a4] ;  /* 0x0000690000037a02 */ /* 0x000fe20000000f00 */
[----:B------:R-:W-:Y:S02]  /*9180*/  UIMAD UR12, UR12, UR4, URZ ;  /* 0x000000040c0c72a4 */ /* 0x000fe4000f8e023f */
[----:B------:R-:W-:Y:S02]  /*9190*/  UIMAD.WIDE.U32 UR20, UR15, UR4, URZ ;  /* 0x000000040f1472a5 */ /* 0x000fe4000f8e003f */
[----:B------:R-:W-:Y:S02]  /*91a0*/  UIMAD UR5, UR15, UR5, UR12 ;  /* 0x000000050f0572a4 */ /* 0x000fe4000f8e020c */
[----:B------:R-:W-:-:S02]  /*91b0*/  UISETP.GT.AND UP0, UPT, UR15, UR9, UPT ;  /* 0x000000090f00728c */ /* 0x000fc4000bf04270 */
[----:B------:R-:W-:Y:S01]  /*91c0*/  UIADD3 UR5, UR21, UR5, URZ ;  /* 0x0000000515057290 */ /* 0x000fe2000fffe03f */
[----:B------:R-:W-:Y:S02]  /*91d0*/  MOV R12, UR20 ;  /* 0x00000014000c7c02 */ /* 0x000fe40008000f00 */
[----:B------:R-:W-:Y:S01]  /*91e0*/  MOV R13, UR21 ;  /* 0x00000015000d7c02 */ /* 0x000fe20008000f00 */
[----:B------:R-:W-:Y:S01]  /*91f0*/  BAR.SYNC.DEFER_BLOCKING 0x0 ;  /* 0x0000000000007b1d */ /* 0x000fe20000010000 */
[----:B------:R-:W-:Y:S02]  /*9200*/  LEA R6, P0, R12, R8, 0x6 ;  /* 0x000000080c067211 */ /* 0x000fe400078030ff */
[----:B------:R-:W-:Y:S02]  /*9210*/  MOV R5, UR5 ;  /* 0x0000000500057c02 */ /* 0x000fe40008000f00 */
[----:B------:R-:W-:Y:S02]  /*9220*/  LEA R10, P1, R6, c[0x0][0x170], 0x1 ;  /* 0x00005c00060a7a11 */ /* 0x000fe400078208ff */
[----:B------:R-:W-:-:S02]  /*9230*/  LEA.HI.X R5, R12, R245, R5, 0x6, P0 ;  /* 0x000000f50c057211 */ /* 0x000fc400000f3405 */
[----:B------:R-:W-:Y:S02]  /*9240*/  LEA R24, P0, R4, R10, 0x6 ;  /* 0x0000000a04187211 */ /* 0x000fe400078030ff */
[----:B------:R-:W-:-:S04]  /*9250*/  LEA.HI.X R11, R6, c[0x0][0x174], R5, 0x1, P1 ;  /* 0x00005d00060b7a11 */ /* 0x000fc800008f0c05 */
[----:B------:R-:W-:Y:S02]  /*9260*/  LEA.HI.X R25, R4, R11, R3, 0x6, P0 ;  /* 0x0000000b04197211 */ /* 0x000fe400000f3403 */
[----:B------:R-:W-:Y:S01]  /*9270*/  PLOP3.LUT P0, PT, PT, PT, UP0, 0x80, 0x0 ;  /* 0x000000000000781c */ /* 0x000fe20003f0f008 */
        /* <DEDUP_REMOVED lines=15> */
[----:B------:R-:W5:Y:S04]  /*9370*/  LDSM.16.M88.4 R20, [R233+0x11800] ;  /* 0x01180000e914783b */ /* 0x000f680000000200 */
[----:B------:R-:W-:Y:S04]  /*9380*/  LDSM.16.M88.4 R16, [R232] ;  /* 0x00000000e810783b */ /* 0x000fe80000000200 */
[----:B------:R-:W1:Y:S04]  /*9390*/  LDSM.16.M88.4 R184, [R231] ;  /* 0x00000000e7b8783b */ /* 0x000e680000000200 */
[----:B------:R-:W1:Y:S04]  /*93a0*/  LDSM.16.M88.4 R32, [R223] ;  /* 0x00000000df20783b */ /* 0x000e680000000200 */
[----:B------:R-:W1:Y:S04]  /*93b0*/  LDSM.16.M88.4 R28, [R221] ;  /* 0x00000000dd1c783b */ /* 0x000e680000000200 */
[----:B------:R-:W1:Y:S04]  /*93c0*/  LDSM.16.M88.4 R192, [R222] ;  /* 0x00000000dec0783b */ /* 0x000e680000000200 */
[----:B------:R-:W-:Y:S01]  /*93d0*/  LDSM.16.M88.4 R188, [R227+0x10000] ;  /* 0x01000000e3bc783b */ /* 0x000fe20000000200 */
[C---:B---3--:R-:W-:Y:S03]  /*93e0*/  HMMA.16816.F32 R4, R164.reuse, R12, RZ ;  /* 0x0000000ca404723c */ /* 0x048fe600000018ff */
[----:B------:R-:W-:Y:S04]  /*93f0*/  LDSM.16.M88.4 R196, [R210] ;  /* 0x00000000d2c4783b */ /* 0x000fe80000000200 */
[----:B------:R-:W0:Y:S01]  /*9400*/  LDGDEPBAR ;  /* 0x00000000000079af */ /* 0x000e220000000000 */
[C---:B------:R-:W-:Y:S08]  /*9410*/  HMMA.16816.F32 R12, R164.reuse, R14, RZ ;  /* 0x0000000ea40c723c */ /* 0x040ff000000018ff */
[C---:B--2---:R-:W-:Y:S08]  /*9420*/  HMMA.16816.F32 R24, R164.reuse, R180, RZ ;  /* 0x000000b4a418723c */ /* 0x044ff000000018ff */
[C---:B------:R-:W-:Y:S08]  /*9430*/  HMMA.16816.F32 R180, R164.reuse, R182, RZ ;  /* 0x000000b6a4b4723c */ /* 0x040ff000000018ff */
[C---:B----4-:R-:W-:Y:S08]  /*9440*/  HMMA.16816.F32 R176, R164.reuse, R172, RZ ;  /* 0x000000aca4b0723c */ /* 0x050ff000000018ff */
[C---:B------:R-:W-:Y:S08]  /*9450*/  HMMA.16816.F32 R172, R164.reuse, R174, RZ ;  /* 0x000000aea4ac723c */ /* 0x040ff000000018ff */
[C---:B-----5:R-:W-:Y:S08]  /*9460*/  HMMA.16816.F32 R168, R164.reuse, R20, RZ ;  /* 0x00000014a4a8723c */ /* 0x060ff000000018ff */
[----:B------:R-:W-:Y:S01]  /*9470*/  HMMA.16816.F32 R164, R164, R22, RZ ;  /* 0x00000016a4a4723c */ /* 0x000fe200000018ff */
[----:B------:R-:W-:Y:S07]  /*9480*/  LDSM.16.M88.4 R20, [R230] ;  /* 0x00000000e614783b */ /* 0x000fee0000000200 */
[C---:B-1----:R-:W-:Y:S08]  /*9490*/  HMMA.16816.F32 R4, R16.reuse, R184, R4 ;  /* 0x000000b81004723c */ /* 0x042ff00000001804 */
        /* <DEDUP_REMOVED lines=33> */
[----:B------:R-:W5:Y:S07]  /*96b0*/  LDSM.16.M88.4 R188, [R233+0x13000] ;  /* 0x01300000e9bc783b */ /* 0x000f6e0000000200 */
[C---:B--2---:R-:W-:Y:S08]  /*96c0*/  HMMA.16816.F32 R168, R16.reuse, R32, R168 ;  /* 0x0000002010a8723c */ /* 0x044ff000000018a8 */
[----:B------:R-:W-:Y:S01]  /*96d0*/  HMMA.16816.F32 R164, R16, R34, R164 ;  /* 0x0000002210a4723c */ /* 0x000fe200000018a4 */
[----:B------:R-:W-:Y:S04]  /*96e0*/  LDSM.16.M88.4 R16, [R232+0x4000] ;  /* 0x00400000e810783b */ /* 0x000fe80000000200 */
[----:B------:R-:W2:Y:S03]  /*96f0*/  LDSM.16.M88.4 R32, [R219] ;  /* 0x00000000db20783b */ /* 0x000ea60000000200 */
        /* <DEDUP_REMOVED lines=9> */
[C---:B-----5:R-:W-:Y:S08]  /*9790*/  HMMA.16816.F32 R176, R20.reuse, R188, R176 ;  /* 0x000000bc14b0723c */ /* 0x060ff000000018b0 */
        /* <DEDUP_REMOVED lines=11> */
[----:B------:R-:W-:Y:S07]  /*9850*/  LDSM.16.M88.4 R192, [R220+0x2000] ;  /* 0x00200000dcc0783b */ /* 0x000fee0000000200 */
        /* <DEDUP_REMOVED lines=13> */
[C---:B-1----:R-:W-:Y:S08]  /*9930*/  HMMA.16816.F32 R168, R20.reuse, R184, R168 ;  /* 0x000000b814a8723c */ /* 0x042ff000000018a8 */
[----:B------:R-:W-:Y:S01]  /*9940*/  HMMA.16816.F32 R164, R20, R186, R164 ;  /* 0x000000ba14a4723c */ /* 0x000fe200000018a4 */
[----:B------:R-:W-:Y:S04]  /*9950*/  LDSM.16.M88.4 R20, [R234+0x8000] ;  /* 0x00800000ea14783b */ /* 0x000fe80000000200 */
[----:B------:R-:W1:Y:S03]  /*9960*/  LDSM.16.M88.4 R184, [R233+0x14000] ;  /* 0x01400000e9b8783b */ /* 0x000e660000000200 */
[C---:B----4-:R-:W-:Y:S08]  /*9970*/  HMMA.16816.F32 R4, R16.reuse, R192, R4 ;  /* 0x000000c01004723c */ /* 0x050ff00000001804 */
[C---:B------:R-:W-:Y:S01]  /*9980*/  HMMA.16816.F32 R12, R16.reuse, R194, R12 ;  /* 0x000000c2100c723c */ /* 0x040fe2000000180c */
[----:B------:R-:W4:Y:S07]  /*9990*/  LDSM.16.M88.4 R192, [R233+0x14800] ;  /* 0x01480000e9c0783b */ /* 0x000f2e0000000200 */
[C---:B--2---:R-:W-:Y:S08]  /*99a0*/  HMMA.16816.F32 R176, R16.reuse, R32, R176 ;  /* 0x0000002010b0723c */ /* 0x044ff000000018b0 */
[C---:B------:R-:W-:Y:S01]  /*99b0*/  HMMA.16816.F32 R172, R16.reuse, R34, R172 ;  /* 0x0000002210ac723c */ /* 0x040fe200000018ac */
[----:B------:R-:W2:Y:S07]  /*99c0*/  LDSM.16.M88.4 R32, [R233+0x15800] ;  /* 0x01580000e920783b */ /* 0x000eae0000000200 */
[C---:B-----5:R-:W-:Y:S08]  /*99d0*/  HMMA.16816.F32 R24, R16.reuse, R188, R24 ;  /* 0x000000bc1018723c */ /* 0x060ff00000001818 */
[C---:B------:R-:W-:Y:S01]  /*99e0*/  HMMA.16816.F32 R180, R16.reuse, R190, R180 ;  /* 0x000000be10b4723c */ /* 0x040fe200000018b4 */
[----:B------:R-:W5:Y:S07]  /*99f0*/  LDSM.16.M88.4 R188, [R233+0x15000] ;  /* 0x01500000e9bc783b */ /* 0x000f6e0000000200 */
[C---:B---3--:R-:W-:Y:S08]  /*9a00*/  HMMA.16816.F32 R168, R16.reuse, R28, R168 ;  /* 0x0000001c10a8723c */ /* 0x048ff000000018a8 */
[----:B------:R-:W-:Y:S01]  /*9a10*/  HMMA.16816.F32 R164, R16, R30, R164 ;  /* 0x0000001e10a4723c */ /* 0x000fe200000018a4 */
[----:B------:R-:W-:Y:S04]  /*9a20*/  LDSM.16.M88.4 R28, [R232+0x8000] ;  /* 0x00800000e81c783b */ /* 0x000fe80000000200 */
[----:B------:R-:W3:Y:S03]  /*9a30*/  LDSM.16.M88.4 R16, [R215] ;  /* 0x00000000d710783b */ /* 0x000ee60000000200 */
[C---:B-1----:R-:W-:Y:S08]  /*9a40*/  HMMA.16816.F32 R4, R20.reuse, R184, R4 ;  /* 0x000000b81404723c */ /* 0x042ff00000001804 */
[C---:B------:R-:W-:Y:S01]  /*9a50*/  HMMA.16816.F32 R12, R20.reuse, R186, R12 ;  /* 0x000000ba140c723c */ /* 0x040fe2000000180c */
[----:B------:R-:W1:Y:S07]  /*9a60*/  LDSM.16.M88.4 R184, [R214] ;  /* 0x00000000d6b8783b */ /* 0x000e6e0000000200 */
[C---:B----4-:R-:W-:Y:S08]  /*9a70*/  HMMA.16816.F32 R24, R20.reuse, R192, R24 ;  /* 0x000000c01418723c */ /* 0x050ff00000001818 */
[C---:B------:R-:W-:Y:S01]  /*9a80*/  HMMA.16816.F32 R180, R20.reuse, R194, R180 ;  /* 0x000000c214b4723c */ /* 0x040fe200000018b4 */
[----:B------:R-:W4:Y:S07]  /*9a90*/  LDSM.16.M88.4 R192, [R213] ;  /* 0x00000000d5c0783b */ /* 0x000f2e0000000200 */
[C---:B--2---:R-:W-:Y:S08]  /*9aa0*/  HMMA.16816.F32 R168, R20.reuse, R32, R168 ;  /* 0x0000002014a8723c */ /* 0x044ff000000018a8 */
[C---:B------:R-:W-:Y:S01]  /*9ab0*/  HMMA.16816.F32 R164, R20.reuse, R34, R164 ;  /* 0x0000002214a4723c */ /* 0x040fe200000018a4 */
[----:B------:R-:W2:Y:S07]  /*9ac0*/  LDSM.16.M88.4 R32, [R212] ;  /* 0x00000000d420783b */ /* 0x000eae0000000200 */
[C---:B-----5:R-:W-:Y:S08]  /*9ad0*/  HMMA.16816.F32 R176, R20.reuse, R188, R176 ;  /* 0x000000bc14b0723c */ /* 0x060ff000000018b0 */
        /* <DEDUP_REMOVED lines=37> */
[----:B------:R-:W-:Y:S07]  /*9d30*/  LDSM.16.M88.4 R188, [R232+0xc000] ;  /* 0x00c00000e8bc783b */ /* 0x000fee0000000200 */
[C---:B-1----:R-:W-:Y:S08]  /*9d40*/  HMMA.16816.F32 R168, R28.reuse, R184, R168 ;  /* 0x000000b81ca8723c */ /* 0x042ff000000018a8 */
[----:B------:R-:W-:Y:S01]  /*9d50*/  HMMA.16816.F32 R164, R28, R186, R164 ;  /* 0x000000ba1ca4723c */ /* 0x000fe200000018a4 */
[----:B------:R-:W1:Y:S04]  /*9d60*/  LDSM.16.M88.4 R28, [R211] ;  /* 0x00000000d31c783b */ /* 0x000e680000000200 */
[----:B------:R-:W4:Y:S03]  /*9d70*/  LDSM.16.M88.4 R184, [R233+0x17800] ;  /* 0x01780000e9b8783b */ /* 0x000f260000000200 */
[C---:B--2---:R-:W-:Y:S08]  /*9d80*/  HMMA.16816.F32 R4, R20.reuse, R32, R4 ;  /* 0x000000201404723c */ /* 0x044ff00000001804 */
[C---:B------:R-:W-:Y:S01]  /*9d90*/  HMMA.16816.F32 R12, R20.reuse, R34, R12 ;  /* 0x00000022140c723c */ /* 0x040fe2000000180c */
[----:B------:R-:W-:Y:S07]  /*9da0*/  LDSM.16.M88.4 R32, [R230+0xc000] ;  /* 0x00c00000e620783b */ /* 0x000fee0000000200 */
[C---:B---3--:R-:W-:Y:S08]  /*9db0*/  HMMA.16816.F32 R24, R20.reuse, R16, R24 ;  /* 0x000000101418723c */ /* 0x048ff00000001818 */
[C---:B------:R-:W-:Y:S01]  /*9dc0*/  HMMA.16816.F32 R180, R20.reuse, R18, R180 ;  /* 0x0000001214b4723c */ /* 0x040fe200000018b4 */
[----:B------:R-:W2:Y:S07]  /*9dd0*/  LDSM.16.M88.4 R16, [R227+0x16000] ;  /* 0x01600000e310783b */ /* 0x000eae0000000200 */
[----:B-----5:R-:W-:Y:S08]  /*9de0*/  HMMA.16816.F32 R176, R20, R192, R176 ;  /* 0x000000c014b0723c */ /* 0x020ff000000018b0 */
[C---:B-1----:R-:W-:Y:S08]  /*9df0*/  HMMA.16816.F32 R4, R188.reuse, R28, R4 ;  /* 0x0000001cbc04723c */ /* 0x042ff00000001804 */
[----:B------:R-:W-:Y:S01]  /*9e00*/  HMMA.16816.F32 R12, R188, R30, R12 ;  /* 0x0000001ebc0c723c */ /* 0x000fe2000000180c */
[----:B------:R-:W-:Y:S07]  /*9e10*/  LDSM.16.M88.4 R28, [R227+0x16800] ;  /* 0x01680000e31c783b */ /* 0x000fee0000000200 */
[C---:B------:R-:W-:Y:S01]  /*9e20*/  HMMA.16816.F32 R172, R20.reuse, R194, R172 ;  /* 0x000000c214ac723c */ /* 0x040fe200000018ac */
[----:B------:R-:W-:Y:S07]  /*9e30*/  LDSM.16.M88.4 R192, [R220+0x6000] ;  /* 0x00600000dcc0783b */ /* 0x000fee0000000200 */
[C---:B----4-:R-:W-:Y:S08]  /*9e40*/  HMMA.16816.F32 R168, R20.reuse, R184, R168 ;  /* 0x000000b814a8723c */ /* 0x050ff000000018a8 */
[----:B------:R-:W-:Y:S01]  /*9e50*/  HMMA.16816.F32 R164, R20, R186, R164 ;  /* 0x000000ba14a4723c */ /* 0x000fe200000018a4 */
[----:B------:R-:W1:Y:S04]  /*9e60*/  LDSM.16.M88.4 R20, [R229+0xc000] ;  /* 0x00c00000e514783b */ /* 0x000e680000000200 */
[----:B------:R-:W3:Y:S03]  /*9e70*/  LDSM.16.M88.4 R184, [R209] ;  /* 0x00000000d1b8783b */ /* 0x000ee60000000200 */
[C---:B--2---:R-:W-:Y:S08]  /*9e80*/  HMMA.16816.F32 R4, R32.reuse, R16, R4 ;  /* 0x000000102004723c */ /* 0x044ff00000001804 */
[----:B------:R-:W-:Y:S01]  /*9e90*/  HMMA.16816.F32 R12, R32, R18, R12 ;  /* 0x00000012200c723c */ /* 0x000fe2000000180c */
[----:B------:R-:W2:Y:S07]  /*9ea0*/  LDSM.16.M88.4 R16, [R220+0x6800] ;  /* 0x00680000dc10783b */ /* 0x000eae0000000200 */
[C---:B------:R-:W-:Y:S08]  /*9eb0*/  HMMA.16816.F32 R24, R188.reuse, R196, R24 ;  /* 0x000000c4bc18723c */ /* 0x040ff00000001818 */
[----:B------:R-:W-:Y:S08]  /*9ec0*/  HMMA.16816.F32 R180, R188, R198, R180 ;  /* 0x000000c6bcb4723c */ /* 0x000ff000000018b4 */
[C---:B-1----:R-:W-:Y:S08]  /*9ed0*/  HMMA.16816.F32 R4, R20.reuse, R192, R4 ;  /* 0x000000c01404723c */ /* 0x042ff00000001804 */
[----:B------:R-:W-:Y:S01]  /*9ee0*/  HMMA.16816.F32 R12, R20, R194, R12 ;  /* 0x000000c2140c723c */ /* 0x000fe2000000180c */
[----:B------:R-:W1:Y:S07]  /*9ef0*/  LDSM.16.M88.4 R192, [R227+0x17000] ;  /* 0x01700000e3c0783b */ /* 0x000e6e0000000200 */
[----:B------:R-:W-:Y:S08]  /*9f00*/  HMMA.16816.F32 R24, R32, R28, R24 ;  /* 0x0000001c2018723c */ /* 0x000ff00000001818 */
[----:B---3--:R-:W-:Y:S01]  /*9f10*/  HMMA.16816.F32 R176, R188, R184, R176 ;  /* 0x000000b8bcb0723c */ /* 0x008fe200000018b0 */
[----:B------:R-:W-:-:S02]  /*9f20*/  FMUL.FTZ R3, R4, c[0x0][0x2ec] ;  /* 0x0000bb0004037a20 */ /* 0x000fc40000410000 */
[----:B------:R-:W-:Y:S02]  /*9f30*/  FMUL.FTZ R10, R5, c[0x0][0x2ec] ;  /* 0x0000bb00050a7a20 */ /* 0x000fe40000410000 */
[----:B------:R-:W-:Y:S02]  /*9f40*/  FMUL.FTZ R11, R6, c[0x0][0x2ec] ;  /* 0x0000bb00060b7a20 */ /* 0x000fe40000410000 */
[----:B------:R-:W-:Y:S01]  /*9f50*/  FMUL.FTZ R184, R7, c[0x0][0x2ec] ;  /* 0x0000bb0007b87a20 */ /* 0x000fe20000410000 */
[----:B------:R-:W-:Y:S01]  /*9f60*/  HMMA.16816.F32 R172, R188, R186, R172 ;  /* 0x000000babcac723c */ /* 0x000fe200000018ac */
[----:B------:R-:W3:Y:S01]  /*9f70*/  LDSM.16.M88.4 R4, [R208] ;  /* 0x00000000d004783b */ /* 0x000ee20000000200 */
[----:B------:R-:W-:Y:S01]  /*9f80*/  FMUL.FTZ R12, R12, c[0x0][0x2ec] ;  /* 0x0000bb000c0c7a20 */ /* 0x000fe20000410000 */
[----:B------:R-:W4:Y:S04]  /*9f90*/  MUFU.TANH R3, R3 ;  /* 0x0000000300037308 */ /* 0x000f280000002400 */
[----:B------:R-:W-:Y:S01]  /*9fa0*/  FMUL.FTZ R187, R14, c[0x0][0x2ec] ;  /* 0x0000bb000ebb7a20 */ /* 0x000fe20000410000 */
[----:B--2---:R-:W-:Y:S03]  /*9fb0*/  HMMA.16816.F32 R24, R20, R16, R24 ;  /* 0x000000101418723c */ /* 0x004fe60000001818 */
[----:B------:R2:W2:Y:S04]  /*9fc0*/  MUFU.TANH R185, R12 ;  /* 0x0000000c00b97308 */ /* 0x0004a80000002400 */
[----:B------:R-:W-:Y:S01]  /*9fd0*/  FMUL.FTZ R16, R13, c[0x0][0x2ec] ;  /* 0x0000bb000d107a20 */ /* 0x000fe20000410000 */
[C---:B------:R-:W-:Y:S01]  /*9fe0*/  HMMA.16816.F32 R180, R32.reuse, R30, R180 ;  /* 0x0000001e20b4723c */ /* 0x040fe200000018b4 */
[----:B------:R-:W5:Y:S02]  /*9ff0*/  LDSM.16.M88.4 R28, [R220+0x7000] ;  /* 0x00700000dc1c783b */ /* 0x000f640000000200 */
[----:B------:R3:W3:Y:S05]  /*a000*/  MUFU.TANH R186, R16 ;  /* 0x0000001000ba7308 */ /* 0x0006ea0000002400 */
[C---:B-1----:R-:W-:Y:S03]  /*a010*/  HMMA.16816.F32 R176, R32.reuse, R192, R176 ;  /* 0x000000c020b0723c */ /* 0x042fe600000018b0 */
[----:B------:R-:W1:Y:S04]  /*a020*/  MUFU.TANH R10, R10 ;  /* 0x0000000a000a7308 */ /* 0x000e680000002400 */
[----:B------:R-:W-:Y:S01]  /*a030*/  FMUL.FTZ R192, R15, c[0x0][0x2ec] ;  /* 0x0000bb000fc07a20 */ /* 0x000fe20000410000 */
[----:B------:R-:W-:Y:S01]  /*a040*/  HMMA.16816.F32 R172, R32, R194, R172 ;  /* 0x000000c220ac723c */ /* 0x000fe200000018ac */
[----:B--2---:R-:W2:Y:S01]  /*a050*/  LDSM.16.M88.4 R12, [R227+0x17800] ;  /* 0x01780000e30c783b */ /* 0x004ea20000000200 */
[----:B------:R-:W-:Y:S01]  /*a060*/  FMUL.FTZ R193, R24, c[0x0][0x2ec] ;  /* 0x0000bb0018c17a20 */ /* 0x000fe20000410000 */
[----:B------:R-:W1:Y:S01]  /*a070*/  MUFU.TANH R11, R11 ;  /* 0x0000000b000b7308 */ /* 0x000e620000002400 */
[----:B------:R-:W-:-:S04]  /*a080*/  FMUL.FTZ R24, R25, c[0x0][0x2ec] ;  /* 0x0000bb0019187a20 */ /* 0x000fc80000410000 */
[----:B------:R-:W-:Y:S01]  /*a090*/  HMMA.16816.F32 R180, R20, R18, R180 ;  /* 0x0000001214b4723c */ /* 0x000fe200000018b4 */
[----:B---3--:R-:W3:Y:S01]  /*a0a0*/  LDSM.16.M88.4 R16, [R220+0x7800] ;  /* 0x00780000dc10783b */ /* 0x008ee20000000200 */
[----:B------:R-:W-:-:S04]  /*a0b0*/  DEPBAR.LE SB0, 0x0 ;  /* 0x000080000000791a */ /* 0x000fc80000000000 */
[----:B------:R-:W1:Y:S02]  /*a0c0*/  MUFU.TANH R184, R184 ;  /* 0x000000b800b87308 */ /* 0x000e640000002400 */
[C---:B------:R-:W-:Y:S06]  /*a0d0*/  HMMA.16816.F32 R168, R188.reuse, R4, R168 ;  /* 0x00000004bca8723c */ /* 0x040fec00000018a8 */
[----:B------:R-:W1:Y:S01]  /*a0e0*/  MUFU.TANH R187, R187 ;  /* 0x000000bb00bb7308 */ /* 0x000e620000002400 */
[----:B------:R-:W-:Y:S01]  /*a0f0*/  FMUL.FTZ R5, R27, c[0x0][0x2ec] ;  /* 0x0000bb001b057a20 */ /* 0x000fe20000410000 */
[----:B------:R-:W-:Y:S01]  /*a100*/  HMMA.16816.F32 R164, R188, R6, R164 ;  /* 0x00000006bca4723c */ /* 0x000fe200000018a4 */
[----:B------:R-:W-:-:S05]  /*a110*/  FMUL.FTZ R4, R26, c[0x0][0x2ec] ;  /* 0x0000bb001a047a20 */ /* 0x000fca0000410000 */
[----:B------:R-:W1:Y:S02]  /*a120*/  MUFU.TANH R192, R192 ;  /* 0x000000c000c07308 */ /* 0x000e640000002400 */
[C---:B-----5:R-:W-:Y:S01]  /*a130*/  HMMA.16816.F32 R176, R20.reuse, R28, R176 ;  /* 0x0000001c14b0723c */ /* 0x060fe200000018b0 */
[----:B------:R-:W-:Y:S02]  /*a140*/  FMUL.FTZ R27, R180, c[0x0][0x2ec] ;  /* 0x0000bb00b41b7a20 */ /* 0x000fe40000410000 */
[----:B------:R-:W-:Y:S02]  /*a150*/  FMUL.FTZ R25, R181, c[0x0][0x2ec] ;  /* 0x0000bb00b5197a20 */ /* 0x000fe40000410000 */
[----:B------:R-:W-:Y:S01]  /*a160*/  FMUL.FTZ R6, R183, c[0x0][0x2ec] ;  /* 0x0000bb00b7067a20 */ /* 0x000fe20000410000 */
[----:B------:R-:W1:Y:S01]  /*a170*/  MUFU.TANH R193, R193 ;  /* 0x000000c100c17308 */ /* 0x000e620000002400 */
[----:B------:R-:W-:Y:S01]  /*a180*/  FMUL.FTZ R182, R182, c[0x0][0x2ec] ;  /* 0x0000bb00b6b67a20 */ /* 0x000fe20000410000 */
[----:B------:R-:W-:Y:S06]  /*a190*/  HMMA.16816.F32 R172, R20, R30, R172 ;  /* 0x0000001e14ac723c */ /* 0x000fec00000018ac */
[----:B------:R-:W1:Y:S02]  /*a1a0*/  MUFU.TANH R24, R24 ;  /* 0x0000001800187308 */ /* 0x000e640000002400 */
[C---:B--2---:R-:W-:Y:S06]  /*a1b0*/  HMMA.16816.F32 R168, R32.reuse, R12, R168 ;  /* 0x0000000c20a8723c */ /* 0x044fec00000018a8 */
[----:B------:R-:W2:Y:S02]  /*a1c0*/  MUFU.TANH R4, R4 ;  /* 0x0000000400047308 */ /* 0x000ea40000002400 */
[----:B------:R-:W-:Y:S01]  /*a1d0*/  HMMA.16816.F32 R164, R32, R14, R164 ;  /* 0x0000000e20a4723c */ /* 0x000fe200000018a4 */
        /* <DEDUP_REMOVED lines=8> */
[----:B------:R1:W1:Y:S01]  /*a260*/  MUFU.TANH R197, R179 ;  /* 0x000000b300c57308 */ /* 0x0002620000002400 */
[----:B------:R-:W-:Y:S01]  /*a270*/  FMUL.FTZ R172, R172, c[0x0][0x2ec] ;  /* 0x0000bb00acac7a20 */ /* 0x000fe20000410000 */
[C---:B---3--:R-:W-:Y:S06]  /*a280*/  HMMA.16816.F32 R168, R20.reuse, R16, R168 ;  /* 0x0000001014a8723c */ /* 0x048fec00000018a8 */
[----:B------:R3:W1:Y:S02]  /*a290*/  MUFU.TANH R201, R173 ;  /* 0x000000ad00c97308 */ /* 0x0006640000002400 */
[----:B------:R-:W-:Y:S06]  /*a2a0*/  HMMA.16816.F32 R164, R20, R18, R164 ;  /* 0x0000001214a4723c */ /* 0x000fec00000018a4 */
[----:B------:R-:W1:Y:S08]  /*a2b0*/  MUFU.TANH R5, R5 ;  /* 0x0000000500057308 */ /* 0x000e700000002400 */
[----:B------:R-:W1:Y:S02]  /*a2c0*/  MUFU.TANH R27, R27 ;  /* 0x0000001b001b7308 */ /* 0x000e640000002400 */
[----:B------:R-:W-:-:S02]  /*a2d0*/  FMUL.FTZ R14, R168, c[0x0][0x2ec] ;  /* 0x0000bb00a80e7a20 */ /* 0x000fc40000410000 */
[----:B------:R-:W-:Y:S02]  /*a2e0*/  FMUL.FTZ R12, R169, c[0x0][0x2ec] ;  /* 0x0000bb00a90c7a20 */ /* 0x000fe40000410000 */
[----:B------:R-:W-:Y:S02]  /*a2f0*/  FMUL.FTZ R170, R170, c[0x0][0x2ec] ;  /* 0x0000bb00aaaa7a20 */ /* 0x000fe40000410000 */
[----:B------:R-:W-:Y:S01]  /*a300*/  FMUL.FTZ R171, R171, c[0x0][0x2ec] ;  /* 0x0000bb00abab7a20 */ /* 0x000fe20000410000 */
[----:B------:R-:W1:Y:S01]  /*a310*/  MUFU.TANH R25, R25 ;  /* 0x0000001900197308 */ /* 0x000e620000002400 */
[----:B------:R-:W-:Y:S02]  /*a320*/  FMUL.FTZ R164, R164, c[0x0][0x2ec] ;  /* 0x0000bb00a4a47a20 */ /* 0x000fe40000410000 */
[----:B------:R-:W-:Y:S02]  /*a330*/  FMUL.FTZ R165, R165, c[0x0][0x2ec] ;  /* 0x0000bb00a5a57a20 */ /* 0x000fe40000410000 */
[----:B------:R-:W-:-:S02]  /*a340*/  FMUL.FTZ R166, R166, c[0x0][0x2ec] ;  /* 0x0000bb00a6a67a20 */ /* 0x000fc40000410000 */
[----:B------:R-:W-:Y:S01]  /*a350*/  FMUL.FTZ R167, R167, c[0x0][0x2ec] ;  /* 0x0000bb00a7a77a20 */ /* 0x000fe20000410000 */
[----:B------:R3:W1:Y:S08]  /*a360*/  MUFU.TANH R195, R182 ;  /* 0x000000b600c37308 */ /* 0x0006700000002400 */
[----:B------:R-:W1:Y:S08]  /*a370*/  MUFU.TANH R6, R6 ;  /* 0x0000000600067308 */ /* 0x000e700000002400 */
[----:B------:R3:W1:Y:S08]  /*a380*/  MUFU.TANH R207, R176 ;  /* 0x000000b000cf7308 */ /* 0x0006700000002400 */
[----:B------:R3:W1:Y:S08]  /*a390*/  MUFU.TANH R199, R178 ;  /* 0x000000b200c77308 */ /* 0x0006700000002400 */
[----:B------:R3:W1:Y:S08]  /*a3a0*/  MUFU.TANH R203, R172 ;  /* 0x000000ac00cb7308 */ /* 0x0006700000002400 */
[----:B------:R-:W1:Y:S08]  /*a3b0*/  MUFU.TANH R35, R35 ;  /* 0x0000002300237308 */ /* 0x000e700000002400 */
        /* <DEDUP_REMOVED lines=8> */
[----:B------:R3:W1:Y:S01]  /*a440*/  MUFU.TANH R173, R167 ;  /* 0x000000a700ad7308 */ /* 0x0006620000002400 */
[----:B------:R-:W-:Y:S06]  /*a450*/  BAR.SYNC.DEFER_BLOCKING 0x0 ;  /* 0x0000000000007b1d */ /* 0x000fec0000010000 */
[----:B------:R-:W-:Y:S05]  /*a460*/  @!P0 BRA `(.L_x_1721) ;  /* 0x000001c000008947 */ /* 0x000fea0003800000 */
[----:B--2-4-:R-:W-:Y:S02]  /*a470*/  UIADD3 UR12, UR8, -0x4, URZ ;  /* 0xfffffffc080c7890 */ /* 0x014fe4000fffe03f */
        /* <DEDUP_REMOVED lines=27> */
.L_x_1721:
[----:B--2-4-:R-:W-:-:S04]  /*a630*/  MOV R7, UR15 ;  /* 0x0000000f00077c02 */ /* 0x014fc80008000f00 */
[----:B------:R-:W-:-:S04]  /*a640*/  LEA R16, R7, R246, 0x6 ;  /* 0x000000f607107211 */ /* 0x000fc800078e30ff */
[C---:B------:R-:W-:Y:S02]  /*a650*/  IADD3 R13, R16.reuse, 0x1, RZ ;  /* 0x00000001100d7810 */ /* 0x040fe40007ffe0ff */
[----:B------:R-:W-:Y:S02]  /*a660*/  IADD3 R7, R16, 0x8, RZ ;  /* 0x0000000810077810 */ /* 0x000fe40007ffe0ff */
[C---:B------:R-:W-:Y:S02]  /*a670*/  ISETP.GE.AND P2, PT, R13.reuse, R242, PT ;  /* 0x000000f20d00720c */ /* 0x040fe40003f46270 */
[----:B------:R-:W-:Y:S02]  /*a680*/  ISETP.GE.AND P5, PT, R13, R240, PT ;  /* 0x000000f00d00720c */ /* 0x000fe40003fa6270 */
        /* <DEDUP_REMOVED lines=8> */
[C---:B------:R-:W-:Y:S02]  /*a710*/  ISETP.LT.OR P3, PT, R16.reuse, R243, P3 ;  /* 0x000000f31000720c */ /* 0x040fe40001f61670 */
[C---:B------:R-:W-:Y:S02]  /*a720*/  ISETP.LT.OR P6, PT, R16.reuse, R241, P6 ;  /* 0x000000f11000720c */ /* 0x040fe400037c1670 */
[C---:B------:R-:W-:Y:S02]  /*a730*/  IADD3 R13, R16.reuse, 0x9, RZ ;  /* 0x00000009100d7810 */ /* 0x040fe40007ffe0ff */
[----:B------:R-:W-:Y:S02]  /*a740*/  IADD3 R7, R16, 0x10, RZ ;  /* 0x0000001010077810 */ /* 0x000fe40007ffe0ff */
[----:B------:R-:W-:Y:S02]  /*a750*/  FSEL R3, R3, -INF , !P3 ;  /* 0xff80000003037808 */ /* 0x000fe40005800000 */
[----:B-1----:R-:W-:-:S02]  /*a760*/  FSEL R11, R11, -INF , !P6 ;  /* 0xff8000000b0b7808 */ /* 0x002fc40007000000 */
[----:B------:R-:W-:Y:S02]  /*a770*/  FSEL R17, R10, -INF , !P2 ;  /* 0xff8000000a117808 */ /* 0x000fe40005000000 */
[C---:B------:R-:W-:Y:S02]  /*a780*/  ISETP.GE.AND P0, PT, R13.reuse, R242, PT ;  /* 0x000000f20d00720c */ /* 0x040fe40003f06270 */
[----:B------:R-:W-:Y:S02]  /*a790*/  ISETP.GE.AND P3, PT, R13, R240, PT ;  /* 0x000000f00d00720c */ /* 0x000fe40003f66270 */
[C---:B------:R-:W-:Y:S02]  /*a7a0*/  ISETP.GE.AND P6, PT, R7.reuse, R242, PT ;  /* 0x000000f20700720c */ /* 0x040fe40003fc6270 */
[----:B------:R-:W-:Y:S02]  /*a7b0*/  ISETP.GE.AND P2, PT, R7, R240, PT ;  /* 0x000000f00700720c */ /* 0x000fe40003f46270 */
[----:B------:R-:W-:-:S02]  /*a7c0*/  IADD3 R10, R16, 0x11, RZ ;  /* 0x00000011100a7810 */ /* 0x000fc40007ffe0ff */
[C---:B------:R-:W-:Y:S02]  /*a7d0*/  ISETP.LT.OR P0, PT, R13.reuse, R243, P0 ;  /* 0x000000f30d00720c */ /* 0x040fe40000701670 */
[----:B------:R-:W-:Y:S02]  /*a7e0*/  ISETP.LT.OR P3, PT, R13, R241, P3 ;  /* 0x000000f10d00720c */ /* 0x000fe40001f61670 */
[C---:B------:R-:W-:Y:S02]  /*a7f0*/  ISETP.LT.OR P6, PT, R7.reuse, R243, P6 ;  /* 0x000000f30700720c */ /* 0x040fe400037c1670 */
[----:B------:R-:W-:Y:S02]  /*a800*/  ISETP.LT.OR P2, PT, R7, R241, P2 ;  /* 0x000000f10700720c */ /* 0x000fe40001741670 */
[----:B------:R-:W-:Y:S02]  /*a810*/  IADD3 R7, R16, 0x18, RZ ;  /* 0x0000001810077810 */ /* 0x000fe40007ffe0ff */
[----:B------:R-:W-:-:S02]  /*a820*/  FSEL R13, R184, -INF , !P5 ;  /* 0xff800000b80d7808 */ /* 0x000fc40006800000 */
[----:B------:R-:W-:Y:S02]  /*a830*/  FSEL R21, R185, -INF , !P1 ;  /* 0xff800000b9157808 */ /* 0x000fe40004800000 */
[C---:B------:R-:W-:Y:S02]  /*a840*/  ISETP.GE.AND P5, PT, R10.reuse, R242, PT ;  /* 0x000000f20a00720c */ /* 0x040fe40003fa6270 */
[----:B------:R-:W-:Y:S02]  /*a850*/  ISETP.GE.AND P1, PT, R10, R240, PT ;  /* 0x000000f00a00720c */ /* 0x000fe40003f26270 */
[----:B------:R-:W-:Y:S02]  /*a860*/  FSEL R15, R187, -INF , !P4 ;  /* 0xff800000bb0f7808 */ /* 0x000fe40006000000 */
[----:B------:R-:W-:Y:S02]  /*a870*/  FSEL R19, R186, -INF , !P0 ;  /* 0xff800000ba137808 */ /* 0x000fe40004000000 */
[----:B------:R-:W-:-:S02]  /*a880*/  ISETP.GE.AND P4, PT, R7, R242, PT ;  /* 0x000000f20700720c */ /* 0x000fc40003f86270 */
[C---:B------:R-:W-:Y:S02]  /*a890*/  ISETP.GE.AND P0, PT, R7.reuse, R240, PT ;  /* 0x000000f00700720c */ /* 0x040fe40003f06270 */
[C---:B------:R-:W-:Y:S02]  /*a8a0*/  ISETP.LT.OR P5, PT, R10.reuse, R243, P5 ;  /* 0x000000f30a00720c */ /* 0x040fe40002fa1670 */
[----:B------:R-:W-:Y:S02]  /*a8b0*/  ISETP.LT.OR P1, PT, R10, R241, P1 ;  /* 0x000000f10a00720c */ /* 0x000fe40000f21670 */
[----:B------:R-:W-:Y:S02]  /*a8c0*/  IADD3 R10, R16, 0x19, RZ ;  /* 0x00000019100a7810 */ /* 0x000fe40007ffe0ff */
[C---:B------:R-:W-:Y:S02]  /*a8d0*/  ISETP.LT.OR P4, PT, R7.reuse, R243, P4 ;  /* 0x000000f30700720c */ /* 0x040fe40002781670 */
[----:B------:R-:W-:-:S02]  /*a8e0*/  ISETP.LT.OR P0, PT, R7, R241, P0 ;  /* 0x000000f10700720c */ /* 0x000fc40000701670 */
[----:B------:R-:W-:Y:S02]  /*a8f0*/  FSEL R7, R192, -INF , !P3 ;  /* 0xff800000c0077808 */ /* 0x000fe40005800000 */
[----:B------:R-:W-:Y:S02]  /*a900*/  FSEL R191, R193, -INF , !P6 ;  /* 0xff800000c1bf7808 */ /* 0x000fe40007000000 */
[C---:B------:R-:W-:Y:S02]  /*a910*/  ISETP.GE.AND P3, PT, R10.reuse, R242, PT ;  /* 0x000000f20a00720c */ /* 0x040fe40003f66270 */
[C---:B------:R-:W-:Y:S02]  /*a920*/  ISETP.GE.AND P6, PT, R10.reuse, R240, PT ;  /* 0x000000f00a00720c */ /* 0x040fe40003fc6270 */
[C---:B------:R-:W-:Y:S02]  /*a930*/  ISETP.LT.OR P3, PT, R10.reuse, R243, P3 ;  /* 0x000000f30a00720c */ /* 0x040fe40001f61670 */
[----:B------:R-:W-:-:S02]  /*a940*/  ISETP.LT.OR P6, PT, R10, R241, P6 ;  /* 0x000000f10a00720c */ /* 0x000fc400037c1670 */
[----:B------:R-:W-:Y:S02]  /*a950*/  IADD3 R10, R16, 0x21, RZ ;  /* 0x00000021100a7810 */ /* 0x000fe40007ffe0ff */
[----:B------:R-:W-:Y:S02]  /*a960*/  FSEL R29, R5, -INF , !P1 ;  /* 0xff800000051d7808 */ /* 0x000fe40004800000 */
[----:B------:R-:W-:Y:S02]  /*a970*/  FSEL R27, R27, -INF , !P4 ;  /* 0xff8000001b1b7808 */ /* 0x000fe40006000000 */
[C---:B------:R-:W-:Y:S02]  /*a980*/  ISETP.GE.AND P1, PT, R10.reuse, R242, PT ;  /* 0x000000f20a00720c */ /* 0x040fe40003f26270 */
[C---:B------:R-:W-:Y:S02]  /*a990*/  ISETP.GE.AND P4, PT, R10.reuse, R240, PT ;  /* 0x000000f00a00720c */ /* 0x040fe40003f86270 */
[----:B------:R-:W-:-:S02]  /*a9a0*/  ISETP.LT.OR P1, PT, R10, R243, P1 ;  /* 0x000000f30a00720c */ /* 0x000fc40000f21670 */
[----:B------:R-:W-:Y:S02]  /*a9b0*/  ISETP.LT.OR P4, PT, R10, R241, P4 ;  /* 0x000000f10a00720c */ /* 0x000fe40002781670 */
[----:B------:R-:W-:Y:S02]  /*a9c0*/  FMNMX.FTZ R10, R2, R3, !PT ;  /* 0x00000003020a7209 */ /* 0x000fe40007810000 */
[----:B------:R-:W-:Y:S02]  /*a9d0*/  FSEL R32, R6, -INF , !P6 ;  /* 0xff80000006207808 */ /* 0x000fe40007000000 */
        /* <DEDUP_REMOVED lines=8> */
[----:B------:R-:W-:-:S02]  /*aa60*/  ISETP.GE.AND P2, PT, R18, R242, PT ;  /* 0x000000f21200720c */ /* 0x000fc40003f46270 */
[----:B------:R-:W-:Y:S02]  /*aa70*/  FMNMX.FTZ R10, R189, R10, !PT ;  /* 0x0000000abd0a7209 */ /* 0x000fe40007810000 */
[----:B------:R-:W-:Y:S02]  /*aa80*/  FMNMX.FTZ R6, R13, R6, !PT ;  /* 0x000000060d067209 */ /* 0x000fe40007810000 */
[----:B------:R-:W-:Y:S02]  /*aa90*/  IADD3 R4, R16, 0x28, RZ ;  /* 0x0000002810047810 */ /* 0x000fe40007ffe0ff */
[----:B------:R-:W-:Y:S02]  /*aaa0*/  ISETP.LT.OR P2, PT, R18, R243, P2 ;  /* 0x000000f31200720c */ /* 0x000fe40001741670 */
[----:B------:R-:W-:Y:S02]  /*aab0*/  FSEL R25, R25, -INF , !P3 ;  /* 0xff80000019197808 */ /* 0x000fe40005800000 */
[----:B------:R-:W-:-:S02]  /*aac0*/  FMNMX.FTZ R10, R27, R10, !PT ;  /* 0x0000000a1b0a7209 */ /* 0x000fc40007810000 */
[----:B------:R-:W-:Y:S02]  /*aad0*/  FSEL R195, R195, -INF , !P0 ;  /* 0xff800000c3c37808 */ /* 0x000fe40004000000 */
[----:B------:R-:W-:Y:S02]  /*aae0*/  FMNMX.FTZ R6, R15, R6, !PT ;  /* 0x000000060f067209 */ /* 0x000fe40007810000 */
[----:B------:R-:W-:Y:S02]  /*aaf0*/  ISETP.GE.AND P5, PT, R18, R240, PT ;  /* 0x000000f01200720c */ /* 0x000fe40003fa6270 */
[C---:B------:R-:W-:Y:S02]  /*ab00*/  ISETP.GE.AND P0, PT, R4.reuse, R242, PT ;  /* 0x000000f20400720c */ /* 0x040fe40003f06270 */
[----:B------:R-:W-:Y:S02]  /*ab10*/  ISETP.GE.AND P3, PT, R4, R240, PT ;  /* 0x000000f00400720c */ /* 0x000fe40003f66270 */
[----:B------:R-:W-:-:S02]  /*ab20*/  IADD3 R5, R16, 0x29, RZ ;  /* 0x0000002910057810 */ /* 0x000fc40007ffe0ff */
[----:B------:R-:W-:Y:S02]  /*ab30*/  FSEL R207, R207, -INF , !P2 ;  /* 0xff800000cfcf7808 */ /* 0x000fe40005000000 */
[----:B------:R-:W-:Y:S02]  /*ab40*/  FMNMX.FTZ R10, R25, R10, !PT ;  /* 0x0000000a190a7209 */ /* 0x000fe40007810000 */
[----:B------:R-:W-:Y:S02]  /*ab50*/  FMNMX.FTZ R6, R7, R6, !PT ;  /* 0x0000000607067209 */ /* 0x000fe40007810000 */
[----:B------:R-:W-:Y:S02]  /*ab60*/  ISETP.LT.OR P5, PT, R18, R241, P5 ;  /* 0x000000f11200720c */ /* 0x000fe40002fa1670 */
[C---:B------:R-:W-:Y:S02]  /*ab70*/  ISETP.LT.OR P0, PT, R4.reuse, R243, P0 ;  /* 0x000000f30400720c */ /* 0x040fe40000701670 */
[----:B------:R-:W-:-:S02]  /*ab80*/  ISETP.LT.OR P3, PT, R4, R241, P3 ;  /* 0x000000f10400720c */ /* 0x000fc40001f61670 */
[----:B------:R-:W-:Y:S02]  /*ab90*/  IADD3 R4, R16, 0x30, RZ ;  /* 0x0000003010047810 */ /* 0x000fe40007ffe0ff */
[C---:B------:R-:W-:Y:S02]  /*aba0*/  ISETP.GE.AND P6, PT, R5.reuse, R242, PT ;  /* 0x000000f20500720c */ /* 0x040fe40003fc6270 */
[----:B------:R-:W-:Y:S02]  /*abb0*/  ISETP.GE.AND P2, PT, R5, R240, PT ;  /* 0x000000f00500720c */ /* 0x000fe40003f46270 */
[----:B------:R-:W-:Y:S02]  /*abc0*/  FSEL R205, R205, -INF , !P1 ;  /* 0xff800000cdcd7808 */ /* 0x000fe40004800000 */
[----:B------:R-:W-:Y:S02]  /*abd0*/  FMNMX.FTZ R10, R207, R10, !PT ;  /* 0x0000000acf0a7209 */ /* 0x000fe40007810000 */
[----:B------:R-:W-:-:S02]  /*abe0*/  FMNMX.FTZ R6, R31, R6, !PT ;  /* 0x000000061f067209 */ /* 0x000fc40007810000 */
[----:B------:R-:W-:Y:S02]  /*abf0*/  FSEL R199, R199, -INF , !P5 ;  /* 0xff800000c7c77808 */ /* 0x000fe40006800000 */
[C---:B------:R-:W-:Y:S02]  /*ac00*/  ISETP.GE.AND P5, PT, R4.reuse, R242, PT ;  /* 0x000000f20400720c */ /* 0x040fe40003fa6270 */
[----:B------:R-:W-:Y:S02]  /*ac10*/  ISETP.GE.AND P1, PT, R4, R240, PT ;  /* 0x000000f00400720c */ /* 0x000fe40003f26270 */
[C---:B------:R-:W-:Y:S02]  /*ac20*/  ISETP.LT.OR P6, PT, R5.reuse, R243, P6 ;  /* 0x000000f30500720c */ /* 0x040fe400037c1670 */
[----:B------:R-:W-:Y:S02]  /*ac30*/  ISETP.LT.OR P2, PT, R5, R241, P2 ;  /* 0x000000f10500720c */ /* 0x000fe40001741670 */
[----:B------:R-:W-:-:S02]  /*ac40*/  IADD3 R5, R16, 0x31, RZ ;  /* 0x0000003110057810 */ /* 0x000fc40007ffe0ff */
[----:B------:R-:W-:Y:S02]  /*ac50*/  FSEL R203, R203, -INF , !P0 ;  /* 0xff800000cbcb7808 */ /* 0x000fe40004000000 */
[----:B------:R-:W-:Y:S02]  /*ac60*/  FMNMX.FTZ R10, R205, R10, !PT ;  /* 0x0000000acd0a7209 */ /* 0x000fe40007810000 */
[----:B------:R-:W-:Y:S02]  /*ac70*/  FMNMX.FTZ R6, R29, R6, !PT ;  /* 0x000000061d067209 */ /* 0x000fe40007810000 */
[C---:B------:R-:W-:Y:S02]  /*ac80*/  ISETP.LT.OR P5, PT, R4.reuse, R243, P5 ;  /* 0x000000f30400720c */ /* 0x040fe40002fa1670 */
[----:B------:R-:W-:Y:S02]  /*ac90*/  ISETP.LT.OR P1, PT, R4, R241, P1 ;  /* 0x000000f10400720c */ /* 0x000fe40000f21670 */
[----:B------:R-:W-:-:S02]  /*aca0*/  FSEL R197, R197, -INF , !P4 ;  /* 0xff800000c5c57808 */ /* 0x000fc40006000000 */
[----:B------:R-:W-:Y:S02]  /*acb0*/  IADD3 R4, R16, 0x38, RZ ;  /* 0x0000003810047810 */ /* 0x000fe40007ffe0ff */
[----:B------:R-:W-:Y:S02]  /*acc0*/  ISETP.GE.AND P4, PT, R5, R242, PT ;  /* 0x000000f20500720c */ /* 0x000fe40003f86270 */
[----:B------:R-:W-:Y:S02]  /*acd0*/  FSEL R201, R201, -INF , !P6 ;  /* 0xff800000c9c97808 */ /* 0x000fe40007000000 */
[----:B------:R-:W-:Y:S02]  /*ace0*/  FMNMX.FTZ R10, R203, R10, !PT ;  /* 0x0000000acb0a7209 */ /* 0x000fe40007810000 */
[----:B------:R-:W-:Y:S02]  /*acf0*/  FMNMX.FTZ R23, R195, R6, !PT ;  /* 0x00000006c3177209 */ /* 0x000fe40007810000 */
[----:B------:R-:W-:-:S02]  /*ad00*/  ISETP.GE.AND P6, PT, R4, R242, PT ;  /* 0x000000f20400720c */ /* 0x000fc40003fc6270 */
[----:B------:R-:W-:Y:S02]  /*ad10*/  FSEL R187, R14, -INF , !P5 ;  /* 0xff8000000ebb7808 */ /* 0x000fe40006800000 */
[----:B------:R-:W-:Y:S02]  /*ad20*/  ISETP.LT.OR P4, PT, R5, R243, P4 ;  /* 0x000000f30500720c */ /* 0x000fe40002781670 */
[----:B------:R-:W-:Y:S02]  /*ad30*/  FMNMX.FTZ R10, R201, R10, !PT ;  /* 0x0000000ac90a7209 */ /* 0x000fe40007810000 */
[----:B------:R-:W-:Y:S02]  /*ad40*/  IADD3 R16, R16, 0x39, RZ ;  /* 0x0000003910107810 */ /* 0x000fe40007ffe0ff */
[----:B------:R-:W-:Y:S02]  /*ad50*/  FMNMX.FTZ R6, R32, R23, !PT ;  /* 0x0000001720067209 */ /* 0x000fe40007810000 */
[----:B------:R-:W-:-:S02]  /*ad60*/  ISETP.LT.OR P6, PT, R4, R243, P6 ;  /* 0x000000f30400720c */ /* 0x000fc400037c1670 */
[----:B------:R-:W-:Y:S02]  /*ad70*/  FSEL R185, R12, -INF , !P4 ;  /* 0xff8000000cb97808 */ /* 0x000fe40006000000 */
[----:B------:R-:W-:Y:S02]  /*ad80*/  FMNMX.FTZ R10, R187, R10, !PT ;  /* 0x0000000abb0a7209 */ /* 0x000fe40007810000 */
[----:B------:R-:W-:Y:S02]  /*ad90*/  ISETP.GE.AND P5, PT, R16, R242, PT ;  /* 0x000000f21000720c */ /* 0x000fe40003fa6270 */
[----:B------:R-:W-:Y:S02]  /*ada0*/  FMNMX.FTZ R6, R199, R6, !PT ;  /* 0x00000006c7067209 */ /* 0x000fe40007810000 */
[----:B------:R-:W-:Y:S02]  /*adb0*/  FSEL R183, R183, -INF , !P6 ;  /* 0xff800000b7b77808 */ /* 0x000fe40007000000 */
[----:B------:R-:W-:-:S02]  /*adc0*/  FMNMX.FTZ R10, R185, R10, !PT ;  /* 0x0000000ab90a7209 */ /* 0x000fc40007810000 */
[----:B------:R-:W-:Y:S02]  /*add0*/  ISETP.LT.OR P5, PT, R16, R243, P5 ;  /* 0x000000f31000720c */ /* 0x000fe40002fa1670 */
[----:B------:R-:W-:Y:S02]  /*ade0*/  FSEL R35, R35, -INF , !P3 ;  /* 0xff80000023237808 */ /* 0x000fe40005800000 */
[----:B------:R-:W-:Y:S02]  /*adf0*/  FMNMX.FTZ R6, R197, R6, !PT ;  /* 0x00000006c5067209 */ /* 0x000fe40007810000 */
[----:B------:R-:W-:Y:S02]  /*ae00*/  FMNMX.FTZ R12, R183, R10, !PT ;  /* 0x0000000ab70c7209 */ /* 0x000fe40007810000 */
[-C--:B------:R-:W-:Y:S02]  /*ae10*/  ISETP.GE.AND P3, PT, R4, R240.reuse, PT ;  /* 0x000000f00400720c */ /* 0x080fe40003f66270 */
[----:B------:R-:W-:-:S02]  /*ae20*/  ISETP.GE.AND P0, PT, R5, R240, PT ;  /* 0x000000f00500720c */ /* 0x000fc40003f06270 */
[----:B------:R-:W-:Y:S02]  /*ae30*/  FSEL R181, R181, -INF , !P5 ;  /* 0xff800000b5b57808 */ /* 0x000fe40006800000 */
[----:B------:R-:W-:Y:S02]  /*ae40*/  FSEL R33, R33, -INF , !P2 ;  /* 0xff80000021217808 */ /* 0x000fe40005000000 */
[----:B------:R-:W-:Y:S02]  /*ae50*/  FMNMX.FTZ R10, R35, R6, !PT ;  /* 0x00000006230a7209 */ /* 0x000fe40007810000 */
[-C--:B------:R-:W-:Y:S02]  /*ae60*/  ISETP.LT.OR P3, PT, R4, R241.reuse, P3 ;  /* 0x000000f10400720c */ /* 0x080fe40001f61670 */
[----:B------:R-:W-:Y:S02]  /*ae70*/  FMNMX.FTZ R6, R181, R12, !PT ;  /* 0x0000000cb5067209 */ /* 0x000fe40007810000 */
[----:B------:R-:W-:-:S02]  /*ae80*/  ISETP.LT.OR P0, PT, R5, R241, P0 ;  /* 0x000000f10500720c */ /* 0x000fc40000701670 */
[----:B------:R-:W-:Y:S01]  /*ae90*/  FSEL R179, R179, -INF , !P1 ;  /* 0xff800000b3b37808 */ /* 0x000fe20004800000 */
[----:B------:R-:W1:Y:S01]  /*aea0*/  SHFL.BFLY PT, R5, R6, 0x2, 0x1f ;  /* 0x0c401f0006057f89 */ /* 0x000e6200000e0000 */
[----:B------:R-:W-:Y:S02]  /*aeb0*/  FMNMX.FTZ R4, R33, R10, !PT ;  /* 0x0000000a21047209 */ /* 0x000fe40007810000 */
[C---:B------:R-:W-:Y:S02]  /*aec0*/  ISETP.GE.AND P1, PT, R16.reuse, R240, PT ;  /* 0x000000f01000720c */ /* 0x040fe40003f26270 */
[----:B------:R-:W-:Y:S02]  /*aed0*/  FSEL R177, R177, -INF , !P0 ;  /* 0xff800000b1b17808 */ /* 0x000fe40004000000 */
[----:B------:R-:W-:Y:S02]  /*aee0*/  FMNMX.FTZ R4, R179, R4, !PT ;  /* 0x00000004b3047209 */ /* 0x000fe40007810000 */
[----:B------:R-:W-:-:S02]  /*aef0*/  ISETP.LT.OR P1, PT, R16, R241, P1 ;  /* 0x000000f11000720c */ /* 0x000fc40000f21670 */
[----:B------:R-:W-:Y:S02]  /*af00*/  FSEL R175, R175, -INF , !P3 ;  /* 0xff800000afaf7808 */ /* 0x000fe40005800000 */
[----:B------:R-:W-:Y:S02]  /*af10*/  FMNMX.FTZ R4, R177, R4, !PT ;  /* 0x00000004b1047209 */ /* 0x000fe40007810000 */
[----:B---3--:R-:W-:Y:S02]  /*af20*/  FSEL R173, R173, -INF , !P1 ;  /* 0xff800000adad7808 */ /* 0x008fe40004800000 */
[----:B------:R-:W-:-:S04]  /*af30*/  FMNMX.FTZ R4, R175, R4, !PT ;  /* 0x00000004af047209 */ /* 0x000fc80007810000 */
[----:B------:R-:W-:Y:S02]  /*af40*/  FMNMX.FTZ R165, R173, R4, !PT ;  /* 0x00000004ada57209 */ /* 0x000fe40007810000 */
[----:B-1----:R-:W-:-:S03]  /*af50*/  FMNMX.FTZ R23, R6, R5, !PT ;  /* 0x0000000506177209 */ /* 0x002fc60007810000 */
[----:B------:R-:W1:Y:S04]  /*af60*/  SHFL.BFLY PT, R4, R165, 0x2, 0x1f ;  /* 0x0c401f00a5047f89 */ /* 0x000e6800000e0000 */
[----:B------:R-:W2:Y:S01]  /*af70*/  SHFL.BFLY PT, R164, R23, 0x1, 0x1f ;  /* 0x0c201f0017a47f89 */ /* 0x000ea200000e0000 */
[----:B-1----:R-:W-:Y:S02]  /*af80*/  FMNMX.FTZ R5, R165, R4, !PT ;  /* 0x00000004a5057209 */ /* 0x002fe40007810000 */
[----:B--2---:R-:W-:-:S03]  /*af90*/  FMNMX.FTZ R164, R23, R164, !PT ;  /* 0x000000a417a47209 */ /* 0x004fc60007810000 */
[----:B------:R-:W1:Y:S01]  /*afa0*/  SHFL.BFLY PT, R4, R5, 0x1, 0x1f ;  /* 0x0c201f0005047f89 */ /* 0x000e6200000e0000 */
[C---:B------:R-:W-:Y:S01]  /*afb0*/  FSETP.NEU.FTZ.AND P1, PT, R164.reuse, -INF , PT ;  /* 0xff800000a400780b */ /* 0x040fe20003f3d000 */
[----:B------:R-:W-:-:S05]  /*afc0*/  FMUL.FTZ R172, R164, c[0x0][0x23c] ;  /* 0x00008f00a4ac7a20 */ /* 0x000fca0000410000 */
[----:B------:R-:W-:-:S05]  /*afd0*/  FSEL R172, R172, RZ, P1 ;  /* 0x000000ffacac7208 */ /* 0x000fca0000800000 */
[--C-:B------:R-:W-:Y:S02]  /*afe0*/  FFMA.FTZ R169, R3, c[0x0][0x23c], -R172.reuse ;  /* 0x00008f0003a97a23 */ /* 0x100fe400000108ac */
[--C-:B------:R-:W-:Y:S02]  /*aff0*/  FFMA.FTZ R167, R21, c[0x0][0x23c], -R172.reuse ;  /* 0x00008f0015a77a23 */ /* 0x100fe400000108ac */
[----:B------:R-:W2:Y:S01]  /*b000*/  LDSM.16.MT88.4 R20, [R228+0x18000] ;  /* 0x01800000e414783b */ /* 0x000ea20000004200 */
[--C-:B------:R-:W-:Y:S01]  /*b010*/  FFMA.FTZ R168, R17, c[0x0][0x23c], -R172.reuse ;  /* 0x00008f0011a87a23 */ /* 0x100fe200000108ac */
[----:B------:R-:W-:Y:S01]  /*b020*/  MUFU.EX2 R169, R169 ;  /* 0x000000a900a97308 */ /* 0x000fe20000000800 */
[--C-:B------:R-:W-:Y:S02]  /*b030*/  FFMA.FTZ R166, R19, c[0x0][0x23c], -R172.reuse ;  /* 0x00008f0013a67a23 */ /* 0x100fe400000108ac */
[----:B------:R-:W3:Y:S01]  /*b040*/  LDSM.16.MT88.4 R16, [R226+0x18000] ;  /* 0x01800000e210783b */ /* 0x000ee20000004200 */
[----:B-1----:R-:W-:Y:S01]  /*b050*/  FMNMX.FTZ R3, R5, R4, !PT ;  /* 0x0000000405037209 */ /* 0x002fe20007810000 */
[--C-:B------:R-:W-:Y:S01]  /*b060*/  FFMA.FTZ R174, R191, c[0x0][0x23c], -R172.reuse ;  /* 0x00008f00bfae7a23 */ /* 0x100fe200000108ac */
[----:B------:R-:W-:Y:S01]  /*b070*/  FSEL R5, R164, RZ, P1 ;  /* 0x000000ffa4057208 */ /* 0x000fe20000800000 */
[--C-:B------:R-:W-:Y:S01]  /*b080*/  FFMA.FTZ R176, R27, c[0x0][0x23c], -R172.reuse ;  /* 0x00008f001bb07a23 */ /* 0x100fe200000108ac */
[C---:B------:R-:W-:Y:S01]  /*b090*/  FSETP.NEU.FTZ.AND P0, PT, R3.reuse, -INF , PT ;  /* 0xff8000000300780b */ /* 0x040fe20003f1d000 */
[C---:B------:R-:W-:Y:S01]  /*b0a0*/  FMUL.FTZ R170, R3.reuse, c[0x0][0x23c] ;  /* 0x00008f0003aa7a20 */ /* 0x040fe20000410000 */
[----:B------:R-:W1:Y:S01]  /*b0b0*/  MUFU.EX2 R168, R168 ;  /* 0x000000a800a87308 */ /* 0x000e620000000800 */
[----:B------:R-:W-:Y:S01]  /*b0c0*/  FADD.FTZ R2, R2, -R5 ;  /* 0x8000000502027221 */ /* 0x000fe20000010000 */
[----:B------:R-:W-:Y:S01]  /*b0d0*/  FSEL R5, R3, RZ, P0 ;  /* 0x000000ff03057208 */ /* 0x000fe20000000000 */
[----:B------:R-:W-:Y:S01]  /*b0e0*/  FFMA.FTZ R191, R25, c[0x0][0x23c], -R172 ;  /* 0x00008f0019bf7a23 */ /* 0x000fe200000108ac */
[----:B------:R-:W-:Y:S01]  /*b0f0*/  FSEL R170, R170, RZ, P0 ;  /* 0x000000ffaaaa7208 */ /* 0x000fe20000000000 */
[----:B------:R-:W-:Y:S01]  /*b100*/  FMUL.FTZ R2, R2, c[0x0][0x23c] ;  /* 0x00008f0002027a20 */ /* 0x000fe20000410000 */
[----:B------:R-:W-:Y:S01]  /*b110*/  LDSM.16.MT88.4 R24, [R224+0x1e000] ;  /* 0x01e00000e018783b */ /* 0x000fe20000004200 */
[----:B------:R-:W-:Y:S01]  /*b120*/  FADD.FTZ R5, R0, -R5 ;  /* 0x8000000500057221 */ /* 0x000fe20000010000 */
[----:B------:R-:W-:Y:S01]  /*b130*/  MUFU.EX2 R167, R167 ;  /* 0x000000a700a77308 */ /* 0x000fe20000000800 */
[----:B------:R-:W-:-:S02]  /*b140*/  FFMA.FTZ R165, R11, c[0x0][0x23c], -R170 ;  /* 0x00008f000ba57a23 */ /* 0x000fc400000108aa */
[--C-:B------:R-:W-:Y:S02]  /*b150*/  FFMA.FTZ R11, R13, c[0x0][0x23c], -R170.reuse ;  /* 0x00008f000d0b7a23 */ /* 0x100fe400000108aa */
[--C-:B------:R-:W-:Y:S02]  /*b160*/  FFMA.FTZ R10, R15, c[0x0][0x23c], -R170.reuse ;  /* 0x00008f000f0a7a23 */ /* 0x100fe400000108aa */
[----:B------:R-:W-:Y:S01]  /*b170*/  FFMA.FTZ R171, R7, c[0x0][0x23c], -R170 ;  /* 0x00008f0007ab7a23 */ /* 0x000fe200000108aa */
[----:B------:R-:W4:Y:S01]  /*b180*/  MUFU.EX2 R166, R166 ;  /* 0x000000a600a67308 */ /* 0x000f220000000800 */
[----:B------:R-:W-:Y:S01]  /*b190*/  FMUL.FTZ R0, R5, c[0x0][0x23c] ;  /* 0x00008f0005007a20 */ /* 0x000fe20000410000 */
[----:B-1----:R-:W-:Y:S01]  /*b1a0*/  F2FP.PACK_AB R4, R168, R169 ;  /* 0x000000a9a804723e */ /* 0x002fe200000000ff */
[----:B------:R-:W1:Y:S01]  /*b1b0*/  LDSM.16.MT88.4 R12, [R225+0x18000] ;  /* 0x01800000e10c783b */ /* 0x000e620000004200 */
[----:B------:R-:W-:Y:S02]  /*b1c0*/  FFMA.FTZ R189, R189, c[0x0][0x23c], -R172 ;  /* 0x00008f00bdbd7a23 */ /* 0x000fe400000108ac */
[----:B------:R-:W-:-:S02]  /*b1d0*/  FFMA.FTZ R178, R31, c[0x0][0x23c], -R170 ;  /* 0x00008f001fb27a23 */ /* 0x000fc400000108aa */
[----:B------:R-:W-:Y:S01]  /*b1e0*/  MUFU.EX2 R165, R165 ;  /* 0x000000a500a57308 */ /* 0x000fe20000000800 */
[--C-:B------:R-:W-:Y:S02]  /*b1f0*/  FFMA.FTZ R193, R29, c[0x0][0x23c], -R170.reuse ;  /* 0x00008f001dc17a23 */ /* 0x100fe400000108aa */
[--C-:B------:R-:W-:Y:S01]  /*b200*/  FFMA.FTZ R195, R195, c[0x0][0x23c], -R170.reuse ;  /* 0x00008f00c3c37a23 */ /* 0x100fe200000108aa */
[----:B------:R-:W-:Y:S01]  /*b210*/  LDSM.16.MT88.4 R28, [R228+0x18800] ;  /* 0x01880000e41c783b */ /* 0x000fe20000004200 */
[--C-:B------:R-:W-:Y:S02]  /*b220*/  FFMA.FTZ R180, R32, c[0x0][0x23c], -R170.reuse ;  /* 0x00008f0020b47a23 */ /* 0x100fe400000108aa */
[----:B------:R-:W-:Y:S01]  /*b230*/  FFMA.FTZ R186, R199, c[0x0][0x23c], -R170 ;  /* 0x00008f00c7ba7a23 */ /* 0x000fe200000108aa */
[----:B------:R-:W5:Y:S01]  /*b240*/  MUFU.EX2 R11, R11 ;  /* 0x0000000b000b7308 */ /* 0x000f620000000800 */
[----:B----4-:R-:W-:Y:S01]  /*b250*/  F2FP.PACK_AB R6, R166, R167 ;  /* 0x000000a7a606723e */ /* 0x010fe200000000ff */
[----:B------:R-:W-:-:S02]  /*b260*/  FFMA.FTZ R182, R207, c[0x0][0x23c], -R172 ;  /* 0x00008f00cfb67a23 */ /* 0x000fc400000108ac */
[--C-:B------:R-:W-:Y:S02]  /*b270*/  FFMA.FTZ R205, R205, c[0x0][0x23c], -R172.reuse ;  /* 0x00008f00cdcd7a23 */ /* 0x100fe400000108ac */
[--C-:B------:R-:W-:Y:S02]  /*b280*/  FFMA.FTZ R184, R203, c[0x0][0x23c], -R172.reuse ;  /* 0x00008f00cbb87a23 */ /* 0x100fe400000108ac */
[----:B------:R-:W-:Y:S01]  /*b290*/  MUFU.EX2 R10, R10 ;  /* 0x0000000a000a7308 */ /* 0x000fe20000000800 */
[----:B------:R-:W-:Y:S02]  /*b2a0*/  FFMA.FTZ R201, R201, c[0x0][0x23c], -R172 ;  /* 0x00008f00c9c97a23 */ /* 0x000fe400000108ac */
[--C-:B------:R-:W-:Y:S02]  /*b2b0*/  FFMA.FTZ R197, R197, c[0x0][0x23c], -R170.reuse ;  /* 0x00008f00c5c57a23 */ /* 0x100fe400000108aa */
[--C-:B------:R-:W-:Y:S02]  /*b2c0*/  FFMA.FTZ R188, R35, c[0x0][0x23c], -R170.reuse ;  /* 0x00008f0023bc7a23 */ /* 0x100fe400000108aa */
[----:B------:R-:W-:Y:S01]  /*b2d0*/  FFMA.FTZ R199, R33, c[0x0][0x23c], -R170 ;  /* 0x00008f0021c77a23 */ /* 0x000fe200000108aa */
[----:B------:R-:W4:Y:S01]  /*b2e0*/  MUFU.EX2 R171, R171 ;  /* 0x000000ab00ab7308 */ /* 0x000f220000000800 */
[----:B-----5:R-:W-:Y:S01]  /*b2f0*/  F2FP.PACK_AB R5, R11, R165 ;  /* 0x000000a50b05723e */ /* 0x020fe200000000ff */
[----:B------:R-:W-:Y:S01]  /*b300*/  LDSM.16.MT88.4 R32, [R224+0x19000] ;  /* 0x01900000e020783b */ /* 0x000fe20000004200 */
[----:B------:R-:W-:-:S02]  /*b310*/  FFMA.FTZ R187, R187, c[0x0][0x23c], -R172 ;  /* 0x00008f00bbbb7a23 */ /* 0x000fc400000108ac */
[--C-:B------:R-:W-:Y:S02]  /*b320*/  FFMA.FTZ R190, R185, c[0x0][0x23c], -R172.reuse ;  /* 0x00008f00b9be7a23 */ /* 0x100fe400000108ac */
[----:B------:R-:W-:Y:S01]  /*b330*/  FFMA.FTZ R183, R183, c[0x0][0x23c], -R172 ;  /* 0x00008f00b7b77a23 */ /* 0x000fe200000108ac */
[----:B------:R-:W5:Y:S01]  /*b340*/  MUFU.EX2 R2, R2 ;  /* 0x0000000200027308 */ /* 0x000f620000000800 */
[--C-:B------:R-:W-:Y:S02]  /*b350*/  FFMA.FTZ R179, R179, c[0x0][0x23c], -R170.reuse ;  /* 0x00008f00b3b37a23 */ /* 0x100fe400000108aa */
[--C-:B------:R-:W-:Y:S02]  /*b360*/  FFMA.FTZ R192, R177, c[0x0][0x23c], -R170.reuse ;  /* 0x00008f00b1c07a23 */ /* 0x100fe400000108aa */
[----:B------:R-:W-:Y:S02]  /*b370*/  FFMA.FTZ R175, R175, c[0x0][0x23c], -R170 ;  /* 0x00008f00afaf7a23 */ /* 0x000fe400000108aa */
[----:B------:R-:W-:Y:S01]  /*b380*/  FFMA.FTZ R172, R181, c[0x0][0x23c], -R172 ;  /* 0x00008f00b5ac7a23 */ /* 0x000fe200000108ac */
[----:B------:R-:W1:Y:S01]  /*b390*/  MUFU.EX2 R0, R0 ;  /* 0x0000000000007308 */ /* 0x000e620000000800 */
[----:B----4-:R-:W-:Y:S01]  /*b3a0*/  F2FP.PACK_AB R7, R171, R10 ;  /* 0x0000000aab07723e */ /* 0x010fe200000000ff */
[----:B------:R-:W-:-:S02]  /*b3b0*/  FFMA.FTZ R170, R173, c[0x0][0x23c], -R170 ;  /* 0x00008f00adaa7a23 */ /* 0x000fc400000108aa */
[----:B-----5:R-:W-:-:S04]  /*b3c0*/  FMUL.FTZ R160, R160, R2 ;  /* 0x00000002a0a07220 */ /* 0x020fc80000410000 */
[----:B------:R-:W-:Y:S01]  /*b3d0*/  MUFU.EX2 R174, R174 ;  /* 0x000000ae00ae7308 */ /* 0x000fe20000000800 */
[-C--:B------:R-:W-:Y:S02]  /*b3e0*/  FMUL.FTZ R161, R161, R2.reuse ;  /* 0x00000002a1a17220 */ /* 0x080fe40000410000 */
[-C--:B------:R-:W-:Y:S02]  /*b3f0*/  FMUL.FTZ R156, R156, R2.reuse ;  /* 0x000000029c9c7220 */ /* 0x080fe40000410000 */
[----:B------:R-:W-:Y:S02]  /*b400*/  FMUL.FTZ R157, R157, R2 ;  /* 0x000000029d9d7220 */ /* 0x000fe40000410000 */
[-C--:B-1----:R-:W-:Y:S01]  /*b410*/  FMUL.FTZ R162, R162, R0.reuse ;  /* 0x00000000a2a27220 */ /* 0x082fe20000410000 */
[----:B------:R-:W1:Y:S01]  /*b420*/  MUFU.EX2 R189, R189 ;  /* 0x000000bd00bd7308 */ /* 0x000e620000000800 */
[-C--:B------:R-:W-:Y:S02]  /*b430*/  FMUL.FTZ R163, R163, R0.reuse ;  /* 0x00000000a3a37220 */ /* 0x080fe40000410000 */
[----:B------:R-:W-:-:S02]  /*b440*/  FMUL.FTZ R158, R158, R0 ;  /* 0x000000009e9e7220 */ /* 0x000fc40000410000 */
[----:B------:R-:W-:Y:S02]  /*b450*/  FMUL.FTZ R159, R159, R0 ;  /* 0x000000009f9f7220 */ /* 0x000fe40000410000 */
[-C--:B------:R-:W-:Y:S01]  /*b460*/  FMUL.FTZ R152, R152, R2.reuse ;  /* 0x0000000298987220 */ /* 0x080fe20000410000 */
[C---:B--2---:R-:W-:Y:S01]  /*b470*/  HMMA.16816.F32 R160, R4.reuse, R20, R160 ;  /* 0x0000001404a0723c */ /* 0x044fe200000018a0 */
[----:B------:R-:W-:Y:S01]  /*b480*/  FMUL.FTZ R153, R153, R2 ;  /* 0x0000000299997220 */ /* 0x000fe20000410000 */
[----:B------:R-:W-:Y:S01]  /*b490*/  MUFU.EX2 R176, R176 ;  /* 0x000000b000b07308 */ /* 0x000fe20000000800 */
[-C--:B------:R-:W-:Y:S02]  /*b4a0*/  FMUL.FTZ R154, R154, R0.reuse ;  /* 0x000000009a9a7220 */ /* 0x080fe40000410000 */
[----:B------:R-:W-:Y:S02]  /*b4b0*/  FMUL.FTZ R155, R155, R0 ;  /* 0x000000009b9b7220 */ /* 0x000fe40000410000 */
[-C--:B------:R-:W-:Y:S01]  /*b4c0*/  FMUL.FTZ R148, R148, R2.reuse ;  /* 0x0000000294947220 */ /* 0x080fe20000410000 */
[----:B------:R-:W-:Y:S01]  /*b4d0*/  HMMA.16816.F32 R156, R4, R22, R156 ;  /* 0x00000016049c723c */ /* 0x000fe2000000189c */
[----:B------:R-:W2:Y:S01]  /*b4e0*/  LDSM.16.MT88.4 R20, [R224+0x18000] ;  /* 0x01800000e014783b */ /* 0x000ea20000004200 */
[----:B------:R-:W-:Y:S01]  /*b4f0*/  FMUL.FTZ R149, R149, R2 ;  /* 0x0000000295957220 */ /* 0x000fe20000410000 */
[----:B------:R-:W4:Y:S01]  /*b500*/  MUFU.EX2 R191, R191 ;  /* 0x000000bf00bf7308 */ /* 0x000f220000000800 */
[----:B------:R-:W-:-:S02]  /*b510*/  FMUL.FTZ R150, R150, R0 ;  /* 0x0000000096967220 */ /* 0x000fc40000410000 */
[----:B------:R-:W-:Y:S02]  /*b520*/  FMUL.FTZ R151, R151, R0 ;  /* 0x0000000097977220 */ /* 0x000fe40000410000 */
[C---:B---3--:R-:W-:Y:S01]  /*b530*/  HMMA.16816.F32 R152, R4.reuse, R16, R152 ;  /* 0x000000100498723c */ /* 0x048fe20000001898 */
[-C--:B------:R-:W-:Y:S02]  /*b540*/  FMUL.FTZ R144, R144, R2.reuse ;  /* 0x0000000290907220 */ /* 0x080fe40000410000 */
[----:B------:R-:W-:Y:S01]  /*b550*/  FMUL.FTZ R145, R145, R2 ;  /* 0x0000000291917220 */ /* 0x000fe20000410000 */
[----:B------:R-:W-:Y:S01]  /*b560*/  MUFU.EX2 R178, R178 ;  /* 0x000000b200b27308 */ /* 0x000fe20000000800 */
[-C--:B------:R-:W-:Y:S02]  /*b570*/  FMUL.FTZ R146, R146, R0.reuse ;  /* 0x0000000092927220 */ /* 0x080fe40000410000 */
[----:B------:R-:W-:Y:S01]  /*b580*/  FMUL.FTZ R147, R147, R0 ;  /* 0x0000000093937220 */ /* 0x000fe20000410000 */
[----:B------:R-:W-:Y:S01]  /*b590*/  HMMA.16816.F32 R148, R4, R18, R148 ;  /* 0x000000120494723c */ /* 0x000fe20000001894 */
[----:B------:R-:W3:Y:S01]  /*b5a0*/  LDSM.16.MT88.4 R16, [R228+0x1a000] ;  /* 0x01a00000e410783b */ /* 0x000ee20000004200 */
[----:B------:R-:W-:-:S02]  /*b5b0*/  FMUL.FTZ R140, R140, R2 ;  /* 0x000000028c8c7220 */ /* 0x000fc40000410000 */
[----:B------:R-:W-:Y:S01]  /*b5c0*/  FMUL.FTZ R141, R141, R2 ;  /* 0x000000028d8d7220 */ /* 0x000fe20000410000 */
[----:B------:R-:W5:Y:S01]  /*b5d0*/  MUFU.EX2 R193, R193 ;  /* 0x000000c100c17308 */ /* 0x000f620000000800 */
[-C--:B------:R-:W-:Y:S02]  /*b5e0*/  FMUL.FTZ R142, R142, R0.reuse ;  /* 0x000000008e8e7220 */ /* 0x080fe40000410000 */
[----:B------:R-:W-:Y:S01]  /*b5f0*/  FMUL.FTZ R143, R143, R0 ;  /* 0x000000008f8f7220 */ /* 0x000fe20000410000 */
[----:B------:R-:W-:Y:S01]  /*b600*/  HMMA.16816.F32 R144, R4, R12, R144 ;  /* 0x0000000c0490723c */ /* 0x000fe20000001890 */
[-C--:B------:R-:W-:Y:S02]  /*b610*/  FMUL.FTZ R136, R136, R2.reuse ;  /* 0x0000000288887220 */ /* 0x080fe40000410000 */
[----:B------:R-:W-:Y:S01]  /*b620*/  FMUL.FTZ R137, R137, R2 ;  /* 0x0000000289897220 */ /* 0x000fe20000410000 */
[----:B------:R-:W-:Y:S01]  /*b630*/  MUFU.EX2 R195, R195 ;  /* 0x000000c300c37308 */ /* 0x000fe20000000800 */
[----:B------:R-:W-:-:S02]  /*b640*/  FMUL.FTZ R138, R138, R0 ;  /* 0x000000008a8a7220 */ /* 0x000fc40000410000 */
[----:B------:R-:W-:Y:S01]  /*b650*/  FMUL.FTZ R139, R139, R0 ;  /* 0x000000008b8b7220 */ /* 0x000fe20000410000 */
[C---:B------:R-:W-:Y:S01]  /*b660*/  HMMA.16816.F32 R140, R4.reuse, R14, R140 ;  /* 0x0000000e048c723c */ /* 0x040fe2000000188c */
[----:B------:R-:W1:Y:S01]  /*b670*/  LDSM.16.MT88.4 R12, [R226+0x1a000] ;  /* 0x01a00000e20c783b */ /* 0x000e620000004200 */
[-C--:B------:R-:W-:Y:S02]  /*b680*/  FMUL.FTZ R132, R132, R2.reuse ;  /* 0x0000000284847220 */ /* 0x080fe40000410000 */
[----:B------:R-:W-:Y:S01]  /*b690*/  FMUL.FTZ R133, R133, R2 ;  /* 0x0000000285857220 */ /* 0x000fe20000410000 */
[----:B------:R-:W1:Y:S01]  /*b6a0*/  MUFU.EX2 R180, R180 ;  /* 0x000000b400b47308 */ /* 0x000e620000000800 */
[-C--:B------:R-:W-:Y:S02]  /*b6b0*/  FMUL.FTZ R134, R134, R0.reuse ;  /* 0x0000000086867220 */ /* 0x080fe40000410000 */
[----:B------:R-:W-:Y:S01]  /*b6c0*/  FMUL.FTZ R135, R135, R0 ;  /* 0x0000000087877220 */ /* 0x000fe20000410000 */
[----:B--2---:R-:W-:Y:S01]  /*b6d0*/  HMMA.16816.F32 R136, R4, R20, R136 ;  /* 0x000000140488723c */ /* 0x004fe20000001888 */
[----:B------:R-:W-:-:S02]  /*b6e0*/  FMUL.FTZ R36, R36, R2 ;  /* 0x0000000224247220 */ /* 0x000fc40000410000 */
[----:B------:R-:W-:Y:S01]  /*b6f0*/  FMUL.FTZ R37, R37, R2 ;  /* 0x0000000225257220 */ /* 0x000fe20000410000 */
[----:B------:R-:W-:Y:S01]  /*b700*/  MUFU.EX2 R182, R182 ;  /* 0x000000b600b67308 */ /* 0x000fe20000000800 */
[-C--:B------:R-:W-:Y:S02]  /*b710*/  FMUL.FTZ R38, R38, R0.reuse ;  /* 0x0000000026267220 */ /* 0x080fe40000410000 */
[----:B------:R-:W-:Y:S01]  /*b720*/  FMUL.FTZ R39, R39, R0 ;  /* 0x0000000027277220 */ /* 0x000fe20000410000 */
[----:B------:R-:W-:Y:S01]  /*b730*/  HMMA.16816.F32 R132, R4, R22, R132 ;  /* 0x000000160484723c */ /* 0x000fe20000001884 */
[-C--:B------:R-:W-:Y:S01]  /*b740*/  FMUL.FTZ R40, R40, R2.reuse ;  /* 0x0000000228287220 */ /* 0x080fe20000410000 */
[----:B------:R-:W2:Y:S01]  /*b750*/  LDSM.16.MT88.4 R20, [R225+0x1a000] ;  /* 0x01a00000e114783b */ /* 0x000ea20000004200 */
[----:B------:R-:W-:Y:S01]  /*b760*/  FMUL.FTZ R41, R41, R2 ;  /* 0x0000000229297220 */ /* 0x000fe20000410000 */
[----:B------:R-:W1:Y:S01]  /*b770*/  MUFU.EX2 R205, R205 ;  /* 0x000000cd00cd7308 */ /* 0x000e620000000800 */
[----:B------:R-:W-:-:S02]  /*b780*/  FMUL.FTZ R42, R42, R0 ;  /* 0x000000002a2a7220 */ /* 0x000fc40000410000 */
[----:B------:R-:W-:Y:S01]  /*b790*/  FMUL.FTZ R43, R43, R0 ;  /* 0x000000002b2b7220 */ /* 0x000fe20000410000 */
        /* <DEDUP_REMOVED lines=10> */
[----:B------:R-:W2:Y:S01]  /*b840*/  MUFU.EX2 R201, R201 ;  /* 0x000000c900c97308 */ /* 0x000ea20000000800 */
[-C--:B------:R-:W-:Y:S02]  /*b850*/  FMUL.FTZ R50, R50, R0.reuse ;  /* 0x0000000032327220 */ /* 0x080fe40000410000 */
[----:B------:R-:W-:Y:S01]  /*b860*/  FMUL.FTZ R51, R51, R0 ;  /* 0x0000000033337220 */ /* 0x000fe20000410000 */
[----:B-1----:R-:W-:Y:S01]  /*b870*/  HMMA.16816.F32 R44, R4, R12, R44 ;  /* 0x0000000c042c723c */ /* 0x002fe2000000182c */
[-C--:B------:R-:W-:Y:S02]  /*b880*/  FMUL.FTZ R52, R52, R2.reuse ;  /* 0x0000000234347220 */ /* 0x080fe40000410000 */
[----:B------:R-:W-:Y:S01]  /*b890*/  FMUL.FTZ R53, R53, R2 ;  /* 0x0000000235357220 */ /* 0x000fe20000410000 */
[----:B------:R-:W-:Y:S01]  /*b8a0*/  MUFU.EX2 R186, R186 ;  /* 0x000000ba00ba7308 */ /* 0x000fe20000000800 */
[----:B------:R-:W-:-:S02]  /*b8b0*/  FMUL.FTZ R54, R54, R0 ;  /* 0x0000000036367220 */ /* 0x000fc40000410000 */
[----:B------:R-:W-:Y:S01]  /*b8c0*/  FMUL.FTZ R55, R55, R0 ;  /* 0x0000000037377220 */ /* 0x000fe20000410000 */
[C---:B------:R-:W-:Y:S01]  /*b8d0*/  HMMA.16816.F32 R48, R4.reuse, R14, R48 ;  /* 0x0000000e0430723c */ /* 0x040fe20000001830 */
[-C--:B------:R-:W-:Y:S01]  /*b8e0*/  FMUL.FTZ R56, R56, R2.reuse ;  /* 0x0000000238387220 */ /* 0x080fe20000410000 */
[----:B------:R-:W1:Y:S01]  /*b8f0*/  LDSM.16.MT88.4 R12, [R228+0x1c000] ;  /* 0x01c00000e40c783b */ /* 0x000e620000004200 */
        /* <DEDUP_REMOVED lines=11> */
[----:B------:R-:W2:Y:S01]  /*b9b0*/  LDSM.16.MT88.4 R20, [R226+0x1c000] ;  /* 0x01c00000e214783b */ /* 0x000ea20000004200 */
[-C--:B------:R-:W-:Y:S02]  /*b9c0*/  FMUL.FTZ R64, R64, R2.reuse ;  /* 0x0000000240407220 */ /* 0x080fe40000410000 */
        /* <DEDUP_REMOVED lines=58> */
[----:B------:R-:W-:Y:S02]  /*bd70*/  FMUL.FTZ R101, R101, R2 ;  /* 0x0000000265657220 */ /* 0x000fe40000410000 */
[----:B------:R-:W-:-:S02]  /*bd80*/  FMUL.FTZ R102, R102, R0 ;  /* 0x0000000066667220 */ /* 0x000fc40000410000 */
[----:B------:R-:W-:Y:S01]  /*bd90*/  FMUL.FTZ R103, R103, R0 ;  /* 0x0000000067677220 */ /* 0x000fe20000410000 */
[C---:B------:R-:W-:Y:S01]  /*bda0*/  HMMA.16816.F32 R96, R4.reuse, R14, R96 ;  /* 0x0000000e0460723c */ /* 0x040fe20000001860 */
[-C--:B------:R-:W-:Y:S01]  /*bdb0*/  FMUL.FTZ R104, R104, R2.reuse ;  /* 0x0000000268687220 */ /* 0x080fe20000410000 */
[----:B------:R-:W1:Y:S01]  /*bdc0*/  LDSM.16.MT88.4 R12, [R225+0x1e000] ;  /* 0x01e00000e10c783b */ /* 0x000e620000004200 */
[----:B------:R-:W-:Y:S02]  /*bdd0*/  FMUL.FTZ R105, R105, R2 ;  /* 0x0000000269697220 */ /* 0x000fe40000410000 */
[-C--:B------:R-:W-:Y:S02]  /*bde0*/  FMUL.FTZ R106, R106, R0.reuse ;  /* 0x000000006a6a7220 */ /* 0x080fe40000410000 */
[----:B------:R-:W-:Y:S01]  /*bdf0*/  FMUL.FTZ R107, R107, R0 ;  /* 0x000000006b6b7220 */ /* 0x000fe20000410000 */
[----:B--2---:R-:W-:Y:S01]  /*be00*/  HMMA.16816.F32 R100, R4, R20, R100 ;  /* 0x000000140464723c */ /* 0x004fe20000001864 */
[----:B------:R-:W-:-:S02]  /*be10*/  FMUL.FTZ R108, R108, R2 ;  /* 0x000000026c6c7220 */ /* 0x000fc40000410000 */
[----:B------:R-:W-:Y:S02]  /*be20*/  FMUL.FTZ R109, R109, R2 ;  /* 0x000000026d6d7220 */ /* 0x000fe40000410000 */
[-C--:B------:R-:W-:Y:S02]  /*be30*/  FMUL.FTZ R110, R110, R0.reuse ;  /* 0x000000006e6e7220 */ /* 0x080fe40000410000 */
[----:B------:R-:W-:Y:S01]  /*be40*/  FMUL.FTZ R111, R111, R0 ;  /* 0x000000006f6f7220 */ /* 0x000fe20000410000 */
[----:B------:R-:W-:Y:S01]  /*be50*/  HMMA.16816.F32 R104, R4, R22, R104 ;  /* 0x000000160468723c */ /* 0x000fe20000001868 */
[-C--:B------:R-:W-:Y:S01]  /*be60*/  FMUL.FTZ R112, R112, R2.reuse ;  /* 0x0000000270707220 */ /* 0x080fe20000410000 */
[----:B------:R-:W2:Y:S01]  /*be70*/  LDSM.16.MT88.4 R20, [R226+0x18800] ;  /* 0x01880000e214783b */ /* 0x000ea20000004200 */
        /* <DEDUP_REMOVED lines=25> */
[----:B------:R-:W-:Y:S01]  /*c010*/  HMMA.16816.F32 R124, R4, R24, R124 ;  /* 0x00000018047c723c */ /* 0x000fe2000000187c */
[----:B------:R-:W-:-:S02]  /*c020*/  FFMA.FTZ R169, R200, R2, R169 ;  /* 0x00000002c8a97223 */ /* 0x000fc400000100a9 */
[----:B------:R-:W-:Y:S02]  /*c030*/  FFMA.FTZ R0, R252, R0, R165 ;  /* 0x00000000fc007223 */ /* 0x000fe400000100a5 */
[----:B------:R-:W-:Y:S02]  /*c040*/  FADD.FTZ R168, R168, R169 ;  /* 0x000000a9a8a87221 */ /* 0x000fe40000010000 */
[----:B------:R-:W-:Y:S01]  /*c050*/  FADD.FTZ R11, R11, R0 ;  /* 0x000000000b0b7221 */ /* 0x000fe20000010000 */
[----:B------:R-:W-:Y:S01]  /*c060*/  HMMA.16816.F32 R128, R4, R26, R128 ;  /* 0x0000001a0480723c */ /* 0x000fe20000001880 */
[----:B------:R-:W1:Y:S01]  /*c070*/  LDSM.16.MT88.4 R24, [R228+0x1a800] ;  /* 0x01a80000e418783b */ /* 0x000e620000004200 */
[----:B------:R-:W-:Y:S02]  /*c080*/  FADD.FTZ R167, R167, R168 ;  /* 0x000000a8a7a77221 */ /* 0x000fe40000010000 */
[----:B------:R-:W-:Y:S02]  /*c090*/  FADD.FTZ R10, R10, R11 ;  /* 0x0000000b0a0a7221 */ /* 0x000fe40000010000 */
[----:B------:R-:W-:Y:S01]  /*c0a0*/  FADD.FTZ R167, R166, R167 ;  /* 0x000000a7a6a77221 */ /* 0x000fe20000010000 */
[----:B------:R-:W-:Y:S01]  /*c0b0*/  F2FP.PACK_AB R4, R189, R174 ;  /* 0x000000aebd04723e */ /* 0x000fe200000000ff */
[----:B------:R-:W-:Y:S01]  /*c0c0*/  FADD.FTZ R171, R171, R10 ;  /* 0x0000000aabab7221 */ /* 0x000fe20000010000 */
[----:B----4-:R-:W-:Y:S01]  /*c0d0*/  F2FP.PACK_AB R6, R191, R176 ;  /* 0x000000b0bf06723e */ /* 0x010fe200000000ff */
[----:B------:R-:W-:Y:S01]  /*c0e0*/  FADD.FTZ R174, R174, R167 ;  /* 0x000000a7aeae7221 */ /* 0x000fe20000010000 */
[----:B-----5:R-:W-:Y:S01]  /*c0f0*/  F2FP.PACK_AB R5, R193, R178 ;  /* 0x000000b2c105723e */ /* 0x020fe200000000ff */
        /* <DEDUP_REMOVED lines=50> */
[C---:B-----5:R-:W-:Y:S08]  /*c420*/  HMMA.16816.F32 R116, R4.reuse, R24, R116 ;  /* 0x000000180474723c */ /* 0x060ff00000001874 */
[C---:B------:R-:W-:Y:S01]  /*c430*/  HMMA.16816.F32 R120, R4.reuse, R26, R120 ;  /* 0x0000001a0478723c */ /* 0x040fe20000001878 */
[----:B------:R-:W-:Y:S07]  /*c440*/  LDSM.16.MT88.4 R24, [R225+0x19000] ;  /* 0x01900000e118783b */ /* 0x000fee0000004200 */
[C---:B--2---:R-:W-:Y:S08]  /*c450*/  HMMA.16816.F32 R124, R4.reuse, R20, R124 ;  /* 0x00000014047c723c */ /* 0x044ff0000000187c */
[----:B------:R-:W-:Y:S01]  /*c460*/  HMMA.16816.F32 R128, R4, R22, R128 ;  /* 0x000000160480723c */ /* 0x000fe20000001880 */
[----:B------:R-:W2:Y:S06]  /*c470*/  LDSM.16.MT88.4 R20, [R225+0x1b000] ;  /* 0x01b00000e114783b */ /* 0x000eac0000004200 */
        /* <DEDUP_REMOVED lines=11> */
[----:B------:R-:W-:-:S04]  /*c530*/  FADD.FTZ R188, R188, R197 ;  /* 0x000000c5bcbc7221 */ /* 0x000fc80000010000 */
[----:B------:R-:W-:Y:S01]  /*c540*/  FADD.FTZ R188, R199, R188 ;  /* 0x000000bcc7bc7221 */ /* 0x000fe20000010000 */
        /* <DEDUP_REMOVED lines=9> */
[C---:B---3--:R-:W-:Y:S08]  /*c5e0*/  HMMA.16816.F32 R44, R4.reuse, R16, R44 ;  /* 0x00000010042c723c */ /* 0x048ff0000000182c */
[C---:B------:R-:W-:Y:S01]  /*c5f0*/  HMMA.16816.F32 R48, R4.reuse, R18, R48 ;  /* 0x000000120430723c */ /* 0x040fe20000001830 */
[----:B------:R-:W2:Y:S07]  /*c600*/  LDSM.16.MT88.4 R16, [R225+0x1d000] ;  /* 0x01d00000e110783b */ /* 0x000eae0000004200 */
        /* <DEDUP_REMOVED lines=29> */
[C---:B--2---:R-:W-:Y:S08]  /*c7e0*/  HMMA.16816.F32 R116, R4.reuse, R16, R116 ;  /* 0x000000100474723c */ /* 0x044ff00000001874 */
[C---:B------:R-:W-:Y:S01]  /*c7f0*/  HMMA.16816.F32 R120, R4.reuse, R18, R120 ;  /* 0x000000120478723c */ /* 0x040fe20000001878 */
[----:B------:R-:W2:Y:S07]  /*c800*/  LDSM.16.MT88.4 R16, [R224+0x19800] ;  /* 0x01980000e010783b */ /* 0x000eae0000004200 */
        /* <DEDUP_REMOVED lines=14> */
[----:B------:R-:W-:-:S03]  /*c8f0*/  FADD.FTZ R175, R175, R192 ;  /* 0x000000c0afaf7221 */ /* 0x000fc60000010000 */
[----:B------:R-:W-:Y:S01]  /*c900*/  STL [R1], R0 ;  /* 0x0000000001007387 */ /* 0x000fe20000100800 */
[----:B------:R-:W-:Y:S01]  /*c910*/  FADD.FTZ R252, R170, R175 ;  /* 0x000000afaafc7221 */ /* 0x000fe20000010000 */
[C---:B------:R-:W-:Y:S02]  /*c920*/  HMMA.16816.F32 R156, R4.reuse, R22, R156 ;  /* 0x00000016049c723c */ /* 0x040fe4000000189c */
[----:B------:R-:W3:Y:S06]  /*c930*/  LDSM.16.MT88.4 R20, [R226+0x1b800] ;  /* 0x01b80000e214783b */ /* 0x000eec0000004200 */
        /* <DEDUP_REMOVED lines=33> */
[C---:B-1----:R-:W-:Y:S08]  /*cb50*/  HMMA.16816.F32 R108, R4.reuse, R12, R108 ;  /* 0x0000000c046c723c */ /* 0x042ff0000000186c */
[C---:B------:R-:W-:Y:S08]  /*cb60*/  HMMA.16816.F32 R112, R4.reuse, R14, R112 ;  /* 0x0000000e0470723c */ /* 0x040ff00000001870 */
[C---:B--2---:R-:W-:Y:S08]  /*cb70*/  HMMA.16816.F32 R116, R4.reuse, R16, R116 ;  /* 0x000000100474723c */ /* 0x044ff00000001874 */
[C---:B------:R-:W-:Y:S08]  /*cb80*/  HMMA.16816.F32 R120, R4.reuse, R18, R120 ;  /* 0x000000120478723c */ /* 0x040ff00000001878 */
[C---:B---3--:R-:W-:Y:S08]  /*cb90*/  HMMA.16816.F32 R124, R4.reuse, R20, R124 ;  /* 0x00000014047c723c */ /* 0x048ff0000000187c */
[----:B------:R-:W-:Y:S08]  /*cba0*/  HMMA.16816.F32 R128, R4, R22, R128 ;  /* 0x000000160480723c */ /* 0x000ff00000001880 */
.L_x_1719:
[----:B------:R-:W-:-:S06]  /*cbb0*/  UISETP.GT.AND UP0, UPT, UR15, UR9, UPT ;  /* 0x000000090f00728c */ /* 0x000fcc000bf04270 */
[----:B------:R-:W-:-:S13]  /*cbc0*/  PLOP3.LUT P0, PT, PT, PT, UP0, 0x80, 0x0 ;  /* 0x000000000000781c */ /* 0x000fda0003f0f008 */
[----:B------:R-:W-:Y:S05]  /*cbd0*/  @!P0 BRA `(.L_x_1722) ;  /* 0x00003b7000008947 */ /* 0x000fea0003800000 */
[----:B------:R-:W-:Y:S01]  /*cbe0*/  ULDC.64 UR4, c[0x0][0x1a0] ;  /* 0x0000680000047ab9 */ /* 0x000fe20000000a00 */
[----:B------:R-:W-:Y:S01]  /*cbf0*/  MOV R0, R3 ;  /* 0x0000000300007202 */ /* 0x000fe20000000f00 */
[----:B------:R-:W-:Y:S01]  /*cc00*/  USHF.L.U64.HI UR14, UR4, 0x5, UR5 ;  /* 0x00000005040e7899 */ /* 0x000fe20008010205 */
[----:B------:R-:W-:Y:S01]  /*cc10*/  MOV R2, R164 ;  /* 0x000000a400027202 */ /* 0x000fe20000000f00 */
[----:B------:R-:W-:Y:S01]  /*cc20*/  USHF.L.U32 UR17, UR4, 0x5, URZ ;  /* 0x0000000504117899 */ /* 0x000fe2000800063f */
[----:B------:R-:W-:Y:S01]  /*cc30*/  MOV R244, R8 ;  /* 0x0000000800f47202 */ /* 0x000fe20000000f00 */
[----:B------:R-:W-:Y:S02]  /*cc40*/  USHF.L.U64.HI UR8, UR4, 0x6, UR5 ;  /* 0x0000000604087899 */ /* 0x000fe40008010205 */
[----:B------:R-:W-:Y:S02]  /*cc50*/  USHF.L.U64.HI UR14, UR17, 0x1, UR14 ;  /* 0x00000001110e7899 */ /* 0x000fe4000801020e */
[----:B------:R-:W-:-:S02]  /*cc60*/  USHF.L.U32 UR13, UR4, 0x6, URZ ;  /* 0x00000006040d7899 */ /* 0x000fc4000800063f */
[----:B------:R-:W-:Y:S01]  /*cc70*/  USHF.L.U32 UR17, UR17, 0x1, URZ ;  /* 0x0000000111117899 */ /* 0x000fe2000800063f */
[----:B------:R-:W-:Y:S05]  /*cc80*/  BRA `(.L_x_1723) ;  /* 0x000001d000007947 */ /* 0x000fea0003800000 */
.L_x_1725:
        /* <DEDUP_REMOVED lines=29> */
.L_x_1723:
[----:B------:R-:W-:Y:S04]  /*ce60*/  DEPBAR.LE SB0, 0x0 ;  /* 0x000080000000791a */ /* 0x000fe80000000000 */
[----:B------:R-:W-:Y:S01]  /*ce70*/  BAR.SYNC.DEFER_BLOCKING 0x0 ;  /* 0x0000000000007b1d */ /* 0x000fe20000010000 */
[----:B------:R-:W-:Y:S01]  /*ce80*/  UIADD3 UR12, UR15, -0x1, URZ ;  /* 0xffffffff0f0c7890 */ /* 0x000fe2000fffe03f */
[----:B------:R-:W-:Y:S03]  /*ce90*/  MOV R3, UR13 ;  /* 0x0000000d00037c02 */ /* 0x000fe60008000f00 */
[----:B------:R-:W-:Y:S02]  /*cea0*/  USHF.R.S32.HI UR5, URZ, 0x1f, UR12 ;  /* 0x0000001f3f057899 */ /* 0x000fe4000801140c */
[----:B------:R-:W-:Y:S01]  /*ceb0*/  UIMAD UR4, UR8, UR12, URZ ;  /* 0x0000000c080472a4 */ /* 0x000fe2000f8e023f */
[----:B------:R-:W-:Y:S01]  /*cec0*/  IMAD.WIDE.U32 R14, R3, UR12, R244 ;  /* 0x0000000c030e7c25 */ /* 0x000fe2000f8e00f4 */
[----:B------:R-:W-:Y:S02]  /*ced0*/  UISETP.GT.AND UP0, UPT, UR12, UR9, UPT ;  /* 0x000000090c00728c */ /* 0x000fe4000bf04270 */
[----:B------:R-:W-:Y:S02]  /*cee0*/  UIMAD UR4, UR5, UR13, UR4 ;  /* 0x0000000d050472a4 */ /* 0x000fe4000f8e0204 */
[----:B------:R-:W-:Y:S04]  /*cef0*/  LEA R22, P1, R14, c[0x0][0x170], 0x1 ;  /* 0x00005c000e167a11 */ /* 0x000fe800078208ff */
        /* <DEDUP_REMOVED lines=8> */
[----:B------:R-:W-:Y:S05]  /*cf80*/  PLOP3.LUT P0, PT, PT, PT, UP0, 0x80, 0x0 ;  /* 0x000000000000781c */ /* 0x000fea0003f0f008 */
        /* <DEDUP_REMOVED lines=8> */
[----:B------:R-:W3:Y:S06]  /*d010*/  LDSM.16.M88.4 R168, [R233+0x10000] ;  /* 0x01000000e9a8783b */ /* 0x000eec0000000200 */
[----:B------:R-:W4:Y:S06]  /*d020*/  LDSM.16.M88.4 R172, [R233+0x10800] ;  /* 0x01080000e9ac783b */ /* 0x000f2c0000000200 */
[----:B------:R-:W1:Y:S06]  /*d030*/  LDSM.16.M88.4 R176, [R233+0x11000] ;  /* 0x01100000e9b0783b */ /* 0x000e6c0000000200 */
[----:B------:R-:W0:Y:S06]  /*d040*/  LDGDEPBAR ;  /* 0x00000000000079af */ /* 0x000e2c0000000000 */
[----:B------:R-:W5:Y:S06]  /*d050*/  LDSM.16.M88.4 R180, [R233+0x11800] ;  /* 0x01180000e9b4783b */ /* 0x000f6c0000000200 */
[----:B------:R-:W-:Y:S06]  /*d060*/  LDSM.16.M88.4 R184, [R232] ;  /* 0x00000000e8b8783b */ /* 0x000fec0000000200 */
[----:B------:R-:W5:Y:S01]  /*d070*/  LDSM.16.M88.4 R188, [R231] ;  /* 0x00000000e7bc783b */ /* 0x000f620000000200 */
[C---:B---3--:R-:W-:Y:S05]  /*d080*/  HMMA.16816.F32 R4, R164.reuse, R168, RZ ;  /* 0x000000a8a404723c */ /* 0x048fea00000018ff */
[----:B------:R-:W3:Y:S03]  /*d090*/  LDSM.16.M88.4 R192, [R223] ;  /* 0x00000000dfc0783b */ /* 0x000ee60000000200 */
[C---:B------:R-:W-:Y:S03]  /*d0a0*/  HMMA.16816.F32 R8, R164.reuse, R170, RZ ;  /* 0x000000aaa408723c */ /* 0x040fe600000018ff */
[----:B------:R-:W3:Y:S06]  /*d0b0*/  LDSM.16.M88.4 R168, [R222] ;  /* 0x00000000dea8783b */ /* 0x000eec0000000200 */
[----:B------:R-:W3:Y:S01]  /*d0c0*/  LDSM.16.M88.4 R196, [R221] ;  /* 0x00000000ddc4783b */ /* 0x000ee20000000200 */
[C---:B----4-:R-:W-:Y:S05]  /*d0d0*/  HMMA.16816.F32 R12, R164.reuse, R172, RZ ;  /* 0x000000aca40c723c */ /* 0x050fea00000018ff */
[----:B------:R-:W-:Y:S03]  /*d0e0*/  LDSM.16.M88.4 R200, [R230] ;  /* 0x00000000e6c8783b */ /* 0x000fe60000000200 */
[C---:B--2---:R-:W-:Y:S03]  /*d0f0*/  HMMA.16816.F32 R16, R164.reuse, R174, RZ ;  /* 0x000000aea410723c */ /* 0x044fe600000018ff */
[----:B------:R-:W2:Y:S05]  /*d100*/  LDSM.16.M88.4 R204, [R227+0x10000] ;  /* 0x01000000e3cc783b */ /* 0x000eaa0000000200 */
[C---:B-1----:R-:W-:Y:S01]  /*d110*/  HMMA.16816.F32 R20, R164.reuse, R176, RZ ;  /* 0x000000b0a414723c */ /* 0x042fe200000018ff */
[----:B------:R-:W-:Y:S07]  /*d120*/  LDSM.16.M88.4 R172, [R227+0x11000] ;  /* 0x01100000e3ac783b */ /* 0x000fee0000000200 */
[C---:B------:R-:W-:Y:S01]  /*d130*/  HMMA.16816.F32 R24, R164.reuse, R178, RZ ;  /* 0x000000b2a418723c */ /* 0x040fe200000018ff */
[----:B------:R-:W-:Y:S07]  /*d140*/  LDSM.16.M88.4 R176, [R227+0x11800] ;  /* 0x01180000e3b0783b */ /* 0x000fee0000000200 */
[C---:B-----5:R-:W-:Y:S08]  /*d150*/  HMMA.16816.F32 R28, R164.reuse, R180, RZ ;  /* 0x000000b4a41c723c */ /* 0x060ff000000018ff */
[----:B------:R-:W-:Y:S01]  /*d160*/  HMMA.16816.F32 R32, R164, R182, RZ ;  /* 0x000000b6a420723c */ /* 0x000fe200000018ff */
[----:B------:R-:W1:Y:S06]  /*d170*/  LDSM.16.M88.4 R164, [R227+0x10800] ;  /* 0x01080000e3a4783b */ /* 0x000e6c0000000200 */
[----:B------:R-:W-:Y:S01]  /*d180*/  LDSM.16.M88.4 R180, [R220] ;  /* 0x00000000dcb4783b */ /* 0x000fe20000000200 */
        /* <DEDUP_REMOVED lines=13> */
[C---:B--2---:R-:W-:Y:S08]  /*d260*/  HMMA.16816.F32 R4, R200.reuse, R204, R4 ;  /* 0x000000ccc804723c */ /* 0x044ff00000001804 */
[C---:B------:R-:W-:Y:S01]  /*d270*/  HMMA.16816.F32 R8, R200.reuse, R206, R8 ;  /* 0x000000cec808723c */ /* 0x040fe20000001808 */
[----:B------:R-:W-:Y:S07]  /*d280*/  LDSM.16.M88.4 R204, [R233+0x14000] ;  /* 0x01400000e9cc783b */ /* 0x000fee0000000200 */
[C---:B-1----:R-:W-:Y:S08]  /*d290*/  HMMA.16816.F32 R12, R200.reuse, R164, R12 ;  /* 0x000000a4c80c723c */ /* 0x042ff0000000180c */
        /* <DEDUP_REMOVED lines=234> */
.L_x_1724:
[----:B------:R-:W-:Y:S01]  /*e140*/  MOV R5, UR12 ;  /* 0x0000000c00057c02 */ /* 0x000fe20008000f00 */
[----:B------:R-:W-:Y:S02]  /*e150*/  UISETP.GT.AND UP0, UPT, UR12, UR9, UPT ;  /* 0x000000090c00728c */ /* 0x000fe4000bf04270 */
[----:B------:R-:W-:Y:S01]  /*e160*/  UMOV UR15, UR12 ;  /* 0x0000000c000f7c82 */ /* 0x000fe20008000000 */
[----:B------:R-:W-:Y:S04]  /*e170*/  LEA R4, R5, R246, 0x6 ;  /* 0x000000f605047211 */ /* 0x000fe800078e30ff */
[C---:B-1----:R-:W-:Y:S02]  /*e180*/  IADD3 R6, R4.reuse, 0x1, RZ ;  /* 0x0000000104067810 */ /* 0x042fe40007ffe0ff */
        /* <DEDUP_REMOVED lines=604> */
.L_x_1722:
        /* <DEDUP_REMOVED lines=399> */
.L_x_1727:
[----:B---34-:R-:W-:Y:S05]  /*12040*/  BSYNC B0 ;  /* 0x0000000000007941 */ /* 0x018fea0003800000 */
.L_x_1726:
        /* <DEDUP_REMOVED lines=27> */
.L_x_1729:
[----:B------:R-:W-:Y:S05]  /*12200*/  BSYNC B0 ;  /* 0x0000000000007941 */ /* 0x000fea0003800000 */
.L_x_1728:
        /* <DEDUP_REMOVED lines=18> */
.L_x_1731:
[----:B------:R-:W-:Y:S05]  /*12330*/  BSYNC B0 ;  /* 0x0000000000007941 */ /* 0x000fea0003800000 */
.L_x_1730:
        /* <DEDUP_REMOVED lines=18> */
.L_x_1733:
[----:B------:R-:W-:Y:S05]  /*12460*/  BSYNC B0 ;  /* 0x0000000000007941 */ /* 0x000fea0003800000 */
.L_x_1732:
        /* <DEDUP_REMOVED lines=17> */
.L_x_1734:
        /* <DEDUP_REMOVED lines=16> */
.L_x_2060:


//--------------------- .text._ZN5flash16flash_fwd_kernelI23Flash_fwd_kernel_traitsILi256ELi128ELi64ELi8ELb0ELb0EN7cutlass6half_tE19Flash_kernel_traitsILi256ELi128ELi64ELi8ES3_EELb1ELb0ELb1ELb1ELb0ELb0ELb0ELb0EEEvNS_16Flash_fwd_paramsE --------------------------
	.section	.text._ZN5flash16flash_fwd_kernelI23Flash_fwd_kernel_traitsILi256ELi128ELi64ELi8ELb0ELb0EN7cutlass6half_tE19Flash_kernel_traitsILi256ELi128ELi64ELi8ES3_EELb1ELb0ELb1ELb1ELb0ELb0ELb0ELb0EEEvNS_16Flash_fwd_paramsE,"ax",@progbits
	.sectioninfo	@"SHI_REGISTERS=255"
	.align	128
        .global         _ZN5flash16flash_fwd_kernelI23Flash_fwd_kernel_traitsILi256ELi128ELi64ELi8ELb0ELb0EN7cutlass6half_tE19Flash_kernel_traitsILi256ELi128ELi64ELi8ES3_EELb1ELb0ELb1ELb1ELb0ELb0ELb0ELb0EEEvNS_16Flash_fwd_paramsE
        .type           _ZN5flash16flash_fwd_kernelI23Flash_fwd_kernel_traitsILi256ELi128ELi64ELi8ELb0ELb0EN7cutlass6half_tE19Flash_kernel_traitsILi256ELi128ELi64ELi8ES3_EELb1ELb0ELb1ELb1ELb0ELb0ELb0ELb0EEEvNS_16Flash_fwd_paramsE,@function
        .size           _ZN5flash16flash_fwd_kernelI23Flash_fwd_kernel_traitsILi256ELi128ELi64ELi8ELb0ELb0EN7cutlass6half_tE19Flash_kernel_traitsILi256ELi128ELi64ELi8ES3_EELb1ELb0ELb1ELb1ELb0ELb0ELb0ELb0EEEvNS_16Flash_fwd_paramsE,(.L_x_2061 - _ZN5flash16flash_fwd_kernelI23Flash_fwd_kernel_traitsILi256ELi128ELi64ELi8ELb0ELb0EN7cutlass6half_tE19Flash_kernel_traitsILi256ELi128ELi64ELi8ES3_EELb1ELb0ELb1ELb1ELb0ELb0ELb0ELb0EEEvNS_16Flash_fwd_paramsE)
        .other          _ZN5flash16flash_fwd_kernelI23Flash_fwd_kernel_traitsILi256ELi128ELi64ELi8ELb0ELb0EN7cutlass6half_tE19Flash_kernel_traitsILi256ELi128ELi64ELi8ES3_EELb1ELb0ELb1ELb1ELb0ELb0ELb0ELb0EEEvNS_16Flash_fwd_paramsE,@"STO_CUDA_ENTRY STV_DEFAULT"
_ZN5flash16flash_fwd_kernelI23Flash_fwd_kernel_traitsILi256ELi128ELi64ELi8ELb0ELb0EN7cutlass6half_tE19Flash_kernel_traitsILi256ELi128ELi64ELi8ES3_EELb1ELb0ELb1ELb1ELb0ELb0ELb0ELb0EEEvNS_16Flash_fwd_paramsE:
.text._ZN5flash16flash_fwd_kernelI23Flash_fwd_kernel_traitsILi256ELi128ELi64ELi8ELb0ELb0EN7cutlass6half_tE19Flash_kernel_traitsILi256ELi128ELi64ELi8ES3_EELb1ELb0ELb1ELb1ELb0ELb0ELb0ELb0EEEvNS_16Flash_fwd_paramsE:
        /* <DEDUP_REMOVED lines=20> */
[----:B------:R-:W-:Y:S01]  /*0140*/  ULDC.64 UR10, c[0x0][0x240] ;  /* 0x00009000000a7ab9 */ /* 0x000fe20000000a00 */
        /* <DEDUP_REMOVED lines=10> */
[----:B------:R-:W-:Y:S02]  /*01f0*/  UMOV UR8, 0x4 ;  /* 0x0000000400087882 */ /* 0x000fe40000000000 */
        /* <DEDUP_REMOVED lines=22> */
[----:B------:R-:W-:-:S13]  /*0360*/  PLOP3.LUT P1, PT, PT, PT, UP1, 0x80, 0x0 ;  /* 0x000000000000781c */ /* 0x000fda0003f2f018 */
        /* <DEDUP_REMOVED lines=9> */
[----:B------:R-:W-:Y:S01]  /*0400*/  UIMAD UR4, UR13, UR4, UR12 ;  /* 0x000000040d0472a4 */ /* 0x000fe2000f8e020c */
[----:B------:R-:W-:Y:S01]  /*0410*/  LOP3.LUT R11, R89, 0xffffffe0, RZ, 0xc0, !PT ;  /* 0xffffffe0590b7812 */ /* 0x000fe200078ec0ff */
[----:B------:R-:W-:Y:S02]  /*0420*/  UMOV UR7, URZ ;  /* 0x0000003f00077c82 */ /* 0x000fe40008000000 */
[----:B------:R-:W-:-:S04]  /*0430*/  USHF.L.U32 UR5, UR4, 0x5, URZ ;  /* 0x0000000504057899 */ /* 0x000fc8000800063f */
[----:B------:R-:W-:Y:S01]  /*0440*/  USHF.R.S32.HI UR4, URZ, 0x1f, UR5 ;  /* 0x0000001f3f047899 */ /* 0x000fe20008011405 */
[----:B--2---:R-:W1:Y:S08]  /*0450*/  @P0 R2UR UR26, R10 ;  /* 0x000000000a1a03c2 */ /* 0x004e7000000e0000 */
[----:B---3--:R2:W1:Y:S08]  /*0460*/  @P0 R2UR UR29, R9 ;  /* 0x00000000091d03c2 */ /* 0x00847000000e0000 */
[----:B----4-:R3:W4:Y:S08]  /*0470*/  @P1 R2UR UR7, R8 ;  /* 0x00000000080713c2 */ /* 0x01073000000e0000 */
[----:B-----5:R3:W3:Y:S01]  /*0480*/  @!P2 R2UR UR14, R0 ;  /* 0x00000000000ea3c2 */ /* 0x0206e200000e0000 */
        /* <DEDUP_REMOVED lines=16> */
.L_x_1735:
[----:B------:R-:W-:Y:S02]  /*0590*/  ULDC UR6, c[0x0][0x218] ;  /* 0x0000860000067ab9 */ /* 0x000fe40000000800 */
.L_x_1736:
        /* <DEDUP_REMOVED lines=56> */
[----:B------:R-:W-:Y:S01]  /*0920*/  @UP0 UIMAD.WIDE.U32 UR10, UR26, UR6, URZ ;  /* 0x000000061a0a02a5 */ /* 0x000fe2000f8e003f */
[--C-:B------:R-:W-:Y:S01]  /*0930*/  SHF.R.S32.HI R17, RZ, 0x1f, R16.reuse ;  /* 0x0000001fff117819 */ /* 0x100fe20000011410 */
[----:B------:R-:W-:Y:S01]  /*0940*/  @!UP0 USHF.R.S32.HI UR16, URZ, 0x1f, UR13 ;  /* 0x0000001f3f108899 */ /* 0x000fe2000801140d */
[----:B------:R-:W-:Y:S01]  /*0950*/  IMAD.SHL.U32 R9, R10, 0x8, RZ ;  /* 0x000000080a097824 */ /* 0x000fe200078e00ff */
[----:B------:R-:W-:Y:S01]  /*0960*/  ULDC.64 UR4, c[0x0][0x1e0] ;  /* 0x0000780000047ab9 */ /* 0x000fe20000000a00 */
[----:B------:R-:W-:Y:S01]  /*0970*/  BSSY B0, `(.L_x_1738) ;  /* 0x000003f000007945 */ /* 0x000fe20003800000 */
[----:B------:R-:W-:Y:S01]  /*0980*/  @!UP0 UIMAD UR16, UR16, UR4, URZ ;  /* 0x00000004101082a4 */ /* 0x000fe2000f8e023f */
[----:B------:R-:W-:Y:S01]  /*0990*/  IMAD.WIDE R18, R19, 0x80, R16 ;  /* 0x0000008013127825 */ /* 0x000fe200078e0210 */
[----:B------:R-:W-:Y:S01]  /*09a0*/  @UP0 UIMAD UR7, UR26, UR7, UR11 ;  /* 0x000000071a0702a4 */ /* 0x000fe2000f8e020b */
[C---:B------:R-:W-:Y:S01]  /*09b0*/  IADD3 R8, R9.reuse, 0x40, RZ ;  /* 0x0000004009087810 */ /* 0x040fe20007ffe0ff */
[----:B------:R-:W-:Y:S01]  /*09c0*/  USHF.R.S32.HI UR17, URZ, 0x1f, UR12 ;  /* 0x0000001f3f117899 */ /* 0x000fe2000801140c */
[C---:B------:R-:W-:Y:S01]  /*09d0*/  IADD3 R7, R9.reuse, 0x80, RZ ;  /* 0x0000008009077810 */ /* 0x040fe20007ffe0ff */
[----:B------:R-:W-:Y:S01]  /*09e0*/  UISETP.EQ.AND UP3, UPT, UR14, URZ, UP3 ;  /* 0x0000003f0e00728c */ /* 0x000fe20009f62270 */
[----:B------:R-:W-:Y:S01]  /*09f0*/  IADD3 R6, R9, 0xc0, RZ ;  /* 0x000000c009067810 */ /* 0x000fe20007ffe0ff */
[----:B------:R-:W-:-:S02]  /*0a00*/  @!UP2 UISETP.NE.AND UP1, UPT, UR15, URZ, UPT ;  /* 0x0000003f0f00a28c */ /* 0x000fc4000bf25270 */
        /* <DEDUP_REMOVED lines=53> */
.L_x_1739:
[----:B------:R-:W-:Y:S05]  /*0d60*/  BSYNC B0 ;  /* 0x0000000000007941 */ /* 0x000fea0003800000 */
.L_x_1738:
        /* <DEDUP_REMOVED lines=22> */
.L_x_1741:
[----:B------:R-:W-:Y:S05]  /*0ed0*/  BSYNC B0 ;  /* 0x0000000000007941 */ /* 0x000fea0003800000 */
.L_x_1740:
        /* <DEDUP_REMOVED lines=22> */
.L_x_1743:
[----:B------:R-:W-:Y:S05]  /*1040*/  BSYNC B0 ;  /* 0x0000000000007941 */ /* 0x000fea0003800000 */
.L_x_1742:
        /* <DEDUP_REMOVED lines=21> */
.L_x_1745:
[----:B------:R-:W-:Y:S05]  /*11a0*/  BSYNC B0 ;  /* 0x0000000000007941 */ /* 0x000fea0003800000 */
.L_x_1744:
        /* <DEDUP_REMOVED lines=35> */
.L_x_1737:
        /* <DEDUP_REMOVED lines=14> */
[----:B------:R-:W-:Y:S02]  /*14c0*/  @UP0 UIMAD UR33, UR11, UR33, UR35 ;  /* 0x000000210b2102a4 */ /* 0x000fe4000f8e0223 */
[----:B------:R-:W-:Y:S02]  /*14d0*/  @UP1 UMOV UR10, UR16 ;  /* 0x00000010000a1c82 */ /* 0x000fe40008000000 */
[----:B------:R-:W-:Y:S02]  /*14e0*/  USHF.R.S32.HI UR11, URZ, 0x1f, UR12 ;  /* 0x0000001f3f0b7899 */ /* 0x000fe4000801140c */
        /* <DEDUP_REMOVED lines=16> */
.L_x_1746:
        /* <DEDUP_REMOVED lines=50> */
.L_x_1747:
        /* <DEDUP_REMOVED lines=12> */
[----:B------:R-:W-:Y:S01]  /*19d0*/  LOP3.LUT R5, R229, 0xfffffff0, RZ, 0xc0, !PT ;  /* 0xfffffff0e5057812 */ /* 0x000fe200078ec0ff */
[----:B------:R-:W-:Y:S01]  /*19e0*/  IMAD.U32 R174, RZ, RZ, UR32 ;  /* 0x00000020ffae7e24 */ /* 0x000fe2000f8e00ff */
[----:B------:R-:W-:Y:S01]  /*19f0*/  LOP3.LUT R3, R3, 0x1c0, RZ, 0xc0, !PT ;  /* 0x000001c003037812 */ /* 0x000fe200078ec0ff */
[----:B------:R-:W-:Y:S01]  /*1a00*/  IMAD.SHL.U32 R250, R0, 0x8, RZ ;  /* 0x0000000800fa7824 */ /* 0x000fe200078e00ff */
[----:B------:R-:W-:Y:S01]  /*1a10*/  LEA.HI R7, R7, R6, RZ, 0x6 ;  /* 0x0000000607077211 */ /* 0x000fe200078f30ff */
[----:B------:R-:W-:Y:S01]  /*1a20*/  IMAD.IADD R4, R6, 0x1, -R5 ;  /* 0x0000000106047824 */ /* 0x000fe200078e0a05 */
[----:B------:R-:W-:Y:S01]  /*1a30*/  SHF.R.U32.HI R236, RZ, 0x3, R3 ;  /* 0x00000003ffec7819 */ /* 0x000fe20000011603 */
[----:B------:R-:W-:Y:S01]  /*1a40*/  IMAD R13, R239, c[0x0][0x198], RZ ;  /* 0x00006600ef0d7a24 */ /* 0x000fe200078e02ff */
[----:B------:R-:W-:Y:S01]  /*1a50*/  LOP3.LUT R5, R3, 0x38, R250, 0xf8, !PT ;  /* 0x0000003803057812 */ /* 0x000fe200078ef8fa */
[----:B------:R-:W-:Y:S01]  /*1a60*/  IMAD.SHL.U32 R7, R7, 0x8, RZ ;  /* 0x0000000807077824 */ /* 0x000fe200078e00ff */
[----:B------:R-:W-:Y:S01]  /*1a70*/  SHF.R.S32.HI R3, RZ, 0x1f, R4 ;  /* 0x0000001fff037819 */ /* 0x000fe20000011404 */
[----:B------:R-:W-:Y:S01]  /*1a80*/  BSSY B0, `(.L_x_1748) ;  /* 0x0000060000007945 */ /* 0x000fe20003800000 */
[----:B------:R-:W-:-:S02]  /*1a90*/  LOP3.LUT R236, R5, R236, RZ, 0x3c, !PT ;  /* 0x000000ec05ec7212 */ /* 0x000fc400078e3cff */
[----:B------:R-:W-:Y:S02]  /*1aa0*/  LEA.HI R3, R3, R4, RZ, 0x3 ;  /* 0x0000000403037211 */ /* 0x000fe400078f18ff */
[--C-:B------:R-:W-:Y:S02]  /*1ab0*/  SHF.R.S32.HI R251, RZ, 0x1f, R250.reuse ;  /* 0x0000001ffffb7819 */ /* 0x100fe400000114fa */
[----:B------:R-:W-:Y:S01]  /*1ac0*/  IADD3 R10, P0, R250, UR10, RZ ;  /* 0x0000000afa0a7c10 */ /* 0x000fe2000ff1e0ff */
[----:B------:R-:W-:Y:S01]  /*1ad0*/  UIMAD UR10, UR32, UR5, UR4 ;  /* 0x00000005200a72a4 */ /* 0x000fe2000f8e0204 */
[----:B------:R-:W-:Y:S01]  /*1ae0*/  LOP3.LUT R5, R3, 0xfffffff8, RZ, 0xc0, !PT ;  /* 0xfffffff803057812 */ /* 0x000fe200078ec0ff */
[----:B------:R-:W-:Y:S01]  /*1af0*/  IMAD.WIDE.U32 R16, R238, c[0x0][0x198], R250 ;  /* 0x00006600ee107a25 */ /* 0x000fe200078e00fa */
[----:B------:R-:W-:Y:S01]  /*1b00*/  LEA.HI R229, R229, R8, RZ, 0x1 ;  /* 0x00000008e5e57211 */ /* 0x000fe200078f08ff */
[----:B------:R-:W-:Y:S01]  /*1b10*/  ULDC.64 UR4, c[0x0][0x1a8] ;  /* 0x00006a0000047ab9 */ /* 0x000fe20000000a00 */
[----:B------:R-:W-:Y:S01]  /*1b20*/  IADD3.X R11, R251, UR6, RZ, P0, !PT ;  /* 0x00000006fb0b7c10 */ /* 0x000fe200087fe4ff */
[----:B------:R-:W-:Y:S01]  /*1b30*/  IMAD.IADD R5, R4, 0x1, -R5 ;  /* 0x0000000104057824 */ /* 0x000fe200078e0a05 */
[----:B------:R-:W-:Y:S01]  /*1b40*/  LOP3.LUT R229, R229, 0xfffffffe, RZ, 0xc0, !PT ;  /* 0xfffffffee5e57812 */ /* 0x000fe200078ec0ff */
[----:B------:R-:W-:Y:S01]  /*1b50*/  ULDC.64 UR6, c[0x0][0x1b0] ;  /* 0x00006c0000067ab9 */ /* 0x000fe20000000a00 */
[----:B------:R-:W-:Y:S01]  /*1b60*/  IMAD R4, R238, c[0x0][0x19c], R13 ;  /* 0x00006700ee047a24 */ /* 0x000fe200078e020d */
[----:B------:R-:W-:Y:S01]  /*1b70*/  IADD3 R12, P0, R16, UR34, RZ ;  /* 0x00000022100c7c10 */ /* 0x000fe2000ff1e0ff */
[----:B-1----:R-:W-:Y:S01]  /*1b80*/  IMAD.WIDE.U32 R14, R14, c[0x0][0x1a8], R10 ;  /* 0x00006a000e0e7a25 */ /* 0x002fe200078e000a */
[----:B------:R-:W-:Y:S01]  /*1b90*/  LOP3.LUT R236, R236, 0xfffffe00, R7, 0xf8, !PT ;  /* 0xfffffe00ecec7812 */ /* 0x000fe200078ef807 */
[----:B------:R-:W-:Y:S01]  /*1ba0*/  UIMAD UR6, UR14, UR6, URZ ;  /* 0x000000060e0672a4 */ /* 0x000fe2000f8e023f */
[----:B------:R-:W-:Y:S01]  /*1bb0*/  LOP3.LUT P2, RZ, R5, 0x4, RZ, 0xc0, !PT ;  /* 0x0000000405ff7812 */ /* 0x000fe2000784c0ff */
[----:B------:R-:W-:Y:S01]  /*1bc0*/  IMAD R7, R239, c[0x0][0x1a0], RZ ;  /* 0x00006800ef077a24 */ /* 0x000fe200078e02ff */
[----:B------:R-:W-:Y:S01]  /*1bd0*/  LOP3.LUT P1, RZ, R5, 0x2, RZ, 0xc0, !PT ;  /* 0x0000000205ff7812 */ /* 0x000fe2000782c0ff */
[----:B------:R-:W-:Y:S01]  /*1be0*/  IMAD.WIDE.U32 R10, R238, c[0x0][0x1a0], R250 ;  /* 0x00006800ee0a7a25 */ /* 0x000fe200078e00fa */
[----:B------:R-:W-:Y:S01]  /*1bf0*/  IADD3.X R13, R17, UR33, R4, P0, !PT ;  /* 0x00000021110d7c10 */ /* 0x000fe200087fe404 */
[----:B------:R-:W-:Y:S01]  /*1c00*/  UIMAD UR7, UR32, UR7, UR6 ;  /* 0x00000007200772a4 */ /* 0x000fe2000f8e0206 */
[----:B------:R-:W-:Y:S01]  /*1c10*/  SHF.R.S32.HI R89, RZ, 0x5, R89 ;  /* 0x00000005ff597819 */ /* 0x000fe20000011459 */
[----:B------:R-:W-:Y:S01]  /*1c20*/  IMAD.IADD R229, R8, 0x1, -R229 ;  /* 0x0000000108e57824 */ /* 0x000fe200078e0ae5 */
[----:B------:R-:W-:Y:S01]  /*1c30*/  UIADD3 UR6, -UR8, UR29, URZ ;  /* 0x0000001d08067290 */ /* 0x000fe2000fffe13f */
[----:B------:R-:W-:Y:S01]  /*1c40*/  IMAD.SHL.U32 R5, R5, 0x40, RZ ;  /* 0x0000004005057824 */ /* 0x000fe200078e00ff */
[----:B------:R-:W-:Y:S01]  /*1c50*/  IADD3 R10, P0, R10, UR36, RZ ;  /* 0x000000240a0a7c10 */ /* 0x000fe2000ff1e0ff */
[----:B------:R-:W-:Y:S01]  /*1c60*/  IMAD R4, R238, c[0x0][0x1a4], R7 ;  /* 0x00006900ee047a24 */ /* 0x000fe200078e0207 */
[----:B------:R-:W-:Y:S01]  /*1c70*/  UIMAD UR4, UR11, UR4, URZ ;  /* 0x000000040b0472a4 */ /* 0x000fe2000f8e023f */
[----:B------:R-:W-:Y:S01]  /*1c80*/  IMAD.SHL.U32 R8, R229, 0x8, RZ ;  /* 0x00000008e5087824 */ /* 0x000fe200078e00ff */
[----:B------:R-:W-:Y:S01]  /*1c90*/  LOP3.LUT R5, R5, 0x1c0, RZ, 0xc0, !PT ;  /* 0x000001c005057812 */ /* 0x000fe200078ec0ff */
[----:B------:R-:W-:Y:S01]  /*1ca0*/  IMAD.SHL.U32 R3, R3, 0x40, RZ ;  /* 0x0000004003037824 */ /* 0x000fe200078e00ff */
[----:B------:R-:W-:Y:S01]  /*1cb0*/  IADD3.X R11, R11, UR35, R4, P0, !PT ;  /* 0x000000230b0b7c10 */ /* 0x000fe200087fe404 */
[----:B------:R-:W-:Y:S01]  /*1cc0*/  UIMAD UR4, UR12, UR5, UR4 ;  /* 0x000000050c0472a4 */ /* 0x000fe2000f8e0204 */
[----:B------:R-:W-:Y:S01]  /*1cd0*/  LOP3.LUT R8, R5, 0x8, R8, 0xf8, !PT ;  /* 0x0000000805087812 */ /* 0x000fe200078ef808 */
[----:B------:R-:W-:Y:S01]  /*1ce0*/  IMAD.WIDE.U32 R240, R240, c[0x0][0x1b0], R12 ;  /* 0x00006c00f0f07a25 */ /* 0x000fe200078e000c */
[----:B------:R-:W-:-:S02]  /*1cf0*/  ISETP.GE.AND P0, PT, R238, UR6, PT ;  /* 0x00000006ee007c0c */ /* 0x000fc4000bf06270 */
[----:B------:R-:W-:Y:S01]  /*1d00*/  SHF.R.U32.HI R5, RZ, 0x3, R5 ;  /* 0x00000003ff057819 */ /* 0x000fe20000011605 */
[----:B------:R-:W-:Y:S01]  /*1d10*/  IMAD.WIDE.U32 R174, R174, c[0x0][0x1b8], R10 ;  /* 0x00006e00aeae7a25 */ /* 0x000fe200078e000a */
[----:B------:R-:W-:Y:S02]  /*1d20*/  IADD3 R17, R15, UR4, RZ ;  /* 0x000000040f117c10 */ /* 0x000fe4000fffe0ff */
[----:B------:R-:W-:Y:S01]  /*1d30*/  LOP3.LUT R4, R8, R5, RZ, 0x3c, !PT ;  /* 0x0000000508047212 */ /* 0x000fe200078e3cff */
[----:B------:R-:W-:Y:S01]  /*1d40*/  IMAD.MOV.U32 R5, RZ, RZ, 0x10 ;  /* 0x00000010ff057424 */ /* 0x000fe200078e00ff */
[----:B------:R-:W-:Y:S01]  /*1d50*/  IADD3 R249, R241, UR7, RZ ;  /* 0x00000007f1f97c10 */ /* 0x000fe2000fffe0ff */
[----:B------:R-:W-:Y:S01]  /*1d60*/  IMAD.U32 R13, RZ, RZ, UR27 ;  /* 0x0000001bff0d7e24 */ /* 0x000fe2000f8e00ff */
[----:B------:R-:W-:Y:S01]  /*1d70*/  LOP3.LUT R4, R4, 0xfffffe00, R3, 0xf8, !PT ;  /* 0xfffffe0004047812 */ /* 0x000fe200078ef803 */
[----:B------:R-:W-:Y:S01]  /*1d80*/  IMAD.MOV.U32 R3, RZ, RZ, 0x20 ;  /* 0x00000020ff037424 */ /* 0x000fe200078e00ff */
[----:B------:R-:W-:Y:S01]  /*1d90*/  IADD3 R177, R175, UR10, RZ ;  /* 0x0000000aafb17c10 */ /* 0x000fe2000fffe0ff */
[----:B------:R-:W-:Y:S01]  /*1da0*/  IMAD.WIDE R12, R13, 0x80, R238 ;  /* 0x000000800d0c7825 */ /* 0x000fe200078e02ee */
[----:B------:R-:W-:-:S02]  /*1db0*/  IADD3 R234, R250, 0x40, RZ ;  /* 0x00000040faea7810 */ /* 0x000fc40007ffe0ff */
[----:B------:R-:W-:Y:S01]  /*1dc0*/  IADD3 R233, R250, 0x80, RZ ;  /* 0x00000080fae97810 */ /* 0x000fe20007ffe0ff */
[----:B------:R-:W-:Y:S01]  /*1dd0*/  IMAD.SHL.U32 R236, R236, 0x2, RZ ;  /* 0x00000002ecec7824 */ /* 0x000fe200078e00ff */
        /* <DEDUP_REMOVED lines=42> */
.L_x_1749:
[----:B------:R-:W-:Y:S05]  /*2080*/  BSYNC B0 ;  /* 0x0000000000007941 */ /* 0x000fea0003800000 */
.L_x_1748:
        /* <DEDUP_REMOVED lines=45> */
.L_x_1751:
[----:B------:R-:W-:Y:S05]  /*2360*/  BSYNC B0 ;  /* 0x0000000000007941 */ /* 0x000fea0003800000 */
.L_x_1750:
        /* <DEDUP_REMOVED lines=45> */
.L_x_1753:
[----:B------:R-:W-:Y:S05]  /*2640*/  BSYNC B0 ;  /* 0x0000000000007941 */ /* 0x000fea0003800000 */
.L_x_1752:
        /* <DEDUP_REMOVED lines=49> */
.L_x_1755:
[----:B------:R-:W-:Y:S05]  /*2960*/  BSYNC B0 ;  /* 0x0000000000007941 */ /* 0x000fea0003800000 */
.L_x_1754:
        /* <DEDUP_REMOVED lines=45> */
.L_x_1757:
[----:B------:R-:W-:Y:S05]  /*2c40*/  BSYNC B0 ;  /* 0x0000000000007941 */ /* 0x000fea0003800000 */
.L_x_1756:
        /* <DEDUP_REMOVED lines=42> */
.L_x_1759:
[----:B------:R-:W-:Y:S05]  /*2ef0*/  BSYNC B0 ;  /* 0x0000000000007941 */ /* 0x000fea0003800000 */
.L_x_1758:
        /* <DEDUP_REMOVED lines=24> */
[----:B------:R-:W-:Y:S01]  /*3080*/  USHF.L.U32 UR23, UR24, 0x6, URZ ;  /* 0x0000000618177899 */ /* 0x000fe2000800063f */
[----:B------:R-:W-:Y:S01]  /*3090*/  IMAD.MOV.U32 R176, RZ, RZ, R174 ;  /* 0x000000ffffb07224 */ /* 0x000fe200078e00ae */
[----:B------:R-:W-:Y:S01]  /*30a0*/  USHF.L.U64.HI UR22, UR24, UR22, UR25 ;  /* 0x0000001618167299 */ /* 0x000fe20008010219 */
[----:B------:R-:W-:Y:S01]  /*30b0*/  BAR.SYNC.DEFER_BLOCKING 0x0 ;  /* 0x0000000000007b1d */ /* 0x000fe20000010000 */
[----:B------:R-:W-:Y:S01]  /*30c0*/  SHF.L.U32 R235, R6, 0x1, RZ ;  /* 0x0000000106eb7819 */ /* 0x000fe200000006ff */
[----:B------:R-:W-:Y:S01]  /*30d0*/  IMAD.U32 R172, RZ, RZ, UR27 ;  /* 0x0000001bffac7e24 */ /* 0x000fe2000f8e00ff */
[----:B------:R-:W-:Y:S01]  /*30e0*/  UIMAD UR5, UR22, UR40, URZ ;  /* 0x00000028160572a4 */ /* 0x000fe2000f8e023f */
[----:B------:R-:W-:Y:S01]  /*30f0*/  IMAD.U32 R231, RZ, RZ, UR23 ;  /* 0x00000017ffe77e24 */ /* 0x000fe2000f8e00ff */
[----:B------:R-:W-:Y:S01]  /*3100*/  LOP3.LUT R235, R235, 0x6, RZ, 0xc0, !PT ;  /* 0x00000006ebeb7812 */ /* 0x000fe200078ec0ff */
[----:B------:R-:W-:Y:S01]  /*3110*/  UMOV UR28, URZ ;  /* 0x0000003f001c7c82 */ /* 0x000fe20008000000 */
[----:B------:R-:W-:Y:S01]  /*3120*/  BSSY B0, `(.L_x_1760) ;  /* 0x0000031000007945 */ /* 0x000fe20003800000 */
[----:B------:R-:W-:Y:S01]  /*3130*/  UIMAD UR16, UR16, UR23, UR5 ;  /* 0x00000017101072a4 */ /* 0x000fe2000f8e0205 */
[----:B------:R-:W-:-:S02]  /*3140*/  LEA R172, R172, R89, 0x3 ;  /* 0x00000059acac7211 */ /* 0x000fc400078e18ff */
[----:B--2---:R-:W-:Y:S01]  /*3150*/  SHF.R.S32.HI R12, RZ, 0x1f, R9 ;  /* 0x0000001fff0c7819 */ /* 0x004fe20000011409 */
[----:B------:R2:W-:Y:S03]  /*3160*/  @P1 STS.128 [R236+0x18000], RZ ;  /* 0x018000ffec001388 */ /* 0x0005e60000000c00 */
[----:B------:R-:W-:Y:S01]  /*3170*/  LEA.HI R9, R12, R9, RZ, 0x2 ;  /* 0x000000090c097211 */ /* 0x000fe200078f10ff */
[----:B------:R2:W-:Y:S03]  /*3180*/  @P1 STS.128 [R236+0x1a000], RZ ;  /* 0x01a000ffec001388 */ /* 0x0005e60000000c00 */
[----:B------:R-:W-:Y:S01]  /*3190*/  SHF.R.S32.HI R6, RZ, 0x2, R9 ;  /* 0x00000002ff067819 */ /* 0x000fe20000011409 */
[----:B------:R2:W-:Y:S04]  /*31a0*/  @P1 STS.128 [R236+0x1c000], RZ ;  /* 0x01c000ffec001388 */ /* 0x0005e80000000c00 */
[----:B------:R2:W-:Y:S01]  /*31b0*/  @P1 STS.128 [R236+0x1e000], RZ ;  /* 0x01e000ffec001388 */ /* 0x0005e20000000c00 */
[----:B-1----:R-:W-:-:S04]  /*31c0*/  @P0 FMUL.FTZ R10, R11, R10 ;  /* 0x0000000a0b0a0220 */ /* 0x002fc80000410000 */
[----:B------:R1:W3:Y:S02]  /*31d0*/  @P0 R2UR UR4, R10 ;  /* 0x000000000a0403c2 */ /* 0x0002e400000e0000 */
        /* <DEDUP_REMOVED lines=37> */
.L_x_1761:
[----:B--2---:R-:W-:Y:S05]  /*3430*/  BSYNC B0 ;  /* 0x0000000000007941 */ /* 0x004fea0003800000 */
.L_x_1760:
[----:B------:R-:W-:Y:S01]  /*3440*/  ISETP.GE.AND P0, PT, R8, UR15, PT ;  /* 0x0000000f08007c0c */ /* 0x000fe2000bf06270 */
[----:B------:R-:W-:Y:S01]  /*3450*/  ULDC UR4, c[0x0][0x1a4] ;  /* 0x0000690000047ab9 */ /* 0x000fe20000000800 */
[----:B------:R-:W-:Y:S01]  /*3460*/  BSSY B0, `(.L_x_1762) ;  /* 0x000002e000007945 */ /* 0x000fe20003800000 */
[----:B------:R-:W-:Y:S02]  /*3470*/  USHF.L.U32 UR25, UR24, 0x5, URZ ;  /* 0x0000000518197899 */ /* 0x000fe4000800063f */
[----:B------:R-:W-:Y:S02]  /*3480*/  UIADD3 UR5, UR9, 0x1, -UR29 ;  /* 0x0000000109057890 */ /* 0x000fe4000fffe81d */
[----:B------:R-:W-:-:S03]  /*3490*/  USHF.L.U64.HI UR24, UR24, UR14, UR4 ;  /* 0x0000000e18187299 */ /* 0x000fc60008010204 */
[----:B------:R-:W-:Y:S02]  /*34a0*/  ULDC UR4, c[0x0][0x2e8] ;  /* 0x0000ba0000047ab9 */ /* 0x000fe40000000800 */
[----:B------:R-:W-:Y:S01]  /*34b0*/  UIADD3 UR4, UR5, UR4, URZ ;  /* 0x0000000405047290 */ /* 0x000fe2000fffe03f */
        /* <DEDUP_REMOVED lines=40> */
.L_x_1763:
[----:B------:R-:W-:Y:S05]  /*3740*/  BSYNC B0 ;  /* 0x0000000000007941 */ /* 0x000fea0003800000 */
.L_x_1762:
[C---:B------:R-:W-:Y:S01]  /*3750*/  IMAD.SHL.U32 R9, R0.reuse, 0x40, RZ ;  /* 0x0000004000097824 */ /* 0x040fe200078e00ff */
[----:B------:R-:W-:Y:S01]  /*3760*/  R2P PR, R0, 0x6 ;  /* 0x0000000600007804 */ /* 0x000fe20000000000 */
[----:B------:R-:W-:Y:S01]  /*3770*/  IMAD.SHL.U32 R8, R238, 0x8, RZ ;  /* 0x00000008ee087824 */ /* 0x000fe200078e00ff */
[----:B------:R-:W0:Y:S01]  /*3780*/  LDGDEPBAR ;  /* 0x00000000000079af */ /* 0x000e220000000000 */
[----:B------:R-:W-:Y:S01]  /*3790*/  IMAD R230, R89, 0x400, R4 ;  /* 0x0000040059e67824 */ /* 0x000fe200078e0204 */
[----:B------:R-:W-:Y:S01]  /*37a0*/  LOP3.LUT R9, R9, 0x1c0, RZ, 0xc0, !PT ;  /* 0x000001c009097812 */ /* 0x000fe200078ec0ff */
[----:B------:R-:W-:Y:S01]  /*37b0*/  UISETP.GT.AND UP0, UPT, UR40, UR19, UPT ;  /* 0x000000132800728c */ /* 0x000fe2000bf04270 */
[----:B------:R-:W-:Y:S01]  /*37c0*/  LEA R89, R89, UR8, 0x4 ;  /* 0x0000000859597c11 */ /* 0x000fe2000f8e20ff */
[----:B------:R-:W-:Y:S01]  /*37d0*/  IMAD.SHL.U32 R230, R230, 0x2, RZ ;  /* 0x00000002e6e67824 */ /* 0x000fe200078e00ff */
[----:B------:R-:W-:Y:S01]  /*37e0*/  LOP3.LUT R8, R9, 0x8, R8, 0xf8, !PT ;  /* 0x0000000809087812 */ /* 0x000fe200078ef808 */
[----:B------:R-:W4:Y:S01]  /*37f0*/  LDC.U8 R247, c[0x0][0x2d8] ;  /* 0x0000b600fff77b82 */ /* 0x000f220000000000 */
[----:B------:R-:W-:Y:S01]  /*3800*/  SHF.R.U32.HI R9, RZ, 0x3, R9 ;  /* 0x00000003ff097819 */ /* 0x000fe20000011609 */
[--C-:B------:R-:W-:Y:S01]  /*3810*/  IMAD R228, R5, 0x2, R230.reuse ;  /* 0x0000000205e47824 */ /* 0x100fe200078e02e6 */
[----:B------:R-:W-:Y:S01]  /*3820*/  LDSM.16.M88.4 R80, [R230] ;  /* 0x00000000e650783b */ /* 0x000fe20000000200 */
[C---:B------:R-:W-:Y:S01]  /*3830*/  IMAD R226, R3.reuse, 0x2, R230 ;  /* 0x0000000203e27824 */ /* 0x040fe200078e02e6 */
[----:B------:R-:W-:Y:S01]  /*3840*/  LOP3.LUT R8, R8, R9, RZ, 0x3c, !PT ;  /* 0x0000000908087212 */ /* 0x000fe200078e3cff */
[----:B------:R-:W-:Y:S01]  /*3850*/  IMAD R225, R3, 0x2, R228 ;  /* 0x0000000203e17824 */ /* 0x000fe200078e02e4 */
[----:B------:R-:W-:Y:S01]  /*3860*/  LDSM.16.M88.4 R60, [R228] ;  /* 0x00000000e43c783b */ /* 0x000fe20000000200 */
[----:B------:R-:W-:Y:S01]  /*3870*/  IMAD.IADD R6, R6, 0x1, R89 ;  /* 0x0000000106067824 */ /* 0x000fe200078e0259 */
[----:B------:R-:W-:Y:S01]  /*3880*/  PLOP3.LUT P0, PT, PT, PT, UP0, 0x80, 0x0 ;  /* 0x000000000000781c */ /* 0x000fe20003f0f008 */
[----:B------:R-:W-:Y:S01]  /*3890*/  IMAD R229, R229, 0x200, R8 ;  /* 0x00000200e5e57824 */ /* 0x000fe200078e0208 */
[----:B------:R-:W-:Y:S01]  /*38a0*/  LDSM.16.M88.4 R76, [R226] ;  /* 0x00000000e24c783b */ /* 0x000fe20000000200 */
[----:B------:R-:W-:Y:S01]  /*38b0*/  UIADD3 UR5, UR9, -UR29, URZ ;  /* 0x8000001d09057290 */ /* 0x000fe2000fffe03f */
[C---:B------:R-:W-:Y:S01]  /*38c0*/  IADD3 R243, R6.reuse, 0x8, RZ ;  /* 0x0000000806f37810 */ /* 0x040fe20007ffe0ff */
[----:B------:R-:W-:Y:S01]  /*38d0*/  IMAD.SHL.U32 R229, R229, 0x2, RZ ;  /* 0x00000002e5e57824 */ /* 0x000fe200078e00ff */
[----:B------:R-:W-:Y:S01]  /*38e0*/  LDSM.16.M88.4 R68, [R225] ;  /* 0x00000000e144783b */ /* 0x000fe20000000200 */
[----:B------:R-:W-:-:S02]  /*38f0*/  IADD3 R244, R6, UR4, RZ ;  /* 0x0000000406f47c10 */ /* 0x000fc4000fffe0ff */
[----:B------:R-:W-:Y:S01]  /*3900*/  IADD3 R237, R243, UR4, RZ ;  /* 0x00000004f3ed7c10 */ /* 0x000fe2000fffe0ff */
[----:B------:R-:W5:Y:S01]  /*3910*/  LDSM.16.M88.4 R48, [R229+0x10000] ;  /* 0x01000000e530783b */ /* 0x000f620000000200 */
[C---:B------:R-:W-:Y:S02]  /*3920*/  IADD3 R0, R229.reuse, 0x10000, RZ ;  /* 0x00010000e5007810 */ /* 0x040fe40007ffe0ff */
        /* <DEDUP_REMOVED lines=8> */
[----:B------:R-:W3:Y:S01]  /*39b0*/  LDSM.16.M88.4 R20, [R229+0x11800] ;  /* 0x01180000e514783b */ /* 0x000ee20000000200 */
[----:B------:R-:W-:Y:S02]  /*39c0*/  IADD3 R245, R246, -c[0x0][0x2e4], RZ ;  /* 0x8000b900f6f57a10 */ /* 0x000fe40007ffe0ff */
[----:B------:R-:W-:Y:S01]  /*39d0*/  IADD3 R242, R243, -c[0x0][0x2e4], RZ ;  /* 0x8000b900f3f27a10 */ /* 0x000fe20007ffe0ff */
[----:B-1----:R-:W1:Y:S01]  /*39e0*/  LDSM.16.M88.4 R16, [R227] ;  /* 0x00000000e310783b */ /* 0x002e620000000200 */
[----:B------:R-:W-:Y:S01]  /*39f0*/  IMAD.IADD R223, R229, 0x1, R0 ;  /* 0x00000001e5df7824 */ /* 0x000fe200078e0200 */
[----:B------:R-:W-:Y:S01]  /*3a00*/  IMNMX R244, R244, UR9, PT ;  /* 0x00000009f4f47c17 */ /* 0x000fe2000b800200 */
[----:B------:R-:W-:Y:S01]  /*3a10*/  IMAD.IADD R216, R0, 0x1, R227 ;  /* 0x0000000100d87824 */ /* 0x000fe200078e02e3 */
[----:B---3--:R-:W3:Y:S01]  /*3a20*/  LDSM.16.M88.4 R12, [R227+0x800] ;  /* 0x00080000e30c783b */ /* 0x008ee20000000200 */
[----:B------:R-:W-:-:S02]  /*3a30*/  IMNMX R237, R237, UR9, PT ;  /* 0x00000009eded7c17 */ /* 0x000fc4000b800200 */
[----:B------:R-:W-:Y:S01]  /*3a40*/  IMNMX R245, RZ, R245, !PT ;  /* 0x000000f5fff57217 */ /* 0x000fe20007800200 */
[----:B------:R-:W1:Y:S01]  /*3a50*/  LDSM.16.M88.4 R8, [R227+0x1000] ;  /* 0x00100000e308783b */ /* 0x000e620000000200 */
[----:B------:R-:W-:Y:S02]  /*3a60*/  IMNMX R242, RZ, R242, !PT ;  /* 0x000000f2fff27217 */ /* 0x000fe40007800200 */
[C---:B------:R-:W-:Y:S01]  /*3a70*/  IADD3 R219, R227.reuse, 0x800, RZ ;  /* 0x00000800e3db7810 */ /* 0x040fe20007ffe0ff */
[----:B------:R-:W1:Y:S01]  /*3a80*/  LDSM.16.M88.4 R64, [R227+0x1800] ;  /* 0x00180000e340783b */ /* 0x000e620000000200 */
[C---:B------:R-:W-:Y:S02]  /*3a90*/  IADD3 R218, R227.reuse, 0x1000, RZ ;  /* 0x00001000e3da7810 */ /* 0x040fe40007ffe0ff */
[C---:B------:R-:W-:Y:S01]  /*3aa0*/  IADD3 R217, R227.reuse, 0x1800, RZ ;  /* 0x00001800e3d97810 */ /* 0x040fe20007ffe0ff */
[----:B------:R-:W1:Y:S01]  /*3ab0*/  LDSM.16.M88.4 R56, [R223+0x10000] ;  /* 0x01000000df38783b */ /* 0x000e620000000200 */
[----:B------:R-:W-:-:S02]  /*3ac0*/  IADD3 R215, R227, 0x2000, RZ ;  /* 0x00002000e3d77810 */ /* 0x000fc40007ffe0ff */
[C---:B------:R-:W-:Y:S01]  /*3ad0*/  IADD3 R214, R227.reuse, 0x2800, RZ ;  /* 0x00002800e3d67810 */ /* 0x040fe20007ffe0ff */
[----:B------:R-:W1:Y:S01]  /*3ae0*/  LDSM.16.M88.4 R24, [R223+0x10800] ;  /* 0x01080000df18783b */ /* 0x000e620000000200 */
[C---:B------:R-:W-:Y:S02]  /*3af0*/  IADD3 R213, R227.reuse, 0x3000, RZ ;  /* 0x00003000e3d57810 */ /* 0x040fe40007ffe0ff */
[C---:B------:R-:W-:Y:S01]  /*3b00*/  IADD3 R212, R227.reuse, 0x3800, RZ ;  /* 0x00003800e3d47810 */ /* 0x040fe20007ffe0ff */
[----:B-----5:R-:W-:Y:S01]  /*3b10*/  HMMA.16816.F32 R52, R80, R48, RZ ;  /* 0x000000305034723c */ /* 0x020fe200000018ff */
[----:B------:R-:W-:Y:S01]  /*3b20*/  LDSM.16.M88.4 R84, [R223+0x11800] ;  /* 0x01180000df54783b */ /* 0x000fe20000000200 */
[C---:B------:R-:W-:Y:S02]  /*3b30*/  IADD3 R211, R227.reuse, 0x4000, RZ ;  /* 0x00004000e3d37810 */ /* 0x040fe40007ffe0ff */
[C---:B------:R-:W-:Y:S01]  /*3b40*/  IADD3 R210, R227.reuse, 0x4800, RZ ;  /* 0x00004800e3d27810 */ /* 0x040fe20007ffe0ff */
[----:B------:R-:W-:Y:S01]  /*3b50*/  LDSM.16.M88.4 R72, [R216+0x1800] ;  /* 0x00180000d848783b */ /* 0x000fe20000000200 */
[----:B------:R-:W-:-:S02]  /*3b60*/  IADD3 R209, R227, 0x5000, RZ ;  /* 0x00005000e3d17810 */ /* 0x000fc40007ffe0ff */
[C---:B------:R-:W-:Y:S01]  /*3b70*/  HMMA.16816.F32 R44, R80.reuse, R40, RZ ;  /* 0x00000028502c723c */ /* 0x040fe200000018ff */
[C---:B------:R-:W-:Y:S02]  /*3b80*/  IADD3 R208, R227.reuse, 0x5800, RZ ;  /* 0x00005800e3d07810 */ /* 0x040fe40007ffe0ff */
[C---:B------:R-:W-:Y:S02]  /*3b90*/  IADD3 R207, R227.reuse, 0x6000, RZ ;  /* 0x00006000e3cf7810 */ /* 0x040fe40007ffe0ff */
[C---:B------:R-:W-:Y:S02]  /*3ba0*/  IADD3 R206, R227.reuse, 0x6800, RZ ;  /* 0x00006800e3ce7810 */ /* 0x040fe40007ffe0ff */
[C---:B------:R-:W-:Y:S01]  /*3bb0*/  IADD3 R205, R227.reuse, 0x7000, RZ ;  /* 0x00007000e3cd7810 */ /* 0x040fe20007ffe0ff */
[----:B--2---:R-:W-:Y:S01]  /*3bc0*/  HMMA.16816.F32 R36, R80, R32, RZ ;  /* 0x000000205024723c */ /* 0x004fe200000018ff */
[----:B------:R-:W-:-:S07]  /*3bd0*/  IADD3 R204, R227, 0x7800, RZ ;  /* 0x00007800e3cc7810 */ /* 0x000fce0007ffe0ff */
[C---:B------:R-:W-:Y:S08]  /*3be0*/  HMMA.16816.F32 R48, R80.reuse, R50, RZ ;  /* 0x000000325030723c */ /* 0x040ff000000018ff */
[C---:B------:R-:W-:Y:S08]  /*3bf0*/  HMMA.16816.F32 R40, R80.reuse, R42, RZ ;  /* 0x0000002a5028723c */ /* 0x040ff000000018ff */
[C---:B------:R-:W-:Y:S08]  /*3c00*/  HMMA.16816.F32 R32, R80.reuse, R34, RZ ;  /* 0x000000225020723c */ /* 0x040ff000000018ff */
[C---:B------:R-:W-:Y:S08]  /*3c10*/  HMMA.16816.F32 R28, R80.reuse, R20, RZ ;  /* 0x00000014501c723c */ /* 0x040ff000000018ff */
[----:B------:R-:W-:Y:S01]  /*3c20*/  HMMA.16816.F32 R80, R80, R22, RZ ;  /* 0x000000165050723c */ /* 0x000fe200000018ff */
[----:B------:R-:W2:Y:S07]  /*3c30*/  LDSM.16.M88.4 R20, [R223+0x11000] ;  /* 0x01100000df14783b */ /* 0x000eae0000000200 */
[C---:B-1----:R-:W-:Y:S08]  /*3c40*/  HMMA.16816.F32 R52, R60.reuse, R16, R52 ;  /* 0x000000103c34723c */ /* 0x042ff00000001834 */
[C---:B------:R-:W-:Y:S01]  /*3c50*/  HMMA.16816.F32 R48, R60.reuse, R18, R48 ;  /* 0x000000123c30723c */ /* 0x040fe20000001830 */
[----:B------:R-:W1:Y:S07]  /*3c60*/  LDSM.16.M88.4 R16, [R216] ;  /* 0x00000000d810783b */ /* 0x000e6e0000000200 */
[C---:B---3--:R-:W-:Y:S08]  /*3c70*/  HMMA.16816.F32 R44, R60.reuse, R12, R44 ;  /* 0x0000000c3c2c723c */ /* 0x048ff0000000182c */
[C---:B------:R-:W-:Y:S01]  /*3c80*/  HMMA.16816.F32 R40, R60.reuse, R14, R40 ;  /* 0x0000000e3c28723c */ /* 0x040fe20000001828 */
[----:B------:R-:W3:Y:S07]  /*3c90*/  LDSM.16.M88.4 R12, [R216+0x800] ;  /* 0x00080000d80c783b */ /* 0x000eee0000000200 */
[C---:B------:R-:W-:Y:S08]  /*3ca0*/  HMMA.16816.F32 R36, R60.reuse, R8, R36 ;  /* 0x000000083c24723c */ /* 0x040ff00000001824 */
[C---:B------:R-:W-:Y:S01]  /*3cb0*/  HMMA.16816.F32 R32, R60.reuse, R10, R32 ;  /* 0x0000000a3c20723c */ /* 0x040fe20000001820 */
[----:B------:R-:W5:Y:S07]  /*3cc0*/  LDSM.16.M88.4 R8, [R216+0x1000] ;  /* 0x00100000d808783b */ /* 0x000f6e0000000200 */
[C---:B------:R-:W-:Y:S08]  /*3cd0*/  HMMA.16816.F32 R28, R60.reuse, R64, R28 ;  /* 0x000000403c1c723c */ /* 0x040ff0000000181c */
[----:B------:R-:W-:Y:S01]  /*3ce0*/  HMMA.16816.F32 R80, R60, R66, R80 ;  /* 0x000000423c50723c */ /* 0x000fe20000001850 */
[----:B------:R-:W-:Y:S04]  /*3cf0*/  LDSM.16.M88.4 R60, [R230+0x4000] ;  /* 0x00400000e63c783b */ /* 0x000fe80000000200 */
[----:B------:R-:W-:Y:S03]  /*3d00*/  LDSM.16.M88.4 R64, [R229+0x13800] ;  /* 0x01380000e540783b */ /* 0x000fe60000000200 */
[C---:B------:R-:W-:Y:S08]  /*3d10*/  HMMA.16816.F32 R52, R76.reuse, R56, R52 ;  /* 0x000000384c34723c */ /* 0x040ff00000001834 */
        /* <DEDUP_REMOVED lines=18> */
[C---:B-----5:R-:W-:Y:S08]  /*3e40*/  HMMA.16816.F32 R36, R68.reuse, R8, R36 ;  /* 0x000000084424723c */ /* 0x060ff00000001824 */
        /* <DEDUP_REMOVED lines=93> */
[C---:B------:R-:W-:Y:S08]  /*4420*/  HMMA.16816.F32 R28, R20.reuse, R24, R28 ;  /* 0x00000018141c723c */ /* 0x040ff0000000181c */
[----:B------:R-:W-:Y:S01]  /*4430*/  HMMA.16816.F32 R76, R20, R26, R76 ;  /* 0x0000001a144c723c */ /* 0x000fe2000000184c */
[----:B------:R-:W-:Y:S04]  /*4440*/  LDSM.16.M88.4 R24, [R228+0xc000] ;  /* 0x00c00000e418783b */ /* 0x000fe80000000200 */
[----:B------:R-:W2:Y:S03]  /*4450*/  LDSM.16.M88.4 R20, [R227+0x6000] ;  /* 0x00600000e314783b */ /* 0x000ea60000000200 */
        /* <DEDUP_REMOVED lines=10> */
[----:B------:R-:W-:Y:S08]  /*4500*/  HMMA.16816.F32 R76, R80, R86, R76 ;  /* 0x00000056504c723c */ /* 0x000ff0000000184c */
        /* <DEDUP_REMOVED lines=8> */
[----:B------:R-:W2:Y:S07]  /*4590*/  LDSM.16.M88.4 R60, [R223+0x16800] ;  /* 0x01680000df3c783b */ /* 0x000eae0000000200 */
[C---:B------:R-:W-:Y:S01]  /*45a0*/  HMMA.16816.F32 R80, R72.reuse, R56, R28 ;  /* 0x000000384850723c */ /* 0x040fe2000000181c */
[----:B------:R-:W2:Y:S07]  /*45b0*/  LDSM.16.M88.4 R28, [R223+0x17000] ;  /* 0x01700000df1c783b */ /* 0x000eae0000000200 */
[----:B------:R-:W-:Y:S01]  /*45c0*/  HMMA.16816.F32 R76, R72, R58, R76 ;  /* 0x0000003a484c723c */ /* 0x000fe2000000184c */
[----:B------:R-:W2:Y:S04]  /*45d0*/  LDSM.16.M88.4 R56, [R223+0x17800] ;  /* 0x01780000df38783b */ /* 0x000ea80000000200 */
[----:B------:R-:W-:Y:S03]  /*45e0*/  LDSM.16.M88.4 R72, [R225+0xc000] ;  /* 0x00c00000e148783b */ /* 0x000fe60000000200 */
        /* <DEDUP_REMOVED lines=9> */
[C---:B-----5:R-:W-:Y:S08]  /*4680*/  HMMA.16816.F32 R80, R24.reuse, R8, R80 ;  /* 0x000000081850723c */ /* 0x060ff00000001850 */
[----:B------:R-:W-:Y:S01]  /*4690*/  HMMA.16816.F32 R76, R24, R10, R76 ;  /* 0x0000000a184c723c */ /* 0x000fe2000000184c */
[----:B------:R-:W5:Y:S01]  /*46a0*/  LDSM.16.M88.4 R8, [R216+0x7800] ;  /* 0x00780000d808783b */ /* 0x000f620000000200 */
[----:B------:R-:W-:-:S06]  /*46b0*/  DEPBAR.LE SB0, 0x0 ;  /* 0x000080000000791a */ /* 0x000fcc0000000000 */
[C---:B--2---:R-:W-:Y:S08]  /*46c0*/  HMMA.16816.F32 R52, R68.reuse, R64, R52 ;  /* 0x000000404434723c */ /* 0x044ff00000001834 */
[C---:B------:R-:W-:Y:S08]  /*46d0*/  HMMA.16816.F32 R48, R68.reuse, R66, R48 ;  /* 0x000000424430723c */ /* 0x040ff00000001830 */
[C---:B------:R-:W-:Y:S08]  /*46e0*/  HMMA.16816.F32 R44, R68.reuse, R60, R44 ;  /* 0x0000003c442c723c */ /* 0x040ff0000000182c */
[C---:B------:R-:W-:Y:S08]  /*46f0*/  HMMA.16816.F32 R40, R68.reuse, R62, R40 ;  /* 0x0000003e4428723c */ /* 0x040ff00000001828 */
[C---:B------:R-:W-:Y:S08]  /*4700*/  HMMA.16816.F32 R36, R68.reuse, R28, R36 ;  /* 0x0000001c4424723c */ /* 0x040ff00000001824 */
[C---:B------:R-:W-:Y:S08]  /*4710*/  HMMA.16816.F32 R32, R68.reuse, R30, R32 ;  /* 0x0000001e4420723c */ /* 0x040ff00000001820 */
[C---:B------:R-:W-:Y:S08]  /*4720*/  HMMA.16816.F32 R80, R68.reuse, R56, R80 ;  /* 0x000000384450723c */ /* 0x040ff00000001850 */
[----:B------:R-:W-:Y:S08]  /*4730*/  HMMA.16816.F32 R76, R68, R58, R76 ;  /* 0x0000003a444c723c */ /* 0x000ff0000000184c */
[C---:B------:R-:W-:Y:S08]  /*4740*/  HMMA.16816.F32 R52, R72.reuse, R20, R52 ;  /* 0x000000144834723c */ /* 0x040ff00000001834 */
[C---:B------:R-:W-:Y:S08]  /*4750*/  HMMA.16816.F32 R48, R72.reuse, R22, R48 ;  /* 0x000000164830723c */ /* 0x040ff00000001830 */
[C---:B-1----:R-:W-:Y:S08]  /*4760*/  HMMA.16816.F32 R44, R72.reuse, R16, R44 ;  /* 0x00000010482c723c */ /* 0x042ff0000000182c */
[C---:B------:R-:W-:Y:S08]  /*4770*/  HMMA.16816.F32 R40, R72.reuse, R18, R40 ;  /* 0x000000124828723c */ /* 0x040ff00000001828 */
[C---:B---3--:R-:W-:Y:S08]  /*4780*/  HMMA.16816.F32 R36, R72.reuse, R12, R36 ;  /* 0x0000000c4824723c */ /* 0x048ff00000001824 */
[C---:B------:R-:W-:Y:S08]  /*4790*/  HMMA.16816.F32 R32, R72.reuse, R14, R32 ;  /* 0x0000000e4820723c */ /* 0x040ff00000001820 */
[C---:B-----5:R-:W-:Y:S08]  /*47a0*/  HMMA.16816.F32 R80, R72.reuse, R8, R80 ;  /* 0x000000084850723c */ /* 0x060ff00000001850 */
[----:B------:R-:W-:Y:S01]  /*47b0*/  HMMA.16816.F32 R76, R72, R10, R76 ;  /* 0x0000000a484c723c */ /* 0x000fe2000000184c */
[----:B------:R-:W-:Y:S06]  /*47c0*/  BAR.SYNC.DEFER_BLOCKING 0x0 ;  /* 0x0000000000007b1d */ /* 0x000fec0000010000 */
[----:B------:R-:W-:Y:S05]  /*47d0*/  @!P0 BRA `(.L_x_1764) ;  /* 0x0000048000008947 */ /* 0x000fea0003800000 */
[----:B----4-:R-:W-:Y:S01]  /*47e0*/  UIADD3 UR5, UR37, -0x2, URZ ;  /* 0xfffffffe25057890 */ /* 0x010fe2000fffe03f */
        /* <DEDUP_REMOVED lines=69> */
.L_x_1766:
[----:B------:R-:W-:Y:S05]  /*4c40*/  BSYNC B0 ;  /* 0x0000000000007941 */ /* 0x000fea0003800000 */
.L_x_1765:
[----:B------:R-:W0:Y:S02]  /*4c50*/  LDGDEPBAR ;  /* 0x00000000000079af */ /* 0x000e240000000000 */
.L_x_1764:
[----:B----4-:R-:W-:Y:S01]  /*4c60*/  IMAD.U32 R0, RZ, RZ, UR40 ;  /* 0x00000028ff007e24 */ /* 0x010fe2000f8e00ff */
[----:B------:R-:W-:Y:S01]  /*4c70*/  STL.64 [R1+0x48], R204 ;  /* 0x000048cc01007387 */ /* 0x000fe20000100a00 */
[----:B------:R-:W-:Y:S01]  /*4c80*/  USHF.L.U32 UR4, UR40, 0x1, URZ ;  /* 0x0000000128047899 */ /* 0x000fe2000800063f */
[----:B------:R-:W-:Y:S01]  /*4c90*/  LOP3.LUT R173, R2, UR38, RZ, 0x3c, !PT ;  /* 0x0000002602ad7c12 */ /* 0x000fe2000f8e3cff */
[----:B--2---:R-:W-:Y:S01]  /*4ca0*/  IMAD R7, R0, 0x40, R235 ;  /* 0x0000004000077824 */ /* 0x004fe200078e02eb */
[----:B------:R2:W-:Y:S01]  /*4cb0*/  STL.64 [R1+0x40], R176 ;  /* 0x000040b001007387 */ /* 0x0005e20000100a00 */
[----:B------:R-:W-:Y:S01]  /*4cc0*/  UIADD3 UR15, UR39, -0x4498517b, URZ ;  /* 0xbb67ae85270f7890 */ /* 0x000fe2000fffe03f */
[----:B------:R-:W-:Y:S01]  /*4cd0*/  IMAD.SHL.U32 R224, R4, 0x2, RZ ;  /* 0x0000000204e07824 */ /* 0x000fe200078e00ff */
[----:B------:R-:W-:Y:S01]  /*4ce0*/  UIADD3 UR16, UR38, -0x61c88647, URZ ;  /* 0x9e3779b926107890 */ /* 0x000fe2000fffe03f */
[C-C-:B------:R-:W-:Y:S01]  /*4cf0*/  IMAD.IADD R25, R246.reuse, 0x1, -R7.reuse ;  /* 0x00000001f6197824 */ /* 0x140fe200078e0a07 */
[----:B-1----:R-:W-:Y:S01]  /*4d00*/  IADD3 R10, R7, 0x1, RZ ;  /* 0x00000001070a7810 */ /* 0x002fe20007ffe0ff */
[----:B------:R-:W-:Y:S01]  /*4d10*/  IMAD.IADD R9, R243, 0x1, -R7 ;  /* 0x00000001f3097824 */ /* 0x000fe200078e0a07 */
[----:B------:R-:W-:Y:S01]  /*4d20*/  IADD3 R6, R7, 0x8, RZ ;  /* 0x0000000807067810 */ /* 0x000fe20007ffe0ff */
[----:B------:R1:W-:Y:S01]  /*4d30*/  STL.64 [R1+0x38], R174 ;  /* 0x000038ae01007387 */ /* 0x0003e20000100a00 */
[----:B------:R-:W-:Y:S01]  /*4d40*/  IABS R25, R25 ;  /* 0x0000001900197213 */ /* 0x000fe20000000000 */
[--C-:B------:R-:W-:Y:S01]  /*4d50*/  IMAD.IADD R24, R246, 0x1, -R10.reuse ;  /* 0x00000001f6187824 */ /* 0x100fe200078e0a0a */
[----:B------:R-:W-:Y:S01]  /*4d60*/  IABS R9, R9 ;  /* 0x0000000900097213 */ /* 0x000fe20000000000 */
[C---:B------:R-:W-:Y:S01]  /*4d70*/  IMAD.IADD R18, R243.reuse, 0x1, -R10 ;  /* 0x00000001f3127824 */ /* 0x040fe200078e0a0a */
[----:B------:R-:W-:Y:S01]  /*4d80*/  ISETP.GE.AND P6, PT, R6, R244, PT ;  /* 0x000000f40600720c */ /* 0x000fe20003fc6270 */
[--C-:B------:R-:W-:Y:S01]  /*4d90*/  IMAD.IADD R19, R243, 0x1, -R6.reuse ;  /* 0x00000001f3137824 */ /* 0x100fe200078e0a06 */
[----:B------:R-:W3:Y:S01]  /*4da0*/  I2F R25, R25 ;  /* 0x0000001900197306 */ /* 0x000ee20000201400 */
[----:B------:R-:W-:Y:S01]  /*4db0*/  IABS R24, R24 ;  /* 0x0000001800187213 */ /* 0x000fe20000000000 */
[----:B------:R-:W-:Y:S01]  /*4dc0*/  IMAD.IADD R27, R246, 0x1, -R6 ;  /* 0x00000001f61b7824 */ /* 0x000fe200078e0a06 */
[----:B------:R-:W-:Y:S01]  /*4dd0*/  IABS R18, R18 ;  /* 0x0000001200127213 */ /* 0x000fe20000000000 */
[----:B------:R-:W-:Y:S01]  /*4de0*/  IMAD.U32 R2, RZ, RZ, UR4 ;  /* 0x00000004ff027e24 */ /* 0x000fe2000f8e00ff */
[-C--:B------:R-:W-:Y:S01]  /*4df0*/  ISETP.GE.AND P3, PT, R6, R237.reuse, PT ;  /* 0x000000ed0600720c */ /* 0x080fe20003f66270 */
[----:B------:R-:W-:Y:S01]  /*4e00*/  UIADD3 UR14, UR38, 0x3c6ef372, URZ ;  /* 0x3c6ef372260e7890 */ /* 0x000fe2000fffe03f */
[C---:B------:R-:W-:Y:S01]  /*4e10*/  ISETP.GE.AND P1, PT, R7.reuse, R244, PT ;  /* 0x000000f40700720c */ /* 0x040fe20003f26270 */
[----:B------:R-:W4:Y:S01]  /*4e20*/  I2F R9, R9 ;  /* 0x0000000900097306 */ /* 0x000f220000201400 */
[C---:B------:R-:W-:Y:S01]  /*4e30*/  ISETP.GE.AND P5, PT, R7.reuse, R237, PT ;  /* 0x000000ed0700720c */ /* 0x040fe20003fa6270 */
[----:B------:R-:W-:Y:S01]  /*4e40*/  UIADD3 UR13, UR39, 0x76cf5d0a, URZ ;  /* 0x76cf5d0a270d7890 */ /* 0x000fe2000fffe03f */
[----:B------:R-:W-:Y:S01]  /*4e50*/  IADD3 R0, R7, 0x9, RZ ;  /* 0x0000000907007810 */ /* 0x000fe20007ffe0ff */
[----:B--2---:R-:W-:Y:S01]  /*4e60*/  IMAD.WIDE.U32 R176, R172, -0x326172a9, RZ ;  /* 0xcd9e8d57acb07825 */ /* 0x004fe200078e00ff */
[CC--:B------:R-:W-:Y:S01]  /*4e70*/  ISETP.LT.OR P6, PT, R6.reuse, R245.reuse, P6 ;  /* 0x000000f50600720c */ /* 0x0c0fe200037c1670 */
[----:B------:R-:W-:Y:S01]  /*4e80*/  UIADD3 UR11, UR39, 0x32370b8f, URZ ;  /* 0x32370b8f270b7890 */ /* 0x000fe2000fffe03f */
[-C--:B------:R-:W-:Y:S01]  /*4e90*/  ISETP.LT.OR P3, PT, R6, R242.reuse, P3 ;  /* 0x000000f20600720c */ /* 0x080fe20001f61670 */
[----:B------:R-:W-:Y:S01]  /*4ea0*/  I2F R24, R24 ;  /* 0x0000001800187306 */ /* 0x000fe20000201400 */
[----:B---3--:R-:W-:Y:S01]  /*4eb0*/  FFMA.FTZ R25, R25, -UR28, R52 ;  /* 0x8000001c19197c23 */ /* 0x008fe20008010034 */
[C---:B------:R-:W-:Y:S01]  /*4ec0*/  ISETP.LT.OR P1, PT, R7.reuse, R245, P1 ;  /* 0x000000f50700720c */ /* 0x040fe20000f21670 */
[--C-:B------:R-:W-:Y:S01]  /*4ed0*/  IMAD.IADD R16, R246, 0x1, -R0.reuse ;  /* 0x00000001f6107824 */ /* 0x100fe200078e0a00 */
[----:B------:R-:W-:Y:S01]  /*4ee0*/  ISETP.LT.OR P5, PT, R7, R242, P5 ;  /* 0x000000f20700720c */ /* 0x000fe20002fa1670 */
[----:B------:R-:W-:Y:S01]  /*4ef0*/  IMAD.IADD R12, R243, 0x1, -R0 ;  /* 0x00000001f30c7824 */ /* 0x000fe200078e0a00 */
[----:B------:R-:W-:Y:S01]  /*4f00*/  IABS R19, R19 ;  /* 0x0000001300137213 */ /* 0x000fe20000000000 */
[----:B-1----:R-:W-:Y:S01]  /*4f10*/  IMAD.WIDE.U32 R174, R165, -0x2daee0ad, RZ ;  /* 0xd2511f53a5ae7825 */ /* 0x002fe200078e00ff */
[----:B------:R-:W1:Y:S01]  /*4f20*/  I2F R18, R18 ;  /* 0x0000001200127306 */ /* 0x000e620000201400 */
[----:B------:R-:W-:Y:S01]  /*4f30*/  FSEL R25, R25, -INF , !P1 ;  /* 0xff80000019197808 */ /* 0x000fe20004800000 */
[----:B------:R-:W-:Y:S01]  /*4f40*/  UIADD3 UR12, UR38, -0x255992d5, URZ ;  /* 0xdaa66d2b260c7890 */ /* 0x000fe2000fffe03f */
[----:B----4-:R-:W-:Y:S01]  /*4f50*/  FFMA.FTZ R6, R9, -UR28, R54 ;  /* 0x8000001c09067c23 */ /* 0x010fe20008010036 */
[-C--:B------:R-:W-:Y:S01]  /*4f60*/  ISETP.GE.AND P1, PT, R0, R244.reuse, PT ;  /* 0x000000f40000720c */ /* 0x080fe20003f26270 */
[----:B------:R-:W-:Y:S01]  /*4f70*/  UIADD3 UR10, UR38, 0x78dde6e4, URZ ;  /* 0x78dde6e4260a7890 */ /* 0x000fe2000fffe03f */
[----:B------:R-:W-:Y:S01]  /*4f80*/  IABS R27, R27 ;  /* 0x0000001b001b7213 */ /* 0x000fe20000000000 */
[----:B------:R-:W-:Y:S01]  /*4f90*/  UIADD3 UR7, UR39, -0x56f99767, URZ ;  /* 0xa906689927077890 */ /* 0x000fe2000fffe03f */
[----:B------:R-:W-:Y:S01]  /*4fa0*/  FSEL R6, R6, -INF , !P5 ;  /* 0xff80000006067808 */ /* 0x000fe20006800000 */
[----:B------:R-:W2:Y:S01]  /*4fb0*/  I2F R19, R19 ;  /* 0x0000001300137306 */ /* 0x000ea20000201400 */
[-C--:B------:R-:W-:Y:S01]  /*4fc0*/  ISETP.GE.AND P5, PT, R0, R237.reuse, PT ;  /* 0x000000ed0000720c */ /* 0x080fe20003fa6270 */
[----:B------:R-:W-:Y:S01]  /*4fd0*/  UIADD3 UR9, UR39, -0x126145ec, URZ ;  /* 0xed9eba1427097890 */ /* 0x000fe2000fffe03f */
[C---:B------:R-:W-:Y:S01]  /*4fe0*/  ISETP.GE.AND P2, PT, R10.reuse, R244, PT ;  /* 0x000000f40a00720c */ /* 0x040fe20003f46270 */
[--C-:B------:R-:W-:Y:S01]  /*4ff0*/  IMAD R221, R3, 0x2, R224.reuse ;  /* 0x0000000203dd7824 */ /* 0x100fe200078e02e0 */
[----:B------:R-:W-:Y:S01]  /*5000*/  ISETP.GE.AND P4, PT, R10, R237, PT ;  /* 0x000000ed0a00720c */ /* 0x000fe20003f86270 */
[----:B------:R-:W-:Y:S01]  /*5010*/  IMAD R222, R5, 0x2, R224 ;  /* 0x0000000205de7824 */ /* 0x000fe200078e02e0 */
[----:B------:R-:W-:Y:S01]  /*5020*/  IABS R16, R16 ;  /* 0x0000001000107213 */ /* 0x000fe20000000000 */
[----:B-1----:R-:W-:Y:S01]  /*5030*/  FFMA.FTZ R17, R18, -UR28, R55 ;  /* 0x8000001c12117c23 */ /* 0x002fe20008010037 */
[----:B------:R-:W-:Y:S01]  /*5040*/  IABS R12, R12 ;  /* 0x0000000c000c7213 */ /* 0x000fe20000000000 */
[----:B------:R-:W1:Y:S01]  /*5050*/  I2F R27, R27 ;  /* 0x0000001b001b7306 */ /* 0x000e620000201400 */
[----:B------:R-:W-:Y:S01]  /*5060*/  IADD3 R20, R7, 0x10, RZ ;  /* 0x0000001007147810 */ /* 0x000fe20007ffe0ff */
[----:B------:R-:W-:Y:S01]  /*5070*/  LDSM.16.MT88.4 R140, [R221+0x18000] ;  /* 0x01800000dd8c783b */ /* 0x000fe20000004200 */
[CC--:B------:R-:W-:Y:S01]  /*5080*/  ISETP.LT.OR P1, PT, R0.reuse, R245.reuse, P1 ;  /* 0x000000f50000720c */ /* 0x0c0fe20000f21670 */
[----:B------:R-:W-:Y:S01]  /*5090*/  IMAD R220, R3, 0x2, R222 ;  /* 0x0000000203dc7824 */ /* 0x000fe200078e02de */
[-C--:B------:R-:W-:Y:S01]  /*50a0*/  ISETP.LT.OR P5, PT, R0, R242.reuse, P5 ;  /* 0x000000f20000720c */ /* 0x080fe20002fa1670 */
[----:B------:R-:W-:Y:S01]  /*50b0*/  FFMA.FTZ R0, R24, -UR28, R53 ;  /* 0x8000001c18007c23 */ /* 0x000fe20008010035 */
[C---:B------:R-:W-:Y:S01]  /*50c0*/  ISETP.LT.OR P2, PT, R10.reuse, R245, P2 ;  /* 0x000000f50a00720c */ /* 0x040fe20001741670 */
[----:B------:R-:W3:Y:S01]  /*50d0*/  I2F R16, R16 ;  /* 0x0000001000107306 */ /* 0x000ee20000201400 */
[----:B------:R-:W-:Y:S01]  /*50e0*/  ISETP.LT.OR P4, PT, R10, R242, P4 ;  /* 0x000000f20a00720c */ /* 0x000fe20002781670 */
[--C-:B------:R-:W-:Y:S01]  /*50f0*/  IMAD.IADD R23, R246, 0x1, -R20.reuse ;  /* 0x00000001f6177824 */ /* 0x100fe200078e0a14 */
[----:B------:R-:W-:Y:S01]  /*5100*/  FSEL R0, R0, -INF , !P2 ;  /* 0xff80000000007808 */ /* 0x000fe20005000000 */
[----:B------:R-:W-:Y:S01]  /*5110*/  IMAD.IADD R11, R243, 0x1, -R20 ;  /* 0x00000001f30b7824 */ /* 0x000fe200078e0a14 */
[----:B------:R-:W-:Y:S01]  /*5120*/  FSEL R17, R17, -INF , !P4 ;  /* 0xff80000011117808 */ /* 0x000fe20006000000 */
[----:B--2---:R-:W-:Y:S01]  /*5130*/  FFMA.FTZ R19, R19, -UR28, R50 ;  /* 0x8000001c13137c23 */ /* 0x004fe20008010032 */
[----:B------:R-:W-:Y:S01]  /*5140*/  IADD3 R13, R7, 0x20, RZ ;  /* 0x00000020070d7810 */ /* 0x000fe20007ffe0ff */
[----:B------:R-:W2:Y:S01]  /*5150*/  I2F R12, R12 ;  /* 0x0000000c000c7306 */ /* 0x000ea20000201400 */
[C---:B------:R-:W-:Y:S01]  /*5160*/  ISETP.GE.AND P2, PT, R20.reuse, R244, PT ;  /* 0x000000f41400720c */ /* 0x040fe20003f46270 */
[----:B-1----:R-:W-:Y:S01]  /*5170*/  FFMA.FTZ R27, R27, -UR28, R48 ;  /* 0x8000001c1b1b7c23 */ /* 0x002fe20008010030 */
[----:B------:R-:W-:Y:S01]  /*5180*/  ISETP.GE.AND P4, PT, R20, R237, PT ;  /* 0x000000ed1400720c */ /* 0x000fe20003f86270 */
[----:B------:R-:W-:Y:S01]  /*5190*/  UIADD3 UR17, UR38, -0x4ab325aa, URZ ;  /* 0xb54cda5626117890 */ /* 0x000fe2000fffe03f */
[----:B------:R-:W-:Y:S01]  /*51a0*/  IADD3 R21, R7, 0x19, RZ ;  /* 0x0000001907157810 */ /* 0x000fe20007ffe0ff */
[----:B------:R-:W-:Y:S01]  /*51b0*/  LDSM.16.MT88.4 R132, [R220+0x18000] ;  /* 0x01800000dc84783b */ /* 0x000fe20000004200 */
[----:B------:R-:W-:Y:S01]  /*51c0*/  IABS R23, R23 ;  /* 0x0000001700177213 */ /* 0x000fe20000000000 */
[----:B---3--:R-:W-:Y:S01]  /*51d0*/  FFMA.FTZ R31, R16, -UR28, R49 ;  /* 0x8000001c101f7c23 */ /* 0x008fe20008010031 */
[----:B------:R-:W-:Y:S01]  /*51e0*/  IABS R11, R11 ;  /* 0x0000000b000b7213 */ /* 0x000fe20000000000 */
[C-C-:B------:R-:W-:Y:S01]  /*51f0*/  IMAD.IADD R24, R243.reuse, 0x1, -R21.reuse ;  /* 0x00000001f3187824 */ /* 0x140fe200078e0a15 */
[----:B------:R-:W-:Y:S01]  /*5200*/  ISETP.LT.OR P2, PT, R20, R245, P2 ;  /* 0x000000f51400720c */ /* 0x000fe20001741670 */
[----:B------:R-:W-:Y:S01]  /*5210*/  IMAD.IADD R22, R246, 0x1, -R21 ;  /* 0x00000001f6167824 */ /* 0x000fe200078e0a15 */
[----:B------:R-:W-:Y:S01]  /*5220*/  ISETP.LT.OR P4, PT, R20, R242, P4 ;  /* 0x000000f21400720c */ /* 0x000fe20002781670 */
[----:B------:R-:W-:Y:S01]  /*5230*/  IMAD.IADD R20, R243, 0x1, -R13 ;  /* 0x00000001f3147824 */ /* 0x000fe200078e0a0d */
[----:B------:R-:W1:Y:S01]  /*5240*/  I2F R23, R23 ;  /* 0x0000001700177306 */ /* 0x000e620000201400 */
[C---:B------:R-:W-:Y:S01]  /*5250*/  IADD3 R14, R7.reuse, 0x11, RZ ;  /* 0x00000011070e7810 */ /* 0x040fe20007ffe0ff */
[----:B--2---:R-:W-:Y:S01]  /*5260*/  FFMA.FTZ R12, R12, -UR28, R51 ;  /* 0x8000001c0c0c7c23 */ /* 0x004fe20008010033 */
[----:B------:R-:W-:Y:S01]  /*5270*/  IABS R18, R24 ;  /* 0x0000001800127213 */ /* 0x000fe20000000000 */
[C---:B------:R-:W-:Y:S01]  /*5280*/  IMAD.IADD R24, R246.reuse, 0x1, -R13 ;  /* 0x00000001f6187824 */ /* 0x040fe200078e0a0d */
[----:B------:R-:W-:Y:S01]  /*5290*/  IABS R20, R20 ;  /* 0x0000001400147213 */ /* 0x000fe20000000000 */
[C-C-:B------:R-:W-:Y:S01]  /*52a0*/  IMAD.IADD R8, R246.reuse, 0x1, -R14.reuse ;  /* 0x00000001f6087824 */ /* 0x140fe200078e0a0e */
[----:B------:R-:W-:Y:S01]  /*52b0*/  IADD3 R10, R7, 0x18, RZ ;  /* 0x00000018070a7810 */ /* 0x000fe20007ffe0ff */
[----:B------:R-:W2:Y:S01]  /*52c0*/  I2F R11, R11 ;  /* 0x0000000b000b7306 */ /* 0x000ea20000201400 */
[----:B------:R-:W-:Y:S01]  /*52d0*/  FSEL R29, R19, -INF , !P3 ;  /* 0xff800000131d7808 */ /* 0x000fe20005800000 */
[C---:B------:R-:W-:Y:S01]  /*52e0*/  IMAD.IADD R26, R243.reuse, 0x1, -R14 ;  /* 0x00000001f31a7824 */ /* 0x040fe200078e0a0e */
[----:B------:R-:W-:Y:S01]  /*52f0*/  IABS R24, R24 ;  /* 0x0000001800187213 */ /* 0x000fe20000000000 */
[--C-:B------:R-:W-:Y:S01]  /*5300*/  IMAD.IADD R9, R243, 0x1, -R10.reuse ;  /* 0x00000001f3097824 */ /* 0x100fe200078e0a0a */
[----:B------:R-:W-:Y:S01]  /*5310*/  FSEL R53, R27, -INF , !P6 ;  /* 0xff8000001b357808 */ /* 0x000fe20007000000 */
[----:B------:R-:W-:Y:S01]  /*5320*/  IMAD.IADD R15, R246, 0x1, -R10 ;  /* 0x00000001f60f7824 */ /* 0x000fe200078e0a0a */
[----:B------:R-:W-:Y:S01]  /*5330*/  FSEL R31, R31, -INF , !P1 ;  /* 0xff8000001f1f7808 */ /* 0x000fe20004800000 */
[----:B------:R-:W3:Y:S01]  /*5340*/  I2F R19, R20 ;  /* 0x0000001400137306 */ /* 0x000ee20000201400 */
[----:B------:R-:W-:Y:S01]  /*5350*/  FSEL R27, R12, -INF , !P5 ;  /* 0xff8000000c1b7808 */ /* 0x000fe20006800000 */
[----:B------:R-:W-:Y:S01]  /*5360*/  IMAD.MOV.U32 R55, RZ, RZ, R24 ;  /* 0x000000ffff377224 */ /* 0x000fe200078e0018 */
[----:B------:R-:W-:Y:S01]  /*5370*/  IABS R8, R8 ;  /* 0x0000000800087213 */ /* 0x000fe20000000000 */
[----:B-1----:R-:W-:Y:S01]  /*5380*/  FFMA.FTZ R23, R23, -UR28, R44 ;  /* 0x8000001c17177c23 */ /* 0x002fe2000801002c */
[----:B------:R-:W-:Y:S01]  /*5390*/  IABS R26, R26 ;  /* 0x0000001a001a7213 */ /* 0x000fe20000000000 */
[----:B------:R-:W-:Y:S01]  /*53a0*/  UIADD3 UR8, UR38, 0x1715609d, URZ ;  /* 0x1715609d26087890 */ /* 0x000fe2000fffe03f */
[C---:B------:R-:W-:Y:S01]  /*53b0*/  ISETP.GE.AND P1, PT, R10.reuse, R244, PT ;  /* 0x000000f40a00720c */ /* 0x040fe20003f26270 */
[----:B--2---:R-:W-:Y:S01]  /*53c0*/  FFMA.FTZ R11, R11, -UR28, R46 ;  /* 0x8000001c0b0b7c23 */ /* 0x004fe2000801002e */
[----:B------:R-:W-:Y:S01]  /*53d0*/  ISETP.GE.AND P5, PT, R10, R237, PT ;  /* 0x000000ed0a00720c */ /* 0x000fe20003fa6270 */
[----:B------:R-:W1:Y:S01]  /*53e0*/  I2F R8, R8 ;  /* 0x0000000800087306 */ /* 0x000e620000201400 */
[----:B------:R-:W-:Y:S01]  /*53f0*/  IABS R9, R9 ;  /* 0x0000000900097213 */ /* 0x000fe20000000000 */
[----:B------:R-:W-:Y:S01]  /*5400*/  LDSM.16.MT88.4 R148, [R222+0x18000] ;  /* 0x01800000de94783b */ /* 0x000fe20000004200 */
[C---:B------:R-:W-:Y:S01]  /*5410*/  IADD3 R24, R7.reuse, 0x21, RZ ;  /* 0x0000002107187810 */ /* 0x040fe20007ffe0ff */
[----:B------:R-:W-:Y:S01]  /*5420*/  UIADD3 UR18, UR39, 0x646e171e, URZ ;  /* 0x646e171e27127890 */ /* 0x000fe2000fffe03f */
[----:B------:R-:W-:Y:S01]  /*5430*/  IADD3 R16, R7, 0x28, RZ ;  /* 0x0000002807107810 */ /* 0x000fe20007ffe0ff */
[----:B---3--:R-:W-:Y:S01]  /*5440*/  FFMA.FTZ R38, R19, -UR28, R38 ;  /* 0x8000001c13267c23 */ /* 0x008fe20008010026 */
[----:B------:R-:W-:Y:S01]  /*5450*/  IADD3 R20, R7, 0x29, RZ ;  /* 0x0000002907147810 */ /* 0x000fe20007ffe0ff */
[----:B------:R-:W2:Y:S01]  /*5460*/  I2F R26, R26 ;  /* 0x0000001a001a7306 */ /* 0x000ea20000201400 */
[----:B------:R-:W-:Y:S01]  /*5470*/  IABS R15, R15 ;  /* 0x0000000f000f7213 */ /* 0x000fe20000000000 */
[C---:B------:R-:W-:Y:S01]  /*5480*/  IMAD.IADD R28, R246.reuse, 0x1, -R24 ;  /* 0x00000001f61c7824 */ /* 0x040fe200078e0a18 */
[----:B------:R-:W-:Y:S01]  /*5490*/  IABS R22, R22 ;  /* 0x0000001600167213 */ /* 0x000fe20000000000 */
[----:B------:R-:W-:Y:S01]  /*54a0*/  IMAD.IADD R12, R246, 0x1, -R20 ;  /* 0x00000001f60c7824 */ /* 0x000fe200078e0a14 */
[----:B------:R-:W-:Y:S01]  /*54b0*/  ISETP.LT.OR P1, PT, R10, R245, P1 ;  /* 0x000000f50a00720c */ /* 0x000fe20000f21670 */
[----:B------:R-:W-:Y:S01]  /*54c0*/  IMAD.IADD R49, R246, 0x1, -R16 ;  /* 0x00000001f6317824 */ /* 0x000fe200078e0a10 */
[----:B------:R-:W-:Y:S01]  /*54d0*/  ISETP.LT.OR P5, PT, R10, R242, P5 ;  /* 0x000000f20a00720c */ /* 0x000fe20002fa1670 */
[----:B------:R-:W3:Y:S01]  /*54e0*/  I2F R9, R9 ;  /* 0x0000000900097306 */ /* 0x000ee20000201400 */
[----:B------:R-:W-:Y:S01]  /*54f0*/  IABS R10, R12 ;  /* 0x0000000c000a7213 */ /* 0x000fe20000000000 */
[----:B-1----:R-:W-:Y:S01]  /*5500*/  FFMA.FTZ R45, R8, -UR28, R45 ;  /* 0x8000001c082d7c23 */ /* 0x002fe2000801002d */
[----:B------:R-:W-:Y:S01]  /*5510*/  FSEL R23, R23, -INF , !P2 ;  /* 0xff80000017177808 */ /* 0x000fe20005000000 */
[----:B------:R-:W-:Y:S01]  /*5520*/  LDSM.16.MT88.4 R72, [R224+0x1c000] ;  /* 0x01c00000e048783b */ /* 0x000fe20000004200 */
[----:B------:R-:W-:Y:S01]  /*5530*/  FSEL R11, R11, -INF , !P4 ;  /* 0xff8000000b0b7808 */ /* 0x000fe20006000000 */
[----:B------:R-:W-:Y:S01]  /*5540*/  IMAD.MOV.U32 R44, RZ, RZ, R10 ;  /* 0x000000ffff2c7224 */ /* 0x000fe200078e000a */
[CC--:B------:R-:W-:Y:S01]  /*5550*/  ISETP.GE.AND P6, PT, R14.reuse, R244.reuse, PT ;  /* 0x000000f40e00720c */ /* 0x0c0fe20003fc6270 */
[----:B------:R-:W1:Y:S01]  /*5560*/  I2F R15, R15 ;  /* 0x0000000f000f7306 */ /* 0x000e620000201400 */
[-C--:B------:R-:W-:Y:S01]  /*5570*/  ISETP.GE.AND P3, PT, R14, R237.reuse, PT ;  /* 0x000000ed0e00720c */ /* 0x080fe20003f66270 */
[----:B--2---:R-:W-:Y:S01]  /*5580*/  FFMA.FTZ R26, R26, -UR28, R47 ;  /* 0x8000001c1a1a7c23 */ /* 0x004fe2000801002f */
[----:B------:R-:W-:Y:S01]  /*5590*/  IADD3 R10, R7, 0x38, RZ ;  /* 0x00000038070a7810 */ /* 0x000fe20007ffe0ff */
[----:B------:R-:W-:Y:S01]  /*55a0*/  LDSM.16.MT88.4 R64, [R220+0x1a000] ;  /* 0x01a00000dc40783b */ /* 0x000fe20000004200 */
[C---:B------:R-:W-:Y:S01]  /*55b0*/  ISETP.GE.AND P2, PT, R21.reuse, R244, PT ;  /* 0x000000f41500720c */ /* 0x040fe20003f46270 */
[----:B------:R-:W-:Y:S01]  /*55c0*/  UIADD3 UR4, UR4, 0x1, URZ ;  /* 0x0000000104047890 */ /* 0x000fe2000fffe03f */
[----:B------:R-:W-:Y:S01]  /*55d0*/  ISETP.GE.AND P4, PT, R21, R237, PT ;  /* 0x000000ed1500720c */ /* 0x000fe20003f86270 */
[----:B------:R-:W2:Y:S01]  /*55e0*/  I2F R22, R22 ;  /* 0x0000001600167306 */ /* 0x000ea20000201400 */
[----:B------:R-:W-:Y:S01]  /*55f0*/  IABS R28, R28 ;  /* 0x0000001c001c7213 */ /* 0x000fe20000000000 */
[----:B---3--:R-:W-:Y:S01]  /*5600*/  FFMA.FTZ R9, R9, -UR28, R42 ;  /* 0x8000001c09097c23 */ /* 0x008fe2000801002a */
[----:B------:R-:W-:Y:S01]  /*5610*/  IABS R49, R49 ;  /* 0x0000003100317213 */ /* 0x000fe20000000000 */
[----:B------:R-:W-:Y:S01]  /*5620*/  LDSM.16.MT88.4 R156, [R224+0x18000] ;  /* 0x01800000e09c783b */ /* 0x000fe20000004200 */
[----:B------:R-:W-:-:S02]  /*5630*/  ISETP.LT.OR P6, PT, R14, R245, P6 ;  /* 0x000000f50e00720c */ /* 0x000fc400037c1670 */
[-C--:B------:R-:W-:Y:S01]  /*5640*/  ISETP.LT.OR P3, PT, R14, R242.reuse, P3 ;  /* 0x000000f20e00720c */ /* 0x080fe20001f61670 */
[----:B------:R-:W-:Y:S01]  /*5650*/  IMAD.IADD R14, R243, 0x1, -R24 ;  /* 0x00000001f30e7824 */ /* 0x000fe200078e0a18 */
[C---:B------:R-:W-:Y:S01]  /*5660*/  ISETP.LT.OR P2, PT, R21.reuse, R245, P2 ;  /* 0x000000f51500720c */ /* 0x040fe20001741670 */
[----:B------:R-:W-:Y:S01]  /*5670*/  I2F R18, R18 ;  /* 0x0000001200127306 */ /* 0x000fe20000201400 */
[----:B------:R-:W-:Y:S01]  /*5680*/  ISETP.LT.OR P4, PT, R21, R242, P4 ;  /* 0x000000f21500720c */ /* 0x000fe20002781670 */
[----:B------:R-:W-:Y:S01]  /*5690*/  IMAD.IADD R21, R246, 0x1, -R10 ;  /* 0x00000001f6157824 */ /* 0x000fe200078e0a0a */
[----:B------:R-:W-:Y:S01]  /*56a0*/  IABS R14, R14 ;  /* 0x0000000e000e7213 */ /* 0x000fe20000000000 */
[----:B-1----:R-:W-:Y:S01]  /*56b0*/  FFMA.FTZ R15, R15, -UR28, R40 ;  /* 0x8000001c0f0f7c23 */ /* 0x002fe20008010028 */
[C---:B------:R-:W-:Y:S01]  /*56c0*/  IADD3 R12, R7.reuse, 0x31, RZ ;  /* 0x00000031070c7810 */ /* 0x040fe20007ffe0ff */
[----:B--2---:R-:W-:Y:S01]  /*56d0*/  FFMA.FTZ R22, R22, -UR28, R41 ;  /* 0x8000001c16167c23 */ /* 0x004fe20008010029 */
[----:B------:R-:W-:Y:S01]  /*56e0*/  IABS R21, R21 ;  /* 0x0000001500157213 */ /* 0x000fe20000000000 */
[----:B------:R-:W1:Y:S01]  /*56f0*/  I2F R55, R55 ;  /* 0x0000003700377306 */ /* 0x000e620000201400 */
[----:B------:R-:W-:Y:S01]  /*5700*/  IADD3 R8, R7, 0x39, RZ ;  /* 0x0000003907087810 */ /* 0x000fe20007ffe0ff */
[C---:B------:R-:W-:Y:S01]  /*5710*/  IMAD.IADD R46, R246.reuse, 0x1, -R12 ;  /* 0x00000001f62e7824 */ /* 0x040fe200078e0a0c */
[----:B------:R-:W-:Y:S01]  /*5720*/  FSEL R15, R15, -INF , !P1 ;  /* 0xff8000000f0f7808 */ /* 0x000fe20004800000 */
[----:B------:R-:W-:Y:S01]  /*5730*/  IMAD.MOV.U32 R42, RZ, RZ, R21 ;  /* 0x000000ffff2a7224 */ /* 0x000fe200078e0015 */
[----:B------:R-:W-:Y:S01]  /*5740*/  FSEL R21, R45, -INF , !P6 ;  /* 0xff8000002d157808 */ /* 0x000fe20007000000 */
[----:B------:R-:W-:Y:S01]  /*5750*/  IMAD.IADD R40, R246, 0x1, -R8 ;  /* 0x00000001f6287824 */ /* 0x000fe200078e0a08 */
[-C--:B------:R-:W-:Y:S01]  /*5760*/  ISETP.GE.AND P6, PT, R13, R244.reuse, PT ;  /* 0x000000f40d00720c */ /* 0x080fe20003fc6270 */
[----:B------:R-:W2:Y:S01]  /*5770*/  I2F R28, R28 ;  /* 0x0000001c001c7306 */ /* 0x000ea20000201400 */
[----:B------:R-:W-:Y:S01]  /*5780*/  FSEL R19, R22, -INF , !P2 ;  /* 0xff80000016137808 */ /* 0x000fe20005000000 */
[----:B------:R-:W-:Y:S01]  /*5790*/  LDSM.16.MT88.4 R104, [R224+0x1e000] ;  /* 0x01e00000e068783b */ /* 0x000fe20000004200 */
[----:B------:R-:W-:-:S02]  /*57a0*/  ISETP.GE.AND P1, PT, R24, R244, PT ;  /* 0x000000f41800720c */ /* 0x000fc40003f26270 */
[-C--:B------:R-:W-:Y:S01]  /*57b0*/  ISETP.LT.OR P6, PT, R13, R245.reuse, P6 ;  /* 0x000000f50d00720c */ /* 0x080fe200037c1670 */
[----:B------:R-:W-:Y:S01]  /*57c0*/  LDSM.16.MT88.4 R96, [R220+0x1c000] ;  /* 0x01c00000dc60783b */ /* 0x000fe20000004200 */
[-C--:B------:R-:W-:Y:S01]  /*57d0*/  ISETP.GE.AND P2, PT, R16, R244.reuse, PT ;  /* 0x000000f41000720c */ /* 0x080fe20003f46270 */
[----:B------:R-:W3:Y:S01]  /*57e0*/  I2F R49, R49 ;  /* 0x0000003100317306 */ /* 0x000ee20000201400 */
[----:B-1----:R-:W-:Y:S01]  /*57f0*/  FFMA.FTZ R36, R55, -UR28, R36 ;  /* 0x8000001c37247c23 */ /* 0x002fe20008010024 */
[-C--:B------:R-:W-:Y:S01]  /*5800*/  ISETP.LT.OR P1, PT, R24, R245.reuse, P1 ;  /* 0x000000f51800720c */ /* 0x080fe20000f21670 */
[----:B------:R-:W-:Y:S01]  /*5810*/  LDSM.16.MT88.4 R56, [R221+0x1a000] ;  /* 0x01a00000dd38783b */ /* 0x000fe20000004200 */
[----:B------:R-:W-:Y:S02]  /*5820*/  ISETP.LT.OR P2, PT, R16, R245, P2 ;  /* 0x000000f51000720c */ /* 0x000fe40001741670 */
[----:B------:R-:W-:Y:S01]  /*5830*/  FSEL R198, R36, -INF , !P6 ;  /* 0xff80000024c67808 */ /* 0x000fe20007000000 */
[----:B------:R-:W-:Y:S01]  /*5840*/  LDSM.16.MT88.4 R112, [R222+0x1e000] ;  /* 0x01e00000de70783b */ /* 0x000fe20000004200 */
[----:B------:R1:W4:Y:S01]  /*5850*/  I2F R30, R14 ;  /* 0x0000000e001e7306 */ /* 0x0003220000201400 */
[----:B--2---:R-:W-:Y:S01]  /*5860*/  FFMA.FTZ R28, R28, -UR28, R37 ;  /* 0x8000001c1c1c7c23 */ /* 0x004fe20008010025 */
[----:B------:R-:W-:Y:S01]  /*5870*/  ISETP.GE.AND P6, PT, R20, R244, PT ;  /* 0x000000f41400720c */ /* 0x000fe20003fc6270 */
[----:B------:R-:W-:Y:S01]  /*5880*/  IMAD.IADD R37, R243, 0x1, -R10 ;  /* 0x00000001f3257824 */ /* 0x000fe200078e0a0a */
[----:B------:R-:W-:Y:S01]  /*5890*/  FMNMX.FTZ R22, R25, R0, !PT ;  /* 0x0000000019167209 */ /* 0x000fe20007810000 */
[----:B------:R-:W-:Y:S01]  /*58a0*/  LDSM.16.MT88.4 R120, [R221+0x1e000] ;  /* 0x01e00000dd78783b */ /* 0x000fe20000004200 */
[----:B------:R-:W-:-:S02]  /*58b0*/  FSEL R196, R28, -INF , !P1 ;  /* 0xff8000001cc47808 */ /* 0x000fc40004800000 */
[----:B------:R-:W2:Y:S01]  /*58c0*/  I2F R44, R44 ;  /* 0x0000002c002c7306 */ /* 0x000ea20000201400 */
[----:B---3--:R-:W-:Y:S01]  /*58d0*/  FFMA.FTZ R32, R49, -UR28, R32 ;  /* 0x8000001c31207c23 */ /* 0x008fe20008010020 */
[----:B------:R-:W-:Y:S01]  /*58e0*/  ISETP.LT.OR P6, PT, R20, R245, P6 ;  /* 0x000000f51400720c */ /* 0x000fe200037c1670 */
[----:B------:R-:W-:Y:S01]  /*58f0*/  LDSM.16.MT88.4 R88, [R221+0x1c000] ;  /* 0x01c00000dd58783b */ /* 0x000fe20000004200 */
[----:B------:R-:W-:Y:S02]  /*5900*/  IABS R46, R46 ;  /* 0x0000002e002e7213 */ /* 0x000fe40000000000 */
[----:B------:R-:W-:Y:S02]  /*5910*/  FSEL R194, R32, -INF , !P2 ;  /* 0xff80000020c27808 */ /* 0x000fe40005000000 */
[----:B-1----:R-:W-:Y:S01]  /*5920*/  IADD3 R14, R7, 0x30, RZ ;  /* 0x00000030070e7810 */ /* 0x002fe20007ffe0ff */
[----:B------:R-:W1:Y:S01]  /*5930*/  I2F R45, R42 ;  /* 0x0000002a002d7306 */ /* 0x000e620000201400 */
[----:B------:R-:W-:Y:S01]  /*5940*/  FSEL R7, R26, -INF , !P3 ;  /* 0xff8000001a077808 */ /* 0x000fe20005800000 */
[----:B----4-:R-:W-:Y:S01]  /*5950*/  FFMA.FTZ R30, R30, -UR28, R39 ;  /* 0x8000001c1e1e7c23 */ /* 0x010fe20008010027 */
[----:B------:R-:W-:Y:S01]  /*5960*/  ISETP.GE.AND P3, PT, R13, R237, PT ;  /* 0x000000ed0d00720c */ /* 0x000fe20003f66270 */
[----:B------:R-:W-:Y:S01]  /*5970*/  IMAD.IADD R51, R246, 0x1, -R14 ;  /* 0x00000001f6337824 */ /* 0x000fe200078e0a0e */
[----:B------:R-:W-:-:S02]  /*5980*/  ISETP.GE.AND P1, PT, R14, R244, PT ;  /* 0x000000f40e00720c */ /* 0x000fc40003f26270 */
[----:B------:R-:W-:Y:S01]  /*5990*/  ISETP.LT.OR P3, PT, R13, R242, P3 ;  /* 0x000000f20d00720c */ /* 0x000fe20001f61670 */
[----:B------:R-:W-:Y:S01]  /*59a0*/  FFMA.FTZ R13, R18, -UR28, R43 ;  /* 0x8000001c120d7c23 */ /* 0x000fe2000801002b */
[----:B------:R-:W-:Y:S01]  /*59b0*/  ISETP.GE.AND P2, PT, R14, R237, PT ;  /* 0x000000ed0e00720c */ /* 0x000fe20003f46270 */
[----:B--2---:R-:W-:Y:S01]  /*59c0*/  FFMA.FTZ R33, R44, -UR28, R33 ;  /* 0x8000001c2c217c23 */ /* 0x004fe20008010021 */
[----:B------:R-:W-:Y:S01]  /*59d0*/  IABS R51, R51 ;  /* 0x0000003300337213 */ /* 0x000fe20000000000 */
[----:B------:R-:W-:Y:S01]  /*59e0*/  IMAD.IADD R18, R243, 0x1, -R14 ;  /* 0x00000001f3127824 */ /* 0x000fe200078e0a0e */
[----:B------:R-:W-:Y:S01]  /*59f0*/  FSEL R13, R13, -INF , !P4 ;  /* 0xff8000000d0d7808 */ /* 0x000fe20006000000 */
[----:B------:R-:W2:Y:S01]  /*5a00*/  I2F R46, R46 ;  /* 0x0000002e002e7306 */ /* 0x000ea20000201400 */
[----:B------:R-:W-:Y:S01]  /*5a10*/  ISETP.GE.AND P4, PT, R16, R237, PT ;  /* 0x000000ed1000720c */ /* 0x000fe20003f86270 */
[----:B-1----:R-:W-:Y:S01]  /*5a20*/  FFMA.FTZ R45, R45, -UR28, R76 ;  /* 0x8000001c2d2d7c23 */ /* 0x002fe2000801004c */
[----:B------:R-:W-:-:S02]  /*5a30*/  ISETP.LT.OR P1, PT, R14, R245, P1 ;  /* 0x000000f50e00720c */ /* 0x000fc40000f21670 */
[-C--:B------:R-:W-:Y:S01]  /*5a40*/  ISETP.LT.OR P4, PT, R16, R242.reuse, P4 ;  /* 0x000000f21000720c */ /* 0x080fe20002781670 */
[----:B------:R-:W-:Y:S01]  /*5a50*/  IMAD.IADD R16, R243, 0x1, -R16 ;  /* 0x00000001f3107824 */ /* 0x000fe200078e0a10 */
[----:B------:R-:W-:Y:S01]  /*5a60*/  ISETP.LT.OR P2, PT, R14, R242, P2 ;  /* 0x000000f20e00720c */ /* 0x000fe20001741670 */
[----:B------:R-:W1:Y:S01]  /*5a70*/  I2F R51, R51 ;  /* 0x0000003300337306 */ /* 0x000e620000201400 */
[----:B------:R-:W-:Y:S02]  /*5a80*/  FMNMX.FTZ R14, R53, R22, !PT ;  /* 0x00000016350e7209 */ /* 0x000fe40007810000 */
[----:B------:R-:W-:Y:S02]  /*5a90*/  FSEL R192, R33, -INF , !P6 ;  /* 0xff80000021c07808 */ /* 0x000fe40007000000 */
[----:B------:R-:W-:Y:S02]  /*5aa0*/  IABS R33, R16 ;  /* 0x0000001000217213 */ /* 0x000fe40000000000 */
[----:B------:R-:W-:Y:S01]  /*5ab0*/  FMNMX.FTZ R16, R31, R14, !PT ;  /* 0x0000000e1f107209 */ /* 0x000fe20007810000 */
[----:B--2---:R-:W-:Y:S01]  /*5ac0*/  FFMA.FTZ R46, R46, -UR28, R81 ;  /* 0x8000001c2e2e7c23 */ /* 0x004fe20008010051 */
[----:B------:R-:W-:Y:S01]  /*5ad0*/  FSEL R186, R38, -INF , !P3 ;  /* 0xff80000026ba7808 */ /* 0x000fe20005800000 */
[----:B------:R-:W-:Y:S01]  /*5ae0*/  IMAD.IADD R14, R243, 0x1, -R12 ;  /* 0x00000001f30e7824 */ /* 0x000fe200078e0a0c */
[----:B------:R-:W-:Y:S01]  /*5af0*/  FMNMX.FTZ R16, R23, R16, !PT ;  /* 0x0000001017107209 */ /* 0x000fe20007810000 */
[----:B------:R-:W2:Y:S01]  /*5b00*/  I2F R33, R33 ;  /* 0x0000002100217306 */ /* 0x000ea20000201400 */
[----:B------:R-:W-:-:S02]  /*5b10*/  IABS R40, R40 ;  /* 0x0000002800287213 */ /* 0x000fc40000000000 */
[----:B------:R-:W-:Y:S01]  /*5b20*/  FMNMX.FTZ R16, R21, R16, !PT ;  /* 0x0000001015107209 */ /* 0x000fe20007810000 */
[----:B-1----:R-:W-:Y:S01]  /*5b30*/  FFMA.FTZ R51, R51, -UR28, R80 ;  /* 0x8000001c33337c23 */ /* 0x002fe20008010050 */
[C---:B------:R-:W-:Y:S01]  /*5b40*/  ISETP.GE.AND P3, PT, R20.reuse, R237, PT ;  /* 0x000000ed1400720c */ /* 0x040fe20003f66270 */
[----:B------:R-:W-:Y:S01]  /*5b50*/  IMAD.MOV.U32 R26, RZ, RZ, R40 ;  /* 0x000000ffff1a7224 */ /* 0x000fe200078e0028 */
[----:B------:R-:W-:Y:S02]  /*5b60*/  FMNMX.FTZ R16, R15, R16, !PT ;  /* 0x000000100f107209 */ /* 0x000fe40007810000 */
[----:B------:R-:W-:Y:S01]  /*5b70*/  ISETP.LT.OR P3, PT, R20, R242, P3 ;  /* 0x000000f21400720c */ /* 0x000fe20001f61670 */
[----:B------:R-:W-:Y:S01]  /*5b80*/  IMAD.IADD R20, R243, 0x1, -R20 ;  /* 0x00000001f3147824 */ /* 0x000fe200078e0a14 */
[----:B------:R-:W-:Y:S01]  /*5b90*/  FMNMX.FTZ R41, R19, R16, !PT ;  /* 0x0000001013297209 */ /* 0x000fe20007810000 */
[----:B------:R-:W1:Y:S01]  /*5ba0*/  I2F R26, R26 ;  /* 0x0000001a001a7306 */ /* 0x000e620000201400 */
[----:B------:R-:W-:Y:S01]  /*5bb0*/  ISETP.GE.AND P6, PT, R12, R244, PT ;  /* 0x000000f40c00720c */ /* 0x000fe20003fc6270 */
[----:B------:R-:W-:Y:S01]  /*5bc0*/  IMAD.IADD R16, R243, 0x1, -R8 ;  /* 0x00000001f3107824 */ /* 0x000fe200078e0a08 */
[----:B------:R-:W-:Y:S01]  /*5bd0*/  IABS R39, R18 ;  /* 0x0000001200277213 */ /* 0x000fe20000000000 */
[----:B--2---:R-:W-:Y:S01]  /*5be0*/  FFMA.FTZ R34, R33, -UR28, R34 ;  /* 0x8000001c21227c23 */ /* 0x004fe20008010022 */
[----:B------:R-:W-:-:S02]  /*5bf0*/  FMNMX.FTZ R18, R6, R17, !PT ;  /* 0x0000001106127209 */ /* 0x000fc40007810000 */
[----:B------:R-:W-:Y:S02]  /*5c00*/  FMNMX.FTZ R41, R198, R41, !PT ;  /* 0x00000029c6297209 */ /* 0x000fe40007810000 */
[----:B------:R-:W-:Y:S01]  /*5c10*/  FSEL R203, R51, -INF , !P1 ;  /* 0xff80000033cb7808 */ /* 0x000fe20004800000 */
[----:B------:R-:W2:Y:S01]  /*5c20*/  I2F R39, R39 ;  /* 0x0000002700277306 */ /* 0x000ea20000201400 */
[C---:B------:R-:W-:Y:S01]  /*5c30*/  ISETP.LT.OR P6, PT, R12.reuse, R245, P6 ;  /* 0x000000f50c00720c */ /* 0x040fe200037c1670 */
[----:B------:R-:W-:Y:S01]  /*5c40*/  LDSM.16.MT88.4 R48, [R222+0x1a000] ;  /* 0x01a00000de30783b */ /* 0x000fe20000004200 */
[----:B------:R-:W-:Y:S02]  /*5c50*/  ISETP.GE.AND P1, PT, R12, R237, PT ;  /* 0x000000ed0c00720c */ /* 0x000fe40003f26270 */
[----:B------:R-:W-:Y:S01]  /*5c60*/  IABS R20, R20 ;  /* 0x0000001400147213 */ /* 0x000fe20000000000 */
[----:B-1----:R-:W-:Y:S01]  /*5c70*/  FFMA.FTZ R26, R26, -UR28, R77 ;  /* 0x8000001c1a1a7c23 */ /* 0x002fe2000801004d */
[----:B------:R-:W-:-:S02]  /*5c80*/  FMNMX.FTZ R18, R29, R18, !PT ;  /* 0x000000121d127209 */ /* 0x000fc40007810000 */
[----:B------:R-:W-:Y:S02]  /*5c90*/  FMNMX.FTZ R41, R196, R41, !PT ;  /* 0x00000029c4297209 */ /* 0x000fe40007810000 */
[----:B------:R-:W-:Y:S02]  /*5ca0*/  FSEL R201, R46, -INF , !P6 ;  /* 0xff8000002ec97808 */ /* 0x000fe40007000000 */
[----:B------:R-:W-:Y:S01]  /*5cb0*/  ISETP.LT.OR P1, PT, R12, R242, P1 ;  /* 0x000000f20c00720c */ /* 0x000fe20000f21670 */
[----:B------:R-:W-:Y:S01]  /*5cc0*/  IMAD.MOV.U32 R12, RZ, RZ, R20 ;  /* 0x000000ffff0c7224 */ /* 0x000fe200078e0014 */
[----:B------:R-:W-:Y:S01]  /*5cd0*/  ISETP.GE.AND P6, PT, R10, R244, PT ;  /* 0x000000f40a00720c */ /* 0x000fe20003fc6270 */
[----:B--2---:R-:W-:Y:S01]  /*5ce0*/  FFMA.FTZ R39, R39, -UR28, R82 ;  /* 0x8000001c27277c23 */ /* 0x004fe20008010052 */
[----:B------:R-:W-:Y:S02]  /*5cf0*/  FMNMX.FTZ R18, R27, R18, !PT ;  /* 0x000000121b127209 */ /* 0x000fe40007810000 */
[----:B------:R-:W-:Y:S01]  /*5d00*/  FMNMX.FTZ R41, R194, R41, !PT ;  /* 0x00000029c2297209 */ /* 0x000fe20007810000 */
[----:B------:R-:W1:Y:S01]  /*5d10*/  I2F R12, R12 ;  /* 0x0000000c000c7306 */ /* 0x000e620000201400 */
[----:B------:R-:W-:-:S02]  /*5d20*/  ISETP.LT.OR P6, PT, R10, R245, P6 ;  /* 0x000000f50a00720c */ /* 0x000fc400037c1670 */
[----:B------:R-:W-:Y:S02]  /*5d30*/  FMNMX.FTZ R18, R11, R18, !PT ;  /* 0x000000120b127209 */ /* 0x000fe40007810000 */
[----:B------:R-:W-:Y:S02]  /*5d40*/  FMNMX.FTZ R20, R192, R41, !PT ;  /* 0x00000029c0147209 */ /* 0x000fe40007810000 */
[----:B------:R-:W-:Y:S02]  /*5d50*/  FSEL R9, R9, -INF , !P5 ;  /* 0xff80000009097808 */ /* 0x000fe40006800000 */
[----:B------:R-:W-:Y:S02]  /*5d60*/  FSEL R199, R45, -INF , !P6 ;  /* 0xff8000002dc77808 */ /* 0x000fe40007000000 */
[----:B------:R-:W-:Y:S02]  /*5d70*/  FMNMX.FTZ R18, R7, R18, !PT ;  /* 0x0000001207127209 */ /* 0x000fe40007810000 */
[----:B------:R-:W-:-:S02]  /*5d80*/  ISETP.GE.AND P6, PT, R8, R244, PT ;  /* 0x000000f40800720c */ /* 0x000fc40003fc6270 */
[----:B------:R-:W-:Y:S01]  /*5d90*/  IABS R14, R14 ;  /* 0x0000000e000e7213 */ /* 0x000fe20000000000 */
[----:B-1----:R-:W-:Y:S01]  /*5da0*/  FFMA.FTZ R35, R12, -UR28, R35 ;  /* 0x8000001c0c237c23 */ /* 0x002fe20008010023 */
[----:B------:R-:W-:Y:S02]  /*5db0*/  FMNMX.FTZ R20, R203, R20, !PT ;  /* 0x00000014cb147209 */ /* 0x000fe40007810000 */
[----:B------:R-:W-:Y:S02]  /*5dc0*/  ISETP.GE.AND P5, PT, R24, R237, PT ;  /* 0x000000ed1800720c */ /* 0x000fe40003fa6270 */
[----:B------:R-:W-:Y:S01]  /*5dd0*/  FMNMX.FTZ R18, R9, R18, !PT ;  /* 0x0000001209127209 */ /* 0x000fe20007810000 */
[----:B------:R-:W1:Y:S01]  /*5de0*/  I2F R14, R14 ;  /* 0x0000000e000e7306 */ /* 0x000e620000201400 */
[----:B------:R-:W-:Y:S02]  /*5df0*/  IABS R37, R37 ;  /* 0x0000002500257213 */ /* 0x000fe40000000000 */
[----:B------:R-:W-:-:S02]  /*5e00*/  ISETP.LT.OR P6, PT, R8, R245, P6 ;  /* 0x000000f50800720c */ /* 0x000fc400037c1670 */
[----:B------:R-:W-:Y:S02]  /*5e10*/  FMNMX.FTZ R20, R201, R20, !PT ;  /* 0x00000014c9147209 */ /* 0x000fe40007810000 */
[----:B------:R-:W-:Y:S01]  /*5e20*/  ISETP.LT.OR P5, PT, R24, R242, P5 ;  /* 0x000000f21800720c */ /* 0x000fe20002fa1670 */
[----:B------:R-:W2:Y:S01]  /*5e30*/  I2F R37, R37 ;  /* 0x0000002500257306 */ /* 0x000ea20000201400 */
[----:B------:R-:W-:Y:S02]  /*5e40*/  FMNMX.FTZ R41, R13, R18, !PT ;  /* 0x000000120d297209 */ /* 0x000fe40007810000 */
[----:B------:R-:W-:Y:S02]  /*5e50*/  IABS R16, R16 ;  /* 0x0000001000107213 */ /* 0x000fe40000000000 */
[----:B------:R-:W-:Y:S02]  /*5e60*/  FSEL R197, R26, -INF , !P6 ;  /* 0xff8000001ac57808 */ /* 0x000fe40007000000 */
[----:B------:R-:W-:Y:S01]  /*5e70*/  FMNMX.FTZ R20, R199, R20, !PT ;  /* 0x00000014c7147209 */ /* 0x000fe20007810000 */
[----:B-1----:R-:W-:Y:S01]  /*5e80*/  FFMA.FTZ R14, R14, -UR28, R83 ;  /* 0x8000001c0e0e7c23 */ /* 0x002fe20008010053 */
[----:B------:R-:W-:Y:S01]  /*5e90*/  FSEL R193, R30, -INF , !P5 ;  /* 0xff8000001ec17808 */ /* 0x000fe20006800000 */
[----:B------:R-:W1:Y:S01]  /*5ea0*/  I2F R16, R16 ;  /* 0x0000001000107306 */ /* 0x000e620000201400 */
[----:B------:R-:W-:Y:S01]  /*5eb0*/  FMNMX.FTZ R18, R186, R41, !PT ;  /* 0x00000029ba127209 */ /* 0x000fe20007810000 */
[----:B------:R-:W-:Y:S01]  /*5ec0*/  LDSM.16.MT88.4 R80, [R222+0x1c000] ;  /* 0x01c00000de50783b */ /* 0x000fe20000004200 */
[----:B------:R-:W-:-:S02]  /*5ed0*/  FMNMX.FTZ R33, R197, R20, !PT ;  /* 0x00000014c5217209 */ /* 0x000fc40007810000 */
[----:B------:R-:W-:Y:S01]  /*5ee0*/  FSEL R191, R34, -INF , !P4 ;  /* 0xff80000022bf7808 */ /* 0x000fe20006000000 */
[----:B--2---:R-:W-:Y:S01]  /*5ef0*/  FFMA.FTZ R37, R37, -UR28, R78 ;  /* 0x8000001c25257c23 */ /* 0x004fe2000801004e */
[----:B------:R-:W-:Y:S01]  /*5f00*/  FMNMX.FTZ R18, R193, R18, !PT ;  /* 0x00000012c1127209 */ /* 0x000fe20007810000 */
[----:B------:R-:W2:Y:S01]  /*5f10*/  SHFL.BFLY PT, R12, R33, 0x2, 0x1f ;  /* 0x0c401f00210c7f89 */ /* 0x000ea200000e0000 */
[C---:B------:R-:W-:Y:S02]  /*5f20*/  ISETP.GE.AND P4, PT, R10.reuse, R237, PT ;  /* 0x000000ed0a00720c */ /* 0x040fe40003f86270 */
[----:B------:R-:W-:Y:S01]  /*5f30*/  FSEL R188, R35, -INF , !P3 ;  /* 0xff80000023bc7808 */ /* 0x000fe20005800000 */
[----:B------:R-:W-:Y:S01]  /*5f40*/  LDSM.16.MT88.4 R40, [R224+0x1a000] ;  /* 0x01a00000e028783b */ /* 0x000fe20000004200 */
[----:B------:R-:W-:Y:S02]  /*5f50*/  FMNMX.FTZ R35, R191, R18, !PT ;  /* 0x00000012bf237209 */ /* 0x000fe40007810000 */
[----:B------:R-:W-:Y:S01]  /*5f60*/  ISETP.LT.OR P4, PT, R10, R242, P4 ;  /* 0x000000f20a00720c */ /* 0x000fe20002781670 */
[----:B-1----:R-:W-:Y:S01]  /*5f70*/  FFMA.FTZ R16, R16, -UR28, R79 ;  /* 0x8000001c10107c23 */ /* 0x002fe2000801004f */
[----:B------:R-:W-:-:S02]  /*5f80*/  FSEL R195, R39, -INF , !P2 ;  /* 0xff80000027c37808 */ /* 0x000fc40005000000 */
[----:B------:R-:W-:Y:S02]  /*5f90*/  FMNMX.FTZ R10, R188, R35, !PT ;  /* 0x00000023bc0a7209 */ /* 0x000fe40007810000 */
        /* <DEDUP_REMOVED lines=8> */
[----:B--2---:R-:W-:Y:S02]  /*6020*/  FMNMX.FTZ R33, R33, R12, !PT ;  /* 0x0000000c21217209 */ /* 0x004fe40007810000 */
[----:B------:R-:W-:Y:S02]  /*6030*/  FMNMX.FTZ R8, R185, R8, !PT ;  /* 0x00000008b9087209 */ /* 0x000fe40007810000 */
[----:B------:R-:W-:Y:S01]  /*6040*/  LOP3.LUT R12, R177, R173, RZ, 0x3c, !PT ;  /* 0x000000adb10c7212 */ /* 0x000fe200078e3cff */
[----:B------:R-:W1:Y:S01]  /*6050*/  SHFL.BFLY PT, R10, R33, 0x1, 0x1f ;  /* 0x0c201f00210a7f89 */ /* 0x000e6200000e0000 */
[----:B------:R-:W-:-:S02]  /*6060*/  LOP3.LUT R2, R175, UR39, R2, 0x96, !PT ;  /* 0x00000027af027c12 */ /* 0x000fc4000f8e9602 */
[----:B------:R-:W-:Y:S01]  /*6070*/  PRMT R247, R247, 0x7054, R247 ;  /* 0x00007054f7f77816 */ /* 0x000fe200000000f7 */
[----:B------:R-:W2:Y:S01]  /*6080*/  SHFL.BFLY PT, R35, R8, 0x2, 0x1f ;  /* 0x0c401f0008237f89 */ /* 0x000ea200000e0000 */
[----:B------:R-:W-:-:S04]  /*6090*/  IMAD.WIDE.U32 R204, R12, -0x2daee0ad, RZ ;  /* 0xd2511f530ccc7825 */ /* 0x000fc800078e00ff */
[----:B------:R-:W-:Y:S01]  /*60a0*/  IMAD.WIDE.U32 R36, R2, -0x326172a9, RZ ;  /* 0xcd9e8d5702247825 */ /* 0x000fe200078e00ff */
[----:B------:R-:W-:-:S05]  /*60b0*/  LOP3.LUT R178, R205, UR15, R174, 0x96, !PT ;  /* 0x0000000fcdb27c12 */ /* 0x000fca000f8e96ae */
[----:B------:R-:W-:-:S05]  /*60c0*/  IMAD.WIDE.U32 R178, R178, -0x326172a9, RZ ;  /* 0xcd9e8d57b2b27825 */ /* 0x000fca00078e00ff */
[----:B------:R-:W-:Y:S02]  /*60d0*/  LOP3.LUT R36, R179, UR14, R36, 0x96, !PT ;  /* 0x0000000eb3247c12 */ /* 0x000fe4000f8e9624 */
[----:B-1----:R-:W-:Y:S02]  /*60e0*/  FMNMX.FTZ R2, R33, R10, !PT ;  /* 0x0000000a21027209 */ /* 0x002fe40007810000 */
[----:B------:R-:W-:Y:S01]  /*60f0*/  LOP3.LUT R10, R37, UR16, R176, 0x96, !PT ;  /* 0x00000010250a7c12 */ /* 0x000fe2000f8e96b0 */
[----:B------:R-:W-:Y:S01]  /*6100*/  IMAD.WIDE.U32 R36, R36, -0x2daee0ad, RZ ;  /* 0xd2511f5324247825 */ /* 0x000fe200078e00ff */
[----:B--2---:R-:W-:Y:S02]  /*6110*/  FMNMX.FTZ R35, R8, R35, !PT ;  /* 0x0000002308237209 */ /* 0x004fe40007810000 */
[C---:B------:R-:W-:Y:S01]  /*6120*/  FSETP.NEU.FTZ.AND P1, PT, R2.reuse, -INF , PT ;  /* 0xff8000000200780b */ /* 0x040fe20003f3d000 */
[----:B------:R-:W-:Y:S02]  /*6130*/  FMUL.FTZ R190, R2, c[0x0][0x23c] ;  /* 0x00008f0002be7a20 */ /* 0x000fe40000410000 */
[----:B------:R-:W1:Y:S01]  /*6140*/  SHFL.BFLY PT, R8, R35, 0x1, 0x1f ;  /* 0x0c201f0023087f89 */ /* 0x000e6200000e0000 */
[----:B------:R-:W-:-:S02]  /*6150*/  IMAD.WIDE.U32 R32, R10, -0x2daee0ad, RZ ;  /* 0xd2511f530a207825 */ /* 0x000fc400078e00ff */
[----:B------:R-:W-:-:S03]  /*6160*/  FSEL R190, R190, RZ, P1 ;  /* 0x000000ffbebe7208 */ /* 0x000fc60000800000 */
[----:B------:R-:W-:Y:S02]  /*6170*/  LOP3.LUT R10, R33, UR13, R204, 0x96, !PT ;  /* 0x0000000d210a7c12 */ /* 0x000fe4000f8e96cc */
[----:B------:R-:W-:Y:S01]  /*6180*/  FFMA.FTZ R181, R25, c[0x0][0x23c], -R190 ;  /* 0x00008f0019b57a23 */ /* 0x000fe200000108be */
[----:B------:R-:W-:Y:S01]  /*6190*/  LOP3.LUT R32, R37, UR11, R32, 0x96, !PT ;  /* 0x0000000b25207c12 */ /* 0x000fe2000f8e9620 */
[----:B------:R-:W-:Y:S02]  /*61a0*/  FFMA.FTZ R170, R0, c[0x0][0x23c], -R190 ;  /* 0x00008f0000aa7a23 */ /* 0x000fe400000108be */
[----:B------:R-:W-:Y:S02]  /*61b0*/  IMAD.WIDE.U32 R24, R10, -0x326172a9, RZ ;  /* 0xcd9e8d570a187825 */ /* 0x000fe400078e00ff */
[----:B------:R-:W-:Y:S02]  /*61c0*/  MUFU.EX2 R181, R181 ;  /* 0x000000b500b57308 */ /* 0x000fe40000000800 */
[----:B------:R-:W-:Y:S01]  /*61d0*/  IMAD.WIDE.U32 R32, R32, -0x326172a9, RZ ;  /* 0xcd9e8d5720207825 */ /* 0x000fe200078e00ff */
[----:B------:R-:W-:-:S03]  /*61e0*/  LOP3.LUT R0, R25, UR12, R178, 0x96, !PT ;  /* 0x0000000c19007c12 */ /* 0x000fc6000f8e96b2 */
[----:B------:R-:W-:Y:S01]  /*61f0*/  FFMA.FTZ R171, R53, c[0x0][0x23c], -R190 ;  /* 0x00008f0035ab7a23 */ /* 0x000fe200000108be */
[----:B------:R-:W-:Y:S01]  /*6200*/  LOP3.LUT R24, R33, UR10, R24, 0x96, !PT ;  /* 0x0000000a21187c12 */ /* 0x000fe2000f8e9618 */
[----:B------:R-:W-:Y:S01]  /*6210*/  IMAD.WIDE.U32 R38, R0, -0x2daee0ad, RZ ;  /* 0xd2511f5300267825 */ /* 0x000fe200078e00ff */
[----:B------:R-:W-:Y:S01]  /*6220*/  MUFU.EX2 R170, R170 ;  /* 0x000000aa00aa7308 */ /* 0x000fe20000000800 */
[----:B-1----:R-:W-:Y:S02]  /*6230*/  FMNMX.FTZ R0, R35, R8, !PT ;  /* 0x0000000823007209 */ /* 0x002fe40007810000 */
[----:B------:R-:W-:Y:S01]  /*6240*/  IMAD.WIDE.U32 R24, R24, -0x2daee0ad, RZ ;  /* 0xd2511f5318187825 */ /* 0x000fe200078e00ff */
[----:B------:R-:W-:Y:S02]  /*6250*/  LOP3.LUT R30, R39, UR9, R36, 0x96, !PT ;  /* 0x00000009271e7c12 */ /* 0x000fe4000f8e9624 */
[C---:B------:R-:W-:Y:S01]  /*6260*/  FSETP.NEU.FTZ.AND P1, PT, R0.reuse, -INF , PT ;  /* 0xff8000000000780b */ /* 0x040fe20003f3d000 */
[----:B------:R-:W-:Y:S01]  /*6270*/  FMUL.FTZ R184, R0, c[0x0][0x23c] ;  /* 0x00008f0000b87a20 */ /* 0x000fe20000410000 */
[----:B------:R-:W-:Y:S01]  /*6280*/  LOP3.LUT R8, R25, UR7, R38, 0x96, !PT ;  /* 0x0000000719087c12 */ /* 0x000fe2000f8e9626 */
[----:B------:R-:W-:Y:S01]  /*6290*/  FFMA.FTZ R166, R31, c[0x0][0x23c], -R190 ;  /* 0x00008f001fa67a23 */ /* 0x000fe200000108be */
[----:B------:R-:W-:Y:S01]  /*62a0*/  MUFU.EX2 R171, R171 ;  /* 0x000000ab00ab7308 */ /* 0x000fe20000000800 */
[----:B------:R-:W-:Y:S01]  /*62b0*/  IMAD.WIDE.U32 R30, R30, -0x326172a9, RZ ;  /* 0xcd9e8d571e1e7825 */ /* 0x000fe200078e00ff */
[----:B------:R-:W-:-:S03]  /*62c0*/  FSEL R184, R184, RZ, P1 ;  /* 0x000000ffb8b87208 */ /* 0x000fc60000800000 */
[----:B------:R-:W-:Y:S01]  /*62d0*/  IMAD.WIDE.U32 R34, R8, -0x326172a9, RZ ;  /* 0xcd9e8d5708227825 */ /* 0x000fe200078e00ff */
[----:B------:R-:W-:Y:S02]  /*62e0*/  LOP3.LUT R26, R31, UR8, R32, 0x96, !PT ;  /* 0x000000081f1a7c12 */ /* 0x000fe4000f8e9620 */
[----:B------:R-:W1:Y:S01]  /*62f0*/  MUFU.EX2 R166, R166 ;  /* 0x000000a600a67308 */ /* 0x000e620000000800 */
[--C-:B------:R-:W-:Y:S01]  /*6300*/  FFMA.FTZ R180, R29, c[0x0][0x23c], -R184.reuse ;  /* 0x00008f001db47a23 */ /* 0x100fe200000108b8 */
[----:B------:R-:W-:Y:S01]  /*6310*/  LOP3.LUT R29, R34, 0xffff, RZ, 0xc0, !PT ;  /* 0x0000ffff221d7812 */ /* 0x000fe200078ec0ff */
[----:B------:R-:W-:Y:S01]  /*6320*/  FFMA.FTZ R167, R27, c[0x0][0x23c], -R184 ;  /* 0x00008f001ba77a23 */ /* 0x000fe200000108b8 */
[----:B------:R-:W-:Y:S01]  /*6330*/  LOP3.LUT R4, R35, UR17, R30, 0x96, !PT ;  /* 0x0000001123047c12 */ /* 0x000fe2000f8e961e */
[--C-:B------:R-:W-:Y:S01]  /*6340*/  FFMA.FTZ R182, R6, c[0x0][0x23c], -R184.reuse ;  /* 0x00008f0006b67a23 */ /* 0x100fe200000108b8 */
[----:B------:R-:W-:Y:S01]  /*6350*/  LOP3.LUT R130, R34, 0xff, RZ, 0xc0, !PT ;  /* 0x000000ff22827812 */ /* 0x000fe200078ec0ff */
[--C-:B------:R-:W-:Y:S01]  /*6360*/  FFMA.FTZ R183, R17, c[0x0][0x23c], -R184.reuse ;  /* 0x00008f0011b77a23 */ /* 0x100fe200000108b8 */
[----:B------:R-:W-:Y:S01]  /*6370*/  MUFU.EX2 R180, R180 ;  /* 0x000000b400b47308 */ /* 0x000fe20000000800 */
[----:B------:R-:W-:Y:S01]  /*6380*/  SHF.R.U32.HI R29, RZ, 0x8, R29 ;  /* 0x00000008ff1d7819 */ /* 0x000fe2000001161d */
[----:B------:R-:W-:Y:S01]  /*6390*/  FFMA.FTZ R168, R11, c[0x0][0x23c], -R184 ;  /* 0x00008f000ba87a23 */ /* 0x000fe200000108b8 */
[----:B------:R-:W-:Y:S01]  /*63a0*/  SHF.R.U32.HI R8, RZ, 0x10, R34 ;  /* 0x00000010ff087819 */ /* 0x000fe20000011622 */
[----:B------:R-:W-:Y:S01]  /*63b0*/  FFMA.FTZ R164, R9, c[0x0][0x23c], -R184 ;  /* 0x00008f0009a47a23 */ /* 0x000fe200000108b8 */
[C---:B------:R-:W-:Y:S01]  /*63c0*/  LOP3.LUT R25, R4.reuse, 0xffff, RZ, 0xc0, !PT ;  /* 0x0000ffff04197812 */ /* 0x040fe200078ec0ff */
[----:B------:R-:W-:Y:S01]  /*63d0*/  FFMA.FTZ R169, R23, c[0x0][0x23c], -R190 ;  /* 0x00008f0017a97a23 */ /* 0x000fe200000108be */
[----:B------:R-:W-:Y:S01]  /*63e0*/  SHF.R.U32.HI R5, RZ, 0x10, R4 ;  /* 0x00000010ff057819 */ /* 0x000fe20000011604 */
[----:B------:R-:W2:Y:S01]  /*63f0*/  MUFU.EX2 R167, R167 ;  /* 0x000000a700a77308 */ /* 0x000ea20000000800 */
[----:B------:R-:W-:Y:S01]  /*6400*/  LOP3.LUT R128, R4, 0xff, RZ, 0xc0, !PT ;  /* 0x000000ff04807812 */ /* 0x000fe200078ec0ff */
[----:B------:R-:W-:Y:S01]  /*6410*/  FFMA.FTZ R33, R15, c[0x0][0x23c], -R190 ;  /* 0x00008f000f217a23 */ /* 0x000fe200000108be */
[----:B------:R-:W-:Y:S01]  /*6420*/  PRMT R130, R130, 0x5410, R29 ;  /* 0x0000541082827816 */ /* 0x000fe2000000001d */
[----:B------:R-:W-:Y:S01]  /*6430*/  FFMA.FTZ R3, R13, c[0x0][0x23c], -R184 ;  /* 0x00008f000d037a23 */ /* 0x000fe200000108b8 */
[----:B------:R-:W-:Y:S01]  /*6440*/  SHF.R.U32.HI R17, RZ, 0x18, R4 ;  /* 0x00000018ff117819 */ /* 0x000fe20000011604 */
[----:B------:R-:W-:Y:S01]  /*6450*/  FFMA.FTZ R35, R7, c[0x0][0x23c], -R184 ;  /* 0x00008f0007237a23 */ /* 0x000fe200000108b8 */
[----:B------:R-:W-:Y:S01]  /*6460*/  SHF.R.U32.HI R27, RZ, 0x18, R34 ;  /* 0x00000018ff1b7819 */ /* 0x000fe20000011622 */
[----:B------:R-:W-:Y:S01]  /*6470*/  MUFU.EX2 R182, R182 ;  /* 0x000000b600b67308 */ /* 0x000fe20000000800 */
[----:B------:R-:W-:Y:S01]  /*6480*/  LOP3.LUT R8, R8, 0xff, RZ, 0xc0, !PT ;  /* 0x000000ff08087812 */ /* 0x000fe200078ec0ff */
[--C-:B------:R-:W-:Y:S01]  /*6490*/  HSET2.LE.AND R130, R130, R247.reuse, PT ;  /* 0x000000f782827233 */ /* 0x100fe20003803000 */
[----:B------:R-:W-:Y:S01]  /*64a0*/  SHF.R.U32.HI R25, RZ, 0x8, R25 ;  /* 0x00000008ff197819 */ /* 0x000fe20000011619 */
[--C-:B------:R-:W-:Y:S01]  /*64b0*/  FFMA.FTZ R34, R21, c[0x0][0x23c], -R190.reuse ;  /* 0x00008f0015227a23 */ /* 0x100fe200000108be */
[----:B------:R-:W-:Y:S01]  /*64c0*/  LOP3.LUT R4, R5, 0xff, RZ, 0xc0, !PT ;  /* 0x000000ff05047812 */ /* 0x000fe200078ec0ff */
[----:B------:R-:W-:Y:S01]  /*64d0*/  LDSM.16.MT88.4 R12, [R220+0x18800] ;  /* 0x01880000dc0c783b */ /* 0x000fe20000004200 */
[----:B------:R-:W-:Y:S01]  /*64e0*/  PRMT R6, R8, 0x5410, R27 ;  /* 0x0000541008067816 */ /* 0x000fe2000000001b */
[----:B------:R-:W3:Y:S01]  /*64f0*/  MUFU.EX2 R183, R183 ;  /* 0x000000b700b77308 */ /* 0x000ee20000000800 */
[----:B------:R-:W-:Y:S01]  /*6500*/  PRMT R128, R128, 0x5410, R25 ;  /* 0x0000541080807816 */ /* 0x000fe20000000019 */
[----:B------:R-:W4:Y:S01]  /*6510*/  LDSM.16.MT88.4 R8, [R221+0x18800] ;  /* 0x01880000dd08783b */ /* 0x000f220000004200 */
[----:B------:R-:W-:Y:S01]  /*6520*/  PRMT R4, R4, 0x5410, R17 ;  /* 0x0000541004047816 */ /* 0x000fe20000000011 */
[--C-:B------:R-:W-:Y:S01]  /*6530*/  HSET2.LE.AND R131, R6, R247.reuse, PT ;  /* 0x000000f706837233 */ /* 0x100fe20003803000 */
[----:B-1----:R-:W-:Y:S01]  /*6540*/  F2FP.PACK_AB R5, R166, R171 ;  /* 0x000000aba605723e */ /* 0x002fe200000000ff */
[--C-:B------:R-:W-:Y:S01]  /*6550*/  HSET2.LE.AND R128, R128, R247.reuse, PT ;  /* 0x000000f780807233 */ /* 0x100fe20003803000 */
[----:B--2---:R-:W-:Y:S01]  /*6560*/  F2FP.PACK_AB R6, R167, R180 ;  /* 0x000000b4a706723e */ /* 0x004fe200000000ff */
[----:B------:R-:W-:Y:S01]  /*6570*/  HSET2.LE.AND R129, R4, R247, PT ;  /* 0x000000f704817233 */ /* 0x000fe20003803000 */
[----:B------:R-:W-:Y:S01]  /*6580*/  LOP3.LUT R130, R130, R5, RZ, 0xc0, !PT ;  /* 0x0000000582827212 */ /* 0x000fe200078ec0ff */
[----:B------:R-:W-:Y:S01]  /*6590*/  IMAD.WIDE.U32 R26, R26, -0x2daee0ad, RZ ;  /* 0xd2511f531a1a7825 */ /* 0x000fe200078e00ff */
[----:B------:R-:W-:Y:S01]  /*65a0*/  F2FP.PACK_AB R5, R170, R181 ;  /* 0x000000b5aa05723e */ /* 0x000fe200000000ff */
[----:B------:R-:W-:Y:S01]  /*65b0*/  MUFU.EX2 R169, R169 ;  /* 0x000000a900a97308 */ /* 0x000fe20000000800 */
[----:B------:R-:W-:Y:S01]  /*65c0*/  LOP3.LUT R131, R131, R6, RZ, 0xc0, !PT ;  /* 0x0000000683837212 */ /* 0x000fe200078ec0ff */
[----:B------:R-:W-:Y:S01]  /*65d0*/  FFMA.FTZ R19, R19, c[0x0][0x23c], -R190 ;  /* 0x00008f0013137a23 */ /* 0x000fe200000108be */
[----:B------:R-:W-:Y:S01]  /*65e0*/  LOP3.LUT R128, R128, R5, RZ, 0xc0, !PT ;  /* 0x0000000580807212 */ /* 0x000fe200078ec0ff */
[----:B------:R-:W-:Y:S01]  /*65f0*/  LDSM.16.MT88.4 R20, [R224+0x18800] ;  /* 0x01880000e014783b */ /* 0x000fe20000004200 */
[----:B---3--:R-:W-:Y:S01]  /*6600*/  F2FP.PACK_AB R4, R183, R182 ;  /* 0x000000b6b704723e */ /* 0x008fe200000000ff */
[----:B------:R-:W-:Y:S01]  /*6610*/  FFMA.FTZ R186, R186, c[0x0][0x23c], -R184 ;  /* 0x00008f00baba7a23 */ /* 0x000fe200000108b8 */
[----:B------:R-:W-:Y:S01]  /*6620*/  LOP3.LUT R24, R27, UR18, R24, 0x96, !PT ;  /* 0x000000121b187c12 */ /* 0x000fe2000f8e9618 */
[----:B------:R-:W-:Y:S01]  /*6630*/  MUFU.EX2 R34, R34 ;  /* 0x0000002200227308 */ /* 0x000fe20000000800 */
[----:B------:R-:W-:Y:S01]  /*6640*/  LOP3.LUT R129, R129, R4, RZ, 0xc0, !PT ;  /* 0x0000000481817212 */ /* 0x000fe200078ec0ff */
[--C-:B------:R-:W-:Y:S01]  /*6650*/  FFMA.FTZ R191, R191, c[0x0][0x23c], -R184.reuse ;  /* 0x00008f00bfbf7a23 */ /* 0x100fe200000108b8 */
[----:B------:R-:W-:Y:S01]  /*6660*/  LOP3.LUT R25, R26, 0xffff, RZ, 0xc0, !PT ;  /* 0x0000ffff1a197812 */ /* 0x000fe200078ec0ff */
[----:B------:R-:W-:Y:S01]  /*6670*/  FFMA.FTZ R188, R188, c[0x0][0x23c], -R184 ;  /* 0x00008f00bcbc7a23 */ /* 0x000fe200000108b8 */
[----:B------:R-:W-:Y:S01]  /*6680*/  SHF.R.U32.HI R5, RZ, 0x10, R26 ;  /* 0x00000010ff057819 */ /* 0x000fe2000001161a */
[----:B------:R-:W-:Y:S01]  /*6690*/  FFMA.FTZ R193, R193, c[0x0][0x23c], -R184 ;  /* 0x00008f00c1c17a23 */ /* 0x000fe200000108b8 */
[----:B------:R-:W-:Y:S01]  /*66a0*/  LOP3.LUT R27, R24, 0xffff, RZ, 0xc0, !PT ;  /* 0x0000ffff181b7812 */ /* 0x000fe200078ec0ff */
[----:B------:R-:W-:Y:S01]  /*66b0*/  MUFU.EX2 R33, R33 ;  /* 0x0000002100217308 */ /* 0x000fe20000000800 */
[----:B------:R-:W-:Y:S01]  /*66c0*/  HMMA.16816.F32 R144, R128, R140, RZ ;  /* 0x0000008c8090723c */ /* 0x000fe200000018ff */
[----:B------:R-:W-:-:S02]  /*66d0*/  SHF.R.U32.HI R28, RZ, 0x10, R24 ;  /* 0x00000010ff1c7819 */ /* 0x000fc40000011618 */
[----:B------:R-:W-:Y:S02]  /*66e0*/  LOP3.LUT R6, R26, 0xff, RZ, 0xc0, !PT ;  /* 0x000000ff1a067812 */ /* 0x000fe400078ec0ff */
[----:B------:R-:W-:Y:S02]  /*66f0*/  LOP3.LUT R4, R24, 0xff, RZ, 0xc0, !PT ;  /* 0x000000ff18047812 */ /* 0x000fe400078ec0ff */
[----:B------:R1:W2:Y:S01]  /*6700*/  MUFU.EX2 R32, R19 ;  /* 0x0000001300207308 */ /* 0x0002a20000000800 */
[----:B------:R-:W-:Y:S01]  /*6710*/  HMMA.16816.F32 R140, R128, R142, RZ ;  /* 0x0000008e808c723c */ /* 0x000fe200000018ff */
[----:B------:R-:W-:Y:S02]  /*6720*/  SHF.R.U32.HI R7, RZ, 0x18, R24 ;  /* 0x00000018ff077819 */ /* 0x000fe40000011618 */
[----:B------:R-:W-:Y:S02]  /*6730*/  SHF.R.U32.HI R26, RZ, 0x18, R26 ;  /* 0x00000018ff1a7819 */ /* 0x000fe4000001161a */
[----:B------:R-:W-:-:S02]  /*6740*/  SHF.R.U32.HI R25, RZ, 0x8, R25 ;  /* 0x00000008ff197819 */ /* 0x000fc40000011619 */
[----:B------:R-:W-:Y:S01]  /*6750*/  MUFU.EX2 R168, R168 ;  /* 0x000000a800a87308 */ /* 0x000fe20000000800 */
[----:B------:R-:W-:Y:S01]  /*6760*/  LOP3.LUT R5, R5, 0xff, RZ, 0xc0, !PT ;  /* 0x000000ff05057812 */ /* 0x000fe200078ec0ff */
[C---:B------:R-:W-:Y:S01]  /*6770*/  HMMA.16816.F32 R136, R128.reuse, R132, RZ ;  /* 0x000000848088723c */ /* 0x040fe200000018ff */
[----:B------:R-:W-:Y:S02]  /*6780*/  SHF.R.U32.HI R27, RZ, 0x8, R27 ;  /* 0x00000008ff1b7819 */ /* 0x000fe4000001161b */
[----:B------:R-:W-:Y:S02]  /*6790*/  LOP3.LUT R24, R28, 0xff, RZ, 0xc0, !PT ;  /* 0x000000ff1c187812 */ /* 0x000fe400078ec0ff */
[----:B------:R-:W-:Y:S01]  /*67a0*/  PRMT R6, R6, 0x5410, R25 ;  /* 0x0000541006067816 */ /* 0x000fe20000000019 */
[----:B------:R-:W-:Y:S01]  /*67b0*/  MUFU.EX2 R164, R164 ;  /* 0x000000a400a47308 */ /* 0x000fe20000000800 */
[----:B------:R-:W-:Y:S01]  /*67c0*/  PRMT R26, R5, 0x5410, R26 ;  /* 0x00005410051a7816 */ /* 0x000fe2000000001a */
[C---:B------:R-:W-:Y:S01]  /*67d0*/  HMMA.16816.F32 R132, R128.reuse, R134, RZ ;  /* 0x000000868084723c */ /* 0x040fe200000018ff */
[----:B------:R-:W-:Y:S01]  /*67e0*/  PRMT R4, R4, 0x5410, R27 ;  /* 0x0000541004047816 */ /* 0x000fe2000000001b */
[--C-:B------:R-:W-:Y:S01]  /*67f0*/  HSET2.LE.AND R6, R6, R247.reuse, PT ;  /* 0x000000f706067233 */ /* 0x100fe20003803000 */
[----:B------:R-:W-:Y:S01]  /*6800*/  PRMT R24, R24, 0x5410, R7 ;  /* 0x0000541018187816 */ /* 0x000fe20000000007 */
[--C-:B------:R-:W-:Y:S01]  /*6810*/  HSET2.LE.AND R7, R26, R247.reuse, PT ;  /* 0x000000f71a077233 */ /* 0x100fe20003803000 */
[----:B-1----:R-:W1:Y:S01]  /*6820*/  LDSM.16.MT88.4 R16, [R222+0x18800] ;  /* 0x01880000de10783b */ /* 0x002e620000004200 */
[----:B------:R-:W3:Y:S01]  /*6830*/  MUFU.EX2 R3, R3 ;  /* 0x0000000300037308 */ /* 0x000ee20000000800 */
[--C-:B------:R-:W-:Y:S01]  /*6840*/  HSET2.LE.AND R4, R4, R247.reuse, PT ;  /* 0x000000f704047233 */ /* 0x100fe20003803000 */
[----:B--2---:R-:W-:Y:S01]  /*6850*/  F2FP.PACK_AB R27, R32, R33 ;  /* 0x00000021201b723e */ /* 0x004fe200000000ff */
[----:B------:R-:W-:Y:S01]  /*6860*/  HSET2.LE.AND R5, R24, R247, PT ;  /* 0x000000f718057233 */ /* 0x000fe20003803000 */
[----:B------:R-:W-:Y:S01]  /*6870*/  F2FP.PACK_AB R25, R34, R169 ;  /* 0x000000a92219723e */ /* 0x000fe200000000ff */
[----:B------:R-:W-:Y:S01]  /*6880*/  HMMA.16816.F32 R152, R128, R148, RZ ;  /* 0x000000948098723c */ /* 0x000fe200000018ff */
[----:B------:R-:W-:Y:S01]  /*6890*/  LOP3.LUT R6, R6, R27, RZ, 0xc0, !PT ;  /* 0x0000001b06067212 */ /* 0x000fe200078ec0ff */
[----:B------:R-:W-:Y:S01]  /*68a0*/  LDSM.16.MT88.4 R28, [R220+0x1e000] ;  /* 0x01e00000dc1c783b */ /* 0x000fe20000004200 */
        /* <DEDUP_REMOVED lines=10> */
[----:B------:R-:W-:Y:S01]  /*6950*/  HMMA.16816.F32 R40, R128, R42, RZ ;  /* 0x0000002a8028723c */ /* 0x000fe200000018ff */
[----:B------:R-:W-:Y:S02]  /*6960*/  LDSM.16.MT88.4 R24, [R222+0x1a800] ;  /* 0x01a80000de18783b */ /* 0x000fe40000004200 */
[----:B------:R-:W2:Y:S05]  /*6970*/  MUFU.EX2 R188, R188 ;  /* 0x000000bc00bc7308 */ /* 0x000eaa0000000800 */
[C---:B----4-:R-:W-:Y:S03]  /*6980*/  HMMA.16816.F32 R144, R4.reuse, R8, R144 ;  /* 0x000000080490723c */ /* 0x050fe60000001890 */
[----:B------:R-:W-:Y:S05]  /*6990*/  MUFU.EX2 R193, R193 ;  /* 0x000000c100c17308 */ /* 0x000fea0000000800 */
[C---:B------:R-:W-:Y:S01]  /*69a0*/  HMMA.16816.F32 R140, R4.reuse, R10, R140 ;  /* 0x0000000a048c723c */ /* 0x040fe2000000188c */
[----:B------:R-:W3:Y:S07]  /*69b0*/  LDSM.16.MT88.4 R8, [R224+0x1a800] ;  /* 0x01a80000e008783b */ /* 0x000eee0000004200 */
[C---:B------:R-:W-:Y:S08]  /*69c0*/  HMMA.16816.F32 R136, R4.reuse, R12, R136 ;  /* 0x0000000c0488723c */ /* 0x040ff00000001888 */
[----:B------:R-:W-:Y:S01]  /*69d0*/  HMMA.16816.F32 R132, R4, R14, R132 ;  /* 0x0000000e0484723c */ /* 0x000fe20000001884 */
[----:B------:R-:W4:Y:S07]  /*69e0*/  LDSM.16.MT88.4 R12, [R224+0x1c800] ;  /* 0x01c80000e00c783b */ /* 0x000f2e0000004200 */
[C---:B------:R-:W-:Y:S08]  /*69f0*/  HMMA.16816.F32 R68, R128.reuse, R72, RZ ;  /* 0x000000488044723c */ /* 0x040ff000000018ff */
[----:B------:R-:W-:Y:S08]  /*6a00*/  HMMA.16816.F32 R72, R128, R74, RZ ;  /* 0x0000004a8048723c */ /* 0x000ff000000018ff */
[C---:B-1----:R-:W-:Y:S08]  /*6a10*/  HMMA.16816.F32 R152, R4.reuse, R16, R152 ;  /* 0x000000100498723c */ /* 0x042ff00000001898 */
[C---:B------:R-:W-:Y:S01]  /*6a20*/  HMMA.16816.F32 R148, R4.reuse, R18, R148 ;  /* 0x000000120494723c */ /* 0x040fe20000001894 */
[----:B------:R-:W1:Y:S07]  /*6a30*/  LDSM.16.MT88.4 R16, [R220+0x1a800] ;  /* 0x01a80000dc10783b */ /* 0x000e6e0000004200 */
[C---:B---3--:R-:W-:Y:S08]  /*6a40*/  HMMA.16816.F32 R36, R4.reuse, R8, R36 ;  /* 0x000000080424723c */ /* 0x048ff00000001824 */
[----:B------:R-:W-:Y:S01]  /*6a50*/  HMMA.16816.F32 R40, R4, R10, R40 ;  /* 0x0000000a0428723c */ /* 0x000fe20000001828 */
[----:B------:R-:W3:Y:S07]  /*6a60*/  LDSM.16.MT88.4 R8, [R222+0x1c800] ;  /* 0x01c80000de08783b */ /* 0x000eee0000004200 */
[C---:B------:R-:W-:Y:S08]  /*6a70*/  HMMA.16816.F32 R60, R128.reuse, R64, RZ ;  /* 0x00000040803c723c */ /* 0x040ff000000018ff */
[----:B------:R-:W-:Y:S08]  /*6a80*/  HMMA.16816.F32 R64, R128, R66, RZ ;  /* 0x000000428040723c */ /* 0x000ff000000018ff */
[C---:B----4-:R-:W-:Y:S08]  /*6a90*/  HMMA.16816.F32 R68, R4.reuse, R12, R68 ;  /* 0x0000000c0444723c */ /* 0x050ff00000001844 */
[----:B------:R-:W-:Y:S01]  /*6aa0*/  HMMA.16816.F32 R72, R4, R14, R72 ;  /* 0x0000000e0448723c */ /* 0x000fe20000001848 */
[----:B------:R-:W4:Y:S07]  /*6ab0*/  LDSM.16.MT88.4 R12, [R224+0x1e800] ;  /* 0x01e80000e00c783b */ /* 0x000f2e0000004200 */
        /* <DEDUP_REMOVED lines=11> */
[----:B------:R-:W1:Y:S07]  /*6b70*/  LDSM.16.MT88.4 R20, [R221+0x1a800] ;  /* 0x01a80000dd14783b */ /* 0x000e6e0000004200 */
[C---:B---3--:R-:W-:Y:S08]  /*6b80*/  HMMA.16816.F32 R76, R4.reuse, R8, R76 ;  /* 0x00000008044c723c */ /* 0x048ff0000000184c */
[----:B------:R-:W-:Y:S01]  /*6b90*/  HMMA.16816.F32 R80, R4, R10, R80 ;  /* 0x0000000a0450723c */ /* 0x000fe20000001850 */
[----:B------:R-:W3:Y:S07]  /*6ba0*/  LDSM.16.MT88.4 R8, [R222+0x1e800] ;  /* 0x01e80000de08783b */ /* 0x000eee0000004200 */
        /* <DEDUP_REMOVED lines=13> */
[----:B------:R-:W-:Y:S01]  /*6c80*/  HMMA.16816.F32 R52, R4, R20, R52 ;  /* 0x000000140434723c */ /* 0x000fe20000001834 */
[----:B------:R-:W-:-:S05]  /*6c90*/  IMAD.WIDE.U32 R16, R16, -0x326172a9, RZ ;  /* 0xcd9e8d5710107825 */ /* 0x000fca00078e00ff */
[----:B------:R-:W-:Y:S02]  /*6ca0*/  LOP3.LUT R17, R17, UR16, R176, 0x96, !PT ;  /* 0x0000001011117c12 */ /* 0x000fe4000f8e96b0 */
[----:B------:R-:W-:Y:S01]  /*6cb0*/  HMMA.16816.F32 R56, R4, R22, R56 ;  /* 0x000000160438723c */ /* 0x000fe20000001838 */
[----:B------:R-:W1:Y:S01]  /*6cc0*/  LDSM.16.MT88.4 R20, [R221+0x1c800] ;  /* 0x01c80000dd14783b */ /* 0x000e620000004200 */
[----:B------:R-:W-:-:S06]  /*6cd0*/  LOP3.LUT R16, R179, UR14, R16, 0x96, !PT ;  /* 0x0000000eb3107c12 */ /* 0x000fcc000f8e9610 */
[C---:B---3--:R-:W-:Y:S08]  /*6ce0*/  HMMA.16816.F32 R108, R4.reuse, R8, R108 ;  /* 0x00000008046c723c */ /* 0x048ff0000000186c */
[----:B------:R-:W-:Y:S01]  /*6cf0*/  HMMA.16816.F32 R112, R4, R10, R112 ;  /* 0x0000000a0470723c */ /* 0x000fe20000001870 */
[----:B------:R-:W3:Y:S07]  /*6d00*/  LDSM.16.MT88.4 R8, [R220+0x1e800] ;  /* 0x01e80000dc08783b */ /* 0x000eee0000004200 */
[----:B------:R-:W-:Y:S08]  /*6d10*/  HMMA.16816.F32 R120, R128, R122, RZ ;  /* 0x0000007a8078723c */ /* 0x000ff000000018ff */
[----:B----4-:R-:W-:Y:S07]  /*6d20*/  HMMA.16816.F32 R116, R4, R12, R116 ;  /* 0x0000000c0474723c */ /* 0x010fee0000001874 */
[----:B------:R-:W-:Y:S01]  /*6d30*/  IMAD.WIDE.U32 R12, R17, -0x2daee0ad, RZ ;  /* 0xd2511f53110c7825 */ /* 0x000fe200078e00ff */
[----:B------:R-:W-:Y:S03]  /*6d40*/  HMMA.16816.F32 R44, R128, R48, RZ ;  /* 0x00000030802c723c */ /* 0x000fe600000018ff */
[----:B------:R-:W-:Y:S01]  /*6d50*/  IMAD.WIDE.U32 R16, R16, -0x2daee0ad, RZ ;  /* 0xd2511f5310107825 */ /* 0x000fe200078e00ff */
[----:B------:R-:W-:-:S04]  /*6d60*/  LOP3.LUT R13, R13, UR13, R204, 0x96, !PT ;  /* 0x0000000d0d0d7c12 */ /* 0x000fc8000f8e96cc */
[----:B------:R-:W-:Y:S01]  /*6d70*/  HMMA.16816.F32 R48, R128, R50, RZ ;  /* 0x000000328030723c */ /* 0x000fe200000018ff */
[----:B------:R-:W-:-:S05]  /*6d80*/  LOP3.LUT R12, R17, UR11, R12, 0x96, !PT ;  /* 0x0000000b110c7c12 */ /* 0x000fca000f8e960c */
[----:B------:R-:W-:Y:S02]  /*6d90*/  IMAD.WIDE.U32 R174, R12, -0x326172a9, RZ ;  /* 0xcd9e8d570cae7825 */ /* 0x000fe400078e00ff */
[C---:B------:R-:W-:Y:S08]  /*6da0*/  HMMA.16816.F32 R84, R128.reuse, R88, RZ ;  /* 0x000000588054723c */ /* 0x040ff000000018ff */
[C---:B------:R-:W-:Y:S08]  /*6db0*/  HMMA.16816.F32 R88, R128.reuse, R90, RZ ;  /* 0x0000005a8058723c */ /* 0x040ff000000018ff */
[C---:B------:R-:W-:Y:S07]  /*6dc0*/  HMMA.16816.F32 R124, R128.reuse, R28, RZ ;  /* 0x0000001c807c723c */ /* 0x040fee00000018ff */
[--C-:B------:R-:W-:Y:S01]  /*6dd0*/  FFMA.FTZ R29, R194, c[0x0][0x23c], -R190.reuse ;  /* 0x00008f00c21d7a23 */ /* 0x100fe200000108be */
[----:B------:R-:W-:Y:S01]  /*6de0*/  HMMA.16816.F32 R128, R128, R30, RZ ;  /* 0x0000001e8080723c */ /* 0x000fe200000018ff */
[----:B------:R-:W-:-:S04]  /*6df0*/  FFMA.FTZ R28, R198, c[0x0][0x23c], -R190 ;  /* 0x00008f00c61c7a23 */ /* 0x000fc800000108be */
[----:B------:R-:W-:Y:S02]  /*6e00*/  MUFU.EX2 R29, R29 ;  /* 0x0000001d001d7308 */ /* 0x000fe40000000800 */
[--C-:B------:R-:W-:Y:S01]  /*6e10*/  FFMA.FTZ R30, R192, c[0x0][0x23c], -R190.reuse ;  /* 0x00008f00c01e7a23 */ /* 0x100fe200000108be */
[----:B------:R-:W-:Y:S01]  /*6e20*/  HMMA.16816.F32 R96, R4, R18, R96 ;  /* 0x000000120460723c */ /* 0x000fe20000001860 */
[----:B------:R-:W-:-:S04]  /*6e30*/  FFMA.FTZ R31, R196, c[0x0][0x23c], -R190 ;  /* 0x00008f00c41f7a23 */ /* 0x000fc800000108be */
[----:B------:R-:W-:Y:S02]  /*6e40*/  MUFU.EX2 R30, R30 ;  /* 0x0000001e001e7308 */ /* 0x000fe40000000800 */
[----:B------:R-:W-:Y:S01]  /*6e50*/  IMAD.WIDE.U32 R18, R13, -0x326172a9, RZ ;  /* 0xcd9e8d570d127825 */ /* 0x000fe200078e00ff */
[C---:B------:R-:W-:Y:S04]  /*6e60*/  HMMA.16816.F32 R120, R4.reuse, R14, R120 ;  /* 0x0000000e0478723c */ /* 0x040fe80000001878 */
[----:B------:R-:W-:Y:S01]  /*6e70*/  LOP3.LUT R13, R19, UR12, R178, 0x96, !PT ;  /* 0x0000000c130d7c12 */ /* 0x000fe2000f8e96b2 */
[----:B------:R-:W-:Y:S01]  /*6e80*/  MUFU.EX2 R28, R28 ;  /* 0x0000001c001c7308 */ /* 0x000fe20000000800 */
[----:B------:R-:W-:Y:S02]  /*6e90*/  LOP3.LUT R12, R175, UR10, R18, 0x96, !PT ;  /* 0x0000000aaf0c7c12 */ /* 0x000fe4000f8e9612 */
[----:B------:R-:W-:Y:S01]  /*6ea0*/  HMMA.16816.F32 R44, R4, R24, R44 ;  /* 0x00000018042c723c */ /* 0x000fe2000000182c */
[----:B------:R-:W-:-:S04]  /*6eb0*/  IMAD.WIDE.U32 R14, R13, -0x2daee0ad, RZ ;  /* 0xd2511f530d0e7825 */ /* 0x000fc800078e00ff */
[----:B------:R-:W-:Y:S01]  /*6ec0*/  IMAD.WIDE.U32 R204, R12, -0x2daee0ad, RZ ;  /* 0xd2511f530ccc7825 */ /* 0x000fe200078e00ff */
[----:B------:R-:W-:Y:S01]  /*6ed0*/  LOP3.LUT R16, R15, UR9, R16, 0x96, !PT ;  /* 0x000000090f107c12 */ /* 0x000fe2000f8e9610 */
[----:B------:R-:W4:Y:S01]  /*6ee0*/  MUFU.EX2 R31, R31 ;  /* 0x0000001f001f7308 */ /* 0x000f220000000800 */
[----:B------:R-:W-:Y:S01]  /*6ef0*/  HMMA.16816.F32 R48, R4, R26, R48 ;  /* 0x0000001a0430723c */ /* 0x000fe20000001830 */
[----:B------:R-:W3:Y:S01]  /*6f00*/  LDSM.16.MT88.4 R24, [R222+0x19000] ;  /* 0x01900000de18783b */ /* 0x000ee20000004200 */
[----:B------:R-:W-:Y:S01]  /*6f10*/  LOP3.LUT R14, R205, UR7, R14, 0x96, !PT ;  /* 0x00000007cd0e7c12 */ /* 0x000fe2000f8e960e */
[----:B------:R-:W-:Y:S01]  /*6f20*/  IMAD.WIDE.U32 R176, R16, -0x326172a9, RZ ;  /* 0xcd9e8d5710b07825 */ /* 0x000fe200078e00ff */
[----:B--2---:R-:W-:-:S03]  /*6f30*/  F2FP.PACK_AB R16, R188, R191 ;  /* 0x000000bfbc10723e */ /* 0x004fc600000000ff */
[----:B------:R-:W-:Y:S01]  /*6f40*/  IMAD.WIDE.U32 R14, R14, -0x326172a9, RZ ;  /* 0xcd9e8d570e0e7825 */ /* 0x000fe200078e00ff */
[C---:B-1----:R-:W-:Y:S04]  /*6f50*/  HMMA.16816.F32 R84, R4.reuse, R20, R84 ;  /* 0x000000140454723c */ /* 0x042fe80000001854 */
[----:B------:R-:W-:Y:S02]  /*6f60*/  LOP3.LUT R12, R14, 0xff, RZ, 0xc0, !PT ;  /* 0x000000ff0e0c7812 */ /* 0x000fe400078ec0ff */
[----:B----4-:R-:W-:Y:S02]  /*6f70*/  F2FP.PACK_AB R13, R31, R28 ;  /* 0x0000001c1f0d723e */ /* 0x010fe400000000ff */
[C---:B------:R-:W-:Y:S01]  /*6f80*/  HMMA.16816.F32 R88, R4.reuse, R22, R88 ;  /* 0x000000160458723c */ /* 0x040fe20000001858 */
[----:B------:R-:W-:Y:S07]  /*6f90*/  LDSM.16.MT88.4 R20, [R221+0x19000] ;  /* 0x01900000dd14783b */ /* 0x000fee0000004200 */
[C---:B---3--:R-:W-:Y:S07]  /*6fa0*/  HMMA.16816.F32 R124, R4.reuse, R8, R124 ;  /* 0x00000008047c723c */ /* 0x048fee000000187c */
[--C-:B------:R-:W-:Y:S01]  /*6fb0*/  SHF.R.U32.HI R9, RZ, 0x18, R14.reuse ;  /* 0x00000018ff097819 */ /* 0x100fe2000001160e */
[----:B------:R-:W-:Y:S01]  /*6fc0*/  HMMA.16816.F32 R128, R4, R10, R128 ;  /* 0x0000000a0480723c */ /* 0x000fe20000001880 */
[----:B------:R-:W1:Y:S06]  /*6fd0*/  LDSM.16.MT88.4 R4, [R224+0x19000] ;  /* 0x01900000e004783b */ /* 0x000e6c0000004200 */
[----:B------:R-:W-:-:S02]  /*6fe0*/  SHF.R.U32.HI R10, RZ, 0x10, R14 ;  /* 0x00000010ff0a7819 */ /* 0x000fc4000001160e */
[----:B------:R-:W-:Y:S02]  /*6ff0*/  LOP3.LUT R11, R14, 0xffff, RZ, 0xc0, !PT ;  /* 0x0000ffff0e0b7812 */ /* 0x000fe400078ec0ff */
[----:B------:R-:W-:Y:S02]  /*7000*/  LOP3.LUT R10, R10, 0xff, RZ, 0xc0, !PT ;  /* 0x000000ff0a0a7812 */ /* 0x000fe400078ec0ff */
[----:B------:R-:W-:Y:S02]  /*7010*/  SHF.R.U32.HI R11, RZ, 0x8, R11 ;  /* 0x00000008ff0b7819 */ /* 0x000fe4000001160b */
[----:B------:R-:W-:Y:S02]  /*7020*/  LOP3.LUT R14, R15, UR17, R176, 0x96, !PT ;  /* 0x000000110f0e7c12 */ /* 0x000fe4000f8e96b0 */
[----:B------:R-:W-:Y:S02]  /*7030*/  PRMT R10, R10, 0x5410, R9 ;  /* 0x000054100a0a7816 */ /* 0x000fe40000000009 */
[----:B------:R-:W-:-:S02]  /*7040*/  PRMT R12, R12, 0x5410, R11 ;  /* 0x000054100c0c7816 */ /* 0x000fc4000000000b */
[--C-:B------:R-:W-:Y:S02]  /*7050*/  SHF.R.U32.HI R9, RZ, 0x10, R14.reuse ;  /* 0x00000010ff097819 */ /* 0x100fe4000001160e */
[C---:B------:R-:W-:Y:S01]  /*7060*/  LOP3.LUT R11, R14.reuse, 0xffff, RZ, 0xc0, !PT ;  /* 0x0000ffff0e0b7812 */ /* 0x040fe200078ec0ff */
[----:B------:R-:W-:Y:S01]  /*7070*/  HSET2.LE.AND R12, R12, R247, PT ;  /* 0x000000f70c0c7233 */ /* 0x000fe20003803000 */
[----:B------:R-:W-:Y:S02]  /*7080*/  LOP3.LUT R8, R14, 0xff, RZ, 0xc0, !PT ;  /* 0x000000ff0e087812 */ /* 0x000fe400078ec0ff */
[----:B------:R-:W-:Y:S02]  /*7090*/  SHF.R.U32.HI R14, RZ, 0x18, R14 ;  /* 0x00000018ff0e7819 */ /* 0x000fe4000001160e */
[----:B------:R-:W-:Y:S02]  /*70a0*/  LOP3.LUT R9, R9, 0xff, RZ, 0xc0, !PT ;  /* 0x000000ff09097812 */ /* 0x000fe400078ec0ff */
[----:B------:R-:W-:-:S02]  /*70b0*/  SHF.R.U32.HI R11, RZ, 0x8, R11 ;  /* 0x00000008ff0b7819 */ /* 0x000fc4000001160b */
[----:B------:R-:W-:Y:S02]  /*70c0*/  PRMT R14, R9, 0x5410, R14 ;  /* 0x00005410090e7816 */ /* 0x000fe4000000000e */
[----:B------:R-:W-:Y:S01]  /*70d0*/  PRMT R8, R8, 0x5410, R11 ;  /* 0x0000541008087816 */ /* 0x000fe2000000000b */
[----:B------:R-:W-:Y:S01]  /*70e0*/  HSET2.LE.AND R11, R10, R247, PT ;  /* 0x000000f70a0b7233 */ /* 0x000fe20003803000 */
[----:B------:R-:W-:-:S03]  /*70f0*/  F2FP.PACK_AB R9, R30, R29 ;  /* 0x0000001d1e09723e */ /* 0x000fc600000000ff */
[--C-:B------:R-:W-:Y:S01]  /*7100*/  HSET2.LE.AND R8, R8, R247.reuse, PT ;  /* 0x000000f708087233 */ /* 0x100fe20003803000 */
[----:B------:R-:W-:Y:S01]  /*7110*/  LOP3.LUT R10, R12, R9, RZ, 0xc0, !PT ;  /* 0x000000090c0a7212 */ /* 0x000fe200078ec0ff */
[----:B------:R-:W-:Y:S01]  /*7120*/  HSET2.LE.AND R9, R14, R247, PT ;  /* 0x000000f70e097233 */ /* 0x000fe20003803000 */
[----:B------:R-:W-:Y:S02]  /*7130*/  F2FP.PACK_AB R12, R193, R186 ;  /* 0x000000bac10c723e */ /* 0x000fe400000000ff */
[----:B------:R-:W-:Y:S02]  /*7140*/  LOP3.LUT R11, R11, R16, RZ, 0xc0, !PT ;  /* 0x000000100b0b7212 */ /* 0x000fe400078ec0ff */
[----:B------:R-:W-:Y:S01]  /*7150*/  LOP3.LUT R8, R8, R13, RZ, 0xc0, !PT ;  /* 0x0000000d08087212 */ /* 0x000fe200078ec0ff */
[----:B------:R-:W-:Y:S01]  /*7160*/  LDSM.16.MT88.4 R16, [R220+0x19000] ;  /* 0x01900000dc10783b */ /* 0x000fe20000004200 */
[----:B------:R-:W-:-:S03]  /*7170*/  LOP3.LUT R9, R9, R12, RZ, 0xc0, !PT ;  /* 0x0000000c09097212 */ /* 0x000fc600078ec0ff */
[----:B------:R-:W2:Y:S04]  /*7180*/  LDSM.16.MT88.4 R12, [R224+0x1b000] ;  /* 0x01b00000e00c783b */ /* 0x000ea80000004200 */
        /* <DEDUP_REMOVED lines=10> */
[C---:B---3--:R-:W-:Y:S07]  /*7230*/  HMMA.16816.F32 R52, R8.reuse, R24, R52 ;  /* 0x000000180834723c */ /* 0x048fee0000001834 */
[----:B------:R-:W-:Y:S01]  /*7240*/  IMAD.MOV.U32 R24, RZ, RZ, R204 ;  /* 0x000000ffff187224 */ /* 0x000fe200078e00cc */
[----:B------:R-:W-:Y:S01]  /*7250*/  HMMA.16816.F32 R56, R8, R26, R56 ;  /* 0x0000001a0838723c */ /* 0x000fe20000001838 */
[----:B------:R-:W-:-:S02]  /*7260*/  IMAD.MOV.U32 R25, RZ, RZ, R205 ;  /* 0x000000ffff197224 */ /* 0x000fc400078e00cd */
[----:B------:R2:W5:Y:S04]  /*7270*/  LDL.LU.64 R204, [R1+0x48] ;  /* 0x0000480001cc7983 */ /* 0x0005680000300a00 */
[----:B------:R-:W-:Y:S01]  /*7280*/  IMAD.MOV.U32 R26, RZ, RZ, R176 ;  /* 0x000000ffff1a7224 */ /* 0x000fe200078e00b0 */
[C---:B-1----:R-:W-:Y:S01]  /*7290*/  HMMA.16816.F32 R44, R8.reuse, R4, R44 ;  /* 0x00000004082c723c */ /* 0x042fe2000000182c */
[----:B------:R-:W-:Y:S02]  /*72a0*/  IMAD.MOV.U32 R27, RZ, RZ, R177 ;  /* 0x000000ffff1b7224 */ /* 0x000fe400078e00b1 */
[----:B------:R2:W5:Y:S05]  /*72b0*/  LDL.LU.64 R176, [R1+0x40] ;  /* 0x0000400001b07983 */ /* 0x00056a0000300a00 */
[C---:B------:R-:W-:Y:S01]  /*72c0*/  HMMA.16816.F32 R48, R8.reuse, R6, R48 ;  /* 0x000000060830723c */ /* 0x040fe20000001830 */
[----:B------:R-:W1:Y:S07]  /*72d0*/  LDSM.16.MT88.4 R4, [R221+0x1d000] ;  /* 0x01d00000dd04783b */ /* 0x000e6e0000004200 */
[C---:B----4-:R-:W-:Y:S07]  /*72e0*/  HMMA.16816.F32 R60, R8.reuse, R20, R60 ;  /* 0x00000014083c723c */ /* 0x050fee000000183c */
[----:B------:R-:W-:Y:S01]  /*72f0*/  IMAD.MOV.U32 R20, RZ, RZ, R174 ;  /* 0x000000ffff147224 */ /* 0x000fe200078e00ae */
[C---:B------:R-:W-:Y:S01]  /*7300*/  HMMA.16816.F32 R40, R8.reuse, R14, R40 ;  /* 0x0000000e0828723c */ /* 0x040fe20000001828 */
[----:B------:R-:W-:Y:S01]  /*7310*/  IMAD.MOV.U32 R21, RZ, RZ, R175 ;  /* 0x000000ffff157224 */ /* 0x000fe200078e00af */
[----:B------:R-:W3:Y:S04]  /*7320*/  LDSM.16.MT88.4 R12, [R222+0x1d000] ;  /* 0x01d00000de0c783b */ /* 0x000ee80000004200 */
[----:B------:R2:W5:Y:S02]  /*7330*/  LDL.LU.64 R174, [R1+0x38] ;  /* 0x0000380001ae7983 */ /* 0x0005640000300a00 */
[C---:B------:R-:W-:Y:S08]  /*7340*/  HMMA.16816.F32 R136, R8.reuse, R16, R136 ;  /* 0x000000100888723c */ /* 0x040ff00000001888 */
[C---:B------:R-:W-:Y:S01]  /*7350*/  HMMA.16816.F32 R132, R8.reuse, R18, R132 ;  /* 0x000000120884723c */ /* 0x040fe20000001884 */
[----:B------:R-:W4:Y:S07]  /*7360*/  LDSM.16.MT88.4 R16, [R224+0x1d000] ;  /* 0x01d00000e010783b */ /* 0x000f2e0000004200 */
[C---:B------:R-:W-:Y:S08]  /*7370*/  HMMA.16816.F32 R64, R8.reuse, R22, R64 ;  /* 0x000000160840723c */ /* 0x040ff00000001840 */
[----:B-1----:R-:W-:Y:S07]  /*7380*/  HMMA.16816.F32 R84, R8, R4, R84 ;  /* 0x000000040854723c */ /* 0x002fee0000001854 */
[----:B------:R-:W-:-:S02]  /*7390*/  IMAD.MOV.U32 R4, RZ, RZ, R20 ;  /* 0x000000ffff047224 */ /* 0x000fc400078e0014 */
[----:B------:R-:W-:Y:S02]  /*73a0*/  IMAD.MOV.U32 R5, RZ, RZ, R21 ;  /* 0x000000ffff057224 */ /* 0x000fe400078e0015 */
[----:B------:R-:W1:Y:S01]  /*73b0*/  LDSM.16.MT88.4 R20, [R220+0x1d000] ;  /* 0x01d00000dc14783b */ /* 0x000e620000004200 */
[C---:B---3--:R-:W-:Y:S08]  /*73c0*/  HMMA.16816.F32 R76, R8.reuse, R12, R76 ;  /* 0x0000000c084c723c */ /* 0x048ff0000000184c */
[C---:B------:R-:W-:Y:S01]  /*73d0*/  HMMA.16816.F32 R80, R8.reuse, R14, R80 ;  /* 0x0000000e0850723c */ /* 0x040fe20000001850 */
[----:B------:R-:W3:Y:S07]  /*73e0*/  LDSM.16.MT88.4 R12, [R222+0x1f000] ;  /* 0x01f00000de0c783b */ /* 0x000eee0000004200 */
[C---:B----4-:R-:W-:Y:S08]  /*73f0*/  HMMA.16816.F32 R68, R8.reuse, R16, R68 ;  /* 0x000000100844723c */ /* 0x050ff00000001844 */
        /* <DEDUP_REMOVED lines=8> */
[----:B------:R-:W-:Y:S01]  /*7480*/  HMMA.16816.F32 R112, R8, R14, R112 ;  /* 0x0000000e0870723c */ /* 0x000fe20000001870 */
[----:B------:R-:W3:Y:S01]  /*7490*/  LDSM.16.MT88.4 R12, [R220+0x1f000] ;  /* 0x01f00000dc0c783b */ /* 0x000ee20000004200 */
[----:B------:R-:W-:-:S06]  /*74a0*/  FFMA.FTZ R194, R199, c[0x0][0x23c], -R190 ;  /* 0x00008f00c7c27a23 */ /* 0x000fcc00000108be */
[----:B----4-:R-:W-:Y:S07]  /*74b0*/  HMMA.16816.F32 R100, R8, R16, R100 ;  /* 0x000000100864723c */ /* 0x010fee0000001864 */
[----:B------:R-:W-:-:S05]  /*74c0*/  LOP3.LUT R16, R27, UR8, R20, 0x96, !PT ;  /* 0x000000081b107c12 */ /* 0x000fca000f8e9614 */
[----:B------:R-:W-:-:S04]  /*74d0*/  IMAD.WIDE.U32 R198, R16, -0x2daee0ad, RZ ;  /* 0xd2511f5310c67825 */ /* 0x000fc800078e00ff */
[--C-:B------:R-:W-:Y:S01]  /*74e0*/  FFMA.FTZ R192, R203, c[0x0][0x23c], -R190.reuse ;  /* 0x00008f00cbc07a23 */ /* 0x100fe200000108be */
[C---:B------:R-:W-:Y:S01]  /*74f0*/  LOP3.LUT R16, R198.reuse, 0xffff, RZ, 0xc0, !PT ;  /* 0x0000ffffc6107812 */ /* 0x040fe200078ec0ff */
[--C-:B------:R-:W-:Y:S02]  /*7500*/  FFMA.FTZ R201, R201, c[0x0][0x23c], -R190.reuse ;  /* 0x00008f00c9c97a23 */ /* 0x100fe400000108be */
[----:B------:R-:W-:Y:S01]  /*7510*/  FFMA.FTZ R197, R197, c[0x0][0x23c], -R190 ;  /* 0x00008f00c5c57a23 */ /* 0x000fe200000108be */
[----:B-1----:R-:W-:Y:S01]  /*7520*/  HMMA.16816.F32 R116, R8, R4, R116 ;  /* 0x000000040874723c */ /* 0x002fe20000001874 */
[--C-:B------:R-:W-:Y:S02]  /*7530*/  FFMA.FTZ R190, R195, c[0x0][0x23c], -R184.reuse ;  /* 0x00008f00c3be7a23 */ /* 0x100fe400000108b8 */
[----:B------:R-:W-:Y:S01]  /*7540*/  FFMA.FTZ R189, R189, c[0x0][0x23c], -R184 ;  /* 0x00008f00bdbd7a23 */ /* 0x000fe200000108b8 */
[----:B------:R-:W-:-:S03]  /*7550*/  LOP3.LUT R196, R198, 0xff, RZ, 0xc0, !PT ;  /* 0x000000ffc6c47812 */ /* 0x000fc600078ec0ff */
[----:B------:R-:W-:Y:S02]  /*7560*/  LOP3.LUT R4, R199, UR18, R24, 0x96, !PT ;  /* 0x00000012c7047c12 */ /* 0x000fe4000f8e9618 */
[----:B------:R-:W-:Y:S01]  /*7570*/  SHF.R.U32.HI R5, RZ, 0x8, R16 ;  /* 0x00000008ff057819 */ /* 0x000fe20000011610 */
[C---:B------:R-:W-:Y:S01]  /*7580*/  HMMA.16816.F32 R96, R8.reuse, R22, R96 ;  /* 0x000000160860723c */ /* 0x040fe20000001860 */
[----:B------:R-:W-:Y:S01]  /*7590*/  LOP3.LUT R16, R4, 0xffff, RZ, 0xc0, !PT ;  /* 0x0000ffff04107812 */ /* 0x000fe200078ec0ff */
[----:B------:R-:W-:Y:S01]  /*75a0*/  MUFU.EX2 R190, R190 ;  /* 0x000000be00be7308 */ /* 0x000fe20000000800 */
[----:B------:R-:W-:Y:S01]  /*75b0*/  PRMT R196, R196, 0x5410, R5 ;  /* 0x00005410c4c47816 */ /* 0x000fe20000000005 */
[----:B------:R-:W-:Y:S01]  /*75c0*/  FFMA.FTZ R187, R187, c[0x0][0x23c], -R184 ;  /* 0x00008f00bbbb7a23 */ /* 0x000fe200000108b8 */
[----:B------:R-:W-:Y:S01]  /*75d0*/  LOP3.LUT R5, R4, 0xff, RZ, 0xc0, !PT ;  /* 0x000000ff04057812 */ /* 0x000fe200078ec0ff */
[----:B------:R-:W-:Y:S02]  /*75e0*/  LDSM.16.MT88.4 R20, [R222+0x19800] ;  /* 0x01980000de14783b */ /* 0x000fe40000004200 */
[C---:B------:R-:W-:Y:S01]  /*75f0*/  HMMA.16816.F32 R104, R8.reuse, R18, R104 ;  /* 0x000000120868723c */ /* 0x040fe20000001868 */
[----:B------:R-:W-:Y:S01]  /*7600*/  SHF.R.U32.HI R16, RZ, 0x8, R16 ;  /* 0x00000008ff107819 */ /* 0x000fe20000011610 */
[----:B------:R-:W1:Y:S06]  /*7610*/  MUFU.EX2 R189, R189 ;  /* 0x000000bd00bd7308 */ /* 0x000e6c0000000800 */
[C---:B------:R-:W-:Y:S02]  /*7620*/  HMMA.16816.F32 R120, R8.reuse, R6, R120 ;  /* 0x000000060878723c */ /* 0x040fe40000001878 */
[----:B------:R-:W-:Y:S06]  /*7630*/  MUFU.EX2 R192, R192 ;  /* 0x000000c000c07308 */ /* 0x000fec0000000800 */
[C---:B---3--:R-:W-:Y:S01]  /*7640*/  HMMA.16816.F32 R124, R8.reuse, R12, R124 ;  /* 0x0000000c087c723c */ /* 0x048fe2000000187c */
[----:B------:R-:W-:Y:S01]  /*7650*/  SHF.R.U32.HI R6, RZ, 0x10, R4 ;  /* 0x00000010ff067819 */ /* 0x000fe20000011604 */
[----:B------:R-:W3:Y:S06]  /*7660*/  MUFU.EX2 R201, R201 ;  /* 0x000000c900c97308 */ /* 0x000eec0000000800 */
[----:B------:R-:W-:Y:S01]  /*7670*/  HMMA.16816.F32 R128, R8, R14, R128 ;  /* 0x0000000e0880723c */ /* 0x000fe20000001880 */
[----:B------:R-:W4:Y:S04]  /*7680*/  LDSM.16.MT88.4 R12, [R220+0x19800] ;  /* 0x01980000dc0c783b */ /* 0x000f280000004200 */
[----:B------:R-:W2:Y:S01]  /*7690*/  LDSM.16.MT88.4 R8, [R224+0x1b800] ;  /* 0x01b80000e008783b */ /* 0x000ea20000004200 */
[----:B------:R-:W-:Y:S01]  /*76a0*/  PRMT R16, R5, 0x5410, R16 ;  /* 0x0000541005107816 */ /* 0x000fe20000000010 */
[----:B------:R-:W-:Y:S01]  /*76b0*/  MUFU.EX2 R194, R194 ;  /* 0x000000c200c27308 */ /* 0x000fe20000000800 */
[----:B------:R-:W-:Y:S01]  /*76c0*/  SHF.R.U32.HI R5, RZ, 0x18, R4 ;  /* 0x00000018ff057819 */ /* 0x000fe20000011604 */
[----:B------:R-:W-:Y:S01]  /*76d0*/  FFMA.FTZ R184, R185, c[0x0][0x23c], -R184 ;  /* 0x00008f00b9b87a23 */ /* 0x000fe200000108b8 */
[----:B------:R-:W-:Y:S01]  /*76e0*/  LOP3.LUT R6, R6, 0xff, RZ, 0xc0, !PT ;  /* 0x000000ff06067812 */ /* 0x000fe200078ec0ff */
[----:B------:R-:W-:Y:S04]  /*76f0*/  LDSM.16.MT88.4 R24, [R224+0x19800] ;  /* 0x01980000e018783b */ /* 0x000fe80000004200 */
[----:B------:R-:W3:Y:S01]  /*7700*/  MUFU.EX2 R197, R197 ;  /* 0x000000c500c57308 */ /* 0x000ee20000000800 */
[----:B------:R-:W-:-:S02]  /*7710*/  PRMT R6, R6, 0x5410, R5 ;  /* 0x0000541006067816 */ /* 0x000fc40000000005 */
[----:B------:R-:W-:Y:S01]  /*7720*/  SHF.R.U32.HI R17, RZ, 0x10, R198 ;  /* 0x00000010ff117819 */ /* 0x000fe200000116c6 */
[----:B------:R-:W-:-:S04]  /*7730*/  HSET2.LE.AND R4, R16, R247, PT ;  /* 0x000000f710047233 */ /* 0x000fc80003803000 */
[----:B------:R-:W-:Y:S01]  /*7740*/  MUFU.EX2 R187, R187 ;  /* 0x000000bb00bb7308 */ /* 0x000fe20000000800 */
[----:B------:R-:W-:Y:S01]  /*7750*/  HSET2.LE.AND R5, R6, R247, PT ;  /* 0x000000f706057233 */ /* 0x000fe20003803000 */
[----:B-1----:R-:W-:-:S06]  /*7760*/  F2FP.PACK_AB R6, R189, R190 ;  /* 0x000000bebd06723e */ /* 0x002fcc00000000ff */
[----:B------:R-:W1:Y:S01]  /*7770*/  MUFU.EX2 R184, R184 ;  /* 0x000000b800b87308 */ /* 0x000e620000000800 */
[----:B---3--:R-:W-:Y:S02]  /*7780*/  F2FP.PACK_AB R7, R201, R192 ;  /* 0x000000c0c907723e */ /* 0x008fe400000000ff */
[----:B------:R-:W-:Y:S02]  /*7790*/  SHF.R.U32.HI R198, RZ, 0x18, R198 ;  /* 0x00000018ffc67819 */ /* 0x000fe400000116c6 */
[----:B------:R-:W-:Y:S02]  /*77a0*/  LOP3.LUT R17, R17, 0xff, RZ, 0xc0, !PT ;  /* 0x000000ff11117812 */ /* 0x000fe400078ec0ff */
[----:B------:R-:W-:Y:S01]  /*77b0*/  LOP3.LUT R5, R5, R6, RZ, 0xc0, !PT ;  /* 0x0000000605057212 */ /* 0x000fe200078ec0ff */
[----:B------:R-:W-:Y:S01]  /*77c0*/  HSET2.LE.AND R6, R196, R247, PT ;  /* 0x000000f7c4067233 */ /* 0x000fe20003803000 */
[----:B------:R-:W-:Y:S02]  /*77d0*/  LOP3.LUT R4, R4, R7, RZ, 0xc0, !PT ;  /* 0x0000000704047212 */ /* 0x000fe400078ec0ff */
[----:B------:R-:W-:-:S02]  /*77e0*/  PRMT R198, R17, 0x5410, R198 ;  /* 0x0000541011c67816 */ /* 0x000fc400000000c6 */
[----:B------:R-:W-:Y:S01]  /*77f0*/  F2FP.PACK_AB R7, R197, R194 ;  /* 0x000000c2c507723e */ /* 0x000fe200000000ff */
[----:B------:R-:W3:Y:S03]  /*7800*/  LDSM.16.MT88.4 R16, [R221+0x19800] ;  /* 0x01980000dd10783b */ /* 0x000ee60000004200 */
[----:B------:R-:W-:Y:S01]  /*7810*/  LOP3.LUT R6, R6, R7, RZ, 0xc0, !PT ;  /* 0x0000000706067212 */ /* 0x000fe200078ec0ff */
[----:B------:R-:W-:Y:S01]  /*7820*/  HSET2.LE.AND R7, R198, R247, PT ;  /* 0x000000f7c6077233 */ /* 0x000fe20003803000 */
[----:B-1----:R-:W-:-:S04]  /*7830*/  F2FP.PACK_AB R196, R184, R187 ;  /* 0x000000bbb8c4723e */ /* 0x002fc800000000ff */
[----:B------:R-:W-:-:S07]  /*7840*/  LOP3.LUT R7, R7, R196, RZ, 0xc0, !PT ;  /* 0x000000c407077212 */ /* 0x000fce00078ec0ff */
[C---:B----4-:R-:W-:Y:S08]  /*7850*/  HMMA.16816.F32 R136, R4.reuse, R12, R136 ;  /* 0x0000000c0488723c */ /* 0x050ff00000001888 */
        /* <DEDUP_REMOVED lines=23> */
[----:B------:R-:W-:Y:S01]  /*79d0*/  HMMA.16816.F32 R160, R4, R24, R160 ;  /* 0x0000001804a0723c */ /* 0x000fe200000018a0 */
[----:B------:R-:W-:-:S02]  /*79e0*/  FADD.FTZ R169, R169, R166 ;  /* 0x000000a6a9a97221 */ /* 0x000fc40000010000 */
[----:B------:R-:W-:-:S05]  /*79f0*/  FADD.FTZ R168, R168, R167 ;  /* 0x000000a7a8a87221 */ /* 0x000fca0000010000 */
[----:B------:R-:W-:Y:S01]  /*7a00*/  HMMA.16816.F32 R156, R4, R26, R156 ;  /* 0x0000001a049c723c */ /* 0x000fe2000000189c */
[----:B------:R-:W2:Y:S01]  /*7a10*/  LDSM.16.MT88.4 R24, [R222+0x1b800] ;  /* 0x01b80000de18783b */ /* 0x000ea20000004200 */
[----:B------:R-:W-:Y:S02]  /*7a20*/  FADD.FTZ R34, R34, R169 ;  /* 0x000000a922227221 */ /* 0x000fe40000010000 */
[----:B------:R-:W-:-:S04]  /*7a30*/  FADD.FTZ R35, R35, R168 ;  /* 0x000000a823237221 */ /* 0x000fc80000010000 */
        /* <DEDUP_REMOVED lines=30> */
[----:B------:R-:W-:Y:S02]  /*7c20*/  FADD.FTZ R187, R187, R190 ;  /* 0x000000bebbbb7221 */ /* 0x000fe40000010000 */
[----:B------:R-:W-:-:S03]  /*7c30*/  FADD.FTZ R167, R197, R194 ;  /* 0x000000c2c5a77221 */ /* 0x000fc60000010000 */
[----:B------:R-:W-:Y:S01]  /*7c40*/  HMMA.16816.F32 R48, R4, R26, R48 ;  /* 0x0000001a0430723c */ /* 0x000fe20000001830 */
[----:B------:R-:W-:-:S07]  /*7c50*/  FADD.FTZ R166, R184, R187 ;  /* 0x000000bbb8a67221 */ /* 0x000fce0000010000 */
        /* <DEDUP_REMOVED lines=20> */
[----:B------:R-:W-:-:S02]  /*7da0*/  UIMAD UR4, UR5, UR23, UR4 ;  /* 0x00000017050472a4 */ /* 0x000fc4000f8e0204 */
[----:B------:R-:W-:Y:S01]  /*7db0*/  UISETP.GT.AND UP0, UPT, UR40, UR19, UPT ;  /* 0x000000132800728c */ /* 0x000fe2000bf04270 */
[----:B------:R-:W-:-:S05]  /*7dc0*/  IMAD.WIDE.U32 R14, R231, UR40, R14 ;  /* 0x00000028e70e7c25 */ /* 0x000fca000f8e000e */
        /* <DEDUP_REMOVED lines=60> */
[----:B-1----:R-:W4:Y:S04]  /*8190*/  LDSM.16.M88.4 R12, [R229+0x10000] ;  /* 0x01000000e50c783b */ /* 0x002f280000000200 */
[----:B---3--:R-:W1:Y:S04]  /*81a0*/  LDSM.16.M88.4 R4, [R229+0x10800] ;  /* 0x01080000e504783b */ /* 0x008e680000000200 */
[----:B------:R-:W3:Y:S04]  /*81b0*/  LDSM.16.M88.4 R184, [R229+0x11000] ;  /* 0x01100000e5b8783b */ /* 0x000ee80000000200 */
[----:B------:R-:W1:Y:S04]  /*81c0*/  LDSM.16.M88.4 R28, [R229+0x11800] ;  /* 0x01180000e51c783b */ /* 0x000e680000000200 */
[----:B------:R-:W-:Y:S04]  /*81d0*/  LDSM.16.M88.4 R24, [R228] ;  /* 0x00000000e418783b */ /* 0x000fe80000000200 */
[----:B------:R-:W3:Y:S04]  /*81e0*/  LDSM.16.M88.4 R20, [R227] ;  /* 0x00000000e314783b */ /* 0x000ee80000000200 */
[----:B--2---:R-:W2:Y:S04]  /*81f0*/  LDSM.16.M88.4 R32, [R217] ;  /* 0x00000000d920783b */ /* 0x004ea80000000200 */
[----:B------:R-:W2:Y:S04]  /*8200*/  LDSM.16.M88.4 R192, [R218] ;  /* 0x00000000dac0783b */ /* 0x000ea80000000200 */
[----:B------:R-:W2:Y:S04]  /*8210*/  LDSM.16.M88.4 R196, [R219] ;  /* 0x00000000dbc4783b */ /* 0x000ea80000000200 */
[----:B------:R-:W-:Y:S01]  /*8220*/  LDSM.16.M88.4 R200, [R223+0x10800] ;  /* 0x01080000dfc8783b */ /* 0x000fe20000000200 */
[C---:B----4-:R-:W-:Y:S03]  /*8230*/  HMMA.16816.F32 R16, R168.reuse, R12, RZ ;  /* 0x0000000ca810723c */ /* 0x050fe600000018ff */
[----:B------:R-:W0:Y:S05]  /*8240*/  LDGDEPBAR ;  /* 0x00000000000079af */ /* 0x000e2a0000000000 */
[C---:B------:R-:W-:Y:S08]  /*8250*/  HMMA.16816.F32 R12, R168.reuse, R14, RZ ;  /* 0x0000000ea80c723c */ /* 0x040ff000000018ff */
[C---:B-1----:R-:W-:Y:S08]  /*8260*/  HMMA.16816.F32 R8, R168.reuse, R4, RZ ;  /* 0x00000004a808723c */ /* 0x042ff000000018ff */
[C---:B---3--:R-:W-:Y:S08]  /*8270*/  HMMA.16816.F32 R188, R168.reuse, R184, RZ ;  /* 0x000000b8a8bc723c */ /* 0x048ff000000018ff */
[C---:B------:R-:W-:Y:S08]  /*8280*/  HMMA.16816.F32 R4, R168.reuse, R6, RZ ;  /* 0x00000006a804723c */ /* 0x040ff000000018ff */
[C---:B------:R-:W-:Y:S08]  /*8290*/  HMMA.16816.F32 R184, R168.reuse, R186, RZ ;  /* 0x000000baa8b8723c */ /* 0x040ff000000018ff */
[C---:B------:R-:W-:Y:S08]  /*82a0*/  HMMA.16816.F32 R180, R168.reuse, R28, RZ ;  /* 0x0000001ca8b4723c */ /* 0x040ff000000018ff */
[----:B------:R-:W-:Y:S01]  /*82b0*/  HMMA.16816.F32 R168, R168, R30, RZ ;  /* 0x0000001ea8a8723c */ /* 0x000fe200000018ff */
[----:B------:R-:W-:Y:S07]  /*82c0*/  LDSM.16.M88.4 R28, [R226] ;  /* 0x00000000e21c783b */ /* 0x000fee0000000200 */
[C---:B------:R-:W-:Y:S08]  /*82d0*/  HMMA.16816.F32 R16, R24.reuse, R20, R16 ;  /* 0x000000141810723c */ /* 0x040ff00000001810 */
[C---:B------:R-:W-:Y:S01]  /*82e0*/  HMMA.16816.F32 R12, R24.reuse, R22, R12 ;  /* 0x00000016180c723c */ /* 0x040fe2000000180c */
[----:B------:R-:W1:Y:S07]  /*82f0*/  LDSM.16.M88.4 R20, [R223+0x10000] ;  /* 0x01000000df14783b */ /* 0x000e6e0000000200 */
[C---:B--2---:R-:W-:Y:S08]  /*8300*/  HMMA.16816.F32 R180, R24.reuse, R32, R180 ;  /* 0x0000002018b4723c */ /* 0x044ff000000018b4 */
        /* <DEDUP_REMOVED lines=40> */
[----:B------:R-:W1:Y:S07]  /*8590*/  LDSM.16.M88.4 R200, [R213] ;  /* 0x00000000d5c8783b */ /* 0x000e6e0000000200 */
[C---:B----4-:R-:W-:Y:S08]  /*85a0*/  HMMA.16816.F32 R188, R28.reuse, R196, R188 ;  /* 0x000000c41cbc723c */ /* 0x050ff000000018bc */
[C---:B------:R-:W-:Y:S01]  /*85b0*/  HMMA.16816.F32 R184, R28.reuse, R198, R184 ;  /* 0x000000c61cb8723c */ /* 0x040fe200000018b8 */
[----:B------:R-:W-:Y:S07]  /*85c0*/  LDSM.16.M88.4 R196, [R212] ;  /* 0x00000000d4c4783b */ /* 0x000fee0000000200 */
[C---:B--2---:R-:W-:Y:S08]  /*85d0*/  HMMA.16816.F32 R180, R28.reuse, R32, R180 ;  /* 0x000000201cb4723c */ /* 0x044ff000000018b4 */
[----:B------:R-:W-:Y:S01]  /*85e0*/  HMMA.16816.F32 R168, R28, R34, R168 ;  /* 0x000000221ca8723c */ /* 0x000fe200000018a8 */
[----:B------:R-:W-:Y:S04]  /*85f0*/  LDSM.16.M88.4 R28, [R226+0x4000] ;  /* 0x00400000e21c783b */ /* 0x000fe80000000200 */
[----:B------:R-:W2:Y:S03]  /*8600*/  LDSM.16.M88.4 R32, [R223+0x12000] ;  /* 0x01200000df20783b */ /* 0x000ea60000000200 */
        /* <DEDUP_REMOVED lines=8> */
[----:B------:R-:W-:Y:S07]  /*8690*/  LDSM.16.M88.4 R200, [R229+0x14000] ;  /* 0x01400000e5c8783b */ /* 0x000fee0000000200 */
[C---:B--2---:R-:W-:Y:S08]  /*86a0*/  HMMA.16816.F32 R16, R28.reuse, R32, R16 ;  /* 0x000000201c10723c */ /* 0x044ff00000001810 */
[----:B------:R-:W-:Y:S01]  /*86b0*/  HMMA.16816.F32 R12, R28, R34, R12 ;  /* 0x000000221c0c723c */ /* 0x000fe2000000180c */
        /* <DEDUP_REMOVED lines=12> */
[----:B------:R-:W-:Y:S01]  /*8780*/  HMMA.16816.F32 R168, R28, R34, R168 ;  /* 0x000000221ca8723c */ /* 0x000fe200000018a8 */
[----:B------:R-:W2:Y:S04]  /*8790*/  LDSM.16.M88.4 R32, [R216+0x3000] ;  /* 0x00300000d820783b */ /* 0x000ea80000000200 */
[----:B------:R-:W4:Y:S03]  /*87a0*/  LDSM.16.M88.4 R28, [R216+0x3800] ;  /* 0x00380000d81c783b */ /* 0x000f260000000200 */
[C---:B-1----:R-:W-:Y:S08]  /*87b0*/  HMMA.16816.F32 R16, R20.reuse, R192, R16 ;  /* 0x000000c01410723c */ /* 0x042ff00000001810 */
[C---:B------:R-:W-:Y:S01]  /*87c0*/  HMMA.16816.F32 R12, R20.reuse, R194, R12 ;  /* 0x000000c2140c723c */ /* 0x040fe2000000180c */
[----:B------:R-:W-:Y:S07]  /*87d0*/  LDSM.16.M88.4 R192, [R229+0x15000] ;  /* 0x01500000e5c0783b */ /* 0x000fee0000000200 */
[C---:B---3--:R-:W-:Y:S08]  /*87e0*/  HMMA.16816.F32 R8, R20.reuse, R24, R8 ;  /* 0x000000181408723c */ /* 0x048ff00000001808 */
[C---:B------:R-:W-:Y:S01]  /*87f0*/  HMMA.16816.F32 R4, R20.reuse, R26, R4 ;  /* 0x0000001a1404723c */ /* 0x040fe20000001804 */
[----:B------:R-:W1:Y:S07]  /*8800*/  LDSM.16.M88.4 R24, [R230+0x8000] ;  /* 0x00800000e618783b */ /* 0x000e6e0000000200 */
[C---:B--2---:R-:W-:Y:S08]  /*8810*/  HMMA.16816.F32 R188, R20.reuse, R32, R188 ;  /* 0x0000002014bc723c */ /* 0x044ff000000018bc */
[C---:B------:R-:W-:Y:S01]  /*8820*/  HMMA.16816.F32 R184, R20.reuse, R34, R184 ;  /* 0x0000002214b8723c */ /* 0x040fe200000018b8 */
[----:B------:R-:W2:Y:S07]  /*8830*/  LDSM.16.M88.4 R32, [R229+0x15800] ;  /* 0x01580000e520783b */ /* 0x000eae0000000200 */
[C---:B----4-:R-:W-:Y:S08]  /*8840*/  HMMA.16816.F32 R180, R20.reuse, R28, R180 ;  /* 0x0000001c14b4723c */ /* 0x050ff000000018b4 */
        /* <DEDUP_REMOVED lines=8> */
[----:B------:R-:W4:Y:S07]  /*88d0*/  LDSM.16.M88.4 R192, [R208] ;  /* 0x00000000d0c0783b */ /* 0x000f2e0000000200 */
[C---:B------:R-:W-:Y:S08]  /*88e0*/  HMMA.16816.F32 R16, R24.reuse, R200, R16 ;  /* 0x000000c81810723c */ /* 0x040ff00000001810 */
        /* <DEDUP_REMOVED lines=31> */
[----:B------:R-:W4:Y:S03]  /*8ae0*/  LDSM.16.M88.4 R32, [R216+0x5800] ;  /* 0x00580000d820783b */ /* 0x000f260000000200 */
[C---:B--2---:R-:W-:Y:S08]  /*8af0*/  HMMA.16816.F32 R16, R24.reuse, R28, R16 ;  /* 0x0000001c1810723c */ /* 0x044ff00000001810 */
[C---:B------:R-:W-:Y:S01]  /*8b00*/  HMMA.16816.F32 R12, R24.reuse, R30, R12 ;  /* 0x0000001e180c723c */ /* 0x040fe2000000180c */
[----:B------:R-:W-:Y:S07]  /*8b10*/  LDSM.16.M88.4 R28, [R230+0xc000] ;  /* 0x00c00000e61c783b */ /* 0x000fee0000000200 */
[C---:B---3--:R-:W-:Y:S08]  /*8b20*/  HMMA.16816.F32 R8, R24.reuse, R20, R8 ;  /* 0x000000141808723c */ /* 0x048ff00000001808 */
[C---:B------:R-:W-:Y:S01]  /*8b30*/  HMMA.16816.F32 R4, R24.reuse, R22, R4 ;  /* 0x000000161804723c */ /* 0x040fe20000001804 */
[----:B------:R-:W2:Y:S07]  /*8b40*/  LDSM.16.M88.4 R20, [R229+0x16000] ;  /* 0x01600000e514783b */ /* 0x000eae0000000200 */
[C---:B-1----:R-:W-:Y:S08]  /*8b50*/  HMMA.16816.F32 R188, R24.reuse, R192, R188 ;  /* 0x000000c018bc723c */ /* 0x042ff000000018bc */
[C---:B------:R-:W-:Y:S01]  /*8b60*/  HMMA.16816.F32 R184, R24.reuse, R194, R184 ;  /* 0x000000c218b8723c */ /* 0x040fe200000018b8 */
[----:B------:R-:W1:Y:S07]  /*8b70*/  LDSM.16.M88.4 R192, [R229+0x17000] ;  /* 0x01700000e5c0783b */ /* 0x000e6e0000000200 */
[C---:B----4-:R-:W-:Y:S08]  /*8b80*/  HMMA.16816.F32 R180, R24.reuse, R32, R180 ;  /* 0x0000002018b4723c */ /* 0x050ff000000018b4 */
[----:B------:R-:W-:Y:S01]  /*8b90*/  HMMA.16816.F32 R168, R24, R34, R168 ;  /* 0x0000002218a8723c */ /* 0x000fe200000018a8 */
[----:B------:R-:W3:Y:S04]  /*8ba0*/  LDSM.16.M88.4 R32, [R229+0x17800] ;  /* 0x01780000e520783b */ /* 0x000ee80000000200 */
[----:B------:R-:W4:Y:S03]  /*8bb0*/  LDSM.16.M88.4 R24, [R207] ;  /* 0x00000000cf18783b */ /* 0x000f260000000200 */
[C---:B--2---:R-:W-:Y:S08]  /*8bc0*/  HMMA.16816.F32 R16, R28.reuse, R20, R16 ;  /* 0x000000141c10723c */ /* 0x044ff00000001810 */
[C---:B------:R-:W-:Y:S01]  /*8bd0*/  HMMA.16816.F32 R12, R28.reuse, R22, R12 ;  /* 0x000000161c0c723c */ /* 0x040fe2000000180c */
[----:B------:R-:W2:Y:S07]  /*8be0*/  LDSM.16.M88.4 R20, [R206] ;  /* 0x00000000ce14783b */ /* 0x000eae0000000200 */
[C---:B------:R-:W-:Y:S08]  /*8bf0*/  HMMA.16816.F32 R8, R28.reuse, R196, R8 ;  /* 0x000000c41c08723c */ /* 0x040ff00000001808 */
[C---:B------:R-:W-:Y:S01]  /*8c00*/  HMMA.16816.F32 R4, R28.reuse, R198, R4 ;  /* 0x000000c61c04723c */ /* 0x040fe20000001804 */
[----:B------:R-:W2:Y:S07]  /*8c10*/  LDSM.16.M88.4 R196, [R205] ;  /* 0x00000000cdc4783b */ /* 0x000eae0000000200 */
[C---:B-1----:R-:W-:Y:S08]  /*8c20*/  HMMA.16816.F32 R188, R28.reuse, R192, R188 ;  /* 0x000000c01cbc723c */ /* 0x042ff000000018bc */
[C---:B------:R-:W-:Y:S01]  /*8c30*/  HMMA.16816.F32 R184, R28.reuse, R194, R184 ;  /* 0x000000c21cb8723c */ /* 0x040fe200000018b8 */
[----:B------:R-:W-:Y:S07]  /*8c40*/  LDSM.16.M88.4 R192, [R204] ;  /* 0x00000000ccc0783b */ /* 0x000fee0000000200 */
[C---:B---3--:R-:W-:Y:S08]  /*8c50*/  HMMA.16816.F32 R180, R28.reuse, R32, R180 ;  /* 0x000000201cb4723c */ /* 0x048ff000000018b4 */
[----:B------:R-:W-:Y:S01]  /*8c60*/  HMMA.16816.F32 R168, R28, R34, R168 ;  /* 0x000000221ca8723c */ /* 0x000fe200000018a8 */
[----:B------:R-:W-:Y:S04]  /*8c70*/  LDSM.16.M88.4 R32, [R226+0xc000] ;  /* 0x00c00000e220783b */ /* 0x000fe80000000200 */
[----:B------:R-:W1:Y:S03]  /*8c80*/  LDSM.16.M88.4 R28, [R223+0x16000] ;  /* 0x01600000df1c783b */ /* 0x000e660000000200 */
[C---:B----4-:R-:W-:Y:S08]  /*8c90*/  HMMA.16816.F32 R16, R200.reuse, R24, R16 ;  /* 0x00000018c810723c */ /* 0x050ff00000001810 */
[C---:B------:R-:W-:Y:S01]  /*8ca0*/  HMMA.16816.F32 R12, R200.reuse, R26, R12 ;  /* 0x0000001ac80c723c */ /* 0x040fe2000000180c */
[----:B------:R-:W3:Y:S07]  /*8cb0*/  LDSM.16.M88.4 R24, [R223+0x16800] ;  /* 0x01680000df18783b */ /* 0x000eee0000000200 */
[C---:B--2---:R-:W-:Y:S08]  /*8cc0*/  HMMA.16816.F32 R8, R200.reuse, R20, R8 ;  /* 0x00000014c808723c */ /* 0x044ff00000001808 */
[C---:B------:R-:W-:Y:S01]  /*8cd0*/  HMMA.16816.F32 R4, R200.reuse, R22, R4 ;  /* 0x00000016c804723c */ /* 0x040fe20000001804 */
[----:B------:R-:W2:Y:S07]  /*8ce0*/  LDSM.16.M88.4 R20, [R223+0x17000] ;  /* 0x01700000df14783b */ /* 0x000eae0000000200 */
[----:B------:R-:W-:Y:S08]  /*8cf0*/  HMMA.16816.F32 R188, R200, R196, R188 ;  /* 0x000000c4c8bc723c */ /* 0x000ff000000018bc */
[C---:B-1----:R-:W-:Y:S08]  /*8d00*/  HMMA.16816.F32 R16, R32.reuse, R28, R16 ;  /* 0x0000001c2010723c */ /* 0x042ff00000001810 */
[----:B------:R-:W-:Y:S01]  /*8d10*/  HMMA.16816.F32 R12, R32, R30, R12 ;  /* 0x0000001e200c723c */ /* 0x000fe2000000180c */
[----:B------:R-:W1:Y:S07]  /*8d20*/  LDSM.16.M88.4 R28, [R223+0x17800] ;  /* 0x01780000df1c783b */ /* 0x000e6e0000000200 */
[C---:B------:R-:W-:Y:S08]  /*8d30*/  HMMA.16816.F32 R184, R200.reuse, R198, R184 ;  /* 0x000000c6c8b8723c */ /* 0x040ff000000018b8 */
[C---:B------:R-:W-:Y:S08]  /*8d40*/  HMMA.16816.F32 R180, R200.reuse, R192, R180 ;  /* 0x000000c0c8b4723c */ /* 0x040ff000000018b4 */
[----:B------:R-:W-:Y:S01]  /*8d50*/  HMMA.16816.F32 R168, R200, R194, R168 ;  /* 0x000000c2c8a8723c */ /* 0x000fe200000018a8 */
[----:B------:R-:W-:Y:S07]  /*8d60*/  LDSM.16.M88.4 R192, [R225+0xc000] ;  /* 0x00c00000e1c0783b */ /* 0x000fee0000000200 */
[C---:B---3--:R-:W-:Y:S08]  /*8d70*/  HMMA.16816.F32 R8, R32.reuse, R24, R8 ;  /* 0x000000182008723c */ /* 0x048ff00000001808 */
[C---:B------:R-:W-:Y:S01]  /*8d80*/  HMMA.16816.F32 R4, R32.reuse, R26, R4 ;  /* 0x0000001a2004723c */ /* 0x040fe20000001804 */
[----:B------:R-:W3:Y:S07]  /*8d90*/  LDSM.16.M88.4 R24, [R216+0x6000] ;  /* 0x00600000d818783b */ /* 0x000eee0000000200 */
[C---:B--2---:R-:W-:Y:S08]  /*8da0*/  HMMA.16816.F32 R188, R32.reuse, R20, R188 ;  /* 0x0000001420bc723c */ /* 0x044ff000000018bc */
[C---:B------:R-:W-:Y:S01]  /*8db0*/  HMMA.16816.F32 R184, R32.reuse, R22, R184 ;  /* 0x0000001620b8723c */ /* 0x040fe200000018b8 */
[----:B------:R-:W2:Y:S07]  /*8dc0*/  LDSM.16.M88.4 R20, [R216+0x6800] ;  /* 0x00680000d814783b */ /* 0x000eae0000000200 */
[C---:B-1----:R-:W-:Y:S08]  /*8dd0*/  HMMA.16816.F32 R180, R32.reuse, R28, R180 ;  /* 0x0000001c20b4723c */ /* 0x042ff000000018b4 */
[----:B------:R-:W-:Y:S01]  /*8de0*/  HMMA.16816.F32 R168, R32, R30, R168 ;  /* 0x0000001e20a8723c */ /* 0x000fe200000018a8 */
[----:B------:R-:W1:Y:S06]  /*8df0*/  LDSM.16.M88.4 R28, [R216+0x7000] ;  /* 0x00700000d81c783b */ /* 0x000e6c0000000200 */
[----:B------:R-:W-:Y:S01]  /*8e00*/  IMAD.U32 R32, RZ, RZ, UR40 ;  /* 0x00000028ff207e24 */ /* 0x000fe2000f8e00ff */
[----:B---3--:R-:W-:Y:S03]  /*8e10*/  HMMA.16816.F32 R16, R192, R24, R16 ;  /* 0x00000018c010723c */ /* 0x008fe60000001810 */
[----:B------:R-:W-:-:S05]  /*8e20*/  IMAD R3, R32, 0x40, R235 ;  /* 0x0000004020037824 */ /* 0x000fca00078e02eb */
[----:B------:R-:W-:Y:S01]  /*8e30*/  ISETP.GE.AND P1, PT, R3, R244, PT ;  /* 0x000000f40300720c */ /* 0x000fe20003f26270 */
[----:B------:R-:W-:Y:S01]  /*8e40*/  HMMA.16816.F32 R12, R192, R26, R12 ;  /* 0x0000001ac00c723c */ /* 0x000fe2000000180c */
[----:B------:R-:W3:Y:S01]  /*8e50*/  LDSM.16.M88.4 R24, [R216+0x7800] ;  /* 0x00780000d818783b */ /* 0x000ee20000000200 */
[----:B------:R-:W-:-:S04]  /*8e60*/  DEPBAR.LE SB0, 0x0 ;  /* 0x000080000000791a */ /* 0x000fc80000000000 */
[----:B------:R-:W-:Y:S01]  /*8e70*/  BAR.SYNC.DEFER_BLOCKING 0x0 ;  /* 0x0000000000007b1d */ /* 0x000fe20000010000 */
[----:B------:R-:W-:Y:S01]  /*8e80*/  ISETP.LT.OR P1, PT, R3, R245, P1 ;  /* 0x000000f50300720c */ /* 0x000fe20000f21670 */
[C---:B--2---:R-:W-:Y:S07]  /*8e90*/  HMMA.16816.F32 R8, R192.reuse, R20, R8 ;  /* 0x00000014c008723c */ /* 0x044fee0000001808 */
[----:B------:R-:W-:Y:S01]  /*8ea0*/  IMAD.IADD R20, R246, 0x1, -R3 ;  /* 0x00000001f6147824 */ /* 0x000fe200078e0a03 */
[----:B------:R-:W-:Y:S04]  /*8eb0*/  HMMA.16816.F32 R4, R192, R22, R4 ;  /* 0x00000016c004723c */ /* 0x000fe80000001804 */
[----:B------:R-:W-:-:S02]  /*8ec0*/  IABS R21, R20 ;  /* 0x0000001400157213 */ /* 0x000fc40000000000 */
[----:B------:R-:W-:Y:S01]  /*8ed0*/  IADD3 R20, R3, 0x1, RZ ;  /* 0x0000000103147810 */ /* 0x000fe20007ffe0ff */
[----:B------:R-:W-:Y:S01]  /*8ee0*/  IMAD.IADD R22, R243, 0x1, -R3 ;  /* 0x00000001f3167824 */ /* 0x000fe200078e0a03 */
[C---:B-1----:R-:W-:Y:S02]  /*8ef0*/  HMMA.16816.F32 R188, R192.reuse, R28, R188 ;  /* 0x0000001cc0bc723c */ /* 0x042fe400000018bc */
[----:B------:R-:W-:Y:S01]  /*8f00*/  I2F R21, R21 ;  /* 0x0000001500157306 */ /* 0x000fe20000201400 */
[----:B------:R-:W-:Y:S02]  /*8f10*/  ISETP.GE.AND P0, PT, R20, R244, PT ;  /* 0x000000f41400720c */ /* 0x000fe40003f06270 */
[----:B------:R-:W-:Y:S02]  /*8f20*/  IABS R22, R22 ;  /* 0x0000001600167213 */ /* 0x000fe40000000000 */
[----:B------:R-:W-:Y:S01]  /*8f30*/  IMAD.IADD R28, R246, 0x1, -R20 ;  /* 0x00000001f61c7824 */ /* 0x000fe200078e0a14 */
[----:B------:R-:W-:Y:S01]  /*8f40*/  HMMA.16816.F32 R184, R192, R30, R184 ;  /* 0x0000001ec0b8723c */ /* 0x000fe200000018b8 */
[C---:B------:R-:W-:Y:S01]  /*8f50*/  ISETP.GE.AND P6, PT, R20.reuse, R237, PT ;  /* 0x000000ed1400720c */ /* 0x040fe20003fc6270 */
[----:B------:R-:W-:Y:S01]  /*8f60*/  IMAD.MOV.U32 R23, RZ, RZ, R22 ;  /* 0x000000ffff177224 */ /* 0x000fe200078e0016 */
[----:B------:R-:W-:-:S02]  /*8f70*/  ISETP.LT.OR P0, PT, R20, R245, P0 ;  /* 0x000000f51400720c */ /* 0x000fc40000701670 */
[----:B------:R-:W-:Y:S01]  /*8f80*/  IABS R22, R28 ;  /* 0x0000001c00167213 */ /* 0x000fe20000000000 */
[----:B------:R-:W-:Y:S01]  /*8f90*/  IMAD.IADD R28, R243, 0x1, -R20 ;  /* 0x00000001f31c7824 */ /* 0x000fe200078e0a14 */
[----:B------:R-:W-:Y:S01]  /*8fa0*/  ISETP.LT.OR P6, PT, R20, R242, P6 ;  /* 0x000000f21400720c */ /* 0x000fe200037c1670 */
[----:B------:R-:W1:Y:S01]  /*8fb0*/  I2F R23, R23 ;  /* 0x0000001700177306 */ /* 0x000e620000201400 */
[----:B---3--:R-:W-:Y:S01]  /*8fc0*/  HMMA.16816.F32 R180, R192, R24, R180 ;  /* 0x00000018c0b4723c */ /* 0x008fe200000018b4 */
[----:B------:R-:W-:Y:S01]  /*8fd0*/  IMAD.MOV.U32 R30, RZ, RZ, R22 ;  /* 0x000000ffff1e7224 */ /* 0x000fe200078e0016 */
[----:B------:R-:W-:Y:S02]  /*8fe0*/  IABS R28, R28 ;  /* 0x0000001c001c7213 */ /* 0x000fe40000000000 */
[----:B------:R-:W-:-:S03]  /*8ff0*/  IADD3 R22, R3, 0x8, RZ ;  /* 0x0000000803167810 */ /* 0x000fc60007ffe0ff */
[----:B------:R-:W-:Y:S01]  /*9000*/  IMAD.MOV.U32 R24, RZ, RZ, R28 ;  /* 0x000000ffff187224 */ /* 0x000fe200078e001c */
[----:B------:R-:W2:Y:S01]  /*9010*/  I2F R30, R30 ;  /* 0x0000001e001e7306 */ /* 0x000ea20000201400 */
[--C-:B------:R-:W-:Y:S01]  /*9020*/  IMAD.IADD R28, R243, 0x1, -R22.reuse ;  /* 0x00000001f31c7824 */ /* 0x100fe200078e0a16 */
[----:B------:R-:W-:Y:S01]  /*9030*/  HMMA.16816.F32 R168, R192, R26, R168 ;  /* 0x0000001ac0a8723c */ /* 0x000fe200000018a8 */
[----:B------:R-:W-:-:S03]  /*9040*/  IMAD.IADD R29, R246, 0x1, -R22 ;  /* 0x00000001f61d7824 */ /* 0x000fc600078e0a16 */
[----:B------:R-:W-:Y:S01]  /*9050*/  IABS R28, R28 ;  /* 0x0000001c001c7213 */ /* 0x000fe20000000000 */
[----:B-1----:R-:W-:Y:S01]  /*9060*/  FFMA.FTZ R23, R23, -UR28, R18 ;  /* 0x8000001c17177c23 */ /* 0x002fe20008010012 */
[----:B------:R-:W-:Y:S01]  /*9070*/  IABS R25, R29 ;  /* 0x0000001d00197213 */ /* 0x000fe20000000000 */
[----:B------:R-:W1:Y:S01]  /*9080*/  I2F R24, R24 ;  /* 0x0000001800187306 */ /* 0x000e620000201400 */
[----:B------:R-:W-:Y:S01]  /*9090*/  IADD3 R26, R3, 0x9, RZ ;  /* 0x00000009031a7810 */ /* 0x000fe20007ffe0ff */
[----:B------:R-:W-:Y:S02]  /*90a0*/  IMAD.MOV.U32 R27, RZ, RZ, R28 ;  /* 0x000000ffff1b7224 */ /* 0x000fe400078e001c */
[----:B------:R-:W-:Y:S01]  /*90b0*/  FFMA.FTZ R28, R21, -UR28, R16 ;  /* 0x8000001c151c7c23 */ /* 0x000fe20008010010 */
[C---:B------:R-:W-:Y:S01]  /*90c0*/  IADD3 R16, R3.reuse, 0x10, RZ ;  /* 0x0000001003107810 */ /* 0x040fe20007ffe0ff */
[--C-:B------:R-:W-:Y:S02]  /*90d0*/  IMAD.IADD R29, R246, 0x1, -R26.reuse ;  /* 0x00000001f61d7824 */ /* 0x100fe400078e0a1a */
[----:B------:R-:W3:Y:S01]  /*90e0*/  I2F R25, R25 ;  /* 0x0000001900197306 */ /* 0x000ee20000201400 */
[----:B------:R-:W-:Y:S01]  /*90f0*/  FSEL R28, R28, -INF , !P1 ;  /* 0xff8000001c1c7808 */ /* 0x000fe20004800000 */
[----:B--2---:R-:W-:Y:S01]  /*9100*/  FFMA.FTZ R30, R30, -UR28, R17 ;  /* 0x8000001c1e1e7c23 */ /* 0x004fe20008010011 */
[----:B------:R-:W-:Y:S01]  /*9110*/  ISETP.GE.AND P1, PT, R3, R237, PT ;  /* 0x000000ed0300720c */ /* 0x000fe20003f26270 */
[----:B------:R-:W-:Y:S01]  /*9120*/  IMAD.IADD R21, R243, 0x1, -R26 ;  /* 0x00000001f3157824 */ /* 0x000fe200078e0a1a */
[----:B------:R-:W-:Y:S01]  /*9130*/  IABS R20, R29 ;  /* 0x0000001d00147213 */ /* 0x000fe20000000000 */
[--C-:B------:R-:W-:Y:S01]  /*9140*/  IMAD.IADD R18, R246, 0x1, -R16.reuse ;  /* 0x00000001f6127824 */ /* 0x100fe200078e0a10 */
[----:B------:R-:W-:Y:S01]  /*9150*/  ISETP.LT.OR P1, PT, R3, R242, P1 ;  /* 0x000000f20300720c */ /* 0x000fe20000f21670 */
[----:B------:R-:W2:Y:S01]  /*9160*/  I2F R27, R27 ;  /* 0x0000001b001b7306 */ /* 0x000ea20000201400 */
[----:B------:R-:W-:Y:S01]  /*9170*/  FSEL R32, R30, -INF , !P0 ;  /* 0xff8000001e207808 */ /* 0x000fe20004000000 */
[----:B------:R-:W-:Y:S01]  /*9180*/  IMAD.IADD R29, R243, 0x1, -R16 ;  /* 0x00000001f31d7824 */ /* 0x000fe200078e0a10 */
[----:B------:R-:W-:Y:S01]  /*9190*/  FSEL R33, R23, -INF , !P1 ;  /* 0xff80000017217808 */ /* 0x000fe20004800000 */
[----:B-1----:R-:W-:Y:S01]  /*91a0*/  FFMA.FTZ R35, R24, -UR28, R19 ;  /* 0x8000001c18237c23 */ /* 0x002fe20008010013 */
[----:B------:R-:W-:-:S02]  /*91b0*/  ISETP.GE.AND P1, PT, R22, R244, PT ;  /* 0x000000f41600720c */ /* 0x000fc40003f26270 */
[C---:B------:R-:W-:Y:S01]  /*91c0*/  ISETP.GE.AND P0, PT, R22.reuse, R237, PT ;  /* 0x000000ed1600720c */ /* 0x040fe20003f06270 */
[----:B------:R-:W1:Y:S01]  /*91d0*/  I2F R20, R20 ;  /* 0x0000001400147306 */ /* 0x000e620000201400 */
[C---:B------:R-:W-:Y:S01]  /*91e0*/  ISETP.LT.OR P1, PT, R22.reuse, R245, P1 ;  /* 0x000000f51600720c */ /* 0x040fe20000f21670 */
[----:B---3--:R-:W-:Y:S01]  /*91f0*/  FFMA.FTZ R12, R25, -UR28, R12 ;  /* 0x8000001c190c7c23 */ /* 0x008fe2000801000c */
[----:B------:R-:W-:Y:S02]  /*9200*/  ISETP.LT.OR P0, PT, R22, R242, P0 ;  /* 0x000000f21600720c */ /* 0x000fe40000701670 */
[----:B------:R-:W-:Y:S02]  /*9210*/  IABS R21, R21 ;  /* 0x0000001500157213 */ /* 0x000fe40000000000 */
[----:B------:R-:W-:Y:S01]  /*9220*/  IADD3 R22, R3, 0x18, RZ ;  /* 0x0000001803167810 */ /* 0x000fe20007ffe0ff */
[----:B--2---:R-:W-:Y:S01]  /*9230*/  FFMA.FTZ R27, R27, -UR28, R14 ;  /* 0x8000001c1b1b7c23 */ /* 0x004fe2000801000e */
[----:B------:R-:W-:-:S02]  /*9240*/  IABS R31, R18 ;  /* 0x00000012001f7213 */ /* 0x000fc40000000000 */
[----:B------:R-:W-:Y:S01]  /*9250*/  IADD3 R17, R3, 0x11, RZ ;  /* 0x0000001103117810 */ /* 0x000fe20007ffe0ff */
[----:B------:R-:W2:Y:S01]  /*9260*/  I2F R18, R21 ;  /* 0x0000001500127306 */ /* 0x000ea20000201400 */
[----:B------:R-:W-:Y:S01]  /*9270*/  FSEL R30, R12, -INF , !P1 ;  /* 0xff8000000c1e7808 */ /* 0x000fe20004800000 */
[C-C-:B------:R-:W-:Y:S01]  /*9280*/  IMAD.IADD R12, R246.reuse, 0x1, -R22.reuse ;  /* 0x00000001f60c7824 */ /* 0x140fe200078e0a16 */
[----:B------:R-:W-:Y:S01]  /*9290*/  IABS R23, R29 ;  /* 0x0000001d00177213 */ /* 0x000fe20000000000 */
[----:B------:R-:W-:Y:S01]  /*92a0*/  IMAD.IADD R29, R246, 0x1, -R17 ;  /* 0x00000001f61d7824 */ /* 0x000fe200078e0a11 */
[----:B------:R-:W-:Y:S01]  /*92b0*/  FSEL R35, R35, -INF , !P6 ;  /* 0xff80000023237808 */ /* 0x000fe20007000000 */
[----:B------:R-:W-:Y:S01]  /*92c0*/  IMAD.IADD R25, R243, 0x1, -R22 ;  /* 0x00000001f3197824 */ /* 0x000fe200078e0a16 */
[----:B------:R-:W-:Y:S01]  /*92d0*/  ISETP.GE.AND P6, PT, R26, R244, PT ;  /* 0x000000f41a00720c */ /* 0x000fe20003fc6270 */
[----:B------:R-:W-:Y:S01]  /*92e0*/  I2F R21, R31 ;  /* 0x0000001f00157306 */ /* 0x000fe20000201400 */
[----:B------:R-:W-:Y:S01]  /*92f0*/  IABS R12, R12 ;  /* 0x0000000c000c7213 */ /* 0x000fe20000000000 */
[----:B-1----:R-:W-:Y:S01]  /*9300*/  FFMA.FTZ R20, R20, -UR28, R13 ;  /* 0x8000001c14147c23 */ /* 0x002fe2000801000d */
[----:B------:R-:W-:-:S02]  /*9310*/  ISETP.LT.OR P6, PT, R26, R245, P6 ;  /* 0x000000f51a00720c */ /* 0x000fc400037c1670 */
[----:B------:R-:W-:Y:S01]  /*9320*/  IABS R24, R29 ;  /* 0x0000001d00187213 */ /* 0x000fe20000000000 */
[----:B------:R-:W-:Y:S01]  /*9330*/  IMAD.IADD R29, R243, 0x1, -R17 ;  /* 0x00000001f31d7824 */ /* 0x000fe200078e0a11 */
[----:B------:R-:W-:Y:S01]  /*9340*/  FSEL R13, R27, -INF , !P0 ;  /* 0xff8000001b0d7808 */ /* 0x000fe20004000000 */
[----:B------:R1:W3:Y:S01]  /*9350*/  I2F R19, R23 ;  /* 0x0000001700137306 */ /* 0x0002e20000201400 */
[----:B------:R-:W-:Y:S01]  /*9360*/  IABS R27, R25 ;  /* 0x00000019001b7213 */ /* 0x000fe20000000000 */
[----:B--2---:R-:W-:Y:S01]  /*9370*/  FFMA.FTZ R18, R18, -UR28, R15 ;  /* 0x8000001c12127c23 */ /* 0x004fe2000801000f */
[----:B------:R-:W-:Y:S02]  /*9380*/  ISETP.GE.AND P0, PT, R16, R244, PT ;  /* 0x000000f41000720c */ /* 0x000fe40003f06270 */
[----:B------:R-:W-:Y:S02]  /*9390*/  ISETP.GE.AND P1, PT, R26, R237, PT ;  /* 0x000000ed1a00720c */ /* 0x000fe40003f26270 */
[----:B------:R-:W-:Y:S01]  /*93a0*/  ISETP.LT.OR P0, PT, R16, R245, P0 ;  /* 0x000000f51000720c */ /* 0x000fe20000701670 */
[----:B------:R2:W-:Y:S01]  /*93b0*/  I2F R25, R12 ;  /* 0x0000000c00197306 */ /* 0x0005e20000201400 */
[----:B------:R-:W-:-:S02]  /*93c0*/  ISETP.LT.OR P1, PT, R26, R242, P1 ;  /* 0x000000f21a00720c */ /* 0x000fc40000f21670 */
[----:B------:R-:W-:Y:S02]  /*93d0*/  IABS R29, R29 ;  /* 0x0000001d001d7213 */ /* 0x000fe40000000000 */
[----:B-1----:R-:W-:-:S03]  /*93e0*/  IADD3 R23, R3, 0x19, RZ ;  /* 0x0000001903177810 */ /* 0x002fc60007ffe0ff */
[----:B------:R-:W1:Y:S01]  /*93f0*/  I2F R24, R24 ;  /* 0x0000001800187306 */ /* 0x000e620000201400 */
[----:B---3--:R-:W-:Y:S01]  /*9400*/  FFMA.FTZ R19, R19, -UR28, R10 ;  /* 0x8000001c13137c23 */ /* 0x008fe2000801000a */
[----:B--2---:R-:W-:Y:S01]  /*9410*/  FSEL R12, R20, -INF , !P6 ;  /* 0xff800000140c7808 */ /* 0x004fe20007000000 */
[----:B------:R-:W-:Y:S01]  /*9420*/  IMAD.IADD R20, R246, 0x1, -R23 ;  /* 0x00000001f6147824 */ /* 0x000fe200078e0a17 */
[----:B------:R-:W-:-:S04]  /*9430*/  ISETP.GE.AND P6, PT, R16, R237, PT ;  /* 0x000000ed1000720c */ /* 0x000fc80003fc6270 */
[----:B------:R-:W-:Y:S01]  /*9440*/  I2F R14, R29 ;  /* 0x0000001d000e7306 */ /* 0x000fe20000201400 */
[----:B------:R-:W-:Y:S01]  /*9450*/  ISETP.LT.OR P6, PT, R16, R242, P6 ;  /* 0x000000f21000720c */ /* 0x000fe200037c1670 */
[----:B------:R-:W-:Y:S01]  /*9460*/  FFMA.FTZ R16, R21, -UR28, R8 ;  /* 0x8000001c15107c23 */ /* 0x000fe20008010008 */
[----:B------:R-:W-:Y:S01]  /*9470*/  IABS R15, R20 ;  /* 0x00000014000f7213 */ /* 0x000fe20000000000 */
[----:B------:R-:W-:Y:S01]  /*9480*/  IMAD.IADD R20, R243, 0x1, -R23 ;  /* 0x00000001f3147824 */ /* 0x000fe200078e0a17 */
[----:B------:R-:W-:-:S03]  /*9490*/  IADD3 R8, R3, 0x20, RZ ;  /* 0x0000002003087810 */ /* 0x000fc60007ffe0ff */
[----:B------:R-:W2:Y:S01]  /*94a0*/  I2F R27, R27 ;  /* 0x0000001b001b7306 */ /* 0x000ea20000201400 */
[----:B------:R-:W-:Y:S01]  /*94b0*/  FSEL R16, R16, -INF , !P0 ;  /* 0xff80000010107808 */ /* 0x000fe20004000000 */
[----:B------:R-:W-:Y:S01]  /*94c0*/  IMAD.MOV.U32 R26, RZ, RZ, R15 ;  /* 0x000000ffff1a7224 */ /* 0x000fe200078e000f */
[----:B------:R-:W-:Y:S01]  /*94d0*/  FSEL R15, R18, -INF , !P1 ;  /* 0xff800000120f7808 */ /* 0x000fe20004800000 */
[--C-:B------:R-:W-:Y:S01]  /*94e0*/  IMAD.IADD R18, R246, 0x1, -R8.reuse ;  /* 0x00000001f6127824 */ /* 0x100fe200078e0a08 */
[----:B------:R-:W-:Y:S01]  /*94f0*/  ISETP.GE.AND P1, PT, R17, R244, PT ;  /* 0x000000f41100720c */ /* 0x000fe20003f26270 */
[----:B------:R-:W-:Y:S01]  /*9500*/  IMAD.IADD R21, R243, 0x1, -R8 ;  /* 0x00000001f3157824 */ /* 0x000fe200078e0a08 */
[C---:B------:R-:W-:Y:S01]  /*9510*/  ISETP.GE.AND P0, PT, R17.reuse, R237, PT ;  /* 0x000000ed1100720c */ /* 0x040fe20003f06270 */
[----:B------:R-:W3:Y:S01]  /*9520*/  I2F R26, R26 ;  /* 0x0000001a001a7306 */ /* 0x000ee20000201400 */
[C---:B------:R-:W-:Y:S02]  /*9530*/  ISETP.LT.OR P1, PT, R17.reuse, R245, P1 ;  /* 0x000000f51100720c */ /* 0x040fe40000f21670 */
[----:B------:R-:W-:-:S02]  /*9540*/  ISETP.LT.OR P0, PT, R17, R242, P0 ;  /* 0x000000f21100720c */ /* 0x000fc40000701670 */
[----:B------:R-:W-:Y:S01]  /*9550*/  IABS R17, R18 ;  /* 0x0000001200117213 */ /* 0x000fe20000000000 */
[----:B-1----:R-:W-:Y:S01]  /*9560*/  FFMA.FTZ R18, R24, -UR28, R9 ;  /* 0x8000001c18127c23 */ /* 0x002fe20008010009 */
[----:B------:R-:W-:Y:S01]  /*9570*/  IABS R20, R20 ;  /* 0x0000001400147213 */ /* 0x000fe20000000000 */
[----:B--2---:R-:W-:Y:S01]  /*9580*/  FFMA.FTZ R27, R27, -UR28, R6 ;  /* 0x8000001c1b1b7c23 */ /* 0x004fe20008010006 */
[----:B------:R-:W-:Y:S01]  /*9590*/  IADD3 R9, R3, 0x21, RZ ;  /* 0x0000002103097810 */ /* 0x000fe20007ffe0ff */
[----:B------:R-:W-:Y:S01]  /*95a0*/  IMAD.MOV.U32 R29, RZ, RZ, R17 ;  /* 0x000000ffff1d7224 */ /* 0x000fe200078e0011 */
[----:B------:R1:W2:Y:S01]  /*95b0*/  I2F R10, R20 ;  /* 0x00000014000a7306 */ /* 0x0002a20000201400 */
[----:B------:R-:W-:Y:S01]  /*95c0*/  FSEL R17, R19, -INF , !P6 ;  /* 0xff80000013117808 */ /* 0x000fe20007000000 */
[----:B------:R-:W-:Y:S01]  /*95d0*/  FFMA.FTZ R19, R14, -UR28, R11 ;  /* 0x8000001c0e137c23 */ /* 0x000fe2000801000b */
[----:B------:R-:W-:Y:S01]  /*95e0*/  IABS R21, R21 ;  /* 0x0000001500157213 */ /* 0x000fe20000000000 */
[----:B------:R-:W-:Y:S01]  /*95f0*/  IMAD.IADD R24, R243, 0x1, -R9 ;  /* 0x00000001f3187824 */ /* 0x000fe200078e0a09 */
[----:B------:R-:W-:-:S02]  /*9600*/  ISETP.GE.AND P6, PT, R22, R244, PT ;  /* 0x000000f41600720c */ /* 0x000fc40003fc6270 */
[----:B------:R-:W-:Y:S01]  /*9610*/  FSEL R18, R18, -INF , !P1 ;  /* 0xff80000012127808 */ /* 0x000fe20004800000 */
[----:B------:R-:W4:Y:S01]  /*9620*/  I2F R11, R21 ;  /* 0x00000015000b7306 */ /* 0x000f220000201400 */
[C---:B------:R-:W-:Y:S02]  /*9630*/  ISETP.LT.OR P6, PT, R22.reuse, R245, P6 ;  /* 0x000000f51600720c */ /* 0x040fe400037c1670 */
[----:B------:R-:W-:Y:S02]  /*9640*/  FSEL R19, R19, -INF , !P0 ;  /* 0xff80000013137808 */ /* 0x000fe40004000000 */
[----:B------:R-:W-:Y:S02]  /*9650*/  ISETP.GE.AND P1, PT, R22, R237, PT ;  /* 0x000000ed1600720c */ /* 0x000fe40003f26270 */
[C---:B------:R-:W-:Y:S01]  /*9660*/  ISETP.GE.AND P0, PT, R23.reuse, R244, PT ;  /* 0x000000f41700720c */ /* 0x040fe20003f06270 */
[----:B-1----:R-:W-:Y:S01]  /*9670*/  IMAD.IADD R20, R246, 0x1, -R9 ;  /* 0x00000001f6147824 */ /* 0x002fe200078e0a09 */
[----:B------:R-:W1:Y:S01]  /*9680*/  I2F R29, R29 ;  /* 0x0000001d001d7306 */ /* 0x000e620000201400 */
[----:B------:R-:W-:Y:S01]  /*9690*/  ISETP.LT.OR P1, PT, R22, R242, P1 ;  /* 0x000000f21600720c */ /* 0x000fe20000f21670 */
[----:B---3--:R-:W-:Y:S01]  /*96a0*/  FFMA.FTZ R22, R26, -UR28, R5 ;  /* 0x8000001c1a167c23 */ /* 0x008fe20008010005 */
[----:B------:R-:W-:Y:S01]  /*96b0*/  ISETP.LT.OR P0, PT, R23, R245, P0 ;  /* 0x000000f51700720c */ /* 0x000fe20000701670 */
[----:B--2---:R-:W-:Y:S01]  /*96c0*/  FFMA.FTZ R10, R10, -UR28, R7 ;  /* 0x8000001c0a0a7c23 */ /* 0x004fe20008010007 */
[----:B------:R-:W-:Y:S01]  /*96d0*/  IABS R14, R20 ;  /* 0x00000014000e7213 */ /* 0x000fe20000000000 */
[----:B------:R-:W-:Y:S01]  /*96e0*/  FFMA.FTZ R20, R25, -UR28, R4 ;  /* 0x8000001c19147c23 */ /* 0x000fe20008010004 */
[----:B------:R-:W-:Y:S01]  /*96f0*/  IADD3 R4, R3, 0x28, RZ ;  /* 0x0000002803047810 */ /* 0x000fe20007ffe0ff */
[----:B----4-:R-:W-:Y:S01]  /*9700*/  FFMA.FTZ R190, R11, -UR28, R190 ;  /* 0x8000001c0bbe7c23 */ /* 0x010fe200080100be */
[----:B------:R-:W-:-:S02]  /*9710*/  IABS R24, R24 ;  /* 0x0000001800187213 */ /* 0x000fc40000000000 */
[----:B------:R-:W-:Y:S01]  /*9720*/  FSEL R20, R20, -INF , !P6 ;  /* 0xff80000014147808 */ /* 0x000fe20007000000 */
[----:B------:R-:W-:Y:S01]  /*9730*/  IMAD.IADD R21, R246, 0x1, -R4 ;  /* 0x00000001f6157824 */ /* 0x000fe200078e0a04 */
[----:B------:R-:W-:Y:S01]  /*9740*/  ISETP.GE.AND P6, PT, R23, R237, PT ;  /* 0x000000ed1700720c */ /* 0x000fe20003fc6270 */
[----:B------:R-:W2:Y:S01]  /*9750*/  I2F R14, R14 ;  /* 0x0000000e000e7306 */ /* 0x000ea20000201400 */
[----:B------:R-:W-:Y:S01]  /*9760*/  IADD3 R5, R3, 0x29, RZ ;  /* 0x0000002903057810 */ /* 0x000fe20007ffe0ff */
[----:B-1----:R-:W-:Y:S01]  /*9770*/  FFMA.FTZ R29, R29, -UR28, R188 ;  /* 0x8000001c1d1d7c23 */ /* 0x002fe200080100bc */
[----:B------:R-:W-:Y:S02]  /*9780*/  IABS R21, R21 ;  /* 0x0000001500157213 */ /* 0x000fe40000000000 */
[----:B------:R-:W-:Y:S01]  /*9790*/  ISETP.LT.OR P6, PT, R23, R242, P6 ;  /* 0x000000f21700720c */ /* 0x000fe200037c1670 */
[----:B------:R-:W-:Y:S01]  /*97a0*/  IMAD.IADD R23, R243, 0x1, -R4 ;  /* 0x00000001f3177824 */ /* 0x000fe200078e0a04 */
[----:B------:R-:W-:Y:S01]  /*97b0*/  FSEL R22, R22, -INF , !P0 ;  /* 0xff80000016167808 */ /* 0x000fe20004000000 */
[----:B------:R-:W-:Y:S01]  /*97c0*/  IMAD.MOV.U32 R25, RZ, RZ, R21 ;  /* 0x000000ffff197224 */ /* 0x000fe200078e0015 */
[----:B------:R-:W-:Y:S01]  /*97d0*/  FSEL R21, R27, -INF , !P1 ;  /* 0xff8000001b157808 */ /* 0x000fe20004800000 */
[----:B------:R1:W3:Y:S01]  /*97e0*/  I2F R6, R24 ;  /* 0x0000001800067306 */ /* 0x0002e20000201400 */
[----:B------:R-:W-:-:S02]  /*97f0*/  ISETP.GE.AND P1, PT, R8, R244, PT ;  /* 0x000000f40800720c */ /* 0x000fc40003f26270 */
[----:B------:R-:W-:Y:S01]  /*9800*/  IABS R27, R23 ;  /* 0x00000017001b7213 */ /* 0x000fe20000000000 */
[----:B------:R-:W-:Y:S01]  /*9810*/  IMAD.IADD R23, R246, 0x1, -R5 ;  /* 0x00000001f6177824 */ /* 0x000fe200078e0a05 */
[----:B------:R-:W-:Y:S01]  /*9820*/  ISETP.GE.AND P0, PT, R8, R237, PT ;  /* 0x000000ed0800720c */ /* 0x000fe20003f06270 */
[----:B--2---:R-:W-:Y:S01]  /*9830*/  FFMA.FTZ R14, R14, -UR28, R189 ;  /* 0x8000001c0e0e7c23 */ /* 0x004fe200080100bd */
[C---:B------:R-:W-:Y:S01]  /*9840*/  ISETP.LT.OR P1, PT, R8.reuse, R245, P1 ;  /* 0x000000f50800720c */ /* 0x040fe20000f21670 */
[----:B------:R-:W2:Y:S01]  /*9850*/  I2F R25, R25 ;  /* 0x0000001900197306 */ /* 0x000ea20000201400 */
[----:B------:R-:W-:Y:S02]  /*9860*/  ISETP.LT.OR P0, PT, R8, R242, P0 ;  /* 0x000000f20800720c */ /* 0x000fe40000701670 */
[----:B------:R-:W-:Y:S02]  /*9870*/  IABS R8, R23 ;  /* 0x0000001700087213 */ /* 0x000fe40000000000 */
[----:B------:R-:W-:-:S02]  /*9880*/  FSEL R23, R10, -INF , !P6 ;  /* 0xff8000000a177808 */ /* 0x000fc40007000000 */
[----:B------:R-:W-:Y:S01]  /*9890*/  FSEL R200, R29, -INF , !P1 ;  /* 0xff8000001dc87808 */ /* 0x000fe20004800000 */
[----:B-1----:R-:W-:Y:S01]  /*98a0*/  IMAD.IADD R24, R243, 0x1, -R5 ;  /* 0x00000001f3187824 */ /* 0x002fe200078e0a05 */
[C---:B------:R-:W-:Y:S01]  /*98b0*/  ISETP.GE.AND P6, PT, R9.reuse, R244, PT ;  /* 0x000000f40900720c */ /* 0x040fe20003fc6270 */
[----:B---3--:R-:W-:Y:S01]  /*98c0*/  FFMA.FTZ R191, R6, -UR28, R191 ;  /* 0x8000001c06bf7c23 */ /* 0x008fe200080100bf */
[C---:B------:R-:W-:Y:S01]  /*98d0*/  ISETP.GE.AND P1, PT, R9.reuse, R237, PT ;  /* 0x000000ed0900720c */ /* 0x040fe20003f26270 */
[----:B------:R-:W1:Y:S01]  /*98e0*/  I2F R27, R27 ;  /* 0x0000001b001b7306 */ /* 0x000e620000201400 */
[C---:B------:R-:W-:Y:S02]  /*98f0*/  ISETP.LT.OR P6, PT, R9.reuse, R245, P6 ;  /* 0x000000f50900720c */ /* 0x040fe400037c1670 */
[----:B------:R-:W-:Y:S01]  /*9900*/  ISETP.LT.OR P1, PT, R9, R242, P1 ;  /* 0x000000f20900720c */ /* 0x000fe20000f21670 */
[----:B--2---:R-:W-:Y:S01]  /*9910*/  FFMA.FTZ R25, R25, -UR28, R184 ;  /* 0x8000001c19197c23 */ /* 0x004fe200080100b8 */
[----:B------:R-:W-:-:S02]  /*9920*/  FSEL R195, R190, -INF , !P0 ;  /* 0xff800000bec37808 */ /* 0x000fc40004000000 */
[C---:B------:R-:W-:Y:S01]  /*9930*/  IADD3 R9, R3.reuse, 0x31, RZ ;  /* 0x0000003103097810 */ /* 0x040fe20007ffe0ff */
[----:B------:R-:W2:Y:S01]  /*9940*/  I2F R8, R8 ;  /* 0x0000000800087306 */ /* 0x000ea20000201400 */
[----:B------:R-:W-:Y:S02]  /*9950*/  ISETP.GE.AND P0, PT, R4, R244, PT ;  /* 0x000000f40400720c */ /* 0x000fe40003f06270 */
[----:B------:R-:W-:Y:S02]  /*9960*/  IADD3 R7, R3, 0x30, RZ ;  /* 0x0000003003077810 */ /* 0x000fe40007ffe0ff */
[----:B------:R-:W-:Y:S02]  /*9970*/  IABS R10, R24 ;  /* 0x00000018000a7213 */ /* 0x000fe40000000000 */
[----:B------:R-:W-:Y:S01]  /*9980*/  FSEL R194, R14, -INF , !P6 ;  /* 0xff8000000ec27808 */ /* 0x000fe20007000000 */
[----:B------:R-:W-:Y:S01]  /*9990*/  IMAD.IADD R14, R246, 0x1, -R9 ;  /* 0x00000001f60e7824 */ /* 0x000fe200078e0a09 */
[----:B------:R-:W-:Y:S01]  /*99a0*/  ISETP.GE.AND P6, PT, R4, R237, PT ;  /* 0x000000ed0400720c */ /* 0x000fe20003fc6270 */
[----:B------:R-:W-:Y:S01]  /*99b0*/  IMAD.IADD R24, R246, 0x1, -R7 ;  /* 0x00000001f6187824 */ /* 0x000fe200078e0a07 */
[C---:B------:R-:W-:Y:S01]  /*99c0*/  ISETP.LT.OR P0, PT, R4.reuse, R245, P0 ;  /* 0x000000f50400720c */ /* 0x040fe20000701670 */
[----:B------:R-:W3:Y:S01]  /*99d0*/  I2F R10, R10 ;  /* 0x0000000a000a7306 */ /* 0x000ee20000201400 */
[----:B------:R-:W-:Y:S01]  /*99e0*/  ISETP.LT.OR P6, PT, R4, R242, P6 ;  /* 0x000000f20400720c */ /* 0x000fe200037c1670 */
[----:B-1----:R-:W-:Y:S01]  /*99f0*/  FFMA.FTZ R27, R27, -UR28, R186 ;  /* 0x8000001c1b1b7c23 */ /* 0x002fe200080100ba */
[----:B------:R-:W-:Y:S01]  /*9a00*/  FSEL R197, R191, -INF , !P1 ;  /* 0xff800000bfc57808 */ /* 0x000fe20004800000 */
[----:B--2---:R-:W-:Y:S01]  /*9a10*/  FFMA.FTZ R8, R8, -UR28, R185 ;  /* 0x8000001c08087c23 */ /* 0x004fe200080100b9 */
[----:B------:R-:W-:-:S02]  /*9a20*/  FSEL R198, R25, -INF , !P0 ;  /* 0xff80000019c67808 */ /* 0x000fc40004000000 */
[----:B------:R-:W-:Y:S02]  /*9a30*/  IADD3 R4, R3, 0x38, RZ ;  /* 0x0000003803047810 */ /* 0x000fe40007ffe0ff */
[C---:B------:R-:W-:Y:S02]  /*9a40*/  ISETP.GE.AND P1, PT, R5.reuse, R244, PT ;  /* 0x000000f40500720c */ /* 0x040fe40003f26270 */
[----:B------:R-:W-:Y:S02]  /*9a50*/  ISETP.GE.AND P0, PT, R5, R237, PT ;  /* 0x000000ed0500720c */ /* 0x000fe40003f06270 */
[----:B------:R-:W-:Y:S01]  /*9a60*/  IABS R6, R14 ;  /* 0x0000000e00067213 */ /* 0x000fe20000000000 */
[C---:B------:R-:W-:Y:S01]  /*9a70*/  IMAD.IADD R14, R243.reuse, 0x1, -R9 ;  /* 0x00000001f30e7824 */ /* 0x040fe200078e0a09 */
[----:B------:R-:W-:Y:S01]  /*9a80*/  IABS R11, R24 ;  /* 0x00000018000b7213 */ /* 0x000fe20000000000 */
[----:B------:R-:W-:Y:S01]  /*9a90*/  IMAD.IADD R24, R243, 0x1, -R7 ;  /* 0x00000001f3187824 */ /* 0x000fe200078e0a07 */
[C---:B------:R-:W-:Y:S01]  /*9aa0*/  ISETP.LT.OR P1, PT, R5.reuse, R245, P1 ;  /* 0x000000f50500720c */ /* 0x040fe20000f21670 */
[----:B---3--:R-:W-:Y:S01]  /*9ab0*/  FFMA.FTZ R10, R10, -UR28, R187 ;  /* 0x8000001c0a0a7c23 */ /* 0x008fe200080100bb */
[----:B------:R-:W-:Y:S01]  /*9ac0*/  ISETP.LT.OR P0, PT, R5, R242, P0 ;  /* 0x000000f20500720c */ /* 0x000fe20000701670 */
[--C-:B------:R-:W-:Y:S01]  /*9ad0*/  IMAD.IADD R5, R243, 0x1, -R4.reuse ;  /* 0x00000001f3057824 */ /* 0x100fe200078e0a04 */
[----:B------:R-:W1:Y:S01]  /*9ae0*/  I2F R6, R6 ;  /* 0x0000000600067306 */ /* 0x000e620000201400 */
[----:B------:R-:W-:Y:S01]  /*9af0*/  IMAD.MOV.U32 R29, RZ, RZ, R11 ;  /* 0x000000ffff1d7224 */ /* 0x000fe200078e000b */
[----:B------:R-:W-:Y:S01]  /*9b00*/  IABS R11, R24 ;  /* 0x00000018000b7213 */ /* 0x000fe20000000000 */
[----:B------:R-:W-:Y:S01]  /*9b10*/  IMAD.IADD R24, R246, 0x1, -R4 ;  /* 0x00000001f6187824 */ /* 0x000fe200078e0a04 */
[----:B------:R-:W-:-:S02]  /*9b20*/  IABS R25, R5 ;  /* 0x0000000500197213 */ /* 0x000fc40000000000 */
[----:B------:R-:W-:Y:S02]  /*9b30*/  IABS R14, R14 ;  /* 0x0000000e000e7213 */ /* 0x000fe40000000000 */
[----:B------:R-:W2:Y:S01]  /*9b40*/  I2F R29, R29 ;  /* 0x0000001d001d7306 */ /* 0x000ea20000201400 */
[----:B------:R-:W-:Y:S02]  /*9b50*/  IABS R24, R24 ;  /* 0x0000001800187213 */ /* 0x000fe40000000000 */
[----:B------:R-:W-:Y:S02]  /*9b60*/  IADD3 R3, R3, 0x39, RZ ;  /* 0x0000003903037810 */ /* 0x000fe40007ffe0ff */
[----:B------:R-:W-:Y:S02]  /*9b70*/  FSEL R201, R27, -INF , !P6 ;  /* 0xff8000001bc97808 */ /* 0x000fe40007000000 */
[----:B------:R-:W-:Y:S01]  /*9b80*/  FSEL R196, R8, -INF , !P1 ;  /* 0xff80000008c47808 */ /* 0x000fe20004800000 */
[----:B------:R-:W3:Y:S01]  /*9b90*/  I2F R11, R11 ;  /* 0x0000000b000b7306 */ /* 0x000ee20000201400 */
[C---:B------:R-:W-:Y:S01]  /*9ba0*/  ISETP.GE.AND P6, PT, R7.reuse, R244, PT ;  /* 0x000000f40700720c */ /* 0x040fe20003fc6270 */
[----:B------:R-:W-:Y:S01]  /*9bb0*/  IMAD.IADD R8, R246, 0x1, -R3 ;  /* 0x00000001f6087824 */ /* 0x000fe200078e0a03 */
[----:B------:R-:W-:Y:S01]  /*9bc0*/  ISETP.GE.AND P1, PT, R7, R237, PT ;  /* 0x000000ed0700720c */ /* 0x000fe20003f26270 */
[----:B-1----:R-:W-:Y:S01]  /*9bd0*/  FFMA.FTZ R6, R6, -UR28, R181 ;  /* 0x8000001c06067c23 */ /* 0x002fe200080100b5 */
[----:B------:R-:W-:-:S02]  /*9be0*/  FSEL R199, R10, -INF , !P0 ;  /* 0xff8000000ac77808 */ /* 0x000fc40004000000 */
[----:B------:R-:W-:Y:S01]  /*9bf0*/  ISETP.GE.AND P0, PT, R9, R244, PT ;  /* 0x000000f40900720c */ /* 0x000fe20003f06270 */
[----:B------:R-:W1:Y:S01]  /*9c00*/  I2F R25, R25 ;  /* 0x0000001900197306 */ /* 0x000e620000201400 */
[-C--:B------:R-:W-:Y:S01]  /*9c10*/  ISETP.LT.OR P6, PT, R7, R245.reuse, P6 ;  /* 0x000000f50700720c */ /* 0x080fe200037c1670 */
[----:B--2---:R-:W-:Y:S01]  /*9c20*/  FFMA.FTZ R180, R29, -UR28, R180 ;  /* 0x8000001c1db47c23 */ /* 0x004fe200080100b4 */
[----:B------:R-:W-:Y:S01]  /*9c30*/  ISETP.LT.OR P1, PT, R7, R242, P1 ;  /* 0x000000f20700720c */ /* 0x000fe20000f21670 */
[----:B------:R-:W-:Y:S01]  /*9c40*/  IMAD.IADD R7, R243, 0x1, -R3 ;  /* 0x00000001f3077824 */ /* 0x000fe200078e0a03 */
[----:B------:R-:W-:Y:S02]  /*9c50*/  ISETP.LT.OR P0, PT, R9, R245, P0 ;  /* 0x000000f50900720c */ /* 0x000fe40000701670 */
[----:B------:R-:W-:Y:S01]  /*9c60*/  IABS R8, R8 ;  /* 0x0000000800087213 */ /* 0x000fe20000000000 */
[----:B------:R-:W2:Y:S01]  /*9c70*/  I2F R14, R14 ;  /* 0x0000000e000e7306 */ /* 0x000ea20000201400 */
[----:B------:R-:W-:Y:S01]  /*9c80*/  IABS R7, R7 ;  /* 0x0000000700077213 */ /* 0x000fe20000000000 */
[----:B---3--:R-:W-:Y:S01]  /*9c90*/  FFMA.FTZ R11, R11, -UR28, R182 ;  /* 0x8000001c0b0b7c23 */ /* 0x008fe200080100b6 */
[----:B------:R-:W-:-:S02]  /*9ca0*/  FSEL R184, R6, -INF , !P0 ;  /* 0xff80000006b87808 */ /* 0x000fc40004000000 */
[-C--:B------:R-:W-:Y:S02]  /*9cb0*/  ISETP.GE.AND P0, PT, R4, R237.reuse, PT ;  /* 0x000000ed0400720c */ /* 0x080fe40003f06270 */
[----:B------:R-:W-:Y:S01]  /*9cc0*/  FSEL R180, R180, -INF , !P6 ;  /* 0xff800000b4b47808 */ /* 0x000fe20007000000 */
[----:B------:R-:W3:Y:S01]  /*9cd0*/  I2F R5, R24 ;  /* 0x0000001800057306 */ /* 0x000ee20000201400 */
[----:B-1----:R-:W-:Y:S01]  /*9ce0*/  FFMA.FTZ R25, R25, -UR28, R170 ;  /* 0x8000001c19197c23 */ /* 0x002fe200080100aa */
[----:B------:R-:W-:Y:S02]  /*9cf0*/  ISETP.LT.OR P0, PT, R4, R242, P0 ;  /* 0x000000f20400720c */ /* 0x000fe40000701670 */
[----:B------:R-:W-:-:S04]  /*9d00*/  ISETP.GE.AND P6, PT, R9, R237, PT ;  /* 0x000000ed0900720c */ /* 0x000fc80003fc6270 */
[----:B------:R-:W1:Y:S01]  /*9d10*/  I2F R8, R8 ;  /* 0x0000000800087306 */ /* 0x000e620000201400 */
[----:B--2---:R-:W-:Y:S01]  /*9d20*/  FFMA.FTZ R14, R14, -UR28, R183 ;  /* 0x8000001c0e0e7c23 */ /* 0x004fe200080100b7 */
[----:B------:R-:W-:Y:S02]  /*9d30*/  FSEL R183, R11, -INF , !P1 ;  /* 0xff8000000bb77808 */ /* 0x000fe40004800000 */
[----:B------:R-:W-:Y:S02]  /*9d40*/  ISETP.GE.AND P1, PT, R4, R244, PT ;  /* 0x000000f40400720c */ /* 0x000fe40003f26270 */
[----:B------:R-:W-:Y:S02]  /*9d50*/  ISETP.LT.OR P6, PT, R9, R242, P6 ;  /* 0x000000f20900720c */ /* 0x000fe400037c1670 */
[----:B------:R-:W2:Y:S01]  /*9d60*/  I2F R6, R7 ;  /* 0x0000000700067306 */ /* 0x000ea20000201400 */
[----:B---3--:R-:W-:Y:S01]  /*9d70*/  FFMA.FTZ R5, R5, -UR28, R168 ;  /* 0x8000001c05057c23 */ /* 0x008fe200080100a8 */
[----:B------:R-:W-:-:S02]  /*9d80*/  FSEL R168, R25, -INF , !P0 ;  /* 0xff80000019a87808 */ /* 0x000fc40004000000 */
[----:B------:R-:W-:Y:S02]  /*9d90*/  PLOP3.LUT P0, PT, PT, PT, UP0, 0x80, 0x0 ;  /* 0x000000000000781c */ /* 0x000fe40003f0f008 */
[----:B------:R-:W-:Y:S02]  /*9da0*/  ISETP.LT.OR P1, PT, R4, R245, P1 ;  /* 0x000000f50400720c */ /* 0x000fe40000f21670 */
[----:B------:R-:W-:Y:S01]  /*9db0*/  FSEL R181, R14, -INF , !P6 ;  /* 0xff8000000eb57808 */ /* 0x000fe20007000000 */
[----:B-1----:R-:W-:Y:S01]  /*9dc0*/  FFMA.FTZ R8, R8, -UR28, R169 ;  /* 0x8000001c08087c23 */ /* 0x002fe200080100a9 */
[----:B------:R-:W-:Y:S02]  /*9dd0*/  FSEL R182, R5, -INF , !P1 ;  /* 0xff80000005b67808 */ /* 0x000fe40004800000 */
[C---:B------:R-:W-:Y:S02]  /*9de0*/  ISETP.GE.AND P6, PT, R3.reuse, R244, PT ;  /* 0x000000f40300720c */ /* 0x040fe40003fc6270 */
[C---:B------:R-:W-:Y:S01]  /*9df0*/  ISETP.GE.AND P1, PT, R3.reuse, R237, PT ;  /* 0x000000ed0300720c */ /* 0x040fe20003f26270 */
[----:B--2---:R-:W-:Y:S01]  /*9e00*/  FFMA.FTZ R6, R6, -UR28, R171 ;  /* 0x8000001c06067c23 */ /* 0x004fe200080100ab */
[----:B------:R-:W-:-:S02]  /*9e10*/  ISETP.LT.OR P6, PT, R3, R245, P6 ;  /* 0x000000f50300720c */ /* 0x000fc400037c1670 */
        /* <DEDUP_REMOVED lines=8> */
[----:B------:R-:W-:Y:S02]  /*9ea0*/  USHF.R.S32.HI UR41, URZ, 0x1f, UR42 ;  /* 0x0000001f3f297899 */ /* 0x000fe4000801142a */
[----:B------:R-:W-:-:S02]  /*9eb0*/  UIMAD.WIDE.U32 UR44, UR42, UR4, URZ ;  /* 0x000000042a2c72a5 */ /* 0x000fc4000f8e003f */
        /* <DEDUP_REMOVED lines=66> */
.L_x_1770:
[----:B------:R-:W-:Y:S05]  /*a2e0*/  BSYNC B0 ;  /* 0x0000000000007941 */ /* 0x000fea0003800000 */
.L_x_1769:
[----:B------:R-:W0:Y:S02]  /*a2f0*/  LDGDEPBAR ;  /* 0x00000000000079af */ /* 0x000e240000000000 */
.L_x_1768:
[----:B------:R-:W-:Y:S01]  /*a300*/  FMNMX.FTZ R3, R2, R28, !PT ;  /* 0x0000001c02037209 */ /* 0x000fe20007810000 */
[----:B------:R-:W-:Y:S01]  /*a310*/  USHF.L.U32 UR4, UR40, 0x1, URZ ;  /* 0x0000000128047899 */ /* 0x000fe2000800063f */
[----:B------:R-:W-:Y:S01]  /*a320*/  FMNMX.FTZ R4, R0, R33, !PT ;  /* 0x0000002100047209 */ /* 0x000fe20007810000 */
[----:B------:R-:W-:Y:S01]  /*a330*/  IMAD.WIDE.U32 R202, R165, -0x2daee0ad, RZ ;  /* 0xd2511f53a5ca7825 */ /* 0x000fe200078e00ff */
        /* <DEDUP_REMOVED lines=28> */
[----:B------:R-:W-:Y:S01]  /*a500*/  MOV R3, UR4 ;  /* 0x0000000400037c02 */ /* 0x000fe20008000f00 */
[----:B------:R-:W-:Y:S01]  /*a510*/  UIADD3 UR4, UR4, 0x1, URZ ;  /* 0x0000000104047890 */ /* 0x000fe2000fffe03f */
[----:B------:R-:W-:-:S02]  /*a520*/  FMNMX.FTZ R8, R171, R8, !PT ;  /* 0x00000008ab087209 */ /* 0x000fc40007810000 */
[----:B------:R-:W-:Y:S02]  /*a530*/  LOP3.LUT R3, R203, UR39, R3, 0x96, !PT ;  /* 0x00000027cb037c12 */ /* 0x000fe4000f8e9603 */
[----:B------:R-:W-:Y:S01]  /*a540*/  FMNMX.FTZ R4, R168, R5, !PT ;  /* 0x00000005a8047209 */ /* 0x000fe20007810000 */
[----:B------:R-:W1:Y:S01]  /*a550*/  SHFL.BFLY PT, R7, R8, 0x2, 0x1f ;  /* 0x0c401f0008077f89 */ /* 0x000e6200000e0000 */
[----:B------:R-:W-:Y:S01]  /*a560*/  LOP3.LUT R202, R25, R173, RZ, 0x3c, !PT ;  /* 0x000000ad19ca7212 */ /* 0x000fe200078e3cff */
[----:B------:R-:W-:Y:S01]  /*a570*/  IMAD.WIDE.U32 R10, R3, -0x326172a9, RZ ;  /* 0xcd9e8d57030a7825 */ /* 0x000fe200078e00ff */
[----:B------:R-:W-:-:S03]  /*a580*/  FMNMX.FTZ R5, R169, R4, !PT ;  /* 0x00000004a9057209 */ /* 0x000fc60007810000 */
[----:B------:R-:W-:Y:S01]  /*a590*/  IMAD R202, R202, -0x2daee0ad, RZ ;  /* 0xd2511f53caca7824 */ /* 0x000fe200078e02ff */
[----:B------:R-:W-:Y:S01]  /*a5a0*/  LOP3.LUT R6, R11, UR16, R24, 0x96, !PT ;  /* 0x000000100b067c12 */ /* 0x000fe2000f8e9618 */
[----:B------:R-:W2:Y:S01]  /*a5b0*/  SHFL.BFLY PT, R4, R5, 0x2, 0x1f ;  /* 0x0c401f0005047f89 */ /* 0x000ea200000e0000 */
[----:B------:R-:W-:-:S03]  /*a5c0*/  LOP3.LUT R3, R179, UR14, R10, 0x96, !PT ;  /* 0x0000000eb3037c12 */ /* 0x000fc6000f8e960a */
[----:B------:R-:W-:-:S04]  /*a5d0*/  IMAD.WIDE.U32 R186, R6, -0x2daee0ad, RZ ;  /* 0xd2511f5306ba7825 */ /* 0x000fc800078e00ff */
[----:B------:R-:W-:Y:S01]  /*a5e0*/  IMAD.WIDE.U32 R26, R3, -0x2daee0ad, RZ ;  /* 0xd2511f53031a7825 */ /* 0x000fe200078e00ff */
[----:B------:R-:W-:-:S04]  /*a5f0*/  LOP3.LUT R3, R187, UR13, R202, 0x96, !PT ;  /* 0x0000000dbb037c12 */ /* 0x000fc8000f8e96ca */
[----:B------:R-:W-:Y:S01]  /*a600*/  LOP3.LUT R186, R27, UR11, R186, 0x96, !PT ;  /* 0x0000000b1bba7c12 */ /* 0x000fe2000f8e96ba */
[----:B------:R-:W-:Y:S01]  /*a610*/  IMAD.WIDE.U32 R24, R3, -0x326172a9, RZ ;  /* 0xcd9e8d5703187825 */ /* 0x000fe200078e00ff */
[----:B-1----:R-:W-:-:S03]  /*a620*/  FMNMX.FTZ R7, R8, R7, !PT ;  /* 0x0000000708077209 */ /* 0x002fc60007810000 */
[----:B------:R-:W-:Y:S01]  /*a630*/  IMAD.WIDE.U32 R186, R186, -0x326172a9, RZ ;  /* 0xcd9e8d57baba7825 */ /* 0x000fe200078e00ff */
[----:B------:R-:W-:Y:S01]  /*a640*/  LOP3.LUT R3, R25, UR12, R178, 0x96, !PT ;  /* 0x0000000c19037c12 */ /* 0x000fe2000f8e96b2 */
[----:B------:R-:W1:Y:S03]  /*a650*/  SHFL.BFLY PT, R164, R7, 0x1, 0x1f ;  /* 0x0c201f0007a47f89 */ /* 0x000e6600000e0000 */
[----:B------:R-:W-:Y:S01]  /*a660*/  LOP3.LUT R24, R187, UR10, R24, 0x96, !PT ;  /* 0x0000000abb187c12 */ /* 0x000fe2000f8e9618 */
[----:B------:R-:W-:Y:S01]  /*a670*/  IMAD.WIDE.U32 R8, R3, -0x2daee0ad, RZ ;  /* 0xd2511f5303087825 */ /* 0x000fe200078e00ff */
[----:B--2---:R-:W-:-:S03]  /*a680*/  FMNMX.FTZ R4, R5, R4, !PT ;  /* 0x0000000405047209 */ /* 0x004fc60007810000 */
[----:B------:R-:W-:Y:S01]  /*a690*/  IMAD.WIDE.U32 R24, R24, -0x2daee0ad, RZ ;  /* 0xd2511f5318187825 */ /* 0x000fe200078e00ff */
[----:B------:R-:W-:Y:S01]  /*a6a0*/  LOP3.LUT R26, R9, UR9, R26, 0x96, !PT ;  /* 0x00000009091a7c12 */ /* 0x000fe2000f8e961a */
[----:B------:R-:W2:Y:S03]  /*a6b0*/  SHFL.BFLY PT, R3, R4, 0x1, 0x1f ;  /* 0x0c201f0004037f89 */ /* 0x000ea600000e0000 */
[----:B------:R-:W-:Y:S01]  /*a6c0*/  LOP3.LUT R8, R25, UR7, R8, 0x96, !PT ;  /* 0x0000000719087c12 */ /* 0x000fe2000f8e9608 */
[----:B------:R-:W-:-:S04]  /*a6d0*/  IMAD.WIDE.U32 R26, R26, -0x326172a9, RZ ;  /* 0xcd9e8d571a1a7825 */ /* 0x000fc800078e00ff */
[----:B------:R-:W-:-:S05]  /*a6e0*/  IMAD.WIDE.U32 R8, R8, -0x326172a9, RZ ;  /* 0xcd9e8d5708087825 */ /* 0x000fca00078e00ff */
[C---:B------:R-:W-:Y:S02]  /*a6f0*/  LOP3.LUT R5, R8.reuse, 0xffff, RZ, 0xc0, !PT ;  /* 0x0000ffff08057812 */ /* 0x040fe400078ec0ff */
[----:B------:R-:W-:Y:S02]  /*a700*/  LOP3.LUT R6, R8, 0xff, RZ, 0xc0, !PT ;  /* 0x000000ff08067812 */ /* 0x000fe400078ec0ff */
[----:B------:R-:W-:Y:S02]  /*a710*/  SHF.R.U32.HI R5, RZ, 0x8, R5 ;  /* 0x00000008ff057819 */ /* 0x000fe40000011605 */
[----:B------:R-:W-:Y:S02]  /*a720*/  SHF.R.U32.HI R10, RZ, 0x10, R8 ;  /* 0x00000010ff0a7819 */ /* 0x000fe40000011608 */
[----:B------:R-:W-:Y:S02]  /*a730*/  PRMT R6, R6, 0x5410, R5 ;  /* 0x0000541006067816 */ /* 0x000fe40000000005 */
[----:B------:R-:W-:-:S02]  /*a740*/  LOP3.LUT R10, R10, 0xff, RZ, 0xc0, !PT ;  /* 0x000000ff0a0a7812 */ /* 0x000fc400078ec0ff */
[----:B------:R-:W-:Y:S01]  /*a750*/  SHF.R.U32.HI R5, RZ, 0x18, R8 ;  /* 0x00000018ff057819 */ /* 0x000fe20000011608 */
[----:B------:R-:W-:Y:S01]  /*a760*/  HSET2.LE.AND R6, R6, R247, PT ;  /* 0x000000f706067233 */ /* 0x000fe20003803000 */
[----:B-1----:R-:W-:Y:S02]  /*a770*/  FMNMX.FTZ R164, R7, R164, !PT ;  /* 0x000000a407a47209 */ /* 0x002fe40007810000 */
[----:B------:R-:W-:Y:S02]  /*a780*/  PRMT R10, R10, 0x5410, R5 ;  /* 0x000054100a0a7816 */ /* 0x000fe40000000005 */
[----:B------:R-:W-:Y:S01]  /*a790*/  LOP3.LUT R5, R9, UR17, R26, 0x96, !PT ;  /* 0x0000001109057c12 */ /* 0x000fe2000f8e961a */
[----:B------:R-:W-:Y:S01]  /*a7a0*/  FMUL.FTZ R185, R164, c[0x0][0x23c] ;  /* 0x00008f00a4b97a20 */ /* 0x000fe20000410000 */
[----:B--2---:R-:W-:Y:S02]  /*a7b0*/  FMNMX.FTZ R3, R4, R3, !PT ;  /* 0x0000000304037209 */ /* 0x004fe40007810000 */
[----:B------:R-:W-:-:S02]  /*a7c0*/  FSETP.NEU.FTZ.AND P6, PT, R164, -INF , PT ;  /* 0xff800000a400780b */ /* 0x000fc40003fdd000 */
[----:B------:R-:W-:Y:S01]  /*a7d0*/  LOP3.LUT R4, R5, 0xffff, RZ, 0xc0, !PT ;  /* 0x0000ffff05047812 */ /* 0x000fe200078ec0ff */
[----:B------:R-:W-:Y:S01]  /*a7e0*/  FMUL.FTZ R170, R3, c[0x0][0x23c] ;  /* 0x00008f0003aa7a20 */ /* 0x000fe20000410000 */
[----:B------:R-:W-:Y:S02]  /*a7f0*/  FSEL R185, R185, RZ, P6 ;  /* 0x000000ffb9b97208 */ /* 0x000fe40003000000 */
[----:B------:R-:W-:Y:S02]  /*a800*/  SHF.R.U32.HI R4, RZ, 0x8, R4 ;  /* 0x00000008ff047819 */ /* 0x000fe40000011604 */
        /* <DEDUP_REMOVED lines=9> */
[--C-:B------:R-:W-:Y:S01]  /*a8a0*/  FFMA.FTZ R32, R32, c[0x0][0x23c], -R185.reuse ;  /* 0x00008f0020207a23 */ /* 0x100fe200000108b9 */
[----:B------:R-:W-:Y:S01]  /*a8b0*/  FSEL R5, R3, RZ, P1 ;  /* 0x000000ff03057208 */ /* 0x000fe20000800000 */
[----:B------:R-:W-:Y:S01]  /*a8c0*/  HSET2.LE.AND R4, R4, R247, PT ;  /* 0x000000f704047233 */ /* 0x000fe20003803000 */
[----:B------:R-:W-:Y:S01]  /*a8d0*/  FSEL R170, R170, RZ, P1 ;  /* 0x000000ffaaaa7208 */ /* 0x000fe20000800000 */
[----:B------:R-:W-:Y:S01]  /*a8e0*/  FFMA.FTZ R193, R16, c[0x0][0x23c], -R185 ;  /* 0x00008f0010c17a23 */ /* 0x000fe200000108b9 */
[----:B------:R-:W-:Y:S01]  /*a8f0*/  FSEL R9, R164, RZ, P6 ;  /* 0x000000ffa4097208 */ /* 0x000fe20003000000 */
[----:B------:R-:W-:Y:S01]  /*a900*/  FADD.FTZ R5, R0, -R5 ;  /* 0x8000000500057221 */ /* 0x000fe20000010000 */
[----:B------:R-:W1:Y:S01]  /*a910*/  MUFU.EX2 R30, R30 ;  /* 0x0000001e001e7308 */ /* 0x000e620000000800 */
[--C-:B------:R-:W-:Y:S01]  /*a920*/  FFMA.FTZ R29, R13, c[0x0][0x23c], -R170.reuse ;  /* 0x00008f000d1d7a23 */ /* 0x100fe200000108aa */
[----:B------:R-:W-:Y:S01]  /*a930*/  LOP3.LUT R7, R7, 0xff, RZ, 0xc0, !PT ;  /* 0x000000ff07077812 */ /* 0x000fe200078ec0ff */
[----:B------:R-:W-:Y:S01]  /*a940*/  FFMA.FTZ R28, R15, c[0x0][0x23c], -R170 ;  /* 0x00008f000f1c7a23 */ /* 0x000fe200000108aa */
[----:B------:R-:W-:Y:S01]  /*a950*/  LOP3.LUT R26, R27, UR8, R186, 0x96, !PT ;  /* 0x000000081b1a7c12 */ /* 0x000fe2000f8e96ba */
[----:B------:R-:W-:Y:S01]  /*a960*/  FFMA.FTZ R33, R33, c[0x0][0x23c], -R170 ;  /* 0x00008f0021217a23 */ /* 0x000fe200000108aa */
[----:B------:R-:W-:Y:S01]  /*a970*/  PRMT R8, R7, 0x5410, R8 ;  /* 0x0000541007087816 */ /* 0x000fe20000000008 */
[----:B------:R-:W-:Y:S01]  /*a980*/  FFMA.FTZ R0, R35, c[0x0][0x23c], -R170 ;  /* 0x00008f0023007a23 */ /* 0x000fe200000108aa */
[----:B------:R-:W-:Y:S01]  /*a990*/  MUFU.EX2 R34, R34 ;  /* 0x0000002200227308 */ /* 0x000fe20000000800 */
[----:B------:R-:W-:Y:S01]  /*a9a0*/  FADD.FTZ R9, R2, -R9 ;  /* 0x8000000902097221 */ /* 0x000fe20000010000 */
[----:B------:R-:W2:Y:S01]  /*a9b0*/  LDSM.16.MT88.4 R12, [R224+0x18000] ;  /* 0x01800000e00c783b */ /* 0x000ea20000004200 */
[----:B------:R-:W-:-:S04]  /*a9c0*/  IMAD.WIDE.U32 R26, R26, -0x2daee0ad, RZ ;  /* 0xd2511f531a1a7825 */ /* 0x000fc800078e00ff */
[----:B------:R-:W-:Y:S01]  /*a9d0*/  FMUL.FTZ R35, R9, c[0x0][0x23c] ;  /* 0x00008f0009237a20 */ /* 0x000fe20000410000 */
[----:B------:R-:W-:Y:S01]  /*a9e0*/  MUFU.EX2 R29, R29 ;  /* 0x0000001d001d7308 */ /* 0x000fe20000000800 */
[----:B-1----:R-:W-:Y:S01]  /*a9f0*/  F2FP.PACK_AB R7, R30, R31 ;  /* 0x0000001f1e07723e */ /* 0x002fe200000000ff */
[--C-:B------:R-:W-:Y:S02]  /*aa00*/  FFMA.FTZ R192, R18, c[0x0][0x23c], -R185.reuse ;  /* 0x00008f0012c07a23 */ /* 0x100fe400000108b9 */
[--C-:B------:R-:W-:Y:S01]  /*aa10*/  FFMA.FTZ R191, R17, c[0x0][0x23c], -R170.reuse ;  /* 0x00008f0011bf7a23 */ /* 0x100fe200000108aa */
[----:B------:R-:W-:Y:S01]  /*aa20*/  LOP3.LUT R6, R6, R7, RZ, 0xc0, !PT ;  /* 0x0000000706067212 */ /* 0x000fe200078ec0ff */
[----:B------:R-:W-:Y:S01]  /*aa30*/  HSET2.LE.AND R7, R10, R247, PT ;  /* 0x000000f70a077233 */ /* 0x000fe20003803000 */
[----:B------:R-:W-:Y:S01]  /*aa40*/  FFMA.FTZ R190, R19, c[0x0][0x23c], -R170 ;  /* 0x00008f0013be7a23 */ /* 0x000fe200000108aa */
[----:B------:R-:W1:Y:S01]  /*aa50*/  MUFU.EX2 R28, R28 ;  /* 0x0000001c001c7308 */ /* 0x000e620000000800 */
[----:B------:R-:W-:Y:S01]  /*aa60*/  LDSM.16.MT88.4 R16, [R222+0x18800] ;  /* 0x01880000de10783b */ /* 0x000fe20000004200 */
[----:B------:R-:W-:-:S02]  /*aa70*/  FFMA.FTZ R189, R20, c[0x0][0x23c], -R185 ;  /* 0x00008f0014bd7a23 */ /* 0x000fc400000108b9 */
[----:B------:R-:W-:Y:S02]  /*aa80*/  FFMA.FTZ R188, R22, c[0x0][0x23c], -R185 ;  /* 0x00008f0016bc7a23 */ /* 0x000fe400000108b9 */
[--C-:B------:R-:W-:Y:S02]  /*aa90*/  FFMA.FTZ R187, R21, c[0x0][0x23c], -R170.reuse ;  /* 0x00008f0015bb7a23 */ /* 0x100fe400000108aa */
[----:B------:R3:W4:Y:S01]  /*aaa0*/  MUFU.EX2 R2, R32 ;  /* 0x0000002000027308 */ /* 0x0007220000000800 */
[--C-:B------:R-:W-:Y:S02]  /*aab0*/  FFMA.FTZ R186, R23, c[0x0][0x23c], -R170.reuse ;  /* 0x00008f0017ba7a23 */ /* 0x100fe400000108aa */
[----:B------:R-:W-:Y:S01]  /*aac0*/  LDSM.16.MT88.4 R20, [R224+0x18800] ;  /* 0x01880000e014783b */ /* 0x000fe20000004200 */
[----:B------:R-:W-:-:S04]  /*aad0*/  FFMA.FTZ R197, R197, c[0x0][0x23c], -R170 ;  /* 0x00008f00c5c57a23 */ /* 0x000fc800000108aa */
[----:B------:R-:W-:Y:S01]  /*aae0*/  MUFU.EX2 R33, R33 ;  /* 0x0000002100217308 */ /* 0x000fe20000000800 */
[----:B-1----:R-:W-:-:S04]  /*aaf0*/  F2FP.PACK_AB R10, R28, R29 ;  /* 0x0000001d1c0a723e */ /* 0x002fc800000000ff */
[----:B------:R-:W-:-:S03]  /*ab00*/  LOP3.LUT R7, R7, R10, RZ, 0xc0, !PT ;  /* 0x0000000a07077212 */ /* 0x000fc600078ec0ff */
[----:B------:R-:W1:Y:S01]  /*ab10*/  MUFU.EX2 R0, R0 ;  /* 0x0000000000007308 */ /* 0x000e620000000800 */
[----:B---3--:R-:W-:Y:S01]  /*ab20*/  FMUL.FTZ R32, R5, c[0x0][0x23c] ;  /* 0x00008f0005207a20 */ /* 0x008fe20000410000 */
[----:B------:R-:W-:Y:S01]  /*ab30*/  HSET2.LE.AND R5, R8, R247, PT ;  /* 0x000000f708057233 */ /* 0x000fe20003803000 */
[----:B----4-:R-:W-:-:S04]  /*ab40*/  F2FP.PACK_AB R9, R2, R34 ;  /* 0x000000220209723e */ /* 0x010fc800000000ff */
[----:B------:R-:W-:Y:S01]  /*ab50*/  LOP3.LUT R4, R4, R9, RZ, 0xc0, !PT ;  /* 0x0000000904047212 */ /* 0x000fe200078ec0ff */
[----:B------:R-:W3:Y:S01]  /*ab60*/  MUFU.EX2 R35, R35 ;  /* 0x0000002300237308 */ /* 0x000ee20000000800 */
[----:B-1----:R-:W-:-:S07]  /*ab70*/  F2FP.PACK_AB R8, R0, R33 ;  /* 0x000000210008723e */ /* 0x002fce00000000ff */
[----:B------:R-:W1:Y:S01]  /*ab80*/  MUFU.EX2 R32, R32 ;  /* 0x0000002000207308 */ /* 0x000e620000000800 */
        /* <DEDUP_REMOVED lines=9> */
[-C--:B-1----:R-:W-:Y:S02]  /*ac20*/  FMUL.FTZ R162, R162, R32.reuse ;  /* 0x00000020a2a27220 */ /* 0x082fe40000410000 */
[----:B------:R-:W-:-:S02]  /*ac30*/  FMUL.FTZ R163, R163, R32 ;  /* 0x00000020a3a37220 */ /* 0x000fc40000410000 */
[-C--:B------:R-:W-:Y:S02]  /*ac40*/  FMUL.FTZ R158, R158, R32.reuse ;  /* 0x000000209e9e7220 */ /* 0x080fe40000410000 */
[-C--:B------:R-:W-:Y:S01]  /*ac50*/  FMUL.FTZ R159, R159, R32.reuse ;  /* 0x000000209f9f7220 */ /* 0x080fe20000410000 */
[----:B------:R-:W-:Y:S01]  /*ac60*/  MUFU.EX2 R189, R189 ;  /* 0x000000bd00bd7308 */ /* 0x000fe20000000800 */
[-C--:B------:R-:W-:Y:S01]  /*ac70*/  FMUL.FTZ R153, R153, R35.reuse ;  /* 0x0000002399997220 */ /* 0x080fe20000410000 */
[C---:B--2---:R-:W-:Y:S01]  /*ac80*/  HMMA.16816.F32 R160, R4.reuse, R12, R160 ;  /* 0x0000000c04a0723c */ /* 0x044fe200000018a0 */
[-C--:B------:R-:W-:Y:S02]  /*ac90*/  FMUL.FTZ R154, R154, R32.reuse ;  /* 0x000000209a9a7220 */ /* 0x080fe40000410000 */
[-C--:B------:R-:W-:Y:S02]  /*aca0*/  FMUL.FTZ R155, R155, R32.reuse ;  /* 0x000000209b9b7220 */ /* 0x080fe40000410000 */
[-C--:B------:R-:W-:Y:S01]  /*acb0*/  FMUL.FTZ R148, R148, R35.reuse ;  /* 0x0000002394947220 */ /* 0x080fe20000410000 */
[----:B------:R-:W1:Y:S01]  /*acc0*/  MUFU.EX2 R188, R188 ;  /* 0x000000bc00bc7308 */ /* 0x000e620000000800 */
[----:B------:R-:W-:Y:S01]  /*acd0*/  FMUL.FTZ R149, R149, R35 ;  /* 0x0000002395957220 */ /* 0x000fe20000410000 */
[----:B------:R-:W-:Y:S01]  /*ace0*/  HMMA.16816.F32 R156, R4, R14, R156 ;  /* 0x0000000e049c723c */ /* 0x000fe2000000189c */
[-C--:B------:R-:W-:Y:S01]  /*acf0*/  FMUL.FTZ R150, R150, R32.reuse ;  /* 0x0000002096967220 */ /* 0x080fe20000410000 */
[----:B------:R-:W2:Y:S01]  /*ad00*/  LDSM.16.MT88.4 R12, [R221+0x18000] ;  /* 0x01800000dd0c783b */ /* 0x000ea20000004200 */
[----:B------:R-:W-:-:S02]  /*ad10*/  FMUL.FTZ R151, R151, R32 ;  /* 0x0000002097977220 */ /* 0x000fc40000410000 */
[-C--:B------:R-:W-:Y:S01]  /*ad20*/  FMUL.FTZ R144, R144, R35.reuse ;  /* 0x0000002390907220 */ /* 0x080fe20000410000 */
[----:B------:R-:W-:Y:S01]  /*ad30*/  MUFU.EX2 R191, R191 ;  /* 0x000000bf00bf7308 */ /* 0x000fe20000000800 */
[-C--:B------:R-:W-:Y:S02]  /*ad40*/  FMUL.FTZ R145, R145, R35.reuse ;  /* 0x0000002391917220 */ /* 0x080fe40000410000 */
[-C--:B------:R-:W-:Y:S01]  /*ad50*/  FMUL.FTZ R146, R146, R32.reuse ;  /* 0x0000002092927220 */ /* 0x080fe20000410000 */
[----:B----4-:R-:W-:Y:S01]  /*ad60*/  HMMA.16816.F32 R152, R4, R8, R152 ;  /* 0x000000080498723c */ /* 0x010fe20000001898 */
[----:B------:R-:W-:Y:S02]  /*ad70*/  FMUL.FTZ R147, R147, R32 ;  /* 0x0000002093937220 */ /* 0x000fe40000410000 */
[-C--:B------:R-:W-:Y:S01]  /*ad80*/  FMUL.FTZ R140, R140, R35.reuse ;  /* 0x000000238c8c7220 */ /* 0x080fe20000410000 */
[----:B------:R-:W4:Y:S01]  /*ad90*/  MUFU.EX2 R190, R190 ;  /* 0x000000be00be7308 */ /* 0x000f220000000800 */
[----:B------:R-:W-:-:S02]  /*ada0*/  FMUL.FTZ R141, R141, R35 ;  /* 0x000000238d8d7220 */ /* 0x000fc40000410000 */
[-C--:B------:R-:W-:Y:S01]  /*adb0*/  FMUL.FTZ R142, R142, R32.reuse ;  /* 0x000000208e8e7220 */ /* 0x080fe20000410000 */
[----:B------:R-:W-:Y:S01]  /*adc0*/  HMMA.16816.F32 R148, R4, R10, R148 ;  /* 0x0000000a0494723c */ /* 0x000fe20000001894 */
[----:B------:R-:W5:Y:S01]  /*add0*/  LDSM.16.MT88.4 R8, [R220+0x18000] ;  /* 0x01800000dc08783b */ /* 0x000f620000004200 */
[-C--:B------:R-:W-:Y:S02]  /*ade0*/  FMUL.FTZ R143, R143, R32.reuse ;  /* 0x000000208f8f7220 */ /* 0x080fe40000410000 */
[-C--:B------:R-:W-:Y:S01]  /*adf0*/  FMUL.FTZ R136, R136, R35.reuse ;  /* 0x0000002388887220 */ /* 0x080fe20000410000 */
[----:B------:R-:W-:Y:S01]  /*ae00*/  MUFU.EX2 R187, R187 ;  /* 0x000000bb00bb7308 */ /* 0x000fe20000000800 */
[----:B------:R-:W-:Y:S02]  /*ae10*/  FMUL.FTZ R137, R137, R35 ;  /* 0x0000002389897220 */ /* 0x000fe40000410000 */
        /* <DEDUP_REMOVED lines=21> */
[C---:B-----5:R-:W-:Y:S01]  /*af70*/  HMMA.16816.F32 R136, R4.reuse, R8, R136 ;  /* 0x000000080488723c */ /* 0x060fe20000001888 */
[-C--:B------:R-:W-:Y:S02]  /*af80*/  FMUL.FTZ R46, R46, R32.reuse ;  /* 0x000000202e2e7220 */ /* 0x080fe40000410000 */
[-C--:B------:R-:W-:Y:S02]  /*af90*/  FMUL.FTZ R47, R47, R32.reuse ;  /* 0x000000202f2f7220 */ /* 0x080fe40000410000 */
[-C--:B------:R-:W-:Y:S02]  /*afa0*/  FMUL.FTZ R48, R48, R35.reuse ;  /* 0x0000002330307220 */ /* 0x080fe40000410000 */
[----:B------:R-:W-:Y:S01]  /*afb0*/  FMUL.FTZ R49, R49, R35 ;  /* 0x0000002331317220 */ /* 0x000fe20000410000 */
[----:B------:R-:W-:Y:S01]  /*afc0*/  HMMA.16816.F32 R132, R4, R10, R132 ;  /* 0x0000000a0484723c */ /* 0x000fe20000001884 */
[----:B------:R-:W5:Y:S01]  /*afd0*/  LDSM.16.MT88.4 R8, [R222+0x1a000] ;  /* 0x01a00000de08783b */ /* 0x000f620000004200 */
        /* <DEDUP_REMOVED lines=11> */
[----:B--2---:R-:W-:Y:S01]  /*b090*/  HMMA.16816.F32 R36, R4, R12, R36 ;  /* 0x0000000c0424723c */ /* 0x004fe20000001824 */
[----:B------:R-:W-:Y:S02]  /*b0a0*/  FMUL.FTZ R61, R61, R35 ;  /* 0x000000233d3d7220 */ /* 0x000fe40000410000 */
[----:B------:R-:W-:-:S02]  /*b0b0*/  FMUL.FTZ R62, R62, R32 ;  /* 0x000000203e3e7220 */ /* 0x000fc40000410000 */
[-C--:B------:R-:W-:Y:S02]  /*b0c0*/  FMUL.FTZ R63, R63, R32.reuse ;  /* 0x000000203f3f7220 */ /* 0x080fe40000410000 */
[-C--:B------:R-:W-:Y:S01]  /*b0d0*/  FMUL.FTZ R64, R64, R35.reuse ;  /* 0x0000002340407220 */ /* 0x080fe20000410000 */
[C---:B------:R-:W-:Y:S01]  /*b0e0*/  HMMA.16816.F32 R40, R4.reuse, R14, R40 ;  /* 0x0000000e0428723c */ /* 0x040fe20000001828 */
[----:B------:R-:W2:Y:S01]  /*b0f0*/  LDSM.16.MT88.4 R12, [R221+0x1a000] ;  /* 0x01a00000dd0c783b */ /* 0x000ea20000004200 */
[-C--:B------:R-:W-:Y:S02]  /*b100*/  FMUL.FTZ R65, R65, R35.reuse ;  /* 0x0000002341417220 */ /* 0x080fe40000410000 */
[-C--:B------:R-:W-:Y:S02]  /*b110*/  FMUL.FTZ R66, R66, R32.reuse ;  /* 0x0000002042427220 */ /* 0x080fe40000410000 */
[----:B------:R-:W-:Y:S02]  /*b120*/  FMUL.FTZ R67, R67, R32 ;  /* 0x0000002043437220 */ /* 0x000fe40000410000 */
[-C--:B------:R-:W-:Y:S01]  /*b130*/  FMUL.FTZ R68, R68, R35.reuse ;  /* 0x0000002344447220 */ /* 0x080fe20000410000 */
[----:B-----5:R-:W-:Y:S01]  /*b140*/  HMMA.16816.F32 R44, R4, R8, R44 ;  /* 0x00000008042c723c */ /* 0x020fe2000000182c */
[----:B------:R-:W-:-:S02]  /*b150*/  FMUL.FTZ R69, R69, R35 ;  /* 0x0000002345457220 */ /* 0x000fc40000410000 */
[-C--:B------:R-:W-:Y:S02]  /*b160*/  FMUL.FTZ R70, R70, R32.reuse ;  /* 0x0000002046467220 */ /* 0x080fe40000410000 */
[-C--:B------:R-:W-:Y:S02]  /*b170*/  FMUL.FTZ R71, R71, R32.reuse ;  /* 0x0000002047477220 */ /* 0x080fe40000410000 */
[-C--:B------:R-:W-:Y:S01]  /*b180*/  FMUL.FTZ R72, R72, R35.reuse ;  /* 0x0000002348487220 */ /* 0x080fe20000410000 */
[----:B------:R-:W-:Y:S01]  /*b190*/  HMMA.16816.F32 R48, R4, R10, R48 ;  /* 0x0000000a0430723c */ /* 0x000fe20000001830 */
[----:B------:R-:W5:Y:S01]  /*b1a0*/  LDSM.16.MT88.4 R8, [R220+0x1a000] ;  /* 0x01a00000dc08783b */ /* 0x000f620000004200 */
        /* <DEDUP_REMOVED lines=27> */
[----:B------:R-:W-:Y:S01]  /*b360*/  HMMA.16816.F32 R64, R4, R10, R64 ;  /* 0x0000000a0440723c */ /* 0x000fe20000001840 */
[----:B------:R-:W5:Y:S01]  /*b370*/  LDSM.16.MT88.4 R8, [R222+0x1c000] ;  /* 0x01c00000de08783b */ /* 0x000f620000004200 */
        /* <DEDUP_REMOVED lines=22> */
[C---:B-----5:R-:W-:Y:S01]  /*b4e0*/  HMMA.16816.F32 R76, R4.reuse, R8, R76 ;  /* 0x00000008044c723c */ /* 0x060fe2000000184c */
[-C--:B------:R-:W-:Y:S02]  /*b4f0*/  FMUL.FTZ R115, R115, R32.reuse ;  /* 0x0000002073737220 */ /* 0x080fe40000410000 */
[-C--:B------:R-:W-:Y:S02]  /*b500*/  FMUL.FTZ R116, R116, R35.reuse ;  /* 0x0000002374747220 */ /* 0x080fe40000410000 */
[----:B------:R-:W-:Y:S02]  /*b510*/  FMUL.FTZ R117, R117, R35 ;  /* 0x0000002375757220 */ /* 0x000fe40000410000 */
[-C--:B------:R-:W-:Y:S01]  /*b520*/  FMUL.FTZ R118, R118, R32.reuse ;  /* 0x0000002076767220 */ /* 0x080fe20000410000 */
[----:B------:R-:W-:Y:S01]  /*b530*/  HMMA.16816.F32 R80, R4, R10, R80 ;  /* 0x0000000a0450723c */ /* 0x000fe20000001850 */
[----:B------:R-:W5:Y:S01]  /*b540*/  LDSM.16.MT88.4 R8, [R220+0x1c000] ;  /* 0x01c00000dc08783b */ /* 0x000f620000004200 */
        /* <DEDUP_REMOVED lines=11> */
[----:B--2---:R-:W-:Y:S01]  /*b600*/  HMMA.16816.F32 R84, R4, R12, R84 ;  /* 0x0000000c0454723c */ /* 0x004fe20000001854 */
[-C--:B------:R-:W-:Y:S02]  /*b610*/  FMUL.FTZ R130, R130, R32.reuse ;  /* 0x0000002082827220 */ /* 0x080fe40000410000 */
[----:B------:R-:W-:-:S02]  /*b620*/  FMUL.FTZ R131, R131, R32 ;  /* 0x0000002083837220 */ /* 0x000fc40000410000 */
[----:B------:R-:W-:Y:S02]  /*b630*/  FFMA.FTZ R35, R167, R35, R34 ;  /* 0x00000023a7237223 */ /* 0x000fe40000010022 */
[----:B------:R-:W-:Y:S01]  /*b640*/  FFMA.FTZ R33, R166, R32, R33 ;  /* 0x00000020a6217223 */ /* 0x000fe20000010021 */
[C---:B------:R-:W-:Y:S01]  /*b650*/  HMMA.16816.F32 R88, R4.reuse, R14, R88 ;  /* 0x0000000e0458723c */ /* 0x040fe20000001858 */
[----:B------:R-:W2:Y:S01]  /*b660*/  LDSM.16.MT88.4 R12, [R224+0x1e000] ;  /* 0x01e00000e00c783b */ /* 0x000ea20000004200 */
[----:B------:R-:W-:Y:S02]  /*b670*/  FADD.FTZ R2, R2, R35 ;  /* 0x0000002302027221 */ /* 0x000fe40000010000 */
[----:B------:R-:W-:Y:S02]  /*b680*/  FADD.FTZ R0, R0, R33 ;  /* 0x0000002100007221 */ /* 0x000fe40000010000 */
[----:B------:R-:W-:Y:S01]  /*b690*/  FADD.FTZ R31, R31, R2 ;  /* 0x000000021f1f7221 */ /* 0x000fe20000010000 */
[----:B------:R-:W-:Y:S01]  /*b6a0*/  MOV R2, R164 ;  /* 0x000000a400027202 */ /* 0x000fe20000000f00 */
[----:B------:R-:W-:Y:S01]  /*b6b0*/  FADD.FTZ R29, R29, R0 ;  /* 0x000000001d1d7221 */ /* 0x000fe20000010000 */
[----:B-----5:R-:W-:Y:S01]  /*b6c0*/  HMMA.16816.F32 R92, R4, R8, R92 ;  /* 0x00000008045c723c */ /* 0x020fe2000000185c */
[----:B------:R-:W-:-:S02]  /*b6d0*/  FADD.FTZ R30, R30, R31 ;  /* 0x0000001f1e1e7221 */ /* 0x000fc40000010000 */
[----:B------:R-:W-:-:S05]  /*b6e0*/  FADD.FTZ R28, R28, R29 ;  /* 0x0000001d1c1c7221 */ /* 0x000fca0000010000 */
[C---:B------:R-:W-:Y:S01]  /*b6f0*/  HMMA.16816.F32 R96, R4.reuse, R10, R96 ;  /* 0x0000000a0460723c */ /* 0x040fe20000001860 */
[----:B------:R-:W5:Y:S07]  /*b700*/  LDSM.16.MT88.4 R8, [R222+0x1e000] ;  /* 0x01e00000de08783b */ /* 0x000f6e0000004200 */
[C---:B--2---:R-:W-:Y:S08]  /*b710*/  HMMA.16816.F32 R100, R4.reuse, R12, R100 ;  /* 0x0000000c0464723c */ /* 0x044ff00000001864 */
[C---:B------:R-:W-:Y:S01]  /*b720*/  HMMA.16816.F32 R104, R4.reuse, R14, R104 ;  /* 0x0000000e0468723c */ /* 0x040fe20000001868 */
[----:B------:R-:W2:Y:S07]  /*b730*/  LDSM.16.MT88.4 R12, [R221+0x1e000] ;  /* 0x01e00000dd0c783b */ /* 0x000eae0000004200 */
[C---:B-----5:R-:W-:Y:S08]  /*b740*/  HMMA.16816.F32 R108, R4.reuse, R8, R108 ;  /* 0x00000008046c723c */ /* 0x060ff0000000186c */
[C---:B------:R-:W-:Y:S01]  /*b750*/  HMMA.16816.F32 R112, R4.reuse, R10, R112 ;  /* 0x0000000a0470723c */ /* 0x040fe20000001870 */
[----:B------:R-:W5:Y:S07]  /*b760*/  LDSM.16.MT88.4 R8, [R220+0x1e000] ;  /* 0x01e00000dc08783b */ /* 0x000f6e0000004200 */
[C---:B--2---:R-:W-:Y:S08]  /*b770*/  HMMA.16816.F32 R116, R4.reuse, R12, R116 ;  /* 0x0000000c0474723c */ /* 0x044ff00000001874 */
[C---:B------:R-:W-:Y:S01]  /*b780*/  HMMA.16816.F32 R120, R4.reuse, R14, R120 ;  /* 0x0000000e0478723c */ /* 0x040fe20000001878 */
[----:B------:R-:W2:Y:S07]  /*b790*/  LDSM.16.MT88.4 R12, [R220+0x18800] ;  /* 0x01880000dc0c783b */ /* 0x000eae0000004200 */
[C---:B-----5:R-:W-:Y:S07]  /*b7a0*/  HMMA.16816.F32 R124, R4.reuse, R8, R124 ;  /* 0x00000008047c723c */ /* 0x060fee000000187c */
[----:B------:R-:W-:Y:S01]  /*b7b0*/  SHF.R.U32.HI R9, RZ, 0x10, R26 ;  /* 0x00000010ff097819 */ /* 0x000fe2000001161a */
[----:B------:R-:W-:Y:S03]  /*b7c0*/  HMMA.16816.F32 R128, R4, R10, R128 ;  /* 0x0000000a0480723c */ /* 0x000fe60000001880 */
[----:B------:R-:W-:-:S04]  /*b7d0*/  LOP3.LUT R9, R9, 0xff, RZ, 0xc0, !PT ;  /* 0x000000ff09097812 */ /* 0x000fc800078ec0ff */
[C---:B------:R-:W-:Y:S02]  /*b7e0*/  LOP3.LUT R5, R26.reuse, 0xffff, RZ, 0xc0, !PT ;  /* 0x0000ffff1a057812 */ /* 0x040fe400078ec0ff */
[----:B------:R-:W-:Y:S02]  /*b7f0*/  LOP3.LUT R6, R26, 0xff, RZ, 0xc0, !PT ;  /* 0x000000ff1a067812 */ /* 0x000fe400078ec0ff */
[----:B------:R-:W-:Y:S02]  /*b800*/  SHF.R.U32.HI R5, RZ, 0x8, R5 ;  /* 0x00000008ff057819 */ /* 0x000fe40000011605 */
[----:B------:R-:W-:Y:S02]  /*b810*/  LOP3.LUT R7, R27, UR18, R24, 0x96, !PT ;  /* 0x000000121b077c12 */ /* 0x000fe4000f8e9618 */
[----:B------:R-:W-:Y:S02]  /*b820*/  PRMT R6, R6, 0x5410, R5 ;  /* 0x0000541006067816 */ /* 0x000fe40000000005 */
[----:B------:R-:W-:-:S02]  /*b830*/  LOP3.LUT R5, R7, 0xffff, RZ, 0xc0, !PT ;  /* 0x0000ffff07057812 */ /* 0x000fc400078ec0ff */
[----:B------:R-:W-:Y:S01]  /*b840*/  SHF.R.U32.HI R24, RZ, 0x18, R26 ;  /* 0x00000018ff187819 */ /* 0x000fe2000001161a */
[----:B------:R-:W-:Y:S01]  /*b850*/  HSET2.LE.AND R6, R6, R247, PT ;  /* 0x000000f706067233 */ /* 0x000fe20003803000 */
[----:B------:R-:W-:Y:S02]  /*b860*/  LOP3.LUT R4, R7, 0xff, RZ, 0xc0, !PT ;  /* 0x000000ff07047812 */ /* 0x000fe400078ec0ff */
[----:B------:R-:W-:Y:S02]  /*b870*/  SHF.R.U32.HI R5, RZ, 0x8, R5 ;  /* 0x00000008ff057819 */ /* 0x000fe40000011605 */
[----:B------:R-:W-:Y:S02]  /*b880*/  SHF.R.U32.HI R26, RZ, 0x10, R7 ;  /* 0x00000010ff1a7819 */ /* 0x000fe40000011607 */
[----:B------:R-:W-:Y:S02]  /*b890*/  PRMT R4, R4, 0x5410, R5 ;  /* 0x0000541004047816 */ /* 0x000fe40000000005 */
[----:B------:R-:W-:-:S02]  /*b8a0*/  SHF.R.U32.HI R7, RZ, 0x18, R7 ;  /* 0x00000018ff077819 */ /* 0x000fc40000011607 */
[----:B------:R-:W-:Y:S01]  /*b8b0*/  LOP3.LUT R26, R26, 0xff, RZ, 0xc0, !PT ;  /* 0x000000ff1a1a7812 */ /* 0x000fe200078ec0ff */
[--C-:B------:R-:W-:Y:S01]  /*b8c0*/  HSET2.LE.AND R4, R4, R247.reuse, PT ;  /* 0x000000f704047233 */ /* 0x100fe20003803000 */
[----:B------:R-:W-:Y:S02]  /*b8d0*/  PRMT R24, R9, 0x5410, R24 ;  /* 0x0000541009187816 */ /* 0x000fe40000000018 */
[----:B------:R-:W-:Y:S01]  /*b8e0*/  PRMT R26, R26, 0x5410, R7 ;  /* 0x000054101a1a7816 */ /* 0x000fe20000000007 */
[----:B------:R-:W5:Y:S01]  /*b8f0*/  LDSM.16.MT88.4 R8, [R221+0x18800] ;  /* 0x01880000dd08783b */ /* 0x000f620000004200 */
[----:B---3--:R-:W-:Y:S01]  /*b900*/  F2FP.PACK_AB R5, R192, R193 ;  /* 0x000000c1c005723e */ /* 0x008fe200000000ff */
[----:B------:R-:W-:Y:S01]  /*b910*/  FADD.FTZ R193, R193, R30 ;  /* 0x0000001ec1c17221 */ /* 0x000fe20000010000 */
[----:B-1----:R-:W-:Y:S02]  /*b920*/  F2FP.PACK_AB R7, R188, R189 ;  /* 0x000000bdbc07723e */ /* 0x002fe400000000ff */
[----:B------:R-:W-:Y:S01]  /*b930*/  LOP3.LUT R4, R4, R5, RZ, 0xc0, !PT ;  /* 0x0000000504047212 */ /* 0x000fe200078ec0ff */
[--C-:B------:R-:W-:Y:S01]  /*b940*/  HSET2.LE.AND R5, R26, R247.reuse, PT ;  /* 0x000000f71a057233 */ /* 0x100fe20003803000 */
[----:B------:R-:W-:Y:S01]  /*b950*/  LOP3.LUT R6, R6, R7, RZ, 0xc0, !PT ;  /* 0x0000000706067212 */ /* 0x000fe200078ec0ff */
[----:B------:R-:W-:Y:S01]  /*b960*/  HSET2.LE.AND R7, R24, R247, PT ;  /* 0x000000f718077233 */ /* 0x000fe20003803000 */
[----:B----4-:R-:W-:Y:S01]  /*b970*/  F2FP.PACK_AB R26, R190, R191 ;  /* 0x000000bfbe1a723e */ /* 0x010fe200000000ff */
[----:B------:R-:W-:Y:S01]  /*b980*/  FADD.FTZ R191, R191, R28 ;  /* 0x0000001cbfbf7221 */ /* 0x000fe20000010000 */
[----:B------:R-:W-:Y:S01]  /*b990*/  F2FP.PACK_AB R24, R186, R187 ;  /* 0x000000bbba18723e */ /* 0x000fe200000000ff */
[----:B------:R-:W-:Y:S01]  /*b9a0*/  FADD.FTZ R192, R192, R193 ;  /* 0x000000c1c0c07221 */ /* 0x000fe20000010000 */
[----:B------:R-:W-:Y:S01]  /*b9b0*/  LOP3.LUT R5, R5, R26, RZ, 0xc0, !PT ;  /* 0x0000001a05057212 */ /* 0x000fe200078ec0ff */
[----:B------:R-:W-:Y:S01]  /*b9c0*/  FADD.FTZ R190, R190, R191 ;  /* 0x000000bfbebe7221 */ /* 0x000fe20000010000 */
[----:B------:R-:W-:-:S02]  /*b9d0*/  LOP3.LUT R7, R7, R24, RZ, 0xc0, !PT ;  /* 0x0000001807077212 */ /* 0x000fc400078ec0ff */
[----:B------:R-:W-:Y:S05]  /*b9e0*/  LDSM.16.MT88.4 R24, [R224+0x1a800] ;  /* 0x01a80000e018783b */ /* 0x000fea0000004200 */
        /* <DEDUP_REMOVED lines=27> */
[C---:B--2---:R-:W-:Y:S07]  /*bba0*/  HMMA.16816.F32 R108, R4.reuse, R12, R108 ;  /* 0x0000000c046c723c */ /* 0x044fee000000186c */
[----:B------:R-:W-:Y:S01]  /*bbb0*/  MOV R13, UR4 ;  /* 0x00000004000d7c02 */ /* 0x000fe20008000f00 */
[----:B------:R-:W-:Y:S03]  /*bbc0*/  HMMA.16816.F32 R36, R4, R24, R36 ;  /* 0x000000180424723c */ /* 0x000fe60000001824 */
[----:B------:R-:W-:-:S05]  /*bbd0*/  LOP3.LUT R203, R203, UR39, R13, 0x96, !PT ;  /* 0x00000027cbcb7c12 */ /* 0x000fca000f8e960d */
[C---:B------:R-:W-:Y:S01]  /*bbe0*/  HMMA.16816.F32 R40, R4.reuse, R26, R40 ;  /* 0x0000001a0428723c */ /* 0x040fe20000001828 */
[----:B------:R-:W2:Y:S07]  /*bbf0*/  LDSM.16.MT88.4 R24, [R220+0x1c800] ;  /* 0x01c80000dc18783b */ /* 0x000eae0000004200 */
[C---:B---3--:R-:W-:Y:S07]  /*bc00*/  HMMA.16816.F32 R84, R4.reuse, R20, R84 ;  /* 0x000000140454723c */ /* 0x048fee0000001854 */
[----:B------:R-:W-:Y:S01]  /*bc10*/  IMAD.WIDE.U32 R20, R172, -0x326172a9, RZ ;  /* 0xcd9e8d57ac147825 */ /* 0x000fe200078e00ff */
[C---:B-1----:R-:W-:Y:S07]  /*bc20*/  HMMA.16816.F32 R100, R4.reuse, R16, R100 ;  /* 0x000000100464723c */ /* 0x042fee0000001864 */
[----:B------:R-:W-:Y:S01]  /*bc30*/  IMAD.WIDE.U32 R16, R203, -0x326172a9, RZ ;  /* 0xcd9e8d57cb107825 */ /* 0x000fe200078e00ff */
[C---:B------:R-:W-:Y:S01]  /*bc40*/  HMMA.16816.F32 R112, R4.reuse, R14, R112 ;  /* 0x0000000e0470723c */ /* 0x040fe20000001870 */
[----:B------:R-:W1:Y:S07]  /*bc50*/  LDSM.16.MT88.4 R12, [R220+0x1e800] ;  /* 0x01e80000dc0c783b */ /* 0x000e6e0000004200 */
[C---:B----4-:R-:W-:Y:S07]  /*bc60*/  HMMA.16816.F32 R116, R4.reuse, R8, R116 ;  /* 0x000000080474723c */ /* 0x050fee0000001874 */
[----:B------:R-:W-:Y:S01]  /*bc70*/  LOP3.LUT R8, R17, UR16, R20, 0x96, !PT ;  /* 0x0000001011087c12 */ /* 0x000fe2000f8e9614 */
[C---:B------:R-:W-:Y:S07]  /*bc80*/  HMMA.16816.F32 R120, R4.reuse, R10, R120 ;  /* 0x0000000a0478723c */ /* 0x040fee0000001878 */
[----:B------:R-:W-:Y:S01]  /*bc90*/  LOP3.LUT R10, R179, UR14, R16, 0x96, !PT ;  /* 0x0000000eb30a7c12 */ /* 0x000fe2000f8e9610 */
[----:B------:R-:W-:Y:S01]  /*bca0*/  IMAD.WIDE.U32 R16, R8, -0x2daee0ad, RZ ;  /* 0xd2511f5308107825 */ /* 0x000fe200078e00ff */
[----:B--2---:R-:W-:Y:S03]  /*bcb0*/  HMMA.16816.F32 R92, R4, R24, R92 ;  /* 0x00000018045c723c */ /* 0x004fe6000000185c */
[----:B------:R-:W-:Y:S01]  /*bcc0*/  IMAD.WIDE.U32 R10, R10, -0x2daee0ad, RZ ;  /* 0xd2511f530a0a7825 */ /* 0x000fe200078e00ff */
[----:B------:R-:W-:-:S04]  /*bcd0*/  LOP3.LUT R8, R17, UR13, R202, 0x96, !PT ;  /* 0x0000000d11087c12 */ /* 0x000fc8000f8e96ca */
[----:B------:R-:W-:Y:S01]  /*bce0*/  LOP3.LUT R202, R11, UR11, R16, 0x96, !PT ;  /* 0x0000000b0bca7c12 */ /* 0x000fe2000f8e9610 */
[----:B------:R-:W-:Y:S01]  /*bcf0*/  IMAD.WIDE.U32 R8, R8, -0x326172a9, RZ ;  /* 0xcd9e8d5708087825 */ /* 0x000fe200078e00ff */
[----:B------:R-:W-:Y:S03]  /*bd00*/  HMMA.16816.F32 R88, R4, R22, R88 ;  /* 0x000000160458723c */ /* 0x000fe60000001858 */
[----:B------:R-:W-:Y:S01]  /*bd10*/  IMAD.WIDE.U32 R202, R202, -0x326172a9, RZ ;  /* 0xcd9e8d57caca7825 */ /* 0x000fe200078e00ff */
[----:B------:R-:W-:-:S03]  /*bd20*/  LOP3.LUT R179, R9, UR12, R178, 0x96, !PT ;  /* 0x0000000c09b37c12 */ /* 0x000fc6000f8e96b2 */
[--C-:B------:R-:W-:Y:S01]  /*bd30*/  FFMA.FTZ R178, R200, c[0x0][0x23c], -R185.reuse ;  /* 0x00008f00c8b27a23 */ /* 0x100fe200000108b9 */
[----:B------:R-:W-:Y:S01]  /*bd40*/  LOP3.LUT R8, R203, UR10, R8, 0x96, !PT ;  /* 0x0000000acb087c12 */ /* 0x000fe2000f8e9608 */
[----:B------:R-:W-:Y:S01]  /*bd50*/  IMAD.WIDE.U32 R16, R179, -0x2daee0ad, RZ ;  /* 0xd2511f53b3107825 */ /* 0x000fe200078e00ff */
[C---:B-1----:R-:W-:Y:S03]  /*bd60*/  HMMA.16816.F32 R124, R4.reuse, R12, R124 ;  /* 0x0000000c047c723c */ /* 0x042fe6000000187c */
[----:B------:R-:W-:Y:S01]  /*bd70*/  IMAD.WIDE.U32 R20, R8, -0x2daee0ad, RZ ;  /* 0xd2511f5308147825 */ /* 0x000fe200078e00ff */
[----:B------:R-:W-:Y:S01]  /*bd80*/  LOP3.LUT R8, R17, UR9, R10, 0x96, !PT ;  /* 0x0000000911087c12 */ /* 0x000fe2000f8e960a */
[----:B------:R-:W-:Y:S02]  /*bd90*/  MUFU.EX2 R178, R178 ;  /* 0x000000b200b27308 */ /* 0x000fe40000000800 */
[----:B------:R-:W-:Y:S01]  /*bda0*/  FFMA.FTZ R203, R194, c[0x0][0x23c], -R185 ;  /* 0x00008f00c2cb7a23 */ /* 0x000fe200000108b9 */
[----:B------:R-:W-:Y:S01]  /*bdb0*/  LOP3.LUT R16, R21, UR7, R16, 0x96, !PT ;  /* 0x0000000715107c12 */ /* 0x000fe2000f8e9610 */
[----:B------:R-:W-:Y:S01]  /*bdc0*/  HMMA.16816.F32 R128, R4, R14, R128 ;  /* 0x0000000e0480723c */ /* 0x000fe20000001880 */
[----:B------:R-:W-:Y:S01]  /*bdd0*/  IMAD.WIDE.U32 R24, R8, -0x326172a9, RZ ;  /* 0xcd9e8d5708187825 */ /* 0x000fe200078e00ff */
[----:B------:R-:W1:Y:S01]  /*bde0*/  LDSM.16.MT88.4 R12, [R224+0x19000] ;  /* 0x01900000e00c783b */ /* 0x000e620000004200 */
[----:B------:R-:W-:Y:S01]  /*bdf0*/  MOV R200, R20 ;  /* 0x0000001400c87202 */ /* 0x000fe20000000f00 */
[----:B------:R-:W2:Y:S01]  /*be00*/  MUFU.EX2 R203, R203 ;  /* 0x000000cb00cb7308 */ /* 0x000ea20000000800 */
[----:B------:R-:W-:-:S03]  /*be10*/  IMAD.WIDE.U32 R16, R16, -0x326172a9, RZ ;  /* 0xcd9e8d5710107825 */ /* 0x000fc600078e00ff */
[C---:B------:R-:W-:Y:S01]  /*be20*/  HMMA.16816.F32 R96, R4.reuse, R26, R96 ;  /* 0x0000001a0460723c */ /* 0x040fe20000001860 */
[--C-:B------:R-:W-:Y:S02]  /*be30*/  FFMA.FTZ R179, R198, c[0x0][0x23c], -R185.reuse ;  /* 0x00008f00c6b37a23 */ /* 0x100fe400000108b9 */
[----:B------:R-:W-:Y:S02]  /*be40*/  FFMA.FTZ R194, R196, c[0x0][0x23c], -R185 ;  /* 0x00008f00c4c27a23 */ /* 0x000fe400000108b9 */
[--C-:B------:R-:W-:Y:S02]  /*be50*/  FFMA.FTZ R198, R195, c[0x0][0x23c], -R170.reuse ;  /* 0x00008f00c3c67a23 */ /* 0x100fe400000108aa */
[----:B------:R-:W-:Y:S01]  /*be60*/  MUFU.EX2 R179, R179 ;  /* 0x000000b300b37308 */ /* 0x000fe20000000800 */
[----:B------:R-:W-:Y:S01]  /*be70*/  HMMA.16816.F32 R104, R4, R18, R104 ;  /* 0x000000120468723c */ /* 0x000fe20000001868 */
[--C-:B------:R-:W-:Y:S01]  /*be80*/  FFMA.FTZ R196, R201, c[0x0][0x23c], -R170.reuse ;  /* 0x00008f00c9c47a23 */ /* 0x100fe200000108aa */
[----:B------:R-:W-:Y:S01]  /*be90*/  MOV R201, R21 ;  /* 0x0000001500c97202 */ /* 0x000fe20000000f00 */
[----:B------:R-:W-:Y:S01]  /*bea0*/  FFMA.FTZ R195, R199, c[0x0][0x23c], -R170 ;  /* 0x00008f00c7c37a23 */ /* 0x000fe200000108aa */
[----:B------:R-:W-:Y:S03]  /*beb0*/  LDSM.16.MT88.4 R20, [R221+0x19000] ;  /* 0x01900000dd14783b */ /* 0x000fe60000004200 */
[----:B------:R-:W-:Y:S01]  /*bec0*/  LOP3.LUT R7, R16, 0xffff, RZ, 0xc0, !PT ;  /* 0x0000ffff10077812 */ /* 0x000fe200078ec0ff */
[----:B------:R-:W3:Y:S01]  /*bed0*/  MUFU.EX2 R194, R194 ;  /* 0x000000c200c27308 */ /* 0x000ee20000000800 */
[----:B------:R-:W-:-:S02]  /*bee0*/  LOP3.LUT R18, R17, UR17, R24, 0x96, !PT ;  /* 0x0000001111127c12 */ /* 0x000fc4000f8e9618 */
[----:B------:R-:W-:Y:S02]  /*bef0*/  LOP3.LUT R6, R16, 0xff, RZ, 0xc0, !PT ;  /* 0x000000ff10067812 */ /* 0x000fe400078ec0ff */
[----:B------:R-:W-:Y:S02]  /*bf00*/  SHF.R.U32.HI R7, RZ, 0x8, R7 ;  /* 0x00000008ff077819 */ /* 0x000fe40000011607 */
[----:B------:R-:W-:Y:S01]  /*bf10*/  LOP3.LUT R9, R18, 0xffff, RZ, 0xc0, !PT ;  /* 0x0000ffff12097812 */ /* 0x000fe200078ec0ff */
[----:B------:R-:W4:Y:S01]  /*bf20*/  MUFU.EX2 R198, R198 ;  /* 0x000000c600c67308 */ /* 0x000f220000000800 */
[----:B------:R-:W-:Y:S02]  /*bf30*/  PRMT R6, R6, 0x5410, R7 ;  /* 0x0000541006067816 */ /* 0x000fe40000000007 */
[----:B------:R-:W-:Y:S02]  /*bf40*/  LOP3.LUT R4, R18, 0xff, RZ, 0xc0, !PT ;  /* 0x000000ff12047812 */ /* 0x000fe400078ec0ff */
[----:B------:R-:W-:Y:S01]  /*bf50*/  SHF.R.U32.HI R9, RZ, 0x8, R9 ;  /* 0x00000008ff097819 */ /* 0x000fe20000011609 */
[----:B------:R-:W-:Y:S01]  /*bf60*/  HSET2.LE.AND R6, R6, R247, PT ;  /* 0x000000f706067233 */ /* 0x000fe20003803000 */
[----:B------:R-:W-:Y:S01]  /*bf70*/  SHF.R.U32.HI R5, RZ, 0x10, R16 ;  /* 0x00000010ff057819 */ /* 0x000fe20000011610 */
[----:B------:R-:W-:Y:S01]  /*bf80*/  MUFU.EX2 R196, R196 ;  /* 0x000000c400c47308 */ /* 0x000fe20000000800 */
[----:B------:R-:W-:-:S02]  /*bf90*/  SHF.R.U32.HI R7, RZ, 0x10, R18 ;  /* 0x00000010ff077819 */ /* 0x000fc40000011612 */
[----:B------:R-:W-:Y:S02]  /*bfa0*/  PRMT R4, R4, 0x5410, R9 ;  /* 0x0000541004047816 */ /* 0x000fe40000000009 */
[----:B------:R-:W-:Y:S01]  /*bfb0*/  SHF.R.U32.HI R16, RZ, 0x18, R16 ;  /* 0x00000018ff107819 */ /* 0x000fe20000011610 */
[----:B------:R-:W5:Y:S01]  /*bfc0*/  LDSM.16.MT88.4 R8, [R222+0x19000] ;  /* 0x01900000de08783b */ /* 0x000f620000004200 */
[----:B------:R-:W-:Y:S01]  /*bfd0*/  SHF.R.U32.HI R18, RZ, 0x18, R18 ;  /* 0x00000018ff127819 */ /* 0x000fe20000011612 */
[----:B------:R-:W1:Y:S01]  /*bfe0*/  MUFU.EX2 R195, R195 ;  /* 0x000000c300c37308 */ /* 0x000e620000000800 */
[----:B------:R-:W-:Y:S01]  /*bff0*/  LOP3.LUT R5, R5, 0xff, RZ, 0xc0, !PT ;  /* 0x000000ff05057812 */ /* 0x000fe200078ec0ff */
[----:B------:R-:W-:Y:S01]  /*c000*/  HSET2.LE.AND R4, R4, R247, PT ;  /* 0x000000f704047233 */ /* 0x000fe20003803000 */
[----:B------:R-:W-:Y:S02]  /*c010*/  LOP3.LUT R7, R7, 0xff, RZ, 0xc0, !PT ;  /* 0x000000ff07077812 */ /* 0x000fe400078ec0ff */
[----:B------:R-:W-:-:S02]  /*c020*/  PRMT R16, R5, 0x5410, R16 ;  /* 0x0000541005107816 */ /* 0x000fc40000000010 */
[----:B------:R-:W-:Y:S02]  /*c030*/  PRMT R18, R7, 0x5410, R18 ;  /* 0x0000541007127816 */ /* 0x000fe40000000012 */
[----:B--2---:R-:W-:Y:S02]  /*c040*/  F2FP.PACK_AB R5, R203, R178 ;  /* 0x000000b2cb05723e */ /* 0x004fe400000000ff */
[----:B---3--:R-:W-:Y:S02]  /*c050*/  F2FP.PACK_AB R7, R194, R179 ;  /* 0x000000b3c207723e */ /* 0x008fe400000000ff */
[----:B------:R-:W-:Y:S01]  /*c060*/  LOP3.LUT R4, R4, R5, RZ, 0xc0, !PT ;  /* 0x0000000504047212 */ /* 0x000fe200078ec0ff */
[--C-:B------:R-:W-:Y:S01]  /*c070*/  HSET2.LE.AND R5, R18, R247.reuse, PT ;  /* 0x000000f712057233 */ /* 0x100fe20003803000 */
[----:B------:R-:W-:Y:S01]  /*c080*/  LOP3.LUT R6, R6, R7, RZ, 0xc0, !PT ;  /* 0x0000000706067212 */ /* 0x000fe200078ec0ff */
[----:B------:R-:W-:Y:S01]  /*c090*/  HSET2.LE.AND R7, R16, R247, PT ;  /* 0x000000f710077233 */ /* 0x000fe20003803000 */
[----:B----4-:R-:W-:-:S02]  /*c0a0*/  F2FP.PACK_AB R18, R197, R198 ;  /* 0x000000c6c512723e */ /* 0x010fc400000000ff */
[----:B-1----:R-:W-:Y:S02]  /*c0b0*/  F2FP.PACK_AB R16, R195, R196 ;  /* 0x000000c4c310723e */ /* 0x002fe400000000ff */
[----:B------:R-:W-:Y:S02]  /*c0c0*/  LOP3.LUT R5, R5, R18, RZ, 0xc0, !PT ;  /* 0x0000001205057212 */ /* 0x000fe400078ec0ff */
[----:B------:R-:W-:Y:S02]  /*c0d0*/  LOP3.LUT R7, R7, R16, RZ, 0xc0, !PT ;  /* 0x0000001007077212 */ /* 0x000fe400078ec0ff */
[----:B------:R-:W1:Y:S05]  /*c0e0*/  LDSM.16.MT88.4 R16, [R224+0x1b000] ;  /* 0x01b00000e010783b */ /* 0x000e6a0000004200 */
[C---:B------:R-:W-:Y:S08]  /*c0f0*/  HMMA.16816.F32 R160, R4.reuse, R12, R160 ;  /* 0x0000000c04a0723c */ /* 0x040ff000000018a0 */
[C---:B------:R-:W-:Y:S01]  /*c100*/  HMMA.16816.F32 R156, R4.reuse, R14, R156 ;  /* 0x0000000e049c723c */ /* 0x040fe2000000189c */
[----:B------:R-:W2:Y:S07]  /*c110*/  LDSM.16.MT88.4 R12, [R222+0x1b000] ;  /* 0x01b00000de0c783b */ /* 0x000eae0000004200 */
[C---:B-----5:R-:W-:Y:S08]  /*c120*/  HMMA.16816.F32 R152, R4.reuse, R8, R152 ;  /* 0x000000080498723c */ /* 0x060ff00000001898 */
[C---:B------:R-:W-:Y:S01]  /*c130*/  HMMA.16816.F32 R148, R4.reuse, R10, R148 ;  /* 0x0000000a0494723c */ /* 0x040fe20000001894 */
[----:B------:R-:W3:Y:S07]  /*c140*/  LDSM.16.MT88.4 R8, [R221+0x1b000] ;  /* 0x01b00000dd08783b */ /* 0x000eee0000004200 */
[C---:B------:R-:W-:Y:S07]  /*c150*/  HMMA.16816.F32 R144, R4.reuse, R20, R144 ;  /* 0x000000140490723c */ /* 0x040fee0000001890 */
[----:B------:R-:W-:Y:S01]  /*c160*/  MOV R20, R24 ;  /* 0x0000001800147202 */ /* 0x000fe20000000f00 */
[----:B-1----:R-:W-:Y:S01]  /*c170*/  HMMA.16816.F32 R36, R4, R16, R36 ;  /* 0x000000100424723c */ /* 0x002fe20000001824 */
[----:B------:R-:W-:-:S02]  /*c180*/  MOV R21, R25 ;  /* 0x0000001900157202 */ /* 0x000fc40000000f00 */
[----:B------:R-:W-:Y:S05]  /*c190*/  LDSM.16.MT88.4 R24, [R220+0x19000] ;  /* 0x01900000dc18783b */ /* 0x000fea0000004200 */
[C---:B------:R-:W-:Y:S01]  /*c1a0*/  HMMA.16816.F32 R40, R4.reuse, R18, R40 ;  /* 0x000000120428723c */ /* 0x040fe20000001828 */
[----:B------:R-:W1:Y:S07]  /*c1b0*/  LDSM.16.MT88.4 R16, [R220+0x1b000] ;  /* 0x01b00000dc10783b */ /* 0x000e6e0000004200 */
[C---:B--2---:R-:W-:Y:S08]  /*c1c0*/  HMMA.16816.F32 R44, R4.reuse, R12, R44 ;  /* 0x0000000c042c723c */ /* 0x044ff0000000182c */
[C---:B------:R-:W-:Y:S01]  /*c1d0*/  HMMA.16816.F32 R48, R4.reuse, R14, R48 ;  /* 0x0000000e0430723c */ /* 0x040fe20000001830 */
[----:B------:R-:W2:Y:S07]  /*c1e0*/  LDSM.16.MT88.4 R12, [R224+0x1d000] ;  /* 0x01d00000e00c783b */ /* 0x000eae0000004200 */
[C---:B---3--:R-:W-:Y:S07]  /*c1f0*/  HMMA.16816.F32 R52, R4.reuse, R8, R52 ;  /* 0x000000080434723c */ /* 0x048fee0000001834 */
[----:B------:R-:W-:Y:S01]  /*c200*/  MOV R8, R20 ;  /* 0x0000001400087202 */ /* 0x000fe20000000f00 */
[----:B------:R-:W-:Y:S01]  /*c210*/  HMMA.16816.F32 R140, R4, R22, R140 ;  /* 0x00000016048c723c */ /* 0x000fe2000000188c */
[----:B------:R-:W-:-:S02]  /*c220*/  MOV R9, R21 ;  /* 0x0000001500097202 */ /* 0x000fc40000000f00 */
[----:B------:R-:W3:Y:S05]  /*c230*/  LDSM.16.MT88.4 R20, [R222+0x1d000] ;  /* 0x01d00000de14783b */ /* 0x000eea0000004200 */
[C---:B------:R-:W-:Y:S08]  /*c240*/  HMMA.16816.F32 R56, R4.reuse, R10, R56 ;  /* 0x0000000a0438723c */ /* 0x040ff00000001838 */
[C---:B-1----:R-:W-:Y:S08]  /*c250*/  HMMA.16816.F32 R60, R4.reuse, R16, R60 ;  /* 0x00000010043c723c */ /* 0x042ff0000000183c */
[C---:B------:R-:W-:Y:S01]  /*c260*/  HMMA.16816.F32 R64, R4.reuse, R18, R64 ;  /* 0x000000120440723c */ /* 0x040fe20000001840 */
[----:B------:R-:W1:Y:S07]  /*c270*/  LDSM.16.MT88.4 R16, [R220+0x1d000] ;  /* 0x01d00000dc10783b */ /* 0x000e6e0000004200 */
[C---:B--2---:R-:W-:Y:S08]  /*c280*/  HMMA.16816.F32 R68, R4.reuse, R12, R68 ;  /* 0x0000000c0444723c */ /* 0x044ff00000001844 */
[C---:B------:R-:W-:Y:S01]  /*c290*/  HMMA.16816.F32 R72, R4.reuse, R14, R72 ;  /* 0x0000000e0448723c */ /* 0x040fe20000001848 */
[----:B------:R-:W2:Y:S07]  /*c2a0*/  LDSM.16.MT88.4 R12, [R224+0x1f000] ;  /* 0x01f00000e00c783b */ /* 0x000eae0000004200 */
[C---:B---3--:R-:W-:Y:S07]  /*c2b0*/  HMMA.16816.F32 R76, R4.reuse, R20, R76 ;  /* 0x00000014044c723c */ /* 0x048fee000000184c */
[----:B------:R-:W-:Y:S01]  /*c2c0*/  MOV R20, R8 ;  /* 0x0000000800147202 */ /* 0x000fe20000000f00 */
[C---:B------:R-:W-:Y:S01]  /*c2d0*/  HMMA.16816.F32 R136, R4.reuse, R24, R136 ;  /* 0x000000180488723c */ /* 0x040fe20000001888 */
[----:B------:R-:W-:Y:S01]  /*c2e0*/  MOV R21, R9 ;  /* 0x0000000900157202 */ /* 0x000fe20000000f00 */
[--C-:B------:R-:W-:Y:S01]  /*c2f0*/  FFMA.FTZ R20, R168, c[0x0][0x23c], -R170.reuse ;  /* 0x00008f00a8147a23 */ /* 0x100fe200000108aa */
[----:B------:R-:W3:Y:S01]  /*c300*/  LDSM.16.MT88.4 R8, [R222+0x1f000] ;  /* 0x01f00000de08783b */ /* 0x000ee20000004200 */
[----:B------:R-:W-:Y:S01]  /*c310*/  FFMA.FTZ R168, R169, c[0x0][0x23c], -R170 ;  /* 0x00008f00a9a87a23 */ /* 0x000fe200000108aa */
[----:B------:R-:W-:Y:S01]  /*c320*/  LOP3.LUT R202, R21, UR8, R202, 0x96, !PT ;  /* 0x0000000815ca7c12 */ /* 0x000fe2000f8e96ca */
[----:B------:R4:W-:Y:S02]  /*c330*/  MUFU.EX2 R169, R20 ;  /* 0x0000001400a97308 */ /* 0x0009e40000000800 */
[C---:B------:R-:W-:Y:S01]  /*c340*/  HMMA.16816.F32 R132, R4.reuse, R26, R132 ;  /* 0x0000001a0484723c */ /* 0x040fe20000001884 */
[----:B------:R-:W5:Y:S05]  /*c350*/  LDSM.16.MT88.4 R24, [R221+0x1d000] ;  /* 0x01d00000dd18783b */ /* 0x000f6a0000004200 */
[----:B------:R-:W-:Y:S02]  /*c360*/  MUFU.EX2 R168, R168 ;  /* 0x000000a800a87308 */ /* 0x000fe40000000800 */
[C---:B-1----:R-:W-:Y:S08]  /*c370*/  HMMA.16816.F32 R92, R4.reuse, R16, R92 ;  /* 0x00000010045c723c */ /* 0x042ff0000000185c */
[C---:B------:R-:W-:Y:S01]  /*c380*/  HMMA.16816.F32 R96, R4.reuse, R18, R96 ;  /* 0x000000120460723c */ /* 0x040fe20000001860 */
[----:B------:R-:W1:Y:S07]  /*c390*/  LDSM.16.MT88.4 R16, [R221+0x1f000] ;  /* 0x01f00000dd10783b */ /* 0x000e6e0000004200 */
[C---:B--2---:R-:W-:Y:S08]  /*c3a0*/  HMMA.16816.F32 R100, R4.reuse, R12, R100 ;  /* 0x0000000c0464723c */ /* 0x044ff00000001864 */
[C---:B------:R-:W-:Y:S01]  /*c3b0*/  HMMA.16816.F32 R104, R4.reuse, R14, R104 ;  /* 0x0000000e0468723c */ /* 0x040fe20000001868 */
[----:B------:R-:W2:Y:S07]  /*c3c0*/  LDSM.16.MT88.4 R12, [R220+0x1f000] ;  /* 0x01f00000dc0c783b */ /* 0x000eae0000004200 */
[C---:B---3--:R-:W-:Y:S07]  /*c3d0*/  HMMA.16816.F32 R112, R4.reuse, R10, R112 ;  /* 0x0000000a0470723c */ /* 0x048fee0000001870 */
[----:B------:R-:W-:Y:S01]  /*c3e0*/  IMAD.WIDE.U32 R10, R202, -0x2daee0ad, RZ ;  /* 0xd2511f53ca0a7825 */ /* 0x000fe200078e00ff */
[C---:B------:R-:W-:Y:S07]  /*c3f0*/  HMMA.16816.F32 R108, R4.reuse, R8, R108 ;  /* 0x00000008046c723c */ /* 0x040fee000000186c */
[C---:B------:R-:W-:Y:S01]  /*c400*/  LOP3.LUT R9, R10.reuse, 0xffff, RZ, 0xc0, !PT ;  /* 0x0000ffff0a097812 */ /* 0x040fe200078ec0ff */
[----:B-----5:R-:W-:Y:S01]  /*c410*/  HMMA.16816.F32 R88, R4, R26, R88 ;  /* 0x0000001a0458723c */ /* 0x020fe20000001858 */
[----:B------:R-:W-:-:S02]  /*c420*/  LOP3.LUT R8, R10, 0xff, RZ, 0xc0, !PT ;  /* 0x000000ff0a087812 */ /* 0x000fc400078ec0ff */
[----:B------:R-:W-:-:S04]  /*c430*/  SHF.R.U32.HI R9, RZ, 0x8, R9 ;  /* 0x00000008ff097819 */ /* 0x000fc80000011609 */
[--C-:B------:R-:W-:Y:S01]  /*c440*/  FFMA.FTZ R26, R182, c[0x0][0x23c], -R185.reuse ;  /* 0x00008f00b61a7a23 */ /* 0x100fe200000108b9 */
[C---:B-1----:R-:W-:Y:S01]  /*c450*/  HMMA.16816.F32 R116, R4.reuse, R16, R116 ;  /* 0x000000100474723c */ /* 0x042fe20000001874 */
[----:B------:R-:W-:Y:S02]  /*c460*/  FFMA.FTZ R27, R171, c[0x0][0x23c], -R185 ;  /* 0x00008f00ab1b7a23 */ /* 0x000fe400000108b9 */
[----:B------:R-:W-:Y:S02]  /*c470*/  FFMA.FTZ R171, R183, c[0x0][0x23c], -R170 ;  /* 0x00008f00b7ab7a23 */ /* 0x000fe400000108aa */
[----:B------:R-:W-:Y:S02]  /*c480*/  MUFU.EX2 R26, R26 ;  /* 0x0000001a001a7308 */ /* 0x000fe40000000800 */
[----:B------:R-:W-:Y:S01]  /*c490*/  LOP3.LUT R16, R11, UR18, R200, 0x96, !PT ;  /* 0x000000120b107c12 */ /* 0x000fe2000f8e96c8 */
[----:B------:R-:W-:Y:S01]  /*c4a0*/  HMMA.16816.F32 R84, R4, R24, R84 ;  /* 0x000000180454723c */ /* 0x000fe20000001854 */
[----:B------:R-:W-:-:S04]  /*c4b0*/  SHF.R.U32.HI R17, RZ, 0x10, R10 ;  /* 0x00000010ff117819 */ /* 0x000fc8000001160a */
[----:B------:R-:W1:Y:S02]  /*c4c0*/  MUFU.EX2 R27, R27 ;  /* 0x0000001b001b7308 */ /* 0x000e640000000800 */
[--C-:B------:R-:W-:Y:S01]  /*c4d0*/  FFMA.FTZ R24, R180, c[0x0][0x23c], -R185.reuse ;  /* 0x00008f00b4187a23 */ /* 0x100fe200000108b9 */
[C---:B--2---:R-:W-:Y:S01]  /*c4e0*/  HMMA.16816.F32 R124, R4.reuse, R12, R124 ;  /* 0x0000000c047c723c */ /* 0x044fe2000000187c */
[----:B------:R-:W-:Y:S02]  /*c4f0*/  FFMA.FTZ R25, R184, c[0x0][0x23c], -R185 ;  /* 0x00008f00b8197a23 */ /* 0x000fe400000108b9 */
[----:B------:R-:W-:Y:S02]  /*c500*/  FFMA.FTZ R180, R181, c[0x0][0x23c], -R170 ;  /* 0x00008f00b5b47a23 */ /* 0x000fe400000108aa */
[----:B------:R-:W-:Y:S02]  /*c510*/  MUFU.EX2 R24, R24 ;  /* 0x0000001800187308 */ /* 0x000fe40000000800 */
[----:B------:R-:W-:Y:S01]  /*c520*/  SHF.R.U32.HI R13, RZ, 0x18, R10 ;  /* 0x00000018ff0d7819 */ /* 0x000fe2000001160a */
[----:B------:R-:W-:Y:S01]  /*c530*/  HMMA.16816.F32 R80, R4, R22, R80 ;  /* 0x000000160450723c */ /* 0x000fe20000001850 */
[----:B------:R-:W-:-:S02]  /*c540*/  PRMT R12, R8, 0x5410, R9 ;  /* 0x00005410080c7816 */ /* 0x000fc40000000009 */
[----:B------:R-:W2:Y:S02]  /*c550*/  LDSM.16.MT88.4 R8, [R224+0x19800] ;  /* 0x01980000e008783b */ /* 0x000ea40000004200 */
[----:B------:R-:W3:Y:S03]  /*c560*/  MUFU.EX2 R25, R25 ;  /* 0x0000001900197308 */ /* 0x000ee60000000800 */
[C---:B------:R-:W-:Y:S05]  /*c570*/  HMMA.16816.F32 R120, R4.reuse, R18, R120 ;  /* 0x000000120478723c */ /* 0x040fea0000001878 */
[----:B------:R-:W-:Y:S03]  /*c580*/  MUFU.EX2 R171, R171 ;  /* 0x000000ab00ab7308 */ /* 0x000fe60000000800 */
[----:B------:R-:W-:Y:S05]  /*c590*/  HMMA.16816.F32 R128, R4, R14, R128 ;  /* 0x0000000e0480723c */ /* 0x000fea0000001880 */
[----:B------:R-:W5:Y:S02]  /*c5a0*/  MUFU.EX2 R180, R180 ;  /* 0x000000b400b47308 */ /* 0x000f640000000800 */
[----:B------:R-:W-:-:S02]  /*c5b0*/  SHF.R.U32.HI R6, RZ, 0x10, R16 ;  /* 0x00000010ff067819 */ /* 0x000fc40000011610 */
[----:B------:R-:W-:Y:S02]  /*c5c0*/  LOP3.LUT R7, R16, 0xffff, RZ, 0xc0, !PT ;  /* 0x0000ffff10077812 */ /* 0x000fe400078ec0ff */
[----:B------:R-:W-:Y:S02]  /*c5d0*/  LOP3.LUT R14, R17, 0xff, RZ, 0xc0, !PT ;  /* 0x000000ff110e7812 */ /* 0x000fe400078ec0ff */
[----:B------:R-:W-:Y:S02]  /*c5e0*/  SHF.R.U32.HI R5, RZ, 0x18, R16 ;  /* 0x00000018ff057819 */ /* 0x000fe40000011610 */
[----:B------:R-:W-:Y:S02]  /*c5f0*/  LOP3.LUT R6, R6, 0xff, RZ, 0xc0, !PT ;  /* 0x000000ff06067812 */ /* 0x000fe400078ec0ff */
[----:B------:R-:W-:Y:S02]  /*c600*/  LOP3.LUT R4, R16, 0xff, RZ, 0xc0, !PT ;  /* 0x000000ff10047812 */ /* 0x000fe400078ec0ff */
[----:B------:R-:W-:Y:S01]  /*c610*/  SHF.R.U32.HI R7, RZ, 0x8, R7 ;  /* 0x00000008ff077819 */ /* 0x000fe20000011607 */
[----:B------:R-:W2:Y:S01]  /*c620*/  LDSM.16.MT88.4 R16, [R222+0x19800] ;  /* 0x01980000de10783b */ /* 0x000ea20000004200 */
[----:B----4-:R-:W-:-:S02]  /*c630*/  PRMT R20, R14, 0x5410, R13 ;  /* 0x000054100e147816 */ /* 0x010fc4000000000d */
[----:B------:R-:W-:Y:S01]  /*c640*/  PRMT R14, R6, 0x5410, R5 ;  /* 0x00005410060e7816 */ /* 0x000fe20000000005 */
[--C-:B------:R-:W-:Y:S01]  /*c650*/  HSET2.LE.AND R6, R12, R247.reuse, PT ;  /* 0x000000f70c067233 */ /* 0x100fe20003803000 */
[----:B------:R-:W-:Y:S02]  /*c660*/  PRMT R4, R4, 0x5410, R7 ;  /* 0x0000541004047816 */ /* 0x000fe40000000007 */
[----:B-1----:R-:W-:Y:S01]  /*c670*/  F2FP.PACK_AB R7, R27, R26 ;  /* 0x0000001a1b07723e */ /* 0x002fe200000000ff */
[--C-:B------:R-:W-:Y:S01]  /*c680*/  HSET2.LE.AND R5, R14, R247.reuse, PT ;  /* 0x000000f70e057233 */ /* 0x100fe20003803000 */
[----:B---3--:R-:W-:Y:S01]  /*c690*/  F2FP.PACK_AB R13, R25, R24 ;  /* 0x00000018190d723e */ /* 0x008fe200000000ff */
[--C-:B------:R-:W-:Y:S01]  /*c6a0*/  HSET2.LE.AND R4, R4, R247.reuse, PT ;  /* 0x000000f704047233 */ /* 0x100fe20003803000 */
[----:B------:R-:W-:Y:S01]  /*c6b0*/  LOP3.LUT R6, R6, R7, RZ, 0xc0, !PT ;  /* 0x0000000706067212 */ /* 0x000fe200078ec0ff */
[----:B------:R-:W-:Y:S01]  /*c6c0*/  HSET2.LE.AND R7, R20, R247, PT ;  /* 0x000000f714077233 */ /* 0x000fe20003803000 */
[----:B-----5:R-:W-:-:S02]  /*c6d0*/  F2FP.PACK_AB R12, R180, R171 ;  /* 0x000000abb40c723e */ /* 0x020fc400000000ff */
[----:B------:R-:W-:Y:S02]  /*c6e0*/  F2FP.PACK_AB R20, R168, R169 ;  /* 0x000000a9a814723e */ /* 0x000fe400000000ff */
[----:B------:R-:W-:Y:S02]  /*c6f0*/  LOP3.LUT R4, R4, R13, RZ, 0xc0, !PT ;  /* 0x0000000d04047212 */ /* 0x000fe400078ec0ff */
[----:B------:R-:W-:Y:S02]  /*c700*/  LOP3.LUT R5, R5, R12, RZ, 0xc0, !PT ;  /* 0x0000000c05057212 */ /* 0x000fe400078ec0ff */
[----:B------:R-:W-:Y:S01]  /*c710*/  LOP3.LUT R7, R7, R20, RZ, 0xc0, !PT ;  /* 0x0000001407077212 */ /* 0x000fe200078ec0ff */
[----:B------:R-:W1:Y:S04]  /*c720*/  LDSM.16.MT88.4 R12, [R221+0x19800] ;  /* 0x01980000dd0c783b */ /* 0x000e680000004200 */
[----:B------:R-:W-:Y:S02]  /*c730*/  LDSM.16.MT88.4 R20, [R221+0x1d800] ;  /* 0x01d80000dd14783b */ /* 0x000fe40000004200 */
[C---:B--2---:R-:W-:Y:S08]  /*c740*/  HMMA.16816.F32 R160, R4.reuse, R8, R160 ;  /* 0x0000000804a0723c */ /* 0x044ff000000018a0 */
[C---:B------:R-:W-:Y:S01]  /*c750*/  HMMA.16816.F32 R156, R4.reuse, R10, R156 ;  /* 0x0000000a049c723c */ /* 0x040fe2000000189c */
[----:B------:R-:W2:Y:S07]  /*c760*/  LDSM.16.MT88.4 R8, [R220+0x19800] ;  /* 0x01980000dc08783b */ /* 0x000eae0000004200 */
        /* <DEDUP_REMOVED lines=36> */
[----:B------:R-:W-:Y:S01]  /*c9b0*/  FADD.FTZ R9, R189, R192 ;  /* 0x000000c0bd097221 */ /* 0x000fe20000010000 */
[----:B------:R-:W-:Y:S03]  /*c9c0*/  HMMA.16816.F32 R112, R4, R10, R112 ;  /* 0x0000000a0470723c */ /* 0x000fe60000001870 */
[----:B------:R-:W-:-:S04]  /*c9d0*/  FADD.FTZ R9, R188, R9 ;  /* 0x00000009bc097221 */ /* 0x000fc80000010000 */
        /* <DEDUP_REMOVED lines=10> */
[----:B------:R-:W-:Y:S02]  /*ca80*/  FADD.FTZ R0, R196, R197 ;  /* 0x000000c5c4007221 */ /* 0x000fe40000010000 */
[----:B------:R-:W-:Y:S01]  /*ca90*/  FADD.FTZ R24, R24, R9 ;  /* 0x0000000918187221 */ /* 0x000fe20000010000 */
[----:B-1----:R-:W-:Y:S01]  /*caa0*/  HMMA.16816.F32 R124, R4, R12, R124 ;  /* 0x0000000c047c723c */ /* 0x002fe2000000187c */
[----:B------:R-:W-:Y:S02]  /*cab0*/  FADD.FTZ R0, R195, R0 ;  /* 0x00000000c3007221 */ /* 0x000fe40000010000 */
[----:B------:R-:W-:-:S02]  /*cac0*/  FADD.FTZ R25, R25, R24 ;  /* 0x0000001819197221 */ /* 0x000fc40000010000 */
[----:B------:R-:W-:Y:S01]  /*cad0*/  FADD.FTZ R171, R171, R0 ;  /* 0x00000000abab7221 */ /* 0x000fe20000010000 */
[----:B------:R-:W-:Y:S01]  /*cae0*/  MOV R0, R3 ;  /* 0x0000000300007202 */ /* 0x000fe20000000f00 */
[----:B------:R-:W-:Y:S01]  /*caf0*/  FADD.FTZ R26, R26, R25 ;  /* 0x000000191a1a7221 */ /* 0x000fe20000010000 */
[----:B------:R-:W-:Y:S01]  /*cb00*/  HMMA.16816.F32 R128, R4, R14, R128 ;  /* 0x0000000e0480723c */ /* 0x000fe20000001880 */
[----:B------:R-:W-:Y:S02]  /*cb10*/  FADD.FTZ R180, R180, R171 ;  /* 0x000000abb4b47221 */ /* 0x000fe40000010000 */
[----:B------:R-:W-:Y:S02]  /*cb20*/  FADD.FTZ R167, R27, R26 ;  /* 0x0000001a1ba77221 */ /* 0x000fe40000010000 */
[----:B------:R-:W-:-:S04]  /*cb30*/  FADD.FTZ R169, R169, R180 ;  /* 0x000000b4a9a97221 */ /* 0x000fc80000010000 */
[----:B------:R-:W-:Y:S01]  /*cb40*/  FADD.FTZ R166, R168, R169 ;  /* 0x000000a9a8a67221 */ /* 0x000fe20000010000 */
[----:B------:R-:W-:Y:S05]  /*cb50*/  @!P0 BRA `(.L_x_1767) ;  /* 0x000050a000008947 */ /* 0x000fea0003800000 */
        /* <DEDUP_REMOVED lines=13> */
[C---:B------:R-:W-:Y:S01]  /*cc30*/  LEA R7, P0, R4.reuse, R174, 0x6 ;  /* 0x000000ae04077211 */ /* 0x040fe200078030ff */
        /* <DEDUP_REMOVED lines=39> */
[----:B------:R-:W-:-:S03]  /*ceb0*/  IMAD.U32 R0, RZ, RZ, UR40 ;  /* 0x00000028ff007e24 */ /* 0x000fc6000f8e00ff */
[----:B------:R-:W-:Y:S01]  /*cec0*/  @P5 STS.128 [R236+0x19000], RZ ;  /* 0x019000ffec005388 */ /* 0x000fe20000000c00 */
[----:B------:R-:W-:-:S03]  /*ced0*/  IMAD R0, R0, 0x40, R235 ;  /* 0x0000004000007824 */ /* 0x000fc600078e02eb */
[----:B------:R-:W-:Y:S01]  /*cee0*/  @!PT LDS RZ, [RZ] ;  /* 0x00000000fffff984 */ /* 0x000fe20000000800 */
[----:B------:R-:W-:Y:S01]  /*cef0*/  @!PT LDS RZ, [RZ] ;  /* 0x00000000fffff984 */ /* 0x000fe20000000800 */
[----:B------:R-:W-:Y:S01]  /*cf00*/  @!PT LDS RZ, [RZ] ;  /* 0x00000000fffff984 */ /* 0x000fe20000000800 */
[----:B------:R4:W-:Y:S01]  /*cf10*/  @!P5 LDGSTS.E.BYPASS.LTC128B.128 [R236+0x19000], [R16.64] ;  /* 0x1900000010ecdfae */ /* 0x0009e2000b901d5e */
[--C-:B------:R-:W-:Y:S01]  /*cf20*/  IMAD.IADD R2, R243, 0x1, -R0.reuse ;  /* 0x00000001f3027824 */ /* 0x100fe200078e0a00 */
[C---:B------:R-:W-:Y:S02]  /*cf30*/  ISETP.GE.AND P1, PT, R0.reuse, R244, PT ;  /* 0x000000f40000720c */ /* 0x040fe40003f26270 */
[----:B------:R-:W-:Y:S02]  /*cf40*/  @P4 STS.128 [R236+0x1b000], RZ ;  /* 0x01b000ffec004388 */ /* 0x000fe40000000c00 */
[----:B------:R-:W-:Y:S02]  /*cf50*/  ISETP.LT.OR P1, PT, R0, R245, P1 ;  /* 0x000000f50000720c */ /* 0x000fe40000f21670 */
        /* <DEDUP_REMOVED lines=16> */
[----:B---3--:R-:W1:Y:S04]  /*d060*/  LDSM.16.M88.4 R4, [R229+0x10800] ;  /* 0x01080000e504783b */ /* 0x008e680000000200 */
[----:B------:R-:W2:Y:S04]  /*d070*/  LDSM.16.M88.4 R184, [R229+0x11000] ;  /* 0x01100000e5b8783b */ /* 0x000ea80000000200 */
[----:B------:R-:W3:Y:S04]  /*d080*/  LDSM.16.M88.4 R28, [R229+0x11800] ;  /* 0x01180000e51c783b */ /* 0x000ee80000000200 */
[----:B------:R-:W-:Y:S04]  /*d090*/  LDSM.16.M88.4 R20, [R228] ;  /* 0x00000000e414783b */ /* 0x000fe80000000200 */
[----:B------:R-:W2:Y:S04]  /*d0a0*/  LDSM.16.M88.4 R24, [R227] ;  /* 0x00000000e318783b */ /* 0x000ea80000000200 */
[----:B------:R-:W2:Y:S04]  /*d0b0*/  LDSM.16.M88.4 R192, [R219] ;  /* 0x00000000dbc0783b */ /* 0x000ea80000000200 */
[----:B-----5:R-:W5:Y:S04]  /*d0c0*/  LDSM.16.M88.4 R32, [R218] ;  /* 0x00000000da20783b */ /* 0x020f680000000200 */
[----:B------:R-:W-:Y:S04]  /*d0d0*/  LDSM.16.M88.4 R200, [R223+0x10000] ;  /* 0x01000000dfc8783b */ /* 0x000fe80000000200 */
[----:B------:R-:W-:Y:S01]  /*d0e0*/  LDSM.16.M88.4 R196, [R223+0x10800] ;  /* 0x01080000dfc4783b */ /* 0x000fe20000000200 */
[C---:B----4-:R-:W-:Y:S03]  /*d0f0*/  HMMA.16816.F32 R16, R168.reuse, R12, RZ ;  /* 0x0000000ca810723c */ /* 0x050fe600000018ff */
[----:B------:R-:W0:Y:S05]  /*d100*/  LDGDEPBAR ;  /* 0x00000000000079af */ /* 0x000e2a0000000000 */
[C---:B------:R-:W-:Y:S08]  /*d110*/  HMMA.16816.F32 R12, R168.reuse, R14, RZ ;  /* 0x0000000ea80c723c */ /* 0x040ff000000018ff */
[C---:B-1----:R-:W-:Y:S08]  /*d120*/  HMMA.16816.F32 R8, R168.reuse, R4, RZ ;  /* 0x00000004a808723c */ /* 0x042ff000000018ff */
[C---:B--2---:R-:W-:Y:S08]  /*d130*/  HMMA.16816.F32 R188, R168.reuse, R184, RZ ;  /* 0x000000b8a8bc723c */ /* 0x044ff000000018ff */
[C---:B------:R-:W-:Y:S08]  /*d140*/  HMMA.16816.F32 R4, R168.reuse, R6, RZ ;  /* 0x00000006a804723c */ /* 0x040ff000000018ff */
[C---:B------:R-:W-:Y:S08]  /*d150*/  HMMA.16816.F32 R184, R168.reuse, R186, RZ ;  /* 0x000000baa8b8723c */ /* 0x040ff000000018ff */
[C---:B---3--:R-:W-:Y:S08]  /*d160*/  HMMA.16816.F32 R180, R168.reuse, R28, RZ ;  /* 0x0000001ca8b4723c */ /* 0x048ff000000018ff */
        /* <DEDUP_REMOVED lines=8> */
[C---:B-----5:R-:W-:Y:S08]  /*d1f0*/  HMMA.16816.F32 R188, R20.reuse, R32, R188 ;  /* 0x0000002014bc723c */ /* 0x060ff000000018bc */
[C---:B------:R-:W-:Y:S01]  /*d200*/  HMMA.16816.F32 R184, R20.reuse, R34, R184 ;  /* 0x0000002214b8723c */ /* 0x040fe200000018b8 */
[----:B------:R-:W-:Y:S07]  /*d210*/  LDSM.16.M88.4 R32, [R225] ;  /* 0x00000000e120783b */ /* 0x000fee0000000200 */
[C---:B-1----:R-:W-:Y:S08]  /*d220*/  HMMA.16816.F32 R180, R20.reuse, R28, R180 ;  /* 0x0000001c14b4723c */ /* 0x042ff000000018b4 */
[----:B------:R-:W-:Y:S01]  /*d230*/  HMMA.16816.F32 R168, R20, R30, R168 ;  /* 0x0000001e14a8723c */ /* 0x000fe200000018a8 */
[----:B------:R-:W1:Y:S04]  /*d240*/  LDSM.16.M88.4 R28, [R223+0x11800] ;  /* 0x01180000df1c783b */ /* 0x000e680000000200 */
[----:B------:R-:W4:Y:S03]  /*d250*/  LDSM.16.M88.4 R20, [R216] ;  /* 0x00000000d814783b */ /* 0x000f260000000200 */
        /* <DEDUP_REMOVED lines=18> */
[----:B------:R-:W-:Y:S07]  /*d380*/  LDSM.16.M88.4 R200, [R213] ;  /* 0x00000000d5c8783b */ /* 0x000fee0000000200 */
[C---:B-----5:R-:W-:Y:S08]  /*d390*/  HMMA.16816.F32 R188, R32.reuse, R196, R188 ;  /* 0x000000c420bc723c */ /* 0x060ff000000018bc */
[C---:B------:R-:W-:Y:S01]  /*d3a0*/  HMMA.16816.F32 R184, R32.reuse, R198, R184 ;  /* 0x000000c620b8723c */ /* 0x040fe200000018b8 */
[----:B------:R-:W2:Y:S07]  /*d3b0*/  LDSM.16.M88.4 R196, [R229+0x13000] ;  /* 0x01300000e5c4783b */ /* 0x000eae0000000200 */
[C---:B---3--:R-:W-:Y:S08]  /*d3c0*/  HMMA.16816.F32 R180, R32.reuse, R192, R180 ;  /* 0x000000c020b4723c */ /* 0x048ff000000018b4 */
[----:B------:R-:W-:Y:S01]  /*d3d0*/  HMMA.16816.F32 R168, R32, R194, R168 ;  /* 0x000000c220a8723c */ /* 0x000fe200000018a8 */
[----:B------:R-:W3:Y:S04]  /*d3e0*/  LDSM.16.M88.4 R192, [R229+0x13800] ;  /* 0x01380000e5c0783b */ /* 0x000ee80000000200 */
[----:B------:R-:W-:Y:S03]  /*d3f0*/  LDSM.16.M88.4 R32, [R228+0x4000] ;  /* 0x00400000e420783b */ /* 0x000fe60000000200 */
        /* <DEDUP_REMOVED lines=21> */
[----:B------:R-:W-:Y:S07]  /*d550*/  LDSM.16.M88.4 R200, [R211] ;  /* 0x00000000d3c8783b */ /* 0x000fee0000000200 */
[C---:B--2---:R-:W-:Y:S08]  /*d560*/  HMMA.16816.F32 R180, R32.reuse, R196, R180 ;  /* 0x000000c420b4723c */ /* 0x044ff000000018b4 */
[----:B------:R-:W-:Y:S01]  /*d570*/  HMMA.16816.F32 R168, R32, R198, R168 ;  /* 0x000000c620a8723c */ /* 0x000fe200000018a8 */
[----:B------:R-:W2:Y:S04]  /*d580*/  LDSM.16.M88.4 R32, [R223+0x13800] ;  /* 0x01380000df20783b */ /* 0x000ea80000000200 */
        /* <DEDUP_REMOVED lines=9> */
[----:B------:R-:W4:Y:S07]  /*d620*/  LDSM.16.M88.4 R192, [R216+0x3000] ;  /* 0x00300000d8c0783b */ /* 0x000f2e0000000200 */
[C---:B--2---:R-:W-:Y:S08]  /*d630*/  HMMA.16816.F32 R180, R24.reuse, R32, R180 ;  /* 0x0000002018b4723c */ /* 0x044ff000000018b4 */
[----:B------:R-:W-:Y:S01]  /*d640*/  HMMA.16816.F32 R168, R24, R34, R168 ;  /* 0x0000002218a8723c */ /* 0x000fe200000018a8 */
[----:B------:R-:W2:Y:S04]  /*d650*/  LDSM.16.M88.4 R32, [R216+0x3800] ;  /* 0x00380000d820783b */ /* 0x000ea80000000200 */
[----:B------:R-:W-:Y:S03]  /*d660*/  LDSM.16.M88.4 R24, [R229+0x14000] ;  /* 0x01400000e518783b */ /* 0x000fe60000000200 */
[C---:B-1----:R-:W-:Y:S08]  /*d670*/  HMMA.16816.F32 R8, R28.reuse, R196, R8 ;  /* 0x000000c41c08723c */ /* 0x042ff00000001808 */
[C---:B---3--:R-:W-:Y:S08]  /*d680*/  HMMA.16816.F32 R16, R28.reuse, R20, R16 ;  /* 0x000000141c10723c */ /* 0x048ff00000001810 */
[C---:B------:R-:W-:Y:S01]  /*d690*/  HMMA.16816.F32 R12, R28.reuse, R22, R12 ;  /* 0x000000161c0c723c */ /* 0x040fe2000000180c */
[----:B------:R-:W1:Y:S07]  /*d6a0*/  LDSM.16.M88.4 R20, [R230+0x8000] ;  /* 0x00800000e614783b */ /* 0x000e6e0000000200 */
[C---:B----4-:R-:W-:Y:S08]  /*d6b0*/  HMMA.16816.F32 R188, R28.reuse, R192, R188 ;  /* 0x000000c01cbc723c */ /* 0x050ff000000018bc */
[C---:B------:R-:W-:Y:S01]  /*d6c0*/  HMMA.16816.F32 R184, R28.reuse, R194, R184 ;  /* 0x000000c21cb8723c */ /* 0x040fe200000018b8 */
[----:B------:R-:W3:Y:S07]  /*d6d0*/  LDSM.16.M88.4 R192, [R229+0x14800] ;  /* 0x01480000e5c0783b */ /* 0x000eee0000000200 */
[C---:B------:R-:W-:Y:S01]  /*d6e0*/  HMMA.16816.F32 R4, R28.reuse, R198, R4 ;  /* 0x000000c61c04723c */ /* 0x040fe20000001804 */
[----:B------:R-:W-:Y:S07]  /*d6f0*/  LDSM.16.M88.4 R196, [R210] ;  /* 0x00000000d2c4783b */ /* 0x000fee0000000200 */
[C---:B--2---:R-:W-:Y:S08]  /*d700*/  HMMA.16816.F32 R180, R28.reuse, R32, R180 ;  /* 0x000000201cb4723c */ /* 0x044ff000000018b4 */
[----:B------:R-:W-:Y:S01]  /*d710*/  HMMA.16816.F32 R168, R28, R34, R168 ;  /* 0x000000221ca8723c */ /* 0x000fe200000018a8 */
[----:B------:R-:W2:Y:S04]  /*d720*/  LDSM.16.M88.4 R32, [R229+0x15000] ;  /* 0x01500000e520783b */ /* 0x000ea80000000200 */
[----:B------:R-:W4:Y:S03]  /*d730*/  LDSM.16.M88.4 R28, [R229+0x15800] ;  /* 0x01580000e51c783b */ /* 0x000f260000000200 */
[C---:B-1----:R-:W-:Y:S08]  /*d740*/  HMMA.16816.F32 R16, R20.reuse, R24, R16 ;  /* 0x000000181410723c */ /* 0x042ff00000001810 */
[C---:B------:R-:W-:Y:S01]  /*d750*/  HMMA.16816.F32 R12, R20.reuse, R26, R12 ;  /* 0x0000001a140c723c */ /* 0x040fe2000000180c */
[----:B------:R-:W1:Y:S07]  /*d760*/  LDSM.16.M88.4 R24, [R228+0x8000] ;  /* 0x00800000e418783b */ /* 0x000e6e0000000200 */
[C---:B---3--:R-:W-:Y:S08]  /*d770*/  HMMA.16816.F32 R8, R20.reuse, R192, R8 ;  /* 0x000000c01408723c */ /* 0x048ff00000001808 */
[C---:B------:R-:W-:Y:S01]  /*d780*/  HMMA.16816.F32 R4, R20.reuse, R194, R4 ;  /* 0x000000c21404723c */ /* 0x040fe20000001804 */
[----:B------:R-:W3:Y:S07]  /*d790*/  LDSM.16.M88.4 R192, [R209] ;  /* 0x00000000d1c0783b */ /* 0x000eee0000000200 */
[C---:B--2---:R-:W-:Y:S08]  /*d7a0*/  HMMA.16816.F32 R188, R20.reuse, R32, R188 ;  /* 0x0000002014bc723c */ /* 0x044ff000000018bc */
[C---:B------:R-:W-:Y:S01]  /*d7b0*/  HMMA.16816.F32 R184, R20.reuse, R34, R184 ;  /* 0x0000002214b8723c */ /* 0x040fe200000018b8 */
[----:B------:R-:W-:Y:S07]  /*d7c0*/  LDSM.16.M88.4 R32, [R226+0x8000] ;  /* 0x00800000e220783b */ /* 0x000fee0000000200 */
[C---:B----4-:R-:W-:Y:S08]  /*d7d0*/  HMMA.16816.F32 R180, R20.reuse, R28, R180 ;  /* 0x0000001c14b4723c */ /* 0x050ff000000018b4 */
[----:B------:R-:W-:Y:S01]  /*d7e0*/  HMMA.16816.F32 R168, R20, R30, R168 ;  /* 0x0000001e14a8723c */ /* 0x000fe200000018a8 */
[----:B------:R-:W2:Y:S04]  /*d7f0*/  LDSM.16.M88.4 R28, [R208] ;  /* 0x00000000d01c783b */ /* 0x000ea80000000200 */
[----:B------:R-:W4:Y:S03]  /*d800*/  LDSM.16.M88.4 R20, [R223+0x14000] ;  /* 0x01400000df14783b */ /* 0x000f260000000200 */
        /* <DEDUP_REMOVED lines=11> */
[----:B------:R-:W-:Y:S04]  /*d8c0*/  LDSM.16.M88.4 R28, [R225+0x8000] ;  /* 0x00800000e11c783b */ /* 0x000fe80000000200 */
[----:B------:R-:W2:Y:S03]  /*d8d0*/  LDSM.16.M88.4 R24, [R216+0x4000] ;  /* 0x00400000d818783b */ /* 0x000ea60000000200 */
[C---:B----4-:R-:W-:Y:S08]  /*d8e0*/  HMMA.16816.F32 R16, R32.reuse, R20, R16 ;  /* 0x000000142010723c */ /* 0x050ff00000001810 */
[C---:B------:R-:W-:Y:S01]  /*d8f0*/  HMMA.16816.F32 R12, R32.reuse, R22, R12 ;  /* 0x00000016200c723c */ /* 0x040fe2000000180c */
[----:B------:R-:W4:Y:S07]  /*d900*/  LDSM.16.M88.4 R20, [R216+0x4800] ;  /* 0x00480000d814783b */ /* 0x000f2e0000000200 */
[C---:B-1----:R-:W-:Y:S08]  /*d910*/  HMMA.16816.F32 R8, R32.reuse, R200, R8 ;  /* 0x000000c82008723c */ /* 0x042ff00000001808 */
[C---:B------:R-:W-:Y:S01]  /*d920*/  HMMA.16816.F32 R4, R32.reuse, R202, R4 ;  /* 0x000000ca2004723c */ /* 0x040fe20000001804 */
[----:B------:R-:W-:Y:S07]  /*d930*/  LDSM.16.M88.4 R200, [R230+0xc000] ;  /* 0x00c00000e6c8783b */ /* 0x000fee0000000200 */
[C---:B---3--:R-:W-:Y:S08]  /*d940*/  HMMA.16816.F32 R180, R32.reuse, R192, R180 ;  /* 0x000000c020b4723c */ /* 0x048ff000000018b4 */
[C---:B------:R-:W-:Y:S01]  /*d950*/  HMMA.16816.F32 R168, R32.reuse, R194, R168 ;  /* 0x000000c220a8723c */ /* 0x040fe200000018a8 */
[----:B------:R-:W1:Y:S07]  /*d960*/  LDSM.16.M88.4 R192, [R216+0x5000] ;  /* 0x00500000d8c0783b */ /* 0x000e6e0000000200 */
[C---:B-----5:R-:W-:Y:S08]  /*d970*/  HMMA.16816.F32 R188, R32.reuse, R196, R188 ;  /* 0x000000c420bc723c */ /* 0x060ff000000018bc */
[----:B------:R-:W-:Y:S01]  /*d980*/  HMMA.16816.F32 R184, R32, R198, R184 ;  /* 0x000000c620b8723c */ /* 0x000fe200000018b8 */
[----:B------:R-:W3:Y:S04]  /*d990*/  LDSM.16.M88.4 R32, [R216+0x5800] ;  /* 0x00580000d820783b */ /* 0x000ee80000000200 */
[----:B------:R-:W-:Y:S03]  /*d9a0*/  LDSM.16.M88.4 R196, [R229+0x17000] ;  /* 0x01700000e5c4783b */ /* 0x000fe60000000200 */
        /* <DEDUP_REMOVED lines=16> */
[C---:B----4-:R-:W-:Y:S08]  /*dab0*/  HMMA.16816.F32 R8, R200.reuse, R20, R8 ;  /* 0x00000014c808723c */ /* 0x050ff00000001808 */
[C---:B------:R-:W-:Y:S01]  /*dac0*/  HMMA.16816.F32 R4, R200.reuse, R22, R4 ;  /* 0x00000016c804723c */ /* 0x040fe20000001804 */
[----:B------:R-:W4:Y:S07]  /*dad0*/  LDSM.16.M88.4 R20, [R205] ;  /* 0x00000000cd14783b */ /* 0x000f2e0000000200 */
[C---:B------:R-:W-:Y:S08]  /*dae0*/  HMMA.16816.F32 R188, R200.reuse, R196, R188 ;  /* 0x000000c4c8bc723c */ /* 0x040ff000000018bc */
[C---:B------:R-:W-:Y:S01]  /*daf0*/  HMMA.16816.F32 R184, R200.reuse, R198, R184 ;  /* 0x000000c6c8b8723c */ /* 0x040fe200000018b8 */
[----:B------:R-:W-:Y:S07]  /*db00*/  LDSM.16.M88.4 R196, [R223+0x17000] ;  /* 0x01700000dfc4783b */ /* 0x000fee0000000200 */
[C---:B-1----:R-:W-:Y:S08]  /*db10*/  HMMA.16816.F32 R180, R200.reuse, R192, R180 ;  /* 0x000000c0c8b4723c */ /* 0x042ff000000018b4 */
[----:B------:R-:W-:Y:S01]  /*db20*/  HMMA.16816.F32 R168, R200, R194, R168 ;  /* 0x000000c2c8a8723c */ /* 0x000fe200000018a8 */
[----:B------:R-:W1:Y:S07]  /*db30*/  LDSM.16.M88.4 R192, [R204] ;  /* 0x00000000ccc0783b */ /* 0x000e6e0000000200 */
[C---:B---3--:R-:W-:Y:S08]  /*db40*/  HMMA.16816.F32 R16, R32.reuse, R28, R16 ;  /* 0x0000001c2010723c */ /* 0x048ff00000001810 */
[C---:B------:R-:W-:Y:S01]  /*db50*/  HMMA.16816.F32 R12, R32.reuse, R30, R12 ;  /* 0x0000001e200c723c */ /* 0x040fe2000000180c */
[----:B------:R-:W3:Y:S07]  /*db60*/  LDSM.16.M88.4 R28, [R226+0xc000] ;  /* 0x00c00000e21c783b */ /* 0x000eee0000000200 */
[C---:B--2---:R-:W-:Y:S08]  /*db70*/  HMMA.16816.F32 R8, R32.reuse, R24, R8 ;  /* 0x000000182008723c */ /* 0x044ff00000001808 */
[C---:B------:R-:W-:Y:S01]  /*db80*/  HMMA.16816.F32 R4, R32.reuse, R26, R4 ;  /* 0x0000001a2004723c */ /* 0x040fe20000001804 */
[----:B------:R-:W2:Y:S07]  /*db90*/  LDSM.16.M88.4 R24, [R223+0x16000] ;  /* 0x01600000df18783b */ /* 0x000eae0000000200 */
[C---:B----4-:R-:W-:Y:S08]  /*dba0*/  HMMA.16816.F32 R188, R32.reuse, R20, R188 ;  /* 0x0000001420bc723c */ /* 0x050ff000000018bc */
[C---:B------:R-:W-:Y:S01]  /*dbb0*/  HMMA.16816.F32 R184, R32.reuse, R22, R184 ;  /* 0x0000001620b8723c */ /* 0x040fe200000018b8 */
[----:B------:R-:W4:Y:S07]  /*dbc0*/  LDSM.16.M88.4 R20, [R223+0x16800] ;  /* 0x01680000df14783b */ /* 0x000f2e0000000200 */
[C---:B-1----:R-:W-:Y:S08]  /*dbd0*/  HMMA.16816.F32 R180, R32.reuse, R192, R180 ;  /* 0x000000c020b4723c */ /* 0x042ff000000018b4 */
[----:B------:R-:W-:Y:S01]  /*dbe0*/  HMMA.16816.F32 R168, R32, R194, R168 ;  /* 0x000000c220a8723c */ /* 0x000fe200000018a8 */
[----:B------:R-:W1:Y:S04]  /*dbf0*/  LDSM.16.M88.4 R32, [R223+0x17800] ;  /* 0x01780000df20783b */ /* 0x000e680000000200 */
[----:B------:R-:W-:Y:S03]  /*dc00*/  LDSM.16.M88.4 R192, [R216+0x6800] ;  /* 0x00680000d8c0783b */ /* 0x000fe60000000200 */
[C---:B---3--:R-:W-:Y:S08]  /*dc10*/  HMMA.16816.F32 R188, R28.reuse, R196, R188 ;  /* 0x000000c41cbc723c */ /* 0x048ff000000018bc */
[C---:B--2---:R-:W-:Y:S08]  /*dc20*/  HMMA.16816.F32 R16, R28.reuse, R24, R16 ;  /* 0x000000181c10723c */ /* 0x044ff00000001810 */
[C---:B------:R-:W-:Y:S01]  /*dc30*/  HMMA.16816.F32 R12, R28.reuse, R26, R12 ;  /* 0x0000001a1c0c723c */ /* 0x040fe2000000180c */
[----:B------:R-:W2:Y:S07]  /*dc40*/  LDSM.16.M88.4 R24, [R225+0xc000] ;  /* 0x00c00000e118783b */ /* 0x000eae0000000200 */
[C---:B----4-:R-:W-:Y:S08]  /*dc50*/  HMMA.16816.F32 R8, R28.reuse, R20, R8 ;  /* 0x000000141c08723c */ /* 0x050ff00000001808 */
[C---:B------:R-:W-:Y:S01]  /*dc60*/  HMMA.16816.F32 R4, R28.reuse, R22, R4 ;  /* 0x000000161c04723c */ /* 0x040fe20000001804 */
[----:B------:R-:W3:Y:S07]  /*dc70*/  LDSM.16.M88.4 R20, [R216+0x6000] ;  /* 0x00600000d814783b */ /* 0x000eee0000000200 */
[C---:B------:R-:W-:Y:S08]  /*dc80*/  HMMA.16816.F32 R184, R28.reuse, R198, R184 ;  /* 0x000000c61cb8723c */ /* 0x040ff000000018b8 */
[C---:B-1----:R-:W-:Y:S07]  /*dc90*/  HMMA.16816.F32 R180, R28.reuse, R32, R180 ;  /* 0x000000201cb4723c */ /* 0x042fee00000018b4 */
[----:B------:R-:W-:Y:S01]  /*dca0*/  IMAD.IADD R32, R246, 0x1, -R0 ;  /* 0x00000001f6207824 */ /* 0x000fe200078e0a00 */
[----:B------:R-:W-:Y:S01]  /*dcb0*/  HMMA.16816.F32 R168, R28, R34, R168 ;  /* 0x000000221ca8723c */ /* 0x000fe200000018a8 */
[----:B------:R-:W1:Y:S01]  /*dcc0*/  LDSM.16.M88.4 R28, [R216+0x7000] ;  /* 0x00700000d81c783b */ /* 0x000e620000000200 */
[----:B------:R-:W-:-:S02]  /*dcd0*/  IABS R33, R2 ;  /* 0x0000000200217213 */ /* 0x000fc40000000000 */
[----:B------:R-:W-:-:S04]  /*dce0*/  IABS R32, R32 ;  /* 0x0000002000207213 */ /* 0x000fc80000000000 */
[----:B------:R-:W-:Y:S01]  /*dcf0*/  I2F R33, R33 ;  /* 0x0000002100217306 */ /* 0x000fe20000201400 */
[----:B------:R-:W-:Y:S01]  /*dd00*/  IMAD.MOV.U32 R35, RZ, RZ, R32 ;  /* 0x000000ffff237224 */ /* 0x000fe200078e0020 */
[----:B------:R-:W-:Y:S01]  /*dd10*/  IADD3 R32, R0, 0x1, RZ ;  /* 0x0000000100207810 */ /* 0x000fe20007ffe0ff */
[C---:B--2---:R-:W-:Y:S03]  /*dd20*/  HMMA.16816.F32 R8, R24.reuse, R192, R8 ;  /* 0x000000c01808723c */ /* 0x044fe60000001808 */
[----:B------:R-:W-:Y:S01]  /*dd30*/  ISETP.GE.AND P0, PT, R32, R244, PT ;  /* 0x000000f42000720c */ /* 0x000fe20003f06270 */
[----:B------:R-:W-:Y:S01]  /*dd40*/  IMAD.IADD R2, R246, 0x1, -R32 ;  /* 0x00000001f6027824 */ /* 0x000fe200078e0a20 */
[----:B------:R-:W2:Y:S01]  /*dd50*/  I2F R35, R35 ;  /* 0x0000002300237306 */ /* 0x000ea20000201400 */
[----:B------:R-:W-:Y:S02]  /*dd60*/  ISETP.GE.AND P6, PT, R32, R237, PT ;  /* 0x000000ed2000720c */ /* 0x000fe40003fc6270 */
[----:B---3--:R-:W-:Y:S01]  /*dd70*/  HMMA.16816.F32 R16, R24, R20, R16 ;  /* 0x000000141810723c */ /* 0x008fe20000001810 */
[----:B------:R-:W-:-:S02]  /*dd80*/  IABS R2, R2 ;  /* 0x0000000200027213 */ /* 0x000fc40000000000 */
[C---:B------:R-:W-:Y:S02]  /*dd90*/  ISETP.LT.OR P0, PT, R32.reuse, R245, P0 ;  /* 0x000000f52000720c */ /* 0x040fe40000701670 */
[----:B------:R-:W-:-:S03]  /*dda0*/  ISETP.LT.OR P6, PT, R32, R242, P6 ;  /* 0x000000f22000720c */ /* 0x000fc600037c1670 */
[----:B------:R-:W-:Y:S01]  /*ddb0*/  HMMA.16816.F32 R12, R24, R22, R12 ;  /* 0x00000016180c723c */ /* 0x000fe2000000180c */
[----:B------:R-:W3:Y:S01]  /*ddc0*/  LDSM.16.M88.4 R20, [R216+0x7800] ;  /* 0x00780000d814783b */ /* 0x000ee20000000200 */
[----:B------:R-:W-:-:S06]  /*ddd0*/  DEPBAR.LE SB0, 0x0 ;  /* 0x000080000000791a */ /* 0x000fcc0000000000 */
[C---:B------:R-:W-:Y:S08]  /*dde0*/  HMMA.16816.F32 R4, R24.reuse, R194, R4 ;  /* 0x000000c21804723c */ /* 0x040ff00000001804 */
[----:B-1----:R-:W-:Y:S01]  /*ddf0*/  HMMA.16816.F32 R188, R24, R28, R188 ;  /* 0x0000001c18bc723c */ /* 0x002fe200000018bc */
[----:B--2---:R-:W-:-:S06]  /*de00*/  FFMA.FTZ R35, R35, -UR28, R16 ;  /* 0x8000001c23237c23 */ /* 0x004fcc0008010010 */
[----:B------:R-:W-:Y:S01]  /*de10*/  IMAD.IADD R29, R243, 0x1, -R32 ;  /* 0x00000001f31d7824 */ /* 0x000fe200078e0a20 */
[----:B------:R-:W-:Y:S01]  /*de20*/  HMMA.16816.F32 R184, R24, R30, R184 ;  /* 0x0000001e18b8723c */ /* 0x000fe200000018b8 */
[----:B------:R-:W-:Y:S01]  /*de30*/  IMAD.MOV.U32 R28, RZ, RZ, R2 ;  /* 0x000000ffff1c7224 */ /* 0x000fe200078e0002 */
[----:B------:R-:W-:Y:S02]  /*de40*/  IADD3 R2, R0, 0x8, RZ ;  /* 0x0000000800027810 */ /* 0x000fe40007ffe0ff */
[----:B------:R-:W-:-:S03]  /*de50*/  IABS R29, R29 ;  /* 0x0000001d001d7213 */ /* 0x000fc60000000000 */
[----:B------:R-:W-:Y:S01]  /*de60*/  IMAD.IADD R31, R246, 0x1, -R2 ;  /* 0x00000001f61f7824 */ /* 0x000fe200078e0a02 */
[----:B------:R-:W1:Y:S01]  /*de70*/  I2F R28, R28 ;  /* 0x0000001c001c7306 */ /* 0x000e620000201400 */
[----:B------:R-:W-:-:S03]  /*de80*/  IMAD.MOV.U32 R30, RZ, RZ, R29 ;  /* 0x000000ffff1e7224 */ /* 0x000fc600078e001d */
[----:B------:R-:W-:-:S04]  /*de90*/  IABS R29, R31 ;  /* 0x0000001f001d7213 */ /* 0x000fc80000000000 */
[----:B------:R-:W2:Y:S01]  /*dea0*/  I2F R30, R30 ;  /* 0x0000001e001e7306 */ /* 0x000ea20000201400 */
[----:B------:R-:W-:Y:S01]  /*deb0*/  IMAD.MOV.U32 R31, RZ, RZ, R29 ;  /* 0x000000ffff1f7224 */ /* 0x000fe200078e001d */
[----:B------:R-:W-:Y:S01]  /*dec0*/  IADD3 R29, R0, 0x9, RZ ;  /* 0x00000009001d7810 */ /* 0x000fe20007ffe0ff */
[C---:B---3--:R-:W-:Y:S04]  /*ded0*/  HMMA.16816.F32 R180, R24.reuse, R20, R180 ;  /* 0x0000001418b4723c */ /* 0x048fe800000018b4 */
[C---:B------:R-:W-:Y:S01]  /*dee0*/  IMAD.IADD R16, R243.reuse, 0x1, -R29 ;  /* 0x00000001f3107824 */ /* 0x040fe200078e0a1d */
[----:B------:R-:W3:Y:S01]  /*def0*/  I2F R31, R31 ;  /* 0x0000001f001f7306 */ /* 0x000ee20000201400 */
[----:B-1----:R-:W-:Y:S02]  /*df00*/  FFMA.FTZ R17, R28, -UR28, R17 ;  /* 0x8000001c1c117c23 */ /* 0x002fe40008010011 */
[----:B------:R-:W-:Y:S01]  /*df10*/  IMAD.IADD R21, R246, 0x1, -R29 ;  /* 0x00000001f6157824 */ /* 0x000fe200078e0a1d */
[----:B------:R-:W-:Y:S01]  /*df20*/  HMMA.16816.F32 R168, R24, R22, R168 ;  /* 0x0000001618a8723c */ /* 0x000fe200000018a8 */
[----:B------:R-:W-:-:S03]  /*df30*/  IMAD.IADD R20, R243, 0x1, -R2 ;  /* 0x00000001f3147824 */ /* 0x000fc600078e0a02 */
[----:B------:R-:W-:Y:S01]  /*df40*/  IABS R21, R21 ;  /* 0x0000001500157213 */ /* 0x000fe20000000000 */
[----:B--2---:R-:W-:Y:S01]  /*df50*/  FFMA.FTZ R19, R30, -UR28, R19 ;  /* 0x8000001c1e137c23 */ /* 0x004fe20008010013 */
[----:B------:R-:W-:Y:S02]  /*df60*/  IABS R20, R20 ;  /* 0x0000001400147213 */ /* 0x000fe40000000000 */
[----:B------:R-:W-:Y:S01]  /*df70*/  IADD3 R22, R0, 0x10, RZ ;  /* 0x0000001000167810 */ /* 0x000fe20007ffe0ff */
[----:B------:R-:W-:Y:S01]  /*df80*/  IMAD.MOV.U32 R26, RZ, RZ, R21 ;  /* 0x000000ffff1a7224 */ /* 0x000fe200078e0015 */
[----:B------:R-:W-:Y:S01]  /*df90*/  IABS R21, R16 ;  /* 0x0000001000157213 */ /* 0x000fe20000000000 */
[----:B------:R-:W-:Y:S01]  /*dfa0*/  FFMA.FTZ R16, R33, -UR28, R18 ;  /* 0x8000001c21107c23 */ /* 0x000fe20008010012 */
[----:B------:R1:W-:Y:S01]  /*dfb0*/  I2F R23, R20 ;  /* 0x0000001400177306 */ /* 0x0003e20000201400 */
[----:B------:R-:W-:Y:S01]  /*dfc0*/  IMAD.IADD R18, R246, 0x1, -R22 ;  /* 0x00000001f6127824 */ /* 0x000fe200078e0a16 */
[C---:B------:R-:W-:Y:S01]  /*dfd0*/  IADD3 R24, R0.reuse, 0x11, RZ ;  /* 0x0000001100187810 */ /* 0x040fe20007ffe0ff */
[----:B------:R-:W-:Y:S01]  /*dfe0*/  IMAD.MOV.U32 R32, RZ, RZ, R21 ;  /* 0x000000ffff207224 */ /* 0x000fe200078e0015 */
[----:B------:R-:W-:Y:S01]  /*dff0*/  FSEL R21, R35, -INF , !P1 ;  /* 0xff80000023157808 */ /* 0x000fe20004800000 */
[----:B---3--:R-:W-:Y:S01]  /*e000*/  FFMA.FTZ R12, R31, -UR28, R12 ;  /* 0x8000001c1f0c7c23 */ /* 0x008fe2000801000c */
[----:B------:R-:W-:Y:S01]  /*e010*/  BAR.SYNC.DEFER_BLOCKING 0x0 ;  /* 0x0000000000007b1d */ /* 0x000fe20000010000 */
[----:B------:R-:W-:Y:S01]  /*e020*/  ISETP.GE.AND P1, PT, R0, R237, PT ;  /* 0x000000ed0000720c */ /* 0x000fe20003f26270 */
[----:B------:R-:W-:Y:S01]  /*e030*/  IMAD.IADD R27, R243, 0x1, -R22 ;  /* 0x00000001f31b7824 */ /* 0x000fe200078e0a16 */
[----:B------:R-:W-:-:S02]  /*e040*/  IABS R25, R18 ;  /* 0x0000001200197213 */ /* 0x000fc40000000000 */
[----:B------:R-:W-:Y:S01]  /*e050*/  ISETP.LT.OR P1, PT, R0, R242, P1 ;  /* 0x000000f20000720c */ /* 0x000fe20000f21670 */
[----:B------:R-:W2:Y:S01]  /*e060*/  I2F R26, R26 ;  /* 0x0000001a001a7306 */ /* 0x000ea20000201400 */
[----:B------:R-:W-:Y:S02]  /*e070*/  IABS R27, R27 ;  /* 0x0000001b001b7213 */ /* 0x000fe40000000000 */
[----:B------:R-:W-:Y:S02]  /*e080*/  FSEL R16, R16, -INF , !P1 ;  /* 0xff80000010107808 */ /* 0x000fe40004800000 */
[----:B-1----:R-:W-:Y:S01]  /*e090*/  FSEL R20, R17, -INF , !P0 ;  /* 0xff80000011147808 */ /* 0x002fe20004000000 */
[----:B------:R-:W-:Y:S01]  /*e0a0*/  IMAD.IADD R17, R246, 0x1, -R24 ;  /* 0x00000001f6117824 */ /* 0x000fe200078e0a18 */
[C---:B------:R-:W-:Y:S01]  /*e0b0*/  ISETP.GE.AND P1, PT, R2.reuse, R244, PT ;  /* 0x000000f40200720c */ /* 0x040fe20003f26270 */
[----:B------:R1:W3:Y:S01]  /*e0c0*/  I2F R28, R32 ;  /* 0x00000020001c7306 */ /* 0x0002e20000201400 */
[----:B------:R-:W-:-:S02]  /*e0d0*/  ISETP.GE.AND P0, PT, R2, R237, PT ;  /* 0x000000ed0200720c */ /* 0x000fc40003f06270 */
[C---:B------:R-:W-:Y:S02]  /*e0e0*/  ISETP.LT.OR P1, PT, R2.reuse, R245, P1 ;  /* 0x000000f50200720c */ /* 0x040fe40000f21670 */
[----:B------:R-:W-:Y:S02]  /*e0f0*/  ISETP.LT.OR P0, PT, R2, R242, P0 ;  /* 0x000000f20200720c */ /* 0x000fe40000701670 */
[----:B------:R-:W-:Y:S01]  /*e100*/  IADD3 R2, R0, 0x18, RZ ;  /* 0x0000001800027810 */ /* 0x000fe20007ffe0ff */
[----:B------:R-:W4:Y:S01]  /*e110*/  I2F R25, R25 ;  /* 0x0000001900197306 */ /* 0x000f220000201400 */
[----:B------:R-:W-:Y:S01]  /*e120*/  FSEL R18, R12, -INF , !P1 ;  /* 0xff8000000c127808 */ /* 0x000fe20004800000 */
[----:B--2---:R-:W-:Y:S01]  /*e130*/  FFMA.FTZ R13, R26, -UR28, R13 ;  /* 0x8000001c1a0d7c23 */ /* 0x004fe2000801000d */
[----:B------:R-:W-:Y:S01]  /*e140*/  IABS R17, R17 ;  /* 0x0000001100117213 */ /* 0x000fe20000000000 */
[--C-:B------:R-:W-:Y:S01]  /*e150*/  IMAD.IADD R12, R246, 0x1, -R2.reuse ;  /* 0x00000001f60c7824 */ /* 0x100fe200078e0a02 */
[----:B------:R-:W-:Y:S01]  /*e160*/  FSEL R19, R19, -INF , !P6 ;  /* 0xff80000013137808 */ /* 0x000fe20007000000 */
[----:B------:R-:W-:Y:S01]  /*e170*/  IMAD.IADD R31, R243, 0x1, -R2 ;  /* 0x00000001f31f7824 */ /* 0x000fe200078e0a02 */
[C---:B------:R-:W-:Y:S01]  /*e180*/  ISETP.GE.AND P6, PT, R29.reuse, R244, PT ;  /* 0x000000f41d00720c */ /* 0x040fe20003fc6270 */
[----:B------:R2:W5:Y:S01]  /*e190*/  I2F R30, R17 ;  /* 0x00000011001e7306 */ /* 0x0005620000201400 */
[----:B------:R-:W-:Y:S01]  /*e1a0*/  ISETP.GE.AND P1, PT, R29, R237, PT ;  /* 0x000000ed1d00720c */ /* 0x000fe20003f26270 */
[----:B-1----:R-:W-:Y:S01]  /*e1b0*/  IMAD.IADD R32, R243, 0x1, -R24 ;  /* 0x00000001f3207824 */ /* 0x002fe200078e0a18 */
[----:B------:R-:W-:Y:S01]  /*e1c0*/  IABS R12, R12 ;  /* 0x0000000c000c7213 */ /* 0x000fe20000000000 */
[----:B---3--:R-:W-:Y:S01]  /*e1d0*/  FFMA.FTZ R28, R28, -UR28, R15 ;  /* 0x8000001c1c1c7c23 */ /* 0x008fe2000801000f */
[----:B------:R-:W-:-:S02]  /*e1e0*/  ISETP.LT.OR P6, PT, R29, R245, P6 ;  /* 0x000000f51d00720c */ /* 0x000fc400037c1670 */
[----:B------:R-:W-:Y:S01]  /*e1f0*/  ISETP.LT.OR P1, PT, R29, R242, P1 ;  /* 0x000000f21d00720c */ /* 0x000fe20000f21670 */
[----:B------:R-:W1:Y:S01]  /*e200*/  I2F R27, R27 ;  /* 0x0000001b001b7306 */ /* 0x000e620000201400 */
[----:B------:R-:W-:Y:S01]  /*e210*/  IABS R32, R32 ;  /* 0x0000002000207213 */ /* 0x000fe20000000000 */
[----:B----4-:R-:W-:Y:S01]  /*e220*/  FFMA.FTZ R25, R25, -UR28, R8 ;  /* 0x8000001c19197c23 */ /* 0x010fe20008010008 */
[C---:B------:R-:W-:Y:S02]  /*e230*/  IADD3 R8, R0.reuse, 0x20, RZ ;  /* 0x0000002000087810 */ /* 0x040fe40007ffe0ff */
[----:B------:R-:W-:Y:S01]  /*e240*/  IABS R31, R31 ;  /* 0x0000001f001f7213 */ /* 0x000fe20000000000 */
[----:B--2---:R-:W-:Y:S01]  /*e250*/  FFMA.FTZ R17, R23, -UR28, R14 ;  /* 0x8000001c17117c23 */ /* 0x004fe2000801000e */
[----:B------:R-:W-:Y:S01]  /*e260*/  IADD3 R23, R0, 0x19, RZ ;  /* 0x0000001900177810 */ /* 0x000fe20007ffe0ff */
[----:B------:R2:W3:Y:S01]  /*e270*/  I2F R29, R12 ;  /* 0x0000000c001d7306 */ /* 0x0004e20000201400 */
[----:B-----5:R-:W-:Y:S01]  /*e280*/  FFMA.FTZ R30, R30, -UR28, R9 ;  /* 0x8000001c1e1e7c23 */ /* 0x020fe20008010009 */
[----:B------:R-:W-:-:S02]  /*e290*/  IADD3 R9, R0, 0x21, RZ ;  /* 0x0000002100097810 */ /* 0x000fc40007ffe0ff */
[----:B------:R-:W-:Y:S01]  /*e2a0*/  FSEL R17, R17, -INF , !P0 ;  /* 0xff80000011117808 */ /* 0x000fe20004000000 */
[--C-:B------:R-:W-:Y:S01]  /*e2b0*/  IMAD.IADD R26, R243, 0x1, -R23.reuse ;  /* 0x00000001f31a7824 */ /* 0x100fe200078e0a17 */
[C---:B------:R-:W-:Y:S01]  /*e2c0*/  ISETP.GE.AND P0, PT, R22.reuse, R244, PT ;  /* 0x000000f41600720c */ /* 0x040fe20003f06270 */
[----:B-1----:R-:W-:Y:S01]  /*e2d0*/  FFMA.FTZ R27, R27, -UR28, R10 ;  /* 0x8000001c1b1b7c23 */ /* 0x002fe2000801000a */
[----:B------:R-:W1:Y:S02]  /*e2e0*/  I2F R14, R32 ;  /* 0x00000020000e7306 */ /* 0x000e640000201400 */
[----:B------:R-:W-:Y:S02]  /*e2f0*/  ISETP.LT.OR P0, PT, R22, R245, P0 ;  /* 0x000000f51600720c */ /* 0x000fe40000701670 */
[----:B------:R-:W-:Y:S02]  /*e300*/  IABS R26, R26 ;  /* 0x0000001a001a7213 */ /* 0x000fe40000000000 */
[----:B------:R-:W-:Y:S01]  /*e310*/  FSEL R196, R25, -INF , !P0 ;  /* 0xff80000019c47808 */ /* 0x000fe20004000000 */
[C---:B------:R-:W-:Y:S01]  /*e320*/  IMAD.IADD R25, R246.reuse, 0x1, -R8 ;  /* 0x00000001f6197824 */ /* 0x040fe200078e0a08 */
[----:B--2---:R-:W-:Y:S01]  /*e330*/  FSEL R12, R13, -INF , !P6 ;  /* 0xff8000000d0c7808 */ /* 0x004fe20007000000 */
[----:B------:R-:W-:Y:S01]  /*e340*/  IMAD.IADD R13, R246, 0x1, -R23 ;  /* 0x00000001f60d7824 */ /* 0x000fe200078e0a17 */
[-C--:B------:R-:W-:Y:S01]  /*e350*/  ISETP.GE.AND P6, PT, R22, R237.reuse, PT ;  /* 0x000000ed1600720c */ /* 0x080fe20003fc6270 */
[----:B------:R-:W-:Y:S01]  /*e360*/  I2F R15, R31 ;  /* 0x0000001f000f7306 */ /* 0x000fe20000201400 */
[----:B------:R-:W-:Y:S01]  /*e370*/  ISETP.GE.AND P0, PT, R24, R237, PT ;  /* 0x000000ed1800720c */ /* 0x000fe20003f06270 */
[----:B---3--:R-:W-:Y:S01]  /*e380*/  FFMA.FTZ R29, R29, -UR28, R4 ;  /* 0x8000001c1d1d7c23 */ /* 0x008fe20008010004 */
[----:B------:R-:W-:-:S02]  /*e390*/  IABS R13, R13 ;  /* 0x0000000d000d7213 */ /* 0x000fc40000000000 */
[-C--:B------:R-:W-:Y:S01]  /*e3a0*/  ISETP.LT.OR P6, PT, R22, R242.reuse, P6 ;  /* 0x000000f21600720c */ /* 0x080fe200037c1670 */
[----:B-1----:R-:W-:Y:S01]  /*e3b0*/  FFMA.FTZ R194, R14, -UR28, R11 ;  /* 0x8000001c0ec27c23 */ /* 0x002fe2000801000b */
[----:B------:R-:W-:Y:S01]  /*e3c0*/  ISETP.LT.OR P0, PT, R24, R242, P0 ;  /* 0x000000f21800720c */ /* 0x000fe20000701670 */
[----:B------:R-:W-:Y:S01]  /*e3d0*/  IMAD.MOV.U32 R22, RZ, RZ, R13 ;  /* 0x000000ffff167224 */ /* 0x000fe200078e000d */
[----:B------:R-:W-:Y:S01]  /*e3e0*/  FSEL R13, R28, -INF , !P1 ;  /* 0xff8000001c0d7808 */ /* 0x000fe20004800000 */
[----:B------:R1:W2:Y:S01]  /*e3f0*/  I2F R10, R26 ;  /* 0x0000001a000a7306 */ /* 0x0002a20000201400 */
[C---:B------:R-:W-:Y:S01]  /*e400*/  ISETP.GE.AND P1, PT, R24.reuse, R244, PT ;  /* 0x000000f41800720c */ /* 0x040fe20003f26270 */
[----:B------:R-:W-:Y:S01]  /*e410*/  IMAD.IADD R28, R243, 0x1, -R8 ;  /* 0x00000001f31c7824 */ /* 0x000fe200078e0a08 */
[----:B------:R-:W-:Y:S02]  /*e420*/  FSEL R195, R27, -INF , !P6 ;  /* 0xff8000001bc37808 */ /* 0x000fe40007000000 */
[----:B------:R-:W-:-:S02]  /*e430*/  ISETP.LT.OR P1, PT, R24, R245, P1 ;  /* 0x000000f51800720c */ /* 0x000fc40000f21670 */
[----:B------:R-:W-:Y:S01]  /*e440*/  IABS R24, R25 ;  /* 0x0000001900187213 */ /* 0x000fe20000000000 */
[----:B------:R-:W3:Y:S01]  /*e450*/  I2F R22, R22 ;  /* 0x0000001600167306 */ /* 0x000ee20000201400 */
[----:B------:R-:W-:Y:S02]  /*e460*/  ISETP.GE.AND P6, PT, R2, R244, PT ;  /* 0x000000f40200720c */ /* 0x000fe40003fc6270 */
[----:B------:R-:W-:Y:S01]  /*e470*/  FSEL R198, R30, -INF , !P1 ;  /* 0xff8000001ec67808 */ /* 0x000fe20004800000 */
[----:B------:R-:W-:Y:S01]  /*e480*/  IMAD.MOV.U32 R25, RZ, RZ, R24 ;  /* 0x000000ffff197224 */ /* 0x000fe200078e0018 */
[----:B------:R-:W-:Y:S02]  /*e490*/  ISETP.LT.OR P6, PT, R2, R245, P6 ;  /* 0x000000f50200720c */ /* 0x000fe400037c1670 */
[----:B------:R-:W-:Y:S01]  /*e4a0*/  FSEL R194, R194, -INF , !P0 ;  /* 0xff800000c2c27808 */ /* 0x000fe20004000000 */
[----:B-1----:R-:W-:Y:S01]  /*e4b0*/  IMAD.IADD R26, R246, 0x1, -R9 ;  /* 0x00000001f61a7824 */ /* 0x002fe200078e0a09 */
[----:B------:R-:W-:Y:S01]  /*e4c0*/  FSEL R193, R29, -INF , !P6 ;  /* 0xff8000001dc17808 */ /* 0x000fe20007000000 */
[----:B------:R-:W1:Y:S01]  /*e4d0*/  I2F R25, R25 ;  /* 0x0000001900197306 */ /* 0x000e620000201400 */
[-C--:B------:R-:W-:Y:S01]  /*e4e0*/  ISETP.GE.AND P1, PT, R2, R237.reuse, PT ;  /* 0x000000ed0200720c */ /* 0x080fe20003f26270 */
[----:B--2---:R-:W-:Y:S01]  /*e4f0*/  FFMA.FTZ R10, R10, -UR28, R7 ;  /* 0x8000001c0a0a7c23 */ /* 0x004fe20008010007 */
[----:B------:R-:W-:Y:S01]  /*e500*/  IABS R14, R26 ;  /* 0x0000001a000e7213 */ /* 0x000fe20000000000 */
[----:B------:R-:W-:Y:S01]  /*e510*/  IMAD.IADD R26, R243, 0x1, -R9 ;  /* 0x00000001f31a7824 */ /* 0x000fe200078e0a09 */
[C---:B------:R-:W-:Y:S01]  /*e520*/  ISETP.GE.AND P0, PT, R23.reuse, R244, PT ;  /* 0x000000f41700720c */ /* 0x040fe20003f06270 */
[----:B---3--:R-:W-:Y:S01]  /*e530*/  FFMA.FTZ R22, R22, -UR28, R5 ;  /* 0x8000001c16167c23 */ /* 0x008fe20008010005 */
[----:B------:R-:W-:Y:S01]  /*e540*/  ISETP.GE.AND P6, PT, R23, R237, PT ;  /* 0x000000ed1700720c */ /* 0x000fe20003fc6270 */
[----:B------:R-:W-:Y:S01]  /*e550*/  IMAD.MOV.U32 R4, RZ, RZ, R14 ;  /* 0x000000ffff047224 */ /* 0x000fe200078e000e */
[----:B------:R-:W-:-:S02]  /*e560*/  ISETP.LT.OR P1, PT, R2, R242, P1 ;  /* 0x000000f20200720c */ /* 0x000fc40000f21670 */
[C---:B------:R-:W-:Y:S02]  /*e570*/  ISETP.LT.OR P0, PT, R23.reuse, R245, P0 ;  /* 0x000000f51700720c */ /* 0x040fe40000701670 */
[----:B------:R-:W-:Y:S01]  /*e580*/  ISETP.LT.OR P6, PT, R23, R242, P6 ;  /* 0x000000f21700720c */ /* 0x000fe200037c1670 */
[----:B------:R-:W-:Y:S01]  /*e590*/  FFMA.FTZ R23, R15, -UR28, R6 ;  /* 0x8000001c0f177c23 */ /* 0x000fe20008010006 */
[----:B------:R-:W-:Y:S01]  /*e5a0*/  IABS R24, R28 ;  /* 0x0000001c00187213 */ /* 0x000fe20000000000 */
[----:B------:R-:W2:Y:S01]  /*e5b0*/  I2F R4, R4 ;  /* 0x0000000400047306 */ /* 0x000ea20000201400 */
[C---:B------:R-:W-:Y:S01]  /*e5c0*/  IADD3 R2, R0.reuse, 0x28, RZ ;  /* 0x0000002800027810 */ /* 0x040fe20007ffe0ff */
[----:B-1----:R-:W-:Y:S01]  /*e5d0*/  FFMA.FTZ R25, R25, -UR28, R188 ;  /* 0x8000001c19197c23 */ /* 0x002fe200080100bc */
[----:B------:R-:W-:Y:S02]  /*e5e0*/  IABS R14, R26 ;  /* 0x0000001a000e7213 */ /* 0x000fe40000000000 */
[----:B------:R-:W-:-:S02]  /*e5f0*/  IADD3 R5, R0, 0x29, RZ ;  /* 0x0000002900057810 */ /* 0x000fc40007ffe0ff */
[----:B------:R-:W-:Y:S01]  /*e600*/  FSEL R34, R23, -INF , !P1 ;  /* 0xff80000017227808 */ /* 0x000fe20004800000 */
[----:B------:R1:W3:Y:S01]  /*e610*/  I2F R11, R24 ;  /* 0x00000018000b7306 */ /* 0x0002e20000201400 */
[----:B------:R-:W-:Y:S02]  /*e620*/  FSEL R35, R22, -INF , !P0 ;  /* 0xff80000016237808 */ /* 0x000fe40004000000 */
[C---:B------:R-:W-:Y:S02]  /*e630*/  ISETP.GE.AND P1, PT, R8.reuse, R244, PT ;  /* 0x000000f40800720c */ /* 0x040fe40003f26270 */
[C---:B------:R-:W-:Y:S02]  /*e640*/  ISETP.GE.AND P0, PT, R8.reuse, R237, PT ;  /* 0x000000ed0800720c */ /* 0x040fe40003f06270 */
[C---:B------:R-:W-:Y:S01]  /*e650*/  ISETP.LT.OR P1, PT, R8.reuse, R245, P1 ;  /* 0x000000f50800720c */ /* 0x040fe20000f21670 */
[----:B------:R4:W5:Y:S01]  /*e660*/  I2F R6, R14 ;  /* 0x0000000e00067306 */ /* 0x0009620000201400 */
[----:B------:R-:W-:Y:S01]  /*e670*/  ISETP.LT.OR P0, PT, R8, R242, P0 ;  /* 0x000000f20800720c */ /* 0x000fe20000701670 */
[----:B--2---:R-:W-:Y:S01]  /*e680*/  FFMA.FTZ R189, R4, -UR28, R189 ;  /* 0x8000001c04bd7c23 */ /* 0x004fe200080100bd */
[----:B------:R-:W-:-:S02]  /*e690*/  IADD3 R7, R0, 0x30, RZ ;  /* 0x0000003000077810 */ /* 0x000fc40007ffe0ff */
[----:B------:R-:W-:Y:S02]  /*e6a0*/  FSEL R178, R10, -INF , !P6 ;  /* 0xff8000000ab27808 */ /* 0x000fe40007000000 */
[----:B------:R-:W-:Y:S01]  /*e6b0*/  FSEL R200, R25, -INF , !P1 ;  /* 0xff80000019c87808 */ /* 0x000fe20004800000 */
[C---:B-1----:R-:W-:Y:S01]  /*e6c0*/  IMAD.IADD R24, R246.reuse, 0x1, -R2 ;  /* 0x00000001f6187824 */ /* 0x042fe200078e0a02 */
[----:B------:R-:W-:Y:S01]  /*e6d0*/  ISETP.GE.AND P6, PT, R9, R244, PT ;  /* 0x000000f40900720c */ /* 0x000fe20003fc6270 */
[----:B---3--:R-:W-:Y:S01]  /*e6e0*/  FFMA.FTZ R11, R11, -UR28, R190 ;  /* 0x8000001c0b0b7c23 */ /* 0x008fe200080100be */
[----:B------:R-:W-:Y:S02]  /*e6f0*/  ISETP.GE.AND P1, PT, R9, R237, PT ;  /* 0x000000ed0900720c */ /* 0x000fe40003f26270 */
[----:B------:R-:W-:Y:S01]  /*e700*/  IABS R15, R24 ;  /* 0x00000018000f7213 */ /* 0x000fe20000000000 */
[----:B------:R-:W-:Y:S01]  /*e710*/  IMAD.IADD R24, R243, 0x1, -R2 ;  /* 0x00000001f3187824 */ /* 0x000fe200078e0a02 */
[C---:B------:R-:W-:Y:S01]  /*e720*/  ISETP.LT.OR P6, PT, R9.reuse, R245, P6 ;  /* 0x000000f50900720c */ /* 0x040fe200037c1670 */
[----:B----4-:R-:W-:Y:S01]  /*e730*/  IMAD.IADD R14, R246, 0x1, -R5 ;  /* 0x00000001f60e7824 */ /* 0x010fe200078e0a05 */
[----:B------:R-:W-:Y:S01]  /*e740*/  ISETP.LT.OR P1, PT, R9, R242, P1 ;  /* 0x000000f20900720c */ /* 0x000fe20000f21670 */
[----:B-----5:R-:W-:Y:S01]  /*e750*/  FFMA.FTZ R191, R6, -UR28, R191 ;  /* 0x8000001c06bf7c23 */ /* 0x020fe200080100bf */
[----:B------:R-:W1:Y:S01]  /*e760*/  I2F R15, R15 ;  /* 0x0000000f000f7306 */ /* 0x000e620000201400 */
[----:B------:R-:W-:-:S02]  /*e770*/  IABS R23, R24 ;  /* 0x0000001800177213 */ /* 0x000fc40000000000 */
[----:B------:R-:W-:Y:S01]  /*e780*/  IABS R8, R14 ;  /* 0x0000000e00087213 */ /* 0x000fe20000000000 */
[----:B------:R-:W-:Y:S01]  /*e790*/  IMAD.IADD R14, R243, 0x1, -R5 ;  /* 0x00000001f30e7824 */ /* 0x000fe200078e0a05 */
[----:B------:R-:W-:Y:S02]  /*e7a0*/  FSEL R199, R11, -INF , !P0 ;  /* 0xff8000000bc77808 */ /* 0x000fe40004000000 */
[----:B------:R-:W-:Y:S01]  /*e7b0*/  IADD3 R4, R0, 0x31, RZ ;  /* 0x0000003100047810 */ /* 0x000fe20007ffe0ff */
[----:B------:R-:W2:Y:S01]  /*e7c0*/  I2F R23, R23 ;  /* 0x0000001700177306 */ /* 0x000ea20000201400 */
[----:B------:R-:W-:Y:S01]  /*e7d0*/  IABS R10, R14 ;  /* 0x0000000e000a7213 */ /* 0x000fe20000000000 */
[----:B------:R-:W-:Y:S01]  /*e7e0*/  IMAD.IADD R14, R246, 0x1, -R7 ;  /* 0x00000001f60e7824 */ /* 0x000fe200078e0a07 */
[----:B------:R-:W-:Y:S02]  /*e7f0*/  ISETP.GE.AND P0, PT, R2, R244, PT ;  /* 0x000000f40200720c */ /* 0x000fe40003f06270 */
[----:B------:R-:W-:-:S02]  /*e800*/  FSEL R33, R189, -INF , !P6 ;  /* 0xff800000bd217808 */ /* 0x000fc40007000000 */
[----:B------:R-:W-:Y:S01]  /*e810*/  IABS R9, R14 ;  /* 0x0000000e00097213 */ /* 0x000fe20000000000 */
[----:B------:R-:W-:Y:S01]  /*e820*/  IMAD.IADD R14, R243, 0x1, -R7 ;  /* 0x00000001f30e7824 */ /* 0x000fe200078e0a07 */
[----:B------:R-:W3:Y:S01]  /*e830*/  I2F R10, R10 ;  /* 0x0000000a000a7306 */ /* 0x000ee20000201400 */
[----:B-1----:R-:W-:Y:S01]  /*e840*/  FFMA.FTZ R15, R15, -UR28, R184 ;  /* 0x8000001c0f0f7c23 */ /* 0x002fe200080100b8 */
[----:B------:R-:W-:Y:S01]  /*e850*/  ISETP.GE.AND P6, PT, R2, R237, PT ;  /* 0x000000ed0200720c */ /* 0x000fe20003fc6270 */
[----:B------:R-:W-:Y:S01]  /*e860*/  IMAD.MOV.U32 R22, RZ, RZ, R9 ;  /* 0x000000ffff167224 */ /* 0x000fe200078e0009 */
[----:B------:R-:W-:Y:S01]  /*e870*/  IABS R9, R14 ;  /* 0x0000000e00097213 */ /* 0x000fe20000000000 */
[----:B------:R-:W-:Y:S01]  /*e880*/  IMAD.IADD R14, R246, 0x1, -R4 ;  /* 0x00000001f60e7824 */ /* 0x000fe200078e0a04 */
[C---:B------:R-:W-:Y:S01]  /*e890*/  ISETP.LT.OR P0, PT, R2.reuse, R245, P0 ;  /* 0x000000f50200720c */ /* 0x040fe20000701670 */
[----:B--2---:R-:W-:Y:S01]  /*e8a0*/  FFMA.FTZ R23, R23, -UR28, R186 ;  /* 0x8000001c17177c23 */ /* 0x004fe200080100ba */
[----:B------:R-:W1:Y:S01]  /*e8b0*/  I2F R11, R22 ;  /* 0x00000016000b7306 */ /* 0x000e620000201400 */
[----:B------:R-:W-:-:S02]  /*e8c0*/  ISETP.LT.OR P6, PT, R2, R242, P6 ;  /* 0x000000f20200720c */ /* 0x000fc400037c1670 */
[----:B------:R-:W-:Y:S02]  /*e8d0*/  FSEL R201, R191, -INF , !P1 ;  /* 0xff800000bfc97808 */ /* 0x000fe40004800000 */
[----:B------:R-:W-:Y:S02]  /*e8e0*/  FSEL R252, R15, -INF , !P0 ;  /* 0xff8000000ffc7808 */ /* 0x000fe40004000000 */
[----:B------:R-:W-:Y:S01]  /*e8f0*/  IADD3 R2, R0, 0x38, RZ ;  /* 0x0000003800027810 */ /* 0x000fe20007ffe0ff */
[----:B------:R-:W2:Y:S01]  /*e900*/  I2F R8, R8 ;  /* 0x0000000800087306 */ /* 0x000ea20000201400 */
[C---:B------:R-:W-:Y:S01]  /*e910*/  ISETP.GE.AND P1, PT, R5.reuse, R244, PT ;  /* 0x000000f40500720c */ /* 0x040fe20003f26270 */
[----:B---3--:R-:W-:Y:S01]  /*e920*/  FFMA.FTZ R10, R10, -UR28, R187 ;  /* 0x8000001c0a0a7c23 */ /* 0x008fe200080100bb */
[----:B------:R-:W-:Y:S01]  /*e930*/  ISETP.GE.AND P0, PT, R5, R237, PT ;  /* 0x000000ed0500720c */ /* 0x000fe20003f06270 */
[----:B------:R-:W-:Y:S01]  /*e940*/  IMAD.IADD R15, R246, 0x1, -R2 ;  /* 0x00000001f60f7824 */ /* 0x000fe200078e0a02 */
[----:B------:R-:W-:Y:S01]  /*e950*/  IABS R6, R14 ;  /* 0x0000000e00067213 */ /* 0x000fe20000000000 */
[----:B------:R-:W-:Y:S01]  /*e960*/  IMAD.IADD R14, R243, 0x1, -R4 ;  /* 0x00000001f30e7824 */ /* 0x000fe200078e0a04 */
[----:B------:R-:W-:Y:S01]  /*e970*/  ISETP.LT.OR P1, PT, R5, R245, P1 ;  /* 0x000000f50500720c */ /* 0x000fe20000f21670 */
[----:B-1----:R-:W-:Y:S01]  /*e980*/  FFMA.FTZ R11, R11, -UR28, R180 ;  /* 0x8000001c0b0b7c23 */ /* 0x002fe200080100b4 */
[----:B------:R-:W-:Y:S01]  /*e990*/  ISETP.LT.OR P0, PT, R5, R242, P0 ;  /* 0x000000f20500720c */ /* 0x000fe20000701670 */
[----:B------:R-:W-:Y:S01]  /*e9a0*/  IMAD.IADD R5, R243, 0x1, -R2 ;  /* 0x00000001f3057824 */ /* 0x000fe200078e0a02 */
[----:B------:R-:W-:Y:S01]  /*e9b0*/  FSEL R202, R23, -INF , !P6 ;  /* 0xff80000017ca7808 */ /* 0x000fe20007000000 */
[----:B------:R-:W1:Y:S01]  /*e9c0*/  I2F R6, R6 ;  /* 0x0000000600067306 */ /* 0x000e620000201400 */
[----:B------:R-:W-:-:S02]  /*e9d0*/  ISETP.GE.AND P6, PT, R7, R244, PT ;  /* 0x000000f40700720c */ /* 0x000fc40003fc6270 */
[----:B------:R-:W-:Y:S01]  /*e9e0*/  IABS R5, R5 ;  /* 0x0000000500057213 */ /* 0x000fe20000000000 */
[----:B--2---:R-:W-:Y:S01]  /*e9f0*/  FFMA.FTZ R8, R8, -UR28, R185 ;  /* 0x8000001c08087c23 */ /* 0x004fe200080100b9 */
[----:B------:R-:W-:Y:S02]  /*ea00*/  ISETP.LT.OR P6, PT, R7, R245, P6 ;  /* 0x000000f50700720c */ /* 0x000fe400037c1670 */
[----:B------:R-:W-:Y:S01]  /*ea10*/  IABS R14, R14 ;  /* 0x0000000e000e7213 */ /* 0x000fe20000000000 */
[----:B------:R-:W2:Y:S01]  /*ea20*/  I2F R9, R9 ;  /* 0x0000000900097306 */ /* 0x000ea20000201400 */
[----:B------:R-:W-:Y:S02]  /*ea30*/  IABS R15, R15 ;  /* 0x0000000f000f7213 */ /* 0x000fe40000000000 */
[----:B------:R-:W-:Y:S02]  /*ea40*/  FSEL R203, R10, -INF , !P0 ;  /* 0xff8000000acb7808 */ /* 0x000fe40004000000 */
[----:B------:R-:W-:-:S02]  /*ea50*/  FSEL R190, R11, -INF , !P6 ;  /* 0xff8000000bbe7808 */ /* 0x000fc40007000000 */
[----:B------:R-:W-:Y:S01]  /*ea60*/  IADD3 R0, R0, 0x39, RZ ;  /* 0x0000003900007810 */ /* 0x000fe20007ffe0ff */
[----:B------:R-:W3:Y:S01]  /*ea70*/  I2F R5, R5 ;  /* 0x0000000500057306 */ /* 0x000ee20000201400 */
[----:B------:R-:W-:Y:S01]  /*ea80*/  ISETP.GE.AND P0, PT, R4, R244, PT ;  /* 0x000000f40400720c */ /* 0x000fe20003f06270 */
[----:B-1----:R-:W-:Y:S01]  /*ea90*/  FFMA.FTZ R6, R6, -UR28, R181 ;  /* 0x8000001c06067c23 */ /* 0x002fe200080100b5 */
[----:B------:R-:W-:Y:S02]  /*eaa0*/  ISETP.GE.AND P6, PT, R4, R237, PT ;  /* 0x000000ed0400720c */ /* 0x000fe40003fc6270 */
[----:B------:R-:W-:Y:S01]  /*eab0*/  FSEL R197, R8, -INF , !P1 ;  /* 0xff80000008c57808 */ /* 0x000fe20004800000 */
[--C-:B------:R-:W-:Y:S01]  /*eac0*/  IMAD.IADD R8, R246, 0x1, -R0.reuse ;  /* 0x00000001f6087824 */ /* 0x100fe200078e0a00 */
[C---:B------:R-:W-:Y:S01]  /*ead0*/  ISETP.LT.OR P0, PT, R4.reuse, R245, P0 ;  /* 0x000000f50400720c */ /* 0x040fe20000701670 */
[----:B------:R-:W1:Y:S01]  /*eae0*/  I2F R14, R14 ;  /* 0x0000000e000e7306 */ /* 0x000e620000201400 */
[----:B------:R-:W-:Y:S01]  /*eaf0*/  ISETP.LT.OR P6, PT, R4, R242, P6 ;  /* 0x000000f20400720c */ /* 0x000fe200037c1670 */
[----:B------:R-:W-:Y:S01]  /*eb00*/  IMAD.IADD R4, R243, 0x1, -R0 ;  /* 0x00000001f3047824 */ /* 0x000fe200078e0a00 */
[----:B------:R-:W-:Y:S01]  /*eb10*/  IABS R8, R8 ;  /* 0x0000000800087213 */ /* 0x000fe20000000000 */
[----:B--2---:R-:W-:Y:S01]  /*eb20*/  FFMA.FTZ R9, R9, -UR28, R182 ;  /* 0x8000001c09097c23 */ /* 0x004fe200080100b6 */
[----:B------:R-:W-:-:S02]  /*eb30*/  ISETP.GE.AND P1, PT, R7, R237, PT ;  /* 0x000000ed0700720c */ /* 0x000fc40003f26270 */
[----:B------:R-:W-:Y:S01]  /*eb40*/  IABS R4, R4 ;  /* 0x0000000400047213 */ /* 0x000fe20000000000 */
[----:B------:R-:W2:Y:S01]  /*eb50*/  I2F R15, R15 ;  /* 0x0000000f000f7306 */ /* 0x000ea20000201400 */
[----:B------:R-:W-:Y:S01]  /*eb60*/  FSEL R192, R6, -INF , !P0 ;  /* 0xff80000006c07808 */ /* 0x000fe20004000000 */
[----:B---3--:R-:W-:Y:S01]  /*eb70*/  FFMA.FTZ R5, R5, -UR28, R170 ;  /* 0x8000001c05057c23 */ /* 0x008fe200080100aa */
[C---:B------:R-:W-:Y:S02]  /*eb80*/  ISETP.GE.AND P0, PT, R2.reuse, R237, PT ;  /* 0x000000ed0200720c */ /* 0x040fe40003f06270 */
[-C--:B------:R-:W-:Y:S02]  /*eb90*/  ISETP.LT.OR P1, PT, R7, R242.reuse, P1 ;  /* 0x000000f20700720c */ /* 0x080fe40000f21670 */
[----:B------:R-:W-:Y:S01]  /*eba0*/  ISETP.LT.OR P0, PT, R2, R242, P0 ;  /* 0x000000f20200720c */ /* 0x000fe20000701670 */
[----:B------:R-:W3:Y:S01]  /*ebb0*/  I2F R8, R8 ;  /* 0x0000000800087306 */ /* 0x000ee20000201400 */
[----:B-1----:R-:W-:Y:S01]  /*ebc0*/  FFMA.FTZ R14, R14, -UR28, R183 ;  /* 0x8000001c0e0e7c23 */ /* 0x002fe200080100b7 */
[----:B------:R-:W-:-:S02]  /*ebd0*/  FSEL R183, R9, -INF , !P1 ;  /* 0xff80000009b77808 */ /* 0x000fc40004800000 */
[----:B------:R-:W-:Y:S02]  /*ebe0*/  ISETP.GE.AND P1, PT, R2, R244, PT ;  /* 0x000000f40200720c */ /* 0x000fe40003f26270 */
[----:B------:R-:W-:Y:S02]  /*ebf0*/  FSEL R181, R14, -INF , !P6 ;  /* 0xff8000000eb57808 */ /* 0x000fe40007000000 */
[----:B------:R-:W1:Y:S01]  /*ec00*/  I2F R4, R4 ;  /* 0x0000000400047306 */ /* 0x000e620000201400 */
[----:B--2---:R-:W-:Y:S01]  /*ec10*/  FFMA.FTZ R15, R15, -UR28, R168 ;  /* 0x8000001c0f0f7c23 */ /* 0x004fe200080100a8 */
[----:B------:R-:W-:Y:S02]  /*ec20*/  FSEL R168, R5, -INF , !P0 ;  /* 0xff80000005a87808 */ /* 0x000fe40004000000 */
[----:B------:R-:W-:Y:S02]  /*ec30*/  PLOP3.LUT P0, PT, PT, PT, UP0, 0x80, 0x0 ;  /* 0x000000000000781c */ /* 0x000fe40003f0f008 */
[----:B------:R-:W-:-:S02]  /*ec40*/  ISETP.LT.OR P1, PT, R2, R245, P1 ;  /* 0x000000f50200720c */ /* 0x000fc40000f21670 */
[----:B------:R-:W-:Y:S01]  /*ec50*/  ISETP.GE.AND P6, PT, R0, R244, PT ;  /* 0x000000f40000720c */ /* 0x000fe20003fc6270 */
[----:B---3--:R-:W-:Y:S01]  /*ec60*/  FFMA.FTZ R8, R8, -UR28, R169 ;  /* 0x8000001c08087c23 */ /* 0x008fe200080100a9 */
[----:B------:R-:W-:Y:S02]  /*ec70*/  FSEL R182, R15, -INF , !P1 ;  /* 0xff8000000fb67808 */ /* 0x000fe40004800000 */
[C---:B------:R-:W-:Y:S02]  /*ec80*/  ISETP.GE.AND P1, PT, R0.reuse, R237, PT ;  /* 0x000000ed0000720c */ /* 0x040fe40003f26270 */
[----:B------:R-:W-:Y:S01]  /*ec90*/  ISETP.LT.OR P6, PT, R0, R245, P6 ;  /* 0x000000f50000720c */ /* 0x000fe200037c1670 */
[----:B-1----:R-:W-:Y:S01]  /*eca0*/  FFMA.FTZ R4, R4, -UR28, R171 ;  /* 0x8000001c04047c23 */ /* 0x002fe200080100ab */
        /* <DEDUP_REMOVED lines=18> */
[C---:B------:R-:W-:Y:S02]  /*edd0*/  @!P3 LEA R22, P6, R5.reuse, c[0x0][0x168], 0x1 ;  /* 0x00005a000516ba11 */ /* 0x040fe400078c08ff */
        /* <DEDUP_REMOVED lines=57> */
.L_x_1773:
[----:B------:R-:W-:Y:S05]  /*f170*/  BSYNC B0 ;  /* 0x0000000000007941 */ /* 0x000fea0003800000 */
.L_x_1772:
[----:B------:R-:W0:Y:S02]  /*f180*/  LDGDEPBAR ;  /* 0x00000000000079af */ /* 0x000e240000000000 */
.L_x_1771:
[----:B--2---:R-:W-:Y:S01]  /*f190*/  FMNMX.FTZ R5, R164, R21, !PT ;  /* 0x00000015a4057209 */ /* 0x004fe20007810000 */
[----:B-1----:R-:W-:Y:S01]  /*f1a0*/  IMAD.WIDE.U32 R14, R172, -0x326172a9, RZ ;  /* 0xcd9e8d57ac0e7825 */ /* 0x002fe200078e00ff */
[----:B------:R-:W-:Y:S01]  /*f1b0*/  FMNMX.FTZ R0, R3, R16, !PT ;  /* 0x0000001003007209 */ /* 0x000fe20007810000 */
[----:B------:R-:W-:Y:S01]  /*f1c0*/  USHF.L.U32 UR4, UR40, 0x1, URZ ;  /* 0x0000000128047899 */ /* 0x000fe2000800063f */
        /* <DEDUP_REMOVED lines=8> */
[----:B------:R-:W-:Y:S02]  /*f250*/  MOV R191, R178 ;  /* 0x000000b200bf7202 */ /* 0x000fe40000000f00 */
        /* <DEDUP_REMOVED lines=14> */
[----:B------:R-:W-:Y:S02]  /*f340*/  LOP3.LUT R5, R15, R173, RZ, 0x3c, !PT ;  /* 0x000000ad0f057212 */ /* 0x000fe400078e3cff */
[----:B------:R-:W-:Y:S02]  /*f350*/  FMNMX.FTZ R0, R203, R0, !PT ;  /* 0x00000000cb007209 */ /* 0x000fe40007810000 */
[----:B------:R-:W-:Y:S01]  /*f360*/  FMNMX.FTZ R7, R190, R7, !PT ;  /* 0x00000007be077209 */ /* 0x000fe20007810000 */
[----:B------:R-:W-:Y:S01]  /*f370*/  IMAD.WIDE.U32 R22, R5, -0x2daee0ad, RZ ;  /* 0xd2511f5305167825 */ /* 0x000fe200078e00ff */
[----:B------:R-:W-:Y:S02]  /*f380*/  FMNMX.FTZ R0, R183, R0, !PT ;  /* 0x00000000b7007209 */ /* 0x000fe40007810000 */
[----:B------:R-:W-:Y:S01]  /*f390*/  MOV R2, UR4 ;  /* 0x0000000400027c02 */ /* 0x000fe20008000f00 */
[----:B------:R-:W-:Y:S01]  /*f3a0*/  UIADD3 UR4, UR4, 0x1, URZ ;  /* 0x0000000104047890 */ /* 0x000fe2000fffe03f */
[----:B------:R-:W-:-:S02]  /*f3b0*/  FMNMX.FTZ R5, R181, R0, !PT ;  /* 0x00000000b5057209 */ /* 0x000fc40007810000 */
[----:B------:R-:W-:Y:S02]  /*f3c0*/  FMNMX.FTZ R7, R192, R7, !PT ;  /* 0x00000007c0077209 */ /* 0x000fe40007810000 */
[----:B------:R-:W-:Y:S02]  /*f3d0*/  FMNMX.FTZ R6, R168, R5, !PT ;  /* 0x00000005a8067209 */ /* 0x000fe40007810000 */
[----:B------:R-:W-:Y:S02]  /*f3e0*/  LOP3.LUT R2, R11, UR39, R2, 0x96, !PT ;  /* 0x000000270b027c12 */ /* 0x000fe4000f8e9602 */
[----:B------:R-:W-:Y:S02]  /*f3f0*/  LOP3.LUT R0, R23, UR15, R10, 0x96, !PT ;  /* 0x0000000f17007c12 */ /* 0x000fe4000f8e960a */
[----:B------:R-:W-:Y:S01]  /*f400*/  FMNMX.FTZ R7, R182, R7, !PT ;  /* 0x00000007b6077209 */ /* 0x000fe20007810000 */
[----:B------:R-:W-:Y:S01]  /*f410*/  IMAD.WIDE.U32 R10, R2, -0x326172a9, RZ ;  /* 0xcd9e8d57020a7825 */ /* 0x000fe200078e00ff */
[----:B------:R-:W-:-:S02]  /*f420*/  FMNMX.FTZ R6, R169, R6, !PT ;  /* 0x00000006a9067209 */ /* 0x000fc40007810000 */
[----:B------:R-:W-:Y:S01]  /*f430*/  FMNMX.FTZ R4, R188, R7, !PT ;  /* 0x00000007bc047209 */ /* 0x000fe20007810000 */
[----:B------:R-:W-:Y:S01]  /*f440*/  IMAD.WIDE.U32 R28, R0, -0x326172a9, RZ ;  /* 0xcd9e8d57001c7825 */ /* 0x000fe200078e00ff */
[----:B------:R-:W-:Y:S01]  /*f450*/  LOP3.LUT R2, R11, UR16, R14, 0x96, !PT ;  /* 0x000000100b027c12 */ /* 0x000fe2000f8e960e */
[----:B------:R-:W1:Y:S03]  /*f460*/  SHFL.BFLY PT, R5, R6, 0x2, 0x1f ;  /* 0x0c401f0006057f89 */ /* 0x000e6600000e0000 */
[----:B------:R-:W-:Y:S01]  /*f470*/  LOP3.LUT R0, R29, UR14, R10, 0x96, !PT ;  /* 0x0000000e1d007c12 */ /* 0x000fe2000f8e960a */
[----:B------:R-:W2:Y:S01]  /*f480*/  SHFL.BFLY PT, R9, R4, 0x2, 0x1f ;  /* 0x0c401f0004097f89 */ /* 0x000ea200000e0000 */
[----:B------:R-:W-:-:S04]  /*f490*/  IMAD.WIDE.U32 R14, R2, -0x2daee0ad, RZ ;  /* 0xd2511f53020e7825 */ /* 0x000fc800078e00ff */
[----:B------:R-:W-:Y:S01]  /*f4a0*/  IMAD.WIDE.U32 R10, R0, -0x2daee0ad, RZ ;  /* 0xd2511f53000a7825 */ /* 0x000fe200078e00ff */
[----:B------:R-:W-:-:S04]  /*f4b0*/  LOP3.LUT R2, R15, UR13, R22, 0x96, !PT ;  /* 0x0000000d0f027c12 */ /* 0x000fc8000f8e9616 */
[----:B------:R-:W-:Y:S01]  /*f4c0*/  LOP3.LUT R0, R11, UR11, R14, 0x96, !PT ;  /* 0x0000000b0b007c12 */ /* 0x000fe2000f8e960e */
[----:B------:R-:W-:-:S04]  /*f4d0*/  IMAD.WIDE.U32 R14, R2, -0x326172a9, RZ ;  /* 0xcd9e8d57020e7825 */ /* 0x000fc800078e00ff */
[----:B------:R-:W-:-:S05]  /*f4e0*/  IMAD.WIDE.U32 R26, R0, -0x326172a9, RZ ;  /* 0xcd9e8d57001a7825 */ /* 0x000fca00078e00ff */
[----:B------:R-:W-:Y:S02]  /*f4f0*/  LOP3.LUT R0, R27, UR10, R14, 0x96, !PT ;  /* 0x0000000a1b007c12 */ /* 0x000fe4000f8e960e */
[----:B-1----:R-:W-:Y:S02]  /*f500*/  FMNMX.FTZ R5, R6, R5, !PT ;  /* 0x0000000506057209 */ /* 0x002fe40007810000 */
[----:B--2---:R-:W-:Y:S01]  /*f510*/  FMNMX.FTZ R9, R4, R9, !PT ;  /* 0x0000000904097209 */ /* 0x004fe20007810000 */
[----:B------:R-:W-:Y:S01]  /*f520*/  IMAD.WIDE.U32 R30, R0, -0x2daee0ad, RZ ;  /* 0xd2511f53001e7825 */ /* 0x000fe200078e00ff */
[----:B------:R-:W-:Y:S01]  /*f530*/  LOP3.LUT R4, R15, UR12, R28, 0x96, !PT ;  /* 0x0000000c0f047c12 */ /* 0x000fe2000f8e961c */
[----:B------:R-:W1:Y:S04]  /*f540*/  SHFL.BFLY PT, R0, R5, 0x1, 0x1f ;  /* 0x0c201f0005007f89 */ /* 0x000e6800000e0000 */
[----:B------:R-:W-:Y:S01]  /*f550*/  IMAD.WIDE.U32 R14, R4, -0x2daee0ad, RZ ;  /* 0xd2511f53040e7825 */ /* 0x000fe200078e00ff */
[----:B------:R-:W2:Y:S04]  /*f560*/  SHFL.BFLY PT, R2, R9, 0x1, 0x1f ;  /* 0x0c201f0009027f89 */ /* 0x000ea800000e0000 */
[----:B------:R-:W-:-:S02]  /*f570*/  LOP3.LUT R4, R15, UR9, R10, 0x96, !PT ;  /* 0x000000090f047c12 */ /* 0x000fc4000f8e960a */
[----:B------:R-:W-:-:S03]  /*f580*/  LOP3.LUT R10, R31, UR7, R14, 0x96, !PT ;  /* 0x000000071f0a7c12 */ /* 0x000fc6000f8e960e */
[----:B------:R-:W-:-:S04]  /*f590*/  IMAD.WIDE.U32 R24, R4, -0x326172a9, RZ ;  /* 0xcd9e8d5704187825 */ /* 0x000fc800078e00ff */
[----:B------:R-:W-:-:S05]  /*f5a0*/  IMAD.WIDE.U32 R10, R10, -0x326172a9, RZ ;  /* 0xcd9e8d570a0a7825 */ /* 0x000fca00078e00ff */
[--C-:B------:R-:W-:Y:S02]  /*f5b0*/  SHF.R.U32.HI R8, RZ, 0x10, R10.reuse ;  /* 0x00000010ff087819 */ /* 0x100fe4000001160a */
[----:B-1----:R-:W-:Y:S02]  /*f5c0*/  FMNMX.FTZ R0, R5, R0, !PT ;  /* 0x0000000005007209 */ /* 0x002fe40007810000 */
[----:B------:R-:W-:Y:S02]  /*f5d0*/  LOP3.LUT R8, R8, 0xff, RZ, 0xc0, !PT ;  /* 0x000000ff08087812 */ /* 0x000fe400078ec0ff */
[----:B------:R-:W-:Y:S01]  /*f5e0*/  SHF.R.U32.HI R5, RZ, 0x18, R10 ;  /* 0x00000018ff057819 */ /* 0x000fe2000001160a */
[----:B------:R-:W-:Y:S01]  /*f5f0*/  FMUL.FTZ R170, R0, c[0x0][0x23c] ;  /* 0x00008f0000aa7a20 */ /* 0x000fe20000410000 */
[----:B------:R-:W-:Y:S02]  /*f600*/  LOP3.LUT R7, R10, 0xffff, RZ, 0xc0, !PT ;  /* 0x0000ffff0a077812 */ /* 0x000fe400078ec0ff */
[----:B------:R-:W-:-:S02]  /*f610*/  PRMT R8, R8, 0x5410, R5 ;  /* 0x0000541008087816 */ /* 0x000fc40000000005 */
[----:B------:R-:W-:Y:S02]  /*f620*/  LOP3.LUT R5, R11, UR17, R24, 0x96, !PT ;  /* 0x000000110b057c12 */ /* 0x000fe4000f8e9618 */
[----:B------:R-:W-:Y:S02]  /*f630*/  SHF.R.U32.HI R7, RZ, 0x8, R7 ;  /* 0x00000008ff077819 */ /* 0x000fe40000011607 */
[----:B------:R-:W-:Y:S02]  /*f640*/  LOP3.LUT R6, R10, 0xff, RZ, 0xc0, !PT ;  /* 0x000000ff0a067812 */ /* 0x000fe400078ec0ff */
[----:B------:R-:W-:Y:S02]  /*f650*/  LOP3.LUT R4, R5, 0xffff, RZ, 0xc0, !PT ;  /* 0x0000ffff05047812 */ /* 0x000fe400078ec0ff */
[----:B--2---:R-:W-:Y:S02]  /*f660*/  FMNMX.FTZ R2, R9, R2, !PT ;  /* 0x0000000209027209 */ /* 0x004fe40007810000 */
[----:B------:R-:W-:-:S02]  /*f670*/  PRMT R6, R6, 0x5410, R7 ;  /* 0x0000541006067816 */ /* 0x000fc40000000007 */
[----:B------:R-:W-:Y:S01]  /*f680*/  SHF.R.U32.HI R4, RZ, 0x8, R4 ;  /* 0x00000008ff047819 */ /* 0x000fe20000011604 */
[C---:B------:R-:W-:Y:S01]  /*f690*/  FMUL.FTZ R189, R2.reuse, c[0x0][0x23c] ;  /* 0x00008f0002bd7a20 */ /* 0x040fe20000410000 */
[----:B------:R-:W-:Y:S01]  /*f6a0*/  LOP3.LUT R7, R5, 0xff, RZ, 0xc0, !PT ;  /* 0x000000ff05077812 */ /* 0x000fe200078ec0ff */
[----:B------:R-:W-:Y:S01]  /*f6b0*/  HSET2.LE.AND R6, R6, R247, PT ;  /* 0x000000f706067233 */ /* 0x000fe20003803000 */
[----:B------:R-:W-:Y:S02]  /*f6c0*/  FSETP.NEU.FTZ.AND P1, PT, R2, -INF , PT ;  /* 0xff8000000200780b */ /* 0x000fe40003f3d000 */
[----:B------:R-:W-:Y:S02]  /*f6d0*/  FSETP.NEU.FTZ.AND P0, PT, R0, -INF , PT ;  /* 0xff8000000000780b */ /* 0x000fe40003f1d000 */
[----:B------:R-:W-:Y:S02]  /*f6e0*/  PRMT R4, R7, 0x5410, R4 ;  /* 0x0000541007047816 */ /* 0x000fe40000000004 */
[----:B------:R-:W-:-:S02]  /*f6f0*/  SHF.R.U32.HI R7, RZ, 0x10, R5 ;  /* 0x00000010ff077819 */ /* 0x000fc40000011605 */
[----:B------:R-:W-:Y:S01]  /*f700*/  FSEL R189, R189, RZ, P1 ;  /* 0x000000ffbdbd7208 */ /* 0x000fe20000800000 */
[--C-:B------:R-:W-:Y:S01]  /*f710*/  HSET2.LE.AND R4, R4, R247.reuse, PT ;  /* 0x000000f704047233 */ /* 0x100fe20003803000 */
[----:B------:R-:W-:Y:S02]  /*f720*/  FSEL R170, R170, RZ, P0 ;  /* 0x000000ffaaaa7208 */ /* 0x000fe40000000000 */
[----:B------:R-:W-:Y:S01]  /*f730*/  SHF.R.U32.HI R10, RZ, 0x18, R5 ;  /* 0x00000018ff0a7819 */ /* 0x000fe20000011605 */
[--C-:B------:R-:W-:Y:S01]  /*f740*/  FFMA.FTZ R180, R21, c[0x0][0x23c], -R189.reuse ;  /* 0x00008f0015b47a23 */ /* 0x100fe200000108bd */
[----:B------:R-:W-:Y:S01]  /*f750*/  LOP3.LUT R7, R7, 0xff, RZ, 0xc0, !PT ;  /* 0x000000ff07077812 */ /* 0x000fe200078ec0ff */
[----:B------:R-:W-:Y:S01]  /*f760*/  FFMA.FTZ R185, R20, c[0x0][0x23c], -R189 ;  /* 0x00008f0014b97a23 */ /* 0x000fe200000108bd */
[----:B------:R-:W-:Y:S01]  /*f770*/  FSEL R171, R2, RZ, P1 ;  /* 0x000000ff02ab7208 */ /* 0x000fe20000800000 */
[--C-:B------:R-:W-:Y:S01]  /*f780*/  FFMA.FTZ R179, R16, c[0x0][0x23c], -R170.reuse ;  /* 0x00008f0010b37a23 */ /* 0x100fe200000108aa */
[----:B------:R-:W-:Y:S01]  /*f790*/  FSEL R14, R0, RZ, P0 ;  /* 0x000000ff000e7208 */ /* 0x000fe20000000000 */
[----:B------:R-:W-:Y:S01]  /*f7a0*/  FFMA.FTZ R178, R19, c[0x0][0x23c], -R170 ;  /* 0x00008f0013b27a23 */ /* 0x000fe200000108aa */
[----:B------:R-:W-:Y:S01]  /*f7b0*/  PRMT R10, R7, 0x5410, R10 ;  /* 0x00005410070a7816 */ /* 0x000fe2000000000a */
[----:B------:R-:W-:Y:S01]  /*f7c0*/  FADD.FTZ R171, R164, -R171 ;  /* 0x800000aba4ab7221 */ /* 0x000fe20000010000 */
[----:B------:R-:W-:Y:S01]  /*f7d0*/  MUFU.EX2 R180, R180 ;  /* 0x000000b400b47308 */ /* 0x000fe20000000800 */
[----:B------:R-:W-:Y:S01]  /*f7e0*/  FADD.FTZ R7, R3, -R14 ;  /* 0x8000000e03077221 */ /* 0x000fe20000010000 */
[----:B------:R-:W-:Y:S01]  /*f7f0*/  LDSM.16.MT88.4 R20, [R222+0x18000] ;  /* 0x01800000de14783b */ /* 0x000fe20000004200 */
[----:B------:R-:W-:Y:S01]  /*f800*/  FMUL.FTZ R171, R171, c[0x0][0x23c] ;  /* 0x00008f00abab7a20 */ /* 0x000fe20000410000 */
[--C-:B------:R-:W-:Y:S01]  /*f810*/  HSET2.LE.AND R5, R10, R247.reuse, PT ;  /* 0x000000f70a057233 */ /* 0x100fe20003803000 */
[----:B------:R-:W-:Y:S01]  /*f820*/  FMUL.FTZ R186, R7, c[0x0][0x23c] ;  /* 0x00008f0007ba7a20 */ /* 0x000fe20000410000 */
[----:B------:R-:W-:Y:S01]  /*f830*/  HSET2.LE.AND R7, R8, R247, PT ;  /* 0x000000f708077233 */ /* 0x000fe20003803000 */
[----:B------:R-:W-:Y:S01]  /*f840*/  FFMA.FTZ R187, R12, c[0x0][0x23c], -R189 ;  /* 0x00008f000cbb7a23 */ /* 0x000fe200000108bd */
[----:B------:R-:W1:Y:S01]  /*f850*/  MUFU.EX2 R185, R185 ;  /* 0x000000b900b97308 */ /* 0x000e620000000800 */
        /* <DEDUP_REMOVED lines=8> */
[----:B------:R-:W-:Y:S01]  /*f8e0*/  FFMA.FTZ R181, R181, c[0x0][0x23c], -R170 ;  /* 0x00008f00b5b57a23 */ /* 0x000fe200000108aa */
[----:B------:R-:W2:Y:S01]  /*f8f0*/  MUFU.EX2 R178, R178 ;  /* 0x000000b200b27308 */ /* 0x000ea20000000800 */
[----:B-1----:R-:W-:-:S04]  /*f900*/  F2FP.PACK_AB R3, R185, R180 ;  /* 0x000000b4b903723e */ /* 0x002fc800000000ff */
[----:B------:R-:W-:Y:S01]  /*f910*/  LOP3.LUT R4, R4, R3, RZ, 0xc0, !PT ;  /* 0x0000000304047212 */ /* 0x000fe200078ec0ff */
[----:B------:R-:W-:Y:S02]  /*f920*/  FFMA.FTZ R3, R13, c[0x0][0x23c], -R170 ;  /* 0x00008f000d037a23 */ /* 0x000fe400000108aa */
[----:B------:R-:W1:Y:S01]  /*f930*/  MUFU.EX2 R171, R171 ;  /* 0x000000ab00ab7308 */ /* 0x000e620000000800 */
[----:B------:R-:W-:Y:S07]  /*f940*/  LDSM.16.MT88.4 R12, [R224+0x18000] ;  /* 0x01800000e00c783b */ /* 0x000fee0000004200 */
[----:B------:R-:W3:Y:S01]  /*f950*/  MUFU.EX2 R186, R186 ;  /* 0x000000ba00ba7308 */ /* 0x000ee20000000800 */
[----:B--2---:R-:W-:-:S04]  /*f960*/  F2FP.PACK_AB R10, R178, R179 ;  /* 0x000000b3b20a723e */ /* 0x004fc800000000ff */
[----:B------:R-:W-:Y:S01]  /*f970*/  LOP3.LUT R5, R5, R10, RZ, 0xc0, !PT ;  /* 0x0000000a05057212 */ /* 0x000fe200078ec0ff */
[-C--:B-1----:R-:W-:Y:S01]  /*f980*/  FMUL.FTZ R16, R152, R171.reuse ;  /* 0x000000ab98107220 */ /* 0x082fe20000410000 */
[----:B------:R-:W-:Y:S01]  /*f990*/  MOV R152, R30 ;  /* 0x0000001e00987202 */ /* 0x000fe20000000f00 */
[----:B------:R-:W-:Y:S01]  /*f9a0*/  FMUL.FTZ R17, R153, R171 ;  /* 0x000000ab99117220 */ /* 0x000fe20000410000 */
[----:B------:R-:W-:Y:S01]  /*f9b0*/  MOV R153, R31 ;  /* 0x0000001f00997202 */ /* 0x000fe20000000f00 */
[----:B------:R-:W-:Y:S01]  /*f9c0*/  MUFU.EX2 R184, R184 ;  /* 0x000000b800b87308 */ /* 0x000fe20000000800 */
[-C--:B------:R-:W-:Y:S02]  /*f9d0*/  FMUL.FTZ R156, R156, R171.reuse ;  /* 0x000000ab9c9c7220 */ /* 0x080fe40000410000 */
[----:B------:R-:W-:Y:S02]  /*f9e0*/  FMUL.FTZ R157, R157, R171 ;  /* 0x000000ab9d9d7220 */ /* 0x000fe40000410000 */
[----:B---3--:R-:W-:Y:S01]  /*f9f0*/  FMUL.FTZ R10, R162, R186 ;  /* 0x000000baa20a7220 */ /* 0x008fe20000410000 */
[----:B------:R-:W-:Y:S01]  /*fa00*/  MOV R162, R28 ;  /* 0x0000001c00a27202 */ /* 0x000fe20000000f00 */
[-C--:B------:R-:W-:Y:S01]  /*fa10*/  FMUL.FTZ R11, R163, R186.reuse ;  /* 0x000000baa30b7220 */ /* 0x080fe20000410000 */
[----:B------:R-:W-:Y:S01]  /*fa20*/  MOV R163, R29 ;  /* 0x0000001d00a37202 */ /* 0x000fe20000000f00 */
[----:B------:R-:W1:Y:S01]  /*fa30*/  MUFU.EX2 R187, R187 ;  /* 0x000000bb00bb7308 */ /* 0x000e620000000800 */
[----:B------:R-:W2:Y:S01]  /*fa40*/  LDSM.16.MT88.4 R28, [R221+0x18000] ;  /* 0x01800000dd1c783b */ /* 0x000ea20000004200 */
[----:B------:R-:W-:Y:S01]  /*fa50*/  FMUL.FTZ R18, R154, R186 ;  /* 0x000000ba9a127220 */ /* 0x000fe20000410000 */
[----:B------:R-:W-:Y:S01]  /*fa60*/  MOV R154, R24 ;  /* 0x00000018009a7202 */ /* 0x000fe20000000f00 */
[----:B------:R-:W-:Y:S01]  /*fa70*/  FMUL.FTZ R19, R155, R186 ;  /* 0x000000ba9b137220 */ /* 0x000fe20000410000 */
[----:B------:R-:W-:Y:S01]  /*fa80*/  MOV R155, R25 ;  /* 0x00000019009b7202 */ /* 0x000fe20000000f00 */
[-C--:B------:R-:W-:Y:S01]  /*fa90*/  FMUL.FTZ R24, R144, R171.reuse ;  /* 0x000000ab90187220 */ /* 0x080fe20000410000 */
[----:B------:R-:W-:Y:S01]  /*faa0*/  MOV R144, R26 ;  /* 0x0000001a00907202 */ /* 0x000fe20000000f00 */
[----:B------:R-:W-:Y:S01]  /*fab0*/  MUFU.EX2 R164, R164 ;  /* 0x000000a400a47308 */ /* 0x000fe20000000800 */
[----:B------:R-:W-:Y:S01]  /*fac0*/  FMUL.FTZ R25, R145, R171 ;  /* 0x000000ab91197220 */ /* 0x000fe20000410000 */
[----:B------:R-:W-:Y:S01]  /*fad0*/  MOV R145, R27 ;  /* 0x0000001b00917202 */ /* 0x000fe20000000f00 */
[----:B------:R-:W-:-:S02]  /*fae0*/  FMUL.FTZ R158, R158, R186 ;  /* 0x000000ba9e9e7220 */ /* 0x000fc40000410000 */
[-C--:B------:R-:W-:Y:S02]  /*faf0*/  FMUL.FTZ R159, R159, R186.reuse ;  /* 0x000000ba9f9f7220 */ /* 0x080fe40000410000 */
[----:B------:R-:W-:Y:S01]  /*fb00*/  FMUL.FTZ R26, R146, R186 ;  /* 0x000000ba921a7220 */ /* 0x000fe20000410000 */
[----:B------:R-:W3:Y:S01]  /*fb10*/  MUFU.EX2 R3, R3 ;  /* 0x0000000300037308 */ /* 0x000ee20000000800 */
[----:B-1----:R-:W-:Y:S01]  /*fb20*/  F2FP.PACK_AB R9, R187, R184 ;  /* 0x000000b8bb09723e */ /* 0x002fe200000000ff */
[----:B------:R-:W-:Y:S02]  /*fb30*/  FMUL.FTZ R27, R147, R186 ;  /* 0x000000ba931b7220 */ /* 0x000fe40000410000 */
[----:B------:R-:W-:Y:S01]  /*fb40*/  FMUL.FTZ R140, R140, R171 ;  /* 0x000000ab8c8c7220 */ /* 0x000fe20000410000 */
[----:B------:R-:W-:Y:S01]  /*fb50*/  LOP3.LUT R6, R6, R9, RZ, 0xc0, !PT ;  /* 0x0000000906067212 */ /* 0x000fe200078ec0ff */
[-C--:B------:R-:W-:Y:S01]  /*fb60*/  FMUL.FTZ R9, R161, R171.reuse ;  /* 0x000000aba1097220 */ /* 0x080fe20000410000 */
[----:B------:R-:W-:Y:S01]  /*fb70*/  MOV R161, R34 ;  /* 0x0000002200a17202 */ /* 0x000fe20000000f00 */
[----:B------:R-:W-:Y:S01]  /*fb80*/  FMUL.FTZ R141, R141, R171 ;  /* 0x000000ab8d8d7220 */ /* 0x000fe20000410000 */
[----:B------:R-:W-:Y:S01]  /*fb90*/  MUFU.EX2 R191, R191 ;  /* 0x000000bf00bf7308 */ /* 0x000fe20000000800 */
[----:B------:R-:W-:-:S02]  /*fba0*/  FMUL.FTZ R142, R142, R186 ;  /* 0x000000ba8e8e7220 */ /* 0x000fc40000410000 */
[----:B------:R-:W-:Y:S02]  /*fbb0*/  FMUL.FTZ R143, R143, R186 ;  /* 0x000000ba8f8f7220 */ /* 0x000fe40000410000 */
[-C--:B------:R-:W-:Y:S01]  /*fbc0*/  FMUL.FTZ R32, R136, R171.reuse ;  /* 0x000000ab88207220 */ /* 0x080fe20000410000 */
[----:B---3--:R-:W-:Y:S01]  /*fbd0*/  F2FP.PACK_AB R8, R3, R164 ;  /* 0x000000a40308723e */ /* 0x008fe200000000ff */
[----:B------:R-:W-:Y:S01]  /*fbe0*/  FMUL.FTZ R34, R138, R186 ;  /* 0x000000ba8a227220 */ /* 0x000fe20000410000 */
[----:B------:R-:W-:Y:S01]  /*fbf0*/  MUFU.EX2 R202, R202 ;  /* 0x000000ca00ca7308 */ /* 0x000fe20000000800 */
[-C--:B------:R-:W-:Y:S01]  /*fc00*/  FMUL.FTZ R36, R36, R171.reuse ;  /* 0x000000ab24247220 */ /* 0x080fe20000410000 */
[----:B------:R-:W-:Y:S01]  /*fc10*/  LOP3.LUT R7, R7, R8, RZ, 0xc0, !PT ;  /* 0x0000000807077212 */ /* 0x000fe200078ec0ff */
[----:B------:R-:W-:Y:S01]  /*fc20*/  FMUL.FTZ R8, R160, R171 ;  /* 0x000000aba0087220 */ /* 0x000fe20000410000 */
[----:B------:R-:W-:Y:S01]  /*fc30*/  MOV R160, R33 ;  /* 0x0000002100a07202 */ /* 0x000fe20000000f00 */
[----:B------:R-:W-:-:S02]  /*fc40*/  FMUL.FTZ R33, R137, R171 ;  /* 0x000000ab89217220 */ /* 0x000fc40000410000 */
[-C--:B------:R-:W-:Y:S01]  /*fc50*/  FMUL.FTZ R37, R37, R171.reuse ;  /* 0x000000ab25257220 */ /* 0x080fe20000410000 */
[----:B------:R-:W-:Y:S01]  /*fc60*/  MUFU.EX2 R201, R201 ;  /* 0x000000c900c97308 */ /* 0x000fe20000000800 */
[C---:B--2---:R-:W-:Y:S01]  /*fc70*/  HMMA.16816.F32 R24, R4.reuse, R28, R24 ;  /* 0x0000001c0418723c */ /* 0x044fe20000001818 */
[-C--:B------:R-:W-:Y:S02]  /*fc80*/  FMUL.FTZ R38, R38, R186.reuse ;  /* 0x000000ba26267220 */ /* 0x080fe40000410000 */
[-C--:B------:R-:W-:Y:S02]  /*fc90*/  FMUL.FTZ R39, R39, R186.reuse ;  /* 0x000000ba27277220 */ /* 0x080fe40000410000 */
[-C--:B------:R-:W-:Y:S02]  /*fca0*/  FMUL.FTZ R40, R40, R171.reuse ;  /* 0x000000ab28287220 */ /* 0x080fe40000410000 */
[----:B------:R-:W-:Y:S01]  /*fcb0*/  FMUL.FTZ R41, R41, R171 ;  /* 0x000000ab29297220 */ /* 0x000fe20000410000 */
[----:B------:R-:W-:Y:S01]  /*fcc0*/  HMMA.16816.F32 R8, R4, R12, R8 ;  /* 0x0000000c0408723c */ /* 0x000fe20000001808 */
[-C--:B------:R-:W-:Y:S01]  /*fcd0*/  FMUL.FTZ R42, R42, R186.reuse ;  /* 0x000000ba2a2a7220 */ /* 0x080fe20000410000 */
[----:B------:R-:W-:Y:S01]  /*fce0*/  MUFU.EX2 R190, R190 ;  /* 0x000000be00be7308 */ /* 0x000fe20000000800 */
[----:B------:R-:W-:-:S02]  /*fcf0*/  FMUL.FTZ R43, R43, R186 ;  /* 0x000000ba2b2b7220 */ /* 0x000fc40000410000 */
[-C--:B------:R-:W-:Y:S02]  /*fd00*/  FMUL.FTZ R44, R44, R171.reuse ;  /* 0x000000ab2c2c7220 */ /* 0x080fe40000410000 */
[-C--:B------:R-:W-:Y:S01]  /*fd10*/  FMUL.FTZ R45, R45, R171.reuse ;  /* 0x000000ab2d2d7220 */ /* 0x080fe20000410000 */
[C---:B------:R-:W-:Y:S01]  /*fd20*/  HMMA.16816.F32 R12, R4.reuse, R14, R156 ;  /* 0x0000000e040c723c */ /* 0x040fe2000000189c */
[-C--:B------:R-:W-:Y:S02]  /*fd30*/  FMUL.FTZ R46, R46, R186.reuse ;  /* 0x000000ba2e2e7220 */ /* 0x080fe40000410000 */
[-C--:B------:R-:W-:Y:S02]  /*fd40*/  FMUL.FTZ R47, R47, R186.reuse ;  /* 0x000000ba2f2f7220 */ /* 0x080fe40000410000 */
[----:B------:R-:W-:Y:S02]  /*fd50*/  FMUL.FTZ R48, R48, R171 ;  /* 0x000000ab30307220 */ /* 0x000fe40000410000 */
[----:B------:R-:W-:Y:S01]  /*fd60*/  MOV R157, R35 ;  /* 0x00000023009d7202 */ /* 0x000fe20000000f00 */
[C---:B------:R-:W-:Y:S01]  /*fd70*/  HMMA.16816.F32 R28, R4.reuse, R30, R140 ;  /* 0x0000001e041c723c */ /* 0x040fe2000000188c */
[----:B------:R-:W-:Y:S01]  /*fd80*/  FMUL.FTZ R35, R139, R186 ;  /* 0x000000ba8b237220 */ /* 0x000fe20000410000 */
[----:B------:R-:W1:Y:S01]  /*fd90*/  LDSM.16.MT88.4 R140, [R224+0x1a000] ;  /* 0x01a00000e08c783b */ /* 0x000e620000004200 */
[-C--:B------:R-:W-:Y:S01]  /*fda0*/  FMUL.FTZ R49, R49, R171.reuse ;  /* 0x000000ab31317220 */ /* 0x080fe20000410000 */
[----:B------:R-:W-:Y:S01]  /*fdb0*/  MOV R159, R200 ;  /* 0x000000c8009f7202 */ /* 0x000fe20000000f00 */
[-C--:B------:R-:W-:Y:S01]  /*fdc0*/  FMUL.FTZ R50, R50, R186.reuse ;  /* 0x000000ba32327220 */ /* 0x080fe20000410000 */
[----:B------:R-:W2:Y:S01]  /*fdd0*/  LDSM.16.MT88.4 R136, [R222+0x1a000] ;  /* 0x01a00000de88783b */ /* 0x000ea20000004200 */
[-C--:B------:R-:W-:Y:S01]  /*fde0*/  FMUL.FTZ R51, R51, R186.reuse ;  /* 0x000000ba33337220 */ /* 0x080fe20000410000 */
[----:B------:R-:W-:Y:S01]  /*fdf0*/  HMMA.16816.F32 R16, R4, R20, R16 ;  /* 0x000000140410723c */ /* 0x000fe20000001810 */
        /* <DEDUP_REMOVED lines=68> */
[-C--:B------:R-:W-:Y:S01]  /*10240*/  FMUL.FTZ R102, R102, R186.reuse ;  /* 0x000000ba66667220 */ /* 0x080fe20000410000 */
[----:B------:R-:W-:Y:S01]  /*10250*/  HMMA.16816.F32 R20, R4, R22, R148 ;  /* 0x000000160414723c */ /* 0x000fe20000001894 */
[----:B------:R-:W-:Y:S01]  /*10260*/  FMUL.FTZ R103, R103, R186 ;  /* 0x000000ba67677220 */ /* 0x000fe20000410000 */
[----:B------:R-:W3:Y:S01]  /*10270*/  LDSM.16.MT88.4 R148, [R220+0x18000] ;  /* 0x01800000dc94783b */ /* 0x000ee20000004200 */
        /* <DEDUP_REMOVED lines=28> */
[----:B---3--:R-:W-:Y:S01]  /*10440*/  HMMA.16816.F32 R32, R4, R148, R32 ;  /* 0x000000940420723c */ /* 0x008fe20000001820 */
[-C--:B------:R-:W-:Y:S02]  /*10450*/  FMUL.FTZ R122, R122, R186.reuse ;  /* 0x000000ba7a7a7220 */ /* 0x080fe40000410000 */
[----:B------:R-:W-:Y:S02]  /*10460*/  FMUL.FTZ R123, R123, R186 ;  /* 0x000000ba7b7b7220 */ /* 0x000fe40000410000 */
[----:B------:R-:W-:-:S02]  /*10470*/  FMUL.FTZ R124, R124, R171 ;  /* 0x000000ab7c7c7220 */ /* 0x000fc40000410000 */
[-C--:B------:R-:W-:Y:S01]  /*10480*/  FMUL.FTZ R125, R125, R171.reuse ;  /* 0x000000ab7d7d7220 */ /* 0x080fe20000410000 */
[C---:B------:R-:W-:Y:S01]  /*10490*/  HMMA.16816.F32 R132, R4.reuse, R150, R132 ;  /* 0x000000960484723c */ /* 0x040fe20000001884 */
[-C--:B------:R-:W-:Y:S02]  /*104a0*/  FMUL.FTZ R126, R126, R186.reuse ;  /* 0x000000ba7e7e7220 */ /* 0x080fe40000410000 */
[-C--:B------:R-:W-:Y:S02]  /*104b0*/  FMUL.FTZ R127, R127, R186.reuse ;  /* 0x000000ba7f7f7220 */ /* 0x080fe40000410000 */
[-C--:B------:R-:W-:Y:S02]  /*104c0*/  FMUL.FTZ R128, R128, R171.reuse ;  /* 0x000000ab80807220 */ /* 0x080fe40000410000 */
[----:B------:R-:W-:Y:S01]  /*104d0*/  FMUL.FTZ R129, R129, R171 ;  /* 0x000000ab81817220 */ /* 0x000fe20000410000 */
[----:B-1----:R-:W-:Y:S01]  /*104e0*/  HMMA.16816.F32 R84, R4, R140, R84 ;  /* 0x0000008c0454723c */ /* 0x002fe20000001854 */
[----:B------:R-:W-:-:S02]  /*104f0*/  FMUL.FTZ R130, R130, R186 ;  /* 0x000000ba82827220 */ /* 0x000fc40000410000 */
[----:B------:R-:W-:Y:S02]  /*10500*/  FMUL.FTZ R131, R131, R186 ;  /* 0x000000ba83837220 */ /* 0x000fe40000410000 */
[--C-:B------:R-:W-:Y:S02]  /*10510*/  FFMA.FTZ R200, R196, c[0x0][0x23c], -R189.reuse ;  /* 0x00008f00c4c87a23 */ /* 0x100fe400000108bd */
[--C-:B------:R-:W-:Y:S01]  /*10520*/  FFMA.FTZ R196, R193, c[0x0][0x23c], -R189.reuse ;  /* 0x00008f00c1c47a23 */ /* 0x100fe200000108bd */
[----:B------:R-:W-:Y:S01]  /*10530*/  HMMA.16816.F32 R88, R4, R142, R88 ;  /* 0x0000008e0458723c */ /* 0x000fe20000001858 */
[----:B------:R-:W1:Y:S01]  /*10540*/  LDSM.16.MT88.4 R140, [R224+0x1e000] ;  /* 0x01e00000e08c783b */ /* 0x000e620000004200 */
[--C-:B------:R-:W-:Y:S01]  /*10550*/  FFMA.FTZ R197, R198, c[0x0][0x23c], -R189.reuse ;  /* 0x00008f00c6c57a23 */ /* 0x100fe200000108bd */
[----:B------:R-:W-:Y:S01]  /*10560*/  MUFU.EX2 R200, R200 ;  /* 0x000000c800c87308 */ /* 0x000fe20000000800 */
[----:B------:R-:W-:Y:S02]  /*10570*/  FFMA.FTZ R193, R157, c[0x0][0x23c], -R189 ;  /* 0x00008f009dc17a23 */ /* 0x000fe400000108bd */
[----:B------:R-:W-:-:S02]  /*10580*/  FFMA.FTZ R198, R195, c[0x0][0x23c], -R170 ;  /* 0x00008f00c3c67a23 */ /* 0x000fc400000108aa */
[C---:B--2---:R-:W-:Y:S01]  /*10590*/  HMMA.16816.F32 R92, R4.reuse, R136, R92 ;  /* 0x00000088045c723c */ /* 0x044fe2000000185c */
[--C-:B------:R-:W-:Y:S02]  /*105a0*/  FFMA.FTZ R195, R194, c[0x0][0x23c], -R170.reuse ;  /* 0x00008f00c2c37a23 */ /* 0x100fe400000108aa */
[----:B------:R-:W2:Y:S01]  /*105b0*/  MUFU.EX2 R197, R197 ;  /* 0x000000c500c57308 */ /* 0x000ea20000000800 */
[----:B------:R-:W-:Y:S02]  /*105c0*/  FFMA.FTZ R194, R158, c[0x0][0x23c], -R170 ;  /* 0x00008f009ec27a23 */ /* 0x000fe400000108aa */
[----:B------:R-:W-:Y:S02]  /*105d0*/  IMAD.WIDE.U32 R156, R172, -0x326172a9, RZ ;  /* 0xcd9e8d57ac9c7825 */ /* 0x000fe400078e00ff */
[----:B------:R-:W-:Y:S01]  /*105e0*/  HMMA.16816.F32 R96, R4, R138, R96 ;  /* 0x0000008a0460723c */ /* 0x000fe20000001860 */
[----:B------:R-:W3:Y:S01]  /*105f0*/  LDSM.16.MT88.4 R136, [R222+0x1e000] ;  /* 0x01e00000de88783b */ /* 0x000ee20000004200 */
[----:B------:R-:W-:Y:S01]  /*10600*/  FFMA.FTZ R167, R167, R171, R180 ;  /* 0x000000aba7a77223 */ /* 0x000fe200000100b4 */
[----:B------:R-:W-:Y:S01]  /*10610*/  MUFU.EX2 R196, R196 ;  /* 0x000000c400c47308 */ /* 0x000fe20000000800 */
[----:B------:R-:W-:Y:S01]  /*10620*/  LOP3.LUT R156, R157, R173, RZ, 0x3c, !PT ;  /* 0x000000ad9d9c7212 */ /* 0x000fe200078e3cff */
[----:B------:R-:W-:-:S02]  /*10630*/  FFMA.FTZ R179, R166, R186, R179 ;  /* 0x000000baa6b37223 */ /* 0x000fc400000100b3 */
[----:B------:R-:W-:Y:S02]  /*10640*/  FADD.FTZ R167, R185, R167 ;  /* 0x000000a7b9a77221 */ /* 0x000fe40000010000 */
[----:B------:R-:W-:Y:S02]  /*10650*/  IMAD.WIDE.U32 R156, R156, -0x2daee0ad, RZ ;  /* 0xd2511f539c9c7825 */ /* 0x000fe400078e00ff */
[----:B------:R-:W4:Y:S02]  /*10660*/  MUFU.EX2 R193, R193 ;  /* 0x000000c100c17308 */ /* 0x000f240000000800 */
[----:B------:R-:W-:Y:S02]  /*10670*/  FADD.FTZ R179, R178, R179 ;  /* 0x000000b3b2b37221 */ /* 0x000fe40000010000 */
[----:B------:R-:W-:Y:S02]  /*10680*/  FADD.FTZ R184, R184, R167 ;  /* 0x000000a7b8b87221 */ /* 0x000fe40000010000 */
[----:B------:R-:W-:-:S02]  /*10690*/  FADD.FTZ R164, R164, R179 ;  /* 0x000000b3a4a47221 */ /* 0x000fc40000010000 */
[----:B------:R-:W-:Y:S01]  /*106a0*/  MUFU.EX2 R198, R198 ;  /* 0x000000c600c67308 */ /* 0x000fe20000000800 */
[----:B------:R-:W-:Y:S02]  /*106b0*/  FADD.FTZ R187, R187, R184 ;  /* 0x000000b8bbbb7221 */ /* 0x000fe40000010000 */
[----:B------:R-:W-:Y:S01]  /*106c0*/  FADD.FTZ R3, R3, R164 ;  /* 0x000000a403037221 */ /* 0x000fe20000010000 */
[C---:B-1----:R-:W-:Y:S04]  /*106d0*/  HMMA.16816.F32 R100, R4.reuse, R140, R100 ;  /* 0x0000008c0464723c */ /* 0x042fe80000001864 */
[----:B------:R-:W1:Y:S04]  /*106e0*/  MUFU.EX2 R195, R195 ;  /* 0x000000c300c37308 */ /* 0x000e680000000800 */
[C---:B------:R-:W-:Y:S01]  /*106f0*/  HMMA.16816.F32 R104, R4.reuse, R142, R104 ;  /* 0x0000008e0468723c */ /* 0x040fe20000001868 */
[----:B------:R-:W5:Y:S03]  /*10700*/  LDSM.16.MT88.4 R140, [R221+0x1e000] ;  /* 0x01e00000dd8c783b */ /* 0x000f660000004200 */
[----:B------:R-:W1:Y:S04]  /*10710*/  MUFU.EX2 R194, R194 ;  /* 0x000000c200c27308 */ /* 0x000e680000000800 */
[C---:B---3--:R-:W-:Y:S08]  /*10720*/  HMMA.16816.F32 R108, R4.reuse, R136, R108 ;  /* 0x00000088046c723c */ /* 0x048ff0000000186c */
[C---:B------:R-:W-:Y:S01]  /*10730*/  HMMA.16816.F32 R112, R4.reuse, R138, R112 ;  /* 0x0000008a0470723c */ /* 0x040fe20000001870 */
[----:B------:R-:W3:Y:S07]  /*10740*/  LDSM.16.MT88.4 R136, [R220+0x1e000] ;  /* 0x01e00000dc88783b */ /* 0x000eee0000004200 */
[C---:B-----5:R-:W-:Y:S08]  /*10750*/  HMMA.16816.F32 R116, R4.reuse, R140, R116 ;  /* 0x0000008c0474723c */ /* 0x060ff00000001874 */
[C---:B------:R-:W-:Y:S01]  /*10760*/  HMMA.16816.F32 R120, R4.reuse, R142, R120 ;  /* 0x0000008e0478723c */ /* 0x040fe20000001878 */
[----:B------:R-:W5:Y:S07]  /*10770*/  LDSM.16.MT88.4 R140, [R222+0x18800] ;  /* 0x01880000de8c783b */ /* 0x000f6e0000004200 */
[C---:B---3--:R-:W-:Y:S08]  /*10780*/  HMMA.16816.F32 R124, R4.reuse, R136, R124 ;  /* 0x00000088047c723c */ /* 0x048ff0000000187c */
[----:B------:R-:W-:Y:S07]  /*10790*/  HMMA.16816.F32 R4, R4, R138, R128 ;  /* 0x0000008a0404723c */ /* 0x000fee0000001880 */
[----:B------:R-:W-:-:S02]  /*107a0*/  LOP3.LUT R128, R155, UR8, R144, 0x96, !PT ;  /* 0x000000089b807c12 */ /* 0x000fc4000f8e9690 */
[----:B------:R-:W3:Y:S03]  /*107b0*/  LDSM.16.MT88.4 R144, [R224+0x18800] ;  /* 0x01880000e090783b */ /* 0x000ee60000004200 */
[----:B------:R-:W-:-:S05]  /*107c0*/  IMAD.WIDE.U32 R136, R128, -0x2daee0ad, RZ ;  /* 0xd2511f5380887825 */ /* 0x000fca00078e00ff */
[C---:B------:R-:W-:Y:S02]  /*107d0*/  LOP3.LUT R129, R136.reuse, 0xffff, RZ, 0xc0, !PT ;  /* 0x0000ffff88817812 */ /* 0x040fe400078ec0ff */
[----:B------:R-:W-:Y:S02]  /*107e0*/  LOP3.LUT R130, R136, 0xff, RZ, 0xc0, !PT ;  /* 0x000000ff88827812 */ /* 0x000fe400078ec0ff */
[----:B------:R-:W-:Y:S02]  /*107f0*/  SHF.R.U32.HI R129, RZ, 0x8, R129 ;  /* 0x00000008ff817819 */ /* 0x000fe40000011681 */
[----:B------:R-:W-:Y:S02]  /*10800*/  LOP3.LUT R128, R137, UR18, R152, 0x96, !PT ;  /* 0x0000001289807c12 */ /* 0x000fe4000f8e9698 */
[----:B------:R-:W-:Y:S02]  /*10810*/  SHF.R.U32.HI R148, RZ, 0x10, R136 ;  /* 0x00000010ff947819 */ /* 0x000fe40000011688 */
[----:B------:R-:W-:-:S02]  /*10820*/  PRMT R130, R130, 0x5410, R129 ;  /* 0x0000541082827816 */ /* 0x000fc40000000081 */
[----:B------:R-:W-:Y:S02]  /*10830*/  LOP3.LUT R129, R128, 0xffff, RZ, 0xc0, !PT ;  /* 0x0000ffff80817812 */ /* 0x000fe400078ec0ff */
[----:B------:R-:W-:Y:S01]  /*10840*/  SHF.R.U32.HI R131, RZ, 0x18, R136 ;  /* 0x00000018ff837819 */ /* 0x000fe20000011688 */
[----:B------:R-:W-:Y:S01]  /*10850*/  HSET2.LE.AND R130, R130, R247, PT ;  /* 0x000000f782827233 */ /* 0x000fe20003803000 */
[----:B------:R-:W-:Y:S02]  /*10860*/  LOP3.LUT R148, R148, 0xff, RZ, 0xc0, !PT ;  /* 0x000000ff94947812 */ /* 0x000fe400078ec0ff */
[----:B------:R-:W-:Y:S02]  /*10870*/  LOP3.LUT R136, R128, 0xff, RZ, 0xc0, !PT ;  /* 0x000000ff80887812 */ /* 0x000fe400078ec0ff */
[----:B------:R-:W-:Y:S02]  /*10880*/  SHF.R.U32.HI R129, RZ, 0x8, R129 ;  /* 0x00000008ff817819 */ /* 0x000fe40000011681 */
[----:B------:R-:W-:-:S02]  /*10890*/  PRMT R148, R148, 0x5410, R131 ;  /* 0x0000541094947816 */ /* 0x000fc40000000083 */
[--C-:B------:R-:W-:Y:S02]  /*108a0*/  SHF.R.U32.HI R131, RZ, 0x10, R128.reuse ;  /* 0x00000010ff837819 */ /* 0x100fe40000011680 */
[----:B------:R-:W-:Y:S02]  /*108b0*/  SHF.R.U32.HI R150, RZ, 0x18, R128 ;  /* 0x00000018ff967819 */ /* 0x000fe40000011680 */
[----:B------:R-:W-:Y:S02]  /*108c0*/  PRMT R128, R136, 0x5410, R129 ;  /* 0x0000541088807816 */ /* 0x000fe40000000081 */
[----:B------:R-:W3:Y:S01]  /*108d0*/  LDSM.16.MT88.4 R136, [R221+0x18800] ;  /* 0x01880000dd88783b */ /* 0x000ee20000004200 */
[----:B------:R-:W-:Y:S02]  /*108e0*/  LOP3.LUT R131, R131, 0xff, RZ, 0xc0, !PT ;  /* 0x000000ff83837812 */ /* 0x000fe400078ec0ff */
[----:B------:R-:W-:Y:S01]  /*108f0*/  HSET2.LE.AND R128, R128, R247, PT ;  /* 0x000000f780807233 */ /* 0x000fe20003803000 */
[----:B--2---:R-:W-:Y:S01]  /*10900*/  F2FP.PACK_AB R129, R197, R200 ;  /* 0x000000c8c581723e */ /* 0x004fe200000000ff */
[----:B------:R-:W-:Y:S01]  /*10910*/  FADD.FTZ R200, R200, R187 ;  /* 0x000000bbc8c87221 */ /* 0x000fe20000010000 */
[----:B------:R-:W-:-:S02]  /*10920*/  PRMT R150, R131, 0x5410, R150 ;  /* 0x0000541083967816 */ /* 0x000fc40000000096 */
[----:B----4-:R-:W-:Y:S01]  /*10930*/  F2FP.PACK_AB R131, R193, R196 ;  /* 0x000000c4c183723e */ /* 0x010fe200000000ff */
[----:B------:R-:W-:Y:S01]  /*10940*/  FADD.FTZ R197, R197, R200 ;  /* 0x000000c8c5c57221 */ /* 0x000fe20000010000 */
[----:B------:R-:W-:Y:S01]  /*10950*/  LOP3.LUT R128, R128, R129, RZ, 0xc0, !PT ;  /* 0x0000008180807212 */ /* 0x000fe200078ec0ff */
[--C-:B------:R-:W-:Y:S01]  /*10960*/  HSET2.LE.AND R129, R150, R247.reuse, PT ;  /* 0x000000f796817233 */ /* 0x100fe20003803000 */
[----:B------:R-:W-:Y:S01]  /*10970*/  LOP3.LUT R130, R130, R131, RZ, 0xc0, !PT ;  /* 0x0000008382827212 */ /* 0x000fe200078ec0ff */
[----:B------:R-:W-:Y:S01]  /*10980*/  HSET2.LE.AND R131, R148, R247, PT ;  /* 0x000000f794837233 */ /* 0x000fe20003803000 */
[----:B-1----:R-:W-:Y:S01]  /*10990*/  F2FP.PACK_AB R150, R195, R198 ;  /* 0x000000c6c396723e */ /* 0x002fe200000000ff */
[----:B------:R-:W-:Y:S01]  /*109a0*/  FADD.FTZ R198, R198, R3 ;  /* 0x00000003c6c67221 */ /* 0x000fe20000010000 */
[----:B------:R-:W-:Y:S01]  /*109b0*/  F2FP.PACK_AB R148, R191, R194 ;  /* 0x000000c2bf94723e */ /* 0x000fe200000000ff */
[----:B------:R-:W-:Y:S01]  /*109c0*/  FADD.FTZ R196, R196, R197 ;  /* 0x000000c5c4c47221 */ /* 0x000fe20000010000 */
[----:B------:R-:W-:Y:S01]  /*109d0*/  LOP3.LUT R129, R129, R150, RZ, 0xc0, !PT ;  /* 0x0000009681817212 */ /* 0x000fe200078ec0ff */
[----:B------:R-:W-:Y:S01]  /*109e0*/  FADD.FTZ R195, R195, R198 ;  /* 0x000000c6c3c37221 */ /* 0x000fe20000010000 */
[----:B------:R-:W-:Y:S01]  /*109f0*/  LOP3.LUT R131, R131, R148, RZ, 0xc0, !PT ;  /* 0x0000009483837212 */ /* 0x000fe200078ec0ff */
[----:B------:R-:W-:Y:S01]  /*10a00*/  FADD.FTZ R3, R193, R196 ;  /* 0x000000c4c1037221 */ /* 0x000fe20000010000 */
[----:B------:R-:W1:Y:S01]  /*10a10*/  LDSM.16.MT88.4 R148, [R220+0x18800] ;  /* 0x01880000dc94783b */ /* 0x000e620000004200 */
[----:B------:R-:W-:Y:S01]  /*10a20*/  MOV R152, R159 ;  /* 0x0000009f00987202 */ /* 0x000fe20000000f00 */
[----:B------:R-:W-:-:S03]  /*10a30*/  IMAD.WIDE.U32 R158, R165, -0x2daee0ad, RZ ;  /* 0xd2511f53a59e7825 */ /* 0x000fc600078e00ff */
[----:B-----5:R-:W-:Y:S01]  /*10a40*/  HMMA.16816.F32 R16, R128, R140, R16 ;  /* 0x0000008c8010723c */ /* 0x020fe20000001810 */
        /* <DEDUP_REMOVED lines=31> */
[C---:B-1----:R-:W-:Y:S07]  /*10c40*/  HMMA.16816.F32 R108, R128.reuse, R140, R108 ;  /* 0x0000008c806c723c */ /* 0x042fee000000186c */
[----:B------:R-:W-:Y:S01]  /*10c50*/  MOV R140, UR4 ;  /* 0x00000004008c7c02 */ /* 0x000fe20008000f00 */
[----:B------:R-:W-:Y:S01]  /*10c60*/  HMMA.16816.F32 R64, R128, R150, R64 ;  /* 0x000000968040723c */ /* 0x000fe20000001840 */
[----:B------:R-:W1:Y:S02]  /*10c70*/  LDSM.16.MT88.4 R148, [R220+0x1c800] ;  /* 0x01c80000dc94783b */ /* 0x000e640000004200 */
[----:B------:R-:W-:Y:S01]  /*10c80*/  LOP3.LUT R140, R159, UR39, R140, 0x96, !PT ;  /* 0x000000279f8c7c12 */ /* 0x000fe2000f8e968c */
[----:B------:R-:W-:-:S04]  /*10c90*/  IMAD.WIDE.U32 R158, R172, -0x326172a9, RZ ;  /* 0xcd9e8d57ac9e7825 */ /* 0x000fc800078e00ff */
[C---:B--2---:R-:W-:Y:S07]  /*10ca0*/  HMMA.16816.F32 R100, R128.reuse, R144, R100 ;  /* 0x000000908064723c */ /* 0x044fee0000001864 */
[----:B------:R-:W-:Y:S01]  /*10cb0*/  IMAD.WIDE.U32 R144, R140, -0x326172a9, RZ ;  /* 0xcd9e8d578c907825 */ /* 0x000fe200078e00ff */
[C---:B------:R-:W-:Y:S01]  /*10cc0*/  HMMA.16816.F32 R112, R128.reuse, R142, R112 ;  /* 0x0000008e8070723c */ /* 0x040fe20000001870 */
[----:B------:R-:W2:Y:S07]  /*10cd0*/  LDSM.16.MT88.4 R140, [R220+0x1e800] ;  /* 0x01e80000dc8c783b */ /* 0x000eae0000004200 */
[C---:B---3--:R-:W-:Y:S07]  /*10ce0*/  HMMA.16816.F32 R116, R128.reuse, R136, R116 ;  /* 0x000000888074723c */ /* 0x048fee0000001874 */
[----:B------:R-:W-:Y:S01]  /*10cf0*/  LOP3.LUT R136, R145, UR16, R158, 0x96, !PT ;  /* 0x0000001091887c12 */ /* 0x000fe2000f8e969e */
[----:B------:R-:W-:Y:S01]  /*10d00*/  HMMA.16816.F32 R120, R128, R138, R120 ;  /* 0x0000008a8078723c */ /* 0x000fe20000001878 */
[----:B------:R-:W-:-:S03]  /*10d10*/  FFMA.FTZ R137, R160, c[0x0][0x23c], -R189 ;  /* 0x00008f00a0897a23 */ /* 0x000fc600000108bd */
[----:B------:R-:W-:-:S03]  /*10d20*/  IMAD.WIDE.U32 R158, R136, -0x2daee0ad, RZ ;  /* 0xd2511f53889e7825 */ /* 0x000fc600078e00ff */
[----:B------:R-:W-:Y:S01]  /*10d30*/  LOP3.LUT R138, R163, UR14, R144, 0x96, !PT ;  /* 0x0000000ea38a7c12 */ /* 0x000fe2000f8e9690 */
[----:B------:R-:W-:Y:S01]  /*10d40*/  HMMA.16816.F32 R104, R128, R146, R104 ;  /* 0x000000928068723c */ /* 0x000fe20000001868 */
[----:B------:R-:W-:Y:S01]  /*10d50*/  LOP3.LUT R136, R159, UR13, R156, 0x96, !PT ;  /* 0x0000000d9f887c12 */ /* 0x000fe2000f8e969c */
[----:B------:R3:W-:Y:S01]  /*10d60*/  MUFU.EX2 R163, R137 ;  /* 0x0000008900a37308 */ /* 0x0007e20000000800 */
[----:B------:R-:W4:Y:S01]  /*10d70*/  LDSM.16.MT88.4 R144, [R222+0x19000] ;  /* 0x01900000de90783b */ /* 0x000f220000004200 */
[----:B------:R-:W-:-:S04]  /*10d80*/  IMAD.WIDE.U32 R138, R138, -0x2daee0ad, RZ ;  /* 0xd2511f538a8a7825 */ /* 0x000fc800078e00ff */
[----:B------:R-:W-:Y:S01]  /*10d90*/  IMAD.WIDE.U32 R156, R136, -0x326172a9, RZ ;  /* 0xcd9e8d57889c7825 */ /* 0x000fe200078e00ff */
[----:B------:R-:W-:Y:S01]  /*10da0*/  LOP3.LUT R158, R139, UR11, R158, 0x96, !PT ;  /* 0x0000000b8b9e7c12 */ /* 0x000fe2000f8e969e */
[C---:B-1----:R-:W-:Y:S02]  /*10db0*/  HMMA.16816.F32 R92, R128.reuse, R148, R92 ;  /* 0x00000094805c723c */ /* 0x042fe4000000185c */
[--C-:B------:R-:W-:Y:S01]  /*10dc0*/  FFMA.FTZ R139, R152, c[0x0][0x23c], -R189.reuse ;  /* 0x00008f00988b7a23 */ /* 0x100fe200000108bd */
[----:B------:R-:W-:Y:S01]  /*10dd0*/  LOP3.LUT R136, R157, UR12, R162, 0x96, !PT ;  /* 0x0000000c9d887c12 */ /* 0x000fe2000f8e96a2 */
[----:B------:R-:W-:Y:S02]  /*10de0*/  IMAD.WIDE.U32 R158, R158, -0x326172a9, RZ ;  /* 0xcd9e8d579e9e7825 */ /* 0x000fe400078e00ff */
[----:B------:R1:W-:Y:S02]  /*10df0*/  MUFU.EX2 R155, R139 ;  /* 0x0000008b009b7308 */ /* 0x0003e40000000800 */
[----:B------:R-:W-:Y:S01]  /*10e00*/  IMAD.WIDE.U32 R152, R136, -0x2daee0ad, RZ ;  /* 0xd2511f5388987825 */ /* 0x000fe200078e00ff */
[----:B------:R-:W-:Y:S01]  /*10e10*/  LOP3.LUT R156, R159, UR10, R156, 0x96, !PT ;  /* 0x0000000a9f9c7c12 */ /* 0x000fe2000f8e969c */
[----:B------:R-:W-:Y:S01]  /*10e20*/  HMMA.16816.F32 R96, R128, R150, R96 ;  /* 0x000000968060723c */ /* 0x000fe20000001860 */
[----:B------:R-:W-:Y:S01]  /*10e30*/  LDSM.16.MT88.4 R148, [R224+0x19000] ;  /* 0x01900000e094783b */ /* 0x000fe20000004200 */
[----:B------:R-:W-:Y:S01]  /*10e40*/  FFMA.FTZ R136, R252, c[0x0][0x23c], -R189 ;  /* 0x00008f00fc887a23 */ /* 0x000fe200000108bd */
[----:B------:R-:W-:Y:S01]  /*10e50*/  LOP3.LUT R160, R153, UR9, R138, 0x96, !PT ;  /* 0x0000000999a07c12 */ /* 0x000fe2000f8e968a */
[----:B------:R-:W-:-:S02]  /*10e60*/  IMAD.WIDE.U32 R156, R156, -0x2daee0ad, RZ ;  /* 0xd2511f539c9c7825 */ /* 0x000fc400078e00ff */
[----:B------:R-:W-:Y:S02]  /*10e70*/  MUFU.EX2 R162, R136 ;  /* 0x0000008800a27308 */ /* 0x000fe40000000800 */
[----:B------:R-:W-:Y:S01]  /*10e80*/  FFMA.FTZ R252, R161, c[0x0][0x23c], -R189 ;  /* 0x00008f00a1fc7a23 */ /* 0x000fe200000108bd */
[----:B------:R-:W-:Y:S01]  /*10e90*/  LOP3.LUT R152, R157, UR7, R152, 0x96, !PT ;  /* 0x000000079d987c12 */ /* 0x000fe2000f8e9698 */
[----:B------:R-:W-:Y:S01]  /*10ea0*/  IMAD.WIDE.U32 R160, R160, -0x326172a9, RZ ;  /* 0xcd9e8d57a0a07825 */ /* 0x000fe200078e00ff */
[----:B--2---:R-:W-:Y:S03]  /*10eb0*/  HMMA.16816.F32 R124, R128, R140, R124 ;  /* 0x0000008c807c723c */ /* 0x004fe6000000187c */
[----:B------:R-:W-:Y:S01]  /*10ec0*/  IMAD.WIDE.U32 R152, R152, -0x326172a9, RZ ;  /* 0xcd9e8d5798987825 */ /* 0x000fe200078e00ff */
[----:B------:R2:W5:Y:S01]  /*10ed0*/  MUFU.EX2 R136, R199 ;  /* 0x000000c700887308 */ /* 0x0005620000000800 */
[----:B------:R-:W-:-:S03]  /*10ee0*/  LOP3.LUT R158, R161, UR8, R158, 0x96, !PT ;  /* 0x00000008a19e7c12 */ /* 0x000fc6000f8e969e */
[----:B------:R-:W-:Y:S01]  /*10ef0*/  HMMA.16816.F32 R4, R128, R142, R4 ;  /* 0x0000008e8004723c */ /* 0x000fe20000001804 */
[----:B---3--:R-:W-:Y:S01]  /*10f00*/  SHF.R.U32.HI R137, RZ, 0x10, R152 ;  /* 0x00000010ff897819 */ /* 0x008fe20000011698 */
[----:B------:R-:W-:Y:S01]  /*10f10*/  LDSM.16.MT88.4 R140, [R220+0x19000] ;  /* 0x01900000dc8c783b */ /* 0x000fe20000004200 */
[----:B------:R-:W-:Y:S01]  /*10f20*/  IMAD.WIDE.U32 R158, R158, -0x2daee0ad, RZ ;  /* 0xd2511f539e9e7825 */ /* 0x000fe200078e00ff */
[----:B------:R-:W3:Y:S01]  /*10f30*/  MUFU.EX2 R252, R252 ;  /* 0x000000fc00fc7308 */ /* 0x000ee20000000800 */
[----:B------:R-:W-:Y:S02]  /*10f40*/  LOP3.LUT R137, R137, 0xff, RZ, 0xc0, !PT ;  /* 0x000000ff89897812 */ /* 0x000fe400078ec0ff */
[----:B------:R-:W-:Y:S02]  /*10f50*/  LOP3.LUT R131, R153, UR17, R160, 0x96, !PT ;  /* 0x0000001199837c12 */ /* 0x000fe4000f8e96a0 */
[C---:B------:R-:W-:Y:S02]  /*10f60*/  LOP3.LUT R129, R152.reuse, 0xffff, RZ, 0xc0, !PT ;  /* 0x0000ffff98817812 */ /* 0x040fe400078ec0ff */
[----:B-1----:R-:W-:Y:S01]  /*10f70*/  LOP3.LUT R139, R131, 0xffff, RZ, 0xc0, !PT ;  /* 0x0000ffff838b7812 */ /* 0x002fe200078ec0ff */
[----:B--2---:R-:W-:Y:S01]  /*10f80*/  FFMA.FTZ R199, R203, c[0x0][0x23c], -R170 ;  /* 0x00008f00cbc77a23 */ /* 0x004fe200000108aa */
[----:B------:R-:W-:-:S02]  /*10f90*/  LOP3.LUT R130, R152, 0xff, RZ, 0xc0, !PT ;  /* 0x000000ff98827812 */ /* 0x000fc400078ec0ff */
[----:B------:R-:W-:Y:S02]  /*10fa0*/  SHF.R.U32.HI R139, RZ, 0x8, R139 ;  /* 0x00000008ff8b7819 */ /* 0x000fe4000001168b */
[----:B------:R-:W-:Y:S01]  /*10fb0*/  LOP3.LUT R128, R131, 0xff, RZ, 0xc0, !PT ;  /* 0x000000ff83807812 */ /* 0x000fe200078ec0ff */
[----:B------:R-:W1:Y:S01]  /*10fc0*/  MUFU.EX2 R199, R199 ;  /* 0x000000c700c77308 */ /* 0x000e620000000800 */
[----:B------:R-:W-:Y:S02]  /*10fd0*/  SHF.R.U32.HI R152, RZ, 0x18, R152 ;  /* 0x00000018ff987819 */ /* 0x000fe40000011698 */
[----:B------:R-:W-:Y:S02]  /*10fe0*/  PRMT R128, R128, 0x5410, R139 ;  /* 0x0000541080807816 */ /* 0x000fe4000000008b */
[----:B------:R-:W-:Y:S02]  /*10ff0*/  PRMT R152, R137, 0x5410, R152 ;  /* 0x0000541089987816 */ /* 0x000fe40000000098 */
[----:B-----5:R-:W-:Y:S01]  /*11000*/  MOV R203, R136 ;  /* 0x0000008800cb7202 */ /* 0x020fe20000000f00 */
[----:B------:R-:W-:Y:S01]  /*11010*/  HSET2.LE.AND R128, R128, R247, PT ;  /* 0x000000f780807233 */ /* 0x000fe20003803000 */
[----:B------:R-:W2:Y:S01]  /*11020*/  LDSM.16.MT88.4 R136, [R221+0x19000] ;  /* 0x01900000dd88783b */ /* 0x000ea20000004200 */
[----:B------:R-:W-:-:S02]  /*11030*/  SHF.R.U32.HI R129, RZ, 0x8, R129 ;  /* 0x00000008ff817819 */ /* 0x000fc40000011681 */
[----:B------:R-:W-:Y:S02]  /*11040*/  SHF.R.U32.HI R154, RZ, 0x10, R131 ;  /* 0x00000010ff9a7819 */ /* 0x000fe40000011683 */
[----:B------:R-:W-:Y:S02]  /*11050*/  PRMT R130, R130, 0x5410, R129 ;  /* 0x0000541082827816 */ /* 0x000fe40000000081 */
[----:B------:R-:W-:Y:S02]  /*11060*/  SHF.R.U32.HI R131, RZ, 0x18, R131 ;  /* 0x00000018ff837819 */ /* 0x000fe40000011683 */
[----:B------:R-:W-:Y:S01]  /*11070*/  LOP3.LUT R154, R154, 0xff, RZ, 0xc0, !PT ;  /* 0x000000ff9a9a7812 */ /* 0x000fe200078ec0ff */
[--C-:B------:R-:W-:Y:S01]  /*11080*/  HSET2.LE.AND R130, R130, R247.reuse, PT ;  /* 0x000000f782827233 */ /* 0x100fe20003803000 */
[----:B------:R-:W-:Y:S02]  /*11090*/  F2FP.PACK_AB R129, R163, R155 ;  /* 0x0000009ba381723e */ /* 0x000fe400000000ff */
[----:B------:R-:W-:Y:S01]  /*110a0*/  PRMT R154, R154, 0x5410, R131 ;  /* 0x000054109a9a7816 */ /* 0x000fe20000000083 */
[----:B------:R-:W-:Y:S01]  /*110b0*/  HSET2.LE.AND R131, R152, R247, PT ;  /* 0x000000f798837233 */ /* 0x000fe20003803000 */
[----:B------:R-:W-:-:S02]  /*110c0*/  LOP3.LUT R128, R128, R129, RZ, 0xc0, !PT ;  /* 0x0000008180807212 */ /* 0x000fc400078ec0ff */
[----:B---3--:R-:W-:Y:S02]  /*110d0*/  F2FP.PACK_AB R129, R252, R162 ;  /* 0x000000a2fc81723e */ /* 0x008fe400000000ff */
[----:B-1----:R-:W-:Y:S02]  /*110e0*/  F2FP.PACK_AB R152, R199, R202 ;  /* 0x000000cac798723e */ /* 0x002fe400000000ff */
[----:B------:R-:W-:Y:S01]  /*110f0*/  LOP3.LUT R130, R130, R129, RZ, 0xc0, !PT ;  /* 0x0000008182827212 */ /* 0x000fe200078ec0ff */
[----:B------:R-:W-:Y:S01]  /*11100*/  HSET2.LE.AND R129, R154, R247, PT ;  /* 0x000000f79a817233 */ /* 0x000fe20003803000 */
[----:B------:R-:W-:Y:S02]  /*11110*/  LOP3.LUT R131, R131, R152, RZ, 0xc0, !PT ;  /* 0x0000009883837212 */ /* 0x000fe400078ec0ff */
[----:B------:R-:W-:Y:S02]  /*11120*/  F2FP.PACK_AB R152, R201, R203 ;  /* 0x000000cbc998723e */ /* 0x000fe400000000ff */
[----:B------:R-:W-:-:S02]  /*11130*/  LOP3.LUT R156, R159, UR18, R156, 0x96, !PT ;  /* 0x000000129f9c7c12 */ /* 0x000fc4000f8e969c */
[----:B------:R-:W-:-:S07]  /*11140*/  LOP3.LUT R129, R129, R152, RZ, 0xc0, !PT ;  /* 0x0000009881817212 */ /* 0x000fce00078ec0ff */
[C---:B----4-:R-:W-:Y:S08]  /*11150*/  HMMA.16816.F32 R16, R128.reuse, R144, R16 ;  /* 0x000000908010723c */ /* 0x050ff00000001810 */
[C---:B--2---:R-:W-:Y:S08]  /*11160*/  HMMA.16816.F32 R24, R128.reuse, R136, R24 ;  /* 0x000000888018723c */ /* 0x044ff00000001818 */
[C---:B------:R-:W-:Y:S01]  /*11170*/  HMMA.16816.F32 R28, R128.reuse, R138, R28 ;  /* 0x0000008a801c723c */ /* 0x040fe2000000181c */
[----:B------:R-:W1:Y:S07]  /*11180*/  LDSM.16.MT88.4 R136, [R220+0x1b000] ;  /* 0x01b00000dc88783b */ /* 0x000e6e0000004200 */
[C---:B------:R-:W-:Y:S01]  /*11190*/  HMMA.16816.F32 R20, R128.reuse, R146, R20 ;  /* 0x000000928014723c */ /* 0x040fe20000001814 */
[----:B------:R-:W2:Y:S07]  /*111a0*/  LDSM.16.MT88.4 R144, [R221+0x1b000] ;  /* 0x01b00000dd90783b */ /* 0x000eae0000004200 */
[C---:B------:R-:W-:Y:S08]  /*111b0*/  HMMA.16816.F32 R8, R128.reuse, R148, R8 ;  /* 0x000000948008723c */ /* 0x040ff00000001808 */
[C---:B------:R-:W-:Y:S01]  /*111c0*/  HMMA.16816.F32 R12, R128.reuse, R150, R12 ;  /* 0x00000096800c723c */ /* 0x040fe2000000180c */
[----:B------:R-:W3:Y:S07]  /*111d0*/  LDSM.16.MT88.4 R148, [R222+0x1b000] ;  /* 0x01b00000de94783b */ /* 0x000eee0000004200 */
[C---:B------:R-:W-:Y:S07]  /*111e0*/  HMMA.16816.F32 R32, R128.reuse, R140, R32 ;  /* 0x0000008c8020723c */ /* 0x040fee0000001820 */
[----:B------:R-:W-:Y:S01]  /*111f0*/  MOV R141, R155 ;  /* 0x0000009b008d7202 */ /* 0x000fe20000000f00 */
[C---:B------:R-:W-:Y:S01]  /*11200*/  HMMA.16816.F32 R132, R128.reuse, R142, R132 ;  /* 0x0000008e8084723c */ /* 0x040fe20000001884 */
[----:B------:R-:W4:Y:S07]  /*11210*/  LDSM.16.MT88.4 R152, [R224+0x1b000] ;  /* 0x01b00000e098783b */ /* 0x000f2e0000004200 */
[C---:B-1----:R-:W-:Y:S07]  /*11220*/  HMMA.16816.F32 R60, R128.reuse, R136, R60 ;  /* 0x00000088803c723c */ /* 0x042fee000000183c */
[----:B------:R-:W-:Y:S01]  /*11230*/  MOV R137, R141 ;  /* 0x0000008d00897202 */ /* 0x000fe20000000f00 */
[C---:B--2---:R-:W-:Y:S01]  /*11240*/  HMMA.16816.F32 R52, R128.reuse, R144, R52 ;  /* 0x000000908034723c */ /* 0x044fe20000001834 */
[----:B------:R-:W1:Y:S07]  /*11250*/  LDSM.16.MT88.4 R140, [R222+0x1d000] ;  /* 0x01d00000de8c783b */ /* 0x000e6e0000004200 */
[C---:B------:R-:W-:Y:S01]  /*11260*/  HMMA.16816.F32 R56, R128.reuse, R146, R56 ;  /* 0x000000928038723c */ /* 0x040fe20000001838 */
[----:B------:R-:W2:Y:S07]  /*11270*/  LDSM.16.MT88.4 R144, [R224+0x1d000] ;  /* 0x01d00000e090783b */ /* 0x000eae0000004200 */
[C---:B---3--:R-:W-:Y:S08]  /*11280*/  HMMA.16816.F32 R44, R128.reuse, R148, R44 ;  /* 0x00000094802c723c */ /* 0x048ff0000000182c */
[C---:B------:R-:W-:Y:S01]  /*11290*/  HMMA.16816.F32 R48, R128.reuse, R150, R48 ;  /* 0x000000968030723c */ /* 0x040fe20000001830 */
[----:B------:R-:W3:Y:S07]  /*112a0*/  LDSM.16.MT88.4 R148, [R221+0x1d000] ;  /* 0x01d00000dd94783b */ /* 0x000eee0000004200 */
[C---:B------:R-:W-:Y:S08]  /*112b0*/  HMMA.16816.F32 R64, R128.reuse, R138, R64 ;  /* 0x0000008a8040723c */ /* 0x040ff00000001840 */
[C---:B----4-:R-:W-:Y:S08]  /*112c0*/  HMMA.16816.F32 R36, R128.reuse, R152, R36 ;  /* 0x000000988024723c */ /* 0x050ff00000001824 */
        /* <DEDUP_REMOVED lines=9> */
[----:B------:R-:W3:Y:S04]  /*11360*/  LDSM.16.MT88.4 R136, [R221+0x1f000] ;  /* 0x01f00000dd88783b */ /* 0x000ee80000004200 */
[----:B------:R-:W4:Y:S03]  /*11370*/  LDSM.16.MT88.4 R152, [R220+0x1d000] ;  /* 0x01d00000dc98783b */ /* 0x000f260000004200 */
[C---:B------:R-:W-:Y:S08]  /*11380*/  HMMA.16816.F32 R88, R128.reuse, R150, R88 ;  /* 0x000000968058723c */ /* 0x040ff00000001858 */
        /* <DEDUP_REMOVED lines=9> */
[C---:B------:R-:W-:Y:S01]  /*11420*/  LOP3.LUT R146, R156.reuse, 0xff, RZ, 0xc0, !PT ;  /* 0x000000ff9c927812 */ /* 0x040fe200078ec0ff */
[C---:B---3--:R-:W-:Y:S01]  /*11430*/  HMMA.16816.F32 R120, R128.reuse, R138, R120 ;  /* 0x0000008a8078723c */ /* 0x048fe20000001878 */
[----:B------:R-:W-:Y:S02]  /*11440*/  MOV R147, R162 ;  /* 0x000000a200937202 */ /* 0x000fe40000000f00 */
[----:B------:R2:W-:Y:S04]  /*11450*/  MUFU.EX2 R162, R181 ;  /* 0x000000b500a27308 */ /* 0x0005e80000000800 */
[----:B------:R-:W-:Y:S01]  /*11460*/  SHF.R.U32.HI R139, RZ, 0x10, R156 ;  /* 0x00000010ff8b7819 */ /* 0x000fe2000001169c */
[----:B----4-:R-:W-:Y:S01]  /*11470*/  HMMA.16816.F32 R92, R128, R152, R92 ;  /* 0x00000098805c723c */ /* 0x010fe2000000185c */
[----:B------:R-:W-:-:S02]  /*11480*/  LOP3.LUT R138, R156, 0xffff, RZ, 0xc0, !PT ;  /* 0x0000ffff9c8a7812 */ /* 0x000fc400078ec0ff */
[----:B------:R-:W-:Y:S02]  /*11490*/  SHF.R.U32.HI R156, RZ, 0x18, R156 ;  /* 0x00000018ff9c7819 */ /* 0x000fe4000001169c */
[----:B------:R-:W-:Y:S02]  /*114a0*/  LOP3.LUT R139, R139, 0xff, RZ, 0xc0, !PT ;  /* 0x000000ff8b8b7812 */ /* 0x000fe400078ec0ff */
[----:B------:R-:W-:Y:S01]  /*114b0*/  MOV R152, R203 ;  /* 0x000000cb00987202 */ /* 0x000fe20000000f00 */
[----:B------:R-:W-:Y:S01]  /*114c0*/  HMMA.16816.F32 R116, R128, R136, R116 ;  /* 0x000000888074723c */ /* 0x000fe20000001874 */
[--C-:B------:R-:W-:Y:S01]  /*114d0*/  FFMA.FTZ R203, R192, c[0x0][0x23c], -R189.reuse ;  /* 0x00008f00c0cb7a23 */ /* 0x100fe200000108bd */
[----:B------:R-:W-:Y:S01]  /*114e0*/  MOV R153, R149 ;  /* 0x0000009500997202 */ /* 0x000fe20000000f00 */
[--C-:B------:R-:W-:Y:S01]  /*114f0*/  FFMA.FTZ R192, R182, c[0x0][0x23c], -R189.reuse ;  /* 0x00008f00b6c07a23 */ /* 0x100fe200000108bd */
[----:B------:R-:W-:Y:S01]  /*11500*/  LDSM.16.MT88.4 R148, [R222+0x19800] ;  /* 0x01980000de94783b */ /* 0x000fe20000004200 */
[----:B------:R-:W-:-:S02]  /*11510*/  FFMA.FTZ R189, R188, c[0x0][0x23c], -R189 ;  /* 0x00008f00bcbd7a23 */ /* 0x000fc400000108bd */
[----:B------:R-:W-:Y:S01]  /*11520*/  LOP3.LUT R136, R158, 0xff, RZ, 0xc0, !PT ;  /* 0x000000ff9e887812 */ /* 0x000fe200078ec0ff */
[----:B------:R-:W3:Y:S01]  /*11530*/  MUFU.EX2 R203, R203 ;  /* 0x000000cb00cb7308 */ /* 0x000ee20000000800 */
[----:B------:R-:W-:Y:S01]  /*11540*/  SHF.R.U32.HI R137, RZ, 0x18, R158 ;  /* 0x00000018ff897819 */ /* 0x000fe2000001169e */
[C---:B-1----:R-:W-:Y:S01]  /*11550*/  HMMA.16816.F32 R124, R128.reuse, R140, R124 ;  /* 0x0000008c807c723c */ /* 0x042fe2000000187c */
[----:B------:R-:W-:Y:S01]  /*11560*/  PRMT R136, R136, 0x5410, R145 ;  /* 0x0000541088887816 */ /* 0x000fe20000000091 */
[----:B------:R-:W-:Y:S01]  /*11570*/  FFMA.FTZ R188, R183, c[0x0][0x23c], -R170 ;  /* 0x00008f00b7bc7a23 */ /* 0x000fe200000108aa */
[----:B------:R-:W-:Y:S01]  /*11580*/  SHF.R.U32.HI R145, RZ, 0x8, R138 ;  /* 0x00000008ff917819 */ /* 0x000fe2000001168a */
[----:B--2---:R-:W-:Y:S01]  /*11590*/  LDSM.16.MT88.4 R180, [R220+0x19800] ;  /* 0x01980000dcb4783b */ /* 0x004fe20000004200 */
[----:B------:R-:W-:Y:S01]  /*115a0*/  PRMT R138, R144, 0x5410, R137 ;  /* 0x00005410908a7816 */ /* 0x000fe20000000089 */
[----:B------:R-:W-:Y:S01]  /*115b0*/  MUFU.EX2 R192, R192 ;  /* 0x000000c000c07308 */ /* 0x000fe20000000800 */
[----:B------:R-:W-:Y:S01]  /*115c0*/  PRMT R144, R139, 0x5410, R156 ;  /* 0x000054108b907816 */ /* 0x000fe2000000009c */
[C---:B------:R-:W-:Y:S01]  /*115d0*/  HMMA.16816.F32 R4, R128.reuse, R142, R4 ;  /* 0x0000008e8004723c */ /* 0x040fe20000001804 */
[----:B------:R-:W1:Y:S01]  /*115e0*/  LDSM.16.MT88.4 R156, [R224+0x19800] ;  /* 0x01980000e09c783b */ /* 0x000e620000004200 */
[----:B------:R-:W-:Y:S01]  /*115f0*/  PRMT R146, R146, 0x5410, R145 ;  /* 0x0000541092927816 */ /* 0x000fe20000000091 */
[--C-:B------:R-:W-:Y:S01]  /*11600*/  FFMA.FTZ R145, R168, c[0x0][0x23c], -R170.reuse ;  /* 0x00008f00a8917a23 */ /* 0x100fe200000108aa */
[--C-:B------:R-:W-:Y:S01]  /*11610*/  HSET2.LE.AND R136, R136, R247.reuse, PT ;  /* 0x000000f788887233 */ /* 0x100fe20003803000 */
[----:B------:R-:W2:Y:S01]  /*11620*/  LDSM.16.MT88.4 R140, [R221+0x19800] ;  /* 0x01980000dd8c783b */ /* 0x000ea20000004200 */
[----:B------:R-:W4:Y:S01]  /*11630*/  MUFU.EX2 R189, R189 ;  /* 0x000000bd00bd7308 */ /* 0x000f220000000800 */
[----:B------:R-:W-:Y:S01]  /*11640*/  FFMA.FTZ R137, R169, c[0x0][0x23c], -R170 ;  /* 0x00008f00a9897a23 */ /* 0x000fe200000108aa */
[----:B------:R-:W-:Y:S01]  /*11650*/  HMMA.16816.F32 R96, R128, R154, R96 ;  /* 0x0000009a8060723c */ /* 0x000fe20000001860 */
[--C-:B------:R-:W-:Y:S01]  /*11660*/  HSET2.LE.AND R146, R146, R247.reuse, PT ;  /* 0x000000f792927233 */ /* 0x100fe20003803000 */
[----:B---3--:R-:W-:Y:S01]  /*11670*/  F2FP.PACK_AB R139, R203, R190 ;  /* 0x000000becb8b723e */ /* 0x008fe200000000ff */
[--C-:B------:R-:W-:Y:S01]  /*11680*/  HSET2.LE.AND R144, R144, R247.reuse, PT ;  /* 0x000000f790907233 */ /* 0x100fe20003803000 */
[----:B------:R-:W3:Y:S01]  /*11690*/  LDSM.16.MT88.4 R128, [R224+0x1b800] ;  /* 0x01b80000e080783b */ /* 0x000ee20000004200 */
[----:B------:R-:W-:Y:S01]  /*116a0*/  HSET2.LE.AND R138, R138, R247, PT ;  /* 0x000000f78a8a7233 */ /* 0x000fe20003803000 */
[----:B------:R-:W5:Y:S01]  /*116b0*/  MUFU.EX2 R188, R188 ;  /* 0x000000bc00bc7308 */ /* 0x000f620000000800 */
[----:B------:R-:W-:-:S02]  /*116c0*/  MOV R155, R163 ;  /* 0x000000a3009b7202 */ /* 0x000fc40000000f00 */
[----:B------:R-:W-:-:S05]  /*116d0*/  LOP3.LUT R168, R146, R139, RZ, 0xc0, !PT ;  /* 0x0000008b92a87212 */ /* 0x000fca00078ec0ff */
[----:B------:R-:W1:Y:S01]  /*116e0*/  MUFU.EX2 R163, R145 ;  /* 0x0000009100a37308 */ /* 0x000e620000000800 */
[----:B----4-:R-:W-:-:S04]  /*116f0*/  F2FP.PACK_AB R139, R189, R192 ;  /* 0x000000c0bd8b723e */ /* 0x010fc800000000ff */
[----:B------:R-:W-:Y:S02]  /*11700*/  LOP3.LUT R170, R136, R139, RZ, 0xc0, !PT ;  /* 0x0000008b88aa7212 */ /* 0x000fe400078ec0ff */
[----:B------:R-:W-:Y:S01]  /*11710*/  MOV R139, R162 ;  /* 0x000000a2008b7202 */ /* 0x000fe20000000f00 */
[----:B------:R-:W4:Y:S01]  /*11720*/  MUFU.EX2 R154, R137 ;  /* 0x00000089009a7308 */ /* 0x000f220000000800 */
[----:B-----5:R-:W-:-:S04]  /*11730*/  F2FP.PACK_AB R169, R162, R188 ;  /* 0x000000bca2a9723e */ /* 0x020fc800000000ff */
[----:B------:R-:W-:Y:S02]  /*11740*/  LOP3.LUT R169, R144, R169, RZ, 0xc0, !PT ;  /* 0x000000a990a97212 */ /* 0x000fe400078ec0ff */
[----:B-1----:R-:W-:-:S04]  /*11750*/  MOV R136, R163 ;  /* 0x000000a300887202 */ /* 0x002fc80000000f00 */
[----:B----4-:R-:W-:Y:S02]  /*11760*/  F2FP.PACK_AB R171, R154, R136 ;  /* 0x000000889aab723e */ /* 0x010fe400000000ff */
[----:B------:R-:W-:Y:S02]  /*11770*/  MOV R137, R147 ;  /* 0x0000009300897202 */ /* 0x000fe40000000f00 */
[----:B------:R-:W-:Y:S02]  /*11780*/  LOP3.LUT R171, R138, R171, RZ, 0xc0, !PT ;  /* 0x000000ab8aab7212 */ /* 0x000fe400078ec0ff */
[----:B------:R-:W-:-:S05]  /*11790*/  MOV R138, R154 ;  /* 0x0000009a008a7202 */ /* 0x000fca0000000f00 */
[C---:B------:R-:W-:Y:S07]  /*117a0*/  HMMA.16816.F32 R160, R168.reuse, R156, R8 ;  /* 0x0000009ca8a0723c */ /* 0x040fee0000001808 */
[----:B------:R-:W-:Y:S01]  /*117b0*/  MOV R9, R155 ;  /* 0x0000009b00097202 */ /* 0x000fe20000000f00 */
[----:B--2---:R-:W-:Y:S01]  /*117c0*/  HMMA.16816.F32 R144, R168, R140, R24 ;  /* 0x0000008ca890723c */ /* 0x004fe20000001818 */
[----:B------:R-:W-:Y:S01]  /*117d0*/  MOV R10, R152 ;  /* 0x00000098000a7202 */ /* 0x000fe20000000f00 */
[----:B------:R-:W1:Y:S01]  /*117e0*/  LDSM.16.MT88.4 R24, [R222+0x1b800] ;  /* 0x01b80000de18783b */ /* 0x000e620000004200 */
[----:B------:R-:W-:-:S05]  /*117f0*/  MOV R11, R153 ;  /* 0x00000099000b7202 */ /* 0x000fca0000000f00 */
[C---:B------:R-:W-:Y:S07]  /*11800*/  HMMA.16816.F32 R140, R168.reuse, R142, R28 ;  /* 0x0000008ea88c723c */ /* 0x040fee000000181c */
[----:B------:R-:W-:Y:S01]  /*11810*/  MOV R31, R138 ;  /* 0x0000008a001f7202 */ /* 0x000fe20000000f00 */
[----:B------:R-:W-:Y:S01]  /*11820*/  HMMA.16816.F32 R152, R168, R148, R16 ;  /* 0x00000094a898723c */ /* 0x000fe20000001810 */
[----:B------:R-:W-:Y:S01]  /*11830*/  MOV R30, R136 ;  /* 0x00000088001e7202 */ /* 0x000fe20000000f00 */
[----:B------:R-:W-:Y:S01]  /*11840*/  LDSM.16.MT88.4 R16, [R220+0x1b800] ;  /* 0x01b80000dc10783b */ /* 0x000fe20000004200 */
[----:B------:R-:W-:-:S02]  /*11850*/  MOV R29, R139 ;  /* 0x0000008b001d7202 */ /* 0x000fc40000000f00 */
[----:B------:R-:W-:-:S03]  /*11860*/  MOV R28, R137 ;  /* 0x00000089001c7202 */ /* 0x000fc60000000f00 */
[C---:B------:R-:W-:Y:S07]  /*11870*/  HMMA.16816.F32 R136, R168.reuse, R180, R32 ;  /* 0x000000b4a888723c */ /* 0x040fee0000001820 */
[----:B------:R-:W-:Y:S01]  /*11880*/  MOV R35, R9 ;  /* 0x0000000900237202 */ /* 0x000fe20000000f00 */
[----:B------:R-:W-:Y:S01]  /*11890*/  HMMA.16816.F32 R156, R168, R158, R12 ;  /* 0x0000009ea89c723c */ /* 0x000fe2000000180c */
[----:B------:R-:W-:Y:S01]  /*118a0*/  MOV R34, R10 ;  /* 0x0000000a00227202 */ /* 0x000fe20000000f00 */
[----:B------:R-:W-:Y:S01]  /*118b0*/  LDSM.16.MT88.4 R12, [R224+0x1d800] ;  /* 0x01d80000e00c783b */ /* 0x000fe20000004200 */
[----:B------:R-:W-:-:S03]  /*118c0*/  MOV R33, R11 ;  /* 0x0000000b00217202 */ /* 0x000fc60000000f00 */
[----:B------:R-:W2:Y:S02]  /*118d0*/  LDSM.16.MT88.4 R8, [R222+0x1d800] ;  /* 0x01d80000de08783b */ /* 0x000ea40000004200 */
[----:B------:R-:W-:Y:S01]  /*118e0*/  HMMA.16816.F32 R148, R168, R150, R20 ;  /* 0x00000096a894723c */ /* 0x000fe20000001814 */
[----:B------:R-:W-:Y:S01]  /*118f0*/  FADD.FTZ R3, R33, R3 ;  /* 0x0000000321037221 */ /* 0x000fe20000010000 */
[----:B------:R-:W4:Y:S03]  /*11900*/  LDSM.16.MT88.4 R20, [R221+0x1b800] ;  /* 0x01b80000dd14783b */ /* 0x000f260000004200 */
[----:B------:R-:W-:-:S03]  /*11910*/  FADD.FTZ R3, R35, R3 ;  /* 0x0000000323037221 */ /* 0x000fc60000010000 */
[----:B---3--:R-:W-:Y:S01]  /*11920*/  HMMA.16816.F32 R36, R168, R128, R36 ;  /* 0x00000080a824723c */ /* 0x008fe20000001824 */
[----:B------:R-:W-:-:S04]  /*11930*/  FADD.FTZ R3, R28, R3 ;  /* 0x000000031c037221 */ /* 0x000fc80000010000 */
[----:B------:R-:W-:-:S03]  /*11940*/  FADD.FTZ R3, R252, R3 ;  /* 0x00000003fc037221 */ /* 0x000fc60000010000 */
[----:B------:R-:W-:Y:S01]  /*11950*/  HMMA.16816.F32 R40, R168, R130, R40 ;  /* 0x00000082a828723c */ /* 0x000fe20000001828 */
[----:B------:R-:W-:Y:S01]  /*11960*/  LDSM.16.MT88.4 R128, [R220+0x1f800] ;  /* 0x01f80000dc80783b */ /* 0x000fe20000004200 */
[----:B------:R-:W-:-:S04]  /*11970*/  FADD.FTZ R190, R190, R3 ;  /* 0x00000003bebe7221 */ /* 0x000fc80000010000 */
[----:B------:R-:W-:Y:S02]  /*11980*/  FADD.FTZ R203, R203, R190 ;  /* 0x000000becbcb7221 */ /* 0x000fe40000010000 */
[----:B-1----:R-:W-:Y:S02]  /*11990*/  HMMA.16816.F32 R44, R168, R24, R44 ;  /* 0x00000018a82c723c */ /* 0x002fe4000000182c */
[----:B------:R-:W-:-:S04]  /*119a0*/  FADD.FTZ R192, R192, R203 ;  /* 0x000000cbc0c07221 */ /* 0x000fc80000010000 */
[----:B------:R-:W-:Y:S02]  /*119b0*/  FADD.FTZ R167, R189, R192 ;  /* 0x000000c0bda77221 */ /* 0x000fe40000010000 */
        /* <DEDUP_REMOVED lines=14> */
[C---:B-1----:R-:W-:Y:S07]  /*11aa0*/  HMMA.16816.F32 R116, R168.reuse, R8, R116 ;  /* 0x00000008a874723c */ /* 0x042fee0000001874 */
[----:B------:R-:W-:Y:S01]  /*11ab0*/  FADD.FTZ R8, R191, R194 ;  /* 0x000000c2bf087221 */ /* 0x000fe20000010000 */
[----:B------:R-:W-:Y:S03]  /*11ac0*/  HMMA.16816.F32 R124, R168, R128, R124 ;  /* 0x00000080a87c723c */ /* 0x000fe6000000187c */
[----:B------:R-:W-:-:S04]  /*11ad0*/  FADD.FTZ R8, R34, R8 ;  /* 0x0000000822087221 */ /* 0x000fc80000010000 */
        /* <DEDUP_REMOVED lines=10> */
[C---:B--2---:R-:W-:Y:S08]  /*11b80*/  HMMA.16816.F32 R92, R168.reuse, R20, R92 ;  /* 0x00000014a85c723c */ /* 0x044ff0000000185c */
[C---:B------:R-:W-:Y:S08]  /*11b90*/  HMMA.16816.F32 R96, R168.reuse, R22, R96 ;  /* 0x00000016a860723c */ /* 0x040ff00000001860 */
[C---:B---3--:R-:W-:Y:S08]  /*11ba0*/  HMMA.16816.F32 R100, R168.reuse, R16, R100 ;  /* 0x00000010a864723c */ /* 0x048ff00000001864 */
[C---:B------:R-:W-:Y:S08]  /*11bb0*/  HMMA.16816.F32 R104, R168.reuse, R18, R104 ;  /* 0x00000012a868723c */ /* 0x040ff00000001868 */
[C---:B----4-:R-:W-:Y:S08]  /*11bc0*/  HMMA.16816.F32 R108, R168.reuse, R12, R108 ;  /* 0x0000000ca86c723c */ /* 0x050ff0000000186c */
[C---:B------:R-:W-:Y:S08]  /*11bd0*/  HMMA.16816.F32 R112, R168.reuse, R14, R112 ;  /* 0x0000000ea870723c */ /* 0x040ff00000001870 */
[C---:B------:R-:W-:Y:S08]  /*11be0*/  HMMA.16816.F32 R120, R168.reuse, R10, R120 ;  /* 0x0000000aa878723c */ /* 0x040ff00000001878 */
[----:B------:R-:W-:Y:S08]  /*11bf0*/  HMMA.16816.F32 R128, R168, R130, R4 ;  /* 0x00000082a880723c */ /* 0x000ff00000001804 */
.L_x_1767:
        /* <DEDUP_REMOVED lines=18> */
[----:B------:R-:W-:Y:S01]  /*11d20*/  IMAD.U32 R5, RZ, RZ, UR41 ;  /* 0x00000029ff057e24 */ /* 0x000fe2000f8e00ff */
[----:B------:R-:W-:Y:S01]  /*11d30*/  IADD3 R6, P1, R6, UR34, RZ ;  /* 0x0000002206067c10 */ /* 0x000fe2000ff3e0ff */
[----:B------:R-:W-:Y:S01]  /*11d40*/  IMAD.WIDE.U32 R8, R8, c[0x0][0x1b8], R10 ;  /* 0x00006e0008087a25 */ /* 0x000fe200078e000a */
[----:B------:R-:W-:Y:S01]  /*11d50*/  UIMAD UR4, UR32, UR5, UR4 ;  /* 0x00000005200472a4 */ /* 0x000fe2000f8e0204 */
[----:B------:R-:W-:Y:S01]  /*11d60*/  ISETP.GE.AND P2, PT, R232, c[0x0][0x220], PT ;  /* 0x00008800e8007a0c */ /* 0x000fe20003f46270 */
[----:B------:R-:W-:Y:S01]  /*11d70*/  UIADD3 UR34, UR40, -0x2, URZ ;  /* 0xfffffffe28227890 */ /* 0x000fe2000fffe03f */
[----:B------:R-:W-:Y:S01]  /*11d80*/  IADD3.X R5, R5, UR33, R7, P1, !PT ;  /* 0x0000002105057c10 */ /* 0x000fe20008ffe407 */
[----:B------:R-:W-:Y:S01]  /*11d90*/  IMAD.MOV.U32 R164, RZ, RZ, R0 ;  /* 0x000000ffffa47224 */ /* 0x000fe200078e0000 */
[C---:B------:R-:W-:Y:S01]  /*11da0*/  LEA R7, P1, R6.reuse, c[0x0][0x168], 0x1 ;  /* 0x00005a0006077a11 */ /* 0x040fe200078208ff */
[----:B------:R-:W-:Y:S01]  /*11db0*/  IMAD.U32 R252, RZ, RZ, UR4 ;  /* 0x00000004fffc7e24 */ /* 0x000fe2000f8e00ff */
[----:B-1----:R-:W-:Y:S01]  /*11dc0*/  SHF.R.S32.HI R4, RZ, 0x1f, R3 ;  /* 0x0000001fff047819 */ /* 0x002fe20000011403 */
[----:B------:R-:W-:Y:S01]  /*11dd0*/  UIADD3 UR33, UR40, -0x1, URZ ;  /* 0xffffffff28217890 */ /* 0x000fe2000fffe03f */
[----:B------:R-:W-:Y:S01]  /*11de0*/  LEA.HI.X R6, R6, c[0x0][0x16c], R5, 0x1, P1 ;  /* 0x00005b0006067a11 */ /* 0x000fe200008f0c05 */
[----:B------:R-:W-:Y:S01]  /*11df0*/  STL [R1+0x8], R7 ;  /* 0x0000080701007387 */ /* 0x000fe20000100800 */
[----:B------:R-:W-:-:S02]  /*11e00*/  LEA.HI R4, R4, R3, RZ, 0x3 ;  /* 0x0000000304047211 */ /* 0x000fc400078f18ff */
[----:B------:R-:W-:Y:S01]  /*11e10*/  IADD3 R3, P0, R8, UR36, RZ ;  /* 0x0000002408037c10 */ /* 0x000fe2000ff1e0ff */
[----:B------:R1:W-:Y:S01]  /*11e20*/  STL [R1+0x4], R6 ;  /* 0x0000040601007387 */ /* 0x0003e20000100800 */
[----:B------:R-:W-:Y:S02]  /*11e30*/  SHF.R.S32.HI R4, RZ, 0x3, R4 ;  /* 0x00000003ff047819 */ /* 0x000fe40000011404 */
[----:B------:R-:W-:Y:S01]  /*11e40*/  IADD3.X R252, R252, UR35, R9, P0, !PT ;  /* 0x00000023fcfc7c10 */ /* 0x000fe200087fe409 */
[----:B------:R-:W-:Y:S01]  /*11e50*/  IMAD.WIDE.U32 R8, R165, -0x2daee0ad, RZ ;  /* 0xd2511f53a5087825 */ /* 0x000fe200078e00ff */
[----:B------:R-:W-:Y:S01]  /*11e60*/  LEA R5, P0, R3, c[0x0][0x170], 0x1 ;  /* 0x00005c0003057a11 */ /* 0x000fe200078008ff */
[----:B------:R-:W-:-:S03]  /*11e70*/  UMOV UR35, URZ ;  /* 0x0000003f00237c82 */ /* 0x000fc60008000000 */
[----:B------:R-:W-:Y:S01]  /*11e80*/  LEA.HI.X R252, R3, c[0x0][0x174], R252, 0x1, P0 ;  /* 0x00005d0003fc7a11 */ /* 0x000fe200000f0cfc */
[----:B------:R2:W-:Y:S01]  /*11e90*/  STL [R1], R5 ;  /* 0x0000000501007387 */ /* 0x0005e20000100800 */
[----:B------:R-:W-:Y:S01]  /*11ea0*/  IMAD.MOV.U32 R3, RZ, RZ, R2 ;  /* 0x000000ffff037224 */ /* 0x000fe200078e0002 */
[----:B-1----:R-:W-:Y:S02]  /*11eb0*/  IADD3 R6, P1, R4, 0x20, RZ ;  /* 0x0000002004067810 */ /* 0x002fe40007f3e0ff */
[----:B------:R-:W-:-:S05]  /*11ec0*/  SHF.R.S32.HI R4, RZ, 0x1f, R4 ;  /* 0x0000001fff047819 */ /* 0x000fca0000011404 */
[----:B------:R-:W-:Y:S02]  /*11ed0*/  IMAD.X R7, RZ, RZ, R4, P1 ;  /* 0x000000ffff077224 */ /* 0x000fe400008e0604 */
[----:B--2---:R-:W-:-:S03]  /*11ee0*/  IMAD.WIDE.U32 R4, R172, -0x326172a9, RZ ;  /* 0xcd9e8d57ac047825 */ /* 0x004fc600078e00ff */
[----:B------:R1:W-:Y:S02]  /*11ef0*/  STL.64 [R1+0x30], R6 ;  /* 0x0000300601007387 */ /* 0x0003e40000100a00 */
[----:B------:R-:W-:Y:S02]  /*11f00*/  LOP3.LUT R173, R5, R173, RZ, 0x3c, !PT ;  /* 0x000000ad05ad7212 */ /* 0x000fe400078e3cff */
[----:B------:R2:W-:Y:S04]  /*11f10*/  STL.64 [R1+0x18], R4 ;  /* 0x0000180401007387 */ /* 0x0005e80000100a00 */
[----:B------:R3:W-:Y:S01]  /*11f20*/  STL.64 [R1+0x20], R8 ;  /* 0x0000200801007387 */ /* 0x0007e20000100a00 */
[----:B-1----:R-:W-:-:S04]  /*11f30*/  IMAD.WIDE.U32 R6, R173, -0x2daee0ad, RZ ;  /* 0xd2511f53ad067825 */ /* 0x002fc800078e00ff */
[----:B--2--5:R-:W-:Y:S02]  /*11f40*/  IMAD.MOV.U32 R4, RZ, RZ, R174 ;  /* 0x000000ffff047224 */ /* 0x024fe400078e00ae */
[----:B------:R-:W-:-:S05]  /*11f50*/  IMAD.MOV.U32 R5, RZ, RZ, R177 ;  /* 0x000000ffff057224 */ /* 0x000fca00078e00b1 */
[----:B------:R3:W-:Y:S04]  /*11f60*/  STL.64 [R1+0x28], R4 ;  /* 0x0000280401007387 */ /* 0x0007e80000100a00 */
[----:B------:R3:W-:Y:S01]  /*11f70*/  STL.64 [R1+0x10], R6 ;  /* 0x0000100601007387 */ /* 0x0007e20000100a00 */
[----:B------:R-:W-:Y:S05]  /*11f80*/  BRA `(.L_x_1775) ;  /* 0x000003c000007947 */ /* 0x000fea0003800000 */
.L_x_1777:
        /* <DEDUP_REMOVED lines=60> */
.L_x_1775:
[----:B---3--:R-:W2:Y:S01]  /*12350*/  LDL.64 R6, [R1+0x28] ;  /* 0x0000280001067983 */ /* 0x008ea20000100a00 */
[----:B------:R-:W-:Y:S01]  /*12360*/  UIADD3 UR4, UR33, -UR35, URZ ;  /* 0x8000002321047290 */ /* 0x000fe2000fffe03f */
[----:B------:R-:W-:Y:S04]  /*12370*/  DEPBAR.LE SB0, 0x0 ;  /* 0x000080000000791a */ /* 0x000fe80000000000 */
[----:B------:R-:W3:Y:S01]  /*12380*/  LDL.64 R8, [R1+0x30] ;  /* 0x0000300001087983 */ /* 0x000ee20000100a00 */
[----:B------:R-:W-:Y:S01]  /*12390*/  IMAD.U32 R165, RZ, RZ, UR4 ;  /* 0x00000004ffa57e24 */ /* 0x000fe2000f8e00ff */
[----:B------:R-:W-:Y:S02]  /*123a0*/  UIADD3 UR32, UR40, -0x1, URZ ;  /* 0xffffffff28207890 */ /* 0x000fe4000fffe03f */
[----:B------:R-:W4:Y:S04]  /*123b0*/  LDL R4, [R1] ;  /* 0x0000000001047983 */ /* 0x000f280000100800 */
[----:B------:R-:W-:Y:S01]  /*123c0*/  BAR.SYNC.DEFER_BLOCKING 0x0 ;  /* 0x0000000000007b1d */ /* 0x000fe20000010000 */
[C---:B------:R-:W-:Y:S01]  /*123d0*/  LEA R34, P0, R165.reuse, R238, 0x6 ;  /* 0x000000eea5227211 */ /* 0x040fe200078030ff */
[----:B------:R-:W-:Y:S02]  /*123e0*/  USHF.R.S32.HI UR5, URZ, 0x1f, UR32 ;  /* 0x0000001f3f057899 */ /* 0x000fe40008011420 */
[----:B------:R-:W-:Y:S01]  /*123f0*/  UIMAD UR4, UR22, UR32, URZ ;  /* 0x00000020160472a4 */ /* 0x000fe2000f8e023f */
[----:B------:R-:W-:Y:S01]  /*12400*/  LEA.HI.X.SX32 R35, R165, R239, 0x6, P0 ;  /* 0x000000efa5237211 */ /* 0x000fe200000f36ff */
[----:B------:R-:W-:Y:S02]  /*12410*/  UISETP.GT.AND UP0, UPT, UR32, UR19, UPT ;  /* 0x000000132000728c */ /* 0x000fe4000bf04270 */
[----:B------:R-:W-:Y:S01]  /*12420*/  UIMAD UR4, UR5, UR23, UR4 ;  /* 0x00000017050472a4 */ /* 0x000fe2000f8e0204 */
[----:B------:R-:W-:Y:S01]  /*12430*/  @P5 STS.128 [R236+0x18000], RZ ;  /* 0x018000ffec005388 */ /* 0x000fe20000000c00 */
[----:B--2---:R-:W-:Y:S05]  /*12440*/  IMAD.WIDE.U32 R30, R231, UR32, R6 ;  /* 0x00000020e71e7c25 */ /* 0x004fea000f8e0006 */
[C---:B------:R-:W-:Y:S02]  /*12450*/  @!P5 LEA R26, P0, R30.reuse, c[0x0][0x170], 0x1 ;  /* 0x00005c001e1ada11 */ /* 0x040fe400078008ff */
[----:B---3--:R-:W-:Y:S02]  /*12460*/  LEA R202, P1, R165, R8, 0x6 ;  /* 0x00000008a5ca7211 */ /* 0x008fe400078230ff */
[----:B------:R-:W-:Y:S01]  /*12470*/  IADD3 R0, R31, UR4, RZ ;  /* 0x000000041f007c10 */ /* 0x000fe2000fffe0ff */
[----:B------:R-:W-:Y:S01]  /*12480*/  UIADD3 UR4, UR34, -UR35, URZ ;  /* 0x8000002322047290 */ /* 0x000fe2000fffe03f */
[----:B------:R-:W-:Y:S01]  /*12490*/  LEA.HI.X.SX32 R203, R165, R9, 0x6, P1 ;  /* 0x00000009a5cb7211 */ /* 0x000fe200008f36ff */
[----:B------:R-:W-:Y:S01]  /*124a0*/  IMAD R165, R35, c[0x0][0x1a0], RZ ;  /* 0x0000680023a57a24 */ /* 0x000fe200078e02ff */
[C---:B------:R-:W-:Y:S02]  /*124b0*/  @!P5 LEA.HI.X R27, R30.reuse, c[0x0][0x174], R0, 0x1, P0 ;  /* 0x00005d001e1bda11 */ /* 0x040fe400000f0c00 */
[----:B------:R-:W-:Y:S01]  /*124c0*/  @!P5 IADD3 R25, P1, R30, UR25, RZ ;  /* 0x000000191e19dc10 */ /* 0x000fe2000ff3e0ff */
[C---:B------:R-:W-:Y:S02]  /*124d0*/  IMAD R165, R34.reuse, c[0x0][0x1a4], R165 ;  /* 0x0000690022a57a24 */ /* 0x040fe400078e02a5 */
[----:B------:R-:W-:Y:S01]  /*124e0*/  IMAD.WIDE.U32 R34, R34, c[0x0][0x1a0], RZ ;  /* 0x0000680022227a25 */ /* 0x000fe200078e00ff */
[----:B------:R-:W-:Y:S01]  /*124f0*/  @!PT LDS RZ, [RZ] ;  /* 0x00000000fffff984 */ /* 0x000fe20000000800 */
[----:B------:R-:W-:Y:S01]  /*12500*/  @!PT LDS RZ, [RZ] ;  /* 0x00000000fffff984 */ /* 0x000fe20000000800 */
[----:B------:R-:W-:Y:S01]  /*12510*/  @!PT LDS RZ, [RZ] ;  /* 0x00000000fffff984 */ /* 0x000fe20000000800 */
[----:B------:R1:W-:Y:S01]  /*12520*/  @!P5 LDGSTS.E.BYPASS.LTC128B.128 [R236+0x18000], [R26.64] ;  /* 0x180000001aecdfae */ /* 0x0003e2000b901d5e */
[----:B------:R-:W-:Y:S02]  /*12530*/  @!P5 IADD3.X R0, R0, UR24, RZ, P1, !PT ;  /* 0x000000180000dc10 */ /* 0x000fe40008ffe4ff */
[----:B------:R-:W-:Y:S01]  /*12540*/  IMAD.IADD R165, R35, 0x1, R165 ;  /* 0x0000000123a57824 */ /* 0x000fe200078e02a5 */
[C---:B----4-:R-:W-:Y:S01]  /*12550*/  LEA R182, P6, R34.reuse, R4, 0x1 ;  /* 0x0000000422b67211 */ /* 0x050fe200078c08ff */
[----:B------:R-:W-:Y:S01]  /*12560*/  @P4 STS.128 [R236+0x1a000], RZ ;  /* 0x01a000ffec004388 */ /* 0x000fe20000000c00 */
[----:B------:R-:W-:Y:S02]  /*12570*/  IMAD R2, R203, c[0x0][0x1a0], RZ ;  /* 0x00006800cb027a24 */ /* 0x000fe400078e02ff */
[----:B------:R-:W-:Y:S01]  /*12580*/  LEA.HI.X R183, R34, R252, R165, 0x1, P6 ;  /* 0x000000fc22b77211 */ /* 0x000fe200030f0ca5 */
[C---:B------:R-:W-:Y:S04]  /*12590*/  IMAD.WIDE.U32 R30, R202.reuse, c[0x0][0x1a0], RZ ;  /* 0x00006800ca1e7a25 */ /* 0x040fe800078e00ff */
[----:B------:R-:W-:Y:S01]  /*125a0*/  @!PT LDS RZ, [RZ] ;  /* 0x00000000fffff984 */ /* 0x000fe20000000800 */
[----:B------:R-:W-:Y:S01]  /*125b0*/  @!PT LDS RZ, [RZ] ;  /* 0x00000000fffff984 */ /* 0x000fe20000000800 */
[----:B------:R-:W-:Y:S01]  /*125c0*/  @!PT LDS RZ, [RZ] ;  /* 0x00000000fffff984 */ /* 0x000fe20000000800 */
[----:B------:R2:W-:Y:S01]  /*125d0*/  @!P4 LDGSTS.E.BYPASS.LTC128B.128 [R236+0x1a000], [R182.64+0x80] ;  /* 0x1a000080b6eccfae */ /* 0x0005e2000b901d5e */
[----:B------:R-:W-:Y:S01]  /*125e0*/  IMAD R2, R202, c[0x0][0x1a4], R2 ;  /* 0x00006900ca027a24 */ /* 0x000fe200078e0202 */
[----:B------:R-:W-:Y:S01]  /*125f0*/  @!P5 LEA R202, P0, R25, c[0x0][0x170], 0x1 ;  /* 0x00005c0019cada11 */ /* 0x000fe200078008ff */
[----:B------:R-:W-:Y:S01]  /*12600*/  IMAD.U32 R165, RZ, RZ, UR4 ;  /* 0x00000004ffa57e24 */ /* 0x000fe2000f8e00ff */
[----:B------:R-:W-:Y:S01]  /*12610*/  @P3 STS.128 [R236+0x1c000], RZ ;  /* 0x01c000ffec003388 */ /* 0x000fe20000000c00 */
[----:B------:R-:W-:Y:S01]  /*12620*/  IMAD.IADD R2, R31, 0x1, R2 ;  /* 0x000000011f027824 */ /* 0x000fe200078e0202 */
[----:B------:R-:W-:Y:S02]  /*12630*/  @!P5 LEA.HI.X R203, R25, c[0x0][0x174], R0, 0x1, P0 ;  /* 0x00005d0019cbda11 */ /* 0x000fe400000f0c00 */
[----:B------:R-:W-:Y:S01]  /*12640*/  @!PT LDS RZ, [RZ] ;  /* 0x00000000fffff984 */ /* 0x000fe20000000800 */
[----:B------:R-:W-:Y:S01]  /*12650*/  @!PT LDS RZ, [RZ] ;  /* 0x00000000fffff984 */ /* 0x000fe20000000800 */
[----:B------:R-:W-:Y:S01]  /*12660*/  @!PT LDS RZ, [RZ] ;  /* 0x00000000fffff984 */ /* 0x000fe20000000800 */
[----:B------:R2:W-:Y:S01]  /*12670*/  @!P3 LDGSTS.E.BYPASS.LTC128B.128 [R236+0x1c000], [R182.64+0x100] ;  /* 0x1c000100b6ecbfae */ /* 0x0005e2000b901d5e */
[C---:B------:R-:W-:Y:S03]  /*12680*/  LEA R24, P1, R30.reuse, R4, 0x1 ;  /* 0x000000041e187211 */ /* 0x040fe600078208ff */
[----:B------:R-:W-:Y:S01]  /*12690*/  @P2 STS.128 [R236+0x1e000], RZ ;  /* 0x01e000ffec002388 */ /* 0x000fe20000000c00 */
[----:B------:R-:W-:Y:S03]  /*126a0*/  LEA.HI.X R25, R30, R252, R2, 0x1, P1 ;  /* 0x000000fc1e197211 */ /* 0x000fe600008f0c02 */
        /* <DEDUP_REMOVED lines=27> */
[----:B--2---:R-:W2:Y:S04]  /*12860*/  LDSM.16.M88.4 R180, [R229+0x11000] ;  /* 0x01100000e5b4783b */ /* 0x004ea80000000200 */
[----:B------:R-:W0:Y:S04]  /*12870*/  LDGDEPBAR ;  /* 0x00000000000079af */ /* 0x000e280000000000 */
[----:B------:R-:W1:Y:S04]  /*12880*/  LDSM.16.M88.4 R184, [R229+0x11800] ;  /* 0x01180000e5b8783b */ /* 0x000e680000000200 */
[----:B------:R-:W-:Y:S04]  /*12890*/  LDSM.16.M88.4 R188, [R228] ;  /* 0x00000000e4bc783b */ /* 0x000fe80000000200 */
[----:B------:R-:W1:Y:S04]  /*128a0*/  LDSM.16.M88.4 R192, [R227] ;  /* 0x00000000e3c0783b */ /* 0x000e680000000200 */
[----:B------:R-:W1:Y:S04]  /*128b0*/  LDSM.16.M88.4 R196, [R219] ;  /* 0x00000000dbc4783b */ /* 0x000e680000000200 */
[----:B---3--:R-:W3:Y:S01]  /*128c0*/  LDSM.16.M88.4 R200, [R218] ;  /* 0x00000000dac8783b */ /* 0x008ee20000000200 */
[C---:B----4-:R-:W-:Y:S07]  /*128d0*/  HMMA.16816.F32 R4, R168.reuse, R172, RZ ;  /* 0x000000aca804723c */ /* 0x050fee00000018ff */
[----:B------:R-:W-:Y:S02]  /*128e0*/  IMAD.MOV.U32 R172, RZ, RZ, R8 ;  /* 0x000000ffffac7224 */ /* 0x000fe400078e0008 */
[----:B------:R-:W-:Y:S02]  /*128f0*/  IMAD.MOV.U32 R173, RZ, RZ, R9 ;  /* 0x000000ffffad7224 */ /* 0x000fe400078e0009 */
[C---:B------:R-:W-:Y:S08]  /*12900*/  HMMA.16816.F32 R8, R168.reuse, R174, RZ ;  /* 0x000000aea808723c */ /* 0x040ff000000018ff */
[C---:B-----5:R-:W-:Y:S08]  /*12910*/  HMMA.16816.F32 R12, R168.reuse, R176, RZ ;  /* 0x000000b0a80c723c */ /* 0x060ff000000018ff */
[C---:B------:R-:W-:Y:S01]  /*12920*/  HMMA.16816.F32 R16, R168.reuse, R178, RZ ;  /* 0x000000b2a810723c */ /* 0x040fe200000018ff */
[----:B------:R-:W-:Y:S07]  /*12930*/  LDSM.16.M88.4 R176, [R223+0x10000] ;  /* 0x01000000dfb0783b */ /* 0x000fee0000000200 */
[C---:B--2---:R-:W-:Y:S08]  /*12940*/  HMMA.16816.F32 R20, R168.reuse, R180, RZ ;  /* 0x000000b4a814723c */ /* 0x044ff000000018ff */
[C---:B-1----:R-:W-:Y:S01]  /*12950*/  HMMA.16816.F32 R24, R168.reuse, R182, RZ ;  /* 0x000000b6a818723c */ /* 0x042fe200000018ff */
[----:B------:R-:W-:Y:S07]  /*12960*/  LDSM.16.M88.4 R180, [R223+0x10800] ;  /* 0x01080000dfb4783b */ /* 0x000fee0000000200 */
[C---:B------:R-:W-:Y:S08]  /*12970*/  HMMA.16816.F32 R28, R168.reuse, R184, RZ ;  /* 0x000000b8a81c723c */ /* 0x040ff000000018ff */
[----:B------:R-:W-:Y:S01]  /*12980*/  HMMA.16816.F32 R32, R168, R186, RZ ;  /* 0x000000baa820723c */ /* 0x000fe200000018ff */
[----:B------:R-:W1:Y:S04]  /*12990*/  LDSM.16.M88.4 R168, [R217] ;  /* 0x00000000d9a8783b */ /* 0x000e680000000200 */
[----:B------:R-:W-:Y:S03]  /*129a0*/  LDSM.16.M88.4 R184, [R223+0x11000] ;  /* 0x01100000dfb8783b */ /* 0x000fe60000000200 */
[C---:B------:R-:W-:Y:S01]  /*129b0*/  HMMA.16816.F32 R4, R188.reuse, R192, R4 ;  /* 0x000000c0bc04723c */ /* 0x040fe20000001804 */
[----:B------:R-:W2:Y:S04]  /*129c0*/  LDL R192, [R1+0x8] ;  /* 0x0000080001c07983 */ /* 0x000ea80000100800 */
[----:B------:R-:W4:Y:S03]  /*129d0*/  LDL R193, [R1+0x4] ;  /* 0x0000040001c17983 */ /* 0x000f260000100800 */
[C---:B------:R-:W-:Y:S07]  /*129e0*/  HMMA.16816.F32 R8, R188.reuse, R194, R8 ;  /* 0x000000c2bc08723c */ /* 0x040fee0000001808 */
[----:B------:R-:W-:Y:S01]  /*129f0*/  IMAD.MOV.U32 R194, RZ, RZ, R172 ;  /* 0x000000ffffc27224 */ /* 0x000fe200078e00ac */
[C---:B------:R-:W-:Y:S04]  /*12a00*/  HMMA.16816.F32 R12, R188.reuse, R196, R12 ;  /* 0x000000c4bc0c723c */ /* 0x040fe8000000180c */
[----:B------:R-:W-:Y:S02]  /*12a10*/  IMAD.MOV.U32 R195, RZ, RZ, R173 ;  /* 0x000000ffffc37224 */ /* 0x000fe400078e00ad */
[----:B------:R-:W5:Y:S02]  /*12a20*/  LDSM.16.M88.4 R172, [R226] ;  /* 0x00000000e2ac783b */ /* 0x000f640000000200 */
[C---:B------:R-:W-:Y:S08]  /*12a30*/  HMMA.16816.F32 R16, R188.reuse, R198, R16 ;  /* 0x000000c6bc10723c */ /* 0x040ff00000001810 */
[C---:B---3--:R-:W-:Y:S08]  /*12a40*/  HMMA.16816.F32 R20, R188.reuse, R200, R20 ;  /* 0x000000c8bc14723c */ /* 0x048ff00000001814 */
[C---:B------:R-:W-:Y:S07]  /*12a50*/  HMMA.16816.F32 R24, R188.reuse, R202, R24 ;  /* 0x000000cabc18723c */ /* 0x040fee0000001818 */
[C---:B------:R-:W-:Y:S01]  /*12a60*/  LEA R202, P1, R165.reuse, R238, 0x6 ;  /* 0x000000eea5ca7211 */ /* 0x040fe200078230ff */
[C---:B-1----:R-:W-:Y:S04]  /*12a70*/  HMMA.16816.F32 R28, R188.reuse, R168, R28 ;  /* 0x000000a8bc1c723c */ /* 0x042fe8000000181c */
[----:B------:R-:W-:Y:S04]  /*12a80*/  LEA.HI.X.SX32 R203, R165, R239, 0x6, P1 ;  /* 0x000000efa5cb7211 */ /* 0x000fe800008f36ff */
[----:B------:R-:W-:Y:S01]  /*12a90*/  HMMA.16816.F32 R32, R188, R170, R32 ;  /* 0x000000aabc20723c */ /* 0x000fe20000001820 */
[----:B------:R-:W1:Y:S03]  /*12aa0*/  LDSM.16.M88.4 R168, [R223+0x11800] ;  /* 0x01180000dfa8783b */ /* 0x000e660000000200 */
[----:B------:R-:W-:Y:S01]  /*12ab0*/  IMAD R2, R203, c[0x0][0x198], RZ ;  /* 0x00006600cb027a24 */ /* 0x000fe200078e02ff */
[----:B------:R-:W-:Y:S03]  /*12ac0*/  LDSM.16.M88.4 R188, [R216+0x800] ;  /* 0x00080000d8bc783b */ /* 0x000fe60000000200 */
[C---:B-----5:R-:W-:Y:S05]  /*12ad0*/  HMMA.16816.F32 R4, R172.reuse, R176, R4 ;  /* 0x000000b0ac04723c */ /* 0x060fea0000001804 */
[C---:B------:R-:W-:Y:S03]  /*12ae0*/  IMAD R2, R202.reuse, c[0x0][0x19c], R2 ;  /* 0x00006700ca027a24 */ /* 0x040fe600078e0202 */
[C---:B------:R-:W-:Y:S01]  /*12af0*/  HMMA.16816.F32 R8, R172.reuse, R178, R8 ;  /* 0x000000b2ac08723c */ /* 0x040fe20000001808 */
[----:B------:R-:W-:Y:S07]  /*12b00*/  LDSM.16.M88.4 R176, [R225] ;  /* 0x00000000e1b0783b */ /* 0x000fee0000000200 */
[C---:B------:R-:W-:Y:S08]  /*12b10*/  HMMA.16816.F32 R12, R172.reuse, R180, R12 ;  /* 0x000000b4ac0c723c */ /* 0x040ff0000000180c */
[C---:B------:R-:W-:Y:S01]  /*12b20*/  HMMA.16816.F32 R16, R172.reuse, R182, R16 ;  /* 0x000000b6ac10723c */ /* 0x040fe20000001810 */
[----:B------:R-:W3:Y:S07]  /*12b30*/  LDSM.16.M88.4 R180, [R216] ;  /* 0x00000000d8b4783b */ /* 0x000eee0000000200 */
[C---:B------:R-:W-:Y:S08]  /*12b40*/  HMMA.16816.F32 R20, R172.reuse, R184, R20 ;  /* 0x000000b8ac14723c */ /* 0x040ff00000001814 */
[C---:B------:R-:W-:Y:S01]  /*12b50*/  HMMA.16816.F32 R24, R172.reuse, R186, R24 ;  /* 0x000000baac18723c */ /* 0x040fe20000001818 */
[----:B------:R-:W5:Y:S07]  /*12b60*/  LDSM.16.M88.4 R184, [R216+0x1000] ;  /* 0x00100000d8b8783b */ /* 0x000f6e0000000200 */
[C---:B-1----:R-:W-:Y:S08]  /*12b70*/  HMMA.16816.F32 R28, R172.reuse, R168, R28 ;  /* 0x000000a8ac1c723c */ /* 0x042ff0000000181c */
[----:B------:R-:W-:Y:S01]  /*12b80*/  HMMA.16816.F32 R32, R172, R170, R32 ;  /* 0x000000aaac20723c */ /* 0x000fe20000001820 */
[----:B------:R-:W1:Y:S04]  /*12b90*/  LDSM.16.M88.4 R168, [R216+0x1800] ;  /* 0x00180000d8a8783b */ /* 0x000e680000000200 */
[----:B------:R-:W-:Y:S03]  /*12ba0*/  LDSM.16.M88.4 R172, [R230+0x4000] ;  /* 0x00400000e6ac783b */ /* 0x000fe60000000200 */
[C---:B---3--:R-:W-:Y:S08]  /*12bb0*/  HMMA.16816.F32 R4, R176.reuse, R180, R4 ;  /* 0x000000b4b004723c */ /* 0x048ff00000001804 */
[C---:B------:R-:W-:Y:S01]  /*12bc0*/  HMMA.16816.F32 R8, R176.reuse, R182, R8 ;  /* 0x000000b6b008723c */ /* 0x040fe20000001808 */
[----:B------:R-:W3:Y:S07]  /*12bd0*/  LDSM.16.M88.4 R180, [R229+0x12000] ;  /* 0x01200000e5b4783b */ /* 0x000eee0000000200 */
[C---:B------:R-:W-:Y:S08]  /*12be0*/  HMMA.16816.F32 R12, R176.reuse, R188, R12 ;  /* 0x000000bcb00c723c */ /* 0x040ff0000000180c */
[C---:B------:R-:W-:Y:S01]  /*12bf0*/  HMMA.16816.F32 R16, R176.reuse, R190, R16 ;  /* 0x000000beb010723c */ /* 0x040fe20000001810 */
[----:B------:R-:W3:Y:S07]  /*12c00*/  LDSM.16.M88.4 R188, [R229+0x12800] ;  /* 0x01280000e5bc783b */ /* 0x000eee0000000200 */
[C---:B-----5:R-:W-:Y:S08]  /*12c10*/  HMMA.16816.F32 R20, R176.reuse, R184, R20 ;  /* 0x000000b8b014723c */ /* 0x060ff00000001814 */
        /* <DEDUP_REMOVED lines=8> */
[----:B------:R-:W3:Y:S07]  /*12ca0*/  LDSM.16.M88.4 R180, [R215] ;  /* 0x00000000d7b4783b */ /* 0x000eee0000000200 */
[C---:B------:R-:W-:Y:S08]  /*12cb0*/  HMMA.16816.F32 R12, R172.reuse, R188, R12 ;  /* 0x000000bcac0c723c */ /* 0x040ff0000000180c */
[C---:B------:R-:W-:Y:S01]  /*12cc0*/  HMMA.16816.F32 R16, R172.reuse, R190, R16 ;  /* 0x000000beac10723c */ /* 0x040fe20000001810 */
[----:B------:R-:W3:Y:S07]  /*12cd0*/  LDSM.16.M88.4 R188, [R214] ;  /* 0x00000000d6bc783b */ /* 0x000eee0000000200 */
[C---:B-----5:R-:W-:Y:S08]  /*12ce0*/  HMMA.16816.F32 R20, R172.reuse, R184, R20 ;  /* 0x000000b8ac14723c */ /* 0x060ff00000001814 */
[C---:B------:R-:W-:Y:S01]  /*12cf0*/  HMMA.16816.F32 R24, R172.reuse, R186, R24 ;  /* 0x000000baac18723c */ /* 0x040fe20000001818 */
[----:B------:R-:W5:Y:S07]  /*12d00*/  LDSM.16.M88.4 R184, [R213] ;  /* 0x00000000d5b8783b */ /* 0x000f6e0000000200 */
[C---:B-1----:R-:W-:Y:S08]  /*12d10*/  HMMA.16816.F32 R28, R172.reuse, R168, R28 ;  /* 0x000000a8ac1c723c */ /* 0x042ff0000000181c */
[----:B------:R-:W-:Y:S01]  /*12d20*/  HMMA.16816.F32 R32, R172, R170, R32 ;  /* 0x000000aaac20723c */ /* 0x000fe20000001820 */
[----:B------:R-:W1:Y:S04]  /*12d30*/  LDSM.16.M88.4 R168, [R212] ;  /* 0x00000000d4a8783b */ /* 0x000e680000000200 */
[----:B------:R-:W-:Y:S03]  /*12d40*/  LDSM.16.M88.4 R172, [R226+0x4000] ;  /* 0x00400000e2ac783b */ /* 0x000fe60000000200 */
[C---:B---3--:R-:W-:Y:S08]  /*12d50*/  HMMA.16816.F32 R4, R176.reuse, R180, R4 ;  /* 0x000000b4b004723c */ /* 0x048ff00000001804 */
[C---:B------:R-:W-:Y:S01]  /*12d60*/  HMMA.16816.F32 R8, R176.reuse, R182, R8 ;  /* 0x000000b6b008723c */ /* 0x040fe20000001808 */
[----:B------:R-:W3:Y:S07]  /*12d70*/  LDSM.16.M88.4 R180, [R223+0x12000] ;  /* 0x01200000dfb4783b */ /* 0x000eee0000000200 */
[C---:B------:R-:W-:Y:S08]  /*12d80*/  HMMA.16816.F32 R12, R176.reuse, R188, R12 ;  /* 0x000000bcb00c723c */ /* 0x040ff0000000180c */
[C---:B------:R-:W-:Y:S01]  /*12d90*/  HMMA.16816.F32 R16, R176.reuse, R190, R16 ;  /* 0x000000beb010723c */ /* 0x040fe20000001810 */
[----:B------:R-:W2:Y:S07]  /*12da0*/  LDSM.16.M88.4 R188, [R223+0x12800] ;  /* 0x01280000dfbc783b */ /* 0x000eae0000000200 */
        /* <DEDUP_REMOVED lines=10> */
[C---:B--2---:R-:W-:Y:S08]  /*12e50*/  HMMA.16816.F32 R12, R172.reuse, R188, R12 ;  /* 0x000000bcac0c723c */ /* 0x044ff0000000180c */
        /* <DEDUP_REMOVED lines=25> */
[C---:B--2---:R-:W-:Y:S08]  /*12ff0*/  HMMA.16816.F32 R12, R172.reuse, R188, R12 ;  /* 0x000000bcac0c723c */ /* 0x044ff0000000180c */
[C---:B------:R-:W-:Y:S01]  /*13000*/  HMMA.16816.F32 R16, R172.reuse, R190, R16 ;  /* 0x000000beac10723c */ /* 0x040fe20000001810 */
[----:B------:R-:W2:Y:S07]  /*13010*/  LDSM.16.M88.4 R188, [R210] ;  /* 0x00000000d2bc783b */ /* 0x000eae0000000200 */
        /* <DEDUP_REMOVED lines=83> */
[----:B------:R-:W1:Y:S01]  /*13550*/  LDSM.16.M88.4 R168, [R216+0x7800] ;  /* 0x00780000d8a8783b */ /* 0x000e620000000200 */
[----:B------:R-:W-:Y:S04]  /*13560*/  DEPBAR.LE SB0, 0x0 ;  /* 0x000080000000791a */ /* 0x000fe80000000000 */
[----:B------:R-:W-:Y:S02]  /*13570*/  BAR.SYNC.DEFER_BLOCKING 0x0 ;  /* 0x0000000000007b1d */ /* 0x000fe40000010000 */
[C---:B---3--:R-:W-:Y:S08]  /*13580*/  HMMA.16816.F32 R4, R176.reuse, R180, R4 ;  /* 0x000000b4b004723c */ /* 0x048ff00000001804 */
[C---:B------:R-:W-:Y:S07]  /*13590*/  HMMA.16816.F32 R8, R176.reuse, R182, R8 ;  /* 0x000000b6b008723c */ /* 0x040fee0000001808 */
[C---:B------:R-:W-:Y:S01]  /*135a0*/  LEA R182, P0, R165.reuse, R194, 0x6 ;  /* 0x000000c2a5b67211 */ /* 0x040fe200078030ff */
[C---:B--2---:R-:W-:Y:S04]  /*135b0*/  HMMA.16816.F32 R12, R176.reuse, R188, R12 ;  /* 0x000000bcb00c723c */ /* 0x044fe8000000180c */
[----:B------:R-:W-:Y:S01]  /*135c0*/  LEA.HI.X.SX32 R183, R165, R195, 0x6, P0 ;  /* 0x000000c3a5b77211 */ /* 0x000fe200000f36ff */
[----:B------:R-:W-:Y:S01]  /*135d0*/  IMAD.WIDE.U32 R194, R202, c[0x0][0x198], RZ ;  /* 0x00006600cac27a25 */ /* 0x000fe200078e00ff */
[----:B------:R-:W-:Y:S02]  /*135e0*/  PLOP3.LUT P0, PT, PT, PT, UP0, 0x80, 0x0 ;  /* 0x000000000000781c */ /* 0x000fe40003f0f008 */
[C---:B------:R-:W-:Y:S04]  /*135f0*/  HMMA.16816.F32 R16, R176.reuse, R190, R16 ;  /* 0x000000beb010723c */ /* 0x040fe80000001810 */
[----:B------:R-:W-:Y:S02]  /*13600*/  IMAD R0, R183, c[0x0][0x198], RZ ;  /* 0x00006600b7007a24 */ /* 0x000fe400078e02ff */
[----:B------:R-:W-:Y:S02]  /*13610*/  IMAD.IADD R2, R195, 0x1, R2 ;  /* 0x00000001c3027824 */ /* 0x000fe400078e0202 */
[C---:B-----5:R-:W-:Y:S04]  /*13620*/  HMMA.16816.F32 R20, R176.reuse, R184, R20 ;  /* 0x000000b8b014723c */ /* 0x060fe80000001814 */
[C---:B------:R-:W-:Y:S04]  /*13630*/  IMAD R0, R182.reuse, c[0x0][0x19c], R0 ;  /* 0x00006700b6007a24 */ /* 0x040fe800078e0200 */
[C---:B------:R-:W-:Y:S07]  /*13640*/  HMMA.16816.F32 R24, R176.reuse, R186, R24 ;  /* 0x000000bab018723c */ /* 0x040fee0000001818 */
[----:B------:R-:W-:Y:S01]  /*13650*/  IMAD.WIDE.U32 R186, R182, c[0x0][0x198], RZ ;  /* 0x00006600b6ba7a25 */ /* 0x000fe200078e00ff */
[C---:B-1----:R-:W-:Y:S04]  /*13660*/  HMMA.16816.F32 R28, R176.reuse, R168, R28 ;  /* 0x000000a8b01c723c */ /* 0x042fe8000000181c */
[----:B------:R-:W-:Y:S01]  /*13670*/  IMAD.IADD R0, R187, 0x1, R0 ;  /* 0x00000001bb007824 */ /* 0x000fe200078e0200 */
[-C--:B------:R-:W-:Y:S02]  /*13680*/  LEA R182, P6, R194, R192.reuse, 0x1 ;  /* 0x000000c0c2b67211 */ /* 0x080fe400078c08ff */
[----:B------:R-:W-:Y:S01]  /*13690*/  LEA R202, P1, R186, R192, 0x1 ;  /* 0x000000c0baca7211 */ /* 0x000fe200078208ff */
[----:B------:R-:W-:Y:S04]  /*136a0*/  HMMA.16816.F32 R32, R176, R170, R32 ;  /* 0x000000aab020723c */ /* 0x000fe80000001820 */
[-C--:B----4-:R-:W-:Y:S02]  /*136b0*/  LEA.HI.X R183, R194, R193.reuse, R2, 0x1, P6 ;  /* 0x000000c1c2b77211 */ /* 0x090fe400030f0c02 */
[----:B------:R-:W-:Y:S02]  /*136c0*/  LEA.HI.X R203, R186, R193, R0, 0x1, P1 ;  /* 0x000000c1bacb7211 */ /* 0x000fe400008f0c00 */
[----:B------:R-:W-:-:S05]  /*136d0*/  @P0 BRA `(.L_x_1777) ;  /* 0xffffe8b000000947 */ /* 0x000fca000383ffff */
.L_x_1776:
[----:B------:R-:W-:Y:S01]  /*136e0*/  IMAD.U32 R170, RZ, RZ, UR32 ;  /* 0x00000020ffaa7e24 */ /* 0x000fe2000f8e00ff */
[----:B------:R-:W-:Y:S02]  /*136f0*/  USHF.L.U32 UR4, UR32, 0x1, URZ ;  /* 0x0000000120047899 */ /* 0x000fe4000800063f */
[----:B------:R-:W-:Y:S01]  /*13700*/  UISETP.GT.AND UP0, UPT, UR32, UR19, UPT ;  /* 0x000000132000728c */ /* 0x000fe2000bf04270 */
[----:B------:R-:W-:Y:S01]  /*13710*/  IMAD R170, R170, 0x40, R235 ;  /* 0x00000040aaaa7824 */ /* 0x000fe200078e02eb */
[----:B------:R-:W-:Y:S02]  /*13720*/  UIADD3 UR35, UR35, 0x1, URZ ;  /* 0x0000000123237890 */ /* 0x000fe4000fffe03f */
[----:B------:R-:W-:Y:S01]  /*13730*/  UMOV UR40, UR32 ;  /* 0x0000002000287c82 */ /* 0x000fe20008000000 */
[--C-:B------:R-:W-:Y:S01]  /*13740*/  IMAD.IADD R0, R246, 0x1, -R170.reuse ;  /* 0x00000001f6007824 */ /* 0x100fe200078e0aaa */
[C---:B------:R-:W-:Y:S02]  /*13750*/  IADD3 R178, R170.reuse, 0x1, RZ ;  /* 0x00000001aab27810 */ /* 0x040fe40007ffe0ff */
[C---:B------:R-:W-:Y:S02]  /*13760*/  IADD3 R181, R170.reuse, 0x8, RZ ;  /* 0x00000008aab57810 */ /* 0x040fe40007ffe0ff */
[----:B------:R-:W-:Y:S01]  /*13770*/  IABS R179, R0 ;  /* 0x0000000000b37213 */ /* 0x000fe20000000000 */
[C---:B------:R-:W-:Y:S01]  /*13780*/  IMAD.IADD R0, R243.reuse, 0x1, -R170 ;  /* 0x00000001f3007824 */ /* 0x040fe200078e0aaa */
[----:B------:R-:W-:Y:S01]  /*13790*/  IADD3 R187, R170, 0x9, RZ ;  /* 0x00000009aabb7810 */ /* 0x000fe20007ffe0ff */
[--C-:B------:R-:W-:Y:S01]  /*137a0*/  IMAD.IADD R2, R246, 0x1, -R178.reuse ;  /* 0x00000001f6027824 */ /* 0x100fe200078e0ab2 */
[----:B------:R-:W-:Y:S02]  /*137b0*/  IADD3 R185, R170, 0x10, RZ ;  /* 0x00000010aab97810 */ /* 0x000fe40007ffe0ff */
[----:B-1----:R-:W-:Y:S01]  /*137c0*/  IABS R169, R0 ;  /* 0x0000000000a97213 */ /* 0x002fe20000000000 */
[----:B------:R-:W-:Y:S01]  /*137d0*/  I2F R179, R179 ;  /* 0x000000b300b37306 */ /* 0x000fe20000201400 */
[----:B------:R-:W-:Y:S01]  /*137e0*/  IABS R0, R2 ;  /* 0x0000000200007213 */ /* 0x000fe20000000000 */
[----:B------:R-:W-:Y:S01]  /*137f0*/  IMAD.IADD R2, R246, 0x1, -R181 ;  /* 0x00000001f6027824 */ /* 0x000fe200078e0ab5 */
[C---:B------:R-:W-:Y:S02]  /*13800*/  IADD3 R183, R170.reuse, 0x11, RZ ;  /* 0x00000011aab77810 */ /* 0x040fe40007ffe0ff */
[----:B------:R-:W-:Y:S02]  /*13810*/  IADD3 R174, R170, 0x18, RZ ;  /* 0x00000018aaae7810 */ /* 0x000fe40007ffe0ff */
[----:B------:R-:W-:Y:S01]  /*13820*/  IABS R175, R2 ;  /* 0x0000000200af7213 */ /* 0x000fe20000000000 */
[----:B------:R-:W-:Y:S01]  /*13830*/  IMAD.IADD R2, R246, 0x1, -R187 ;  /* 0x00000001f6027824 */ /* 0x000fe200078e0abb */
[C---:B------:R-:W-:Y:S01]  /*13840*/  IADD3 R173, R170.reuse, 0x19, RZ ;  /* 0x00000019aaad7810 */ /* 0x040fe20007ffe0ff */
[----:B------:R-:W-:Y:S01]  /*13850*/  I2F R0, R0 ;  /* 0x0000000000007306 */ /* 0x000fe20000201400 */
[----:B------:R-:W-:Y:S02]  /*13860*/  IADD3 R165, R170, 0x20, RZ ;  /* 0x00000020aaa57810 */ /* 0x000fe40007ffe0ff */
[----:B------:R-:W-:Y:S01]  /*13870*/  IABS R182, R2 ;  /* 0x0000000200b67213 */ /* 0x000fe20000000000 */
[C---:B------:R-:W-:Y:S01]  /*13880*/  IMAD.IADD R2, R246.reuse, 0x1, -R185 ;  /* 0x00000001f6027824 */ /* 0x040fe200078e0ab9 */
[----:B------:R-:W-:Y:S02]  /*13890*/  IADD3 R176, R246, -R165, RZ ;  /* 0x800000a5f6b07210 */ /* 0x000fe40007ffe0ff */
[CC--:B------:R-:W-:Y:S02]  /*138a0*/  ISETP.GE.AND P6, PT, R170.reuse, R245.reuse, PT ;  /* 0x000000f5aa00720c */ /* 0x0c0fe40003fc6270 */
[----:B------:R-:W-:Y:S01]  /*138b0*/  IABS R171, R2 ;  /* 0x0000000200ab7213 */ /* 0x000fe20000000000 */
[C---:B------:R-:W-:Y:S01]  /*138c0*/  IMAD.IADD R2, R243.reuse, 0x1, -R178 ;  /* 0x00000001f3027824 */ /* 0x040fe200078e0ab2 */
[----:B------:R-:W-:Y:S01]  /*138d0*/  ISETP.GE.OR P6, PT, R170, R244, !P6 ;  /* 0x000000f4aa00720c */ /* 0x000fe200077c6670 */
[----:B------:R-:W-:Y:S01]  /*138e0*/  I2F R169, R169 ;  /* 0x000000a900a97306 */ /* 0x000fe20000201400 */
[----:B------:R-:W-:Y:S02]  /*138f0*/  ISETP.GE.AND P0, PT, R178, R245, PT ;  /* 0x000000f5b200720c */ /* 0x000fe40003f06270 */
[----:B------:R-:W-:Y:S01]  /*13900*/  IABS R172, R2 ;  /* 0x0000000200ac7213 */ /* 0x000fe20000000000 */
[----:B------:R-:W-:Y:S01]  /*13910*/  IMAD.IADD R2, R246, 0x1, -R183 ;  /* 0x00000001f6027824 */ /* 0x000fe200078e0ab7 */
[----:B------:R-:W-:Y:S02]  /*13920*/  ISETP.GE.OR P0, PT, R178, R244, !P0 ;  /* 0x000000f4b200720c */ /* 0x000fe40004706670 */
[C---:B------:R-:W-:Y:S02]  /*13930*/  ISETP.GE.AND P1, PT, R170.reuse, R242, PT ;  /* 0x000000f2aa00720c */ /* 0x040fe40003f26270 */
[----:B------:R-:W-:Y:S01]  /*13940*/  IABS R168, R2 ;  /* 0x0000000200a87213 */ /* 0x000fe20000000000 */
[C---:B------:R-:W-:Y:S01]  /*13950*/  IMAD.IADD R2, R243.reuse, 0x1, -R181 ;  /* 0x00000001f3027824 */ /* 0x040fe200078e0ab5 */
[----:B------:R-:W-:Y:S01]  /*13960*/  I2F R175, R175 ;  /* 0x000000af00af7306 */ /* 0x000fe20000201400 */
[-C--:B------:R-:W-:Y:S03]  /*13970*/  ISETP.GE.OR P1, PT, R170, R237.reuse, !P1 ;  /* 0x000000edaa00720c */ /* 0x080fe60004f26670 */
[----:B------:R-:W-:Y:S01]  /*13980*/  IABS R191, R2 ;  /* 0x0000000200bf7213 */ /* 0x000fe20000000000 */
[C---:B------:R-:W-:Y:S05]  /*13990*/  IMAD.IADD R2, R246.reuse, 0x1, -R174 ;  /* 0x00000001f6027824 */ /* 0x040fea00078e0aae */
[----:B------:R-:W-:Y:S01]  /*139a0*/  IABS R189, R2 ;  /* 0x0000000200bd7213 */ /* 0x000fe20000000000 */
[C---:B------:R-:W-:Y:S01]  /*139b0*/  IMAD.IADD R2, R243.reuse, 0x1, -R187 ;  /* 0x00000001f3027824 */ /* 0x040fe200078e0abb */
[----:B------:R-:W-:Y:S04]  /*139c0*/  I2F R171, R171 ;  /* 0x000000ab00ab7306 */ /* 0x000fe80000201400 */
[----:B------:R-:W-:Y:S01]  /*139d0*/  IABS R186, R2 ;  /* 0x0000000200ba7213 */ /* 0x000fe20000000000 */
[----:B------:R-:W-:Y:S05]  /*139e0*/  IMAD.IADD R2, R246, 0x1, -R173 ;  /* 0x00000001f6027824 */ /* 0x000fea00078e0aad */
[----:B------:R-:W-:Y:S01]  /*139f0*/  IABS R180, R2 ;  /* 0x0000000200b47213 */ /* 0x000fe20000000000 */
[C---:B------:R-:W-:Y:S01]  /*13a00*/  IMAD.IADD R2, R243.reuse, 0x1, -R185 ;  /* 0x00000001f3027824 */ /* 0x040fe200078e0ab9 */
[----:B------:R-:W-:Y:S04]  /*13a10*/  I2F R182, R182 ;  /* 0x000000b600b67306 */ /* 0x000fe80000201400 */
[----:B------:R-:W-:Y:S02]  /*13a20*/  IABS R177, R2 ;  /* 0x0000000200b17213 */ /* 0x000fe40000000000 */
[----:B------:R-:W-:Y:S01]  /*13a30*/  IABS R2, R176 ;  /* 0x000000b000027213 */ /* 0x000fe20000000000 */
[----:B------:R-:W-:Y:S03]  /*13a40*/  IMAD.IADD R176, R243, 0x1, -R183 ;  /* 0x00000001f3b07824 */ /* 0x000fe600078e0ab7 */
[----:B------:R-:W-:Y:S02]  /*13a50*/  I2F R168, R168 ;  /* 0x000000a800a87306 */ /* 0x000fe40000201400 */
[----:B------:R-:W-:Y:S08]  /*13a60*/  IABS R176, R176 ;  /* 0x000000b000b07213 */ /* 0x000ff00000000000 */
        /* <DEDUP_REMOVED lines=8> */
[----:B------:R-:W-:Y:S06]  /*13af0*/  FFMA.FTZ R4, R179, -UR28, R4 ;  /* 0x8000001cb3047c23 */ /* 0x000fec0008010004 */
[----:B------:R1:W2:Y:S01]  /*13b00*/  I2F R179, R2 ;  /* 0x0000000200b37306 */ /* 0x0002a20000201400 */
[----:B------:R-:W-:Y:S01]  /*13b10*/  FFMA.FTZ R5, R0, -UR28, R5 ;  /* 0x8000001c00057c23 */ /* 0x000fe20008010005 */
[----:B------:R-:W-:Y:S01]  /*13b20*/  FSEL R4, R4, -INF , !P6 ;  /* 0xff80000004047808 */ /* 0x000fe20007000000 */
[----:B------:R-:W-:Y:S01]  /*13b30*/  IMAD.IADD R0, R243, 0x1, -R174 ;  /* 0x00000001f3007824 */ /* 0x000fe200078e0aae */
[CC--:B------:R-:W-:Y:S01]  /*13b40*/  ISETP.GE.AND P6, PT, R178.reuse, R242.reuse, PT ;  /* 0x000000f2b200720c */ /* 0x0c0fe20003fc6270 */
[----:B------:R-:W-:Y:S01]  /*13b50*/  FFMA.FTZ R6, R169, -UR28, R6 ;  /* 0x8000001ca9067c23 */ /* 0x000fe20008010006 */
[----:B------:R-:W-:Y:S01]  /*13b60*/  FSEL R169, R5, -INF , !P0 ;  /* 0xff80000005a97808 */ /* 0x000fe20004000000 */
[----:B------:R-:W-:Y:S01]  /*13b70*/  FFMA.FTZ R8, R175, -UR28, R8 ;  /* 0x8000001caf087c23 */ /* 0x000fe20008010008 */
[----:B------:R-:W-:Y:S01]  /*13b80*/  ISETP.GE.OR P6, PT, R178, R237, !P6 ;  /* 0x000000edb200720c */ /* 0x000fe200077c6670 */
[----:B------:R-:W-:Y:S01]  /*13b90*/  FFMA.FTZ R12, R171, -UR28, R12 ;  /* 0x8000001cab0c7c23 */ /* 0x000fe2000801000c */
[----:B------:R-:W-:Y:S01]  /*13ba0*/  FSEL R6, R6, -INF , !P1 ;  /* 0xff80000006067808 */ /* 0x000fe20004800000 */
[----:B------:R-:W-:Y:S01]  /*13bb0*/  FFMA.FTZ R9, R182, -UR28, R9 ;  /* 0x8000001cb6097c23 */ /* 0x000fe20008010009 */
[C---:B------:R-:W-:Y:S01]  /*13bc0*/  ISETP.GE.AND P1, PT, R181.reuse, R245, PT ;  /* 0x000000f5b500720c */ /* 0x040fe20003f26270 */
[----:B------:R-:W-:Y:S01]  /*13bd0*/  FFMA.FTZ R13, R168, -UR28, R13 ;  /* 0x8000001ca80d7c23 */ /* 0x000fe2000801000d */
[C---:B------:R-:W-:Y:S01]  /*13be0*/  ISETP.GE.AND P0, PT, R181.reuse, R242, PT ;  /* 0x000000f2b500720c */ /* 0x040fe20003f06270 */
[----:B------:R-:W-:Y:S01]  /*13bf0*/  FFMA.FTZ R7, R172, -UR28, R7 ;  /* 0x8000001cac077c23 */ /* 0x000fe20008010007 */
[-C--:B------:R-:W-:Y:S01]  /*13c00*/  ISETP.GE.OR P1, PT, R181, R244.reuse, !P1 ;  /* 0x000000f4b500720c */ /* 0x080fe20004f26670 */
[----:B------:R-:W-:Y:S01]  /*13c10*/  FFMA.FTZ R10, R191, -UR28, R10 ;  /* 0x8000001cbf0a7c23 */ /* 0x000fe2000801000a */
[----:B------:R-:W-:Y:S01]  /*13c20*/  ISETP.GE.OR P0, PT, R181, R237, !P0 ;  /* 0x000000edb500720c */ /* 0x000fe20004706670 */
[----:B------:R-:W-:Y:S01]  /*13c30*/  FFMA.FTZ R16, R189, -UR28, R16 ;  /* 0x8000001cbd107c23 */ /* 0x000fe20008010010 */
[----:B------:R-:W-:Y:S01]  /*13c40*/  FSEL R171, R8, -INF , !P1 ;  /* 0xff80000008ab7808 */ /* 0x000fe20004800000 */
[----:B------:R-:W-:Y:S01]  /*13c50*/  IMAD.IADD R8, R243, 0x1, -R173 ;  /* 0x00000001f3087824 */ /* 0x000fe200078e0aad */
[-C--:B------:R-:W-:Y:S01]  /*13c60*/  ISETP.GE.AND P1, PT, R187, R245.reuse, PT ;  /* 0x000000f5bb00720c */ /* 0x080fe20003f26270 */
[----:B------:R-:W-:Y:S01]  /*13c70*/  FFMA.FTZ R11, R186, -UR28, R11 ;  /* 0x8000001cba0b7c23 */ /* 0x000fe2000801000b */
[----:B-1----:R-:W-:Y:S01]  /*13c80*/  IADD3 R2, R170, 0x21, RZ ;  /* 0x00000021aa027810 */ /* 0x002fe20007ffe0ff */
[----:B------:R-:W-:Y:S01]  /*13c90*/  FFMA.FTZ R14, R177, -UR28, R14 ;  /* 0x8000001cb10e7c23 */ /* 0x000fe2000801000e */
[----:B------:R-:W-:Y:S01]  /*13ca0*/  ISETP.GE.OR P1, PT, R187, R244, !P1 ;  /* 0x000000f4bb00720c */ /* 0x000fe20004f26670 */
[----:B------:R-:W-:Y:S01]  /*13cb0*/  FFMA.FTZ R17, R180, -UR28, R17 ;  /* 0x8000001cb4117c23 */ /* 0x000fe20008010011 */
[----:B------:R-:W-:Y:S01]  /*13cc0*/  IADD3 R168, R170, 0x29, RZ ;  /* 0x00000029aaa87810 */ /* 0x000fe20007ffe0ff */
[----:B------:R-:W-:Y:S01]  /*13cd0*/  IMAD.IADD R184, R246, 0x1, -R2 ;  /* 0x00000001f6b87824 */ /* 0x000fe200078e0a02 */
[----:B------:R-:W-:Y:S01]  /*13ce0*/  FSEL R9, R9, -INF , !P1 ;  /* 0xff80000009097808 */ /* 0x000fe20004800000 */
[----:B--2---:R-:W-:Y:S01]  /*13cf0*/  FFMA.FTZ R20, R179, -UR28, R20 ;  /* 0x8000001cb3147c23 */ /* 0x004fe20008010014 */
[CC--:B------:R-:W-:Y:S02]  /*13d00*/  ISETP.GE.AND P1, PT, R185.reuse, R245.reuse, PT ;  /* 0x000000f5b900720c */ /* 0x0c0fe40003f26270 */
[----:B------:R-:W-:Y:S02]  /*13d10*/  IABS R184, R184 ;  /* 0x000000b800b87213 */ /* 0x000fe40000000000 */
[-C--:B------:R-:W-:Y:S02]  /*13d20*/  ISETP.GE.OR P1, PT, R185, R244.reuse, !P1 ;  /* 0x000000f4b900720c */ /* 0x080fe40004f26670 */
[----:B------:R-:W1:Y:S01]  /*13d30*/  I2F R178, R184 ;  /* 0x000000b800b27306 */ /* 0x000e620000201400 */
[----:B------:R-:W-:Y:S02]  /*13d40*/  IADD3 R172, R170, 0x30, RZ ;  /* 0x00000030aaac7810 */ /* 0x000fe40007ffe0ff */
[----:B------:R-:W-:Y:S02]  /*13d50*/  FSEL R195, R12, -INF , !P1 ;  /* 0xff8000000cc37808 */ /* 0x000fe40004800000 */
[----:B------:R-:W-:Y:S02]  /*13d60*/  ISETP.GE.AND P1, PT, R183, R245, PT ;  /* 0x000000f5b700720c */ /* 0x000fe40003f26270 */
[----:B------:R-:W-:Y:S01]  /*13d70*/  FSEL R12, R10, -INF , !P0 ;  /* 0xff8000000a0c7808 */ /* 0x000fe20004000000 */
[----:B------:R-:W-:Y:S01]  /*13d80*/  IMAD.IADD R10, R243, 0x1, -R2 ;  /* 0x00000001f30a7824 */ /* 0x000fe200078e0a02 */
[----:B------:R-:W-:Y:S02]  /*13d90*/  ISETP.GE.OR P1, PT, R183, R244, !P1 ;  /* 0x000000f4b700720c */ /* 0x000fe40004f26670 */
[-C--:B------:R-:W-:Y:S02]  /*13da0*/  ISETP.GE.AND P0, PT, R185, R242.reuse, PT ;  /* 0x000000f2b900720c */ /* 0x080fe40003f06270 */
[----:B------:R-:W-:Y:S02]  /*13db0*/  FSEL R193, R13, -INF , !P1 ;  /* 0xff8000000dc17808 */ /* 0x000fe40004800000 */
[-C--:B------:R-:W-:Y:S02]  /*13dc0*/  ISETP.GE.AND P1, PT, R187, R242.reuse, PT ;  /* 0x000000f2bb00720c */ /* 0x080fe40003f26270 */
[-C--:B------:R-:W-:Y:S02]  /*13dd0*/  ISETP.GE.OR P0, PT, R185, R237.reuse, !P0 ;  /* 0x000000edb900720c */ /* 0x080fe40004706670 */
[-C--:B------:R-:W-:Y:S02]  /*13de0*/  ISETP.GE.OR P1, PT, R187, R237.reuse, !P1 ;  /* 0x000000edbb00720c */ /* 0x080fe40004f26670 */
[----:B------:R-:W-:Y:S02]  /*13df0*/  FSEL R196, R14, -INF , !P0 ;  /* 0xff8000000ec47808 */ /* 0x000fe40004000000 */
[----:B------:R-:W-:Y:S01]  /*13e00*/  ISETP.GE.AND P0, PT, R174, R242, PT ;  /* 0x000000f2ae00720c */ /* 0x000fe20003f06270 */
[----:B-1----:R-:W-:Y:S01]  /*13e10*/  FFMA.FTZ R21, R178, -UR28, R21 ;  /* 0x8000001cb2157c23 */ /* 0x002fe20008010015 */
[----:B------:R-:W-:Y:S02]  /*13e20*/  IABS R184, R0 ;  /* 0x0000000000b87213 */ /* 0x000fe40000000000 */
[----:B------:R-:W-:Y:S02]  /*13e30*/  IADD3 R0, R170, 0x28, RZ ;  /* 0x00000028aa007810 */ /* 0x000fe40007ffe0ff */
[----:B------:R1:W2:Y:S01]  /*13e40*/  I2F R175, R184 ;  /* 0x000000b800af7306 */ /* 0x0002a20000201400 */
[----:B------:R-:W-:Y:S02]  /*13e50*/  ISETP.GE.OR P0, PT, R174, R237, !P0 ;  /* 0x000000edae00720c */ /* 0x000fe40004706670 */
[C---:B------:R-:W-:Y:S05]  /*13e60*/  IMAD.IADD R5, R246.reuse, 0x1, -R0 ;  /* 0x00000001f6057824 */ /* 0x040fea00078e0a00 */
[----:B------:R-:W-:Y:S04]  /*13e70*/  IABS R5, R5 ;  /* 0x0000000500057213 */ /* 0x000fe80000000000 */
[----:B------:R3:W4:Y:S01]  /*13e80*/  I2F R181, R5 ;  /* 0x0000000500b57306 */ /* 0x0007220000201400 */
[----:B-1----:R-:W-:Y:S01]  /*13e90*/  IABS R184, R8 ;  /* 0x0000000800b87213 */ /* 0x002fe20000000000 */
[C---:B------:R-:W-:Y:S02]  /*13ea0*/  IMAD.IADD R8, R246.reuse, 0x1, -R168 ;  /* 0x00000001f6087824 */ /* 0x040fe400078e0aa8 */
[----:B--2---:R-:W-:Y:S03]  /*13eb0*/  FFMA.FTZ R18, R175, -UR28, R18 ;  /* 0x8000001caf127c23 */ /* 0x004fe60008010012 */
[----:B------:R-:W-:Y:S03]  /*13ec0*/  IABS R182, R8 ;  /* 0x0000000800b67213 */ /* 0x000fe60000000000 */
[----:B------:R-:W1:Y:S01]  /*13ed0*/  I2F R184, R184 ;  /* 0x000000b800b87306 */ /* 0x000e620000201400 */
[----:B------:R-:W-:Y:S01]  /*13ee0*/  FSEL R8, R7, -INF , !P6 ;  /* 0xff80000007087808 */ /* 0x000fe20007000000 */
[----:B------:R-:W-:Y:S01]  /*13ef0*/  IMAD.IADD R7, R246, 0x1, -R172 ;  /* 0x00000001f6077824 */ /* 0x000fe200078e0aac */
[----:B------:R-:W-:Y:S01]  /*13f00*/  ISETP.GE.AND P6, PT, R174, R245, PT ;  /* 0x000000f5ae00720c */ /* 0x000fe20003fc6270 */
[----:B---3--:R-:W-:Y:S01]  /*13f10*/  IMAD.IADD R5, R243, 0x1, -R165 ;  /* 0x00000001f3057824 */ /* 0x008fe200078e0aa5 */
[----:B------:R-:W-:Y:S01]  /*13f20*/  FSEL R194, R18, -INF , !P0 ;  /* 0xff80000012c27808 */ /* 0x000fe20004000000 */
[----:B----4-:R-:W-:Y:S01]  /*13f30*/  FFMA.FTZ R24, R181, -UR28, R24 ;  /* 0x8000001cb5187c23 */ /* 0x010fe20008010018 */
[----:B------:R-:W-:Y:S02]  /*13f40*/  ISETP.GE.OR P6, PT, R174, R244, !P6 ;  /* 0x000000f4ae00720c */ /* 0x000fe400077c6670 */
[----:B------:R-:W-:Y:S01]  /*13f50*/  IABS R5, R5 ;  /* 0x0000000500057213 */ /* 0x000fe20000000000 */
[----:B------:R-:W2:Y:S01]  /*13f60*/  I2F R182, R182 ;  /* 0x000000b600b67306 */ /* 0x000ea20000201400 */
[----:B------:R-:W-:Y:S02]  /*13f70*/  FSEL R189, R16, -INF , !P6 ;  /* 0xff80000010bd7808 */ /* 0x000fe40007000000 */
[----:B------:R-:W-:Y:S02]  /*13f80*/  ISETP.GE.AND P6, PT, R183, R242, PT ;  /* 0x000000f2b700720c */ /* 0x000fe40003fc6270 */
[----:B------:R-:W-:Y:S02]  /*13f90*/  IABS R7, R7 ;  /* 0x0000000700077213 */ /* 0x000fe40000000000 */
[----:B------:R-:W-:Y:S02]  /*13fa0*/  IABS R16, R10 ;  /* 0x0000000a00107213 */ /* 0x000fe40000000000 */
[----:B------:R-:W-:Y:S01]  /*13fb0*/  FSEL R10, R11, -INF , !P1 ;  /* 0xff8000000b0a7808 */ /* 0x000fe20004800000 */
[----:B------:R-:W3:Y:S01]  /*13fc0*/  I2F R13, R5 ;  /* 0x00000005000d7306 */ /* 0x000ee20000201400 */
[----:B------:R-:W-:Y:S02]  /*13fd0*/  ISETP.GE.OR P6, PT, R183, R237, !P6 ;  /* 0x000000edb700720c */ /* 0x000fe400077c6670 */
[-C--:B------:R-:W-:Y:S01]  /*13fe0*/  ISETP.GE.AND P1, PT, R173, R245.reuse, PT ;  /* 0x000000f5ad00720c */ /* 0x080fe20003f26270 */
[----:B-1----:R-:W-:Y:S01]  /*13ff0*/  FFMA.FTZ R19, R184, -UR28, R19 ;  /* 0x8000001cb8137c23 */ /* 0x002fe20008010013 */
[----:B------:R-:W-:Y:S02]  /*14000*/  FSEL R188, R15, -INF , !P6 ;  /* 0xff8000000fbc7808 */ /* 0x000fe40007000000 */
[-C--:B------:R-:W-:Y:S02]  /*14010*/  ISETP.GE.OR P1, PT, R173, R244.reuse, !P1 ;  /* 0x000000f4ad00720c */ /* 0x080fe40004f26670 */
[-C--:B------:R-:W-:Y:S01]  /*14020*/  ISETP.GE.AND P6, PT, R2, R245.reuse, PT ;  /* 0x000000f50200720c */ /* 0x080fe20003fc6270 */
[----:B------:R1:W4:Y:S01]  /*14030*/  I2F R183, R7 ;  /* 0x0000000700b77306 */ /* 0x0003220000201400 */
[----:B------:R-:W-:Y:S02]  /*14040*/  FSEL R191, R17, -INF , !P1 ;  /* 0xff80000011bf7808 */ /* 0x000fe40004800000 */
[C---:B------:R-:W-:Y:S01]  /*14050*/  ISETP.GE.AND P1, PT, R165.reuse, R245, PT ;  /* 0x000000f5a500720c */ /* 0x040fe20003f26270 */
[----:B--2---:R-:W-:Y:S01]  /*14060*/  FFMA.FTZ R25, R182, -UR28, R25 ;  /* 0x8000001cb6197c23 */ /* 0x004fe20008010019 */
[-C--:B------:R-:W-:Y:S02]  /*14070*/  ISETP.GE.OR P6, PT, R2, R244.reuse, !P6 ;  /* 0x000000f40200720c */ /* 0x080fe400077c6670 */
[----:B------:R-:W-:Y:S02]  /*14080*/  ISETP.GE.OR P1, PT, R165, R244, !P1 ;  /* 0x000000f4a500720c */ /* 0x000fe40004f26670 */
[----:B------:R-:W-:Y:S01]  /*14090*/  FSEL R199, R21, -INF , !P6 ;  /* 0xff80000015c77808 */ /* 0x000fe20007000000 */
[----:B------:R-:W2:Y:S01]  /*140a0*/  I2F R16, R16 ;  /* 0x0000001000107306 */ /* 0x000ea20000201400 */
[----:B------:R-:W-:Y:S01]  /*140b0*/  FSEL R197, R20, -INF , !P1 ;  /* 0xff80000014c57808 */ /* 0x000fe20004800000 */
[----:B------:R-:W-:Y:S01]  /*140c0*/  IMAD.IADD R20, R243, 0x1, -R168 ;  /* 0x00000001f3147824 */ /* 0x000fe200078e0aa8 */
[----:B------:R-:W-:Y:S01]  /*140d0*/  ISETP.GE.AND P1, PT, R173, R242, PT ;  /* 0x000000f2ad00720c */ /* 0x000fe20003f26270 */
[----:B---3--:R-:W-:Y:S01]  /*140e0*/  FFMA.FTZ R22, R13, -UR28, R22 ;  /* 0x8000001c0d167c23 */ /* 0x008fe20008010016 */
[----:B------:R-:W-:Y:S02]  /*140f0*/  IADD3 R5, R170, 0x31, RZ ;  /* 0x00000031aa057810 */ /* 0x000fe40007ffe0ff */
[----:B------:R-:W-:Y:S02]  /*14100*/  ISETP.GE.OR P1, PT, R173, R237, !P1 ;  /* 0x000000edad00720c */ /* 0x000fe40004f26670 */
[-C--:B------:R-:W-:Y:S01]  /*14110*/  ISETP.GE.AND P6, PT, R0, R245.reuse, PT ;  /* 0x000000f50000720c */ /* 0x080fe20003fc6270 */
[----:B------:R-:W-:Y:S01]  /*14120*/  IMAD.IADD R11, R246, 0x1, -R5 ;  /* 0x00000001f60b7824 */ /* 0x000fe200078e0a05 */
[----:B------:R-:W-:Y:S02]  /*14130*/  FSEL R192, R19, -INF , !P1 ;  /* 0xff80000013c07808 */ /* 0x000fe40004800000 */
[C---:B------:R-:W-:Y:S01]  /*14140*/  ISETP.GE.AND P1, PT, R168.reuse, R245, PT ;  /* 0x000000f5a800720c */ /* 0x040fe20003f26270 */
[----:B-1----:R-:W-:Y:S01]  /*14150*/  IMAD.IADD R7, R243, 0x1, -R0 ;  /* 0x00000001f3077824 */ /* 0x002fe200078e0a00 */
[----:B------:R-:W-:Y:S01]  /*14160*/  IABS R11, R11 ;  /* 0x0000000b000b7213 */ /* 0x000fe20000000000 */
[----:B----4-:R-:W-:Y:S01]  /*14170*/  FFMA.FTZ R28, R183, -UR28, R28 ;  /* 0x8000001cb71c7c23 */ /* 0x010fe2000801001c */
[-C--:B------:R-:W-:Y:S02]  /*14180*/  ISETP.GE.OR P1, PT, R168, R244.reuse, !P1 ;  /* 0x000000f4a800720c */ /* 0x080fe40004f26670 */
[----:B------:R1:W3:Y:S01]  /*14190*/  I2F R14, R11 ;  /* 0x0000000b000e7306 */ /* 0x0002e20000201400 */
[----:B------:R-:W-:Y:S02]  /*141a0*/  ISETP.GE.OR P6, PT, R0, R244, !P6 ;  /* 0x000000f40000720c */ /* 0x000fe400077c6670 */
[----:B------:R-:W-:Y:S02]  /*141b0*/  FSEL R203, R25, -INF , !P1 ;  /* 0xff80000019cb7808 */ /* 0x000fe40004800000 */
[----:B------:R-:W-:Y:S01]  /*141c0*/  ISETP.GE.AND P1, PT, R172, R245, PT ;  /* 0x000000f5ac00720c */ /* 0x000fe20003f26270 */
[----:B--2---:R-:W-:Y:S01]  /*141d0*/  FFMA.FTZ R23, R16, -UR28, R23 ;  /* 0x8000001c10177c23 */ /* 0x004fe20008010017 */
[----:B------:R-:W-:Y:S02]  /*141e0*/  IABS R20, R20 ;  /* 0x0000001400147213 */ /* 0x000fe40000000000 */
[----:B------:R-:W-:Y:S02]  /*141f0*/  ISETP.GE.OR P1, PT, R172, R244, !P1 ;  /* 0x000000f4ac00720c */ /* 0x000fe40004f26670 */
[----:B------:R-:W2:Y:S01]  /*14200*/  I2F R18, R20 ;  /* 0x0000001400127306 */ /* 0x000ea20000201400 */
[CC--:B------:R-:W-:Y:S02]  /*14210*/  ISETP.GE.AND P0, PT, R165.reuse, R242.reuse, PT ;  /* 0x000000f2a500720c */ /* 0x0c0fe40003f06270 */
[----:B------:R-:W-:Y:S02]  /*14220*/  FSEL R187, R28, -INF , !P1 ;  /* 0xff8000001cbb7808 */ /* 0x000fe40004800000 */
[C---:B------:R-:W-:Y:S02]  /*14230*/  ISETP.GE.AND P1, PT, R0.reuse, R242, PT ;  /* 0x000000f20000720c */ /* 0x040fe40003f26270 */
[-C--:B------:R-:W-:Y:S02]  /*14240*/  ISETP.GE.OR P0, PT, R165, R237.reuse, !P0 ;  /* 0x000000eda500720c */ /* 0x080fe40004706670 */
[----:B------:R-:W-:Y:S02]  /*14250*/  ISETP.GE.OR P1, PT, R0, R237, !P1 ;  /* 0x000000ed0000720c */ /* 0x000fe40004f26670 */
[----:B------:R-:W-:Y:S02]  /*14260*/  FMNMX.FTZ R0, R4, R3, !PT ;  /* 0x0000000304007209 */ /* 0x000fe40007810000 */
[----:B-1----:R-:W-:Y:S01]  /*14270*/  IABS R11, R7 ;  /* 0x00000007000b7213 */ /* 0x002fe20000000000 */
[----:B---3--:R-:W-:Y:S01]  /*14280*/  FFMA.FTZ R29, R14, -UR28, R29 ;  /* 0x8000001c0e1d7c23 */ /* 0x008fe2000801001d */
[C---:B------:R-:W-:Y:S02]  /*14290*/  IADD3 R7, R170.reuse, 0x38, RZ ;  /* 0x00000038aa077810 */ /* 0x040fe40007ffe0ff */
[----:B------:R-:W-:Y:S02]  /*142a0*/  IADD3 R170, R170, 0x39, RZ ;  /* 0x00000039aaaa7810 */ /* 0x000fe40007ffe0ff */
[C---:B------:R-:W-:Y:S01]  /*142b0*/  IADD3 R17, R246.reuse, -R7, RZ ;  /* 0x80000007f6117210 */ /* 0x040fe20007ffe0ff */
[----:B------:R-:W1:Y:S01]  /*142c0*/  I2F R11, R11 ;  /* 0x0000000b000b7306 */ /* 0x000e620000201400 */
[----:B------:R-:W-:Y:S01]  /*142d0*/  FMNMX.FTZ R0, R169, R0, !PT ;  /* 0x00000000a9007209 */ /* 0x000fe20007810000 */
[--C-:B------:R-:W-:Y:S01]  /*142e0*/  IMAD.IADD R21, R246, 0x1, -R170.reuse ;  /* 0x00000001f6157824 */ /* 0x100fe200078e0aaa */
[----:B------:R-:W-:Y:S01]  /*142f0*/  IABS R17, R17 ;  /* 0x0000001100117213 */ /* 0x000fe20000000000 */
[----:B--2---:R-:W-:Y:S01]  /*14300*/  FFMA.FTZ R27, R18, -UR28, R27 ;  /* 0x8000001c121b7c23 */ /* 0x004fe2000801001b */
[----:B------:R-:W-:Y:S01]  /*14310*/  FMNMX.FTZ R0, R171, R0, !PT ;  /* 0x00000000ab007209 */ /* 0x000fe20007810000 */
[----:B------:R-:W2:Y:S01]  /*14320*/  LDL.64 R18, [R1+0x10] ;  /* 0x0000100001127983 */ /* 0x000ea20000100a00 */
[----:B------:R-:W-:Y:S02]  /*14330*/  IABS R21, R21 ;  /* 0x0000001500157213 */ /* 0x000fe40000000000 */
[----:B------:R-:W-:Y:S01]  /*14340*/  FMNMX.FTZ R14, R9, R0, !PT ;  /* 0x00000000090e7209 */ /* 0x000fe20007810000 */
[----:B------:R3:W4:Y:S01]  /*14350*/  I2F R15, R17 ;  /* 0x00000011000f7306 */ /* 0x0007220000201400 */
[----:B------:R-:W-:Y:S01]  /*14360*/  IMAD.IADD R0, R243, 0x1, -R170 ;  /* 0x00000001f3007824 */ /* 0x000fe200078e0aaa */
[----:B------:R-:W-:Y:S02]  /*14370*/  FSEL R200, R22, -INF , !P0 ;  /* 0xff80000016c87808 */ /* 0x000fe40004000000 */
[C---:B------:R-:W-:Y:S02]  /*14380*/  ISETP.GE.AND P0, PT, R5.reuse, R245, PT ;  /* 0x000000f50500720c */ /* 0x040fe40003f06270 */
[----:B------:R-:W-:Y:S02]  /*14390*/  IABS R0, R0 ;  /* 0x0000000000007213 */ /* 0x000fe40000000000 */
[----:B------:R-:W-:Y:S02]  /*143a0*/  ISETP.GE.OR P0, PT, R5, R244, !P0 ;  /* 0x000000f40500720c */ /* 0x000fe40004706670 */
[----:B------:R-:W5:Y:S01]  /*143b0*/  I2F R20, R21 ;  /* 0x0000001500147306 */ /* 0x000f620000201400 */
[----:B------:R-:W-:Y:S02]  /*143c0*/  FMNMX.FTZ R13, R6, R164, !PT ;  /* 0x000000a4060d7209 */ /* 0x000fe40007810000 */
[----:B------:R-:W-:Y:S01]  /*143d0*/  FSEL R185, R29, -INF , !P0 ;  /* 0xff8000001db97808 */ /* 0x000fe20004000000 */
[----:B-1----:R-:W-:Y:S01]  /*143e0*/  FFMA.FTZ R26, R11, -UR28, R26 ;  /* 0x8000001c0b1a7c23 */ /* 0x002fe2000801001a */
[----:B------:R-:W-:Y:S01]  /*143f0*/  ISETP.GE.AND P0, PT, R172, R242, PT ;  /* 0x000000f2ac00720c */ /* 0x000fe20003f06270 */
[----:B------:R-:W-:Y:S01]  /*14400*/  IMAD.IADD R11, R243, 0x1, -R7 ;  /* 0x00000001f30b7824 */ /* 0x000fe200078e0a07 */
[----:B------:R-:W-:Y:S02]  /*14410*/  FSEL R201, R24, -INF , !P6 ;  /* 0xff80000018c97808 */ /* 0x000fe40007000000 */
[----:B------:R-:W-:Y:S01]  /*14420*/  FSEL R190, R26, -INF , !P1 ;  /* 0xff8000001abe7808 */ /* 0x000fe20004800000 */
[----:B------:R-:W1:Y:S01]  /*14430*/  I2F R0, R0 ;  /* 0x0000000000007306 */ /* 0x000e620000201400 */
[----:B------:R-:W-:Y:S02]  /*14440*/  IABS R11, R11 ;  /* 0x0000000b000b7213 */ /* 0x000fe40000000000 */
[----:B------:R-:W-:Y:S01]  /*14450*/  ISETP.GE.AND P1, PT, R7, R245, PT ;  /* 0x000000f50700720c */ /* 0x000fe20003f26270 */
[----:B---3--:R-:W-:Y:S01]  /*14460*/  IMAD.IADD R17, R243, 0x1, -R172 ;  /* 0x00000001f3117824 */ /* 0x008fe200078e0aac */
[----:B------:R-:W-:Y:S01]  /*14470*/  ISETP.GE.OR P0, PT, R172, R237, !P0 ;  /* 0x000000edac00720c */ /* 0x000fe20004706670 */
[----:B----4-:R-:W-:Y:S01]  /*14480*/  FFMA.FTZ R32, R15, -UR28, R32 ;  /* 0x8000001c0f207c23 */ /* 0x010fe20008010020 */
[----:B------:R-:W-:Y:S02]  /*14490*/  ISETP.GE.OR P1, PT, R7, R244, !P1 ;  /* 0x000000f40700720c */ /* 0x000fe40004f26670 */
[----:B------:R-:W-:Y:S01]  /*144a0*/  IABS R17, R17 ;  /* 0x0000001100117213 */ /* 0x000fe20000000000 */
[----:B------:R-:W3:Y:S01]  /*144b0*/  I2F R11, R11 ;  /* 0x0000000b000b7306 */ /* 0x000ee20000201400 */
[----:B------:R-:W-:Y:S02]  /*144c0*/  FSEL R183, R32, -INF , !P1 ;  /* 0xff80000020b77808 */ /* 0x000fe40004800000 */
[----:B------:R-:W-:Y:S01]  /*144d0*/  ISETP.GE.AND P1, PT, R170, R245, PT ;  /* 0x000000f5aa00720c */ /* 0x000fe20003f26270 */
[----:B-----5:R-:W-:Y:S01]  /*144e0*/  FFMA.FTZ R33, R20, -UR28, R33 ;  /* 0x8000001c14217c23 */ /* 0x020fe20008010021 */
[----:B------:R-:W-:Y:S02]  /*144f0*/  ISETP.GE.AND P6, PT, R2, R242, PT ;  /* 0x000000f20200720c */ /* 0x000fe40003fc6270 */
[----:B------:R-:W-:Y:S02]  /*14500*/  ISETP.GE.OR P1, PT, R170, R244, !P1 ;  /* 0x000000f4aa00720c */ /* 0x000fe40004f26670 */
[----:B------:R-:W-:Y:S01]  /*14510*/  FMNMX.FTZ R13, R8, R13, !PT ;  /* 0x0000000d080d7209 */ /* 0x000fe20007810000 */
[----:B------:R-:W4:Y:S01]  /*14520*/  I2F R17, R17 ;  /* 0x0000001100117306 */ /* 0x000f220000201400 */
[----:B------:R-:W-:Y:S02]  /*14530*/  FSEL R182, R33, -INF , !P1 ;  /* 0xff80000021b67808 */ /* 0x000fe40004800000 */
[----:B------:R-:W5:Y:S01]  /*14540*/  LDL.64 R32, [R1+0x20] ;  /* 0x0000200001207983 */ /* 0x000f620000100a00 */
[----:B------:R-:W-:Y:S01]  /*14550*/  ISETP.GE.AND P1, PT, R7, R242, PT ;  /* 0x000000f20700720c */ /* 0x000fe20003f26270 */
[----:B-1----:R-:W-:Y:S01]  /*14560*/  FFMA.FTZ R35, R0, -UR28, R35 ;  /* 0x8000001c00237c23 */ /* 0x002fe20008010023 */
[-C--:B------:R-:W-:Y:S01]  /*14570*/  ISETP.GE.OR P6, PT, R2, R237.reuse, !P6 ;  /* 0x000000ed0200720c */ /* 0x080fe200077c6670 */
[----:B------:R-:W-:Y:S01]  /*14580*/  IMAD.IADD R2, R243, 0x1, -R5 ;  /* 0x00000001f3027824 */ /* 0x000fe200078e0a05 */
[----:B------:R-:W-:Y:S02]  /*14590*/  ISETP.GE.OR P1, PT, R7, R237, !P1 ;  /* 0x000000ed0700720c */ /* 0x000fe40004f26670 */
[----:B------:R-:W-:Y:S02]  /*145a0*/  FMNMX.FTZ R13, R12, R13, !PT ;  /* 0x0000000d0c0d7209 */ /* 0x000fe40007810000 */
[----:B------:R-:W-:Y:S01]  /*145b0*/  IABS R2, R2 ;  /* 0x0000000200027213 */ /* 0x000fe20000000000 */
[----:B---3--:R-:W-:Y:S01]  /*145c0*/  FFMA.FTZ R34, R11, -UR28, R34 ;  /* 0x8000001c0b227c23 */ /* 0x008fe20008010022 */
[----:B------:R-:W-:Y:S02]  /*145d0*/  FMNMX.FTZ R13, R10, R13, !PT ;  /* 0x0000000d0a0d7209 */ /* 0x000fe40007810000 */
[----:B------:R-:W-:Y:S02]  /*145e0*/  FMNMX.FTZ R14, R195, R14, !PT ;  /* 0x0000000ec30e7209 */ /* 0x000fe40007810000 */
[----:B------:R-:W1:Y:S01]  /*145f0*/  I2F R2, R2 ;  /* 0x0000000200027306 */ /* 0x000e620000201400 */
[----:B------:R-:W-:Y:S02]  /*14600*/  FSEL R180, R34, -INF , !P1 ;  /* 0xff80000022b47808 */ /* 0x000fe40004800000 */
[----:B------:R-:W-:Y:S02]  /*14610*/  FMNMX.FTZ R13, R196, R13, !PT ;  /* 0x0000000dc40d7209 */ /* 0x000fe40007810000 */
[----:B------:R-:W-:Y:S01]  /*14620*/  FMNMX.FTZ R14, R193, R14, !PT ;  /* 0x0000000ec10e7209 */ /* 0x000fe20007810000 */
[----:B----4-:R-:W-:Y:S01]  /*14630*/  FFMA.FTZ R30, R17, -UR28, R30 ;  /* 0x8000001c111e7c23 */ /* 0x010fe2000801001e */
[----:B------:R-:W-:Y:S02]  /*14640*/  FMNMX.FTZ R13, R188, R13, !PT ;  /* 0x0000000dbc0d7209 */ /* 0x000fe40007810000 */
[----:B------:R-:W-:Y:S02]  /*14650*/  FMNMX.FTZ R14, R189, R14, !PT ;  /* 0x0000000ebd0e7209 */ /* 0x000fe40007810000 */
[----:B------:R-:W-:Y:S01]  /*14660*/  FSEL R186, R30, -INF , !P0 ;  /* 0xff8000001eba7808 */ /* 0x000fe20004000000 */
[----:B------:R-:W-:Y:S01]  /*14670*/  IMAD.MOV.U32 R30, RZ, RZ, R188 ;  /* 0x000000ffff1e7224 */ /* 0x000fe200078e00bc */
[----:B------:R-:W-:Y:S02]  /*14680*/  ISETP.GE.AND P0, PT, R170, R242, PT ;  /* 0x000000f2aa00720c */ /* 0x000fe40003f06270 */
[----:B------:R-:W-:Y:S02]  /*14690*/  FMNMX.FTZ R13, R194, R13, !PT ;  /* 0x0000000dc20d7209 */ /* 0x000fe40007810000 */
[----:B------:R-:W-:Y:S02]  /*146a0*/  ISETP.GE.OR P0, PT, R170, R237, !P0 ;  /* 0x000000edaa00720c */ /* 0x000fe40004706670 */
[----:B------:R-:W-:Y:S02]  /*146b0*/  FMNMX.FTZ R14, R191, R14, !PT ;  /* 0x0000000ebf0e7209 */ /* 0x000fe40007810000 */
[----:B------:R-:W-:Y:S02]  /*146c0*/  FSEL R165, R35, -INF , !P0 ;  /* 0xff80000023a57808 */ /* 0x000fe40004000000 */
[----:B------:R-:W3:Y:S01]  /*146d0*/  LDL.64 R34, [R1+0x18] ;  /* 0x0000180001227983 */ /* 0x000ee20000100a00 */
[----:B------:R-:W-:Y:S01]  /*146e0*/  FMNMX.FTZ R13, R192, R13, !PT ;  /* 0x0000000dc00d7209 */ /* 0x000fe20007810000 */
[----:B-1----:R-:W-:Y:S01]  /*146f0*/  FFMA.FTZ R31, R2, -UR28, R31 ;  /* 0x8000001c021f7c23 */ /* 0x002fe2000801001f */
[----:B------:R-:W-:Y:S02]  /*14700*/  FSEL R198, R23, -INF , !P6 ;  /* 0xff80000017c67808 */ /* 0x000fe40007000000 */
[----:B------:R-:W-:Y:S01]  /*14710*/  FMNMX.FTZ R14, R197, R14, !PT ;  /* 0x0000000ec50e7209 */ /* 0x000fe20007810000 */
[----:B------:R-:W-:Y:S01]  /*14720*/  LDSM.16.MT88.4 R20, [R222+0x18000] ;  /* 0x01800000de14783b */ /* 0x000fe20000004200 */
[----:B------:R-:W-:Y:S02]  /*14730*/  ISETP.GE.AND P6, PT, R168, R242, PT ;  /* 0x000000f2a800720c */ /* 0x000fe40003fc6270 */
[----:B------:R-:W-:Y:S02]  /*14740*/  FMNMX.FTZ R13, R200, R13, !PT ;  /* 0x0000000dc80d7209 */ /* 0x000fe40007810000 */
[----:B------:R-:W-:Y:S02]  /*14750*/  ISETP.GE.OR P6, PT, R168, R237, !P6 ;  /* 0x000000eda800720c */ /* 0x000fe400077c6670 */
[----:B------:R-:W-:Y:S02]  /*14760*/  FMNMX.FTZ R14, R199, R14, !PT ;  /* 0x0000000ec70e7209 */ /* 0x000fe40007810000 */
[----:B------:R-:W-:Y:S02]  /*14770*/  FMNMX.FTZ R13, R198, R13, !PT ;  /* 0x0000000dc60d7209 */ /* 0x000fe40007810000 */
[----:B------:R-:W-:Y:S02]  /*14780*/  FSEL R202, R27, -INF , !P6 ;  /* 0xff8000001bca7808 */ /* 0x000fe40007000000 */
[----:B------:R-:W-:Y:S02]  /*14790*/  ISETP.GE.AND P6, PT, R5, R242, PT ;  /* 0x000000f20500720c */ /* 0x000fe40003fc6270 */
[----:B------:R-:W-:Y:S02]  /*147a0*/  FMNMX.FTZ R14, R201, R14, !PT ;  /* 0x0000000ec90e7209 */ /* 0x000fe40007810000 */
[----:B------:R-:W-:Y:S02]  /*147b0*/  FMNMX.FTZ R13, R190, R13, !PT ;  /* 0x0000000dbe0d7209 */ /* 0x000fe40007810000 */
[----:B------:R-:W-:Y:S02]  /*147c0*/  ISETP.GE.OR P6, PT, R5, R237, !P6 ;  /* 0x000000ed0500720c */ /* 0x000fe400077c6670 */
[----:B------:R-:W-:Y:S02]  /*147d0*/  FMNMX.FTZ R14, R203, R14, !PT ;  /* 0x0000000ecb0e7209 */ /* 0x000fe40007810000 */
[----:B------:R-:W-:Y:S02]  /*147e0*/  FMNMX.FTZ R5, R202, R13, !PT ;  /* 0x0000000dca057209 */ /* 0x000fe40007810000 */
[----:B------:R-:W-:Y:S02]  /*147f0*/  FSEL R188, R31, -INF , !P6 ;  /* 0xff8000001fbc7808 */ /* 0x000fe40007000000 */
        /* <DEDUP_REMOVED lines=9> */
[----:B------:R-:W4:Y:S01]  /*14890*/  SHFL.BFLY PT, R0, R7, 0x2, 0x1f ;  /* 0x0c401f0007007f89 */ /* 0x000f2200000e0000 */
[----:B-1----:R-:W-:Y:S07]  /*148a0*/  FMNMX.FTZ R11, R13, R2, !PT ;  /* 0x000000020d0b7209 */ /* 0x002fee0007810000 */
[----:B------:R-:W1:Y:S01]  /*148b0*/  SHFL.BFLY PT, R2, R11, 0x1, 0x1f ;  /* 0x0c201f000b027f89 */ /* 0x000e6200000e0000 */
[----:B----4-:R-:W-:Y:S07]  /*148c0*/  FMNMX.FTZ R5, R7, R0, !PT ;  /* 0x0000000007057209 */ /* 0x010fee0007810000 */
[----:B------:R-:W4:Y:S01]  /*148d0*/  SHFL.BFLY PT, R0, R5, 0x1, 0x1f ;  /* 0x0c201f0005007f89 */ /* 0x000f2200000e0000 */
[----:B-1----:R-:W-:Y:S04]  /*148e0*/  FMNMX.FTZ R2, R11, R2, !PT ;  /* 0x000000020b027209 */ /* 0x002fe80007810000 */
[C---:B------:R-:W-:Y:S01]  /*148f0*/  FSETP.NEU.FTZ.AND P1, PT, R2.reuse, -INF , PT ;  /* 0xff8000000200780b */ /* 0x040fe20003f3d000 */
[----:B------:R-:W-:Y:S01]  /*14900*/  FMUL.FTZ R184, R2, c[0x0][0x23c] ;  /* 0x00008f0002b87a20 */ /* 0x000fe20000410000 */
[----:B----4-:R-:W-:Y:S01]  /*14910*/  FMNMX.FTZ R0, R5, R0, !PT ;  /* 0x0000000005007209 */ /* 0x010fe20007810000 */
        /* <DEDUP_REMOVED lines=22> */
[----:B------:R-:W-:Y:S02]  /*14a80*/  FFMA.FTZ R183, R183, c[0x0][0x23c], -R184 ;  /* 0x00008f00b7b77a23 */ /* 0x000fe400000108b8 */
[----:B------:R-:W-:Y:S07]  /*14a90*/  FFMA.FTZ R180, R180, c[0x0][0x23c], -R181 ;  /* 0x00008f00b4b47a23 */ /* 0x000fee00000108b5 */
        /* <DEDUP_REMOVED lines=11> */
[----:B-----5:R-:W-:Y:S01]  /*14b50*/  LOP3.LUT R5, R33, UR4, R5, 0x96, !PT ;  /* 0x0000000421057c12 */ /* 0x020fe2000f8e9605 */
[----:B------:R-:W-:Y:S01]  /*14b60*/  UIADD3 UR4, UR4, 0x1, URZ ;  /* 0x0000000104047890 */ /* 0x000fe2000fffe03f */
[----:B--2---:R-:W-:Y:S07]  /*14b70*/  LOP3.LUT R7, R19, UR15, R32, 0x96, !PT ;  /* 0x0000000f13077c12 */ /* 0x004fee000f8e9620 */
[----:B------:R-:W-:Y:S01]  /*14b80*/  MUFU.EX2 R183, R183 ;  /* 0x000000b700b77308 */ /* 0x000fe20000000800 */
[----:B------:R-:W-:Y:S04]  /*14b90*/  IMAD.WIDE.U32 R12, R5, -0x326172a9, RZ ;  /* 0xcd9e8d57050c7825 */ /* 0x000fe800078e00ff */
[----:B------:R-:W-:Y:S05]  /*14ba0*/  IMAD.WIDE.U32 R16, R7, -0x326172a9, RZ ;  /* 0xcd9e8d5707107825 */ /* 0x000fea00078e00ff */
[----:B------:R-:W-:Y:S01]  /*14bb0*/  MUFU.EX2 R180, R180 ;  /* 0x000000b400b47308 */ /* 0x000fe20000000800 */
[----:B------:R-:W-:Y:S05]  /*14bc0*/  LOP3.LUT R10, R17, UR14, R12, 0x96, !PT ;  /* 0x0000000e110a7c12 */ /* 0x000fea000f8e960c */
[----:B------:R-:W-:Y:S01]  /*14bd0*/  IMAD.WIDE.U32 R10, R10, -0x2daee0ad, RZ ;  /* 0xd2511f530a0a7825 */ /* 0x000fe200078e00ff */
[----:B---3--:R-:W-:Y:S05]  /*14be0*/  LOP3.LUT R5, R13, UR16, R34, 0x96, !PT ;  /* 0x000000100d057c12 */ /* 0x008fea000f8e9622 */
[----:B------:R-:W-:Y:S05]  /*14bf0*/  IMAD.WIDE.U32 R12, R5, -0x2daee0ad, RZ ;  /* 0xd2511f53050c7825 */ /* 0x000fea00078e00ff */
[----:B------:R-:W-:Y:S02]  /*14c00*/  LOP3.LUT R5, R13, UR13, R18, 0x96, !PT ;  /* 0x0000000d0d057c12 */ /* 0x000fe4000f8e9612 */
[----:B------:R-:W-:Y:S03]  /*14c10*/  LOP3.LUT R4, R11, UR11, R12, 0x96, !PT ;  /* 0x0000000b0b047c12 */ /* 0x000fe6000f8e960c */
[----:B------:R-:W-:Y:S04]  /*14c20*/  IMAD.WIDE.U32 R12, R5, -0x326172a9, RZ ;  /* 0xcd9e8d57050c7825 */ /* 0x000fe800078e00ff */
[----:B------:R-:W-:Y:S01]  /*14c30*/  IMAD.WIDE.U32 R24, R4, -0x326172a9, RZ ;  /* 0xcd9e8d5704187825 */ /* 0x000fe200078e00ff */
[----:B------:R-:W-:Y:S04]  /*14c40*/  LOP3.LUT R4, R13, UR12, R16, 0x96, !PT ;  /* 0x0000000c0d047c12 */ /* 0x000fe8000f8e9610 */
[----:B------:R-:W-:Y:S01]  /*14c50*/  LOP3.LUT R5, R25, UR10, R12, 0x96, !PT ;  /* 0x0000000a19057c12 */ /* 0x000fe2000f8e960c */
[----:B------:R-:W-:Y:S01]  /*14c60*/  IMAD.WIDE.U32 R12, R4, -0x2daee0ad, RZ ;  /* 0xd2511f53040c7825 */ /* 0x000fe200078e00ff */
[----:B------:R-:W-:Y:S03]  /*14c70*/  FSEL R4, R2, RZ, P1 ;  /* 0x000000ff02047208 */ /* 0x000fe60000800000 */
[----:B------:R-:W-:Y:S01]  /*14c80*/  IMAD.WIDE.U32 R28, R5, -0x2daee0ad, RZ ;  /* 0xd2511f53051c7825 */ /* 0x000fe200078e00ff */
[----:B------:R-:W-:Y:S02]  /*14c90*/  FSEL R5, R0, RZ, P0 ;  /* 0x000000ff00057208 */ /* 0x000fe40000000000 */
[----:B------:R-:W-:Y:S01]  /*14ca0*/  LOP3.LUT R6, R13, UR9, R10, 0x96, !PT ;  /* 0x000000090d067c12 */ /* 0x000fe2000f8e960a */
[----:B------:R-:W-:Y:S01]  /*14cb0*/  FADD.FTZ R4, -R4, R3 ;  /* 0x0000000304047221 */ /* 0x000fe20000010100 */
[----:B------:R-:W-:Y:S01]  /*14cc0*/  LOP3.LUT R7, R29, UR7, R12, 0x96, !PT ;  /* 0x000000071d077c12 */ /* 0x000fe2000f8e960c */
[----:B------:R-:W-:Y:S01]  /*14cd0*/  FADD.FTZ R3, -R5, R164 ;  /* 0x000000a405037221 */ /* 0x000fe20000010100 */
[----:B------:R-:W1:Y:S01]  /*14ce0*/  LDSM.16.MT88.4 R12, [R224+0x18000] ;  /* 0x01800000e00c783b */ /* 0x000e620000004200 */
[----:B------:R-:W-:Y:S01]  /*14cf0*/  FMUL.FTZ R5, R4, c[0x0][0x23c] ;  /* 0x00008f0004057a20 */ /* 0x000fe20000410000 */
[----:B------:R-:W-:Y:S01]  /*14d00*/  PLOP3.LUT P0, PT, PT, PT, UP0, 0x80, 0x0 ;  /* 0x000000000000781c */ /* 0x000fe20003f0f008 */
[----:B------:R-:W-:Y:S02]  /*14d10*/  FMUL.FTZ R3, R3, c[0x0][0x23c] ;  /* 0x00008f0003037a20 */ /* 0x000fe40000410000 */
[----:B------:R-:W2:Y:S01]  /*14d20*/  MUFU.EX2 R164, R5 ;  /* 0x0000000500a47308 */ /* 0x000ea20000000800 */
[----:B------:R-:W-:Y:S04]  /*14d30*/  IMAD.WIDE.U32 R26, R6, -0x326172a9, RZ ;  /* 0xcd9e8d57061a7825 */ /* 0x000fe800078e00ff */
[----:B------:R-:W-:Y:S05]  /*14d40*/  IMAD.WIDE.U32 R8, R7, -0x326172a9, RZ ;  /* 0xcd9e8d5707087825 */ /* 0x000fea00078e00ff */
[----:B------:R-:W3:Y:S01]  /*14d50*/  MUFU.EX2 R3, R3 ;  /* 0x0000000300037308 */ /* 0x000ee20000000800 */
[----:B------:R-:W-:Y:S02]  /*14d60*/  LOP3.LUT R7, R9, UR17, R26, 0x96, !PT ;  /* 0x0000001109077c12 */ /* 0x000fe4000f8e961a */
[C---:B------:R-:W-:Y:S02]  /*14d70*/  LOP3.LUT R11, R8.reuse, 0xffff, RZ, 0xc0, !PT ;  /* 0x0000ffff080b7812 */ /* 0x040fe400078ec0ff */
[--C-:B------:R-:W-:Y:S02]  /*14d80*/  SHF.R.U32.HI R4, RZ, 0x10, R8.reuse ;  /* 0x00000010ff047819 */ /* 0x100fe40000011608 */
[----:B------:R-:W-:Y:S02]  /*14d90*/  SHF.R.U32.HI R9, RZ, 0x18, R8 ;  /* 0x00000018ff097819 */ /* 0x000fe40000011608 */
[----:B------:R-:W-:Y:S02]  /*14da0*/  SHF.R.U32.HI R11, RZ, 0x8, R11 ;  /* 0x00000008ff0b7819 */ /* 0x000fe4000001160b */
[----:B------:R-:W-:Y:S02]  /*14db0*/  LOP3.LUT R170, R8, 0xff, RZ, 0xc0, !PT ;  /* 0x000000ff08aa7812 */ /* 0x000fe400078ec0ff */
[C---:B------:R-:W-:Y:S01]  /*14dc0*/  LOP3.LUT R8, R7.reuse, 0xffff, RZ, 0xc0, !PT ;  /* 0x0000ffff07087812 */ /* 0x040fe200078ec0ff */
[----:B--2---:R-:W-:Y:S01]  /*14dd0*/  FMUL.FTZ R36, R164, R36 ;  /* 0x00000024a4247220 */ /* 0x004fe20000410000 */
[----:B------:R-:W-:Y:S01]  /*14de0*/  LOP3.LUT R4, R4, 0xff, RZ, 0xc0, !PT ;  /* 0x000000ff04047812 */ /* 0x000fe200078ec0ff */
[C---:B------:R-:W-:Y:S01]  /*14df0*/  FMUL.FTZ R37, R164.reuse, R37 ;  /* 0x00000025a4257220 */ /* 0x040fe20000410000 */
[----:B------:R-:W-:Y:S01]  /*14e00*/  SHF.R.U32.HI R6, RZ, 0x10, R7 ;  /* 0x00000010ff067819 */ /* 0x000fe20000011607 */
[C---:B------:R-:W-:Y:S01]  /*14e10*/  FMUL.FTZ R40, R164.reuse, R40 ;  /* 0x00000028a4287220 */ /* 0x040fe20000410000 */
[----:B------:R-:W-:Y:S01]  /*14e20*/  SHF.R.U32.HI R5, RZ, 0x8, R8 ;  /* 0x00000008ff057819 */ /* 0x000fe20000011608 */
[----:B------:R-:W-:Y:S01]  /*14e30*/  FMUL.FTZ R8, R164, R156 ;  /* 0x0000009ca4087220 */ /* 0x000fe20000410000 */
[----:B------:R-:W-:Y:S01]  /*14e40*/  PRMT R170, R170, 0x5410, R11 ;  /* 0x00005410aaaa7816 */ /* 0x000fe2000000000b */
[----:B------:R-:W-:Y:S01]  /*14e50*/  FMUL.FTZ R41, R164, R41 ;  /* 0x00000029a4297220 */ /* 0x000fe20000410000 */
[----:B------:R-:W-:Y:S01]  /*14e60*/  PRMT R4, R4, 0x5410, R9 ;  /* 0x0000541004047816 */ /* 0x000fe20000000009 */
[----:B------:R-:W-:Y:S01]  /*14e70*/  FMUL.FTZ R9, R164, R157 ;  /* 0x0000009da4097220 */ /* 0x000fe20000410000 */
[----:B------:R-:W-:Y:S01]  /*14e80*/  LOP3.LUT R168, R7, 0xff, RZ, 0xc0, !PT ;  /* 0x000000ff07a87812 */ /* 0x000fe200078ec0ff */
[--C-:B------:R-:W-:Y:S01]  /*14e90*/  HSET2.LE.AND R170, R170, R247.reuse, PT ;  /* 0x000000f7aaaa7233 */ /* 0x100fe20003803000 */
[----:B------:R-:W-:Y:S01]  /*14ea0*/  SHF.R.U32.HI R7, RZ, 0x18, R7 ;  /* 0x00000018ff077819 */ /* 0x000fe20000011607 */
[--C-:B------:R-:W-:Y:S01]  /*14eb0*/  HSET2.LE.AND R171, R4, R247.reuse, PT ;  /* 0x000000f704ab7233 */ /* 0x100fe20003803000 */
[----:B------:R-:W-:Y:S01]  /*14ec0*/  LOP3.LUT R6, R6, 0xff, RZ, 0xc0, !PT ;  /* 0x000000ff06067812 */ /* 0x000fe200078ec0ff */
[C---:B---3--:R-:W-:Y:S01]  /*14ed0*/  FMUL.FTZ R10, R3.reuse, R158 ;  /* 0x0000009e030a7220 */ /* 0x048fe20000410000 */
[----:B------:R-:W-:Y:S01]  /*14ee0*/  PRMT R168, R168, 0x5410, R5 ;  /* 0x00005410a8a87816 */ /* 0x000fe20000000005 */
[C---:B------:R-:W-:Y:S01]  /*14ef0*/  FMUL.FTZ R11, R3.reuse, R159 ;  /* 0x0000009f030b7220 */ /* 0x040fe20000410000 */
[----:B------:R-:W-:Y:S01]  /*14f00*/  PRMT R6, R6, 0x5410, R7 ;  /* 0x0000541006067816 */ /* 0x000fe20000000007 */
[----:B------:R-:W-:Y:S01]  /*14f10*/  FMUL.FTZ R7, R3, R163 ;  /* 0x000000a303077220 */ /* 0x000fe20000410000 */
[----:B------:R-:W-:Y:S01]  /*14f20*/  F2FP.PACK_AB R5, R175, R176 ;  /* 0x000000b0af05723e */ /* 0x000fe200000000ff */
[--C-:B------:R-:W-:Y:S01]  /*14f30*/  HSET2.LE.AND R168, R168, R247.reuse, PT ;  /* 0x000000f7a8a87233 */ /* 0x100fe20003803000 */
[----:B------:R-:W-:Y:S01]  /*14f40*/  F2FP.PACK_AB R4, R172, R173 ;  /* 0x000000adac04723e */ /* 0x000fe200000000ff */
[--C-:B------:R-:W-:Y:S01]  /*14f50*/  HSET2.LE.AND R169, R6, R247.reuse, PT ;  /* 0x000000f706a97233 */ /* 0x100fe20003803000 */
[----:B------:R-:W-:Y:S01]  /*14f60*/  LOP3.LUT R170, R170, R5, RZ, 0xc0, !PT ;  /* 0x00000005aaaa7212 */ /* 0x000fe200078ec0ff */
[----:B------:R-:W-:Y:S01]  /*14f70*/  FMUL.FTZ R6, R3, R162 ;  /* 0x000000a203067220 */ /* 0x000fe20000410000 */
[----:B------:R-:W-:Y:S01]  /*14f80*/  LOP3.LUT R171, R171, R4, RZ, 0xc0, !PT ;  /* 0x00000004abab7212 */ /* 0x000fe200078ec0ff */
[----:B------:R-:W-:Y:S01]  /*14f90*/  IMAD.MOV.U32 R158, RZ, RZ, R28 ;  /* 0x000000ffff9e7224 */ /* 0x000fe200078e001c */
[----:B------:R-:W-:Y:S01]  /*14fa0*/  F2FP.PACK_AB R5, R177, R178 ;  /* 0x000000b2b105723e */ /* 0x000fe200000000ff */
[----:B------:R-:W-:Y:S01]  /*14fb0*/  IMAD.MOV.U32 R159, RZ, RZ, R29 ;  /* 0x000000ffff9f7224 */ /* 0x000fe200078e001d */
[----:B------:R-:W-:Y:S01]  /*14fc0*/  F2FP.PACK_AB R4, R174, R179 ;  /* 0x000000b3ae04723e */ /* 0x000fe200000000ff */
[----:B------:R-:W-:Y:S01]  /*14fd0*/  IMAD.MOV.U32 R162, RZ, RZ, R16 ;  /* 0x000000ffffa27224 */ /* 0x000fe200078e0010 */
[----:B------:R-:W-:Y:S01]  /*14fe0*/  LOP3.LUT R168, R168, R5, RZ, 0xc0, !PT ;  /* 0x00000005a8a87212 */ /* 0x000fe200078ec0ff */
[C---:B------:R-:W-:Y:S01]  /*14ff0*/  FMUL.FTZ R5, R164.reuse, R161 ;  /* 0x000000a1a4057220 */ /* 0x040fe20000410000 */
[----:B------:R-:W-:Y:S01]  /*15000*/  LOP3.LUT R169, R169, R4, RZ, 0xc0, !PT ;  /* 0x00000004a9a97212 */ /* 0x000fe200078ec0ff */
[C---:B------:R-:W-:Y:S01]  /*15010*/  FMUL.FTZ R4, R164.reuse, R160 ;  /* 0x000000a0a4047220 */ /* 0x040fe20000410000 */
[----:B------:R-:W-:Y:S01]  /*15020*/  MOV R156, R18 ;  /* 0x00000012009c7202 */ /* 0x000fe20000000f00 */
[----:B------:R-:W-:Y:S02]  /*15030*/  IMAD.MOV.U32 R160, RZ, RZ, R30 ;  /* 0x000000ffffa07224 */ /* 0x000fe400078e001e */
[----:B------:R-:W2:Y:S01]  /*15040*/  LDSM.16.MT88.4 R28, [R221+0x18000] ;  /* 0x01800000dd1c783b */ /* 0x000ea20000004200 */
[C---:B------:R-:W-:Y:S02]  /*15050*/  FMUL.FTZ R16, R164.reuse, R148 ;  /* 0x00000094a4107220 */ /* 0x040fe40000410000 */
[C---:B-1----:R-:W-:Y:S01]  /*15060*/  HMMA.16816.F32 R4, R168.reuse, R12, R4 ;  /* 0x0000000ca804723c */ /* 0x042fe20000001804 */
[C---:B------:R-:W-:Y:S02]  /*15070*/  FMUL.FTZ R18, R3.reuse, R150 ;  /* 0x0000009603127220 */ /* 0x040fe40000410000 */
[----:B------:R-:W-:Y:S02]  /*15080*/  IMAD.MOV.U32 R163, RZ, RZ, R17 ;  /* 0x000000ffffa37224 */ /* 0x000fe400078e0011 */
[C---:B------:R-:W-:Y:S02]  /*15090*/  FMUL.FTZ R17, R164.reuse, R149 ;  /* 0x00000095a4117220 */ /* 0x040fe40000410000 */
[C---:B------:R-:W-:Y:S01]  /*150a0*/  FMUL.FTZ R12, R164.reuse, R152 ;  /* 0x00000098a40c7220 */ /* 0x040fe20000410000 */
[C---:B------:R-:W-:Y:S01]  /*150b0*/  HMMA.16816.F32 R8, R168.reuse, R14, R8 ;  /* 0x0000000ea808723c */ /* 0x040fe20000001808 */
[C---:B------:R-:W-:Y:S03]  /*150c0*/  FMUL.FTZ R13, R164.reuse, R153 ;  /* 0x00000099a40d7220 */ /* 0x040fe60000410000 */
[----:B------:R-:W-:Y:S02]  /*150d0*/  IMAD.MOV.U32 R157, RZ, RZ, R19 ;  /* 0x000000ffff9d7224 */ /* 0x000fe400078e0013 */
[C---:B------:R-:W-:Y:S02]  /*150e0*/  FMUL.FTZ R19, R3.reuse, R151 ;  /* 0x0000009703137220 */ /* 0x040fe40000410000 */
[C---:B------:R-:W-:Y:S01]  /*150f0*/  FMUL.FTZ R14, R3.reuse, R154 ;  /* 0x0000009a030e7220 */ /* 0x040fe20000410000 */
[----:B------:R-:W1:Y:S03]  /*15100*/  LDSM.16.MT88.4 R148, [R220+0x18000] ;  /* 0x01800000dc94783b */ /* 0x000e660000004200 */
[C---:B------:R-:W-:Y:S01]  /*15110*/  FMUL.FTZ R15, R3.reuse, R155 ;  /* 0x0000009b030f7220 */ /* 0x040fe20000410000 */
[----:B------:R-:W-:Y:S01]  /*15120*/  MOV R154, R26 ;  /* 0x0000001a009a7202 */ /* 0x000fe20000000f00 */
[C---:B------:R-:W-:Y:S02]  /*15130*/  FMUL.FTZ R26, R3.reuse, R142 ;  /* 0x0000008e031a7220 */ /* 0x040fe40000410000 */
[----:B------:R-:W-:Y:S02]  /*15140*/  IMAD.MOV.U32 R155, RZ, RZ, R27 ;  /* 0x000000ffff9b7224 */ /* 0x000fe400078e001b */
[C---:B------:R-:W-:Y:S01]  /*15150*/  FMUL.FTZ R27, R3.reuse, R143 ;  /* 0x0000008f031b7220 */ /* 0x040fe20000410000 */
[C---:B------:R-:W-:Y:S01]  /*15160*/  HMMA.16816.F32 R12, R168.reuse, R20, R12 ;  /* 0x00000014a80c723c */ /* 0x040fe2000000180c */
[----:B------:R-:W-:Y:S02]  /*15170*/  IMAD.MOV.U32 R152, RZ, RZ, R32 ;  /* 0x000000ffff987224 */ /* 0x000fe400078e0020 */
[C---:B------:R-:W-:Y:S02]  /*15180*/  FMUL.FTZ R32, R164.reuse, R132 ;  /* 0x00000084a4207220 */ /* 0x040fe40000410000 */
[----:B------:R-:W-:Y:S02]  /*15190*/  IMAD.MOV.U32 R153, RZ, RZ, R33 ;  /* 0x000000ffff997224 */ /* 0x000fe400078e0021 */
[C---:B------:R-:W-:Y:S01]  /*151a0*/  FMUL.FTZ R33, R164.reuse, R133 ;  /* 0x00000085a4217220 */ /* 0x040fe20000410000 */
[C---:B------:R-:W-:Y:S01]  /*151b0*/  HMMA.16816.F32 R16, R168.reuse, R22, R16 ;  /* 0x00000016a810723c */ /* 0x040fe20000001810 */
[C---:B------:R-:W-:Y:S03]  /*151c0*/  FMUL.FTZ R20, R164.reuse, R144 ;  /* 0x00000090a4147220 */ /* 0x040fe60000410000 */
[C---:B------:R-:W-:Y:S02]  /*151d0*/  FMUL.FTZ R21, R164.reuse, R145 ;  /* 0x00000091a4157220 */ /* 0x040fe40000410000 */
[----:B------:R-:W-:Y:S02]  /*151e0*/  IMAD.MOV.U32 R144, RZ, RZ, R158 ;  /* 0x000000ffff907224 */ /* 0x000fe400078e009e */
[C---:B------:R-:W-:Y:S04]  /*151f0*/  FMUL.FTZ R22, R3.reuse, R146 ;  /* 0x0000009203167220 */ /* 0x040fe80000410000 */
[C---:B------:R-:W-:Y:S02]  /*15200*/  FMUL.FTZ R23, R3.reuse, R147 ;  /* 0x0000009303177220 */ /* 0x040fe40000410000 */
[----:B------:R-:W-:Y:S02]  /*15210*/  IMAD.MOV.U32 R146, RZ, RZ, R24 ;  /* 0x000000ffff927224 */ /* 0x000fe400078e0018 */
[----:B------:R-:W-:Y:S02]  /*15220*/  IMAD.MOV.U32 R147, RZ, RZ, R25 ;  /* 0x000000ffff937224 */ /* 0x000fe400078e0019 */
[C---:B------:R-:W-:Y:S01]  /*15230*/  FMUL.FTZ R24, R164.reuse, R140 ;  /* 0x0000008ca4187220 */ /* 0x040fe20000410000 */
[C---:B--2---:R-:W-:Y:S01]  /*15240*/  HMMA.16816.F32 R20, R168.reuse, R28, R20 ;  /* 0x0000001ca814723c */ /* 0x044fe20000001814 */
[C---:B------:R-:W-:Y:S02]  /*15250*/  FMUL.FTZ R25, R164.reuse, R141 ;  /* 0x0000008da4197220 */ /* 0x040fe40000410000 */
[----:B------:R-:W2:Y:S01]  /*15260*/  LDSM.16.MT88.4 R140, [R224+0x1a000] ;  /* 0x01a00000e08c783b */ /* 0x000ea20000004200 */
[----:B------:R-:W-:Y:S02]  /*15270*/  IMAD.MOV.U32 R158, RZ, RZ, R34 ;  /* 0x000000ffff9e7224 */ /* 0x000fe400078e0022 */
[C---:B------:R-:W-:Y:S02]  /*15280*/  FMUL.FTZ R34, R3.reuse, R134 ;  /* 0x0000008603227220 */ /* 0x040fe40000410000 */
[C---:B------:R-:W-:Y:S01]  /*15290*/  HMMA.16816.F32 R24, R168.reuse, R30, R24 ;  /* 0x0000001ea818723c */ /* 0x040fe20000001818 */
[----:B------:R-:W-:Y:S03]  /*152a0*/  IMAD.MOV.U32 R145, RZ, RZ, R159 ;  /* 0x000000ffff917224 */ /* 0x000fe600078e009f */
[----:B------:R-:W-:Y:S02]  /*152b0*/  IMAD.MOV.U32 R159, RZ, RZ, R35 ;  /* 0x000000ffff9f7224 */ /* 0x000fe400078e0023 */
[C---:B------:R-:W-:Y:S02]  /*152c0*/  FMUL.FTZ R35, R3.reuse, R135 ;  /* 0x0000008703237220 */ /* 0x040fe40000410000 */
[----:B------:R-:W3:Y:S01]  /*152d0*/  LDSM.16.MT88.4 R132, [R222+0x1a000] ;  /* 0x01a00000de84783b */ /* 0x000ee20000004200 */
[C---:B------:R-:W-:Y:S03]  /*152e0*/  FMUL.FTZ R28, R164.reuse, R136 ;  /* 0x00000088a41c7220 */ /* 0x040fe60000410000 */
[C---:B------:R-:W-:Y:S02]  /*152f0*/  FMUL.FTZ R29, R164.reuse, R137 ;  /* 0x00000089a41d7220 */ /* 0x040fe40000410000 */
[C---:B------:R-:W-:Y:S02]  /*15300*/  FMUL.FTZ R30, R3.reuse, R138 ;  /* 0x0000008a031e7220 */ /* 0x040fe40000410000 */
[C---:B------:R-:W-:Y:S02]  /*15310*/  FMUL.FTZ R31, R3.reuse, R139 ;  /* 0x0000008b031f7220 */ /* 0x040fe40000410000 */
[----:B------:R-:W4:Y:S01]  /*15320*/  LDSM.16.MT88.4 R136, [R221+0x1a000] ;  /* 0x01a00000dd88783b */ /* 0x000f220000004200 */
[C---:B------:R-:W-:Y:S02]  /*15330*/  FMUL.FTZ R38, R3.reuse, R38 ;  /* 0x0000002603267220 */ /* 0x040fe40000410000 */
[C---:B------:R-:W-:Y:S02]  /*15340*/  FMUL.FTZ R39, R3.reuse, R39 ;  /* 0x0000002703277220 */ /* 0x040fe40000410000 */
[C---:B-1----:R-:W-:Y:S01]  /*15350*/  HMMA.16816.F32 R28, R168.reuse, R148, R28 ;  /* 0x00000094a81c723c */ /* 0x042fe2000000181c */
[C---:B------:R-:W-:Y:S02]  /*15360*/  FMUL.FTZ R42, R3.reuse, R42 ;  /* 0x0000002a032a7220 */ /* 0x040fe40000410000 */
[C---:B------:R-:W-:Y:S02]  /*15370*/  FMUL.FTZ R43, R3.reuse, R43 ;  /* 0x0000002b032b7220 */ /* 0x040fe40000410000 */
[C---:B------:R-:W-:Y:S02]  /*15380*/  FMUL.FTZ R44, R164.reuse, R44 ;  /* 0x0000002ca42c7220 */ /* 0x040fe40000410000 */
[C---:B------:R-:W-:Y:S01]  /*15390*/  FMUL.FTZ R45, R164.reuse, R45 ;  /* 0x0000002da42d7220 */ /* 0x040fe20000410000 */
[C---:B------:R-:W-:Y:S01]  /*153a0*/  HMMA.16816.F32 R32, R168.reuse, R150, R32 ;  /* 0x00000096a820723c */ /* 0x040fe20000001820 */
[C---:B------:R-:W-:Y:S03]  /*153b0*/  FMUL.FTZ R46, R3.reuse, R46 ;  /* 0x0000002e032e7220 */ /* 0x040fe60000410000 */
[C---:B------:R-:W-:Y:S02]  /*153c0*/  FMUL.FTZ R47, R3.reuse, R47 ;  /* 0x0000002f032f7220 */ /* 0x040fe40000410000 */
[C---:B------:R-:W-:Y:S02]  /*153d0*/  FMUL.FTZ R48, R164.reuse, R48 ;  /* 0x00000030a4307220 */ /* 0x040fe40000410000 */
[C---:B--2---:R-:W-:Y:S01]  /*153e0*/  HMMA.16816.F32 R36, R168.reuse, R140, R36 ;  /* 0x0000008ca824723c */ /* 0x044fe20000001824 */
[C---:B------:R-:W-:Y:S03]  /*153f0*/  FMUL.FTZ R49, R164.reuse, R49 ;  /* 0x00000031a4317220 */ /* 0x040fe60000410000 */
[C---:B------:R-:W-:Y:S02]  /*15400*/  FMUL.FTZ R50, R3.reuse, R50 ;  /* 0x0000003203327220 */ /* 0x040fe40000410000 */
[----:B------:R-:W-:Y:S01]  /*15410*/  FMUL.FTZ R51, R3, R51 ;  /* 0x0000003303337220 */ /* 0x000fe20000410000 */
[----:B------:R-:W-:Y:S01]  /*15420*/  LOP3.LUT R140, R155, UR8, R146, 0x96, !PT ;  /* 0x000000089b8c7c12 */ /* 0x000fe2000f8e9692 */
[C---:B------:R-:W-:Y:S01]  /*15430*/  HMMA.16816.F32 R40, R168.reuse, R142, R40 ;  /* 0x0000008ea828723c */ /* 0x040fe20000001828 */
[C---:B------:R-:W-:Y:S03]  /*15440*/  FMUL.FTZ R52, R164.reuse, R52 ;  /* 0x00000034a4347220 */ /* 0x040fe60000410000 */
[C---:B------:R-:W-:Y:S02]  /*15450*/  FMUL.FTZ R53, R164.reuse, R53 ;  /* 0x00000035a4357220 */ /* 0x040fe40000410000 */
[C---:B------:R-:W-:Y:S02]  /*15460*/  FMUL.FTZ R54, R3.reuse, R54 ;  /* 0x0000003603367220 */ /* 0x040fe40000410000 */
[C---:B---3--:R-:W-:Y:S01]  /*15470*/  HMMA.16816.F32 R44, R168.reuse, R132, R44 ;  /* 0x00000084a82c723c */ /* 0x048fe2000000182c */
[C---:B------:R-:W-:Y:S03]  /*15480*/  FMUL.FTZ R55, R3.reuse, R55 ;  /* 0x0000003703377220 */ /* 0x040fe60000410000 */
[C---:B------:R-:W-:Y:S02]  /*15490*/  FMUL.FTZ R56, R164.reuse, R56 ;  /* 0x00000038a4387220 */ /* 0x040fe40000410000 */
[C---:B------:R-:W-:Y:S02]  /*154a0*/  FMUL.FTZ R57, R164.reuse, R57 ;  /* 0x00000039a4397220 */ /* 0x040fe40000410000 */
[C---:B------:R-:W-:Y:S01]  /*154b0*/  HMMA.16816.F32 R48, R168.reuse, R134, R48 ;  /* 0x00000086a830723c */ /* 0x040fe20000001830 */
[----:B------:R-:W1:Y:S03]  /*154c0*/  LDSM.16.MT88.4 R132, [R220+0x1a000] ;  /* 0x01a00000dc84783b */ /* 0x000e660000004200 */
[C---:B------:R-:W-:Y:S02]  /*154d0*/  FMUL.FTZ R58, R3.reuse, R58 ;  /* 0x0000003a033a7220 */ /* 0x040fe40000410000 */
[C---:B------:R-:W-:Y:S02]  /*154e0*/  FMUL.FTZ R59, R3.reuse, R59 ;  /* 0x0000003b033b7220 */ /* 0x040fe40000410000 */
[C---:B----4-:R-:W-:Y:S01]  /*154f0*/  HMMA.16816.F32 R52, R168.reuse, R136, R52 ;  /* 0x00000088a834723c */ /* 0x050fe20000001834 */
        /* <DEDUP_REMOVED lines=80> */
[----:B------:R-:W-:Y:S02]  /*15a00*/  IMAD.MOV.U32 R154, RZ, RZ, R152 ;  /* 0x000000ffff9a7224 */ /* 0x000fe400078e0098 */
[----:B------:R-:W-:Y:S02]  /*15a10*/  IMAD.MOV.U32 R155, RZ, RZ, R153 ;  /* 0x000000ffff9b7224 */ /* 0x000fe400078e0099 */
[----:B------:R-:W-:Y:S04]  /*15a20*/  IMAD.WIDE.U32 R152, R140, -0x2daee0ad, RZ ;  /* 0xd2511f538c987825 */ /* 0x000fe800078e00ff */
[C---:B------:R-:W-:Y:S01]  /*15a30*/  FMUL.FTZ R120, R164.reuse, R120 ;  /* 0x00000078a4787220 */ /* 0x040fe20000410000 */
[----:B------:R-:W-:Y:S01]  /*15a40*/  LOP3.LUT R148, R153, UR18, R144, 0x96, !PT ;  /* 0x0000001299947c12 */ /* 0x000fe2000f8e9690 */
[----:B------:R-:W-:Y:S02]  /*15a50*/  FMUL.FTZ R121, R164, R121 ;  /* 0x00000079a4797220 */ /* 0x000fe40000410000 */
[C---:B------:R-:W-:Y:S01]  /*15a60*/  FMUL.FTZ R122, R3.reuse, R122 ;  /* 0x0000007a037a7220 */ /* 0x040fe20000410000 */
[----:B------:R-:W-:Y:S01]  /*15a70*/  LOP3.LUT R150, R148, 0xff, RZ, 0xc0, !PT ;  /* 0x000000ff94967812 */ /* 0x000fe200078ec0ff */
[C---:B------:R-:W-:Y:S02]  /*15a80*/  FMUL.FTZ R123, R3.reuse, R123 ;  /* 0x0000007b037b7220 */ /* 0x040fe40000410000 */
[----:B------:R-:W-:Y:S02]  /*15a90*/  IMAD.MOV.U32 R161, RZ, RZ, R160 ;  /* 0x000000ffffa17224 */ /* 0x000fe400078e00a0 */
[----:B------:R-:W-:Y:S02]  /*15aa0*/  IMAD.MOV.U32 R160, RZ, RZ, R190 ;  /* 0x000000ffffa07224 */ /* 0x000fe400078e00be */
        /* <DEDUP_REMOVED lines=8> */
[----:B------:R-:W-:Y:S02]  /*15b30*/  FMUL.FTZ R129, R164, R129 ;  /* 0x00000081a4817220 */ /* 0x000fe40000410000 */
[----:B------:R-:W-:Y:S02]  /*15b40*/  FMUL.FTZ R130, R3, R130 ;  /* 0x0000008203827220 */ /* 0x000fe40000410000 */
[C---:B--2---:R-:W-:Y:S01]  /*15b50*/  HMMA.16816.F32 R116, R168.reuse, R136, R116 ;  /* 0x00000088a874723c */ /* 0x044fe20000001874 */
[--C-:B------:R-:W-:Y:S03]  /*15b60*/  FFMA.FTZ R190, R191, c[0x0][0x23c], -R184.reuse ;  /* 0x00008f00bfbe7a23 */ /* 0x100fe600000108b8 */
[----:B------:R-:W-:Y:S02]  /*15b70*/  FMUL.FTZ R131, R3, R131 ;  /* 0x0000008303837220 */ /* 0x000fe40000410000 */
[----:B------:R-:W-:Y:S01]  /*15b80*/  FFMA.FTZ R191, R194, c[0x0][0x23c], -R181 ;  /* 0x00008f00c2bf7a23 */ /* 0x000fe200000108b5 */
[C---:B------:R-:W-:Y:S01]  /*15b90*/  LOP3.LUT R137, R152.reuse, 0xffff, RZ, 0xc0, !PT ;  /* 0x0000ffff98897812 */ /* 0x040fe200078ec0ff */
[C---:B------:R-:W-:Y:S01]  /*15ba0*/  HMMA.16816.F32 R120, R168.reuse, R138, R120 ;  /* 0x0000008aa878723c */ /* 0x040fe20000001878 */
[----:B------:R-:W-:Y:S01]  /*15bb0*/  LOP3.LUT R136, R152, 0xff, RZ, 0xc0, !PT ;  /* 0x000000ff98887812 */ /* 0x000fe200078ec0ff */
[----:B------:R-:W2:Y:S02]  /*15bc0*/  MUFU.EX2 R190, R190 ;  /* 0x000000be00be7308 */ /* 0x000ea40000000800 */
[----:B------:R-:W-:Y:S01]  /*15bd0*/  SHF.R.U32.HI R141, RZ, 0x8, R137 ;  /* 0x00000008ff8d7819 */ /* 0x000fe20000011689 */
[----:B------:R-:W-:Y:S01]  /*15be0*/  FFMA.FTZ R194, R195, c[0x0][0x23c], -R184 ;  /* 0x00008f00c3c27a23 */ /* 0x000fe200000108b8 */
[----:B------:R-:W-:Y:S01]  /*15bf0*/  SHF.R.U32.HI R137, RZ, 0x10, R152 ;  /* 0x00000010ff897819 */ /* 0x000fe20000011698 */
[----:B------:R-:W-:Y:S01]  /*15c00*/  FFMA.FTZ R195, R196, c[0x0][0x23c], -R181 ;  /* 0x00008f00c4c37a23 */ /* 0x000fe200000108b5 */
[----:B------:R-:W-:Y:S01]  /*15c10*/  PRMT R136, R136, 0x5410, R141 ;  /* 0x0000541088887816 */ /* 0x000fe2000000008d */
[----:B------:R-:W-:Y:S01]  /*15c20*/  FFMA.FTZ R196, R161, c[0x0][0x23c], -R181 ;  /* 0x00008f00a1c47a23 */ /* 0x000fe200000108b5 */
[----:B------:R-:W3:Y:S02]  /*15c30*/  LDSM.16.MT88.4 R140, [R224+0x18800] ;  /* 0x01880000e08c783b */ /* 0x000ee40000004200 */
[----:B------:R-:W4:Y:S01]  /*15c40*/  MUFU.EX2 R191, R191 ;  /* 0x000000bf00bf7308 */ /* 0x000f220000000800 */
[----:B------:R-:W-:Y:S01]  /*15c50*/  SHF.R.U32.HI R138, RZ, 0x10, R148 ;  /* 0x00000010ff8a7819 */ /* 0x000fe20000011694 */
[----:B------:R-:W-:Y:S01]  /*15c60*/  FFMA.FTZ R178, R164, R167, R178 ;  /* 0x000000a7a4b27223 */ /* 0x000fe200000100b2 */
[----:B------:R-:W-:Y:S01]  /*15c70*/  LOP3.LUT R139, R137, 0xff, RZ, 0xc0, !PT ;  /* 0x000000ff898b7812 */ /* 0x000fe200078ec0ff */
[----:B------:R-:W-:Y:S01]  /*15c80*/  FFMA.FTZ R179, R3, R166, R179 ;  /* 0x000000a603b37223 */ /* 0x000fe200000100b3 */
[----:B------:R-:W-:Y:S01]  /*15c90*/  LOP3.LUT R145, R138, 0xff, RZ, 0xc0, !PT ;  /* 0x000000ff8a917812 */ /* 0x000fe200078ec0ff */
[--C-:B------:R-:W-:Y:S01]  /*15ca0*/  HSET2.LE.AND R138, R136, R247.reuse, PT ;  /* 0x000000f7888a7233 */ /* 0x100fe20003803000 */
[----:B------:R-:W-:Y:S01]  /*15cb0*/  LOP3.LUT R137, R148, 0xffff, RZ, 0xc0, !PT ;  /* 0x0000ffff94897812 */ /* 0x000fe200078ec0ff */
[----:B------:R-:W-:Y:S01]  /*15cc0*/  FADD.FTZ R177, R177, R178 ;  /* 0x000000b2b1b17221 */ /* 0x000fe20000010000 */
[----:B------:R-:W-:Y:S01]  /*15cd0*/  SHF.R.U32.HI R148, RZ, 0x18, R148 ;  /* 0x00000018ff947819 */ /* 0x000fe20000011694 */
[----:B------:R-:W5:Y:S01]  /*15ce0*/  MUFU.EX2 R194, R194 ;  /* 0x000000c200c27308 */ /* 0x000f620000000800 */
[----:B------:R-:W-:Y:S01]  /*15cf0*/  SHF.R.U32.HI R152, RZ, 0x18, R152 ;  /* 0x00000018ff987819 */ /* 0x000fe20000011698 */
[----:B------:R-:W-:Y:S01]  /*15d00*/  FADD.FTZ R174, R174, R179 ;  /* 0x000000b3aeae7221 */ /* 0x000fe20000010000 */
[C---:B-1----:R-:W-:Y:S01]  /*15d10*/  HMMA.16816.F32 R124, R168.reuse, R132, R124 ;  /* 0x00000084a87c723c */ /* 0x042fe2000000187c */
[----:B------:R-:W-:Y:S01]  /*15d20*/  PRMT R148, R145, 0x5410, R148 ;  /* 0x0000541091947816 */ /* 0x000fe20000000094 */
[----:B------:R-:W-:Y:S01]  /*15d30*/  FADD.FTZ R176, R176, R177 ;  /* 0x000000b1b0b07221 */ /* 0x000fe20000010000 */
[----:B------:R-:W1:Y:S01]  /*15d40*/  LDSM.16.MT88.4 R144, [R222+0x18800] ;  /* 0x01880000de90783b */ /* 0x000e620000004200 */
[----:B------:R-:W-:Y:S01]  /*15d50*/  SHF.R.U32.HI R137, RZ, 0x8, R137 ;  /* 0x00000008ff897819 */ /* 0x000fe20000011689 */
[----:B------:R-:W-:Y:S01]  /*15d60*/  FADD.FTZ R173, R173, R174 ;  /* 0x000000aeadad7221 */ /* 0x000fe20000010000 */
[----:B------:R-:W-:Y:S01]  /*15d70*/  PRMT R152, R139, 0x5410, R152 ;  /* 0x000054108b987816 */ /* 0x000fe20000000098 */
[----:B------:R-:W-:Y:S01]  /*15d80*/  MUFU.EX2 R195, R195 ;  /* 0x000000c300c37308 */ /* 0x000fe20000000800 */
[----:B------:R-:W-:Y:S01]  /*15d90*/  HMMA.16816.F32 R128, R168, R134, R128 ;  /* 0x00000086a880723c */ /* 0x000fe20000001880 */
[----:B------:R-:W-:Y:S02]  /*15da0*/  PRMT R150, R150, 0x5410, R137 ;  /* 0x0000541096967816 */ /* 0x000fe40000000089 */
[----:B------:R-:W-:Y:S01]  /*15db0*/  LDSM.16.MT88.4 R168, [R220+0x19800] ;  /* 0x01980000dca8783b */ /* 0x000fe20000004200 */
[----:B--2---:R-:W-:Y:S01]  /*15dc0*/  F2FP.PACK_AB R133, R190, R189 ;  /* 0x000000bdbe85723e */ /* 0x004fe200000000ff */
[--C-:B------:R-:W-:Y:S01]  /*15dd0*/  HSET2.LE.AND R139, R152, R247.reuse, PT ;  /* 0x000000f7988b7233 */ /* 0x100fe20003803000 */
[----:B------:R-:W-:Y:S01]  /*15de0*/  FADD.FTZ R175, R175, R176 ;  /* 0x000000b0afaf7221 */ /* 0x000fe20000010000 */
[--C-:B------:R-:W-:Y:S01]  /*15df0*/  HSET2.LE.AND R136, R150, R247.reuse, PT ;  /* 0x000000f796887233 */ /* 0x100fe20003803000 */
[----:B----4-:R-:W-:Y:S01]  /*15e00*/  F2FP.PACK_AB R150, R192, R191 ;  /* 0x000000bfc096723e */ /* 0x010fe200000000ff */
[----:B------:R-:W2:Y:S03]  /*15e10*/  MUFU.EX2 R196, R196 ;  /* 0x000000c400c47308 */ /* 0x000ea60000000800 */
[--C-:B------:R-:W-:Y:S01]  /*15e20*/  HSET2.LE.AND R137, R148, R247.reuse, PT ;  /* 0x000000f794897233 */ /* 0x100fe20003803000 */
[----:B-----5:R-:W-:Y:S01]  /*15e30*/  F2FP.PACK_AB R149, R193, R194 ;  /* 0x000000c2c195723e */ /* 0x020fe200000000ff */
[----:B------:R-:W-:Y:S01]  /*15e40*/  FADD.FTZ R172, R172, R173 ;  /* 0x000000adacac7221 */ /* 0x000fe20000010000 */
[----:B------:R-:W-:Y:S01]  /*15e50*/  LOP3.LUT R138, R138, R133, RZ, 0xc0, !PT ;  /* 0x000000858a8a7212 */ /* 0x000fe200078ec0ff */
[----:B------:R-:W-:Y:S01]  /*15e60*/  FADD.FTZ R194, R194, R175 ;  /* 0x000000afc2c27221 */ /* 0x000fe20000010000 */
[----:B------:R-:W4:Y:S01]  /*15e70*/  LDSM.16.MT88.4 R132, [R221+0x18800] ;  /* 0x01880000dd84783b */ /* 0x000f220000004200 */
[----:B------:R-:W-:Y:S02]  /*15e80*/  LOP3.LUT R139, R139, R150, RZ, 0xc0, !PT ;  /* 0x000000968b8b7212 */ /* 0x000fe400078ec0ff */
[----:B------:R-:W-:Y:S01]  /*15e90*/  LOP3.LUT R136, R136, R149, RZ, 0xc0, !PT ;  /* 0x0000009588887212 */ /* 0x000fe200078ec0ff */
[----:B------:R-:W-:Y:S04]  /*15ea0*/  FADD.FTZ R194, R193, R194 ;  /* 0x000000c2c1c27221 */ /* 0x000fe80000010000 */
[----:B------:R-:W-:Y:S01]  /*15eb0*/  FADD.FTZ R189, R189, R194 ;  /* 0x000000c2bdbd7221 */ /* 0x000fe20000010000 */
[C---:B--2---:R-:W-:Y:S01]  /*15ec0*/  F2FP.PACK_AB R148, R196.reuse, R195 ;  /* 0x000000c3c494723e */ /* 0x044fe200000000ff */
[----:B------:R-:W-:Y:S03]  /*15ed0*/  FADD.FTZ R195, R195, R172 ;  /* 0x000000acc3c37221 */ /* 0x000fe60000010000 */
[----:B------:R-:W-:Y:S01]  /*15ee0*/  LOP3.LUT R137, R137, R148, RZ, 0xc0, !PT ;  /* 0x0000009489897212 */ /* 0x000fe200078ec0ff */
[----:B------:R-:W-:Y:S01]  /*15ef0*/  FADD.FTZ R196, R196, R195 ;  /* 0x000000c3c4c47221 */ /* 0x000fe20000010000 */
[----:B------:R-:W2:Y:S03]  /*15f00*/  LDSM.16.MT88.4 R148, [R220+0x18800] ;  /* 0x01880000dc94783b */ /* 0x000ea60000004200 */
[----:B------:R-:W-:Y:S02]  /*15f10*/  FADD.FTZ R191, R191, R196 ;  /* 0x000000c4bfbf7221 */ /* 0x000fe40000010000 */
[C---:B---3--:R-:W-:Y:S02]  /*15f20*/  HMMA.16816.F32 R4, R136.reuse, R140, R4 ;  /* 0x0000008c8804723c */ /* 0x048fe40000001804 */
[----:B------:R-:W-:Y:S06]  /*15f30*/  FADD.FTZ R192, R192, R191 ;  /* 0x000000bfc0c07221 */ /* 0x000fec0000010000 */
        /* <DEDUP_REMOVED lines=26> */
[C---:B-1----:R-:W-:Y:S07]  /*160e0*/  HMMA.16816.F32 R76, R136.reuse, R144, R76 ;  /* 0x00000090884c723c */ /* 0x042fee000000184c */
[----:B------:R-:W-:Y:S01]  /*160f0*/  IMAD.U32 R144, RZ, RZ, UR4 ;  /* 0x00000004ff907e24 */ /* 0x000fe2000f8e00ff */
[C---:B------:R-:W-:Y:S04]  /*16100*/  HMMA.16816.F32 R80, R136.reuse, R146, R80 ;  /* 0x000000928850723c */ /* 0x040fe80000001850 */
[----:B------:R-:W-:Y:S04]  /*16110*/  LOP3.LUT R144, R155, UR39, R144, 0x96, !PT ;  /* 0x000000279b907c12 */ /* 0x000fe8000f8e9690 */
[C---:B----4-:R-:W-:Y:S01]  /*16120*/  HMMA.16816.F32 R84, R136.reuse, R132, R84 ;  /* 0x000000848854723c */ /* 0x050fe20000001854 */
[----:B------:R-:W-:Y:S05]  /*16130*/  IMAD.WIDE.U32 R144, R144, -0x326172a9, RZ ;  /* 0xcd9e8d5790907825 */ /* 0x000fea00078e00ff */
[----:B------:R-:W-:Y:S02]  /*16140*/  LOP3.LUT R152, R163, UR14, R144, 0x96, !PT ;  /* 0x0000000ea3987c12 */ /* 0x000fe4000f8e9690 */
[C---:B------:R-:W-:Y:S01]  /*16150*/  HMMA.16816.F32 R88, R136.reuse, R134, R88 ;  /* 0x000000868858723c */ /* 0x040fe20000001858 */
[----:B------:R-:W1:Y:S03]  /*16160*/  LDSM.16.MT88.4 R132, [R222+0x1e800] ;  /* 0x01e80000de84783b */ /* 0x000e660000004200 */
[----:B------:R-:W-:Y:S04]  /*16170*/  IMAD.WIDE.U32 R152, R152, -0x2daee0ad, RZ ;  /* 0xd2511f5398987825 */ /* 0x000fe800078e00ff */
[C---:B--2---:R-:W-:Y:S08]  /*16180*/  HMMA.16816.F32 R92, R136.reuse, R148, R92 ;  /* 0x00000094885c723c */ /* 0x044ff0000000185c */
[C---:B------:R-:W-:Y:S07]  /*16190*/  HMMA.16816.F32 R96, R136.reuse, R150, R96 ;  /* 0x000000968860723c */ /* 0x040fee0000001860 */
[----:B------:R-:W-:Y:S01]  /*161a0*/  LOP3.LUT R150, R145, UR16, R158, 0x96, !PT ;  /* 0x0000001091967c12 */ /* 0x000fe2000f8e969e */
[C---:B---3--:R-:W-:Y:S01]  /*161b0*/  HMMA.16816.F32 R100, R136.reuse, R140, R100 ;  /* 0x0000008c8864723c */ /* 0x048fe20000001864 */
[----:B------:R-:W2:Y:S03]  /*161c0*/  LDSM.16.MT88.4 R144, [R221+0x1e800] ;  /* 0x01e80000dd90783b */ /* 0x000ea60000004200 */
[----:B------:R-:W-:Y:S04]  /*161d0*/  IMAD.WIDE.U32 R150, R150, -0x2daee0ad, RZ ;  /* 0xd2511f5396967825 */ /* 0x000fe800078e00ff */
[C---:B------:R-:W-:Y:S01]  /*161e0*/  HMMA.16816.F32 R104, R136.reuse, R142, R104 ;  /* 0x0000008e8868723c */ /* 0x040fe20000001868 */
[----:B------:R-:W-:Y:S03]  /*161f0*/  LOP3.LUT R140, R151, UR13, R156, 0x96, !PT ;  /* 0x0000000d978c7c12 */ /* 0x000fe6000f8e969c */
[----:B------:R-:W-:Y:S02]  /*16200*/  LOP3.LUT R150, R153, UR11, R150, 0x96, !PT ;  /* 0x0000000b99967c12 */ /* 0x000fe4000f8e9696 */
[----:B------:R-:W-:Y:S02]  /*16210*/  IMAD.WIDE.U32 R148, R140, -0x326172a9, RZ ;  /* 0xcd9e8d578c947825 */ /* 0x000fe400078e00ff */
[C---:B-1----:R-:W-:Y:S04]  /*16220*/  HMMA.16816.F32 R108, R136.reuse, R132, R108 ;  /* 0x00000084886c723c */ /* 0x042fe8000000186c */
[----:B------:R-:W-:Y:S01]  /*16230*/  IMAD.WIDE.U32 R150, R150, -0x326172a9, RZ ;  /* 0xcd9e8d5796967825 */ /* 0x000fe200078e00ff */
[----:B------:R-:W-:Y:S03]  /*16240*/  LOP3.LUT R140, R149, UR12, R162, 0x96, !PT ;  /* 0x0000000c958c7c12 */ /* 0x000fe6000f8e96a2 */
[C---:B------:R-:W-:Y:S01]  /*16250*/  HMMA.16816.F32 R112, R136.reuse, R134, R112 ;  /* 0x000000868870723c */ /* 0x040fe20000001870 */
[----:B------:R-:W-:Y:S03]  /*16260*/  LOP3.LUT R148, R151, UR10, R148, 0x96, !PT ;  /* 0x0000000a97947c12 */ /* 0x000fe6000f8e9694 */
[----:B------:R-:W-:Y:S04]  /*16270*/  IMAD.WIDE.U32 R140, R140, -0x2daee0ad, RZ ;  /* 0xd2511f538c8c7825 */ /* 0x000fe800078e00ff */
[----:B------:R-:W-:Y:S01]  /*16280*/  IMAD.WIDE.U32 R148, R148, -0x2daee0ad, RZ ;  /* 0xd2511f5394947825 */ /* 0x000fe200078e00ff */
[----:B------:R-:W-:Y:S04]  /*16290*/  LOP3.LUT R152, R141, UR9, R152, 0x96, !PT ;  /* 0x000000098d987c12 */ /* 0x000fe8000f8e9698 */
[----:B------:R-:W-:Y:S01]  /*162a0*/  LOP3.LUT R132, R149, UR7, R140, 0x96, !PT ;  /* 0x0000000795847c12 */ /* 0x000fe2000f8e968c */
[----:B------:R-:W-:Y:S01]  /*162b0*/  IMAD.WIDE.U32 R152, R152, -0x326172a9, RZ ;  /* 0xcd9e8d5798987825 */ /* 0x000fe200078e00ff */
[C---:B--2---:R-:W-:Y:S03]  /*162c0*/  HMMA.16816.F32 R116, R136.reuse, R144, R116 ;  /* 0x000000908874723c */ /* 0x044fe60000001874 */
[----:B------:R-:W-:Y:S01]  /*162d0*/  IMAD.WIDE.U32 R132, R132, -0x326172a9, RZ ;  /* 0xcd9e8d5784847825 */ /* 0x000fe200078e00ff */
[----:B------:R-:W-:Y:S03]  /*162e0*/  LOP3.LUT R150, R153, UR8, R150, 0x96, !PT ;  /* 0x0000000899967c12 */ /* 0x000fe6000f8e9696 */
[----:B------:R-:W-:Y:S01]  /*162f0*/  FFMA.FTZ R149, R197, c[0x0][0x23c], -R184 ;  /* 0x00008f00c5957a23 */ /* 0x000fe200000108b8 */
[C---:B------:R-:W-:Y:S01]  /*16300*/  LOP3.LUT R143, R132.reuse, 0xffff, RZ, 0xc0, !PT ;  /* 0x0000ffff848f7812 */ /* 0x040fe200078ec0ff */
[C---:B------:R-:W-:Y:S03]  /*16310*/  HMMA.16816.F32 R120, R136.reuse, R146, R120 ;  /* 0x000000928878723c */ /* 0x040fe60000001878 */
[----:B------:R-:W-:Y:S01]  /*16320*/  SHF.R.U32.HI R141, RZ, 0x10, R132 ;  /* 0x00000010ff8d7819 */ /* 0x000fe20000011684 */
[----:B------:R-:W1:Y:S01]  /*16330*/  MUFU.EX2 R155, R149 ;  /* 0x00000095009b7308 */ /* 0x000e620000000800 */
[----:B------:R-:W-:Y:S01]  /*16340*/  LOP3.LUT R142, R132, 0xff, RZ, 0xc0, !PT ;  /* 0x000000ff848e7812 */ /* 0x000fe200078ec0ff */
[----:B------:R-:W-:Y:S01]  /*16350*/  FFMA.FTZ R144, R201, c[0x0][0x23c], -R184 ;  /* 0x00008f00c9907a23 */ /* 0x000fe200000108b8 */
[----:B------:R-:W-:Y:S01]  /*16360*/  LOP3.LUT R140, R133, UR17, R152, 0x96, !PT ;  /* 0x00000011858c7c12 */ /* 0x000fe2000f8e9698 */
[----:B------:R-:W-:Y:S01]  /*16370*/  FFMA.FTZ R201, R203, c[0x0][0x23c], -R184 ;  /* 0x00008f00cbc97a23 */ /* 0x000fe200000108b8 */
[----:B------:R-:W-:Y:S03]  /*16380*/  SHF.R.U32.HI R152, RZ, 0x18, R132 ;  /* 0x00000018ff987819 */ /* 0x000fe60000011684 */
[--C-:B------:R-:W-:Y:S01]  /*16390*/  FFMA.FTZ R203, R160, c[0x0][0x23c], -R181.reuse ;  /* 0x00008f00a0cb7a23 */ /* 0x100fe200000108b5 */
[----:B------:R-:W2:Y:S01]  /*163a0*/  LDSM.16.MT88.4 R132, [R220+0x1e800] ;  /* 0x01e80000dc84783b */ /* 0x000ea20000004200 */
[----:B------:R3:W4:Y:S01]  /*163b0*/  MUFU.EX2 R157, R144 ;  /* 0x00000090009d7308 */ /* 0x0007220000000800 */
[----:B------:R-:W-:Y:S01]  /*163c0*/  LOP3.LUT R145, R141, 0xff, RZ, 0xc0, !PT ;  /* 0x000000ff8d917812 */ /* 0x000fe200078ec0ff */
[----:B------:R-:W-:Y:S01]  /*163d0*/  IMAD.WIDE.U32 R150, R150, -0x2daee0ad, RZ ;  /* 0xd2511f5396967825 */ /* 0x000fe200078e00ff */
[----:B------:R-:W-:Y:S02]  /*163e0*/  SHF.R.U32.HI R154, RZ, 0x18, R140 ;  /* 0x00000018ff9a7819 */ /* 0x000fe4000001168c */
[----:B------:R-:W-:Y:S01]  /*163f0*/  PRMT R152, R145, 0x5410, R152 ;  /* 0x0000541091987816 */ /* 0x000fe20000000098 */
[----:B------:R-:W-:Y:S01]  /*16400*/  FFMA.FTZ R197, R199, c[0x0][0x23c], -R184 ;  /* 0x00008f00c7c57a23 */ /* 0x000fe200000108b8 */
[----:B------:R-:W-:Y:S01]  /*16410*/  LOP3.LUT R148, R151, UR18, R148, 0x96, !PT ;  /* 0x0000001297947c12 */ /* 0x000fe2000f8e9694 */
[--C-:B------:R-:W-:Y:S01]  /*16420*/  FFMA.FTZ R199, R200, c[0x0][0x23c], -R181.reuse ;  /* 0x00008f00c8c77a23 */ /* 0x100fe200000108b5 */
[----:B------:R-:W-:Y:S01]  /*16430*/  LOP3.LUT R160, R150, 0xff, RZ, 0xc0, !PT ;  /* 0x000000ff96a07812 */ /* 0x000fe200078ec0ff */
[----:B------:R-:W-:Y:S01]  /*16440*/  MUFU.EX2 R201, R201 ;  /* 0x000000c900c97308 */ /* 0x000fe20000000800 */
[C---:B------:R-:W-:Y:S01]  /*16450*/  LOP3.LUT R141, R140.reuse, 0xffff, RZ, 0xc0, !PT ;  /* 0x0000ffff8c8d7812 */ /* 0x040fe200078ec0ff */
[--C-:B------:R-:W-:Y:S01]  /*16460*/  FFMA.FTZ R200, R185, c[0x0][0x23c], -R184.reuse ;  /* 0x00008f00b9c87a23 */ /* 0x100fe200000108b8 */
[----:B------:R-:W-:Y:S01]  /*16470*/  LOP3.LUT R156, R140, 0xff, RZ, 0xc0, !PT ;  /* 0x000000ff8c9c7812 */ /* 0x000fe200078ec0ff */
[----:B------:R-:W-:Y:S01]  /*16480*/  FFMA.FTZ R185, R186, c[0x0][0x23c], -R181 ;  /* 0x00008f00bab97a23 */ /* 0x000fe200000108b5 */
[----:B------:R-:W-:Y:S01]  /*16490*/  SHF.R.U32.HI R141, RZ, 0x8, R141 ;  /* 0x00000008ff8d7819 */ /* 0x000fe2000001168d */
[----:B------:R-:W-:Y:S01]  /*164a0*/  FFMA.FTZ R186, R188, c[0x0][0x23c], -R181 ;  /* 0x00008f00bcba7a23 */ /* 0x000fe200000108b5 */
[----:B------:R-:W-:Y:S01]  /*164b0*/  SHF.R.U32.HI R143, RZ, 0x8, R143 ;  /* 0x00000008ff8f7819 */ /* 0x000fe2000001168f */
[----:B------:R-:W-:Y:S01]  /*164c0*/  FFMA.FTZ R184, R182, c[0x0][0x23c], -R184 ;  /* 0x00008f00b6b87a23 */ /* 0x000fe200000108b8 */
[----:B------:R-:W-:Y:S01]  /*164d0*/  PRMT R156, R156, 0x5410, R141 ;  /* 0x000054109c9c7816 */ /* 0x000fe2000000008d */
[----:B------:R-:W5:Y:S01]  /*164e0*/  MUFU.EX2 R203, R203 ;  /* 0x000000cb00cb7308 */ /* 0x000f620000000800 */
[----:B-1----:R-:W-:Y:S01]  /*164f0*/  IMAD.MOV.U32 R182, RZ, RZ, R155 ;  /* 0x000000ffffb67224 */ /* 0x002fe200078e009b */
[----:B------:R-:W-:Y:S01]  /*16500*/  PRMT R142, R142, 0x5410, R143 ;  /* 0x000054108e8e7816 */ /* 0x000fe2000000008f */
[--C-:B------:R-:W-:Y:S01]  /*16510*/  HSET2.LE.AND R143, R152, R247.reuse, PT ;  /* 0x000000f7988f7233 */ /* 0x100fe20003803000 */
[----:B---3--:R-:W1:Y:S01]  /*16520*/  LDSM.16.MT88.4 R144, [R224+0x19000] ;  /* 0x01900000e090783b */ /* 0x008e620000004200 */
[----:B----4-:R-:W-:Y:S01]  /*16530*/  IMAD.MOV.U32 R188, RZ, RZ, R157 ;  /* 0x000000ffffbc7224 */ /* 0x010fe200078e009d */
[----:B------:R-:W-:Y:S01]  /*16540*/  SHF.R.U32.HI R152, RZ, 0x18, R150 ;  /* 0x00000018ff987819 */ /* 0x000fe20000011696 */
[--C-:B------:R-:W-:Y:S01]  /*16550*/  HSET2.LE.AND R142, R142, R247.reuse, PT ;  /* 0x000000f78e8e7233 */ /* 0x100fe20003803000 */
[----:B------:R-:W-:Y:S02]  /*16560*/  FFMA.FTZ R181, R165, c[0x0][0x23c], -R181 ;  /* 0x00008f00a5b57a23 */ /* 0x000fe400000108b5 */
[----:B------:R-:W3:Y:S01]  /*16570*/  MUFU.EX2 R197, R197 ;  /* 0x000000c500c57308 */ /* 0x000ee20000000800 */
[C---:B--2---:R-:W-:Y:S09]  /*16580*/  HMMA.16816.F32 R124, R136.reuse, R132, R124 ;  /* 0x00000084887c723c */ /* 0x044ff2000000187c */
[----:B------:R-:W2:Y:S03]  /*16590*/  MUFU.EX2 R199, R199 ;  /* 0x000000c700c77308 */ /* 0x000ea60000000800 */
[----:B------:R-:W-:Y:S01]  /*165a0*/  SHF.R.U32.HI R132, RZ, 0x10, R140 ;  /* 0x00000010ff847819 */ /* 0x000fe2000001168c */
[----:B------:R-:W-:Y:S01]  /*165b0*/  HMMA.16816.F32 R128, R136, R134, R128 ;  /* 0x000000868880723c */ /* 0x000fe20000001880 */
[--C-:B------:R-:W-:Y:S02]  /*165c0*/  HSET2.LE.AND R140, R156, R247.reuse, PT ;  /* 0x000000f79c8c7233 */ /* 0x100fe40003803000 */
[----:B------:R-:W-:Y:S03]  /*165d0*/  LOP3.LUT R133, R132, 0xff, RZ, 0xc0, !PT ;  /* 0x000000ff84857812 */ /* 0x000fe600078ec0ff */
[----:B------:R-:W-:Y:S01]  /*165e0*/  MUFU.EX2 R185, R185 ;  /* 0x000000b900b97308 */ /* 0x000fe20000000800 */
[----:B-----5:R-:W-:Y:S02]  /*165f0*/  F2FP.PACK_AB R138, R202, R203 ;  /* 0x000000cbca8a723e */ /* 0x020fe400000000ff */
[----:B------:R-:W-:Y:S03]  /*16600*/  PRMT R154, R133, 0x5410, R154 ;  /* 0x00005410859a7816 */ /* 0x000fe6000000009a */
[----:B------:R-:W-:Y:S02]  /*16610*/  F2FP.PACK_AB R133, R201, R157 ;  /* 0x0000009dc985723e */ /* 0x000fe400000000ff */
[--C-:B------:R-:W-:Y:S01]  /*16620*/  HSET2.LE.AND R141, R154, R247.reuse, PT ;  /* 0x000000f79a8d7233 */ /* 0x100fe20003803000 */
[----:B---3--:R-:W-:Y:S01]  /*16630*/  F2FP.PACK_AB R137, R197, R155 ;  /* 0x0000009bc589723e */ /* 0x008fe200000000ff */
[----:B------:R-:W-:Y:S01]  /*16640*/  LDSM.16.MT88.4 R156, [R224+0x19800] ;  /* 0x01980000e09c783b */ /* 0x000fe20000004200 */
[----:B------:R-:W-:Y:S01]  /*16650*/  LOP3.LUT R142, R142, R133, RZ, 0xc0, !PT ;  /* 0x000000858e8e7212 */ /* 0x000fe200078ec0ff */
[----:B------:R-:W-:Y:S01]  /*16660*/  MUFU.EX2 R186, R186 ;  /* 0x000000ba00ba7308 */ /* 0x000fe20000000800 */
[----:B--2---:R-:W-:Y:S01]  /*16670*/  F2FP.PACK_AB R136, R198, R199 ;  /* 0x000000c7c688723e */ /* 0x004fe200000000ff */
[----:B------:R-:W-:Y:S01]  /*16680*/  FADD.FTZ R199, R199, R192 ;  /* 0x000000c0c7c77221 */ /* 0x000fe20000010000 */
[----:B------:R-:W-:Y:S02]  /*16690*/  LOP3.LUT R143, R143, R138, RZ, 0xc0, !PT ;  /* 0x0000008a8f8f7212 */ /* 0x000fe400078ec0ff */
[----:B------:R-:W-:Y:S01]  /*166a0*/  LOP3.LUT R140, R140, R137, RZ, 0xc0, !PT ;  /* 0x000000898c8c7212 */ /* 0x000fe200078ec0ff */
[----:B------:R-:W2:Y:S01]  /*166b0*/  LDSM.16.MT88.4 R132, [R222+0x19000] ;  /* 0x01900000de84783b */ /* 0x000ea20000004200 */
[----:B------:R-:W-:Y:S01]  /*166c0*/  LOP3.LUT R141, R141, R136, RZ, 0xc0, !PT ;  /* 0x000000888d8d7212 */ /* 0x000fe200078ec0ff */
[----:B------:R-:W-:Y:S01]  /*166d0*/  FADD.FTZ R198, R198, R199 ;  /* 0x000000c7c6c67221 */ /* 0x000fe20000010000 */
[----:B------:R-:W-:Y:S01]  /*166e0*/  LOP3.LUT R154, R148, 0xff, RZ, 0xc0, !PT ;  /* 0x000000ff949a7812 */ /* 0x000fe200078ec0ff */
[----:B------:R-:W-:Y:S02]  /*166f0*/  MUFU.EX2 R200, R200 ;  /* 0x000000c800c87308 */ /* 0x000fe40000000800 */
[----:B------:R-:W-:Y:S02]  /*16700*/  FADD.FTZ R203, R203, R198 ;  /* 0x000000c6cbcb7221 */ /* 0x000fe40000010000 */
[C---:B-1----:R-:W-:Y:S01]  /*16710*/  HMMA.16816.F32 R4, R140.reuse, R144, R4 ;  /* 0x000000908c04723c */ /* 0x042fe20000001804 */
[----:B------:R-:W1:Y:S01]  /*16720*/  LDSM.16.MT88.4 R136, [R221+0x19000] ;  /* 0x01900000dd88783b */ /* 0x000e620000004200 */
[----:B------:R-:W-:Y:S04]  /*16730*/  FADD.FTZ R202, R202, R203 ;  /* 0x000000cbcaca7221 */ /* 0x000fe80000010000 */
[----:B------:R-:W3:Y:S02]  /*16740*/  MUFU.EX2 R184, R184 ;  /* 0x000000b800b87308 */ /* 0x000ee40000000800 */
[C---:B------:R-:W-:Y:S01]  /*16750*/  HMMA.16816.F32 R8, R140.reuse, R146, R8 ;  /* 0x000000928c08723c */ /* 0x040fe20000001808 */
[----:B------:R-:W4:Y:S07]  /*16760*/  LDSM.16.MT88.4 R144, [R220+0x19000] ;  /* 0x01900000dc90783b */ /* 0x000f2e0000004200 */
[----:B------:R-:W5:Y:S01]  /*16770*/  MUFU.EX2 R181, R181 ;  /* 0x000000b500b57308 */ /* 0x000f620000000800 */
[----:B---3--:R-:W-:Y:S01]  /*16780*/  F2FP.PACK_AB R3, R184, R183 ;  /* 0x000000b7b803723e */ /* 0x008fe200000000ff */
        /* <DEDUP_REMOVED lines=37> */
[----:B------:R-:W-:Y:S01]  /*169e0*/  LOP3.LUT R132, R150, 0xffff, RZ, 0xc0, !PT ;  /* 0x0000ffff96847812 */ /* 0x000fe200078ec0ff */
[C---:B------:R-:W-:Y:S01]  /*169f0*/  HMMA.16816.F32 R112, R140.reuse, R134, R112 ;  /* 0x000000868c70723c */ /* 0x040fe20000001870 */
[----:B------:R-:W-:Y:S03]  /*16a00*/  SHF.R.U32.HI R133, RZ, 0x10, R150 ;  /* 0x00000010ff857819 */ /* 0x000fe60000011696 */
[----:B------:R-:W-:Y:S03]  /*16a10*/  SHF.R.U32.HI R149, RZ, 0x8, R132 ;  /* 0x00000008ff957819 */ /* 0x000fe60000011684 */
[----:B------:R-:W-:Y:S01]  /*16a20*/  LOP3.LUT R135, R148, 0xffff, RZ, 0xc0, !PT ;  /* 0x0000ffff94877812 */ /* 0x000fe200078ec0ff */
[C---:B-1----:R-:W-:Y:S01]  /*16a30*/  HMMA.16816.F32 R116, R140.reuse, R136, R116 ;  /* 0x000000888c74723c */ /* 0x042fe20000001874 */
[----:B------:R-:W-:Y:S03]  /*16a40*/  PRMT R160, R160, 0x5410, R149 ;  /* 0x00005410a0a07816 */ /* 0x000fe60000000095 */
[----:B------:R-:W-:Y:S02]  /*16a50*/  SHF.R.U32.HI R135, RZ, 0x8, R135 ;  /* 0x00000008ff877819 */ /* 0x000fe40000011687 */
[--C-:B------:R-:W-:Y:S01]  /*16a60*/  HSET2.LE.AND R166, R160, R247.reuse, PT ;  /* 0x000000f7a0a67233 */ /* 0x100fe20003803000 */
[--C-:B------:R-:W-:Y:S01]  /*16a70*/  SHF.R.U32.HI R136, RZ, 0x10, R148.reuse ;  /* 0x00000010ff887819 */ /* 0x100fe20000011694 */
[C---:B------:R-:W-:Y:S01]  /*16a80*/  HMMA.16816.F32 R120, R140.reuse, R138, R120 ;  /* 0x0000008a8c78723c */ /* 0x040fe20000001878 */
[----:B------:R-:W-:Y:S03]  /*16a90*/  LOP3.LUT R137, R133, 0xff, RZ, 0xc0, !PT ;  /* 0x000000ff85897812 */ /* 0x000fe600078ec0ff */
[----:B------:R-:W-:Y:S02]  /*16aa0*/  SHF.R.U32.HI R133, RZ, 0x18, R148 ;  /* 0x00000018ff857819 */ /* 0x000fe40000011694 */
[----:B------:R-:W-:Y:S01]  /*16ab0*/  LOP3.LUT R136, R136, 0xff, RZ, 0xc0, !PT ;  /* 0x000000ff88887812 */ /* 0x000fe200078ec0ff */
[----:B------:R-:W1:Y:S01]  /*16ac0*/  LDSM.16.MT88.4 R148, [R222+0x19800] ;  /* 0x01980000de94783b */ /* 0x000e620000004200 */
[C---:B---3--:R-:W-:Y:S01]  /*16ad0*/  HMMA.16816.F32 R124, R140.reuse, R144, R124 ;  /* 0x000000908c7c723c */ /* 0x048fe2000000187c */
[----:B------:R-:W-:Y:S03]  /*16ae0*/  PRMT R154, R154, 0x5410, R135 ;  /* 0x000054109a9a7816 */ /* 0x000fe60000000087 */
[----:B------:R-:W-:Y:S02]  /*16af0*/  PRMT R136, R136, 0x5410, R133 ;  /* 0x0000541088887816 */ /* 0x000fe40000000085 */
[----:B------:R-:W-:Y:S01]  /*16b00*/  PRMT R152, R137, 0x5410, R152 ;  /* 0x0000541089987816 */ /* 0x000fe20000000098 */
[--C-:B------:R-:W-:Y:S01]  /*16b10*/  HSET2.LE.AND R164, R154, R247.reuse, PT ;  /* 0x000000f79aa47233 */ /* 0x100fe20003803000 */
[----:B------:R-:W-:Y:S01]  /*16b20*/  HMMA.16816.F32 R128, R140, R146, R128 ;  /* 0x000000928c80723c */ /* 0x000fe20000001880 */
[--C-:B------:R-:W-:Y:S01]  /*16b30*/  HSET2.LE.AND R165, R136, R247.reuse, PT ;  /* 0x000000f788a57233 */ /* 0x100fe20003803000 */
[----:B------:R-:W2:Y:S02]  /*16b40*/  LDSM.16.MT88.4 R132, [R221+0x19800] ;  /* 0x01980000dd84783b */ /* 0x000ea40000004200 */
[----:B------:R-:W-:Y:S01]  /*16b50*/  F2FP.PACK_AB R136, R186, R185 ;  /* 0x000000b9ba88723e */ /* 0x000fe200000000ff */
[----:B------:R-:W-:Y:S01]  /*16b60*/  HSET2.LE.AND R167, R152, R247, PT ;  /* 0x000000f798a77233 */ /* 0x000fe20003803000 */
[----:B------:R-:W-:Y:S01]  /*16b70*/  F2FP.PACK_AB R137, R200, R187 ;  /* 0x000000bbc889723e */ /* 0x000fe200000000ff */
[----:B------:R-:W-:Y:S01]  /*16b80*/  FADD.FTZ R185, R185, R202 ;  /* 0x000000cab9b97221 */ /* 0x000fe20000010000 */
[----:B------:R-:W-:Y:S04]  /*16b90*/  LOP3.LUT R165, R165, R136, RZ, 0xc0, !PT ;  /* 0x00000088a5a57212 */ /* 0x000fe800078ec0ff */
[----:B-----5:R-:W-:Y:S01]  /*16ba0*/  F2FP.PACK_AB R136, R181, R180 ;  /* 0x000000b4b588723e */ /* 0x020fe200000000ff */
[----:B------:R-:W-:Y:S01]  /*16bb0*/  FADD.FTZ R185, R186, R185 ;  /* 0x000000b9bab97221 */ /* 0x000fe20000010000 */
[----:B------:R-:W-:Y:S02]  /*16bc0*/  LOP3.LUT R164, R164, R137, RZ, 0xc0, !PT ;  /* 0x00000089a4a47212 */ /* 0x000fe400078ec0ff */
[----:B------:R-:W-:Y:S01]  /*16bd0*/  LOP3.LUT R166, R166, R3, RZ, 0xc0, !PT ;  /* 0x00000003a6a67212 */ /* 0x000fe200078ec0ff */
[----:B------:R-:W-:Y:S01]  /*16be0*/  IMAD.MOV.U32 R3, RZ, RZ, R2 ;  /* 0x000000ffff037224 */ /* 0x000fe200078e0002 */
        /* <DEDUP_REMOVED lines=37> */
[C---:B-1----:R-:W-:Y:S01]  /*16e40*/  HMMA.16816.F32 R92, R164.reuse, R12, R92 ;  /* 0x0000000ca45c723c */ /* 0x042fe2000000185c */
[----:B------:R-:W-:Y:S04]  /*16e50*/  FADD.FTZ R8, R197, R8 ;  /* 0x00000008c5087221 */ /* 0x000fe80000010000 */
[----:B------:R-:W-:Y:S03]  /*16e60*/  FADD.FTZ R8, R188, R8 ;  /* 0x00000008bc087221 */ /* 0x000fe60000010000 */
[C---:B------:R-:W-:Y:S01]  /*16e70*/  HMMA.16816.F32 R96, R164.reuse, R14, R96 ;  /* 0x0000000ea460723c */ /* 0x040fe20000001860 */
[----:B------:R-:W-:Y:S04]  /*16e80*/  FADD.FTZ R8, R201, R8 ;  /* 0x00000008c9087221 */ /* 0x000fe80000010000 */
[----:B------:R-:W-:Y:S03]  /*16e90*/  FADD.FTZ R187, R187, R8 ;  /* 0x00000008bbbb7221 */ /* 0x000fe60000010000 */
[C---:B------:R-:W-:Y:S01]  /*16ea0*/  HMMA.16816.F32 R100, R164.reuse, R24, R100 ;  /* 0x00000018a464723c */ /* 0x040fe20000001864 */
[----:B------:R-:W-:Y:S07]  /*16eb0*/  FADD.FTZ R200, R200, R187 ;  /* 0x000000bbc8c87221 */ /* 0x000fee0000010000 */
[C---:B------:R-:W-:Y:S08]  /*16ec0*/  HMMA.16816.F32 R104, R164.reuse, R26, R104 ;  /* 0x0000001aa468723c */ /* 0x040ff00000001868 */
[C---:B-----5:R-:W-:Y:S08]  /*16ed0*/  HMMA.16816.F32 R108, R164.reuse, R16, R108 ;  /* 0x00000010a46c723c */ /* 0x060ff0000000186c */
[C---:B------:R-:W-:Y:S08]  /*16ee0*/  HMMA.16816.F32 R112, R164.reuse, R18, R112 ;  /* 0x00000012a470723c */ /* 0x040ff00000001870 */
[C---:B--2---:R-:W-:Y:S08]  /*16ef0*/  HMMA.16816.F32 R116, R164.reuse, R20, R116 ;  /* 0x00000014a474723c */ /* 0x044ff00000001874 */
[C---:B------:R-:W-:Y:S08]  /*16f00*/  HMMA.16816.F32 R120, R164.reuse, R22, R120 ;  /* 0x00000016a478723c */ /* 0x040ff00000001878 */
[C---:B---3--:R-:W-:Y:S08]  /*16f10*/  HMMA.16816.F32 R124, R164.reuse, R4, R124 ;  /* 0x00000004a47c723c */ /* 0x048ff0000000187c */
[----:B------:R-:W-:Y:S07]  /*16f20*/  HMMA.16816.F32 R128, R164, R6, R128 ;  /* 0x00000006a480723c */ /* 0x000fee0000001880 */
[----:B------:R-:W-:Y:S02]  /*16f30*/  FADD.FTZ R167, R183, R200 ;  /* 0x000000c8b7a77221 */ /* 0x000fe40000010000 */
[----:B------:R-:W-:Y:S03]  /*16f40*/  FADD.FTZ R166, R180, R185 ;  /* 0x000000b9b4a67221 */ /* 0x000fe60000010000 */
[----:B------:R-:W-:Y:S02]  /*16f50*/  FADD.FTZ R167, R184, R167 ;  /* 0x000000a7b8a77221 */ /* 0x000fe40000010000 */
[----:B------:R-:W-:Y:S02]  /*16f60*/  FADD.FTZ R166, R181, R166 ;  /* 0x000000a6b5a67221 */ /* 0x000fe40000010000 */
[----:B------:R-:W-:Y:S01]  /*16f70*/  IMAD.MOV.U32 R164, RZ, RZ, R0 ;  /* 0x000000ffffa47224 */ /* 0x000fe200078e0000 */
[----:B------:R-:W-:-:S05]  /*16f80*/  @P0 BRA `(.L_x_1775) ;  /* 0xffffb3c000000947 */ /* 0x000fca000383ffff */
.L_x_1774:
        /* <DEDUP_REMOVED lines=409> */
.L_x_1779:
[----:B--234-:R-:W-:Y:S05]  /*18920*/  BSYNC B0 ;  /* 0x0000000000007941 */ /* 0x01cfea0003800000 */
.L_x_1778:
[----:B------:R-:W2:Y:S01]  /*18930*/  S2R R0, SR_CTAID.Z ;  /* 0x0000000000007919 */ /* 0x000ea20000002700 */
        /* <DEDUP_REMOVED lines=16> */
[----:B--2---:R-:W-:-:S04]  /*18a40*/  IMAD.WIDE.U32 R8, R0, c[0x0][0x1f0], R8 ;  /* 0x00007c0000087a25 */ /* 0x004fc800078e0008 */
        /* <DEDUP_REMOVED lines=18> */
.L_x_1781:
[----:B------:R-:W-:Y:S05]  /*18b70*/  BSYNC B0 ;  /* 0x0000000000007941 */ /* 0x000fea0003800000 */
.L_x_1780:
        /* <DEDUP_REMOVED lines=20> */
[----:B-1----:R3:W-:Y:S04]  /*18cc0*/  @!P1 STG.E.128 [R2.64+0x100], R32 ;  /* 0x0001002002009986 */ /* 0x0027e8000c101d1e */
[----:B------:R3:W-:Y:S02]  /*18cd0*/  @!P0 STG.E.128 [R2.64+0x180], R16 ;  /* 0x0001801002008986 */ /* 0x0007e4000c101d1e */
.L_x_1783:
[----:B------:R-:W-:Y:S05]  /*18ce0*/  BSYNC B0 ;  /* 0x0000000000007941 */ /* 0x000fea0003800000 */
.L_x_1782:
[----:B------:R-:W-:Y:S01]  /*18cf0*/  IADD3 R0, R6, 0x40, RZ ;  /* 0x0000004006007810 */ /* 0x000fe20007ffe0ff */
[----:B------:R-:W-:Y:S03]  /*18d00*/  BSSY B0, `(.L_x_1784) ;  /* 0x0000015000007945 */ /* 0x000fe60003800000 */
[----:B------:R-:W-:-:S13]  /*18d10*/  ISETP.GE.AND P0, PT, R0, UR6, PT ;  /* 0x0000000600007c0c */ /* 0x000fda000bf06270 */
[----:B------:R-:W-:Y:S05]  /*18d20*/  @P0 BRA `(.L_x_1785) ;  /* 0x0000012000000947 */ /* 0x000fea0003800000 */
[----:B---3--:R-:W-:Y:S01]  /*18d30*/  IADD3 R3, P0, R10, 0x40, RZ ;  /* 0x000000400a037810 */ /* 0x008fe20007f1e0ff */
        /* <DEDUP_REMOVED lines=17> */
.L_x_1785:
[----:B------:R-:W-:Y:S05]  /*18e50*/  BSYNC B0 ;  /* 0x0000000000007941 */ /* 0x000fea0003800000 */
.L_x_1784:
        /* <DEDUP_REMOVED lines=8> */
[----:B---3--:R-:W-:Y:S01]  /*18ee0*/  IMAD.X R3, RZ, RZ, R11, P0 ;  /* 0x000000ffff037224 */ /* 0x008fe200000e060b */
        /* <DEDUP_REMOVED lines=14> */
.L_x_1786:
        /* <DEDUP_REMOVED lines=11> */
.L_x_2061:


//--------------------- .text._ZN5flash16flash_fwd_kernelI23Flash_fwd_kernel_traitsILi256ELi128ELi64ELi8ELb0ELb0EN7cutlass6half_tE19Flash_kernel_traitsILi256ELi128ELi64ELi8ES3_EELb1ELb0ELb1ELb0ELb0ELb0ELb0ELb1EEEvNS_16Flash_fwd_paramsE --------------------------
	.section	.text._ZN5flash16flash_fwd_kernelI23Flash_fwd_kernel_traitsILi256ELi128ELi64ELi8ELb0ELb0EN7cutlass6half_tE19Flash_kernel_traitsILi256ELi128ELi64ELi8ES3_EELb1ELb0ELb1ELb0ELb0ELb0ELb0ELb1EEEvNS_16Flash_fwd_paramsE,"ax",@progbits
	.sectioninfo	@"SHI_REGISTERS=255"
	.align	128
        .global         _ZN5flash16flash_fwd_kernelI23Flash_fwd_kernel_traitsILi256ELi128ELi64ELi8ELb0ELb0EN7cutlass6half_tE19Flash_kernel_traitsILi256ELi128ELi64ELi8ES3_EELb1ELb0ELb1ELb0ELb0ELb0ELb0ELb1EEEvNS_16Flash_fwd_paramsE
        .type           _ZN5flash16flash_fwd_kernelI23Flash_fwd_kernel_traitsILi256ELi128ELi64ELi8ELb0ELb0EN7cutlass6half_tE19Flash_kernel_traitsILi256ELi128ELi64ELi8ES3_EELb1ELb0ELb1ELb0ELb0ELb0ELb0ELb1EEEvNS_16Flash_fwd_paramsE,@function
        .size           _ZN5flash16flash_fwd_kernelI23Flash_fwd_kernel_traitsILi256ELi128ELi64ELi8ELb0ELb0EN7cutlass6half_tE19Flash_kernel_traitsILi256ELi128ELi64ELi8ES3_EELb1ELb0ELb1ELb0ELb0ELb0ELb0ELb1EEEvNS_16Flash_fwd_paramsE,(.L_x_2062 - _ZN5flash16flash_fwd_kernelI23Flash_fwd_kernel_traitsILi256ELi128ELi64ELi8ELb0ELb0EN7cutlass6half_tE19Flash_kernel_traitsILi256ELi128ELi64ELi8ES3_EELb1ELb0ELb1ELb0ELb0ELb0ELb0ELb1EEEvNS_16Flash_fwd_paramsE)
        .other          _ZN5flash16flash_fwd_kernelI23Flash_fwd_kernel_traitsILi256ELi128ELi64ELi8ELb0ELb0EN7cutlass6half_tE19Flash_kernel_traitsILi256ELi128ELi64ELi8ES3_EELb1ELb0ELb1ELb0ELb0ELb0ELb0ELb1EEEvNS_16Flash_fwd_paramsE,@"STO_CUDA_ENTRY STV_DEFAULT"
_ZN5flash16flash_fwd_kernelI23Flash_fwd_kernel_traitsILi256ELi128ELi64ELi8ELb0ELb0EN7cutlass6half_tE19Flash_kernel_traitsILi256ELi128ELi64ELi8ES3_EELb1ELb0ELb1ELb0ELb0ELb0ELb0ELb1EEEvNS_16Flash_fwd_paramsE:
.text._ZN5flash16flash_fwd_kernelI23Flash_fwd_kernel_traitsILi256ELi128ELi64ELi8ELb0ELb0EN7cutlass6half_tE19Flash_kernel_traitsILi256ELi128ELi64ELi8ES3_EELb1ELb0ELb1ELb0ELb0ELb0ELb0ELb1EEEvNS_16Flash_fwd_paramsE:
        /* <DEDUP_REMOVED lines=85> */
.L_x_1787:
[----:B------:R-:W-:Y:S02]  /*0550*/  ULDC UR6, c[0x0][0x218] ;  /* 0x0000860000067ab9 */ /* 0x000fe40000000800 */
.L_x_1788:
        /* <DEDUP_REMOVED lines=70> */
[----:B------:R-:W-:Y:S01]  /*09c0*/  UISETP.EQ.AND UP3, UPT, UR13, URZ, UP3 ;  /* 0x0000003f0d00728c */ /* 0x000fe20009f62270 */
[----:B------:R-:W-:Y:S01]  /*09d0*/  IADD3 R17, R0, 0xc0, RZ ;  /* 0x000000c000117810 */ /* 0x000fe20007ffe0ff */
[----:B------:R-:W-:-:S02]  /*09e0*/  ULDC UR10, c[0x0][0x214] ;  /* 0x00008500000a7ab9 */ /* 0x000fc40000000800 */
[----:B------:R-:W-:Y:S02]  /*09f0*/  @!UP0 UIMAD.WIDE.U32 UR18, UR14, UR4, URZ ;  /* 0x000000040e1282a5 */ /* 0x000fe4000f8e003f */
[----:B------:R-:W-:Y:S02]  /*0a00*/  ULDC UR8, c[0x0][0x234] ;  /* 0x00008d0000087ab9 */ /* 0x000fe40000000800 */
[----:B------:R-:W-:Y:S02]  /*0a10*/  @!UP0 UIMAD UR16, UR14, UR5, UR16 ;  /* 0x000000050e1082a4 */ /* 0x000fe4000f8e0210 */
[----:B------:R-:W-:Y:S02]  /*0a20*/  @!UP2 UISETP.NE.AND UP1, UPT, UR15, URZ, UPT ;  /* 0x0000003f0f00a28c */ /* 0x000fe4000bf25270 */
[----:B------:R-:W-:Y:S02]  /*0a30*/  @UP2 ULDC UR13, c[0x0][0x210] ;  /* 0x00008400000d2ab9 */ /* 0x000fe40000000800 */
        /* <DEDUP_REMOVED lines=48> */
.L_x_1791:
[----:B------:R-:W-:Y:S05]  /*0d40*/  BSYNC B0 ;  /* 0x0000000000007941 */ /* 0x000fea0003800000 */
.L_x_1790:
        /* <DEDUP_REMOVED lines=22> */
.L_x_1793:
[----:B------:R-:W-:Y:S05]  /*0eb0*/  BSYNC B0 ;  /* 0x0000000000007941 */ /* 0x000fea0003800000 */
.L_x_1792:
        /* <DEDUP_REMOVED lines=22> */
.L_x_1795:
[----:B------:R-:W-:Y:S05]  /*1020*/  BSYNC B0 ;  /* 0x0000000000007941 */ /* 0x000fea0003800000 */
.L_x_1794:
        /* <DEDUP_REMOVED lines=21> */
.L_x_1797:
[----:B------:R-:W-:Y:S05]  /*1180*/  BSYNC B0 ;  /* 0x0000000000007941 */ /* 0x000fea0003800000 */
.L_x_1796:
        /* <DEDUP_REMOVED lines=35> */
.L_x_1789:
        /* <DEDUP_REMOVED lines=9> */
[----:B------:R-:W-:Y:S02]  /*1450*/  @UP1 UIMAD.WIDE.U32 UR18, UR20, UR12, URZ ;  /* 0x0000000c141212a5 */ /* 0x000fe4000f8e003f */
[----:B------:R-:W-:Y:S02]  /*1460*/  @UP0 UIMAD UR26, UR26, UR5, UR29 ;  /* 0x000000051a1a02a4 */ /* 0x000fe4000f8e021d */
[----:B------:R-:W-:Y:S02]  /*1470*/  ULDC UR4, c[0x0][0x224] ;  /* 0x0000890000047ab9 */ /* 0x000fe40000000800 */
[----:B------:R-:W-:Y:S02]  /*1480*/  ULDC UR5, c[0x0][0x1c0] ;  /* 0x0000700000057ab9 */ /* 0x000fe40000000800 */
[----:B------:R-:W-:-:S02]  /*1490*/  UIMAD UR5, UR14, UR5, UR11 ;  /* 0x000000050e0572a4 */ /* 0x000fc4000f8e020b */
[----:B------:R-:W-:Y:S02]  /*14a0*/  @!UP1 USHF.R.S32.HI UR12, URZ, 0x1f, UR14 ;  /* 0x0000001f3f0c9899 */ /* 0x000fe4000801140e */
[----:B------:R-:W-:Y:S02]  /*14b0*/  UIMAD UR4, UR5, UR4, UR7 ;  /* 0x00000004050472a4 */ /* 0x000fe4000f8e0207 */
[----:B------:R-:W-:Y:S02]  /*14c0*/  USHF.L.U32 UR5, UR5, 0x5, URZ ;  /* 0x0000000505057899 */ /* 0x000fe4000800063f */
[----:B------:R-:W-:Y:S02]  /*14d0*/  @!UP1 UIMAD UR12, UR12, UR8, URZ ;  /* 0x000000080c0c92a4 */ /* 0x000fe4000f8e023f */
[----:B------:R-:W-:Y:S02]  /*14e0*/  @!UP1 UIMAD.WIDE.U32 UR30, UR14, UR8, URZ ;  /* 0x000000080e1e92a5 */ /* 0x000fe4000f8e003f */
[----:B------:R-:W-:Y:S01]  /*14f0*/  IADD3 R119, P2, P1, R7, UR5, R20 ;  /* 0x0000000507777c10 */ /* 0x000fe2000f95e014 */
[----:B------:R-:W-:-:S02]  /*1500*/  @!UP1 UIMAD UR9, UR14, UR9, UR12 ;  /* 0x000000090e0992a4 */ /* 0x000fc4000f8e020c */
[----:B------:R-:W-:Y:S02]  /*1510*/  @UP1 UIMAD UR13, UR20, UR13, UR19 ;  /* 0x0000000d140d12a4 */ /* 0x000fe4000f8e0213 */
[----:B------:R1:W-:Y:S01]  /*1520*/  STL [R1+0xe0], R119 ;  /* 0x0000e07701007387 */ /* 0x0003e20000100800 */
[----:B------:R-:W-:Y:S02]  /*1530*/  ULDC UR12, c[0x0][0x228] ;  /* 0x00008a00000c7ab9 */ /* 0x000fe40000000800 */
[----:B------:R-:W-:Y:S02]  /*1540*/  UIMAD UR12, UR4, UR12, URZ ;  /* 0x0000000c040c72a4 */ /* 0x000fe4000f8e023f */
[----:B------:R-:W-:Y:S02]  /*1550*/  USHF.R.S32.HI UR4, URZ, 0x1f, UR5 ;  /* 0x0000001f3f047899 */ /* 0x000fe40008011405 */
[----:B------:R-:W-:Y:S02]  /*1560*/  @UP1 UMOV UR8, UR18 ;  /* 0x0000001200081c82 */ /* 0x000fe40008000000 */
[----:B------:R-:W-:-:S02]  /*1570*/  @!UP1 UIADD3 UR13, UR31, UR9, URZ ;  /* 0x000000091f0d9290 */ /* 0x000fc4000fffe03f */
[----:B------:R-:W-:Y:S01]  /*1580*/  IADD3.X R105, R8, UR4, R0, P2, P1 ;  /* 0x0000000408697c10 */ /* 0x000fe200097e2400 */
[----:B------:R-:W-:Y:S01]  /*1590*/  @!UP1 UMOV UR8, UR30 ;  /* 0x0000001e00089c82 */ /* 0x000fe20008000000 */
        /* <DEDUP_REMOVED lines=14> */
.L_x_1798:
[----:B------:R-:W-:Y:S01]  /*1680*/  IABS R0, c[0x0][0x1c8] ;  /* 0x0000720000007a13 */ /* 0x000fe20000000000 */
[----:B------:R-:W2:Y:S01]  /*1690*/  S2R R2, SR_CTAID.Z ;  /* 0x0000000000027919 */ /* 0x000ea20000002700 */
[----:B------:R-:W-:Y:S02]  /*16a0*/  UMOV UR18, URZ ;  /* 0x0000003f00127c82 */ /* 0x000fe40008000000 */
[----:B------:R-:W3:Y:S01]  /*16b0*/  R2UR UR5, R0 ;  /* 0x00000000000573c2 */ /* 0x000ee200000e0000 */
[----:B------:R-:W-:Y:S02]  /*16c0*/  @UP0 UIADD3 UR27, UR16, UR17, URZ ;  /* 0x00000011101b0290 */ /* 0x000fe4000fffe03f */
[----:B------:R-:W-:Y:S01]  /*16d0*/  USHF.R.S32.HI UR17, URZ, 0x1f, UR11 ;  /* 0x0000001f3f117899 */ /* 0x000fe2000801140b */
        /* <DEDUP_REMOVED lines=43> */
.L_x_1799:
[CC--:B------:R-:W-:Y:S01]  /*1990*/  LEA.HI R3, R9.reuse, R26.reuse, RZ, 0x4 ;  /* 0x0000001a09037211 */ /* 0x0c0fe200078f20ff */
[----:B------:R-:W2:Y:S01]  /*19a0*/  S2R R18, SR_CTAID.Z ;  /* 0x0000000000127919 */ /* 0x000ea20000002700 */
[----:B------:R-:W-:Y:S01]  /*19b0*/  LEA.HI R0, R9, R26, RZ, 0x3 ;  /* 0x0000001a09007211 */ /* 0x000fe200078f18ff */
[----:B------:R-:W-:Y:S01]  /*19c0*/  ULDC.64 UR4, c[0x0][0x1b8] ;  /* 0x00006e0000047ab9 */ /* 0x000fe20000000a00 */
[----:B------:R-:W-:Y:S01]  /*19d0*/  SHF.R.S32.HI R5, RZ, 0x4, R3 ;  /* 0x00000004ff057819 */ /* 0x000fe20000011403 */
[----:B------:R-:W-:Y:S01]  /*19e0*/  UIMAD UR4, UR18, UR4, URZ ;  /* 0x00000004120472a4 */ /* 0x000fe2000f8e023f */
[----:B------:R-:W-:Y:S01]  /*19f0*/  SHF.R.S32.HI R30, RZ, 0x3, R0 ;  /* 0x00000003ff1e7819 */ /* 0x000fe20000011400 */
[----:B------:R-:W-:Y:S01]  /*1a00*/  IMAD.MOV.U32 R27, RZ, RZ, 0x20 ;  /* 0x00000020ff1b7424 */ /* 0x000fe200078e00ff */
[----:B------:R-:W-:Y:S01]  /*1a10*/  LOP3.LUT R0, R0, 0xfffffff8, RZ, 0xc0, !PT ;  /* 0xfffffff800007812 */ /* 0x000fe200078ec0ff */
[----:B------:R-:W-:Y:S01]  /*1a20*/  BSSY B0, `(.L_x_1800) ;  /* 0x000007f000007945 */ /* 0x000fe20003800000 */
[C---:B------:R-:W-:Y:S01]  /*1a30*/  LEA.HI R2, R3.reuse, R5, RZ, 0x1 ;  /* 0x0000000503027211 */ /* 0x040fe200078f08ff */
[----:B------:R-:W-:Y:S01]  /*1a40*/  IMAD.SHL.U32 R4, R30, 0x40, RZ ;  /* 0x000000401e047824 */ /* 0x000fe200078e00ff */
[----:B------:R-:W-:Y:S01]  /*1a50*/  LOP3.LUT R3, R3, 0xfffffff0, RZ, 0xc0, !PT ;  /* 0xfffffff003037812 */ /* 0x000fe200078ec0ff */
[----:B------:R-:W-:Y:S01]  /*1a60*/  IMAD.IADD R23, R26, 0x1, -R0 ;  /* 0x000000011a177824 */ /* 0x000fe200078e0a00 */
[----:B------:R-:W-:-:S02]  /*1a70*/  LOP3.LUT R0, R2, 0xfffffffe, RZ, 0xc0, !PT ;  /* 0xfffffffe02007812 */ /* 0x000fc400078ec0ff */
[----:B------:R-:W-:Y:S01]  /*1a80*/  LOP3.LUT R4, R4, 0x1c0, RZ, 0xc0, !PT ;  /* 0x000001c004047812 */ /* 0x000fe200078ec0ff */
[----:B------:R-:W-:Y:S01]  /*1a90*/  IMAD.IADD R6, R26, 0x1, -R3 ;  /* 0x000000011a067824 */ /* 0x000fe200078e0a03 */
[----:B------:R-:W-:Y:S01]  /*1aa0*/  LEA.HI R8, R9, R26, RZ, 0x6 ;  /* 0x0000001a09087211 */ /* 0x000fe200078f30ff */
[----:B------:R-:W-:Y:S01]  /*1ab0*/  IMAD.SHL.U32 R124, R23, 0x8, RZ ;  /* 0x00000008177c7824 */ /* 0x000fe200078e00ff */
[----:B------:R-:W-:Y:S01]  /*1ac0*/  SHF.R.S32.HI R31, RZ, 0x1f, R30 ;  /* 0x0000001fff1f7819 */ /* 0x000fe2000001141e */
[----:B------:R-:W-:Y:S01]  /*1ad0*/  IMAD.IADD R25, R5, 0x1, -R0 ;  /* 0x0000000105197824 */ /* 0x000fe200078e0a00 */
[----:B------:R-:W-:Y:S01]  /*1ae0*/  SHF.R.S32.HI R3, RZ, 0x1f, R6 ;  /* 0x0000001fff037819 */ /* 0x000fe20000011406 */
[----:B------:R-:W-:Y:S01]  /*1af0*/  IMAD.SHL.U32 R8, R8, 0x8, RZ ;  /* 0x0000000808087824 */ /* 0x000fe200078e00ff */
[----:B------:R-:W-:Y:S01]  /*1b00*/  LOP3.LUT R2, R4, 0x38, R124, 0xf8, !PT ;  /* 0x0000003804027812 */ /* 0x000fe200078ef87c */
[----:B------:R-:W-:Y:S01]  /*1b10*/  IMAD R7, R31, c[0x0][0x198], RZ ;  /* 0x000066001f077a24 */ /* 0x000fe200078e02ff */
[----:B------:R-:W-:Y:S01]  /*1b20*/  SHF.R.U32.HI R0, RZ, 0x3, R4 ;  /* 0x00000003ff007819 */ /* 0x000fe20000011604 */
[----:B------:R3:W-:Y:S01]  /*1b30*/  STL.64 [R1+0x70], R30 ;  /* 0x0000701e01007387 */ /* 0x0007e20000100a00 */
[----:B------:R-:W-:Y:S01]  /*1b40*/  LEA.HI R10, R3, R6, RZ, 0x3 ;  /* 0x00000006030a7211 */ /* 0x000fe200078f18ff */
[----:B------:R-:W-:Y:S01]  /*1b50*/  IMAD R7, R30, c[0x0][0x19c], R7 ;  /* 0x000067001e077a24 */ /* 0x000fe200078e0207 */
[----:B------:R-:W-:-:S02]  /*1b60*/  LOP3.LUT R9, R2, R0, RZ, 0x3c, !PT ;  /* 0x0000000002097212 */ /* 0x000fc400078e3cff */
[--C-:B------:R-:W-:Y:S02]  /*1b70*/  SHF.R.S32.HI R125, RZ, 0x1f, R124.reuse ;  /* 0x0000001fff7d7819 */ /* 0x100fe4000001147c */
[----:B------:R-:W-:Y:S02]  /*1b80*/  LOP3.LUT R0, R10, 0xfffffff8, RZ, 0xc0, !PT ;  /* 0xfffffff80a007812 */ /* 0x000fe400078ec0ff */
[----:B------:R-:W-:Y:S01]  /*1b90*/  IADD3 R2, P0, R124, UR8, RZ ;  /* 0x000000087c027c10 */ /* 0x000fe2000ff1e0ff */
[----:B------:R-:W-:Y:S01]  /*1ba0*/  IMAD.WIDE.U32 R4, R30, c[0x0][0x198], R124 ;  /* 0x000066001e047a25 */ /* 0x000fe200078e007c */
[----:B------:R-:W-:Y:S01]  /*1bb0*/  ULDC.64 UR8, c[0x0][0x1b0] ;  /* 0x00006c0000087ab9 */ /* 0x000fe20000000a00 */
[----:B------:R-:W-:Y:S01]  /*1bc0*/  IADD3 R109, R124, 0x40, RZ ;  /* 0x000000407c6d7810 */ /* 0x000fe20007ffe0ff */
[----:B------:R-:W-:Y:S01]  /*1bd0*/  UIMAD UR8, UR18, UR8, URZ ;  /* 0x00000008120872a4 */ /* 0x000fe2000f8e023f */
[----:B------:R-:W-:Y:S01]  /*1be0*/  IMAD.IADD R0, R6, 0x1, -R0 ;  /* 0x0000000106007824 */ /* 0x000fe200078e0a00 */
[----:B------:R-:W-:Y:S01]  /*1bf0*/  IADD3.X R3, R125, UR13, RZ, P0, !PT ;  /* 0x0000000d7d037c10 */ /* 0x000fe200087fe4ff */
[----:B------:R3:W-:Y:S01]  /*1c00*/  STL.64 [R1+0x98], R124 ;  /* 0x0000987c01007387 */ /* 0x0007e20000100a00 */
[----:B------:R-:W-:Y:S01]  /*1c10*/  IADD3 R6, P0, R4, UR28, RZ ;  /* 0x0000001c04067c10 */ /* 0x000fe2000ff1e0ff */
[----:B------:R-:W-:Y:S01]  /*1c20*/  IMAD R4, R31, c[0x0][0x1a0], RZ ;  /* 0x000068001f047a24 */ /* 0x000fe200078e02ff */
[----:B------:R-:W-:Y:S01]  /*1c30*/  LOP3.LUT P2, RZ, R0, 0x4, RZ, 0xc0, !PT ;  /* 0x0000000400ff7812 */ /* 0x000fe2000784c0ff */
[----:B--2---:R-:W-:Y:S01]  /*1c40*/  IMAD.WIDE.U32 R18, R18, c[0x0][0x1a8], R2 ;  /* 0x00006a0012127a25 */ /* 0x004fe200078e0002 */
[C---:B------:R-:W-:Y:S01]  /*1c50*/  LOP3.LUT P1, RZ, R0.reuse, 0x2, RZ, 0xc0, !PT ;  /* 0x0000000200ff7812 */ /* 0x040fe2000782c0ff */
[----:B------:R-:W-:Y:S01]  /*1c60*/  UIMAD UR9, UR23, UR9, UR8 ;  /* 0x00000009170972a4 */ /* 0x000fe2000f8e0208 */
[----:B------:R-:W-:Y:S01]  /*1c70*/  IADD3.X R7, R5, UR26, R7, P0, !PT ;  /* 0x0000001a05077c10 */ /* 0x000fe200087fe407 */
[----:B------:R-:W-:Y:S01]  /*1c80*/  IMAD.SHL.U32 R0, R0, 0x40, RZ ;  /* 0x0000004000007824 */ /* 0x000fe200078e00ff */
[----:B------:R-:W-:Y:S01]  /*1c90*/  UIMAD UR8, UR23, UR5, UR4 ;  /* 0x00000005170872a4 */ /* 0x000fe2000f8e0204 */
[----:B------:R-:W-:Y:S01]  /*1ca0*/  IMAD.SHL.U32 R5, R25, 0x8, RZ ;  /* 0x0000000819057824 */ /* 0x000fe200078e00ff */
[----:B------:R-:W-:Y:S01]  /*1cb0*/  IADD3 R108, R124, 0x80, RZ ;  /* 0x000000807c6c7810 */ /* 0x000fe20007ffe0ff */
[----:B------:R-:W-:Y:S01]  /*1cc0*/  IMAD.WIDE.U32 R2, R30, c[0x0][0x1a0], R124 ;  /* 0x000068001e027a25 */ /* 0x000fe200078e007c */
[----:B------:R-:W-:Y:S01]  /*1cd0*/  LOP3.LUT R0, R0, 0x1c0, RZ, 0xc0, !PT ;  /* 0x000001c000007812 */ /* 0x000fe200078ec0ff */
[----:B------:R-:W-:Y:S01]  /*1ce0*/  ULDC.64 UR4, c[0x0][0x1a8] ;  /* 0x00006a0000047ab9 */ /* 0x000fe20000000a00 */
[----:B------:R-:W-:Y:S01]  /*1cf0*/  IADD3 R107, R124, 0xc0, RZ ;  /* 0x000000c07c6b7810 */ /* 0x000fe20007ffe0ff */
[----:B------:R-:W-:Y:S01]  /*1d00*/  IMAD R4, R30, c[0x0][0x1a4], R4 ;  /* 0x000069001e047a24 */ /* 0x000fe200078e0204 */
[----:B------:R-:W-:Y:S01]  /*1d10*/  LOP3.LUT R5, R0, 0x8, R5, 0xf8, !PT ;  /* 0x0000000800057812 */ /* 0x000fe200078ef805 */
[----:B------:R-:W-:Y:S01]  /*1d20*/  UIMAD UR4, UR17, UR4, URZ ;  /* 0x00000004110472a4 */ /* 0x000fe2000f8e023f */
[----:B------:R-:W-:-:S02]  /*1d30*/  IADD3 R2, P0, R2, UR30, RZ ;  /* 0x0000001e02027c10 */ /* 0x000fc4000ff1e0ff */
[----:B------:R-:W-:Y:S01]  /*1d40*/  SHF.R.U32.HI R0, RZ, 0x3, R0 ;  /* 0x00000003ff007819 */ /* 0x000fe20000011600 */
[----:B------:R-:W-:Y:S01]  /*1d50*/  UIMAD UR4, UR11, UR5, UR4 ;  /* 0x000000050b0472a4 */ /* 0x000fe2000f8e0204 */
[----:B------:R-:W-:Y:S01]  /*1d60*/  IADD3.X R3, R3, UR27, R4, P0, !PT ;  /* 0x0000001b03037c10 */ /* 0x000fe200087fe404 */
[----:B------:R-:W-:Y:S01]  /*1d70*/  IMAD.U32 R4, RZ, RZ, UR23 ;  /* 0x00000017ff047e24 */ /* 0x000fe2000f8e00ff */
[----:B------:R-:W-:Y:S01]  /*1d80*/  LOP3.LUT R5, R5, R0, RZ, 0x3c, !PT ;  /* 0x0000000005057212 */ /* 0x000fe200078e3cff */
[----:B------:R-:W-:Y:S01]  /*1d90*/  IMAD.U32 R0, RZ, RZ, UR23 ;  /* 0x00000017ff007e24 */ /* 0x000fe2000f8e00ff */
[----:B------:R-:W-:Y:S01]  /*1da0*/  UIADD3 UR5, -UR7, UR22, URZ ;  /* 0x0000001607057290 */ /* 0x000fe2000fffe13f */
[----:B------:R-:W-:Y:S01]  /*1db0*/  IMAD.WIDE.U32 R34, R4, c[0x0][0x1b0], R6 ;  /* 0x00006c0004227a25 */ /* 0x000fe200078e0006 */
[----:B------:R-:W-:Y:S02]  /*1dc0*/  SHF.R.S32.HI R22, RZ, 0x5, R11 ;  /* 0x00000005ff167819 */ /* 0x000fe4000001140b */
[----:B------:R-:W-:Y:S01]  /*1dd0*/  LOP3.LUT R207, R9, 0xfffffe00, R8, 0xf8, !PT ;  /* 0xfffffe0009cf7812 */ /* 0x000fe200078ef808 */
[----:B------:R-:W-:Y:S01]  /*1de0*/  IMAD.WIDE.U32 R28, R0, c[0x0][0x1b8], R2 ;  /* 0x00006e00001c7a25 */ /* 0x000fe200078e0002 */
[----:B------:R3:W-:Y:S01]  /*1df0*/  STL.64 [R1+0xb8], R34 ;  /* 0x0000b82201007387 */ /* 0x0007e20000100a00 */
[----:B------:R-:W-:-:S02]  /*1e00*/  IADD3 R37, R35, UR9, RZ ;  /* 0x0000000923257c10 */ /* 0x000fc4000fffe0ff */
[----:B------:R-:W-:Y:S01]  /*1e10*/  SHF.R.S32.HI R0, RZ, 0x1f, R11 ;  /* 0x0000001fff007819 */ /* 0x000fe2000001140b */
[----:B------:R3:W-:Y:S01]  /*1e20*/  STL.64 [R1+0xe8], R28 ;  /* 0x0000e81c01007387 */ /* 0x0007e20000100a00 */
[----:B------:R-:W-:Y:S01]  /*1e30*/  IADD3 R33, R29, UR8, RZ ;  /* 0x000000081d217c10 */ /* 0x000fe2000fffe0ff */
[----:B------:R-:W-:Y:S01]  /*1e40*/  IMAD.SHL.U32 R4, R10, 0x40, RZ ;  /* 0x000000400a047824 */ /* 0x000fe200078e00ff */
[----:B------:R-:W-:Y:S01]  /*1e50*/  ISETP.GE.AND P0, PT, R30, UR5, PT ;  /* 0x000000051e007c0c */ /* 0x000fe2000bf06270 */
[----:B------:R3:W-:Y:S01]  /*1e60*/  STL [R1+0xcc], R109 ;  /* 0x0000cc6d01007387 */ /* 0x0007e20000100800 */
[----:B------:R-:W-:Y:S01]  /*1e70*/  SHF.R.S32.HI R2, RZ, 0x1f, R20 ;  /* 0x0000001fff027819 */ /* 0x000fe20000011414 */
[----:B------:R-:W-:Y:S01]  /*1e80*/  IMAD.MOV.U32 R3, RZ, RZ, 0x10 ;  /* 0x00000010ff037424 */ /* 0x000fe200078e00ff */
[----:B------:R-:W-:Y:S01]  /*1e90*/  LEA.HI R0, R0, R22, RZ, 0x3 ;  /* 0x0000001600007211 */ /* 0x000fe200078f18ff */
[----:B------:R3:W-:Y:S01]  /*1ea0*/  STL [R1+0xc8], R108 ;  /* 0x0000c86c01007387 */ /* 0x0007e20000100800 */
[----:B------:R-:W-:Y:S01]  /*1eb0*/  LOP3.LUT R4, R5, 0xfffffe00, R4, 0xf8, !PT ;  /* 0xfffffe0005047812 */ /* 0x000fe200078ef804 */
[----:B------:R-:W-:Y:S01]  /*1ec0*/  IMAD.U32 R8, RZ, RZ, UR21 ;  /* 0x00000015ff087e24 */ /* 0x000fe2000f8e00ff */
[----:B------:R-:W-:Y:S01]  /*1ed0*/  LEA.HI R5, R2, R20, RZ, 0x2 ;  /* 0x0000001402057211 */ /* 0x000fe200078f10ff */
[----:B------:R3:W-:Y:S01]  /*1ee0*/  STL [R1+0xd0], R107 ;  /* 0x0000d06b01007387 */ /* 0x0007e20000100800 */
[----:B------:R-:W-:Y:S01]  /*1ef0*/  LOP3.LUT R0, R0, 0xffffff8, RZ, 0xc0, !PT ;  /* 0x0ffffff800007812 */ /* 0x000fe200078ec0ff */
[----:B------:R-:W-:Y:S01]  /*1f00*/  IMAD.WIDE R8, R8, 0x80, R30 ;  /* 0x0000008008087825 */ /* 0x000fe200078e021e */
[----:B------:R-:W-:Y:S01]  /*1f10*/  SHF.R.S32.HI R24, RZ, 0x2, R5 ;  /* 0x00000002ff187819 */ /* 0x000fe20000011405 */
[----:B------:R3:W-:Y:S01]  /*1f20*/  STL [R1+0xdc], R33 ;  /* 0x0000dc2101007387 */ /* 0x0007e20000100800 */
[----:B------:R-:W-:Y:S01]  /*1f30*/  IADD3 R17, R19, UR4, RZ ;  /* 0x0000000413117c10 */ /* 0x000fe2000fffe0ff */
[----:B------:R-:W-:Y:S01]  /*1f40*/  IMAD.IADD R0, R22, 0x1, -R0 ;  /* 0x0000000116007824 */ /* 0x000fe200078e0a00 */
[----:B------:R-:W-:Y:S01]  /*1f50*/  SEL R3, R3, 0xfffffff0, !P1 ;  /* 0xfffffff003037807 */ /* 0x000fe20004800000 */
[----:B------:R3:W-:Y:S01]  /*1f60*/  STL [R1+0xb4], R37 ;  /* 0x0000b42501007387 */ /* 0x0007e20000100800 */
[----:B------:R-:W-:Y:S01]  /*1f70*/  IMAD.SHL.U32 R207, R207, 0x2, RZ ;  /* 0x00000002cfcf7824 */ /* 0x000fe200078e00ff */
[----:B------:R-:W-:Y:S01]  /*1f80*/  SEL R2, R27, 0xffffffe0, !P2 ;  /* 0xffffffe01b027807 */ /* 0x000fe20005000000 */
[----:B------:R-:W-:Y:S01]  /*1f90*/  IMAD R21, R0, 0x10, R24 ;  /* 0x0000001000157824 */ /* 0x000fe200078e0218 */
        /* <DEDUP_REMOVED lines=39> */
.L_x_1801:
[----:B------:R-:W-:Y:S05]  /*2210*/  BSYNC B0 ;  /* 0x0000000000007941 */ /* 0x000fea0003800000 */
.L_x_1800:
        /* <DEDUP_REMOVED lines=9> */
[----:B------:R-:W-:-:S03]  /*22b0*/  IMAD.U32 R5, RZ, RZ, UR4 ;  /* 0x00000004ff057e24 */ /* 0x000fc6000f8e00ff */
[----:B------:R-:W-:Y:S02]  /*22c0*/  IADD3 R118, P0, R0, UR4, RZ ;  /* 0x0000000400767c10 */ /* 0x000fe4000ff1e0ff */
[----:B------:R-:W-:-:S04]  /*22d0*/  SHF.R.S32.HI R0, RZ, 0x1f, R0 ;  /* 0x0000001fff007819 */ /* 0x000fc80000011400 */
[----:B------:R-:W-:Y:S01]  /*22e0*/  LEA.HI.X.SX32 R154, R5, R0, 0x1, P0 ;  /* 0x00000000059a7211 */ /* 0x000fe200000f0eff */
        /* <DEDUP_REMOVED lines=42> */
.L_x_1803:
[----:B------:R-:W-:Y:S05]  /*2590*/  BSYNC B0 ;  /* 0x0000000000007941 */ /* 0x000fea0003800000 */
.L_x_1802:
        /* <DEDUP_REMOVED lines=45> */
.L_x_1805:
[----:B------:R-:W-:Y:S05]  /*2870*/  BSYNC B0 ;  /* 0x0000000000007941 */ /* 0x000fea0003800000 */
.L_x_1804:
        /* <DEDUP_REMOVED lines=49> */
.L_x_1807:
[----:B------:R-:W-:Y:S05]  /*2b90*/  BSYNC B0 ;  /* 0x0000000000007941 */ /* 0x000fea0003800000 */
.L_x_1806:
        /* <DEDUP_REMOVED lines=48> */
.L_x_1809:
[----:B------:R-:W-:Y:S05]  /*2ea0*/  BSYNC B0 ;  /* 0x0000000000007941 */ /* 0x000fea0003800000 */
.L_x_1808:
[----:B------:R-:W-:Y:S01]  /*2eb0*/  ISETP.GE.AND P0, PT, R20, UR9, PT ;  /* 0x0000000914007c0c */ /* 0x000fe2000bf06270 */
[----:B------:R-:W-:Y:S01]  /*2ec0*/  ULDC.64 UR18, c[0x0][0x1a0] ;  /* 0x0000680000127ab9 */ /* 0x000fe20000000a00 */
[----:B------:R-:W-:Y:S01]  /*2ed0*/  BSSY B0, `(.L_x_1810) ;  /* 0x000002b000007945 */ /* 0x000fe20003800000 */
[----:B------:R-:W-:Y:S02]  /*2ee0*/  UMOV UR8, 0x5 ;  /* 0x0000000500087882 */ /* 0x000fe40000000000 */
[----:B------:R-:W-:Y:S02]  /*2ef0*/  ULDC UR13, c[0x0][0x19c] ;  /* 0x00006700000d7ab9 */ /* 0x000fe40000000800 */
        /* <DEDUP_REMOVED lines=40> */
.L_x_1811:
[----:B------:R-:W-:Y:S05]  /*3180*/  BSYNC B0 ;  /* 0x0000000000007941 */ /* 0x000fea0003800000 */
.L_x_1810:
[----:B------:R-:W0:Y:S01]  /*3190*/  LDGDEPBAR ;  /* 0x00000000000079af */ /* 0x000e220000000000 */
[----:B------:R-:W-:Y:S01]  /*31a0*/  LEA R0, R22, UR7, 0x4 ;  /* 0x0000000716007c11 */ /* 0x000fe2000f8e20ff */
[----:B------:R-:W-:Y:S01]  /*31b0*/  IMAD.SHL.U32 R6, R23, 0x40, RZ ;  /* 0x0000004017067824 */ /* 0x000fe200078e00ff */
[C---:B------:R-:W-:Y:S01]  /*31c0*/  SHF.L.U32 R5, R30.reuse, 0x3, RZ ;  /* 0x000000031e057819 */ /* 0x040fe200000006ff */
[----:B-12---:R-:W-:Y:S01]  /*31d0*/  IMAD.MOV.U32 R10, RZ, RZ, R32 ;  /* 0x000000ffff0a7224 */ /* 0x006fe200078e0020 */
[----:B------:R-:W-:Y:S01]  /*31e0*/  ISETP.GE.AND P0, PT, R30, UR9, PT ;  /* 0x000000091e007c0c */ /* 0x000fe2000bf06270 */
        /* <DEDUP_REMOVED lines=8> */
[----:B------:R-:W-:Y:S01]  /*3270*/  UIMAD UR13, UR11, UR12, UR13 ;  /* 0x0000000c0b0d72a4 */ /* 0x000fe2000f8e020d */
[----:B------:R1:W-:Y:S01]  /*3280*/  STL.64 [R1+0xd8], R10 ;  /* 0x0000d80a01007387 */ /* 0x0003e20000100a00 */
[----:B------:R-:W-:Y:S01]  /*3290*/  IMAD.WIDE.U32 R8, R8, UR29, R10 ;  /* 0x0000001d08087c25 */ /* 0x000fe2000f8e000a */
[----:B------:R-:W-:Y:S01]  /*32a0*/  LOP3.LUT R0, R5, R0, RZ, 0x3c, !PT ;  /* 0x0000000005007212 */ /* 0x000fe200078e3cff */
[----:B------:R-:W-:Y:S01]  /*32b0*/  UIADD3 UR31, UR32, -0x4ab325aa, URZ ;  /* 0xb54cda56201f7890 */ /* 0x000fe2000fffe03f */
[----:B------:R-:W-:Y:S01]  /*32c0*/  LOP3.LUT P1, RZ, R23, 0x4, RZ, 0xc0, !PT ;  /* 0x0000000417ff7812 */ /* 0x000fe2000782c0ff */
[----:B------:R-:W-:Y:S01]  /*32d0*/  IMAD.U32 R5, RZ, RZ, UR21 ;  /* 0x00000015ff057e24 */ /* 0x000fe2000f8e00ff */
[----:B------:R-:W-:Y:S01]  /*32e0*/  SHF.L.U32 R26, R26, 0x1, RZ ;  /* 0x000000011a1a7819 */ /* 0x000fe200000006ff */
[----:B------:R-:W-:Y:S01]  /*32f0*/  IMAD R6, R22, 0x400, R4 ;  /* 0x0000040016067824 */ /* 0x000fe200078e0204 */
[----:B------:R-:W-:Y:S01]  /*3300*/  UIADD3 UR7, UR33, 0x646e171e, URZ ;  /* 0x646e171e21077890 */ /* 0x000fe2000fffe03f */
[----:B------:R-:W-:-:S04]  /*3310*/  DEPBAR.LE SB0, 0x0 ;  /* 0x000080000000791a */ /* 0x000fc80000000000 */
[----:B------:R-:W-:Y:S01]  /*3320*/  BAR.SYNC.DEFER_BLOCKING 0x0 ;  /* 0x0000000000007b1d */ /* 0x000fe20000010000 */
[----:B------:R-:W-:Y:S01]  /*3330*/  IMAD R116, R5, 0x8, R22 ;  /* 0x0000000805747824 */ /* 0x000fe200078e0216 */
[----:B------:R-:W-:Y:S01]  /*3340*/  LEA R5, R25, R0, 0x9 ;  /* 0x0000000019057211 */ /* 0x000fe200078e48ff */
[----:B------:R-:W-:Y:S01]  /*3350*/  IMAD.SHL.U32 R187, R6, 0x2, RZ ;  /* 0x0000000206bb7824 */ /* 0x000fe200078e00ff */
[----:B------:R-:W-:Y:S02]  /*3360*/  IADD3 R6, R9, UR13, RZ ;  /* 0x0000000d09067c10 */ /* 0x000fe4000fffe0ff */
        /* <DEDUP_REMOVED lines=42> */
.L_x_1813:
[----:B------:R-:W-:Y:S05]  /*3610*/  BSYNC B0 ;  /* 0x0000000000007941 */ /* 0x000fea0003800000 */
.L_x_1812:
        /* <DEDUP_REMOVED lines=50> */
.L_x_1815:
[----:B------:R-:W-:Y:S05]  /*3940*/  BSYNC B0 ;  /* 0x0000000000007941 */ /* 0x000fea0003800000 */
.L_x_1814:
[----:B------:R-:W-:Y:S01]  /*3950*/  IMAD.SHL.U32 R179, R5, 0x2, RZ ;  /* 0x0000000205b37824 */ /* 0x000fe200078e00ff */
[----:B-12---:R-:W-:Y:S01]  /*3960*/  LDSM.16.M88.4 R12, [R187] ;  /* 0x00000000bb0c783b */ /* 0x006fe20000000200 */
[----:B------:R-:W-:Y:S01]  /*3970*/  LOP3.LUT P0, RZ, R23, 0x2, RZ, 0xc0, !PT ;  /* 0x0000000217ff7812 */ /* 0x000fe2000780c0ff */
[--C-:B------:R-:W-:Y:S01]  /*3980*/  IMAD R188, R3, 0x2, R187.reuse ;  /* 0x0000000203bc7824 */ /* 0x100fe200078e02bb */
[----:B------:R-:W-:Y:S01]  /*3990*/  IADD3 R6, R104, UR8, RZ ;  /* 0x0000000868067c10 */ /* 0x000fe2000fffe0ff */
[----:B------:R-:W1:Y:S01]  /*39a0*/  LDSM.16.M88.4 R16, [R179+0x10000] ;  /* 0x01000000b310783b */ /* 0x000e620000000200 */
[C---:B------:R-:W-:Y:S01]  /*39b0*/  IADD3 R5, R179.reuse, 0x10000, RZ ;  /* 0x00010000b3057810 */ /* 0x040fe20007ffe0ff */
[----:B------:R-:W-:Y:S01]  /*39c0*/  IMAD R190, R2, 0x2, R187 ;  /* 0x0000000202be7824 */ /* 0x000fe200078e02bb */
[----:B------:R-:W-:Y:S01]  /*39d0*/  IADD3 R191, R179, 0x10020, RZ ;  /* 0x00010020b3bf7810 */ /* 0x000fe20007ffe0ff */
[----:B------:R-:W2:Y:S01]  /*39e0*/  LDSM.16.M88.4 R24, [R179+0x10800] ;  /* 0x01080000b318783b */ /* 0x000ea20000000200 */
[----:B------:R-:W-:Y:S01]  /*39f0*/  IMAD R185, R0, 0x2, R179 ;  /* 0x0000000200b97824 */ /* 0x000fe200078e02b3 */
[----:B------:R-:W-:Y:S01]  /*3a00*/  IMNMX R217, R6, UR10, PT ;  /* 0x0000000a06d97c17 */ /* 0x000fe2000b800200 */
[----:B------:R-:W-:Y:S01]  /*3a10*/  IMAD R189, R2, 0x2, R188 ;  /* 0x0000000202bd7824 */ /* 0x000fe200078e02bc */
[----:B---3--:R-:W3:Y:S01]  /*3a20*/  LDSM.16.M88.4 R32, [R179+0x11000] ;  /* 0x01100000b320783b */ /* 0x008ee20000000200 */
        /* <DEDUP_REMOVED lines=29> */
[----:B--2---:R-:W-:Y:S01]  /*3c00*/  HMMA.16816.F32 R44, R12, R24, RZ ;  /* 0x000000180c2c723c */ /* 0x004fe200000018ff */
[----:B------:R-:W2:Y:S01]  /*3c10*/  LDSM.16.M88.4 R80, [R185+0x10000] ;  /* 0x01000000b950783b */ /* 0x000ea20000000200 */
[----:B------:R-:W-:-:S02]  /*3c20*/  ISETP.GE.AND P1, PT, R6, R217, PT ;  /* 0x000000d90600720c */ /* 0x000fc40003f26270 */
[C---:B------:R-:W-:Y:S01]  /*3c30*/  ISETP.GE.AND P4, PT, R6.reuse, R216, PT ;  /* 0x000000d80600720c */ /* 0x040fe20003f86270 */
[----:B------:R-:W-:Y:S01]  /*3c40*/  LDSM.16.M88.4 R96, [R184+0x2000] ;  /* 0x00200000b860783b */ /* 0x000fe20000000200 */
[C---:B------:R-:W-:Y:S02]  /*3c50*/  IADD3 R205, R191.reuse, 0x1000, RZ ;  /* 0x00001000bfcd7810 */ /* 0x040fe40007ffe0ff */
[----:B---3--:R-:W-:Y:S01]  /*3c60*/  HMMA.16816.F32 R56, R12, R32, RZ ;  /* 0x000000200c38723c */ /* 0x008fe200000018ff */
        /* <DEDUP_REMOVED lines=38> */
[C---:B--2---:R-:W-:Y:S01]  /*3ed0*/  HMMA.16816.F32 R56, R20.reuse, R80, R16 ;  /* 0x000000501438723c */ /* 0x044fe20000001810 */
[----:B------:R-:W-:Y:S07]  /*3ee0*/  LDSM.16.M88.4 R16, [R187+0x4000] ;  /* 0x00400000bb10783b */ /* 0x000fee0000000200 */
[C---:B------:R-:W-:Y:S01]  /*3ef0*/  HMMA.16816.F32 R52, R20.reuse, R82, R32 ;  /* 0x000000521434723c */ /* 0x040fe20000001820 */
[----:B------:R-:W-:Y:S07]  /*3f00*/  LDSM.16.M88.4 R80, [R179+0x13000] ;  /* 0x01300000b350783b */ /* 0x000fee0000000200 */
[C---:B------:R-:W-:Y:S01]  /*3f10*/  HMMA.16816.F32 R32, R20.reuse, R86, R24 ;  /* 0x000000561420723c */ /* 0x040fe20000001818 */
[----:B------:R-:W-:Y:S07]  /*3f20*/  LDSM.16.M88.4 R84, [R185+0x12800] ;  /* 0x01280000b954783b */ /* 0x000fee0000000200 */
[C---:B------:R-:W-:Y:S01]  /*3f30*/  HMMA.16816.F32 R24, R20.reuse, R90, R64 ;  /* 0x0000005a1418723c */ /* 0x040fe20000001840 */
[----:B------:R-:W2:Y:S04]  /*3f40*/  LDSM.16.M88.4 R64, [R179+0x12000] ;  /* 0x01200000b340783b */ /* 0x000ea80000000200 */
[----:B------:R-:W-:Y:S03]  /*3f50*/  LDSM.16.M88.4 R88, [R185+0x12000] ;  /* 0x01200000b958783b */ /* 0x000fe60000000200 */
[C---:B---3--:R-:W-:Y:S01]  /*3f60*/  HMMA.16816.F32 R12, R20.reuse, R48, R72 ;  /* 0x00000030140c723c */ /* 0x048fe20000001848 */
[----:B------:R-:W3:Y:S07]  /*3f70*/  LDSM.16.M88.4 R72, [R179+0x12800] ;  /* 0x01280000b348783b */ /* 0x000eee0000000200 */
        /* <DEDUP_REMOVED lines=332> */
.L_x_1818:
[----:B------:R-:W-:Y:S05]  /*5440*/  BSYNC B0 ;  /* 0x0000000000007941 */ /* 0x000fea0003800000 */
.L_x_1817:
[----:B------:R-:W0:Y:S02]  /*5450*/  LDGDEPBAR ;  /* 0x00000000000079af */ /* 0x000e240000000000 */
.L_x_1816:
        /* <DEDUP_REMOVED lines=9> */
[----:B------:R-:W-:Y:S01]  /*54f0*/  UIADD3 UR5, UR33, -0x4498517b, URZ ;  /* 0xbb67ae8521057890 */ /* 0x000fe2000fffe03f */
[----:B------:R-:W-:Y:S01]  /*5500*/  FMNMX.FTZ R0, R37, R0, !PT ;  /* 0x0000000025007209 */ /* 0x000fe20007810000 */
[----:B------:R-:W-:Y:S01]  /*5510*/  ULOP3.LUT UR8, UR4, UR33, URZ, 0x3c, !UPT ;  /* 0x0000002104087292 */ /* 0x000fe2000f8e3c3f */
        /* <DEDUP_REMOVED lines=19> */
[----:B------:R-:W-:Y:S01]  /*5650*/  IMAD.SHL.U32 R180, R4, 0x2, RZ ;  /* 0x0000000204b47824 */ /* 0x000fe200078e00ff */
[----:B------:R-:W-:Y:S01]  /*5660*/  FMNMX.FTZ R132, R94, R132, !PT ;  /* 0x000000845e847209 */ /* 0x000fe20007810000 */
[----:B------:R-:W-:Y:S01]  /*5670*/  UIADD3 UR4, UR4, 0x1, URZ ;  /* 0x0000000104047890 */ /* 0x000fe2000fffe03f */
        /* <DEDUP_REMOVED lines=23> */
[----:B------:R-:W2:Y:S04]  /*57f0*/  SHFL.BFLY PT, R5, R132, 0x2, 0x1f ;  /* 0x0c401f0084057f89 */ /* 0x000ea800000e0000 */
[----:B------:R-:W3:Y:S04]  /*5800*/  SHFL.BFLY PT, R133, R0, 0x2, 0x1f ;  /* 0x0c401f0000857f89 */ /* 0x000ee800000e0000 */
[----:B------:R-:W-:Y:S01]  /*5810*/  LDSM.16.MT88.4 R52, [R180+0x18800] ;  /* 0x01880000b434783b */ /* 0x000fe20000004200 */
[----:B--2---:R-:W-:Y:S02]  /*5820*/  FMNMX.FTZ R132, R132, R5, !PT ;  /* 0x0000000584847209 */ /* 0x004fe40007810000 */
[----:B------:R-:W-:-:S02]  /*5830*/  LOP3.LUT R5, R105, UR32, RZ, 0x3c, !PT ;  /* 0x0000002069057c12 */ /* 0x000fc4000f8e3cff */
[----:B---3--:R-:W-:Y:S01]  /*5840*/  FMNMX.FTZ R133, R0, R133, !PT ;  /* 0x0000008500857209 */ /* 0x008fe20007810000 */
[----:B-1----:R-:W1:Y:S04]  /*5850*/  SHFL.BFLY PT, R6, R132, 0x1, 0x1f ;  /* 0x0c201f0084067f89 */ /* 0x002e6800000e0000 */
[----:B------:R2:W-:Y:S04]  /*5860*/  STL [R1+0xf0], R5 ;  /* 0x0000f00501007387 */ /* 0x0005e80000100800 */
[----:B------:R-:W3:Y:S01]  /*5870*/  SHFL.BFLY PT, R9, R133, 0x1, 0x1f ;  /* 0x0c201f0085097f89 */ /* 0x000ee200000e0000 */
[----:B-1----:R-:W-:-:S02]  /*5880*/  FMNMX.FTZ R132, R132, R6, !PT ;  /* 0x0000000684847209 */ /* 0x002fc40007810000 */
[----:B------:R-:W-:Y:S01]  /*5890*/  LOP3.LUT R6, R87, UR8, RZ, 0x3c, !PT ;  /* 0x0000000857067c12 */ /* 0x000fe2000f8e3cff */
[----:B------:R-:W-:Y:S01]  /*58a0*/  UIADD3 UR8, UR33, -0x56f99767, URZ ;  /* 0xa906689921087890 */ /* 0x000fe2000fffe03f */
[----:B------:R-:W-:Y:S02]  /*58b0*/  FSETP.NEU.FTZ.AND P1, PT, R132, -INF , PT ;  /* 0xff8000008400780b */ /* 0x000fe40003f3d000 */
[----:B--2---:R-:W-:Y:S01]  /*58c0*/  LOP3.LUT R5, R117, R5, RZ, 0x3c, !PT ;  /* 0x0000000575057212 */ /* 0x004fe200078e3cff */
[----:B------:R-:W-:Y:S01]  /*58d0*/  IMAD.WIDE.U32 R6, R6, -0x326172a9, RZ ;  /* 0xcd9e8d5706067825 */ /* 0x000fe200078e00ff */
[----:B---3--:R-:W-:-:S03]  /*58e0*/  FMNMX.FTZ R133, R133, R9, !PT ;  /* 0x0000000985857209 */ /* 0x008fc60007810000 */
[----:B------:R-:W-:Y:S01]  /*58f0*/  IMAD.WIDE.U32 R160, R5, -0x2daee0ad, RZ ;  /* 0xd2511f5305a07825 */ /* 0x000fe200078e00ff */
[----:B------:R-:W-:-:S04]  /*5900*/  LOP3.LUT R7, R7, UR36, R116, 0x96, !PT ;  /* 0x0000002407077c12 */ /* 0x000fc8000f8e9674 */
[----:B------:R-:W-:Y:S01]  /*5910*/  LOP3.LUT R0, R161, UR5, R86, 0x96, !PT ;  /* 0x00000005a1007c12 */ /* 0x000fe2000f8e9656 */
[----:B------:R-:W-:Y:S04]  /*5920*/  STL.64 [R1+0xc0], R160 ;  /* 0x0000c0a001007387 */ /* 0x000fe80000100a00 */
[----:B------:R-:W-:-:S04]  /*5930*/  IMAD.WIDE.U32 R162, R0, -0x326172a9, RZ ;  /* 0xcd9e8d5700a27825 */ /* 0x000fc800078e00ff */
[----:B------:R-:W-:Y:S01]  /*5940*/  FMUL.FTZ R0, R132, c[0x0][0x23c] ;  /* 0x00008f0084007a20 */ /* 0x000fe20000410000 */
[----:B------:R-:W-:Y:S01]  /*5950*/  LOP3.LUT R5, R163, UR35, R6, 0x96, !PT ;  /* 0x00000023a3057c12 */ /* 0x000fe2000f8e9606 */
[----:B------:R-:W-:Y:S01]  /*5960*/  IMAD.WIDE.U32 R6, R7, -0x2daee0ad, RZ ;  /* 0xd2511f5307067825 */ /* 0x000fe200078e00ff */
[----:B------:R-:W-:Y:S02]  /*5970*/  STL.64 [R1+0x38], R162 ;  /* 0x000038a201007387 */ /* 0x000fe40000100a00 */
[----:B------:R-:W-:Y:S01]  /*5980*/  FSEL R0, R0, RZ, P1 ;  /* 0x000000ff00007208 */ /* 0x000fe20000800000 */
[----:B------:R-:W-:Y:S01]  /*5990*/  IMAD.WIDE.U32 R10, R5, -0x2daee0ad, RZ ;  /* 0xd2511f53050a7825 */ /* 0x000fe200078e00ff */
[----:B------:R-:W-:Y:S02]  /*59a0*/  LOP3.LUT R7, R7, UR14, R160, 0x96, !PT ;  /* 0x0000000e07077c12 */ /* 0x000fe4000f8e96a0 */
[----:B------:R-:W-:Y:S01]  /*59b0*/  FSETP.NEU.FTZ.AND P1, PT, R133, -INF , PT ;  /* 0xff8000008500780b */ /* 0x000fe20003f3d000 */
[----:B------:R-:W-:Y:S01]  /*59c0*/  FFMA.FTZ R8, R40, c[0x0][0x23c], -R0 ;  /* 0x00008f0028087a23 */ /* 0x000fe20000010800 */
[----:B------:R-:W-:Y:S01]  /*59d0*/  LOP3.LUT R5, R11, UR12, R6, 0x96, !PT ;  /* 0x0000000c0b057c12 */ /* 0x000fe2000f8e9606 */
[----:B------:R-:W-:-:S02]  /*59e0*/  IMAD.WIDE.U32 R6, R7, -0x326172a9, RZ ;  /* 0xcd9e8d5707067825 */ /* 0x000fc400078e00ff */
[----:B------:R1:W-:Y:S02]  /*59f0*/  MUFU.EX2 R122, R8 ;  /* 0x00000008007a7308 */ /* 0x0003e40000000800 */
[----:B------:R-:W-:Y:S01]  /*5a00*/  IMAD.WIDE.U32 R12, R5, -0x326172a9, RZ ;  /* 0xcd9e8d57050c7825 */ /* 0x000fe200078e00ff */
[----:B------:R-:W-:-:S03]  /*5a10*/  LOP3.LUT R7, R7, UR13, R162, 0x96, !PT ;  /* 0x0000000d07077c12 */ /* 0x000fc6000f8e96a2 */
[----:B------:R-:W-:Y:S02]  /*5a20*/  FMUL.FTZ R5, R133, c[0x0][0x23c] ;  /* 0x00008f0085057a20 */ /* 0x000fe40000410000 */
[----:B------:R-:W-:-:S03]  /*5a30*/  FFMA.FTZ R9, R36, c[0x0][0x23c], -R0 ;  /* 0x00008f0024097a23 */ /* 0x000fc60000010800 */
[----:B------:R-:W-:Y:S01]  /*5a40*/  FSEL R5, R5, RZ, P1 ;  /* 0x000000ff05057208 */ /* 0x000fe20000800000 */
[----:B------:R-:W-:Y:S01]  /*5a50*/  MUFU.EX2 R252, R9 ;  /* 0x0000000900fc7308 */ /* 0x000fe20000000800 */
[----:B-1----:R-:W-:-:S07]  /*5a60*/  FFMA.FTZ R8, R41, c[0x0][0x23c], -R0 ;  /* 0x00008f0029087a23 */ /* 0x002fce0000010800 */
[----:B------:R1:W-:Y:S02]  /*5a70*/  MUFU.EX2 R120, R8 ;  /* 0x0000000800787308 */ /* 0x0003e40000000800 */
[----:B-1----:R-:W-:Y:S01]  /*5a80*/  LOP3.LUT R8, R13, UR11, R6, 0x96, !PT ;  /* 0x0000000b0d087c12 */ /* 0x002fe2000f8e9606 */
[----:B------:R-:W-:-:S04]  /*5a90*/  IMAD.WIDE.U32 R6, R7, -0x2daee0ad, RZ ;  /* 0xd2511f5307067825 */ /* 0x000fc800078e00ff */
[----:B------:R-:W-:-:S04]  /*5aa0*/  IMAD.WIDE.U32 R92, R8, -0x2daee0ad, RZ ;  /* 0xd2511f53085c7825 */ /* 0x000fc800078e00ff */
[----:B------:R-:W-:Y:S01]  /*5ab0*/  FFMA.FTZ R8, R44, c[0x0][0x23c], -R5 ;  /* 0x00008f002c087a23 */ /* 0x000fe20000010805 */
[----:B------:R-:W-:Y:S01]  /*5ac0*/  LOP3.LUT R16, R93, UR8, R6, 0x96, !PT ;  /* 0x000000085d107c12 */ /* 0x000fe2000f8e9606 */
[----:B------:R-:W-:Y:S01]  /*5ad0*/  IMAD R93, R121, 0x10000, R121 ;  /* 0x00010000795d7824 */ /* 0x000fe200078e0279 */
[----:B------:R-:W-:Y:S01]  /*5ae0*/  LOP3.LUT R6, R7, UR10, R10, 0x96, !PT ;  /* 0x0000000a07067c12 */ /* 0x000fe2000f8e960a */
[----:B------:R1:W-:Y:S02]  /*5af0*/  MUFU.EX2 R242, R8 ;  /* 0x0000000800f27308 */ /* 0x0003e40000000800 */
[----:B------:R-:W-:-:S04]  /*5b00*/  IMAD.WIDE.U32 R16, R16, -0x326172a9, RZ ;  /* 0xcd9e8d5710107825 */ /* 0x000fc800078e00ff */
[----:B------:R-:W-:Y:S01]  /*5b10*/  IMAD.WIDE.U32 R76, R6, -0x326172a9, RZ ;  /* 0xcd9e8d57064c7825 */ /* 0x000fe200078e00ff */
[C---:B------:R-:W-:Y:S02]  /*5b20*/  LOP3.LUT R7, R16.reuse, 0xffff, RZ, 0xc0, !PT ;  /* 0x0000ffff10077812 */ /* 0x040fe400078ec0ff */
[----:B------:R-:W-:Y:S01]  /*5b30*/  LOP3.LUT R11, R16, 0xff, RZ, 0xc0, !PT ;  /* 0x000000ff100b7812 */ /* 0x000fe200078ec0ff */
[----:B------:R-:W-:Y:S01]  /*5b40*/  FFMA.FTZ R6, R43, c[0x0][0x23c], -R5 ;  /* 0x00008f002b067a23 */ /* 0x000fe20000010805 */
[----:B------:R-:W-:Y:S01]  /*5b50*/  SHF.R.U32.HI R9, RZ, 0x8, R7 ;  /* 0x00000008ff097819 */ /* 0x000fe20000011607 */
[----:B------:R-:W-:Y:S01]  /*5b60*/  FFMA.FTZ R7, R37, c[0x0][0x23c], -R5 ;  /* 0x00008f0025077a23 */ /* 0x000fe20000010805 */
[----:B------:R-:W-:Y:S01]  /*5b70*/  SHF.R.U32.HI R10, RZ, 0x18, R16 ;  /* 0x00000018ff0a7819 */ /* 0x000fe20000011610 */
[----:B------:R2:W-:Y:S01]  /*5b80*/  MUFU.EX2 R243, R6 ;  /* 0x0000000600f37308 */ /* 0x0005e20000000800 */
[----:B------:R-:W-:Y:S01]  /*5b90*/  PRMT R13, R11, 0x5410, R9 ;  /* 0x000054100b0d7816 */ /* 0x000fe20000000009 */
[----:B-1----:R-:W-:Y:S01]  /*5ba0*/  FFMA.FTZ R8, R42, c[0x0][0x23c], -R5 ;  /* 0x00008f002a087a23 */ /* 0x002fe20000010805 */
[----:B------:R-:W-:Y:S01]  /*5bb0*/  LOP3.LUT R18, R77, UR9, R12, 0x96, !PT ;  /* 0x000000094d127c12 */ /* 0x000fe2000f8e960c */
[----:B------:R-:W-:-:S04]  /*5bc0*/  FFMA.FTZ R9, R38, c[0x0][0x23c], -R0 ;  /* 0x00008f0026097a23 */ /* 0x000fc80000010800 */
[----:B------:R1:W3:Y:S01]  /*5bd0*/  MUFU.EX2 R168, R8 ;  /* 0x0000000800a87308 */ /* 0x0002e20000000800 */
[----:B--2---:R-:W-:-:S07]  /*5be0*/  LOP3.LUT R6, R17, UR31, R76, 0x96, !PT ;  /* 0x0000001f11067c12 */ /* 0x004fce000f8e964c */
[----:B------:R2:W4:Y:S01]  /*5bf0*/  MUFU.EX2 R169, R7 ;  /* 0x0000000700a97308 */ /* 0x0005220000000800 */
[----:B------:R-:W-:Y:S02]  /*5c00*/  LOP3.LUT R11, R6, 0xff, RZ, 0xc0, !PT ;  /* 0x000000ff060b7812 */ /* 0x000fe400078ec0ff */
[----:B-1----:R-:W-:-:S05]  /*5c10*/  SHF.R.U32.HI R8, RZ, 0x10, R16 ;  /* 0x00000010ff087819 */ /* 0x002fca0000011610 */
[----:B------:R-:W1:Y:S01]  /*5c20*/  MUFU.EX2 R135, R9 ;  /* 0x0000000900877308 */ /* 0x000e620000000800 */
[----:B------:R-:W-:-:S04]  /*5c30*/  LOP3.LUT R8, R8, 0xff, RZ, 0xc0, !PT ;  /* 0x000000ff08087812 */ /* 0x000fc800078ec0ff */
[----:B------:R-:W-:Y:S02]  /*5c40*/  PRMT R15, R8, 0x5410, R10 ;  /* 0x00005410080f7816 */ /* 0x000fe4000000000a */
[----:B--2---:R-:W-:Y:S02]  /*5c50*/  LOP3.LUT R7, R6, 0xffff, RZ, 0xc0, !PT ;  /* 0x0000ffff06077812 */ /* 0x004fe400078ec0ff */
[--C-:B------:R-:W-:Y:S02]  /*5c60*/  SHF.R.U32.HI R8, RZ, 0x10, R6.reuse ;  /* 0x00000010ff087819 */ /* 0x100fe40000011606 */
[----:B------:R-:W-:Y:S02]  /*5c70*/  SHF.R.U32.HI R10, RZ, 0x8, R7 ;  /* 0x00000008ff0a7819 */ /* 0x000fe40000011607 */
[----:B------:R-:W-:Y:S02]  /*5c80*/  SHF.R.U32.HI R7, RZ, 0x18, R6 ;  /* 0x00000018ff077819 */ /* 0x000fe40000011606 */
[----:B---3--:R-:W-:-:S02]  /*5c90*/  F2FP.PACK_AB R6, R168, R242 ;  /* 0x000000f2a806723e */ /* 0x008fc400000000ff */
[----:B------:R-:W-:Y:S02]  /*5ca0*/  PRMT R10, R11, 0x5410, R10 ;  /* 0x000054100b0a7816 */ /* 0x000fe4000000000a */
[C---:B------:R-:W-:Y:S02]  /*5cb0*/  PRMT R77, R6.reuse, 0x7610, R77 ;  /* 0x00007610064d7816 */ /* 0x040fe4000000004d */
[----:B------:R-:W-:Y:S01]  /*5cc0*/  PRMT R78, R6, 0x7632, R78 ;  /* 0x00007632064e7816 */ /* 0x000fe2000000004e */
[----:B------:R-:W-:Y:S01]  /*5cd0*/  HSET2.LE.AND R3, R10, R93, PT ;  /* 0x0000005d0a037233 */ /* 0x000fe20003803000 */
[----:B------:R-:W-:Y:S02]  /*5ce0*/  F2FP.PACK_AB R6, R120, R122 ;  /* 0x0000007a7806723e */ /* 0x000fe400000000ff */
[----:B----4-:R-:W-:Y:S02]  /*5cf0*/  F2FP.PACK_AB R4, R169, R243 ;  /* 0x000000f3a904723e */ /* 0x010fe400000000ff */
[----:B------:R-:W-:-:S02]  /*5d00*/  PRMT R84, R6, 0x7610, R84 ;  /* 0x0000761006547816 */ /* 0x000fc40000000054 */
[----:B------:R-:W-:Y:S01]  /*5d10*/  PRMT R79, R6, 0x7632, R79 ;  /* 0x00007632064f7816 */ /* 0x000fe2000000004f */
[----:B------:R-:W-:Y:S01]  /*5d20*/  FFMA.FTZ R6, R39, c[0x0][0x23c], -R0 ;  /* 0x00008f0027067a23 */ /* 0x000fe20000010800 */
[----:B------:R-:W-:Y:S02]  /*5d30*/  LOP3.LUT R8, R8, 0xff, RZ, 0xc0, !PT ;  /* 0x000000ff08087812 */ /* 0x000fe400078ec0ff */
[C---:B------:R-:W-:Y:S01]  /*5d40*/  PRMT R86, R4.reuse, 0x7610, R86 ;  /* 0x0000761004567816 */ /* 0x040fe20000000056 */
[----:B------:R2:W-:Y:S01]  /*5d50*/  MUFU.EX2 R241, R6 ;  /* 0x0000000600f17308 */ /* 0x0005e20000000800 */
[----:B------:R-:W-:Y:S02]  /*5d60*/  PRMT R85, R4, 0x7632, R85 ;  /* 0x0000763204557816 */ /* 0x000fe40000000055 */
[----:B------:R-:W-:Y:S01]  /*5d70*/  PRMT R8, R8, 0x5410, R7 ;  /* 0x0000541008087816 */ /* 0x000fe20000000007 */
[----:B------:R-:W-:Y:S01]  /*5d80*/  FFMA.FTZ R7, R28, c[0x0][0x23c], -R0 ;  /* 0x00008f001c077a23 */ /* 0x000fe20000010800 */
[----:B-1----:R-:W-:-:S03]  /*5d90*/  F2FP.PACK_AB R4, R135, R252 ;  /* 0x000000fc8704723e */ /* 0x002fc600000000ff */
[----:B------:R1:W-:Y:S01]  /*5da0*/  MUFU.EX2 R134, R7 ;  /* 0x0000000700867308 */ /* 0x0003e20000000800 */
[C---:B------:R-:W-:Y:S02]  /*5db0*/  PRMT R239, R4.reuse, 0x7610, R239 ;  /* 0x0000761004ef7816 */ /* 0x040fe400000000ef */
[----:B------:R-:W-:Y:S01]  /*5dc0*/  PRMT R238, R4, 0x7632, R238 ;  /* 0x0000763204ee7816 */ /* 0x000fe200000000ee */
[----:B------:R-:W-:Y:S01]  /*5dd0*/  HSET2.LE.AND R4, R8, R93, PT ;  /* 0x0000005d08047233 */ /* 0x000fe20003803000 */
[----:B------:R-:W-:Y:S01]  /*5de0*/  FFMA.FTZ R8, R48, c[0x0][0x23c], -R5 ;  /* 0x00008f0030087a23 */ /* 0x000fe20000010805 */
[----:B--2---:R-:W-:-:S03]  /*5df0*/  PRMT R6, R77, 0x5410, R78 ;  /* 0x000054104d067816 */ /* 0x004fc6000000004e */
[----:B------:R2:W-:Y:S01]  /*5e00*/  MUFU.EX2 R184, R8 ;  /* 0x0000000800b87308 */ /* 0x0005e20000000800 */
[----:B------:R-:W-:Y:S01]  /*5e10*/  LOP3.LUT R12, R3, R6, RZ, 0xc0, !PT ;  /* 0x00000006030c7212 */ /* 0x000fe200078ec0ff */
[----:B------:R-:W-:Y:S01]  /*5e20*/  HSET2.LE.AND R3, R13, R93, PT ;  /* 0x0000005d0d037233 */ /* 0x000fe20003803000 */
[----:B------:R-:W-:Y:S01]  /*5e30*/  PRMT R6, R84, 0x5410, R79 ;  /* 0x0000541054067816 */ /* 0x000fe2000000004f */
[----:B-1----:R-:W-:-:S03]  /*5e40*/  FFMA.FTZ R7, R29, c[0x0][0x23c], -R0 ;  /* 0x00008f001d077a23 */ /* 0x002fc60000010800 */
[----:B------:R-:W-:Y:S01]  /*5e50*/  LOP3.LUT R13, R4, R6, RZ, 0xc0, !PT ;  /* 0x00000006040d7212 */ /* 0x000fe200078ec0ff */
[----:B------:R-:W1:Y:S01]  /*5e60*/  LDSM.16.MT88.4 R28, [R183+0x18000] ;  /* 0x01800000b71c783b */ /* 0x000e620000004200 */
[----:B------:R-:W-:Y:S01]  /*5e70*/  PRMT R4, R86, 0x5410, R85 ;  /* 0x0000541056047816 */ /* 0x000fe20000000055 */
[----:B------:R-:W-:Y:S01]  /*5e80*/  MUFU.EX2 R153, R7 ;  /* 0x0000000700997308 */ /* 0x000fe20000000800 */
[----:B------:R-:W-:Y:S02]  /*5e90*/  PRMT R6, R239, 0x5410, R238 ;  /* 0x00005410ef067816 */ /* 0x000fe400000000ee */
[----:B------:R-:W-:Y:S01]  /*5ea0*/  LOP3.LUT R14, R3, R4, RZ, 0xc0, !PT ;  /* 0x00000004030e7212 */ /* 0x000fe200078ec0ff */
[----:B------:R-:W-:Y:S01]  /*5eb0*/  HSET2.LE.AND R4, R15, R93, PT ;  /* 0x0000005d0f047233 */ /* 0x000fe20003803000 */
[--C-:B------:R-:W-:Y:S02]  /*5ec0*/  FFMA.FTZ R3, R45, c[0x0][0x23c], -R5.reuse ;  /* 0x00008f002d037a23 */ /* 0x100fe40000010805 */
[----:B--2---:R-:W-:-:S02]  /*5ed0*/  FFMA.FTZ R8, R47, c[0x0][0x23c], -R5 ;  /* 0x00008f002f087a23 */ /* 0x004fc40000010805 */
[----:B------:R-:W-:Y:S01]  /*5ee0*/  LOP3.LUT R15, R4, R6, RZ, 0xc0, !PT ;  /* 0x00000006040f7212 */ /* 0x000fe200078ec0ff */
[----:B------:R-:W-:Y:S01]  /*5ef0*/  FFMA.FTZ R6, R46, c[0x0][0x23c], -R5 ;  /* 0x00008f002e067a23 */ /* 0x000fe20000010805 */
[----:B------:R2:W-:Y:S01]  /*5f00*/  MUFU.EX2 R130, R3 ;  /* 0x0000000300827308 */ /* 0x0005e20000000800 */
[----:B------:R-:W-:Y:S04]  /*5f10*/  LDSM.16.MT88.4 R44, [R183+0x18800] ;  /* 0x01880000b72c783b */ /* 0x000fe80000004200 */
[C---:B------:R-:W-:Y:S03]  /*5f20*/  HMMA.16816.F32 R80, R12.reuse, R20, RZ ;  /* 0x000000140c50723c */ /* 0x040fe600000018ff */
[----:B------:R3:W4:Y:S05]  /*5f30*/  MUFU.EX2 R131, R6 ;  /* 0x0000000600837308 */ /* 0x00072a0000000800 */
[----:B------:R-:W-:Y:S01]  /*5f40*/  HMMA.16816.F32 R40, R12, R26, RZ ;  /* 0x0000001a0c28723c */ /* 0x000fe200000018ff */
[----:B--2---:R-:W-:-:S02]  /*5f50*/  IMAD.WIDE.U32 R2, R18, -0x2daee0ad, RZ ;  /* 0xd2511f5312027825 */ /* 0x004fc400078e00ff */
[----:B------:R2:W-:Y:S03]  /*5f60*/  MUFU.EX2 R223, R8 ;  /* 0x0000000800df7308 */ /* 0x0005e60000000800 */
[----:B------:R-:W-:Y:S02]  /*5f70*/  LOP3.LUT R4, R3, UR7, R92, 0x96, !PT ;  /* 0x0000000703047c12 */ /* 0x000fe4000f8e965c */
[----:B------:R-:W-:Y:S01]  /*5f80*/  HMMA.16816.F32 R72, R12, R22, RZ ;  /* 0x000000160c48723c */ /* 0x000fe200000018ff */
[C---:B------:R-:W-:Y:S02]  /*5f90*/  LOP3.LUT R21, R2.reuse, 0xff, RZ, 0xc0, !PT ;  /* 0x000000ff02157812 */ /* 0x040fe400078ec0ff */
[----:B---3--:R-:W-:Y:S02]  /*5fa0*/  LOP3.LUT R6, R2, 0xffff, RZ, 0xc0, !PT ;  /* 0x0000ffff02067812 */ /* 0x008fe400078ec0ff */
[----:B------:R-:W-:-:S02]  /*5fb0*/  SHF.R.U32.HI R11, RZ, 0x10, R4 ;  /* 0x00000010ff0b7819 */ /* 0x000fc40000011604 */
[----:B------:R-:W-:Y:S01]  /*5fc0*/  SHF.R.U32.HI R10, RZ, 0x8, R6 ;  /* 0x00000008ff0a7819 */ /* 0x000fe20000011606 */
[C---:B-1----:R-:W-:Y:S01]  /*5fd0*/  HMMA.16816.F32 R36, R12.reuse, R28, RZ ;  /* 0x0000001c0c24723c */ /* 0x042fe200000018ff */
[----:B------:R-:W-:Y:S01]  /*5fe0*/  SHF.R.U32.HI R7, RZ, 0x10, R2 ;  /* 0x00000010ff077819 */ /* 0x000fe20000011602 */
[----:B--2---:R-:W-:Y:S01]  /*5ff0*/  FFMA.FTZ R8, R49, c[0x0][0x23c], -R0 ;  /* 0x00008f0031087a23 */ /* 0x004fe20000010800 */
[----:B------:R-:W-:Y:S01]  /*6000*/  SHF.R.U32.HI R18, RZ, 0x18, R4 ;  /* 0x00000018ff127819 */ /* 0x000fe20000011604 */
[----:B------:R-:W1:Y:S01]  /*6010*/  LDSM.16.MT88.4 R48, [R181+0x18800] ;  /* 0x01880000b530783b */ /* 0x000e620000004200 */
[----:B------:R-:W-:Y:S01]  /*6020*/  LOP3.LUT R6, R11, 0xff, RZ, 0xc0, !PT ;  /* 0x000000ff0b067812 */ /* 0x000fe200078ec0ff */
[----:B------:R-:W2:Y:S01]  /*6030*/  MUFU.EX2 R240, R8 ;  /* 0x0000000800f07308 */ /* 0x000ea20000000800 */
[C---:B------:R-:W-:Y:S01]  /*6040*/  LOP3.LUT R9, R4.reuse, 0xffff, RZ, 0xc0, !PT ;  /* 0x0000ffff04097812 */ /* 0x040fe200078ec0ff */
[----:B------:R-:W-:Y:S01]  /*6050*/  HMMA.16816.F32 R64, R12, R24, RZ ;  /* 0x000000180c40723c */ /* 0x000fe200000018ff */
[----:B------:R-:W-:-:S02]  /*6060*/  LOP3.LUT R19, R4, 0xff, RZ, 0xc0, !PT ;  /* 0x000000ff04137812 */ /* 0x000fc400078ec0ff */
[----:B------:R-:W-:Y:S02]  /*6070*/  PRMT R11, R21, 0x5410, R10 ;  /* 0x00005410150b7816 */ /* 0x000fe4000000000a */
[----:B------:R-:W-:Y:S02]  /*6080*/  SHF.R.U32.HI R20, RZ, 0x18, R2 ;  /* 0x00000018ff147819 */ /* 0x000fe40000011602 */
[----:B------:R-:W-:Y:S01]  /*6090*/  LOP3.LUT R4, R7, 0xff, RZ, 0xc0, !PT ;  /* 0x000000ff07047812 */ /* 0x000fe200078ec0ff */
[----:B------:R-:W-:Y:S01]  /*60a0*/  HMMA.16816.F32 R28, R12, R30, RZ ;  /* 0x0000001e0c1c723c */ /* 0x000fe200000018ff */
[----:B------:R-:W-:Y:S02]  /*60b0*/  PRMT R10, R6, 0x5410, R18 ;  /* 0x00005410060a7816 */ /* 0x000fe40000000012 */
[----:B------:R-:W-:Y:S02]  /*60c0*/  SHF.R.U32.HI R7, RZ, 0x8, R9 ;  /* 0x00000008ff077819 */ /* 0x000fe40000011609 */
[----:B----4-:R-:W-:-:S02]  /*60d0*/  F2FP.PACK_AB R6, R131, R130 ;  /* 0x000000828306723e */ /* 0x010fc400000000ff */
[----:B------:R-:W-:Y:S01]  /*60e0*/  PRMT R20, R4, 0x5410, R20 ;  /* 0x0000541004147816 */ /* 0x000fe20000000014 */
[----:B------:R-:W-:Y:S01]  /*60f0*/  HMMA.16816.F32 R24, R12, R68, RZ ;  /* 0x000000440c18723c */ /* 0x000fe200000018ff */
[----:B------:R-:W-:Y:S02]  /*6100*/  PRMT R9, R19, 0x5410, R7 ;  /* 0x0000541013097816 */ /* 0x000fe40000000007 */
[----:B------:R-:W-:Y:S02]  /*6110*/  F2FP.PACK_AB R4, R241, R134 ;  /* 0x00000086f104723e */ /* 0x000fe400000000ff */
[C---:B------:R-:W-:Y:S02]  /*6120*/  PRMT R237, R6.reuse, 0x7610, R237 ;  /* 0x0000761006ed7816 */ /* 0x040fe400000000ed */
[----:B------:R-:W-:Y:S02]  /*6130*/  PRMT R236, R6, 0x7632, R236 ;  /* 0x0000763206ec7816 */ /* 0x000fe400000000ec */
[----:B--2---:R-:W-:-:S02]  /*6140*/  F2FP.PACK_AB R6, R240, R153 ;  /* 0x00000099f006723e */ /* 0x004fc400000000ff */
[C---:B------:R-:W-:Y:S02]  /*6150*/  PRMT R219, R4.reuse, 0x7610, R219 ;  /* 0x0000761004db7816 */ /* 0x040fe400000000db */
[----:B------:R-:W-:Y:S01]  /*6160*/  PRMT R218, R4, 0x7632, R218 ;  /* 0x0000763204da7816 */ /* 0x000fe200000000da */
[----:B------:R-:W-:Y:S01]  /*6170*/  HSET2.LE.AND R4, R9, R93, PT ;  /* 0x0000005d09047233 */ /* 0x000fe20003803000 */
[C---:B------:R-:W-:Y:S02]  /*6180*/  PRMT R211, R6.reuse, 0x7610, R211 ;  /* 0x0000761006d37816 */ /* 0x040fe400000000d3 */
[----:B------:R-:W-:Y:S02]  /*6190*/  PRMT R210, R6, 0x7632, R210 ;  /* 0x0000763206d27816 */ /* 0x000fe400000000d2 */
[----:B------:R-:W-:Y:S02]  /*61a0*/  PRMT R6, R237, 0x5410, R236 ;  /* 0x00005410ed067816 */ /* 0x000fe400000000ec */
[----:B------:R-:W-:-:S02]  /*61b0*/  F2FP.PACK_AB R7, R223, R184 ;  /* 0x000000b8df07723e */ /* 0x000fc400000000ff */
[----:B------:R-:W-:Y:S01]  /*61c0*/  LOP3.LUT R8, R4, R6, RZ, 0xc0, !PT ;  /* 0x0000000604087212 */ /* 0x000fe200078ec0ff */
[--C-:B------:R-:W-:Y:S01]  /*61d0*/  HSET2.LE.AND R4, R10, R93.reuse, PT ;  /* 0x0000005d0a047233 */ /* 0x100fe20003803000 */
[C---:B------:R-:W-:Y:S01]  /*61e0*/  PRMT R213, R7.reuse, 0x7610, R213 ;  /* 0x0000761007d57816 */ /* 0x040fe200000000d5 */
[----:B------:R-:W-:Y:S01]  /*61f0*/  HSET2.LE.AND R6, R11, R93, PT ;  /* 0x0000005d0b067233 */ /* 0x000fe20003803000 */
[----:B------:R-:W-:Y:S02]  /*6200*/  PRMT R212, R7, 0x7632, R212 ;  /* 0x0000763207d47816 */ /* 0x000fe400000000d4 */
[----:B------:R-:W-:-:S04]  /*6210*/  PRMT R7, R219, 0x5410, R218 ;  /* 0x00005410db077816 */ /* 0x000fc800000000da */
[----:B------:R-:W-:Y:S01]  /*6220*/  LOP3.LUT R9, R4, R7, RZ, 0xc0, !PT ;  /* 0x0000000704097212 */ /* 0x000fe200078ec0ff */
[----:B------:R-:W-:Y:S01]  /*6230*/  HSET2.LE.AND R4, R20, R93, PT ;  /* 0x0000005d14047233 */ /* 0x000fe20003803000 */
[----:B------:R-:W-:Y:S01]  /*6240*/  PRMT R7, R213, 0x5410, R212 ;  /* 0x00005410d5077816 */ /* 0x000fe200000000d4 */
[----:B------:R-:W-:Y:S03]  /*6250*/  HMMA.16816.F32 R20, R12, R70, RZ ;  /* 0x000000460c14723c */ /* 0x000fe600000018ff */
[----:B------:R-:W-:Y:S02]  /*6260*/  LOP3.LUT R10, R6, R7, RZ, 0xc0, !PT ;  /* 0x00000007060a7212 */ /* 0x000fe400078ec0ff */
[----:B------:R-:W-:-:S04]  /*6270*/  PRMT R6, R211, 0x5410, R210 ;  /* 0x00005410d3067816 */ /* 0x000fc800000000d2 */
[----:B------:R-:W-:Y:S02]  /*6280*/  LOP3.LUT R11, R4, R6, RZ, 0xc0, !PT ;  /* 0x00000006040b7212 */ /* 0x000fe400078ec0ff */
[----:B------:R-:W-:-:S05]  /*6290*/  LOP3.LUT R6, R87, UR4, RZ, 0x3c, !PT ;  /* 0x0000000457067c12 */ /* 0x000fca000f8e3cff */
[----:B-1----:R-:W-:Y:S01]  /*62a0*/  HMMA.16816.F32 R136, R8, R50, R40 ;  /* 0x000000320888723c */ /* 0x002fe20000001828 */
[----:B------:R-:W-:Y:S01]  /*62b0*/  LDSM.16.MT88.4 R40, [R182+0x1a000] ;  /* 0x01a00000b628783b */ /* 0x000fe20000004200 */
[----:B------:R-:W-:-:S05]  /*62c0*/  IMAD.WIDE.U32 R6, R6, -0x326172a9, RZ ;  /* 0xcd9e8d5706067825 */ /* 0x000fca00078e00ff */
[----:B------:R-:W-:Y:S01]  /*62d0*/  LOP3.LUT R7, R7, UR36, R116, 0x96, !PT ;  /* 0x0000002407077c12 */ /* 0x000fe2000f8e9674 */
[C---:B------:R-:W-:Y:S08]  /*62e0*/  HMMA.16816.F32 R36, R8.reuse, R44, R36 ;  /* 0x0000002c0824723c */ /* 0x040ff00000001824 */
[C---:B------:R-:W-:Y:S08]  /*62f0*/  HMMA.16816.F32 R20, R8.reuse, R34, R20 ;  /* 0x000000220814723c */ /* 0x040ff00000001814 */
[----:B------:R-:W-:Y:S01]  /*6300*/  IMAD.MOV.U32 R152, RZ, RZ, R138 ;  /* 0x000000ffff987224 */ /* 0x000fe200078e008a */
[----:B------:R-:W-:Y:S01]  /*6310*/  HMMA.16816.F32 R156, R8, R48, R64 ;  /* 0x00000030089c723c */ /* 0x000fe20000001840 */
[----:B------:R-:W-:Y:S01]  /*6320*/  IMAD.MOV.U32 R147, RZ, RZ, R139 ;  /* 0x000000ffff937224 */ /* 0x000fe200078e008b */
[----:B------:R-:W-:Y:S01]  /*6330*/  LDSM.16.MT88.4 R48, [R180+0x1a800] ;  /* 0x01a80000b430783b */ /* 0x000fe20000004200 */
[----:B------:R-:W-:-:S02]  /*6340*/  IMAD.MOV.U32 R146, RZ, RZ, R136 ;  /* 0x000000ffff927224 */ /* 0x000fc400078e0088 */
[----:B------:R-:W-:Y:S02]  /*6350*/  IMAD.MOV.U32 R145, RZ, RZ, R137 ;  /* 0x000000ffff917224 */ /* 0x000fe400078e0089 */
[----:B------:R-:W-:Y:S01]  /*6360*/  IMAD.MOV.U32 R144, RZ, RZ, R37 ;  /* 0x000000ffff907224 */ /* 0x000fe200078e0025 */
[----:B------:R-:W-:Y:S01]  /*6370*/  HMMA.16816.F32 R140, R8, R46, R28 ;  /* 0x0000002e088c723c */ /* 0x000fe2000000181c */
[----:B------:R-:W-:Y:S02]  /*6380*/  IMAD.MOV.U32 R19, RZ, RZ, R38 ;  /* 0x000000ffff137224 */ /* 0x000fe400078e0026 */
[----:B------:R-:W-:Y:S02]  /*6390*/  IMAD.MOV.U32 R139, RZ, RZ, R39 ;  /* 0x000000ffff8b7224 */ /* 0x000fe400078e0027 */
[----:B------:R-:W-:Y:S02]  /*63a0*/  IMAD.MOV.U32 R138, RZ, RZ, R36 ;  /* 0x000000ffff8a7224 */ /* 0x000fe400078e0024 */
[----:B------:R-:W1:Y:S01]  /*63b0*/  LDSM.16.MT88.4 R36, [R181+0x1a800] ;  /* 0x01a80000b524783b */ /* 0x000e620000004200 */
[----:B------:R-:W-:Y:S01]  /*63c0*/  IMAD.MOV.U32 R137, RZ, RZ, R21 ;  /* 0x000000ffff897224 */ /* 0x000fe200078e0015 */
[----:B------:R-:W-:Y:S01]  /*63d0*/  HMMA.16816.F32 R28, R12, R56, RZ ;  /* 0x000000380c1c723c */ /* 0x000fe200000018ff */
[----:B------:R-:W-:-:S02]  /*63e0*/  IMAD.MOV.U32 R136, RZ, RZ, R22 ;  /* 0x000000ffff887224 */ /* 0x000fc400078e0016 */
[----:B------:R-:W-:Y:S02]  /*63f0*/  IMAD.MOV.U32 R119, RZ, RZ, R20 ;  /* 0x000000ffff777224 */ /* 0x000fe400078e0014 */
[----:B------:R-:W-:-:S03]  /*6400*/  IMAD.MOV.U32 R179, RZ, RZ, R23 ;  /* 0x000000ffffb37224 */ /* 0x000fc600078e0017 */
[----:B------:R-:W-:Y:S08]  /*6410*/  HMMA.16816.F32 R20, R12, R60, RZ ;  /* 0x0000003c0c14723c */ /* 0x000ff000000018ff */
[C---:B------:R-:W-:Y:S01]  /*6420*/  HMMA.16816.F32 R24, R8.reuse, R32, R24 ;  /* 0x000000200818723c */ /* 0x040fe20000001818 */
[----:B------:R-:W2:Y:S07]  /*6430*/  LDSM.16.MT88.4 R32, [R183+0x1a000] ;  /* 0x01a00000b720783b */ /* 0x000eae0000004200 */
[C---:B------:R-:W-:Y:S08]  /*6440*/  HMMA.16816.F32 R164, R8.reuse, R52, R80 ;  /* 0x0000003408a4723c */ /* 0x040ff00000001850 */
[C---:B------:R-:W-:Y:S08]  /*6450*/  HMMA.16816.F32 R148, R8.reuse, R54, R72 ;  /* 0x000000360894723c */ /* 0x040ff00000001848 */
[----:B-1----:R-:W-:Y:S01]  /*6460*/  HMMA.16816.F32 R20, R8, R36, R20 ;  /* 0x000000240814723c */ /* 0x002fe20000001814 */
[----:B------:R-:W-:-:S02]  /*6470*/  IMAD.MOV.U32 R227, RZ, RZ, R27 ;  /* 0x000000ffffe37224 */ /* 0x000fc400078e001b */
[----:B------:R-:W-:Y:S02]  /*6480*/  IMAD.MOV.U32 R226, RZ, RZ, R24 ;  /* 0x000000ffffe27224 */ /* 0x000fe400078e0018 */
[----:B------:R-:W-:Y:S02]  /*6490*/  IMAD.MOV.U32 R225, RZ, RZ, R25 ;  /* 0x000000ffffe17224 */ /* 0x000fe400078e0019 */
[----:B------:R-:W-:Y:S01]  /*64a0*/  IMAD.MOV.U32 R224, RZ, RZ, R26 ;  /* 0x000000ffffe07224 */ /* 0x000fe200078e001a */
[----:B------:R-:W-:Y:S07]  /*64b0*/  HMMA.16816.F32 R52, R8, R48, R28 ;  /* 0x000000300834723c */ /* 0x000fee000000181c */
[----:B------:R-:W-:Y:S01]  /*64c0*/  IMAD.MOV.U32 R49, RZ, RZ, R163 ;  /* 0x000000ffff317224 */ /* 0x000fe200078e00a3 */
[----:B------:R-:W-:Y:S01]  /*64d0*/  HMMA.16816.F32 R24, R12, R58, RZ ;  /* 0x0000003a0c18723c */ /* 0x000fe200000018ff */
[----:B------:R-:W1:Y:S01]  /*64e0*/  LDSM.16.MT88.4 R56, [R183+0x1a800] ;  /* 0x01a80000b738783b */ /* 0x000e620000004200 */
[----:B------:R-:W-:-:S02]  /*64f0*/  IMAD.MOV.U32 R48, RZ, RZ, R162 ;  /* 0x000000ffff307224 */ /* 0x000fc400078e00a2 */
[----:B------:R-:W-:Y:S01]  /*6500*/  LOP3.LUT R4, R49, UR35, R6, 0x96, !PT ;  /* 0x0000002331047c12 */ /* 0x000fe2000f8e9606 */
[----:B------:R-:W-:-:S03]  /*6510*/  IMAD.WIDE.U32 R6, R7, -0x2daee0ad, RZ ;  /* 0xd2511f5307067825 */ /* 0x000fc600078e00ff */
[C---:B------:R-:W-:Y:S01]  /*6520*/  HMMA.16816.F32 R44, R12.reuse, R62, RZ ;  /* 0x0000003e0c2c723c */ /* 0x040fe200000018ff */
[----:B------:R-:W3:Y:S01]  /*6530*/  LDSM.16.MT88.4 R60, [R180+0x1c000] ;  /* 0x01c00000b43c783b */ /* 0x000ee20000004200 */
[----:B------:R-:W-:Y:S01]  /*6540*/  IMAD.MOV.U32 R222, RZ, RZ, R23 ;  /* 0x000000ffffde7224 */ /* 0x000fe200078e0017 */
[----:B------:R-:W-:Y:S01]  /*6550*/  LOP3.LUT R7, R7, UR14, R160, 0x96, !PT ;  /* 0x0000000e07077c12 */ /* 0x000fe2000f8e96a0 */
[----:B------:R-:W-:Y:S02]  /*6560*/  IMAD.MOV.U32 R221, RZ, RZ, R20 ;  /* 0x000000ffffdd7224 */ /* 0x000fe400078e0014 */
[----:B------:R-:W-:Y:S02]  /*6570*/  IMAD.MOV.U32 R220, RZ, RZ, R21 ;  /* 0x000000ffffdc7224 */ /* 0x000fe400078e0015 */
[----:B------:R-:W-:Y:S01]  /*6580*/  IMAD.MOV.U32 R123, RZ, RZ, R22 ;  /* 0x000000ffff7b7224 */ /* 0x000fe200078e0016 */
[----:B------:R-:W-:Y:S01]  /*6590*/  HMMA.16816.F32 R28, R12, R40, RZ ;  /* 0x000000280c1c723c */ /* 0x000fe200000018ff */
[----:B------:R-:W-:-:S02]  /*65a0*/  IMAD.MOV.U32 R83, RZ, RZ, R53 ;  /* 0x000000ffff537224 */ /* 0x000fc400078e0035 */
[----:B------:R-:W-:Y:S02]  /*65b0*/  IMAD.MOV.U32 R82, RZ, RZ, R54 ;  /* 0x000000ffff527224 */ /* 0x000fe400078e0036 */
[----:B------:R-:W-:Y:S02]  /*65c0*/  IMAD.MOV.U32 R81, RZ, RZ, R55 ;  /* 0x000000ffff517224 */ /* 0x000fe400078e0037 */
[----:B------:R-:W-:Y:S01]  /*65d0*/  IMAD.MOV.U32 R80, RZ, RZ, R52 ;  /* 0x000000ffff507224 */ /* 0x000fe200078e0034 */
[----:B--2---:R-:W-:Y:S01]  /*65e0*/  HMMA.16816.F32 R20, R12, R34, RZ ;  /* 0x000000220c14723c */ /* 0x004fe200000018ff */
[----:B------:R-:W2:Y:S01]  /*65f0*/  LDSM.16.MT88.4 R52, [R182+0x1a800] ;  /* 0x01a80000b634783b */ /* 0x000ea20000004200 */
[----:B------:R-:W-:-:S06]  /*6600*/  IMAD.MOV.U32 R49, RZ, RZ, R153 ;  /* 0x000000ffff317224 */ /* 0x000fcc00078e0099 */
[C---:B------:R-:W-:Y:S01]  /*6610*/  HMMA.16816.F32 R68, R8.reuse, R38, R44 ;  /* 0x000000260844723c */ /* 0x040fe2000000182c */
[----:B------:R-:W4:Y:S04]  /*6620*/  LDSM.16.MT88.4 R44, [R180+0x1c800] ;  /* 0x01c80000b42c783b */ /* 0x000f280000004200 */
[----:B------:R-:W2:Y:S03]  /*6630*/  LDSM.16.MT88.4 R36, [R181+0x1c000] ;  /* 0x01c00000b524783b */ /* 0x000ea60000004200 */
[----:B------:R-:W-:Y:S07]  /*6640*/  HMMA.16816.F32 R64, R8, R50, R24 ;  /* 0x000000320840723c */ /* 0x000fee0000001818 */
[----:B------:R-:W-:Y:S01]  /*6650*/  IMAD.MOV.U32 R50, RZ, RZ, R147 ;  /* 0x000000ffff327224 */ /* 0x000fe200078e0093 */
[----:B------:R-:W-:Y:S01]  /*6660*/  HMMA.16816.F32 R24, R12, R32, RZ ;  /* 0x000000200c18723c */ /* 0x000fe200000018ff */
[----:B------:R-:W-:-:S07]  /*6670*/  IMAD.MOV.U32 R51, RZ, RZ, R146 ;  /* 0x000000ffff337224 */ /* 0x000fce00078e0092 */
[----:B------:R-:W-:Y:S01]  /*6680*/  HMMA.16816.F32 R32, R12, R42, RZ ;  /* 0x0000002a0c20723c */ /* 0x000fe200000018ff */
[----:B------:R-:W4:Y:S07]  /*6690*/  LDSM.16.MT88.4 R40, [R181+0x1c800] ;  /* 0x01c80000b528783b */ /* 0x000f2e0000004200 */
[----:B-1----:R-:W-:Y:S07]  /*66a0*/  HMMA.16816.F32 R244, R8, R58, R20 ;  /* 0x0000003a08f4723c */ /* 0x002fee0000001814 */
[----:B------:R-:W-:Y:S01]  /*66b0*/  IMAD.MOV.U32 R59, RZ, RZ, R152 ;  /* 0x000000ffff3b7224 */ /* 0x000fe200078e0098 */
[----:B---3--:R-:W-:Y:S01]  /*66c0*/  HMMA.16816.F32 R20, R12, R60, RZ ;  /* 0x0000003c0c14723c */ /* 0x008fe200000018ff */
[----:B------:R-:W-:-:S06]  /*66d0*/  IMAD.MOV.U32 R58, RZ, RZ, R145 ;  /* 0x000000ffff3a7224 */ /* 0x000fcc00078e0091 */
[----:B------:R-:W-:Y:S01]  /*66e0*/  IMAD.MOV.U32 R61, RZ, RZ, R58 ;  /* 0x000000ffff3d7224 */ /* 0x000fe200078e003a */
[----:B--2---:R-:W-:Y:S01]  /*66f0*/  HMMA.16816.F32 R232, R8, R54, R32 ;  /* 0x0000003608e8723c */ /* 0x004fe20000001820 */
[----:B------:R-:W-:Y:S02]  /*6700*/  IMAD.MOV.U32 R58, RZ, RZ, R59 ;  /* 0x000000ffff3a7224 */ /* 0x000fe400078e003b */
[----:B------:R-:W-:-:S04]  /*6710*/  IMAD.MOV.U32 R59, RZ, RZ, R50 ;  /* 0x000000ffff3b7224 */ /* 0x000fc800078e0032 */
[----:B------:R-:W-:Y:S01]  /*6720*/  IMAD.MOV.U32 R55, RZ, RZ, R51 ;  /* 0x000000ffff377224 */ /* 0x000fe200078e0033 */
[----:B------:R-:W-:Y:S07]  /*6730*/  HMMA.16816.F32 R32, R12, R62, RZ ;  /* 0x0000003e0c20723c */ /* 0x000fee00000018ff */
[----:B------:R-:W-:Y:S01]  /*6740*/  IMAD.MOV.U32 R63, RZ, RZ, R61 ;  /* 0x000000ffff3f7224 */ /* 0x000fe200078e003d */
[----:B----4-:R-:W-:Y:S01]  /*6750*/  HMMA.16816.F32 R228, R8, R44, R20 ;  /* 0x0000002c08e4723c */ /* 0x010fe20000001814 */
[----:B------:R-:W-:-:S02]  /*6760*/  IMAD.MOV.U32 R62, RZ, RZ, R55 ;  /* 0x000000ffff3e7224 */ /* 0x000fc400078e0037 */
[----:B------:R-:W-:Y:S02]  /*6770*/  IMAD.MOV.U32 R61, RZ, RZ, R58 ;  /* 0x000000ffff3d7224 */ /* 0x000fe400078e003a */
[----:B------:R-:W-:Y:S02]  /*6780*/  IMAD.MOV.U32 R55, RZ, RZ, R139 ;  /* 0x000000ffff377224 */ /* 0x000fe400078e008b */
[----:B------:R-:W-:Y:S01]  /*6790*/  IMAD.WIDE.U32 R44, R4, -0x2daee0ad, RZ ;  /* 0xd2511f53042c7825 */ /* 0x000fe200078e00ff */
[----:B------:R-:W-:Y:S03]  /*67a0*/  HMMA.16816.F32 R72, R8, R56, R24 ;  /* 0x000000380848723c */ /* 0x000fe60000001818 */
[----:B------:R-:W-:Y:S01]  /*67b0*/  IMAD.MOV.U32 R58, RZ, RZ, R138 ;  /* 0x000000ffff3a7224 */ /* 0x000fe200078e008a */
[----:B------:R-:W-:Y:S01]  /*67c0*/  LOP3.LUT R4, R45, UR12, R6, 0x96, !PT ;  /* 0x0000000c2d047c12 */ /* 0x000fe2000f8e9606 */
[----:B------:R-:W-:-:S03]  /*67d0*/  IMAD.WIDE.U32 R6, R7, -0x326172a9, RZ ;  /* 0xcd9e8d5707067825 */ /* 0x000fc600078e00ff */
[----:B------:R-:W-:Y:S01]  /*67e0*/  HMMA.16816.F32 R24, R12, R36, RZ ;  /* 0x000000240c18723c */ /* 0x000fe200000018ff */
[----:B------:R-:W-:Y:S01]  /*67f0*/  IMAD.WIDE.U32 R20, R4, -0x326172a9, RZ ;  /* 0xcd9e8d5704147825 */ /* 0x000fe200078e00ff */
[C-C-:B------:R-:W-:Y:S02]  /*6800*/  LOP3.LUT R4, R7.reuse, UR13, R48.reuse, 0x96, !PT ;  /* 0x0000000d07047c12 */ /* 0x140fe4000f8e9630 */
[----:B------:R-:W-:Y:S01]  /*6810*/  LOP3.LUT R22, R7, UR13, R48, 0x96, !PT ;  /* 0x0000000d07167c12 */ /* 0x000fe2000f8e9630 */
[----:B------:R-:W-:Y:S01]  /*6820*/  IMAD.MOV.U32 R57, RZ, RZ, R19 ;  /* 0x000000ffff397224 */ /* 0x000fe200078e0013 */
[C---:B------:R-:W-:Y:S01]  /*6830*/  LOP3.LUT R18, R21.reuse, UR11, R6, 0x96, !PT ;  /* 0x0000000b15127c12 */ /* 0x040fe2000f8e9606 */
[----:B------:R-:W-:Y:S01]  /*6840*/  IMAD.MOV.U32 R48, RZ, RZ, R154 ;  /* 0x000000ffff307224 */ /* 0x000fe200078e009a */
[----:B------:R-:W-:Y:S01]  /*6850*/  HMMA.16816.F32 R248, R8, R52, R28 ;  /* 0x0000003408f8723c */ /* 0x000fe2000000181c */
[----:B------:R-:W-:Y:S01]  /*6860*/  LOP3.LUT R19, R21, UR11, R6, 0x96, !PT ;  /* 0x0000000b15137c12 */ /* 0x000fe2000f8e9606 */
[----:B------:R-:W-:Y:S01]  /*6870*/  IMAD.WIDE.U32 R6, R4, -0x2daee0ad, RZ ;  /* 0xd2511f5304067825 */ /* 0x000fe200078e00ff */
[----:B------:R-:W-:-:S03]  /*6880*/  SHF.R.U32.HI R36, RZ, 0x10, R16 ;  /* 0x00000010ff247819 */ /* 0x000fc60000011610 */
[----:B------:R-:W-:Y:S01]  /*6890*/  IMAD R4, R22, -0x2daee0ad, RZ ;  /* 0xd2511f5316047824 */ /* 0x000fe200078e02ff */
[----:B------:R-:W-:Y:S01]  /*68a0*/  LOP3.LUT R7, R7, UR10, R44, 0x96, !PT ;  /* 0x0000000a07077c12 */ /* 0x000fe2000f8e962c */
[----:B------:R-:W-:Y:S01]  /*68b0*/  HMMA.16816.F32 R28, R12, R38, RZ ;  /* 0x000000260c1c723c */ /* 0x000fe200000018ff */
[----:B------:R-:W-:Y:S01]  /*68c0*/  LOP3.LUT R44, R16, 0xffff, RZ, 0xc0, !PT ;  /* 0x0000ffff102c7812 */ /* 0x000fe200078ec0ff */
[----:B------:R-:W-:Y:S02]  /*68d0*/  IMAD.MOV.U32 R56, RZ, RZ, R144 ;  /* 0x000000ffff387224 */ /* 0x000fe400078e0090 */
[----:B------:R-:W-:-:S04]  /*68e0*/  IMAD.MOV.U32 R54, RZ, RZ, R48 ;  /* 0x000000ffff367224 */ /* 0x000fc800078e0030 */
[C---:B------:R-:W-:Y:S07]  /*68f0*/  HMMA.16816.F32 R160, R8.reuse, R46, R32 ;  /* 0x0000002e08a0723c */ /* 0x040fee0000001820 */
[----:B------:R-:W-:Y:S01]  /*6900*/  IMAD.WIDE.U32 R32, R18, -0x2daee0ad, RZ ;  /* 0xd2511f5312207825 */ /* 0x000fe200078e00ff */
[----:B------:R-:W-:Y:S01]  /*6910*/  HMMA.16816.F32 R152, R8, R40, R24 ;  /* 0x000000280898723c */ /* 0x000fe20000001818 */
[----:B------:R-:W-:Y:S02]  /*6920*/  LOP3.LUT R18, R17, UR31, R76, 0x96, !PT ;  /* 0x0000001f11127c12 */ /* 0x000fe4000f8e964c */
[----:B------:R-:W-:Y:S01]  /*6930*/  IMAD.MOV.U32 R76, RZ, RZ, R56 ;  /* 0x000000ffff4c7224 */ /* 0x000fe200078e0038 */
[----:B------:R-:W-:Y:S01]  /*6940*/  LOP3.LUT R6, R33, UR8, R6, 0x96, !PT ;  /* 0x0000000821067c12 */ /* 0x000fe2000f8e9606 */
[----:B------:R-:W-:-:S02]  /*6950*/  IMAD.MOV.U32 R56, RZ, RZ, R137 ;  /* 0x000000ffff387224 */ /* 0x000fc400078e0089 */
[----:B------:R-:W-:Y:S01]  /*6960*/  IMAD.WIDE.U32 R40, R19, -0x2daee0ad, RZ ;  /* 0xd2511f5313287825 */ /* 0x000fe200078e00ff */
[----:B------:R-:W-:Y:S01]  /*6970*/  LOP3.LUT R24, R16, 0xff, RZ, 0xc0, !PT ;  /* 0x000000ff10187812 */ /* 0x000fe200078ec0ff */
[----:B------:R-:W-:Y:S01]  /*6980*/  HMMA.16816.F32 R144, R8, R42, R28 ;  /* 0x0000002a0890723c */ /* 0x000fe2000000181c */
[----:B------:R-:W-:Y:S01]  /*6990*/  SHF.R.U32.HI R25, RZ, 0x18, R16 ;  /* 0x00000018ff197819 */ /* 0x000fe20000011610 */
[----:B------:R-:W-:Y:S01]  /*69a0*/  IMAD.WIDE.U32 R16, R6, -0x326172a9, RZ ;  /* 0xcd9e8d5706107825 */ /* 0x000fe200078e00ff */
[----:B------:R-:W-:Y:S02]  /*69b0*/  LOP3.LUT R19, R41, UR8, R4, 0x96, !PT ;  /* 0x0000000829137c12 */ /* 0x000fe4000f8e9604 */
[----:B------:R-:W-:Y:S01]  /*69c0*/  ISETP.GE.U32.AND P6, PT, R121, R24, PT ;  /* 0x000000187900720c */ /* 0x000fe20003fc6070 */
[----:B------:R-:W-:Y:S01]  /*69d0*/  IMAD.WIDE.U32 R6, R7, -0x326172a9, RZ ;  /* 0xcd9e8d5707067825 */ /* 0x000fe200078e00ff */
[C---:B------:R-:W-:Y:S02]  /*69e0*/  LOP3.LUT R22, R16.reuse, 0xff, RZ, 0xc0, !PT ;  /* 0x000000ff10167812 */ /* 0x040fe400078ec0ff */
[----:B------:R-:W-:-:S02]  /*69f0*/  LOP3.LUT R26, R16, 0xffff, RZ, 0xc0, !PT ;  /* 0x0000ffff101a7812 */ /* 0x000fc400078ec0ff */
[--C-:B------:R-:W-:Y:S02]  /*6a00*/  SHF.R.U32.HI R27, RZ, 0x10, R16.reuse ;  /* 0x00000010ff1b7819 */ /* 0x100fe40000011610 */
[----:B------:R-:W-:Y:S02]  /*6a10*/  SHF.R.U32.HI R21, RZ, 0x18, R16 ;  /* 0x00000018ff157819 */ /* 0x000fe40000011610 */
[----:B------:R-:W-:Y:S01]  /*6a20*/  LOP3.LUT R4, R17, UR31, R6, 0x96, !PT ;  /* 0x0000001f11047c12 */ /* 0x000fe2000f8e9606 */
[----:B------:R-:W-:Y:S01]  /*6a30*/  IMAD.WIDE.U32 R16, R19, -0x326172a9, RZ ;  /* 0xcd9e8d5713107825 */ /* 0x000fe200078e00ff */
[C-C-:B------:R-:W-:Y:S01]  /*6a40*/  LOP3.LUT R23, R7.reuse, UR9, R20.reuse, 0x96, !PT ;  /* 0x0000000907177c12 */ /* 0x140fe2000f8e9614 */
[----:B------:R-:W-:Y:S01]  /*6a50*/  @!P6 HADD2 R110, -R86.H0_H0, -RZ.H0_H0 ;  /* 0xa00000ff566ee230 */ /* 0x000fe20000000900 */
[----:B------:R-:W-:Y:S01]  /*6a60*/  LOP3.LUT R38, R7, UR9, R20, 0x96, !PT ;  /* 0x0000000907267c12 */ /* 0x000fe2000f8e9614 */
[--C-:B------:R-:W-:Y:S01]  /*6a70*/  FFMA.FTZ R7, R90, c[0x0][0x23c], -R5.reuse ;  /* 0x00008f005a077a23 */ /* 0x100fe20000010805 */
[----:B------:R-:W-:Y:S01]  /*6a80*/  LOP3.LUT R28, R17, UR31, R6, 0x96, !PT ;  /* 0x0000001f111c7c12 */ /* 0x000fe2000f8e9606 */
[----:B------:R-:W-:Y:S01]  /*6a90*/  FFMA.FTZ R6, R88, c[0x0][0x23c], -R5 ;  /* 0x00008f0058067a23 */ /* 0x000fe20000010805 */
[C---:B------:R-:W-:Y:S01]  /*6aa0*/  LOP3.LUT R29, R16.reuse, 0xffff, RZ, 0xc0, !PT ;  /* 0x0000ffff101d7812 */ /* 0x040fe200078ec0ff */
[----:B------:R1:W-:Y:S01]  /*6ab0*/  MUFU.EX2 R60, R7 ;  /* 0x00000007003c7308 */ /* 0x0003e20000000800 */
[----:B------:R-:W-:-:S02]  /*6ac0*/  LOP3.LUT R41, R16, 0xff, RZ, 0xc0, !PT ;  /* 0x000000ff10297812 */ /* 0x000fc400078ec0ff */
[--C-:B------:R-:W-:Y:S02]  /*6ad0*/  SHF.R.U32.HI R30, RZ, 0x10, R16.reuse ;  /* 0x00000010ff1e7819 */ /* 0x100fe40000011610 */
[----:B------:R-:W-:Y:S02]  /*6ae0*/  SHF.R.U32.HI R39, RZ, 0x18, R16 ;  /* 0x00000018ff277819 */ /* 0x000fe40000011610 */
[----:B------:R-:W-:Y:S01]  /*6af0*/  LOP3.LUT R16, R3, UR7, R92, 0x96, !PT ;  /* 0x0000000703107c12 */ /* 0x000fe2000f8e965c */
[----:B------:R2:W3:Y:S01]  /*6b00*/  MUFU.EX2 R37, R6 ;  /* 0x0000000600257308 */ /* 0x0004e20000000800 */
[C---:B------:R-:W-:Y:S02]  /*6b10*/  ISETP.GE.U32.AND P3, PT, R121.reuse, R22, PT ;  /* 0x000000167900720c */ /* 0x040fe40003f66070 */
[C---:B------:R-:W-:Y:S02]  /*6b20*/  ISETP.GE.U32.AND P5, PT, R121.reuse, R21, PT ;  /* 0x000000157900720c */ /* 0x040fe40003fa6070 */
[----:B------:R-:W-:-:S02]  /*6b30*/  ISETP.GE.U32.AND P1, PT, R121, R25, PT ;  /* 0x000000197900720c */ /* 0x000fc40003f26070 */
[----:B------:R-:W-:Y:S02]  /*6b40*/  LOP3.LUT R31, R2, 0xffff, RZ, 0xc0, !PT ;  /* 0x0000ffff021f7812 */ /* 0x000fe400078ec0ff */
[----:B-1----:R-:W-:Y:S02]  /*6b50*/  LOP3.LUT R7, R4, 0xff, RZ, 0xc0, !PT ;  /* 0x000000ff04077812 */ /* 0x002fe400078ec0ff */
[----:B------:R-:W-:Y:S02]  /*6b60*/  SHF.R.U32.HI R3, RZ, 0x18, R2 ;  /* 0x00000018ff037819 */ /* 0x000fe40000011602 */
[----:B------:R-:W-:Y:S01]  /*6b70*/  ISETP.GE.U32.AND P2, PT, R121, R7, PT ;  /* 0x000000077900720c */ /* 0x000fe20003f46070 */
[----:B------:R-:W-:Y:S01]  /*6b80*/  FFMA.FTZ R7, R91, c[0x0][0x23c], -R0 ;  /* 0x00008f005b077a23 */ /* 0x000fe20000010800 */
[----:B------:R-:W-:Y:S02]  /*6b90*/  @!P6 PRMT R86, R110, 0x5410, RZ ;  /* 0x000054106e56e816 */ /* 0x000fe400000000ff */
[----:B--2---:R-:W-:Y:S01]  /*6ba0*/  LOP3.LUT R6, R4, 0xffff, RZ, 0xc0, !PT ;  /* 0x0000ffff04067812 */ /* 0x004fe200078ec0ff */
[----:B------:R-:W-:Y:S01]  /*6bb0*/  MUFU.EX2 R92, R7 ;  /* 0x00000007005c7308 */ /* 0x000fe20000000800 */
[----:B---3--:R-:W-:Y:S01]  /*6bc0*/  F2FP.PACK_AB R17, R37, R60 ;  /* 0x0000003c2511723e */ /* 0x008fe200000000ff */
[----:B------:R-:W-:Y:S01]  /*6bd0*/  @!P1 HADD2 R124, -R238.H0_H0, -RZ.H0_H0 ;  /* 0xa00000ffee7c9230 */ /* 0x000fe20000000900 */
[----:B------:R-:W-:-:S02]  /*6be0*/  SHF.R.U32.HI R6, RZ, 0x8, R6 ;  /* 0x00000008ff067819 */ /* 0x000fc40000011606 */
[C---:B------:R-:W-:Y:S02]  /*6bf0*/  PRMT R208, R17.reuse, 0x7632, R208 ;  /* 0x0000763211d07816 */ /* 0x040fe400000000d0 */
[----:B------:R-:W-:Y:S02]  /*6c00*/  LOP3.LUT R6, R6, 0xffff, RZ, 0xc0, !PT ;  /* 0x0000ffff06067812 */ /* 0x000fe400078ec0ff */
[----:B------:R-:W-:Y:S01]  /*6c10*/  PRMT R209, R17, 0x7610, R209 ;  /* 0x0000761011d17816 */ /* 0x000fe200000000d1 */
[----:B------:R-:W-:Y:S01]  /*6c20*/  FFMA.FTZ R17, R98, c[0x0][0x23c], -R5 ;  /* 0x00008f0062117a23 */ /* 0x000fe20000010805 */
[----:B------:R-:W-:Y:S01]  /*6c30*/  ISETP.GE.U32.AND P4, PT, R121, R6, PT ;  /* 0x000000067900720c */ /* 0x000fe20003f86070 */
[----:B------:R-:W-:Y:S01]  /*6c40*/  FFMA.FTZ R6, R94, c[0x0][0x23c], -R0 ;  /* 0x00008f005e067a23 */ /* 0x000fe20000010800 */
[----:B------:R-:W-:Y:S01]  /*6c50*/  PRMT R46, R209, 0x5410, R208 ;  /* 0x00005410d12e7816 */ /* 0x000fe200000000d0 */
[----:B------:R-:W-:Y:S01]  /*6c60*/  @!P2 HADD2 R88, -R209.H0_H0, -RZ.H0_H0 ;  /* 0xa00000ffd158a230 */ /* 0x000fe20000000900 */
[----:B------:R-:W-:Y:S01]  /*6c70*/  MUFU.EX2 R87, R17 ;  /* 0x0000001100577308 */ /* 0x000fe20000000800 */
[----:B------:R-:W-:-:S03]  /*6c80*/  @!P1 PRMT R238, R124, 0x5410, RZ ;  /* 0x000054107cee9816 */ /* 0x000fc600000000ff */
[----:B------:R-:W-:Y:S01]  /*6c90*/  @!P2 PRMT R209, R88, 0x5410, RZ ;  /* 0x0000541058d1a816 */ /* 0x000fe200000000ff */
[----:B------:R-:W-:Y:S02]  /*6ca0*/  IMAD.MOV.U32 R88, RZ, RZ, R59 ;  /* 0x000000ffff587224 */ /* 0x000fe400078e003b */
[----:B------:R-:W-:Y:S01]  /*6cb0*/  IMAD.MOV.U32 R59, RZ, RZ, R119 ;  /* 0x000000ffff3b7224 */ /* 0x000fe200078e0077 */
[----:B------:R1:W2:Y:S01]  /*6cc0*/  MUFU.EX2 R34, R6 ;  /* 0x0000000600227308 */ /* 0x0002a20000000800 */
[----:B------:R-:W-:-:S05]  /*6cd0*/  @!P4 HADD2 R90, -R208.H0_H0, -RZ.H0_H0 ;  /* 0xa00000ffd05ac230 */ /* 0x000fca0000000900 */
[----:B------:R-:W-:Y:S02]  /*6ce0*/  @!P4 PRMT R208, R90, 0x5410, RZ ;  /* 0x000054105ad0c816 */ /* 0x000fe400000000ff */
[----:B-1----:R-:W-:Y:S01]  /*6cf0*/  SHF.R.U32.HI R6, RZ, 0x18, R4 ;  /* 0x00000018ff067819 */ /* 0x002fe20000011604 */
[----:B--2---:R-:W-:Y:S01]  /*6d00*/  IMAD.MOV.U32 R90, RZ, RZ, R34 ;  /* 0x000000ffff5a7224 */ /* 0x004fe200078e0022 */
[----:B------:R-:W-:Y:S02]  /*6d10*/  SHF.R.U32.HI R4, RZ, 0x10, R4 ;  /* 0x00000010ff047819 */ /* 0x000fe40000011604 */
[----:B------:R-:W-:Y:S02]  /*6d20*/  ISETP.GE.U32.AND P2, PT, R121, R6, PT ;  /* 0x000000067900720c */ /* 0x000fe40003f46070 */
[----:B------:R-:W-:Y:S02]  /*6d30*/  LOP3.LUT R4, R4, 0xff, RZ, 0xc0, !PT ;  /* 0x000000ff04047812 */ /* 0x000fe400078ec0ff */
[----:B------:R-:W-:-:S02]  /*6d40*/  F2FP.PACK_AB R6, R90, R92 ;  /* 0x0000005c5a06723e */ /* 0x000fc400000000ff */
[----:B------:R-:W-:Y:S01]  /*6d50*/  ISETP.GE.U32.AND P4, PT, R121, R4, PT ;  /* 0x000000047900720c */ /* 0x000fe20003f86070 */
[----:B------:R-:W-:Y:S01]  /*6d60*/  FFMA.FTZ R4, R97, c[0x0][0x23c], -R5 ;  /* 0x00008f0061047a23 */ /* 0x000fe20000010805 */
[C---:B------:R-:W-:Y:S02]  /*6d70*/  PRMT R186, R6.reuse, 0x7632, R186 ;  /* 0x0000763206ba7816 */ /* 0x040fe400000000ba */
[----:B------:R-:W-:Y:S01]  /*6d80*/  PRMT R178, R6, 0x7610, R178 ;  /* 0x0000761006b27816 */ /* 0x000fe200000000b2 */
[----:B------:R1:W-:Y:S01]  /*6d90*/  MUFU.EX2 R50, R4 ;  /* 0x0000000400327308 */ /* 0x0003e20000000800 */
[----:B------:R-:W-:Y:S02]  /*6da0*/  SHF.R.U32.HI R6, RZ, 0x8, R26 ;  /* 0x00000008ff067819 */ /* 0x000fe4000001161a */
[----:B------:R-:W-:-:S05]  /*6db0*/  PRMT R53, R178, 0x5410, R186 ;  /* 0x00005410b2357816 */ /* 0x000fca00000000ba */
[----:B------:R-:W-:-:S05]  /*6dc0*/  @!P4 HADD2 R91, -R178.H0_H0, -RZ.H0_H0 ;  /* 0xa00000ffb25bc230 */ /* 0x000fca0000000900 */
[----:B------:R-:W-:Y:S01]  /*6dd0*/  @!P4 PRMT R178, R91, 0x5410, RZ ;  /* 0x000054105bb2c816 */ /* 0x000fe200000000ff */
[----:B-1----:R-:W-:Y:S01]  /*6de0*/  FFMA.FTZ R4, R89, c[0x0][0x23c], -R5 ;  /* 0x00008f0059047a23 */ /* 0x002fe20000010805 */
[----:B------:R-:W-:-:S03]  /*6df0*/  @!P2 HADD2 R89, -R186.H0_H0, -RZ.H0_H0 ;  /* 0xa00000ffba59a230 */ /* 0x000fc60000000900 */
[----:B------:R1:W2:Y:S02]  /*6e00*/  MUFU.EX2 R42, R4 ;  /* 0x00000004002a7308 */ /* 0x0002a40000000800 */
[----:B------:R-:W-:Y:S01]  /*6e10*/  @!P2 PRMT R186, R89, 0x5410, RZ ;  /* 0x0000541059baa816 */ /* 0x000fe200000000ff */
[----:B------:R-:W-:Y:S01]  /*6e20*/  IMAD.MOV.U32 R89, RZ, RZ, R118 ;  /* 0x000000ffff597224 */ /* 0x000fe200078e0076 */
[----:B-1----:R-:W-:Y:S01]  /*6e30*/  LOP3.LUT R4, R6, 0xffff, RZ, 0xc0, !PT ;  /* 0x0000ffff06047812 */ /* 0x002fe200078ec0ff */
[----:B------:R-:W-:-:S03]  /*6e40*/  FFMA.FTZ R6, R95, c[0x0][0x23c], -R0 ;  /* 0x00008f005f067a23 */ /* 0x000fc60000010800 */
[----:B------:R-:W-:Y:S01]  /*6e50*/  ISETP.GE.U32.AND P2, PT, R121, R4, PT ;  /* 0x000000047900720c */ /* 0x000fe20003f46070 */
[----:B------:R1:W-:Y:S01]  /*6e60*/  MUFU.EX2 R48, R6 ;  /* 0x0000000600307308 */ /* 0x0003e20000000800 */
[----:B------:R-:W-:Y:S02]  /*6e70*/  LOP3.LUT R4, R27, 0xff, RZ, 0xc0, !PT ;  /* 0x000000ff1b047812 */ /* 0x000fe400078ec0ff */
[----:B------:R-:W-:Y:S02]  /*6e80*/  LDSM.16.MT88.4 R24, [R183+0x1c800] ;  /* 0x01c80000b718783b */ /* 0x000fe40000004200 */
[----:B------:R-:W-:Y:S02]  /*6e90*/  ISETP.GE.U32.AND P4, PT, R121, R4, PT ;  /* 0x000000047900720c */ /* 0x000fe40003f86070 */
[----:B--2---:R-:W-:-:S04]  /*6ea0*/  F2FP.PACK_AB R4, R42, R50 ;  /* 0x000000322a04723e */ /* 0x004fc800000000ff */
[C---:B------:R-:W-:Y:S02]  /*6eb0*/  PRMT R177, R4.reuse, 0x7610, R177 ;  /* 0x0000761004b17816 */ /* 0x040fe400000000b1 */
[----:B------:R-:W-:Y:S02]  /*6ec0*/  PRMT R176, R4, 0x7632, R176 ;  /* 0x0000763204b07816 */ /* 0x000fe400000000b0 */
[----:B------:R-:W-:Y:S01]  /*6ed0*/  SHF.R.U32.HI R4, RZ, 0x10, R16 ;  /* 0x00000010ff047819 */ /* 0x000fe20000011610 */
[----:B-1----:R-:W-:Y:S01]  /*6ee0*/  FFMA.FTZ R6, R96, c[0x0][0x23c], -R0 ;  /* 0x00008f0060067a23 */ /* 0x002fe20000010800 */
[----:B------:R-:W-:Y:S01]  /*6ef0*/  @!P3 HADD2 R95, -R177.H0_H0, -RZ.H0_H0 ;  /* 0xa00000ffb15fb230 */ /* 0x000fe20000000900 */
[----:B------:R-:W-:Y:S01]  /*6f00*/  PRMT R52, R177, 0x5410, R176 ;  /* 0x00005410b1347816 */ /* 0x000fe200000000b0 */
[----:B------:R-:W-:Y:S01]  /*6f10*/  @!P2 HADD2 R94, -R176.H0_H0, -RZ.H0_H0 ;  /* 0xa00000ffb05ea230 */ /* 0x000fe20000000900 */
[----:B------:R1:W2:Y:S01]  /*6f20*/  MUFU.EX2 R51, R6 ;  /* 0x0000000600337308 */ /* 0x0002a20000000800 */
[----:B------:R-:W-:-:S02]  /*6f30*/  LOP3.LUT R4, R4, 0xff, RZ, 0xc0, !PT ;  /* 0x000000ff04047812 */ /* 0x000fc400078ec0ff */
[----:B------:R-:W-:Y:S02]  /*6f40*/  @!P3 PRMT R177, R95, 0x5410, RZ ;  /* 0x000054105fb1b816 */ /* 0x000fe400000000ff */
[----:B------:R-:W-:Y:S01]  /*6f50*/  ISETP.GE.U32.AND P3, PT, R121, R4, PT ;  /* 0x000000047900720c */ /* 0x000fe20003f66070 */
[----:B------:R-:W-:Y:S01]  /*6f60*/  FFMA.FTZ R4, R99, c[0x0][0x23c], -R5 ;  /* 0x00008f0063047a23 */ /* 0x000fe20000010805 */
[----:B------:R-:W-:-:S03]  /*6f70*/  @!P2 PRMT R176, R94, 0x5410, RZ ;  /* 0x000054105eb0a816 */ /* 0x000fc600000000ff */
[----:B------:R3:W4:Y:S01]  /*6f80*/  MUFU.EX2 R94, R4 ;  /* 0x00000004005e7308 */ /* 0x0007220000000800 */
[----:B-1----:R-:W-:Y:S01]  /*6f90*/  IMAD.WIDE.U32 R6, R23, -0x2daee0ad, RZ ;  /* 0xd2511f5317067825 */ /* 0x002fe200078e00ff */
[----:B--2---:R-:W-:-:S06]  /*6fa0*/  F2FP.PACK_AB R20, R51, R48 ;  /* 0x000000303314723e */ /* 0x004fcc00000000ff */
[----:B------:R-:W-:Y:S01]  /*6fb0*/  @!P3 HADD2 R104, -R219.H0_H0, -RZ.H0_H0 ;  /* 0xa00000ffdb68b230 */ /* 0x000fe20000000900 */
[C---:B------:R-:W-:Y:S02]  /*6fc0*/  PRMT R175, R20.reuse, 0x7632, R175 ;  /* 0x0000763214af7816 */ /* 0x040fe400000000af */
[----:B------:R-:W-:Y:S02]  /*6fd0*/  PRMT R174, R20, 0x7610, R174 ;  /* 0x0000761014ae7816 */ /* 0x000fe400000000ae */
[----:B------:R-:W-:Y:S01]  /*6fe0*/  @!P3 PRMT R219, R104, 0x5410, RZ ;  /* 0x0000541068dbb816 */ /* 0x000fe200000000ff */
[----:B------:R-:W-:Y:S01]  /*6ff0*/  @!P5 HADD2 R96, -R175.H0_H0, -RZ.H0_H0 ;  /* 0xa00000ffaf60d230 */ /* 0x000fe20000000900 */
[----:B---3--:R-:W-:Y:S01]  /*7000*/  LOP3.LUT R4, R7, UR7, R32, 0x96, !PT ;  /* 0x0000000707047c12 */ /* 0x008fe2000f8e9620 */
[----:B------:R-:W-:Y:S01]  /*7010*/  @!P4 HADD2 R97, -R174.H0_H0, -RZ.H0_H0 ;  /* 0xa00000ffae61c230 */ /* 0x000fe20000000900 */
[----:B------:R-:W1:Y:S01]  /*7020*/  LDSM.16.MT88.4 R32, [R183+0x1c000] ;  /* 0x01c00000b720783b */ /* 0x000e620000004200 */
[----:B------:R-:W-:Y:S01]  /*7030*/  PRMT R47, R174, 0x5410, R175 ;  /* 0x00005410ae2f7816 */ /* 0x000fe200000000af */
[----:B------:R-:W-:Y:S01]  /*7040*/  IMAD.MOV.U32 R104, RZ, RZ, R223 ;  /* 0x000000ffff687224 */ /* 0x000fe200078e00df */
[----:B------:R-:W-:-:S02]  /*7050*/  LOP3.LUT R19, R4, 0xff, RZ, 0xc0, !PT ;  /* 0x000000ff04137812 */ /* 0x000fc400078ec0ff */
[----:B------:R-:W-:Y:S02]  /*7060*/  LOP3.LUT R17, R4, 0xffff, RZ, 0xc0, !PT ;  /* 0x0000ffff04117812 */ /* 0x000fe400078ec0ff */
[----:B------:R-:W-:Y:S01]  /*7070*/  ISETP.GE.U32.AND P2, PT, R121, R19, PT ;  /* 0x000000137900720c */ /* 0x000fe20003f46070 */
[----:B------:R-:W-:Y:S01]  /*7080*/  FFMA.FTZ R19, R101, c[0x0][0x23c], -R0 ;  /* 0x00008f0065137a23 */ /* 0x000fe20000010800 */
[----:B------:R-:W-:Y:S02]  /*7090*/  SHF.R.U32.HI R17, RZ, 0x8, R17 ;  /* 0x00000008ff117819 */ /* 0x000fe40000011611 */
[----:B------:R-:W-:Y:S01]  /*70a0*/  @!P5 PRMT R175, R96, 0x5410, RZ ;  /* 0x0000541060afd816 */ /* 0x000fe200000000ff */
[----:B------:R2:W-:Y:S01]  /*70b0*/  MUFU.EX2 R95, R19 ;  /* 0x00000013005f7308 */ /* 0x0005e20000000800 */
[----:B------:R-:W-:Y:S01]  /*70c0*/  LOP3.LUT R17, R17, 0xffff, RZ, 0xc0, !PT ;  /* 0x0000ffff11117812 */ /* 0x000fe200078ec0ff */
[----:B------:R-:W-:Y:S01]  /*70d0*/  IMAD.MOV.U32 R96, RZ, RZ, R48 ;  /* 0x000000ffff607224 */ /* 0x000fe200078e0030 */
[----:B------:R-:W-:Y:S01]  /*70e0*/  @!P4 PRMT R174, R97, 0x5410, RZ ;  /* 0x0000541061aec816 */ /* 0x000fe200000000ff */
[----:B------:R-:W-:Y:S01]  /*70f0*/  IMAD.MOV.U32 R97, RZ, RZ, R50 ;  /* 0x000000ffff617224 */ /* 0x000fe200078e0032 */
[----:B------:R-:W-:Y:S01]  /*7100*/  ISETP.GE.U32.AND P5, PT, R121, R17, PT ;  /* 0x000000117900720c */ /* 0x000fe20003fa6070 */
[----:B------:R-:W-:Y:S01]  /*7110*/  IMAD.MOV.U32 R50, RZ, RZ, R226 ;  /* 0x000000ffff327224 */ /* 0x000fe200078e00e2 */
[----:B----4-:R-:W-:Y:S01]  /*7120*/  F2FP.PACK_AB R17, R87, R94 ;  /* 0x0000005e5711723e */ /* 0x010fe200000000ff */
[----:B------:R-:W-:-:S03]  /*7130*/  IMAD.MOV.U32 R48, RZ, RZ, R224 ;  /* 0x000000ffff307224 */ /* 0x000fc600078e00e0 */
[C---:B------:R-:W-:Y:S02]  /*7140*/  PRMT R173, R17.reuse, 0x7610, R173 ;  /* 0x0000761011ad7816 */ /* 0x040fe400000000ad */
[----:B------:R-:W-:Y:S02]  /*7150*/  PRMT R172, R17, 0x7632, R172 ;  /* 0x0000763211ac7816 */ /* 0x000fe400000000ac */
[----:B------:R-:W-:Y:S01]  /*7160*/  SHF.R.U32.HI R17, RZ, 0x18, R4 ;  /* 0x00000018ff117819 */ /* 0x000fe20000011604 */
[----:B--2---:R-:W-:Y:S01]  /*7170*/  FFMA.FTZ R19, R100, c[0x0][0x23c], -R0 ;  /* 0x00008f0064137a23 */ /* 0x004fe20000010800 */
[----:B------:R-:W-:Y:S01]  /*7180*/  SHF.R.U32.HI R4, RZ, 0x10, R4 ;  /* 0x00000010ff047819 */ /* 0x000fe20000011604 */
[----:B------:R-:W-:Y:S01]  /*7190*/  @!P2 HADD2 R98, -R173.H0_H0, -RZ.H0_H0 ;  /* 0xa00000ffad62a230 */ /* 0x000fe20000000900 */
[----:B------:R-:W-:Y:S01]  /*71a0*/  ISETP.GE.U32.AND P4, PT, R121, R17, PT ;  /* 0x000000117900720c */ /* 0x000fe20003f86070 */
[----:B------:R-:W2:Y:S01]  /*71b0*/  MUFU.EX2 R91, R19 ;  /* 0x00000013005b7308 */ /* 0x000ea20000000800 */
[----:B------:R-:W-:Y:S01]  /*71c0*/  LOP3.LUT R4, R4, 0xff, RZ, 0xc0, !PT ;  /* 0x000000ff04047812 */ /* 0x000fe200078ec0ff */
[----:B------:R-:W-:Y:S01]  /*71d0*/  @!P5 HADD2 R99, -R172.H0_H0, -RZ.H0_H0 ;  /* 0xa00000ffac63d230 */ /* 0x000fe20000000900 */
[----:B------:R-:W-:-:S02]  /*71e0*/  PRMT R45, R173, 0x5410, R172 ;  /* 0x00005410ad2d7816 */ /* 0x000fc400000000ac */
[----:B------:R-:W-:Y:S01]  /*71f0*/  @!P2 PRMT R173, R98, 0x5410, RZ ;  /* 0x0000541062ada816 */ /* 0x000fe200000000ff */
[----:B------:R-:W-:Y:S01]  /*7200*/  IMAD.MOV.U32 R98, RZ, RZ, R54 ;  /* 0x000000ffff627224 */ /* 0x000fe200078e0036 */
[----:B------:R-:W-:Y:S01]  /*7210*/  ISETP.GE.U32.AND P2, PT, R121, R4, PT ;  /* 0x000000047900720c */ /* 0x000fe20003f46070 */
[----:B-1----:R-:W-:Y:S01]  /*7220*/  HMMA.16816.F32 R20, R12, R32, RZ ;  /* 0x000000200c14723c */ /* 0x002fe200000018ff */
[----:B------:R-:W-:Y:S01]  /*7230*/  LOP3.LUT R4, R16, 0xff, RZ, 0xc0, !PT ;  /* 0x000000ff10047812 */ /* 0x000fe200078ec0ff */
[----:B------:R-:W-:Y:S01]  /*7240*/  IMAD.MOV.U32 R54, RZ, RZ, R57 ;  /* 0x000000ffff367224 */ /* 0x000fe200078e0039 */
[----:B------:R-:W-:Y:S01]  /*7250*/  @!P5 PRMT R172, R99, 0x5410, RZ ;  /* 0x0000541063acd816 */ /* 0x000fe200000000ff */
[----:B------:R-:W-:Y:S01]  /*7260*/  IMAD.MOV.U32 R57, RZ, RZ, R136 ;  /* 0x000000ffff397224 */ /* 0x000fe200078e0088 */
[----:B------:R-:W-:Y:S01]  /*7270*/  ISETP.GE.U32.AND P5, PT, R121, R4, PT ;  /* 0x000000047900720c */ /* 0x000fe20003fa6070 */
[----:B------:R-:W-:Y:S01]  /*7280*/  IMAD.MOV.U32 R99, RZ, RZ, R51 ;  /* 0x000000ffff637224 */ /* 0x000fe200078e0033 */
[----:B------:R-:W-:Y:S01]  /*7290*/  SHF.R.U32.HI R4, RZ, 0x18, R16 ;  /* 0x00000018ff047819 */ /* 0x000fe20000011610 */
[----:B------:R-:W-:Y:S01]  /*72a0*/  IMAD.MOV.U32 R51, RZ, RZ, R225 ;  /* 0x000000ffff337224 */ /* 0x000fe200078e00e1 */
[----:B--2---:R-:W-:-:S04]  /*72b0*/  F2FP.PACK_AB R17, R91, R95 ;  /* 0x0000005f5b11723e */ /* 0x004fc800000000ff */
[C---:B------:R-:W-:Y:S02]  /*72c0*/  PRMT R171, R17.reuse, 0x7632, R171 ;  /* 0x0000763211ab7816 */ /* 0x040fe400000000ab */
[----:B------:R-:W-:-:S03]  /*72d0*/  PRMT R170, R17, 0x7610, R170 ;  /* 0x0000761011aa7816 */ /* 0x000fc600000000aa */
[----:B------:R-:W-:Y:S01]  /*72e0*/  @!P4 HADD2 R100, -R171.H0_H0, -RZ.H0_H0 ;  /* 0xa00000ffab64c230 */ /* 0x000fe20000000900 */
[----:B------:R-:W-:Y:S01]  /*72f0*/  PRMT R43, R170, 0x5410, R171 ;  /* 0x00005410aa2b7816 */ /* 0x000fe200000000ab */
[----:B------:R-:W-:Y:S02]  /*7300*/  @!P2 HADD2 R101, -R170.H0_H0, -RZ.H0_H0 ;  /* 0xa00000ffaa65a230 */ /* 0x000fe40000000900 */
[----:B------:R-:W-:Y:S01]  /*7310*/  @!P5 HADD2 R102, -R237.H0_H0, -RZ.H0_H0 ;  /* 0xa00000ffed66d230 */ /* 0x000fe20000000900 */
[----:B------:R-:W-:Y:S01]  /*7320*/  @!P4 PRMT R171, R100, 0x5410, RZ ;  /* 0x0000541064abc816 */ /* 0x000fe200000000ff */
[----:B------:R-:W-:Y:S01]  /*7330*/  HMMA.16816.F32 R136, R8, R24, R20 ;  /* 0x000000180888723c */ /* 0x000fe20000001814 */
[----:B------:R-:W-:Y:S01]  /*7340*/  ISETP.GE.U32.AND P4, PT, R121, R4, PT ;  /* 0x000000047900720c */ /* 0x000fe20003f86070 */
[----:B------:R-:W-:Y:S01]  /*7350*/  IMAD.MOV.U32 R100, RZ, RZ, R42 ;  /* 0x000000ffff647224 */ /* 0x000fe200078e002a */
[----:B------:R-:W-:Y:S02]  /*7360*/  LOP3.LUT R4, R16, 0xffff, RZ, 0xc0, !PT ;  /* 0x0000ffff10047812 */ /* 0x000fe400078ec0ff */
[----:B------:R-:W-:Y:S01]  /*7370*/  @!P2 PRMT R170, R101, 0x5410, RZ ;  /* 0x0000541065aaa816 */ /* 0x000fe200000000ff */
[----:B------:R-:W-:Y:S01]  /*7380*/  IMAD.MOV.U32 R101, RZ, RZ, R88 ;  /* 0x000000ffff657224 */ /* 0x000fe200078e0058 */
[----:B------:R-:W-:Y:S01]  /*7390*/  SHF.R.U32.HI R4, RZ, 0x8, R4 ;  /* 0x00000008ff047819 */ /* 0x000fe20000011604 */
[----:B------:R-:W-:Y:S01]  /*73a0*/  HMMA.16816.F32 R20, R12, R34, RZ ;  /* 0x000000220c14723c */ /* 0x000fe200000018ff */
[----:B------:R-:W-:Y:S01]  /*73b0*/  @!P5 PRMT R237, R102, 0x5410, RZ ;  /* 0x0000541066edd816 */ /* 0x000fe200000000ff */
[----:B------:R-:W-:Y:S01]  /*73c0*/  IMAD.MOV.U32 R102, RZ, RZ, R61 ;  /* 0x000000ffff667224 */ /* 0x000fe200078e003d */
[----:B------:R-:W-:Y:S01]  /*73d0*/  LOP3.LUT R4, R4, 0xffff, RZ, 0xc0, !PT ;  /* 0x0000ffff04047812 */ /* 0x000fe200078ec0ff */
[----:B------:R-:W-:Y:S01]  /*73e0*/  IMAD.MOV.U32 R88, RZ, RZ, R60 ;  /* 0x000000ffff587224 */ /* 0x000fe200078e003c */
[----:B------:R-:W-:Y:S01]  /*73f0*/  SHF.R.U32.HI R16, RZ, 0x10, R2 ;  /* 0x00000010ff107819 */ /* 0x000fe20000011602 */
[----:B------:R-:W-:Y:S01]  /*7400*/  @!P4 HADD2 R105, -R218.H0_H0, -RZ.H0_H0 ;  /* 0xa00000ffda69c230 */ /* 0x000fe20000000900 */
[----:B------:R-:W-:Y:S01]  /*7410*/  ISETP.GE.U32.AND P2, PT, R121, R4, PT ;  /* 0x000000047900720c */ /* 0x000fe20003f46070 */
[----:B------:R-:W-:Y:S01]  /*7420*/  IMAD.MOV.U32 R60, RZ, RZ, R222 ;  /* 0x000000ffff3c7224 */ /* 0x000fe200078e00de */
[----:B------:R-:W-:Y:S01]  /*7430*/  SHF.R.U32.HI R4, RZ, 0x10, R18 ;  /* 0x00000010ff047819 */ /* 0x000fe20000011612 */
[----:B------:R-:W-:Y:S01]  /*7440*/  IMAD.MOV.U32 R61, RZ, RZ, R221 ;  /* 0x000000ffff3d7224 */ /* 0x000fe200078e00dd */
[----:B------:R-:W-:Y:S01]  /*7450*/  @!P4 PRMT R218, R105, 0x5410, RZ ;  /* 0x0000541069dac816 */ /* 0x000fe200000000ff */
[----:B------:R-:W-:Y:S01]  /*7460*/  IMAD.MOV.U32 R105, RZ, RZ, R49 ;  /* 0x000000ffff697224 */ /* 0x000fe200078e0031 */
[----:B------:R-:W-:Y:S01]  /*7470*/  LOP3.LUT R4, R4, 0xff, RZ, 0xc0, !PT ;  /* 0x000000ff04047812 */ /* 0x000fe200078ec0ff */
[----:B------:R-:W-:-:S03]  /*7480*/  IMAD.MOV.U32 R49, RZ, RZ, R227 ;  /* 0x000000ffff317224 */ /* 0x000fc600078e00e3 */
[----:B------:R-:W-:Y:S02]  /*7490*/  ISETP.GE.U32.AND P5, PT, R121, R4, PT ;  /* 0x000000047900720c */ /* 0x000fe40003fa6070 */
[----:B------:R-:W-:Y:S01]  /*74a0*/  LOP3.LUT R4, R18, 0xffff, RZ, 0xc0, !PT ;  /* 0x0000ffff12047812 */ /* 0x000fe200078ec0ff */
[----:B------:R-:W-:-:S03]  /*74b0*/  @!P2 HADD2 R103, -R236.H0_H0, -RZ.H0_H0 ;  /* 0xa00000ffec67a230 */ /* 0x000fc60000000900 */
[----:B------:R-:W-:Y:S01]  /*74c0*/  SHF.R.U32.HI R4, RZ, 0x8, R4 ;  /* 0x00000008ff047819 */ /* 0x000fe20000011604 */
[----:B------:R-:W-:Y:S01]  /*74d0*/  HMMA.16816.F32 R116, R8, R26, R20 ;  /* 0x0000001a0874723c */ /* 0x000fe20000001814 */
[----:B------:R-:W-:Y:S01]  /*74e0*/  @!P2 PRMT R236, R103, 0x5410, RZ ;  /* 0x0000541067eca816 */ /* 0x000fe200000000ff */
[----:B------:R-:W1:Y:S01]  /*74f0*/  LDSM.16.MT88.4 R20, [R182+0x1c000] ;  /* 0x01c00000b614783b */ /* 0x000e620000004200 */
[----:B------:R-:W-:Y:S01]  /*7500*/  LOP3.LUT R4, R4, 0xffff, RZ, 0xc0, !PT ;  /* 0x0000ffff04047812 */ /* 0x000fe200078ec0ff */
[----:B------:R-:W-:Y:S02]  /*7510*/  IMAD.MOV.U32 R103, RZ, RZ, R63 ;  /* 0x000000ffff677224 */ /* 0x000fe400078e003f */
[----:B------:R-:W-:Y:S01]  /*7520*/  @!P5 HADD2 R106, -R84.H0_H0, -RZ.H0_H0 ;  /* 0xa00000ff546ad230 */ /* 0x000fe20000000900 */
[C---:B------:R-:W-:Y:S01]  /*7530*/  ISETP.GE.U32.AND P2, PT, R121.reuse, R4, PT ;  /* 0x000000047900720c */ /* 0x040fe20003f46070 */
[----:B------:R-:W2:Y:S01]  /*7540*/  LDSM.16.MT88.4 R24, [R182+0x1c800] ;  /* 0x01c80000b618783b */ /* 0x000ea20000004200 */
[----:B------:R-:W-:Y:S01]  /*7550*/  LOP3.LUT R4, R18, 0xff, RZ, 0xc0, !PT ;  /* 0x000000ff12047812 */ /* 0x000fe200078ec0ff */
[----:B------:R-:W-:Y:S01]  /*7560*/  IMAD.MOV.U32 R63, RZ, RZ, R123 ;  /* 0x000000ffff3f7224 */ /* 0x000fe200078e007b */
[----:B------:R-:W-:Y:S01]  /*7570*/  @!P5 PRMT R84, R106, 0x5410, RZ ;  /* 0x000054106a54d816 */ /* 0x000fe200000000ff */
[----:B------:R-:W-:Y:S01]  /*7580*/  IMAD.MOV.U32 R106, RZ, RZ, R122 ;  /* 0x000000ffff6a7224 */ /* 0x000fe200078e007a */
[----:B------:R-:W-:-:S02]  /*7590*/  ISETP.GE.U32.AND P3, PT, R121, R4, PT ;  /* 0x000000047900720c */ /* 0x000fc40003f66070 */
[----:B------:R-:W-:Y:S02]  /*75a0*/  LOP3.LUT R4, R2, 0xff, RZ, 0xc0, !PT ;  /* 0x000000ff02047812 */ /* 0x000fe400078ec0ff */
[----:B------:R-:W-:Y:S02]  /*75b0*/  SHF.R.U32.HI R2, RZ, 0x18, R18 ;  /* 0x00000018ff027819 */ /* 0x000fe40000011612 */
[C---:B------:R-:W-:Y:S01]  /*75c0*/  ISETP.GE.U32.AND P5, PT, R121.reuse, R3, PT ;  /* 0x000000037900720c */ /* 0x040fe20003fa6070 */
[----:B------:R-:W-:Y:S01]  /*75d0*/  @!P2 HADD2 R107, -R78.H0_H0, -RZ.H0_H0 ;  /* 0xa00000ff4e6ba230 */ /* 0x000fe20000000900 */
[----:B------:R-:W-:Y:S02]  /*75e0*/  ISETP.GE.U32.AND P4, PT, R121, R2, PT ;  /* 0x000000027900720c */ /* 0x000fe40003f86070 */
[----:B------:R-:W-:Y:S02]  /*75f0*/  LOP3.LUT R2, R36, 0xff, RZ, 0xc0, !PT ;  /* 0x000000ff24027812 */ /* 0x000fe400078ec0ff */
[----:B------:R-:W-:Y:S01]  /*7600*/  SHF.R.U32.HI R3, RZ, 0x8, R29 ;  /* 0x00000008ff037819 */ /* 0x000fe2000001161d */
[----:B------:R-:W-:Y:S01]  /*7610*/  @!P3 HADD2 R108, -R77.H0_H0, -RZ.H0_H0 ;  /* 0xa00000ff4d6cb230 */ /* 0x000fe20000000900 */
[----:B------:R-:W-:Y:S01]  /*7620*/  @!P2 PRMT R78, R107, 0x5410, RZ ;  /* 0x000054106b4ea816 */ /* 0x000fe200000000ff */
[----:B------:R-:W-:Y:S01]  /*7630*/  IMAD.MOV.U32 R107, RZ, RZ, R89 ;  /* 0x000000ffff6b7224 */ /* 0x000fe200078e0059 */
[----:B------:R-:W-:Y:S01]  /*7640*/  PRMT R42, R41, 0x5410, R3 ;  /* 0x00005410292a7816 */ /* 0x000fe20000000003 */
[----:B------:R-:W-:Y:S01]  /*7650*/  IMAD.MOV.U32 R89, RZ, RZ, R37 ;  /* 0x000000ffff597224 */ /* 0x000fe200078e0025 */
[----:B------:R-:W-:Y:S01]  /*7660*/  @!P3 PRMT R77, R108, 0x5410, RZ ;  /* 0x000054106c4db816 */ /* 0x000fe200000000ff */
[----:B------:R-:W-:Y:S01]  /*7670*/  IMAD.MOV.U32 R108, RZ, RZ, R62 ;  /* 0x000000ffff6c7224 */ /* 0x000fe200078e003e */
[C---:B------:R-:W-:Y:S01]  /*7680*/  ISETP.GE.U32.AND P3, PT, R121.reuse, R2, PT ;  /* 0x000000027900720c */ /* 0x040fe20003f66070 */
[----:B------:R-:W-:Y:S01]  /*7690*/  @!P4 HADD2 R109, -R79.H0_H0, -RZ.H0_H0 ;  /* 0xa00000ff4f6dc230 */ /* 0x000fe20000000900 */
[----:B------:R-:W-:Y:S01]  /*76a0*/  LOP3.LUT R2, R30, 0xff, RZ, 0xc0, !PT ;  /* 0x000000ff1e027812 */ /* 0x000fe200078ec0ff */
[----:B------:R-:W-:Y:S01]  /*76b0*/  IMAD.MOV.U32 R62, RZ, RZ, R220 ;  /* 0x000000ffff3e7224 */ /* 0x000fe200078e00dc */
[----:B------:R-:W-:-:S02]  /*76c0*/  ISETP.GE.U32.AND P2, PT, R121, R4, PT ;  /* 0x000000047900720c */ /* 0x000fc40003f46070 */
[----:B------:R-:W-:Y:S02]  /*76d0*/  @!P4 PRMT R79, R109, 0x5410, RZ ;  /* 0x000054106d4fc816 */ /* 0x000fe400000000ff */
[----:B------:R-:W3:Y:S01]  /*76e0*/  LDC.U8 R109, c[0x0][0x2d8] ;  /* 0x0000b600ff6d7b82 */ /* 0x000ee20000000000 */
[----:B------:R-:W-:Y:S01]  /*76f0*/  PRMT R41, R2, 0x5410, R39 ;  /* 0x0000541002297816 */ /* 0x000fe20000000027 */
[----:B------:R-:W-:Y:S01]  /*7700*/  IMAD.WIDE.U32 R2, R38, -0x2daee0ad, RZ ;  /* 0xd2511f5326027825 */ /* 0x000fe200078e00ff */
[C---:B------:R-:W-:Y:S02]  /*7710*/  LOP3.LUT R29, R6.reuse, 0xff, RZ, 0xc0, !PT ;  /* 0x000000ff061d7812 */ /* 0x040fe400078ec0ff */
[----:B------:R-:W-:Y:S01]  /*7720*/  @!P3 HADD2 R125, -R239.H0_H0, -RZ.H0_H0 ;  /* 0xa00000ffef7db230 */ /* 0x000fe20000000900 */
[----:B------:R-:W-:Y:S02]  /*7730*/  LOP3.LUT R37, R6, 0xffff, RZ, 0xc0, !PT ;  /* 0x0000ffff06257812 */ /* 0x000fe400078ec0ff */
[C---:B------:R-:W-:Y:S01]  /*7740*/  LOP3.LUT R32, R2.reuse, 0xffff, RZ, 0xc0, !PT ;  /* 0x0000ffff02207812 */ /* 0x040fe200078ec0ff */
[----:B------:R-:W-:Y:S01]  /*7750*/  @!P2 HADD2 R126, -R213.H0_H0, -RZ.H0_H0 ;  /* 0xa00000ffd57ea230 */ /* 0x000fe20000000900 */
[----:B------:R-:W-:-:S02]  /*7760*/  LOP3.LUT R35, R2, 0xff, RZ, 0xc0, !PT ;  /* 0x000000ff02237812 */ /* 0x000fc400078ec0ff */
[--C-:B------:R-:W-:Y:S02]  /*7770*/  SHF.R.U32.HI R34, RZ, 0x10, R2.reuse ;  /* 0x00000010ff227819 */ /* 0x100fe40000011602 */
[----:B------:R-:W-:Y:S02]  /*7780*/  SHF.R.U32.HI R33, RZ, 0x18, R2 ;  /* 0x00000018ff217819 */ /* 0x000fe40000011602 */
[----:B------:R-:W-:Y:S01]  /*7790*/  SHF.R.U32.HI R2, RZ, 0x8, R44 ;  /* 0x00000008ff027819 */ /* 0x000fe2000001162c */
[----:B------:R-:W-:Y:S01]  /*77a0*/  IMAD.MOV.U32 R44, RZ, RZ, R120 ;  /* 0x000000ffff2c7224 */ /* 0x000fe200078e0078 */
[----:B------:R-:W-:Y:S02]  /*77b0*/  @!P3 PRMT R239, R125, 0x5410, RZ ;  /* 0x000054107defb816 */ /* 0x000fe400000000ff */
[----:B------:R-:W-:Y:S02]  /*77c0*/  LOP3.LUT R2, R2, 0xffff, RZ, 0xc0, !PT ;  /* 0x0000ffff02027812 */ /* 0x000fe400078ec0ff */
[----:B------:R-:W-:-:S02]  /*77d0*/  SHF.R.U32.HI R36, RZ, 0x10, R6 ;  /* 0x00000010ff247819 */ /* 0x000fc40000011606 */
[C---:B---3--:R-:W-:Y:S02]  /*77e0*/  ISETP.GE.U32.AND P4, PT, R109.reuse, R2, PT ;  /* 0x000000026d00720c */ /* 0x048fe40003f86070 */
[----:B------:R-:W-:Y:S02]  /*77f0*/  LOP3.LUT R2, R16, 0xff, RZ, 0xc0, !PT ;  /* 0x000000ff10027812 */ /* 0x000fe400078ec0ff */
[----:B-1----:R-:W-:Y:S01]  /*7800*/  HMMA.16816.F32 R16, R12, R20, RZ ;  /* 0x000000140c10723c */ /* 0x002fe200000018ff */
[----:B------:R-:W-:Y:S02]  /*7810*/  SHF.R.U32.HI R30, RZ, 0x18, R6 ;  /* 0x00000018ff1e7819 */ /* 0x000fe40000011606 */
[----:B------:R-:W-:Y:S02]  /*7820*/  ISETP.GE.U32.AND P6, PT, R109, R2, PT ;  /* 0x000000026d00720c */ /* 0x000fe40003fc6070 */
[----:B------:R-:W-:Y:S02]  /*7830*/  SHF.R.U32.HI R2, RZ, 0x8, R31 ;  /* 0x00000008ff027819 */ /* 0x000fe4000001161f */
[----:B------:R-:W-:-:S02]  /*7840*/  LOP3.LUT R4, R3, UR7, R40, 0x96, !PT ;  /* 0x0000000703047c12 */ /* 0x000fc4000f8e9628 */
[----:B------:R-:W-:Y:S01]  /*7850*/  LOP3.LUT R2, R2, 0xffff, RZ, 0xc0, !PT ;  /* 0x0000ffff02027812 */ /* 0x000fe200078ec0ff */
[----:B------:R-:W-:Y:S01]  /*7860*/  @!P4 HADD2 R115, -R85.H0_H0, -RZ.H0_H0 ;  /* 0xa00000ff5573c230 */ /* 0x000fe20000000900 */
[--C-:B------:R-:W-:Y:S02]  /*7870*/  SHF.R.U32.HI R3, RZ, 0x10, R28.reuse ;  /* 0x00000010ff037819 */ /* 0x100fe4000001161c */
[----:B------:R-:W-:Y:S02]  /*7880*/  ISETP.GE.U32.AND P3, PT, R109, R2, PT ;  /* 0x000000026d00720c */ /* 0x000fe40003f66070 */
[----:B------:R-:W-:Y:S02]  /*7890*/  LOP3.LUT R2, R28, 0xffff, RZ, 0xc0, !PT ;  /* 0x0000ffff1c027812 */ /* 0x000fe400078ec0ff */
[----:B------:R-:W-:Y:S02]  /*78a0*/  SHF.R.U32.HI R7, RZ, 0x18, R28 ;  /* 0x00000018ff077819 */ /* 0x000fe4000001161c */
[----:B------:R-:W-:-:S02]  /*78b0*/  SHF.R.U32.HI R6, RZ, 0x8, R2 ;  /* 0x00000008ff067819 */ /* 0x000fc40000011602 */
[----:B------:R-:W-:Y:S02]  /*78c0*/  LOP3.LUT R2, R3, 0xff, RZ, 0xc0, !PT ;  /* 0x000000ff03027812 */ /* 0x000fe400078ec0ff */
[----:B------:R-:W-:Y:S01]  /*78d0*/  @!P2 PRMT R213, R126, 0x5410, RZ ;  /* 0x000054107ed5a816 */ /* 0x000fe200000000ff */
[----:B--2---:R-:W-:Y:S01]  /*78e0*/  HMMA.16816.F32 R120, R8, R24, R16 ;  /* 0x000000180878723c */ /* 0x004fe20000001810 */
[----:B------:R-:W-:Y:S01]  /*78f0*/  PRMT R40, R2, 0x5410, R7 ;  /* 0x0000541002287816 */ /* 0x000fe20000000007 */
[----:B------:R-:W-:Y:S01]  /*7900*/  @!P3 HADD2 R127, -R212.H0_H0, -RZ.H0_H0 ;  /* 0xa00000ffd47fb230 */ /* 0x000fe20000000900 */
[----:B------:R-:W-:Y:S01]  /*7910*/  LOP3.LUT R2, R34, 0xff, RZ, 0xc0, !PT ;  /* 0x000000ff22027812 */ /* 0x000fe200078ec0ff */
[----:B------:R-:W-:Y:S01]  /*7920*/  FADD.FTZ R7, R242, R168 ;  /* 0x000000a8f2077221 */ /* 0x000fe20000010000 */
[----:B------:R-:W-:Y:S01]  /*7930*/  SHF.R.U32.HI R3, RZ, 0x8, R32 ;  /* 0x00000008ff037819 */ /* 0x000fe20000011620 */
[----:B------:R-:W-:Y:S01]  /*7940*/  IMAD.MOV.U32 R34, RZ, RZ, c[0x0][0x228] ;  /* 0x00008a00ff227624 */ /* 0x000fe200078e00ff */
[----:B------:R-:W-:Y:S01]  /*7950*/  @!P3 PRMT R212, R127, 0x5410, RZ ;  /* 0x000054107fd4b816 */ /* 0x000fe200000000ff */
[----:B------:R-:W-:Y:S01]  /*7960*/  HMMA.16816.F32 R16, R12, R22, RZ ;  /* 0x000000160c10723c */ /* 0x000fe200000018ff */
[----:B------:R-:W1:Y:S01]  /*7970*/  LDSM.16.MT88.4 R20, [R180+0x1e000] ;  /* 0x01e00000b414783b */ /* 0x000e620000004200 */
[----:B------:R-:W-:Y:S01]  /*7980*/  PRMT R39, R35, 0x5410, R3 ;  /* 0x0000541023277816 */ /* 0x000fe20000000003 */
[--C-:B------:R-:W-:Y:S01]  /*7990*/  FFMA.FTZ R3, R112, c[0x0][0x23c], -R5.reuse ;  /* 0x00008f0070037a23 */ /* 0x100fe20000010805 */
[----:B------:R-:W-:Y:S01]  /*79a0*/  ISETP.GE.U32.AND P1, PT, R109, R30, PT ;  /* 0x0000001e6d00720c */ /* 0x000fe20003f26070 */
[----:B------:R-:W-:Y:S01]  /*79b0*/  FFMA.FTZ R5, R111, c[0x0][0x23c], -R5 ;  /* 0x00008f006f057a23 */ /* 0x000fe20000010805 */
[----:B------:R-:W-:Y:S01]  /*79c0*/  @!P6 HADD2 R111, -R211.H0_H0, -RZ.H0_H0 ;  /* 0xa00000ffd36fe230 */ /* 0x000fe20000000900 */
[----:B------:R-:W-:Y:S01]  /*79d0*/  @!P4 PRMT R85, R115, 0x5410, RZ ;  /* 0x000054107355c816 */ /* 0x000fe200000000ff */
[----:B------:R-:W-:Y:S01]  /*79e0*/  IMAD.MOV.U32 R35, RZ, RZ, R105 ;  /* 0x000000ffff237224 */ /* 0x000fe200078e0069 */
[----:B------:R-:W-:Y:S01]  /*79f0*/  ISETP.GE.U32.AND P4, PT, R109, R29, PT ;  /* 0x0000001d6d00720c */ /* 0x000fe20003f86070 */
[----:B------:R-:W-:Y:S01]  /*7a00*/  IMAD.MOV.U32 R115, RZ, RZ, R104 ;  /* 0x000000ffff737224 */ /* 0x000fe200078e0068 */
[----:B------:R-:W-:Y:S01]  /*7a10*/  @!P6 PRMT R211, R111, 0x5410, RZ ;  /* 0x000054106fd3e816 */ /* 0x000fe200000000ff */
[----:B------:R-:W-:Y:S01]  /*7a20*/  IMAD.MOV.U32 R105, RZ, RZ, R62 ;  /* 0x000000ffff697224 */ /* 0x000fe200078e003e */
[----:B------:R-:W-:Y:S01]  /*7a30*/  @!P5 HADD2 R112, -R210.H0_H0, -RZ.H0_H0 ;  /* 0xa00000ffd270d230 */ /* 0x000fe20000000900 */
[----:B------:R-:W-:-:S02]  /*7a40*/  IMAD.MOV.U32 R104, RZ, RZ, R61 ;  /* 0x000000ffff687224 */ /* 0x000fc400078e003d */
[----:B------:R-:W-:Y:S02]  /*7a50*/  IMAD.MOV.U32 R61, RZ, RZ, R83 ;  /* 0x000000ffff3d7224 */ /* 0x000fe400078e0053 */
[----:B------:R-:W-:Y:S01]  /*7a60*/  IMAD.MOV.U32 R62, RZ, RZ, R82 ;  /* 0x000000ffff3e7224 */ /* 0x000fe200078e0052 */
[----:B------:R-:W-:Y:S01]  /*7a70*/  @!P5 PRMT R210, R112, 0x5410, RZ ;  /* 0x0000541070d2d816 */ /* 0x000fe200000000ff */
[----:B------:R-:W-:-:S04]  /*7a80*/  IMAD.SHL.U32 R34, R34, 0x8, RZ ;  /* 0x0000000822227824 */ /* 0x000fc800078e00ff */
[----:B------:R-:W-:Y:S01]  /*7a90*/  HMMA.16816.F32 R224, R8, R26, R16 ;  /* 0x0000001a08e0723c */ /* 0x000fe20000001810 */
[----:B------:R-:W2:Y:S06]  /*7aa0*/  LDSM.16.MT88.4 R24, [R180+0x1e800] ;  /* 0x01e80000b418783b */ /* 0x000eac0000004200 */
[----:B------:R-:W-:-:S04]  /*7ab0*/  LOP3.LUT R16, R28, 0xff, RZ, 0xc0, !PT ;  /* 0x000000ff1c107812 */ /* 0x000fc800078ec0ff */
[----:B------:R-:W-:Y:S02]  /*7ac0*/  PRMT R38, R16, 0x5410, R6 ;  /* 0x0000541010267816 */ /* 0x000fe40000000006 */
[----:B------:R-:W-:Y:S02]  /*7ad0*/  LOP3.LUT R6, R36, 0xff, RZ, 0xc0, !PT ;  /* 0x000000ff24067812 */ /* 0x000fe400078ec0ff */
[----:B------:R-:W-:Y:S01]  /*7ae0*/  PRMT R36, R2, 0x5410, R33 ;  /* 0x0000541002247816 */ /* 0x000fe20000000021 */
[----:B-1----:R-:W-:Y:S01]  /*7af0*/  HMMA.16816.F32 R16, R12, R20, RZ ;  /* 0x000000140c10723c */ /* 0x002fe200000018ff */
[----:B------:R-:W-:Y:S02]  /*7b00*/  SHF.R.U32.HI R2, RZ, 0x8, R37 ;  /* 0x00000008ff027819 */ /* 0x000fe40000011625 */
[----:B------:R-:W-:Y:S02]  /*7b10*/  ISETP.GE.U32.AND P2, PT, R109, R6, PT ;  /* 0x000000066d00720c */ /* 0x000fe40003f46070 */
[----:B------:R-:W-:-:S04]  /*7b20*/  LOP3.LUT R2, R2, 0xffff, RZ, 0xc0, !PT ;  /* 0x0000ffff02027812 */ /* 0x000fc800078ec0ff */
[----:B------:R-:W-:Y:S01]  /*7b30*/  ISETP.GE.U32.AND P3, PT, R109, R2, PT ;  /* 0x000000026d00720c */ /* 0x000fe20003f66070 */
[----:B------:R-:W-:Y:S02]  /*7b40*/  FADD.FTZ R2, R106, R44 ;  /* 0x0000002c6a027221 */ /* 0x000fe40000010000 */
[----:B------:R-:W-:Y:S02]  /*7b50*/  IMAD.MOV.U32 R106, RZ, RZ, R98 ;  /* 0x000000ffff6a7224 */ /* 0x000fe400078e0062 */
[----:B------:R-:W-:Y:S01]  /*7b60*/  FADD.FTZ R6, R252, R2 ;  /* 0x00000002fc067221 */ /* 0x000fe20000010000 */
[----:B------:R-:W-:Y:S01]  /*7b70*/  LOP3.LUT R2, R4, 0xffff, RZ, 0xc0, !PT ;  /* 0x0000ffff04027812 */ /* 0x000fe200078ec0ff */
[----:B------:R1:W-:Y:S01]  /*7b80*/  MUFU.EX2 R98, R3 ;  /* 0x0000000300627308 */ /* 0x0003e20000000800 */
[----:B------:R-:W-:-:S07]  /*7b90*/  IMAD.MOV.U32 R44, RZ, RZ, R108 ;  /* 0x000000ffff2c7224 */ /* 0x000fce00078e006c */
[----:B--2---:R-:W-:Y:S01]  /*7ba0*/  HMMA.16816.F32 R220, R8, R24, R16 ;  /* 0x0000001808dc723c */ /* 0x004fe20000001810 */
[----:B------:R2:W3:Y:S07]  /*7bb0*/  MUFU.EX2 R252, R5 ;  /* 0x0000000500fc7308 */ /* 0x0004ee0000000800 */
[----:B------:R-:W-:Y:S01]  /*7bc0*/  HMMA.16816.F32 R16, R12, R22, RZ ;  /* 0x000000160c10723c */ /* 0x000fe200000018ff */
[----:B-1----:R-:W-:Y:S01]  /*7bd0*/  SHF.R.U32.HI R3, RZ, 0x8, R2 ;  /* 0x00000008ff037819 */ /* 0x002fe20000011602 */
[----:B------:R-:W-:Y:S01]  /*7be0*/  LDSM.16.MT88.4 R20, [R181+0x1e800] ;  /* 0x01e80000b514783b */ /* 0x000fe20000004200 */
[----:B------:R-:W-:-:S04]  /*7bf0*/  LOP3.LUT R2, R4, 0xff, RZ, 0xc0, !PT ;  /* 0x000000ff04027812 */ /* 0x000fc800078ec0ff */
[----:B------:R-:W-:Y:S01]  /*7c00*/  PRMT R31, R2, 0x5410, R3 ;  /* 0x00005410021f7816 */ /* 0x000fe20000000003 */
[----:B------:R-:W-:Y:S01]  /*7c10*/  FFMA.FTZ R3, R113, c[0x0][0x23c], -R0 ;  /* 0x00008f0071037a23 */ /* 0x000fe20000010800 */
[--C-:B------:R-:W-:Y:S01]  /*7c20*/  SHF.R.U32.HI R2, RZ, 0x10, R4.reuse ;  /* 0x00000010ff027819 */ /* 0x100fe20000011604 */
[----:B--2---:R-:W-:Y:S01]  /*7c30*/  FADD.FTZ R5, R243, R7 ;  /* 0x00000007f3057221 */ /* 0x004fe20000010000 */
[----:B------:R-:W-:Y:S01]  /*7c40*/  SHF.R.U32.HI R4, RZ, 0x18, R4 ;  /* 0x00000018ff047819 */ /* 0x000fe20000011604 */
[----:B------:R1:W-:Y:S01]  /*7c50*/  MUFU.EX2 R243, R3 ;  /* 0x0000000300f37308 */ /* 0x0003e20000000800 */
[----:B------:R-:W-:Y:S01]  /*7c60*/  LOP3.LUT R2, R2, 0xff, RZ, 0xc0, !PT ;  /* 0x000000ff02027812 */ /* 0x000fe200078ec0ff */
[----:B------:R-:W-:-:S03]  /*7c70*/  FFMA.FTZ R0, R114, c[0x0][0x23c], -R0 ;  /* 0x00008f0072007a23 */ /* 0x000fc60000010800 */
[----:B------:R-:W-:Y:S01]  /*7c80*/  PRMT R30, R2, 0x5410, R4 ;  /* 0x00005410021e7816 */ /* 0x000fe20000000004 */
[----:B------:R-:W-:Y:S02]  /*7c90*/  FADD.FTZ R2, R135, R6 ;  /* 0x0000000687027221 */ /* 0x000fe40000010000 */
[----:B------:R3:W2:Y:S02]  /*7ca0*/  MUFU.EX2 R242, R0 ;  /* 0x0000000000f27308 */ /* 0x0006a40000000800 */
[----:B------:R-:W-:Y:S02]  /*7cb0*/  FADD.FTZ R2, R134, R2 ;  /* 0x0000000286027221 */ /* 0x000fe40000010000 */
[----:B------:R-:W-:Y:S01]  /*7cc0*/  HMMA.16816.F32 R124, R8, R26, R16 ;  /* 0x0000001a087c723c */ /* 0x000fe20000001810 */
[----:B------:R-:W4:Y:S01]  /*7cd0*/  LDSM.16.MT88.4 R16, [R181+0x1e000] ;  /* 0x01e00000b510783b */ /* 0x000f220000004200 */
[----:B-1----:R-:W-:-:S04]  /*7ce0*/  FADD.FTZ R3, R169, R5 ;  /* 0x00000005a9037221 */ /* 0x002fc80000010000 */
[----:B------:R-:W-:Y:S01]  /*7cf0*/  FADD.FTZ R3, R130, R3 ;  /* 0x0000000382037221 */ /* 0x000fe20000010000 */
[----:B---3--:R-:W-:-:S04]  /*7d00*/  F2FP.PACK_AB R0, R252, R98 ;  /* 0x00000062fc00723e */ /* 0x008fc800000000ff */
[C---:B------:R-:W-:Y:S02]  /*7d10*/  PRMT R168, R0.reuse, 0x7632, R168 ;  /* 0x0000763200a87816 */ /* 0x040fe400000000a8 */
[----:B------:R-:W-:Y:S02]  /*7d20*/  PRMT R169, R0, 0x7610, R169 ;  /* 0x0000761000a97816 */ /* 0x000fe400000000a9 */
[----:B--2---:R-:W-:Y:S01]  /*7d30*/  F2FP.PACK_AB R0, R242, R243 ;  /* 0x000000f3f200723e */ /* 0x004fe200000000ff */
[----:B------:R-:W-:Y:S01]  /*7d40*/  @!P3 HADD2 R113, -R168.H0_H0, -RZ.H0_H0 ;  /* 0xa00000ffa871b230 */ /* 0x000fe20000000900 */
[----:B------:R-:W-:Y:S01]  /*7d50*/  PRMT R33, R169, 0x5410, R168 ;  /* 0x00005410a9217816 */ /* 0x000fe200000000a8 */
[----:B------:R-:W-:Y:S01]  /*7d60*/  IMAD.MOV.U32 R25, RZ, RZ, R115 ;  /* 0x000000ffff197224 */ /* 0x000fe200078e0073 */
[----:B------:R-:W-:Y:S01]  /*7d70*/  PRMT R135, R0, 0x7610, R135 ;  /* 0x0000761000877816 */ /* 0x000fe20000000087 */
[----:B------:R-:W-:Y:S01]  /*7d80*/  @!P4 HADD2 R114, -R169.H0_H0, -RZ.H0_H0 ;  /* 0xa00000ffa972c230 */ /* 0x000fe20000000900 */
[----:B------:R-:W-:-:S02]  /*7d90*/  @!P3 PRMT R168, R113, 0x5410, RZ ;  /* 0x0000541071a8b816 */ /* 0x000fc400000000ff */
[----:B------:R-:W-:Y:S02]  /*7da0*/  LEA R28, P3, R107, c[0x0][0x1f8], 0x1 ;  /* 0x00007e006b1c7a11 */ /* 0x000fe400078608ff */
[----:B------:R-:W-:Y:S01]  /*7db0*/  PRMT R134, R0, 0x7632, R134 ;  /* 0x0000763200867816 */ /* 0x000fe20000000086 */
[----:B------:R-:W-:Y:S01]  /*7dc0*/  FADD.FTZ R0, R241, R2 ;  /* 0x00000002f1007221 */ /* 0x000fe20000010000 */
[----:B------:R-:W-:Y:S01]  /*7dd0*/  LEA.HI.X R29, R107, c[0x0][0x1fc], R106, 0x1, P3 ;  /* 0x00007f006b1d7a11 */ /* 0x000fe200018f0c6a */
[----:B------:R-:W-:Y:S01]  /*7de0*/  IMAD.MOV.U32 R106, RZ, RZ, R63 ;  /* 0x000000ffff6a7224 */ /* 0x000fe200078e003f */
[----:B------:R-:W-:Y:S01]  /*7df0*/  @!P4 PRMT R169, R114, 0x5410, RZ ;  /* 0x0000541072a9c816 */ /* 0x000fe200000000ff */
[----:B------:R-:W-:Y:S01]  /*7e00*/  IMAD.MOV.U32 R107, RZ, RZ, R60 ;  /* 0x000000ffff6b7224 */ /* 0x000fe200078e003c */
[----:B------:R-:W-:Y:S01]  /*7e10*/  @!P2 HADD2 R129, -R135.H0_H0, -RZ.H0_H0 ;  /* 0xa00000ff8781a230 */ /* 0x000fe20000000900 */
[----:B------:R-:W-:Y:S01]  /*7e20*/  IMAD.MOV.U32 R63, RZ, RZ, R81 ;  /* 0x000000ffff3f7224 */ /* 0x000fe200078e0051 */
[----:B------:R1:W-:Y:S01]  /*7e30*/  STG.E.U16 [R28.64], R77 ;  /* 0x0000004d1c007986 */ /* 0x0003e2000c101518 */
[----:B------:R-:W-:Y:S01]  /*7e40*/  IMAD.MOV.U32 R60, RZ, RZ, R80 ;  /* 0x000000ffff3c7224 */ /* 0x000fe200078e0050 */
[----:B------:R-:W-:Y:S01]  /*7e50*/  PRMT R32, R135, 0x5410, R134 ;  /* 0x0000541087207816 */ /* 0x000fe20000000086 */
[----:B----4-:R-:W-:Y:S01]  /*7e60*/  HMMA.16816.F32 R4, R12, R16, RZ ;  /* 0x000000100c04723c */ /* 0x010fe200000018ff */
[----:B------:R-:W-:Y:S01]  /*7e70*/  FADD.FTZ R2, R131, R3 ;  /* 0x0000000383027221 */ /* 0x000fe20000010000 */
[----:B------:R2:W-:Y:S01]  /*7e80*/  STG.E.U16 [R28.64+0x2], R78 ;  /* 0x0000024e1c007986 */ /* 0x0005e2000c101518 */
[----:B------:R-:W-:Y:S01]  /*7e90*/  IMAD.MOV.U32 R115, RZ, RZ, R44 ;  /* 0x000000ffff737224 */ /* 0x000fe200078e002c */
[----:B------:R-:W-:Y:S01]  /*7ea0*/  @!P2 PRMT R135, R129, 0x5410, RZ ;  /* 0x000054108187a816 */ /* 0x000fe200000000ff */
[----:B------:R-:W-:Y:S01]  /*7eb0*/  FADD.FTZ R2, R184, R2 ;  /* 0x00000002b8027221 */ /* 0x000fe20000010000 */
[----:B------:R-:W-:Y:S01]  /*7ec0*/  @!P1 HADD2 R128, -R134.H0_H0, -RZ.H0_H0 ;  /* 0xa00000ff86809230 */ /* 0x000fe20000000900 */
[----:B------:R-:W-:Y:S11]  /*7ed0*/  FADD.FTZ R0, R35, R0 ;  /* 0x0000000023007221 */ /* 0x000ff60000010000 */
[----:B------:R-:W-:Y:S06]  /*7ee0*/  @!UPT UIADD3 URZ, URZ, URZ, URZ ;  /* 0x0000003f3f3ff290 */ /* 0x000fec000fffe03f */
[----:B------:R-:W-:Y:S01]  /*7ef0*/  HMMA.16816.F32 R108, R8, R20, R4 ;  /* 0x00000014086c723c */ /* 0x000fe20000001804 */
[----:B------:R-:W-:Y:S02]  /*7f00*/  FADD.FTZ R241, R25, R2 ;  /* 0x0000000219f17221 */ /* 0x000fe40000010000 */
[----:B-1----:R-:W-:Y:S01]  /*7f10*/  IMAD.MOV.U32 R77, RZ, RZ, R51 ;  /* 0x000000ffff4d7224 */ /* 0x002fe200078e0033 */
[----:B------:R-:W-:Y:S01]  /*7f20*/  LDSM.16.MT88.4 R24, [R183+0x1e800] ;  /* 0x01e80000b718783b */ /* 0x000fe20000004200 */
[----:B------:R-:W-:Y:S01]  /*7f30*/  IMAD.MOV.U32 R44, RZ, RZ, R103 ;  /* 0x000000ffff2c7224 */ /* 0x000fe200078e0067 */
[----:B------:R-:W-:Y:S01]  /*7f40*/  HSET2.LE.AND R3, R31, R93, PT ;  /* 0x0000005d1f037233 */ /* 0x000fe20003803000 */
[----:B------:R-:W-:Y:S01]  /*7f50*/  IMAD.MOV.U32 R130, RZ, RZ, R115 ;  /* 0x000000ffff827224 */ /* 0x000fe200078e0073 */
[----:B------:R-:W-:Y:S01]  /*7f60*/  HMMA.16816.F32 R4, R12, R18, RZ ;  /* 0x000000120c04723c */ /* 0x000fe200000018ff */
[----:B--2---:R-:W-:Y:S01]  /*7f70*/  IMAD.MOV.U32 R78, RZ, RZ, R48 ;  /* 0x000000ffff4e7224 */ /* 0x004fe200078e0030 */
[----:B------:R-:W-:Y:S01]  /*7f80*/  @!P1 PRMT R134, R128, 0x5410, RZ ;  /* 0x0000541080869816 */ /* 0x000fe200000000ff */
[----:B------:R1:W5:Y:S11]  /*7f90*/  LDL.LU R184, [R1+0xf8] ;  /* 0x0000f80001b87983 */ /* 0x0003760000300800 */
[----:B------:R-:W-:Y:S10]  /*7fa0*/  @!UPT UIADD3 URZ, URZ, URZ, URZ ;  /* 0x0000003f3f3ff290 */ /* 0x000ff4000fffe03f */
[----:B------:R-:W-:Y:S01]  /*7fb0*/  HMMA.16816.F32 R80, R8, R22, R4 ;  /* 0x000000160850723c */ /* 0x000fe20000001804 */
[----:B------:R-:W2:Y:S01]  /*7fc0*/  LDSM.16.MT88.4 R20, [R183+0x1e000] ;  /* 0x01e00000b714783b */ /* 0x000ea20000004200 */
        /* <DEDUP_REMOVED lines=8> */
[----:B------:R-:W-:Y:S02]  /*8050*/  IMAD.MOV.U32 R112, RZ, RZ, R58 ;  /* 0x000000ffff707224 */ /* 0x000fe400078e003a */
[----:B------:R-:W-:-:S04]  /*8060*/  IMAD.WIDE R34, R34, 0x2, R28 ;  /* 0x0000000222227825 */ /* 0x000fc800078e021c */
[----:B------:R-:W-:Y:S02]  /*8070*/  IMAD.MOV.U32 R37, RZ, RZ, R44 ;  /* 0x000000ffff257224 */ /* 0x000fe400078e002c */
[----:B------:R-:W-:Y:S01]  /*8080*/  FADD.FTZ R240, R240, R0 ;  /* 0x00000000f0f07221 */ /* 0x000fe20000010000 */
[----:B------:R-:W-:Y:S01]  /*8090*/  HSET2.LE.AND R2, R41, R93, PT ;  /* 0x0000005d29027233 */ /* 0x000fe20003803000 */
[----:B--2---:R-:W-:Y:S01]  /*80a0*/  HMMA.16816.F32 R16, R12, R20, RZ ;  /* 0x000000140c10723c */ /* 0x004fe200000018ff */
[----:B------:R-:W-:Y:S01]  /*80b0*/  IMAD.MOV.U32 R113, RZ, RZ, R59 ;  /* 0x000000ffff717224 */ /* 0x000fe200078e003b */
[----:B------:R-:W-:Y:S01]  /*80c0*/  LOP3.LUT R128, R3, R45, RZ, 0xc0, !PT ;  /* 0x0000002d03807212 */ /* 0x000fe200078ec0ff */
[----:B------:R-:W-:Y:S01]  /*80d0*/  IMAD.MOV.U32 R114, RZ, RZ, R56 ;  /* 0x000000ffff727224 */ /* 0x000fe200078e0038 */
[----:B------:R1:W5:Y:S01]  /*80e0*/  LDL.LU R179, [R1+0xf4] ;  /* 0x0000f40001b37983 */ /* 0x0003620000300800 */
[----:B------:R-:W-:Y:S11]  /*80f0*/  IMAD.MOV.U32 R115, RZ, RZ, R57 ;  /* 0x000000ffff737224 */ /* 0x000ff600078e0039 */
[----:B------:R-:W-:Y:S08]  /*8100*/  @!UPT UIADD3 URZ, URZ, URZ, URZ ;  /* 0x0000003f3f3ff290 */ /* 0x000ff0000fffe03f */
[----:B------:R-:W-:Y:S08]  /*8110*/  HMMA.16816.F32 R56, R8, R24, R16 ;  /* 0x000000180838723c */ /* 0x000ff00000001810 */
[----:B------:R-:W-:Y:S01]  /*8120*/  HMMA.16816.F32 R16, R12, R22, RZ ;  /* 0x000000160c10723c */ /* 0x000fe200000018ff */
[----:B------:R-:W2:Y:S01]  /*8130*/  LDSM.16.MT88.4 R20, [R182+0x1e000] ;  /* 0x01e00000b614783b */ /* 0x000ea20000004200 */
[----:B------:R-:W-:-:S02]  /*8140*/  IMAD.MOV.U32 R44, RZ, RZ, R103 ;  /* 0x000000ffff2c7224 */ /* 0x000fc400078e0067 */
[----:B------:R-:W-:Y:S01]  /*8150*/  IMAD.MOV.U32 R103, RZ, RZ, R102 ;  /* 0x000000ffff677224 */ /* 0x000fe200078e0066 */
[----:B------:R3:W-:Y:S01]  /*8160*/  STG.E.U16 [R34.64+0x2], R79 ;  /* 0x0000024f22007986 */ /* 0x0007e2000c101518 */
[----:B------:R-:W-:Y:S02]  /*8170*/  IMAD.MOV.U32 R102, RZ, RZ, R76 ;  /* 0x000000ffff667224 */ /* 0x000fe400078e004c */
[----:B------:R-:W-:Y:S02]  /*8180*/  IMAD.MOV.U32 R76, RZ, RZ, R50 ;  /* 0x000000ffff4c7224 */ /* 0x000fe400078e0032 */
[----:B---3--:R-:W-:Y:S11]  /*8190*/  IMAD.MOV.U32 R79, RZ, RZ, R49 ;  /* 0x000000ffff4f7224 */ /* 0x008ff600078e0031 */
[----:B------:R-:W-:Y:S03]  /*81a0*/  @!UPT UIADD3 URZ, URZ, URZ, URZ ;  /* 0x0000003f3f3ff290 */ /* 0x000fe6000fffe03f */
[----:B------:R-:W-:Y:S08]  /*81b0*/  HMMA.16816.F32 R48, R8, R26, R16 ;  /* 0x0000001a0830723c */ /* 0x000ff00000001810 */
[C---:B--2---:R-:W-:Y:S08]  /*81c0*/  HMMA.16816.F32 R24, R12.reuse, R20, RZ ;  /* 0x000000140c18723c */ /* 0x044ff000000018ff */
[----:B------:R-:W-:Y:S01]  /*81d0*/  HMMA.16816.F32 R20, R12, R22, RZ ;  /* 0x000000160c14723c */ /* 0x000fe200000018ff */
[----:B------:R-:W2:Y:S01]  /*81e0*/  LDSM.16.MT88.4 R12, [R182+0x1e800] ;  /* 0x01e80000b60c783b */ /* 0x000ea20000004200 */
[----:B------:R-:W-:-:S05]  /*81f0*/  HSET2.LE.AND R0, R38, R93, PT ;  /* 0x0000005d26007233 */ /* 0x000fca0003803000 */
[----:B------:R-:W-:Y:S01]  /*8200*/  LOP3.LUT R4, R0, R46, RZ, 0xc0, !PT ;  /* 0x0000002e00047212 */ /* 0x000fe200078ec0ff */
[----:B------:R-:W-:-:S05]  /*8210*/  HSET2.LE.AND R0, R40, R93, PT ;  /* 0x0000005d28007233 */ /* 0x000fca0003803000 */
[----:B------:R-:W-:-:S03]  /*8220*/  LOP3.LUT R5, R0, R53, RZ, 0xc0, !PT ;  /* 0x0000003500057212 */ /* 0x000fc600078ec0ff */
[C---:B--2---:R-:W-:Y:S08]  /*8230*/  HMMA.16816.F32 R24, R8.reuse, R12, R24 ;  /* 0x0000000c0818723c */ /* 0x044ff00000001818 */
[----:B------:R-:W-:Y:S01]  /*8240*/  HMMA.16816.F32 R20, R8, R14, R20 ;  /* 0x0000000e0814723c */ /* 0x000fe20000001814 */
[----:B------:R-:W2:Y:S01]  /*8250*/  LDSM.16.MT88.4 R8, [R180+0x19000] ;  /* 0x01900000b408783b */ /* 0x000ea20000004200 */
[--C-:B------:R-:W-:Y:S01]  /*8260*/  HSET2.LE.AND R0, R42, R93.reuse, PT ;  /* 0x0000005d2a007233 */ /* 0x100fe20003803000 */
[----:B------:R-:W-:Y:S01]  /*8270*/  LOP3.LUT R7, R2, R47, RZ, 0xc0, !PT ;  /* 0x0000002f02077212 */ /* 0x000fe200078ec0ff */
[--C-:B------:R-:W-:Y:S01]  /*8280*/  HSET2.LE.AND R17, R39, R93.reuse, PT ;  /* 0x0000005d27117233 */ /* 0x100fe20003803000 */
[----:B------:R-:W3:Y:S01]  /*8290*/  LDSM.16.MT88.4 R12, [R181+0x19000] ;  /* 0x01900000b50c783b */ /* 0x000ee20000004200 */
[--C-:B------:R-:W-:Y:S01]  /*82a0*/  HSET2.LE.AND R18, R36, R93.reuse, PT ;  /* 0x0000005d24127233 */ /* 0x100fe20003803000 */
[----:B------:R-:W-:Y:S01]  /*82b0*/  LOP3.LUT R6, R0, R52, RZ, 0xc0, !PT ;  /* 0x0000003400067212 */ /* 0x000fe200078ec0ff */
[----:B------:R-:W-:Y:S01]  /*82c0*/  HSET2.LE.AND R16, R30, R93, PT ;  /* 0x0000005d1e107233 */ /* 0x000fe20003803000 */
[----:B------:R-:W-:Y:S01]  /*82d0*/  IMAD.MOV.U32 R36, RZ, RZ, R130 ;  /* 0x000000ffff247224 */ /* 0x000fe200078e0082 */
[----:B------:R-:W-:-:S02]  /*82e0*/  LOP3.LUT R130, R17, R33, RZ, 0xc0, !PT ;  /* 0x0000002111827212 */ /* 0x000fc400078ec0ff */
[----:B------:R-:W-:Y:S02]  /*82f0*/  LOP3.LUT R131, R18, R32, RZ, 0xc0, !PT ;  /* 0x0000002012837212 */ /* 0x000fe400078ec0ff */
[----:B------:R-:W-:Y:S01]  /*8300*/  LOP3.LUT R129, R16, R43, RZ, 0xc0, !PT ;  /* 0x0000002b10817212 */ /* 0x000fe200078ec0ff */
[C---:B--2---:R-:W-:Y:S08]  /*8310*/  HMMA.16816.F32 R164, R4.reuse, R8, R164 ;  /* 0x0000000804a4723c */ /* 0x044ff000000018a4 */
[----:B------:R-:W-:Y:S01]  /*8320*/  HMMA.16816.F32 R16, R4, R10, R148 ;  /* 0x0000000a0410723c */ /* 0x000fe20000001894 */
[----:B------:R-:W2:Y:S01]  /*8330*/  LDSM.16.MT88.4 R8, [R183+0x19000] ;  /* 0x01900000b708783b */ /* 0x000ea20000004200 */
[----:B------:R-:W-:-:S02]  /*8340*/  IMAD.MOV.U32 R38, RZ, RZ, R44 ;  /* 0x000000ffff267224 */ /* 0x000fc400078e002c */
[----:B------:R-:W-:Y:S02]  /*8350*/  IMAD.MOV.U32 R39, RZ, RZ, R103 ;  /* 0x000000ffff277224 */ /* 0x000fe400078e0067 */
[----:B------:R-:W-:Y:S02]  /*8360*/  IMAD.MOV.U32 R52, RZ, RZ, R102 ;  /* 0x000000ffff347224 */ /* 0x000fe400078e0066 */
[----:B------:R-:W-:Y:S01]  /*8370*/  IMAD.MOV.U32 R53, RZ, RZ, R101 ;  /* 0x000000ffff357224 */ /* 0x000fe200078e0065 */
[C---:B---3--:R-:W-:Y:S08]  /*8380*/  HMMA.16816.F32 R156, R4.reuse, R12, R156 ;  /* 0x0000000c049c723c */ /* 0x048ff0000000189c */
[C---:B------:R-:W-:Y:S01]  /*8390*/  HMMA.16816.F32 R36, R4.reuse, R14, R36 ;  /* 0x0000000e0424723c */ /* 0x040fe20000001824 */
[----:B------:R-:W3:Y:S07]  /*83a0*/  LDSM.16.MT88.4 R12, [R182+0x19000] ;  /* 0x01900000b60c783b */ /* 0x000eee0000004200 */
[C---:B--2---:R-:W-:Y:S08]  /*83b0*/  HMMA.16816.F32 R148, R4.reuse, R8, R52 ;  /* 0x000000080494723c */ /* 0x044ff00000001834 */
[C---:B------:R-:W-:Y:S01]  /*83c0*/  HMMA.16816.F32 R40, R4.reuse, R10, R140 ;  /* 0x0000000a0428723c */ /* 0x040fe2000000188c */
[----:B------:R-:W2:Y:S07]  /*83d0*/  LDSM.16.MT88.4 R8, [R180+0x1b000] ;  /* 0x01b00000b408783b */ /* 0x000eae0000004200 */
        /* <DEDUP_REMOVED lines=10> */
[----:B------:R-:W-:Y:S01]  /*8480*/  HMMA.16816.F32 R76, R4, R10, R244 ;  /* 0x0000000a044c723c */ /* 0x000fe200000018f4 */
[----:B------:R-:W2:Y:S01]  /*8490*/  LDSM.16.MT88.4 R8, [R180+0x1d000] ;  /* 0x01d00000b408783b */ /* 0x000ea20000004200 */
[----:B------:R-:W-:-:S03]  /*84a0*/  IMAD.MOV.U32 R30, RZ, RZ, R87 ;  /* 0x000000ffff1e7224 */ /* 0x000fc600078e0057 */
[----:B------:R-:W-:Y:S01]  /*84b0*/  STG.E.U16 [R34.64], R84 ;  /* 0x0000005422007986 */ /* 0x000fe2000c101518 */
[----:B------:R-:W-:-:S03]  /*84c0*/  IMAD.MOV.U32 R3, RZ, RZ, R91 ;  /* 0x000000ffff037224 */ /* 0x000fc600078e005b */
[----:B------:R-:W-:Y:S01]  /*84d0*/  STG.E.U16 [R28.64+0x10], R86 ;  /* 0x000010561c007986 */ /* 0x000fe2000c101518 */
[----:B------:R-:W-:-:S03]  /*84e0*/  IMAD.MOV.U32 R2, RZ, RZ, R88 ;  /* 0x000000ffff027224 */ /* 0x000fc600078e0058 */
[----:B------:R3:W-:Y:S01]  /*84f0*/  STG.E.U16 [R28.64+0x12], R85 ;  /* 0x000012551c007986 */ /* 0x0007e2000c101518 */
[----:B------:R-:W-:Y:S02]  /*8500*/  IMAD.MOV.U32 R246, RZ, RZ, R99 ;  /* 0x000000fffff67224 */ /* 0x000fe400078e0063 */
[----:B------:R-:W-:Y:S02]  /*8510*/  IMAD.MOV.U32 R31, RZ, RZ, R98 ;  /* 0x000000ffff1f7224 */ /* 0x000fe400078e0062 */
[----:B------:R-:W-:Y:S02]  /*8520*/  IMAD.MOV.U32 R245, RZ, RZ, R97 ;  /* 0x000000fffff57224 */ /* 0x000fe400078e0061 */
[----:B------:R-:W-:Y:S02]  /*8530*/  IMAD.MOV.U32 R244, RZ, RZ, R96 ;  /* 0x000000fffff47224 */ /* 0x000fe400078e0060 */
[----:B------:R-:W-:Y:S02]  /*8540*/  IMAD.MOV.U32 R33, RZ, RZ, R94 ;  /* 0x000000ffff217224 */ /* 0x000fe400078e005e */
[----:B------:R-:W-:-:S02]  /*8550*/  IMAD.MOV.U32 R32, RZ, RZ, R95 ;  /* 0x000000ffff207224 */ /* 0x000fc400078e005f */
[----:B------:R-:W-:Y:S01]  /*8560*/  IMAD.MOV.U32 R0, RZ, RZ, R92 ;  /* 0x000000ffff007224 */ /* 0x000fe200078e005c */
[C---:B---3--:R-:W-:Y:S07]  /*8570*/  HMMA.16816.F32 R84, R4.reuse, R12, R248 ;  /* 0x0000000c0454723c */ /* 0x048fee00000018f8 */
[----:B------:R-:W-:Y:S02]  /*8580*/  IMAD.MOV.U32 R251, RZ, RZ, R89 ;  /* 0x000000fffffb7224 */ /* 0x000fe400078e0059 */
[----:B------:R-:W-:Y:S01]  /*8590*/  IMAD.MOV.U32 R250, RZ, RZ, R90 ;  /* 0x000000fffffa7224 */ /* 0x000fe200078e005a */
[C---:B--2---:R-:W-:Y:S08]  /*85a0*/  HMMA.16816.F32 R92, R4.reuse, R8, R228 ;  /* 0x00000008045c723c */ /* 0x044ff000000018e4 */
[C---:B------:R-:W-:Y:S01]  /*85b0*/  HMMA.16816.F32 R88, R4.reuse, R14, R232 ;  /* 0x0000000e0458723c */ /* 0x040fe200000018e8 */
[----:B------:R-:W2:Y:S07]  /*85c0*/  LDSM.16.MT88.4 R12, [R181+0x1d000] ;  /* 0x01d00000b50c783b */ /* 0x000eae0000004200 */
[----:B------:R-:W-:Y:S01]  /*85d0*/  HMMA.16816.F32 R96, R4, R10, R160 ;  /* 0x0000000a0460723c */ /* 0x000fe200000018a0 */
[----:B------:R-:W3:Y:S01]  /*85e0*/  LDSM.16.MT88.4 R8, [R183+0x1d000] ;  /* 0x01d00000b708783b */ /* 0x000ee20000004200 */
[----:B------:R-:W-:-:S03]  /*85f0*/  IMAD.MOV.U32 R247, RZ, RZ, R100 ;  /* 0x000000fffff77224 */ /* 0x000fc600078e0064 */
[----:B------:R-:W-:Y:S03]  /*8600*/  LDSM.16.MT88.4 R160, [R180+0x19800] ;  /* 0x01980000b4a0783b */ /* 0x000fe60000004200 */
[C---:B--2---:R-:W-:Y:S01]  /*8610*/  HMMA.16816.F32 R100, R4.reuse, R12, R152 ;  /* 0x0000000c0464723c */ /* 0x044fe20000001898 */
[----:B------:R-:W-:Y:S07]  /*8620*/  LDSM.16.MT88.4 R152, [R181+0x19800] ;  /* 0x01980000b598783b */ /* 0x000fee0000004200 */
[C---:B------:R-:W-:Y:S01]  /*8630*/  HMMA.16816.F32 R104, R4.reuse, R14, R144 ;  /* 0x0000000e0468723c */ /* 0x040fe20000001890 */
[----:B------:R-:W2:Y:S04]  /*8640*/  LDSM.16.MT88.4 R12, [R182+0x1d000] ;  /* 0x01d00000b60c783b */ /* 0x000ea80000004200 */
[----:B------:R-:W-:Y:S03]  /*8650*/  LDSM.16.MT88.4 R144, [R183+0x19800] ;  /* 0x01980000b790783b */ /* 0x000fe60000004200 */
[C---:B---3--:R-:W-:Y:S01]  /*8660*/  HMMA.16816.F32 R112, R4.reuse, R8, R136 ;  /* 0x000000080470723c */ /* 0x048fe20000001888 */
[----:B------:R-:W-:Y:S07]  /*8670*/  LDSM.16.MT88.4 R136, [R182+0x19800] ;  /* 0x01980000b688783b */ /* 0x000fee0000004200 */
[C---:B------:R-:W-:Y:S01]  /*8680*/  HMMA.16816.F32 R116, R4.reuse, R10, R116 ;  /* 0x0000000a0474723c */ /* 0x040fe20000001874 */
[----:B------:R-:W3:Y:S07]  /*8690*/  LDSM.16.MT88.4 R8, [R180+0x1f000] ;  /* 0x01f00000b408783b */ /* 0x000eee0000004200 */
[C---:B--2---:R-:W-:Y:S08]  /*86a0*/  HMMA.16816.F32 R120, R4.reuse, R12, R120 ;  /* 0x0000000c0478723c */ /* 0x044ff00000001878 */
[C---:B------:R-:W-:Y:S01]  /*86b0*/  HMMA.16816.F32 R224, R4.reuse, R14, R224 ;  /* 0x0000000e04e0723c */ /* 0x040fe200000018e0 */
[----:B------:R-:W2:Y:S07]  /*86c0*/  LDSM.16.MT88.4 R12, [R181+0x1f000] ;  /* 0x01f00000b50c783b */ /* 0x000eae0000004200 */
[C---:B---3--:R-:W-:Y:S08]  /*86d0*/  HMMA.16816.F32 R220, R4.reuse, R8, R220 ;  /* 0x0000000804dc723c */ /* 0x048ff000000018dc */
[----:B------:R-:W-:Y:S01]  /*86e0*/  HMMA.16816.F32 R124, R4, R10, R124 ;  /* 0x0000000a047c723c */ /* 0x000fe2000000187c */
[----:B------:R-:W3:Y:S07]  /*86f0*/  LDSM.16.MT88.4 R8, [R183+0x1f000] ;  /* 0x01f00000b708783b */ /* 0x000eee0000004200 */
[C---:B------:R-:W-:Y:S08]  /*8700*/  HMMA.16816.F32 R148, R128.reuse, R144, R148 ;  /* 0x000000908094723c */ /* 0x040ff00000001894 */
[----:B------:R-:W-:Y:S01]  /*8710*/  HMMA.16816.F32 R144, R128, R146, R40 ;  /* 0x000000928090723c */ /* 0x000fe20000001828 */
[----:B------:R-:W4:Y:S07]  /*8720*/  LDSM.16.MT88.4 R40, [R180+0x1b800] ;  /* 0x01b80000b428783b */ /* 0x000f2e0000004200 */
[C---:B--2---:R-:W-:Y:S08]  /*8730*/  HMMA.16816.F32 R108, R4.reuse, R12, R108 ;  /* 0x0000000c046c723c */ /* 0x044ff0000000186c */
[C---:B------:R-:W-:Y:S01]  /*8740*/  HMMA.16816.F32 R232, R4.reuse, R14, R80 ;  /* 0x0000000e04e8723c */ /* 0x040fe20000001850 */
[----:B------:R-:W-:Y:S07]  /*8750*/  LDSM.16.MT88.4 R80, [R181+0x1d800] ;  /* 0x01d80000b550783b */ /* 0x000fee0000004200 */
[C---:B---3--:R-:W-:Y:S01]  /*8760*/  HMMA.16816.F32 R228, R4.reuse, R8, R56 ;  /* 0x0000000804e4723c */ /* 0x048fe20000001838 */
[----:B------:R-:W-:Y:S07]  /*8770*/  LDSM.16.MT88.4 R56, [R183+0x1b800] ;  /* 0x01b80000b738783b */ /* 0x000fee0000004200 */
[----:B------:R-:W-:Y:S01]  /*8780*/  HMMA.16816.F32 R12, R4, R10, R48 ;  /* 0x0000000a040c723c */ /* 0x000fe20000001830 */
[----:B------:R-:W2:Y:S04]  /*8790*/  LDSM.16.MT88.4 R48, [R181+0x1b800] ;  /* 0x01b80000b530783b */ /* 0x000ea80000004200 */
[----:B------:R-:W-:Y:S03]  /*87a0*/  LDSM.16.MT88.4 R8, [R182+0x1f000] ;  /* 0x01f00000b608783b */ /* 0x000fe60000004200 */
[C---:B------:R-:W-:Y:S08]  /*87b0*/  HMMA.16816.F32 R156, R128.reuse, R152, R156 ;  /* 0x00000098809c723c */ /* 0x040ff0000000189c */
[C---:B------:R-:W-:Y:S08]  /*87c0*/  HMMA.16816.F32 R152, R128.reuse, R154, R36 ;  /* 0x0000009a8098723c */ /* 0x040ff00000001824 */
[C---:B------:R-:W-:Y:S08]  /*87d0*/  HMMA.16816.F32 R140, R128.reuse, R136, R140 ;  /* 0x00000088808c723c */ /* 0x040ff0000000188c */
[C---:B------:R-:W-:Y:S08]  /*87e0*/  HMMA.16816.F32 R136, R128.reuse, R138, R44 ;  /* 0x0000008a8088723c */ /* 0x040ff0000000182c */
[C---:B----4-:R-:W-:Y:S08]  /*87f0*/  HMMA.16816.F32 R36, R128.reuse, R40, R52 ;  /* 0x000000288024723c */ /* 0x050ff00000001834 */
[C---:B--2---:R-:W-:Y:S01]  /*8800*/  HMMA.16816.F32 R44, R128.reuse, R48, R64 ;  /* 0x00000030802c723c */ /* 0x044fe20000001840 */
[----:B------:R-:W2:Y:S07]  /*8810*/  LDSM.16.MT88.4 R64, [R182+0x1b800] ;  /* 0x01b80000b640783b */ /* 0x000eae0000004200 */
[C---:B------:R-:W-:Y:S01]  /*8820*/  HMMA.16816.F32 R52, R128.reuse, R56, R72 ;  /* 0x000000388034723c */ /* 0x040fe20000001848 */
[----:B------:R-:W3:Y:S07]  /*8830*/  LDSM.16.MT88.4 R72, [R180+0x1d800] ;  /* 0x01d80000b448783b */ /* 0x000eee0000004200 */
[C---:B------:R-:W-:Y:S08]  /*8840*/  HMMA.16816.F32 R40, R128.reuse, R42, R60 ;  /* 0x0000002a8028723c */ /* 0x040ff0000000183c */
[C---:B------:R-:W-:Y:S08]  /*8850*/  HMMA.16816.F32 R48, R128.reuse, R50, R68 ;  /* 0x000000328030723c */ /* 0x040ff00000001844 */
[C---:B--2---:R-:W-:Y:S08]  /*8860*/  HMMA.16816.F32 R60, R128.reuse, R64, R84 ;  /* 0x00000040803c723c */ /* 0x044ff00000001854 */
[C---:B---3--:R-:W-:Y:S08]  /*8870*/  HMMA.16816.F32 R68, R128.reuse, R72, R92 ;  /* 0x000000488044723c */ /* 0x048ff0000000185c */
[C---:B------:R-:W-:Y:S01]  /*8880*/  HMMA.16816.F32 R64, R128.reuse, R66, R88 ;  /* 0x000000428040723c */ /* 0x040fe20000001858 */
[----:B------:R-:W2:Y:S07]  /*8890*/  LDSM.16.MT88.4 R88, [R183+0x1d800] ;  /* 0x01d80000b758783b */ /* 0x000eae0000004200 */
[C---:B------:R-:W-:Y:S01]  /*88a0*/  HMMA.16816.F32 R72, R128.reuse, R74, R96 ;  /* 0x0000004a8048723c */ /* 0x040fe20000001860 */
[----:B------:R-:W3:Y:S07]  /*88b0*/  LDSM.16.MT88.4 R96, [R182+0x1d800] ;  /* 0x01d80000b660783b */ /* 0x000eee0000004200 */
[C---:B------:R-:W-:Y:S08]  /*88c0*/  HMMA.16816.F32 R56, R128.reuse, R58, R76 ;  /* 0x0000003a8038723c */ /* 0x040ff0000000184c */
[C---:B------:R-:W-:Y:S08]  /*88d0*/  HMMA.16816.F32 R76, R128.reuse, R80, R100 ;  /* 0x00000050804c723c */ /* 0x040ff00000001864 */
[----:B------:R-:W-:Y:S01]  /*88e0*/  HMMA.16816.F32 R80, R128, R82, R104 ;  /* 0x000000528050723c */ /* 0x000fe20000001868 */
[----:B------:R-:W4:Y:S07]  /*88f0*/  LDSM.16.MT88.4 R104, [R180+0x1f800] ;  /* 0x01f80000b468783b */ /* 0x000f2e0000004200 */
[----:B------:R-:W-:Y:S08]  /*8900*/  HMMA.16816.F32 R24, R4, R8, R24 ;  /* 0x000000080418723c */ /* 0x000ff00000001818 */
[C---:B--2---:R-:W-:Y:S01]  /*8910*/  HMMA.16816.F32 R84, R128.reuse, R88, R112 ;  /* 0x000000588054723c */ /* 0x044fe20000001870 */
[----:B------:R-:W2:Y:S07]  /*8920*/  LDSM.16.MT88.4 R112, [R181+0x1f800] ;  /* 0x01f80000b570783b */ /* 0x000eae0000004200 */
[----:B---3--:R-:W-:Y:S01]  /*8930*/  HMMA.16816.F32 R92, R128, R96, R120 ;  /* 0x00000060805c723c */ /* 0x008fe20000001878 */
[----:B------:R-:W3:Y:S07]  /*8940*/  LDSM.16.MT88.4 R120, [R183+0x1f800] ;  /* 0x01f80000b778783b */ /* 0x000eee0000004200 */
[----:B------:R-:W-:Y:S01]  /*8950*/  HMMA.16816.F32 R20, R4, R10, R20 ;  /* 0x0000000a0414723c */ /* 0x000fe20000001814 */
[----:B------:R-:W1:Y:S04]  /*8960*/  LDSM.16.MT88.4 R4, [R182+0x1f800] ;  /* 0x01f80000b604783b */ /* 0x000e680000004200 */
[----:B------:R-:W-:Y:S04]  /*8970*/  STG.E.U16 [R34.64+0x10], R239 ;  /* 0x000010ef22007986 */ /* 0x000fe8000c101518 */
        /* <DEDUP_REMOVED lines=31> */
[----:B------:R-:W-:-:S02]  /*8b70*/  FADD.FTZ R0, R246, R0 ;  /* 0x00000000f6007221 */ /* 0x000fc40000010000 */
[----:B------:R-:W-:Y:S02]  /*8b80*/  FADD.FTZ R2, R247, R2 ;  /* 0x00000002f7027221 */ /* 0x000fe40000010000 */
[----:B------:R-:W-:Y:S02]  /*8b90*/  FADD.FTZ R0, R32, R0 ;  /* 0x0000000020007221 */ /* 0x000fe40000010000 */
[----:B------:R-:W-:Y:S02]  /*8ba0*/  FADD.FTZ R2, R33, R2 ;  /* 0x0000000221027221 */ /* 0x000fe40000010000 */
[----:B------:R-:W-:Y:S02]  /*8bb0*/  FADD.FTZ R0, R3, R0 ;  /* 0x0000000003007221 */ /* 0x000fe40000010000 */
[----:B------:R-:W-:Y:S01]  /*8bc0*/  FADD.FTZ R2, R30, R2 ;  /* 0x000000021e027221 */ /* 0x000fe20000010000 */
[----:B------:R-:W-:Y:S01]  /*8bd0*/  HMMA.16816.F32 R88, R128, R90, R116 ;  /* 0x0000005a8058723c */ /* 0x000fe20000001874 */
[----:B------:R-:W-:Y:S01]  /*8be0*/  FADD.FTZ R0, R243, R0 ;  /* 0x00000000f3007221 */ /* 0x000fe20000010000 */
[----:B-1----:R-:W-:Y:S01]  /*8bf0*/  IADD3 R210, P1, R28, -0x80, RZ ;  /* 0xffffff801cd27810 */ /* 0x002fe20007f3e0ff */
[----:B------:R-:W-:-:S05]  /*8c00*/  FADD.FTZ R212, R31, R2 ;  /* 0x000000021fd47221 */ /* 0x000fca0000010000 */
[----:B----4-:R-:W-:Y:S01]  /*8c10*/  HMMA.16816.F32 R100, R128, R104, R220 ;  /* 0x000000688064723c */ /* 0x010fe200000018dc */
[----:B------:R-:W-:Y:S01]  /*8c20*/  FADD.FTZ R213, R242, R0 ;  /* 0x00000000f2d57221 */ /* 0x000fe20000010000 */
[----:B------:R-:W-:Y:S01]  /*8c30*/  IADD3.X R211, R29, -0x1, RZ, P1, !PT ;  /* 0xffffffff1dd37810 */ /* 0x000fe20000ffe4ff */
[----:B------:R-:W-:-:S05]  /*8c40*/  FADD.FTZ R212, R252, R212 ;  /* 0x000000d4fcd47221 */ /* 0x000fca0000010000 */
[C---:B------:R-:W-:Y:S08]  /*8c50*/  HMMA.16816.F32 R164, R128.reuse, R160, R164 ;  /* 0x000000a080a4723c */ /* 0x040ff000000018a4 */
[C---:B------:R-:W-:Y:S08]  /*8c60*/  HMMA.16816.F32 R104, R128.reuse, R106, R124 ;  /* 0x0000006a8068723c */ /* 0x040ff0000000187c */
[C---:B--2---:R-:W-:Y:S08]  /*8c70*/  HMMA.16816.F32 R108, R128.reuse, R112, R108 ;  /* 0x00000070806c723c */ /* 0x044ff0000000186c */
[C---:B---3--:R-:W-:Y:S08]  /*8c80*/  HMMA.16816.F32 R116, R128.reuse, R120, R228 ;  /* 0x000000788074723c */ /* 0x048ff000000018e4 */
[C---:B------:R-:W-:Y:S08]  /*8c90*/  HMMA.16816.F32 R160, R128.reuse, R162, R16 ;  /* 0x000000a280a0723c */ /* 0x040ff00000001810 */
[C---:B------:R-:W-:Y:S08]  /*8ca0*/  HMMA.16816.F32 R96, R128.reuse, R98, R224 ;  /* 0x000000628060723c */ /* 0x040ff000000018e0 */
[C---:B------:R-:W-:Y:S08]  /*8cb0*/  HMMA.16816.F32 R112, R128.reuse, R114, R232 ;  /* 0x000000728070723c */ /* 0x040ff000000018e8 */
[C---:B------:R-:W-:Y:S08]  /*8cc0*/  HMMA.16816.F32 R120, R128.reuse, R122, R12 ;  /* 0x0000007a8078723c */ /* 0x040ff0000000180c */
[C---:B------:R-:W-:Y:S08]  /*8cd0*/  HMMA.16816.F32 R124, R128.reuse, R4, R24 ;  /* 0x00000004807c723c */ /* 0x040ff00000001818 */
[----:B------:R-:W-:Y:S01]  /*8ce0*/  HMMA.16816.F32 R128, R128, R6, R20 ;  /* 0x000000068080723c */ /* 0x000fe20000001814 */
[----:B------:R-:W-:Y:S07]  /*8cf0*/  @!P0 BRA `(.L_x_1819) ;  /* 0x0000fa9000008947 */ /* 0x000fee0003800000 */
[----:B------:R-:W2:Y:S01]  /*8d00*/  LDL.64 R244, [R1+0x98] ;  /* 0x0000980001f47983 */ /* 0x000ea20000100a00 */
[----:B------:R-:W-:Y:S01]  /*8d10*/  ULDC.64 UR4, c[0x0][0x1a0] ;  /* 0x0000680000047ab9 */ /* 0x000fe20000000a00 */
[----:B------:R-:W-:-:S04]  /*8d20*/  DEPBAR.LE SB0, 0x0 ;  /* 0x000080000000791a */ /* 0x000fc80000000000 */
[----:B------:R-:W3:Y:S04]  /*8d30*/  LDL R3, [R1+0xcc] ;  /* 0x0000cc0001037983 */ /* 0x000ee80000100800 */
[----:B------:R-:W4:Y:S04]  /*8d40*/  LDL R30, [R1+0xc8] ;  /* 0x0000c800011e7983 */ /* 0x000f280000100800 */
[----:B------:R-:W4:Y:S04]  /*8d50*/  LDL.64 R246, [R1+0xd8] ;  /* 0x0000d80001f67983 */ /* 0x000f280000100a00 */
[----:B------:R-:W4:Y:S04]  /*8d60*/  LDL.64 R32, [R1+0xe8] ;  /* 0x0000e80001207983 */ /* 0x000f280000100a00 */
[----:B------:R-:W4:Y:S01]  /*8d70*/  LDL R31, [R1+0xd0] ;  /* 0x0000d000011f7983 */ /* 0x000f220000100800 */
[----:B------:R-:W-:-:S02]  /*8d80*/  UMOV UR34, 0x6 ;  /* 0x0000000600227882 */ /* 0x000fc40000000000 */
[----:B------:R-:W-:Y:S02]  /*8d90*/  USHF.L.U32 UR37, UR4, 0x6, URZ ;  /* 0x0000000604257899 */ /* 0x000fe4000800063f */
[----:B------:R-:W-:Y:S02]  /*8da0*/  UIADD3 UR29, UR6, -0x2, URZ ;  /* 0xfffffffe061d7890 */ /* 0x000fe4000fffe03f */
[----:B------:R-:W-:Y:S02]  /*8db0*/  USHF.L.U64.HI UR5, UR4, UR34, UR5 ;  /* 0x0000002204057299 */ /* 0x000fe40008010205 */
[----:B------:R-:W-:Y:S01]  /*8dc0*/  USHF.R.S32.HI UR4, URZ, 0x1f, UR29 ;  /* 0x0000001f3f047899 */ /* 0x000fe2000801141d */
[----:B------:R-:W-:Y:S01]  /*8dd0*/  IMAD.U32 R0, RZ, RZ, UR37 ;  /* 0x00000025ff007e24 */ /* 0x000fe2000f8e00ff */
[----:B------:R-:W-:Y:S02]  /*8de0*/  UIMAD UR5, UR5, UR29, URZ ;  /* 0x0000001d050572a4 */ /* 0x000fe4000f8e023f */
[----:B------:R-:W-:-:S02]  /*8df0*/  UISETP.GT.AND UP0, UPT, UR29, UR15, UPT ;  /* 0x0000000f1d00728c */ /* 0x000fc4000bf04270 */
[----:B------:R-:W-:Y:S01]  /*8e00*/  UIMAD UR4, UR4, UR37, UR5 ;  /* 0x00000025040472a4 */ /* 0x000fe2000f8e0205 */
[----:B------:R-:W-:Y:S01]  /*8e10*/  BAR.SYNC.DEFER_BLOCKING 0x0 ;  /* 0x0000000000007b1d */ /* 0x000fe20000010000 */
[----:B--2---:R-:W-:Y:S02]  /*8e20*/  ISETP.GE.AND P5, PT, R244, c[0x0][0x220], PT ;  /* 0x00008800f4007a0c */ /* 0x004fe40003fa6270 */
[----:B---3--:R-:W-:Y:S02]  /*8e30*/  ISETP.GE.AND P4, PT, R3, c[0x0][0x220], PT ;  /* 0x0000880003007a0c */ /* 0x008fe40003f86270 */
[----:B----4-:R-:W-:-:S09]  /*8e40*/  ISETP.GE.AND P3, PT, R30, c[0x0][0x220], PT ;  /* 0x000088001e007a0c */ /* 0x010fd20003f66270 */
[----:B------:R-:W-:Y:S01]  /*8e50*/  @P5 STS.128 [R207+0x18000], RZ ;  /* 0x018000ffcf005388 */ /* 0x000fe20000000c00 */
[----:B------:R-:W-:Y:S02]  /*8e60*/  IMAD.MOV.U32 R3, RZ, RZ, R247 ;  /* 0x000000ffff037224 */ /* 0x000fe400078e00f7 */
[----:B------:R-:W-:Y:S01]  /*8e70*/  IMAD.MOV.U32 R2, RZ, RZ, R32 ;  /* 0x000000ffff027224 */ /* 0x000fe200078e0020 */
[----:B------:R-:W-:-:S03]  /*8e80*/  ISETP.GE.AND P2, PT, R31, c[0x0][0x220], PT ;  /* 0x000088001f007a0c */ /* 0x000fc60003f46270 */
[----:B------:R-:W-:Y:S01]  /*8e90*/  IMAD.WIDE.U32 R2, R0, UR29, R2 ;  /* 0x0000001d00027c25 */ /* 0x000fe2000f8e0002 */
[----:B------:R-:W1:Y:S04]  /*8ea0*/  S2R R31, SR_TID.X ;  /* 0x00000000001f7919 */ /* 0x000e680000002100 */
[----:B------:R-:W-:Y:S02]  /*8eb0*/  IADD3 R3, R3, UR4, RZ ;  /* 0x0000000403037c10 */ /* 0x000fe4000fffe0ff */
[C---:B------:R-:W-:Y:S02]  /*8ec0*/  @!P5 LEA R18, P6, R2.reuse, c[0x0][0x170], 0x1 ;  /* 0x00005c000212da11 */ /* 0x040fe400078c08ff */
        /* <DEDUP_REMOVED lines=12> */
[----:B------:R-:W-:-:S02]  /*8f90*/  IADD3.X R4, R3, UR18, RZ, P6, !PT ;  /* 0x0000001203047c10 */ /* 0x000fc4000b7fe4ff */
[----:B------:R-:W-:Y:S01]  /*8fa0*/  @!P5 LEA R16, P0, R0, c[0x0][0x170], 0x1 ;  /* 0x00005c000010da11 */ /* 0x000fe200078008ff */
[----:B------:R-:W-:Y:S01]  /*8fb0*/  @!PT LDS RZ, [RZ] ;  /* 0x00000000fffff984 */ /* 0x000fe20000000800 */
[----:B------:R-:W-:Y:S01]  /*8fc0*/  @!PT LDS RZ, [RZ] ;  /* 0x00000000fffff984 */ /* 0x000fe20000000800 */
[----:B------:R-:W-:Y:S01]  /*8fd0*/  @!PT LDS RZ, [RZ] ;  /* 0x00000000fffff984 */ /* 0x000fe20000000800 */
[----:B------:R3:W-:Y:S01]  /*8fe0*/  @!P4 LDGSTS.E.BYPASS.LTC128B.128 [R207+0x1a000], [R14.64+0x80] ;  /* 0x1a0000800ecfcfae */ /* 0x0007e2000b901d58 */
[----:B------:R-:W-:Y:S01]  /*8ff0*/  @!P2 LEA.HI.X R11, R2, c[0x0][0x174], R3, 0x1, P1 ;  /* 0x00005d00020baa11 */ /* 0x000fe200008f0c03 */
[----:B-1----:R-:W-:Y:S01]  /*9000*/  IMAD.SHL.U32 R31, R31, 0x2, RZ ;  /* 0x000000021f1f7824 */ /* 0x002fe200078e00ff */
        /* <DEDUP_REMOVED lines=39> */
[----:B---3--:R-:W-:Y:S04]  /*9280*/  LDSM.16.M88.4 R12, [R179+0x10800] ;  /* 0x01080000b30c783b */ /* 0x008fe80000000200 */
[----:B------:R-:W-:Y:S04]  /*9290*/  LDSM.16.M88.4 R24, [R179+0x11000] ;  /* 0x01100000b318783b */ /* 0x000fe80000000200 */
[----:B------:R-:W-:Y:S04]  /*92a0*/  LDSM.16.M88.4 R220, [R179+0x11800] ;  /* 0x01180000b3dc783b */ /* 0x000fe80000000200 */
[----:B----4-:R-:W2:Y:S04]  /*92b0*/  LDSM.16.M88.4 R4, [R187] ;  /* 0x00000000bb04783b */ /* 0x010ea80000000200 */
[----:B-1----:R-:W-:Y:S04]  /*92c0*/  LDSM.16.M88.4 R8, [R188] ;  /* 0x00000000bc08783b */ /* 0x002fe80000000200 */
[----:B------:R-:W1:Y:S04]  /*92d0*/  LDSM.16.M88.4 R224, [R191] ;  /* 0x00000000bfe0783b */ /* 0x000e680000000200 */
[----:B------:R-:W3:Y:S04]  /*92e0*/  LDSM.16.M88.4 R228, [R206] ;  /* 0x00000000cee4783b */ /* 0x000ee80000000200 */
[----:B------:R-:W4:Y:S04]  /*92f0*/  LDSM.16.M88.4 R232, [R205] ;  /* 0x00000000cde8783b */ /* 0x000f280000000200 */
[----:B------:R-:W1:Y:S04]  /*9300*/  LDSM.16.M88.4 R240, [R204] ;  /* 0x00000000ccf0783b */ /* 0x000e680000000200 */
[----:B------:R-:W0:Y:S01]  /*9310*/  LDGDEPBAR ;  /* 0x00000000000079af */ /* 0x000e220000000000 */
[C---:B--2---:R-:W-:Y:S08]  /*9320*/  HMMA.16816.F32 R208, R4.reuse, R16, RZ ;  /* 0x0000001004d0723c */ /* 0x044ff000000018ff */
        /* <DEDUP_REMOVED lines=8> */
[----:B------:R-:W2:Y:S07]  /*93b0*/  LDSM.16.M88.4 R4, [R190] ;  /* 0x00000000be04783b */ /* 0x000eae0000000200 */
[C---:B-1----:R-:W-:Y:S08]  /*93c0*/  HMMA.16816.F32 R236, R8.reuse, R224, R208 ;  /* 0x000000e008ec723c */ /* 0x042ff000000018d0 */
[C---:B------:R-:W-:Y:S08]  /*93d0*/  HMMA.16816.F32 R224, R8.reuse, R226, R172 ;  /* 0x000000e208e0723c */ /* 0x040ff000000018ac */
[C---:B---3--:R-:W-:Y:S08]  /*93e0*/  HMMA.16816.F32 R208, R8.reuse, R228, R168 ;  /* 0x000000e408d0723c */ /* 0x048ff000000018a8 */
[C---:B------:R-:W-:Y:S08]  /*93f0*/  HMMA.16816.F32 R172, R8.reuse, R230, R32 ;  /* 0x000000e608ac723c */ /* 0x040ff00000001820 */
[C---:B----4-:R-:W-:Y:S01]  /*9400*/  HMMA.16816.F32 R168, R8.reuse, R232, R20 ;  /* 0x000000e808a8723c */ /* 0x050fe20000001814 */
[----:B------:R-:W1:Y:S07]  /*9410*/  LDSM.16.M88.4 R20, [R185+0x10000] ;  /* 0x01000000b914783b */ /* 0x000e6e0000000200 */
[C---:B------:R-:W-:Y:S08]  /*9420*/  HMMA.16816.F32 R32, R8.reuse, R234, R16 ;  /* 0x000000ea0820723c */ /* 0x040ff00000001810 */
[C---:B------:R-:W-:Y:S01]  /*9430*/  HMMA.16816.F32 R16, R8.reuse, R240, R12 ;  /* 0x000000f00810723c */ /* 0x040fe2000000180c */
[----:B------:R-:W3:Y:S07]  /*9440*/  LDSM.16.M88.4 R12, [R185+0x10800] ;  /* 0x01080000b90c783b */ /* 0x000eee0000000200 */
[----:B------:R-:W-:Y:S01]  /*9450*/  HMMA.16816.F32 R220, R8, R242, R220 ;  /* 0x000000f208dc723c */ /* 0x000fe200000018dc */
[----:B------:R-:W4:Y:S11]  /*9460*/  LDSM.16.M88.4 R8, [R185+0x11000] ;  /* 0x01100000b908783b */ /* 0x000f360000000200 */
[----:B------:R-:W-:Y:S04]  /*9470*/  @!UPT UIADD3 URZ, URZ, URZ, URZ ;  /* 0x0000003f3f3ff290 */ /* 0x000fe8000fffe03f */
[C---:B--2---:R-:W-:Y:S08]  /*9480*/  HMMA.16816.F32 R16, R4.reuse, R24, R16 ;  /* 0x000000180410723c */ /* 0x044ff00000001810 */
[C---:B-1----:R-:W-:Y:S08]  /*9490*/  HMMA.16816.F32 R228, R4.reuse, R22, R224 ;  /* 0x0000001604e4723c */ /* 0x042ff000000018e0 */
[C---:B------:R-:W-:Y:S01]  /*94a0*/  HMMA.16816.F32 R232, R4.reuse, R20, R236 ;  /* 0x0000001404e8723c */ /* 0x040fe200000018ec */
[----:B------:R-:W-:Y:S07]  /*94b0*/  LDSM.16.M88.4 R20, [R184] ;  /* 0x00000000b814783b */ /* 0x000fee0000000200 */
[C---:B---3--:R-:W-:Y:S08]  /*94c0*/  HMMA.16816.F32 R224, R4.reuse, R12, R208 ;  /* 0x0000000c04e0723c */ /* 0x048ff000000018d0 */
[C---:B------:R-:W-:Y:S01]  /*94d0*/  HMMA.16816.F32 R208, R4.reuse, R14, R172 ;  /* 0x0000000e04d0723c */ /* 0x040fe200000018ac */
[----:B------:R-:W-:Y:S07]  /*94e0*/  LDSM.16.M88.4 R12, [R184+0x800] ;  /* 0x00080000b80c783b */ /* 0x000fee0000000200 */
[C---:B----4-:R-:W-:Y:S08]  /*94f0*/  HMMA.16816.F32 R168, R4.reuse, R8, R168 ;  /* 0x0000000804a8723c */ /* 0x050ff000000018a8 */
[C---:B------:R-:W-:Y:S01]  /*9500*/  HMMA.16816.F32 R32, R4.reuse, R10, R32 ;  /* 0x0000000a0420723c */ /* 0x040fe20000001820 */
[----:B------:R-:W1:Y:S07]  /*9510*/  LDSM.16.M88.4 R8, [R189] ;  /* 0x00000000bd08783b */ /* 0x000e6e0000000200 */
[----:B------:R-:W-:Y:S01]  /*9520*/  HMMA.16816.F32 R172, R4, R26, R220 ;  /* 0x0000001a04ac723c */ /* 0x000fe200000018dc */
[----:B------:R-:W2:Y:S04]  /*9530*/  LDSM.16.M88.4 R4, [R184+0x1000] ;  /* 0x00100000b804783b */ /* 0x000ea80000000200 */
[----:B------:R-:W3:Y:S03]  /*9540*/  LDSM.16.M88.4 R24, [R184+0x1800] ;  /* 0x00180000b818783b */ /* 0x000ee60000000200 */
[C---:B-1----:R-:W-:Y:S08]  /*9550*/  HMMA.16816.F32 R220, R8.reuse, R14, R208 ;  /* 0x0000000e08dc723c */ /* 0x042ff000000018d0 */
[C---:B--2---:R-:W-:Y:S08]  /*9560*/  HMMA.16816.F32 R208, R8.reuse, R4, R168 ;  /* 0x0000000408d0723c */ /* 0x044ff000000018a8 */
[C---:B------:R-:W-:Y:S08]  /*9570*/  HMMA.16816.F32 R232, R8.reuse, R20, R232 ;  /* 0x0000001408e8723c */ /* 0x040ff000000018e8 */
[C---:B------:R-:W-:Y:S01]  /*9580*/  HMMA.16816.F32 R228, R8.reuse, R22, R228 ;  /* 0x0000001608e4723c */ /* 0x040fe200000018e4 */
[----:B------:R-:W-:Y:S07]  /*9590*/  LDSM.16.M88.4 R20, [R179+0x12000] ;  /* 0x01200000b314783b */ /* 0x000fee0000000200 */
[C---:B------:R-:W-:Y:S01]  /*95a0*/  HMMA.16816.F32 R224, R8.reuse, R12, R224 ;  /* 0x0000000c08e0723c */ /* 0x040fe200000018e0 */
[----:B------:R-:W-:Y:S07]  /*95b0*/  LDSM.16.M88.4 R12, [R179+0x12800] ;  /* 0x01280000b30c783b */ /* 0x000fee0000000200 */
[C---:B------:R-:W-:Y:S01]  /*95c0*/  HMMA.16816.F32 R168, R8.reuse, R6, R32 ;  /* 0x0000000608a8723c */ /* 0x040fe20000001820 */
[----:B------:R-:W1:Y:S04]  /*95d0*/  LDSM.16.M88.4 R4, [R187+0x4000] ;  /* 0x00400000bb04783b */ /* 0x000e680000000200 */
[----:B------:R-:W-:Y:S03]  /*95e0*/  LDSM.16.M88.4 R32, [R184+0x3800] ;  /* 0x00380000b820783b */ /* 0x000fe60000000200 */
[C---:B---3--:R-:W-:Y:S08]  /*95f0*/  HMMA.16816.F32 R16, R8.reuse, R24, R16 ;  /* 0x000000180810723c */ /* 0x048ff00000001810 */
[----:B------:R-:W-:Y:S01]  /*9600*/  HMMA.16816.F32 R172, R8, R26, R172 ;  /* 0x0000001a08ac723c */ /* 0x000fe200000018ac */
[----:B------:R-:W2:Y:S04]  /*9610*/  LDSM.16.M88.4 R8, [R179+0x13000] ;  /* 0x01300000b308783b */ /* 0x000ea80000000200 */
[----:B------:R-:W3:Y:S03]  /*9620*/  LDSM.16.M88.4 R24, [R179+0x13800] ;  /* 0x01380000b318783b */ /* 0x000ee60000000200 */
[C---:B-1----:R-:W-:Y:S08]  /*9630*/  HMMA.16816.F32 R232, R4.reuse, R20, R232 ;  /* 0x0000001404e8723c */ /* 0x042ff000000018e8 */
[C---:B------:R-:W-:Y:S01]  /*9640*/  HMMA.16816.F32 R228, R4.reuse, R22, R228 ;  /* 0x0000001604e4723c */ /* 0x040fe200000018e4 */
[----:B------:R-:W-:Y:S07]  /*9650*/  LDSM.16.M88.4 R20, [R203] ;  /* 0x00000000cb14783b */ /* 0x000fee0000000200 */
[C---:B------:R-:W-:Y:S08]  /*9660*/  HMMA.16816.F32 R224, R4.reuse, R12, R224 ;  /* 0x0000000c04e0723c */ /* 0x040ff000000018e0 */
[C---:B------:R-:W-:Y:S01]  /*9670*/  HMMA.16816.F32 R220, R4.reuse, R14, R220 ;  /* 0x0000000e04dc723c */ /* 0x040fe200000018dc */
[----:B------:R-:W-:Y:S07]  /*9680*/  LDSM.16.M88.4 R12, [R202] ;  /* 0x00000000ca0c783b */ /* 0x000fee0000000200 */
[C---:B--2---:R-:W-:Y:S08]  /*9690*/  HMMA.16816.F32 R208, R4.reuse, R8, R208 ;  /* 0x0000000804d0723c */ /* 0x044ff000000018d0 */
[C---:B------:R-:W-:Y:S01]  /*96a0*/  HMMA.16816.F32 R168, R4.reuse, R10, R168 ;  /* 0x0000000a04a8723c */ /* 0x040fe200000018a8 */
[----:B------:R-:W1:Y:S07]  /*96b0*/  LDSM.16.M88.4 R8, [R188+0x4000] ;  /* 0x00400000bc08783b */ /* 0x000e6e0000000200 */
[C---:B---3--:R-:W-:Y:S08]  /*96c0*/  HMMA.16816.F32 R16, R4.reuse, R24, R16 ;  /* 0x000000180410723c */ /* 0x048ff00000001810 */
[----:B------:R-:W-:Y:S01]  /*96d0*/  HMMA.16816.F32 R172, R4, R26, R172 ;  /* 0x0000001a04ac723c */ /* 0x000fe200000018ac */
[----:B------:R-:W2:Y:S04]  /*96e0*/  LDSM.16.M88.4 R4, [R201] ;  /* 0x00000000c904783b */ /* 0x000ea80000000200 */
        /* <DEDUP_REMOVED lines=27> */
[C---:B-1----:R-:W-:Y:S08]  /*98a0*/  HMMA.16816.F32 R224, R8.reuse, R12, R224 ;  /* 0x0000000c08e0723c */ /* 0x042ff000000018e0 */
[C---:B------:R-:W-:Y:S01]  /*98b0*/  HMMA.16816.F32 R220, R8.reuse, R14, R220 ;  /* 0x0000000e08dc723c */ /* 0x040fe200000018dc */
[----:B------:R-:W-:Y:S07]  /*98c0*/  LDSM.16.M88.4 R12, [R179+0x14800] ;  /* 0x01480000b30c783b */ /* 0x000fee0000000200 */
[C---:B--2---:R-:W-:Y:S08]  /*98d0*/  HMMA.16816.F32 R208, R8.reuse, R4, R208 ;  /* 0x0000000408d0723c */ /* 0x044ff000000018d0 */
[C---:B------:R-:W-:Y:S01]  /*98e0*/  HMMA.16816.F32 R168, R8.reuse, R6, R168 ;  /* 0x0000000608a8723c */ /* 0x040fe200000018a8 */
[----:B------:R-:W1:Y:S07]  /*98f0*/  LDSM.16.M88.4 R4, [R187+0x8000] ;  /* 0x00800000bb04783b */ /* 0x000e6e0000000200 */
[C---:B------:R-:W-:Y:S08]  /*9900*/  HMMA.16816.F32 R16, R8.reuse, R32, R16 ;  /* 0x000000200810723c */ /* 0x040ff00000001810 */
[C---:B------:R-:W-:Y:S08]  /*9910*/  HMMA.16816.F32 R232, R8.reuse, R20, R232 ;  /* 0x0000001408e8723c */ /* 0x040ff000000018e8 */
[C---:B------:R-:W-:Y:S01]  /*9920*/  HMMA.16816.F32 R228, R8.reuse, R22, R228 ;  /* 0x0000001608e4723c */ /* 0x040fe200000018e4 */
[----:B------:R-:W-:Y:S07]  /*9930*/  LDSM.16.M88.4 R20, [R179+0x15800] ;  /* 0x01580000b314783b */ /* 0x000fee0000000200 */
[----:B------:R-:W-:Y:S01]  /*9940*/  HMMA.16816.F32 R32, R8, R34, R172 ;  /* 0x000000220820723c */ /* 0x000fe200000018ac */
[----:B------:R-:W2:Y:S07]  /*9950*/  LDSM.16.M88.4 R8, [R179+0x15000] ;  /* 0x01500000b308783b */ /* 0x000eae0000000200 */
        /* <DEDUP_REMOVED lines=9> */
[C---:B------:R-:W-:Y:S01]  /*99f0*/  HMMA.16816.F32 R208, R4.reuse, R20, R16 ;  /* 0x0000001404d0723c */ /* 0x040fe20000001810 */
[----:B------:R-:W2:Y:S07]  /*9a00*/  LDSM.16.M88.4 R16, [R199] ;  /* 0x00000000c710783b */ /* 0x000eae0000000200 */
[----:B------:R-:W-:Y:S01]  /*9a10*/  HMMA.16816.F32 R20, R4, R22, R32 ;  /* 0x000000160414723c */ /* 0x000fe20000001820 */
[----:B------:R-:W3:Y:S11]  /*9a20*/  LDSM.16.M88.4 R4, [R197] ;  /* 0x00000000c504783b */ /* 0x000ef60000000200 */
[----:B------:R-:W-:Y:S04]  /*9a30*/  @!UPT UIADD3 URZ, URZ, URZ, URZ ;  /* 0x0000003f3f3ff290 */ /* 0x000fe8000fffe03f */
[C---:B-1----:R-:W-:Y:S08]  /*9a40*/  HMMA.16816.F32 R248, R8.reuse, R24, R208 ;  /* 0x0000001808f8723c */ /* 0x042ff000000018d0 */
[C---:B--2---:R-:W-:Y:S08]  /*9a50*/  HMMA.16816.F32 R32, R8.reuse, R18, R228 ;  /* 0x000000120820723c */ /* 0x044ff000000018e4 */
[C---:B------:R-:W-:Y:S08]  /*9a60*/  HMMA.16816.F32 R244, R8.reuse, R12, R244 ;  /* 0x0000000c08f4723c */ /* 0x040ff000000018f4 */
[----:B------:R-:W-:Y:S01]  /*9a70*/  HMMA.16816.F32 R240, R8, R14, R224 ;  /* 0x0000000e08f0723c */ /* 0x000fe200000018e0 */
[----:B------:R-:W-:Y:S01]  /*9a80*/  LDSM.16.M88.4 R12, [R185+0x14800] ;  /* 0x01480000b90c783b */ /* 0x000fe20000000200 */
[----:B------:R-:W-:-:S02]  /*9a90*/  IMAD.MOV.U32 R24, RZ, RZ, R248 ;  /* 0x000000ffff187224 */ /* 0x000fc400078e00f8 */
[----:B------:R-:W-:Y:S02]  /*9aa0*/  IMAD.MOV.U32 R3, RZ, RZ, R249 ;  /* 0x000000ffff037224 */ /* 0x000fe400078e00f9 */
[----:B------:R-:W-:Y:S02]  /*9ab0*/  IMAD.MOV.U32 R2, RZ, RZ, R250 ;  /* 0x000000ffff027224 */ /* 0x000fe400078e00fa */
[C---:B---3--:R-:W-:Y:S01]  /*9ac0*/  HMMA.16816.F32 R236, R8.reuse, R4, R220 ;  /* 0x0000000408ec723c */ /* 0x048fe200000018dc */
[----:B------:R-:W-:Y:S01]  /*9ad0*/  IMAD.MOV.U32 R0, RZ, RZ, R251 ;  /* 0x000000ffff007224 */ /* 0x000fe200078e00fb */
[----:B------:R-:W-:Y:S06]  /*9ae0*/  LDSM.16.M88.4 R220, [R185+0x15800] ;  /* 0x01580000b9dc783b */ /* 0x000fec0000000200 */
[C---:B------:R-:W-:Y:S01]  /*9af0*/  HMMA.16816.F32 R228, R8.reuse, R6, R172 ;  /* 0x0000000608e4723c */ /* 0x040fe200000018ac */
[----:B------:R-:W1:Y:S07]  /*9b00*/  LDSM.16.M88.4 R4, [R190+0x8000] ;  /* 0x00800000be04783b */ /* 0x000e6e0000000200 */
[C---:B------:R-:W-:Y:S01]  /*9b10*/  HMMA.16816.F32 R168, R8.reuse, R16, R232 ;  /* 0x0000001008a8723c */ /* 0x040fe200000018e8 */
[----:B------:R-:W2:Y:S07]  /*9b20*/  LDSM.16.M88.4 R16, [R185+0x14000] ;  /* 0x01400000b910783b */ /* 0x000eae0000000200 */
[----:B------:R-:W-:Y:S01]  /*9b30*/  HMMA.16816.F32 R248, R8, R26, R20 ;  /* 0x0000001a08f8723c */ /* 0x000fe20000001814 */
[----:B------:R-:W3:Y:S04]  /*9b40*/  LDSM.16.M88.4 R8, [R185+0x15000] ;  /* 0x01500000b908783b */ /* 0x000ee80000000200 */
[----:B------:R-:W-:Y:S03]  /*9b50*/  LDSM.16.M88.4 R20, [R184+0x5000] ;  /* 0x00500000b814783b */ /* 0x000fe60000000200 */
[C---:B-1----:R-:W-:Y:S07]  /*9b60*/  HMMA.16816.F32 R208, R4.reuse, R12, R244 ;  /* 0x0000000c04d0723c */ /* 0x042fee00000018f4 */
[----:B------:R-:W-:Y:S01]  /*9b70*/  IMAD.MOV.U32 R244, RZ, RZ, R24 ;  /* 0x000000fffff47224 */ /* 0x000fe200078e0018 */
[----:B------:R-:W-:Y:S01]  /*9b80*/  HMMA.16816.F32 R172, R4, R14, R240 ;  /* 0x0000000e04ac723c */ /* 0x000fe200000018f0 */
[----:B------:R-:W-:Y:S01]  /*9b90*/  LDSM.16.M88.4 R12, [R189+0x8000] ;  /* 0x00800000bd0c783b */ /* 0x000fe20000000200 */
[----:B------:R-:W-:-:S02]  /*9ba0*/  IMAD.MOV.U32 R245, RZ, RZ, R3 ;  /* 0x000000fffff57224 */ /* 0x000fc400078e0003 */
[----:B------:R-:W-:Y:S01]  /*9bb0*/  IMAD.MOV.U32 R246, RZ, RZ, R2 ;  /* 0x000000fffff67224 */ /* 0x000fe200078e0002 */
[----:B------:R-:W1:Y:S01]  /*9bc0*/  LDSM.16.M88.4 R24, [R184+0x4800] ;  /* 0x00480000b818783b */ /* 0x000e620000000200 */
[----:B------:R-:W-:Y:S02]  /*9bd0*/  IMAD.MOV.U32 R247, RZ, RZ, R0 ;  /* 0x000000fffff77224 */ /* 0x000fe400078e0000 */
[----:B--2---:R-:W-:Y:S01]  /*9be0*/  HMMA.16816.F32 R232, R4, R16, R168 ;  /* 0x0000001004e8723c */ /* 0x004fe200000018a8 */
[----:B------:R-:W-:-:S04]  /*9bf0*/  IMAD.U32 R0, RZ, RZ, UR29 ;  /* 0x0000001dff007e24 */ /* 0x000fc8000f8e00ff */
[----:B------:R-:W-:-:S03]  /*9c00*/  IMAD R0, R0, 0x40, R31 ;  /* 0x0000004000007824 */ /* 0x000fc600078e021f */
[C---:B------:R-:W-:Y:S01]  /*9c10*/  HMMA.16816.F32 R224, R4.reuse, R18, R32 ;  /* 0x0000001204e0723c */ /* 0x040fe20000001820 */
[----:B------:R-:W2:Y:S01]  /*9c20*/  LDSM.16.M88.4 R32, [R184+0x4000] ;  /* 0x00400000b820783b */ /* 0x000ea20000000200 */
[C---:B------:R-:W-:Y:S02]  /*9c30*/  ISETP.GE.AND P0, PT, R0.reuse, R217, PT ;  /* 0x000000d90000720c */ /* 0x040fe40003f06270 */
[C---:B------:R-:W-:Y:S02]  /*9c40*/  IADD3 R2, R0.reuse, 0x1, RZ ;  /* 0x0000000100027810 */ /* 0x040fe40007ffe0ff */
[C---:B------:R-:W-:Y:S02]  /*9c50*/  ISETP.LT.OR P0, PT, R0.reuse, R215, P0 ;  /* 0x000000d70000720c */ /* 0x040fe40000701670 */
[----:B---3--:R-:W-:Y:S01]  /*9c60*/  HMMA.16816.F32 R168, R4, R8, R236 ;  /* 0x0000000804a8723c */ /* 0x008fe200000018ec */
[----:B------:R-:W3:Y:S01]  /*9c70*/  LDSM.16.M88.4 R236, [R184+0x5800] ;  /* 0x00580000b8ec783b */ /* 0x000ee20000000200 */
[----:B------:R-:W-:-:S02]  /*9c80*/  ISETP.GE.AND P6, PT, R0, R216, PT ;  /* 0x000000d80000720c */ /* 0x000fc40003fc6270 */
[----:B------:R-:W-:Y:S02]  /*9c90*/  ISETP.GE.AND P1, PT, R2, R217, PT ;  /* 0x000000d90200720c */ /* 0x000fe40003f26270 */
[----:B------:R-:W-:Y:S02]  /*9ca0*/  ISETP.LT.OR P6, PT, R0, R214, P6 ;  /* 0x000000d60000720c */ /* 0x000fe400037c1670 */
[----:B------:R-:W-:Y:S01]  /*9cb0*/  HMMA.16816.F32 R16, R4, R10, R228 ;  /* 0x0000000a0410723c */ /* 0x000fe200000018e4 */
[----:B------:R-:W-:Y:S02]  /*9cc0*/  ISETP.LT.OR P1, PT, R2, R215, P1 ;  /* 0x000000d70200720c */ /* 0x000fe40000f21670 */
[----:B------:R-:W-:-:S05]  /*9cd0*/  IADD3 R3, R0, 0x8, RZ ;  /* 0x0000000800037810 */ /* 0x000fca0007ffe0ff */
[C---:B------:R-:W-:Y:S08]  /*9ce0*/  HMMA.16816.F32 R8, R4.reuse, R220, R244 ;  /* 0x000000dc0408723c */ /* 0x040ff000000018f4 */
[----:B------:R-:W-:Y:S01]  /*9cf0*/  HMMA.16816.F32 R228, R4, R222, R248 ;  /* 0x000000de04e4723c */ /* 0x000fe200000018f8 */
[----:B------:R-:W-:Y:S07]  /*9d00*/  LDSM.16.M88.4 R4, [R179+0x17000] ;  /* 0x01700000b304783b */ /* 0x000fee0000000200 */
[C---:B-1----:R-:W-:Y:S08]  /*9d10*/  HMMA.16816.F32 R220, R12.reuse, R24, R208 ;  /* 0x000000180cdc723c */ /* 0x042ff000000018d0 */
[C---:B--2---:R-:W-:Y:S08]  /*9d20*/  HMMA.16816.F32 R232, R12.reuse, R32, R232 ;  /* 0x000000200ce8723c */ /* 0x044ff000000018e8 */
[C---:B------:R-:W-:Y:S08]  /*9d30*/  HMMA.16816.F32 R224, R12.reuse, R34, R224 ;  /* 0x000000220ce0723c */ /* 0x040ff000000018e0 */
[C---:B------:R-:W-:Y:S01]  /*9d40*/  HMMA.16816.F32 R208, R12.reuse, R26, R172 ;  /* 0x0000001a0cd0723c */ /* 0x040fe200000018ac */
[----:B------:R-:W-:Y:S07]  /*9d50*/  LDSM.16.M88.4 R24, [R179+0x16000] ;  /* 0x01600000b318783b */ /* 0x000fee0000000200 */
[C---:B------:R-:W-:Y:S08]  /*9d60*/  HMMA.16816.F32 R172, R12.reuse, R20, R168 ;  /* 0x000000140cac723c */ /* 0x040ff000000018a8 */
[C---:B---3--:R-:W-:Y:S01]  /*9d70*/  HMMA.16816.F32 R32, R12.reuse, R236, R8 ;  /* 0x000000ec0c20723c */ /* 0x048fe20000001808 */
[----:B------:R-:W1:Y:S07]  /*9d80*/  LDSM.16.M88.4 R8, [R187+0xc000] ;  /* 0x00c00000bb08783b */ /* 0x000e6e0000000200 */
[C---:B------:R-:W-:Y:S01]  /*9d90*/  HMMA.16816.F32 R168, R12.reuse, R22, R16 ;  /* 0x000000160ca8723c */ /* 0x040fe20000001810 */
[----:B------:R-:W2:Y:S04]  /*9da0*/  LDSM.16.M88.4 R20, [R179+0x16800] ;  /* 0x01680000b314783b */ /* 0x000ea80000000200 */
[----:B------:R-:W3:Y:S03]  /*9db0*/  LDSM.16.M88.4 R16, [R179+0x17800] ;  /* 0x01780000b310783b */ /* 0x000ee60000000200 */
[----:B------:R-:W-:Y:S08]  /*9dc0*/  HMMA.16816.F32 R12, R12, R238, R228 ;  /* 0x000000ee0c0c723c */ /* 0x000ff000000018e4 */
[C---:B-1----:R-:W-:Y:S08]  /*9dd0*/  HMMA.16816.F32 R240, R8.reuse, R24, R232 ;  /* 0x0000001808f0723c */ /* 0x042ff000000018e8 */
[C---:B------:R-:W-:Y:S01]  /*9de0*/  HMMA.16816.F32 R236, R8.reuse, R26, R224 ;  /* 0x0000001a08ec723c */ /* 0x040fe200000018e0 */
[----:B------:R-:W-:Y:S07]  /*9df0*/  LDSM.16.M88.4 R24, [R193] ;  /* 0x00000000c118783b */ /* 0x000fee0000000200 */
[C---:B--2---:R-:W-:Y:S08]  /*9e00*/  HMMA.16816.F32 R232, R8.reuse, R20, R220 ;  /* 0x0000001408e8723c */ /* 0x044ff000000018dc */
[C---:B------:R-:W-:Y:S01]  /*9e10*/  HMMA.16816.F32 R228, R8.reuse, R22, R208 ;  /* 0x0000001608e4723c */ /* 0x040fe200000018d0 */
[----:B------:R-:W-:Y:S04]  /*9e20*/  LDSM.16.M88.4 R208, [R195] ;  /* 0x00000000c3d0783b */ /* 0x000fe80000000200 */
[----:B------:R-:W-:Y:S03]  /*9e30*/  LDSM.16.M88.4 R20, [R192] ;  /* 0x00000000c014783b */ /* 0x000fe60000000200 */
[C---:B------:R-:W-:Y:S01]  /*9e40*/  HMMA.16816.F32 R224, R8.reuse, R4, R172 ;  /* 0x0000000408e0723c */ /* 0x040fe200000018ac */
[----:B------:R-:W-:Y:S07]  /*9e50*/  LDSM.16.M88.4 R172, [R185+0x16000] ;  /* 0x01600000b9ac783b */ /* 0x000fee0000000200 */
[C---:B------:R-:W-:Y:S01]  /*9e60*/  HMMA.16816.F32 R220, R8.reuse, R6, R168 ;  /* 0x0000000608dc723c */ /* 0x040fe200000018a8 */
[----:B------:R-:W1:Y:S07]  /*9e70*/  LDSM.16.M88.4 R4, [R188+0xc000] ;  /* 0x00c00000bc04783b */ /* 0x000e6e0000000200 */
[C---:B---3--:R-:W-:Y:S01]  /*9e80*/  HMMA.16816.F32 R168, R8.reuse, R16, R32 ;  /* 0x0000001008a8723c */ /* 0x048fe20000001820 */
[----:B------:R-:W2:Y:S07]  /*9e90*/  LDSM.16.M88.4 R32, [R194] ;  /* 0x00000000c220783b */ /* 0x000eae0000000200 */
[----:B------:R-:W-:Y:S01]  /*9ea0*/  HMMA.16816.F32 R16, R8, R18, R12 ;  /* 0x000000120810723c */ /* 0x000fe2000000180c */
[----:B------:R-:W3:Y:S07]  /*9eb0*/  LDSM.16.M88.4 R8, [R190+0xc000] ;  /* 0x00c00000be08783b */ /* 0x000eee0000000200 */
[C---:B-1----:R-:W-:Y:S08]  /*9ec0*/  HMMA.16816.F32 R12, R4.reuse, R208, R240 ;  /* 0x000000d0040c723c */ /* 0x042ff000000018f0 */
[C---:B------:R-:W-:Y:S08]  /*9ed0*/  HMMA.16816.F32 R236, R4.reuse, R210, R236 ;  /* 0x000000d204ec723c */ /* 0x040ff000000018ec */
[C---:B--2---:R-:W-:Y:S08]  /*9ee0*/  HMMA.16816.F32 R240, R4.reuse, R32, R232 ;  /* 0x0000002004f0723c */ /* 0x044ff000000018e8 */
[C---:B------:R-:W-:Y:S01]  /*9ef0*/  HMMA.16816.F32 R232, R4.reuse, R34, R228 ;  /* 0x0000002204e8723c */ /* 0x040fe200000018e4 */
[----:B------:R-:W1:Y:S07]  /*9f00*/  LDSM.16.M88.4 R32, [R185+0x16800] ;  /* 0x01680000b920783b */ /* 0x000e6e0000000200 */
[C---:B------:R-:W-:Y:S08]  /*9f10*/  HMMA.16816.F32 R228, R4.reuse, R24, R224 ;  /* 0x0000001804e4723c */ /* 0x040ff000000018e0 */
[C---:B------:R-:W-:Y:S01]  /*9f20*/  HMMA.16816.F32 R220, R4.reuse, R26, R220 ;  /* 0x0000001a04dc723c */ /* 0x040fe200000018dc */
[----:B------:R-:W2:Y:S07]  /*9f30*/  LDSM.16.M88.4 R24, [R185+0x17000] ;  /* 0x01700000b918783b */ /* 0x000eae0000000200 */
[C---:B------:R-:W-:Y:S01]  /*9f40*/  HMMA.16816.F32 R224, R4.reuse, R20, R168 ;  /* 0x0000001404e0723c */ /* 0x040fe200000018a8 */
[----:B------:R-:W-:Y:S07]  /*9f50*/  LDSM.16.M88.4 R168, [R185+0x17800] ;  /* 0x01780000b9a8783b */ /* 0x000fee0000000200 */
[----:B------:R-:W-:Y:S01]  /*9f60*/  HMMA.16816.F32 R208, R4, R22, R16 ;  /* 0x0000001604d0723c */ /* 0x000fe20000001810 */
[----:B------:R-:W-:Y:S04]  /*9f70*/  LDSM.16.M88.4 R4, [R189+0xc000] ;  /* 0x00c00000bd04783b */ /* 0x000fe80000000200 */
[----:B------:R-:W4:Y:S03]  /*9f80*/  LDSM.16.M88.4 R20, [R184+0x6000] ;  /* 0x00600000b814783b */ /* 0x000f260000000200 */
[C---:B---3--:R-:W-:Y:S08]  /*9f90*/  HMMA.16816.F32 R16, R8.reuse, R172, R12 ;  /* 0x000000ac0810723c */ /* 0x048ff0000000180c */
[C---:B------:R-:W-:Y:S08]  /*9fa0*/  HMMA.16816.F32 R12, R8.reuse, R174, R236 ;  /* 0x000000ae080c723c */ /* 0x040ff000000018ec */
[C---:B-1----:R-:W-:Y:S08]  /*9fb0*/  HMMA.16816.F32 R172, R8.reuse, R32, R240 ;  /* 0x0000002008ac723c */ /* 0x042ff000000018f0 */
[C---:B------:R-:W-:Y:S08]  /*9fc0*/  HMMA.16816.F32 R32, R8.reuse, R34, R232 ;  /* 0x000000220820723c */ /* 0x040ff000000018e8 */
[----:B--2---:R-:W-:Y:S08]  /*9fd0*/  HMMA.16816.F32 R232, R8, R24, R228 ;  /* 0x0000001808e8723c */ /* 0x004ff000000018e4 */
[C---:B----4-:R-:W-:Y:S08]  /*9fe0*/  HMMA.16816.F32 R16, R4.reuse, R20, R16 ;  /* 0x000000140410723c */ /* 0x050ff00000001810 */
[----:B------:R-:W-:Y:S01]  /*9ff0*/  HMMA.16816.F32 R20, R4, R22, R12 ;  /* 0x000000160414723c */ /* 0x000fe2000000180c */
[----:B------:R-:W1:Y:S07]  /*a000*/  LDSM.16.M88.4 R12, [R184+0x6800] ;  /* 0x00680000b80c783b */ /* 0x000e6e0000000200 */
[C---:B------:R-:W-:Y:S01]  /*a010*/  HMMA.16816.F32 R228, R8.reuse, R170, R208 ;  /* 0x000000aa08e4723c */ /* 0x040fe200000018d0 */
[----:B------:R-:W2:Y:S07]  /*a020*/  LDSM.16.M88.4 R208, [R184+0x7000] ;  /* 0x00700000b8d0783b */ /* 0x000eae0000000200 */
[----:B------:R-:W-:Y:S01]  /*a030*/  FSEL R30, R16, -INF , !P0 ;  /* 0xff800000101e7808 */ /* 0x000fe20004000000 */
[----:B------:R-:W-:Y:S01]  /*a040*/  HMMA.16816.F32 R236, R8, R26, R220 ;  /* 0x0000001a08ec723c */ /* 0x000fe200000018dc */
[----:B------:R-:W-:Y:S01]  /*a050*/  ISETP.GE.AND P0, PT, R2, R216, PT ;  /* 0x000000d80200720c */ /* 0x000fe20003f06270 */
[----:B------:R-:W3:Y:S01]  /*a060*/  LDSM.16.M88.4 R220, [R184+0x7800] ;  /* 0x00780000b8dc783b */ /* 0x000ee20000000200 */
[----:B------:R-:W-:Y:S01]  /*a070*/  FSEL R134, R18, -INF , !P6 ;  /* 0xff80000012867808 */ /* 0x000fe20007000000 */
[----:B------:R-:W-:-:S04]  /*a080*/  DEPBAR.LE SB0, 0x0 ;  /* 0x000080000000791a */ /* 0x000fc80000000000 */
[----:B------:R-:W-:Y:S01]  /*a090*/  HMMA.16816.F32 R224, R8, R168, R224 ;  /* 0x000000a808e0723c */ /* 0x000fe200000018e0 */
[----:B------:R-:W-:Y:S01]  /*a0a0*/  BAR.SYNC.DEFER_BLOCKING 0x0 ;  /* 0x0000000000007b1d */ /* 0x000fe20000010000 */
[----:B------:R-:W-:Y:S02]  /*a0b0*/  ISETP.LT.OR P0, PT, R2, R214, P0 ;  /* 0x000000d60200720c */ /* 0x000fe40000701670 */
[----:B------:R-:W-:Y:S02]  /*a0c0*/  IADD3 R2, R0, 0x9, RZ ;  /* 0x0000000900027810 */ /* 0x000fe40007ffe0ff */
[----:B------:R-:W-:-:S04]  /*a0d0*/  ISETP.GE.AND P6, PT, R3, R217, PT ;  /* 0x000000d90300720c */ /* 0x000fc80003fc6270 */
[----:B------:R-:W-:Y:S01]  /*a0e0*/  ISETP.LT.OR P6, PT, R3, R215, P6 ;  /* 0x000000d70300720c */ /* 0x000fe200037c1670 */
[C---:B-1----:R-:W-:Y:S07]  /*a0f0*/  HMMA.16816.F32 R8, R4.reuse, R12, R172 ;  /* 0x0000000c0408723c */ /* 0x042fee00000018ac */
[----:B------:R-:W-:Y:S01]  /*a100*/  FSEL R173, R17, -INF , !P1 ;  /* 0xff80000011ad7808 */ /* 0x000fe20004800000 */
[----:B------:R-:W-:Y:S01]  /*a110*/  HMMA.16816.F32 R24, R4, R14, R32 ;  /* 0x0000000e0418723c */ /* 0x000fe20000001820 */
[----:B------:R-:W-:-:S02]  /*a120*/  FSEL R175, R19, -INF , !P0 ;  /* 0xff80000013af7808 */ /* 0x000fc40004000000 */
[C---:B------:R-:W-:Y:S02]  /*a130*/  ISETP.GE.AND P1, PT, R3.reuse, R216, PT ;  /* 0x000000d80300720c */ /* 0x040fe40003f26270 */
[C---:B------:R-:W-:Y:S02]  /*a140*/  ISETP.GE.AND P0, PT, R2.reuse, R217, PT ;  /* 0x000000d90200720c */ /* 0x040fe40003f06270 */
[----:B------:R-:W-:Y:S01]  /*a150*/  ISETP.LT.OR P1, PT, R3, R214, P1 ;  /* 0x000000d60300720c */ /* 0x000fe20000f21670 */
[----:B--2---:R-:W-:Y:S01]  /*a160*/  HMMA.16816.F32 R12, R4, R208, R232 ;  /* 0x000000d0040c723c */ /* 0x004fe200000018e8 */
[----:B------:R-:W-:Y:S02]  /*a170*/  ISETP.LT.OR P0, PT, R2, R215, P0 ;  /* 0x000000d70200720c */ /* 0x000fe40000701670 */
[----:B------:R-:W-:Y:S02]  /*a180*/  IADD3 R3, R0, 0x10, RZ ;  /* 0x0000001000037810 */ /* 0x000fe40007ffe0ff */
[----:B------:R-:W-:-:S02]  /*a190*/  FSEL R172, R20, -INF , !P6 ;  /* 0xff80000014ac7808 */ /* 0x000fc40007000000 */
[----:B------:R-:W-:Y:S01]  /*a1a0*/  FSEL R174, R22, -INF , !P1 ;  /* 0xff80000016ae7808 */ /* 0x000fe20004800000 */
[C---:B------:R-:W-:Y:S01]  /*a1b0*/  HMMA.16816.F32 R16, R4.reuse, R210, R236 ;  /* 0x000000d20410723c */ /* 0x040fe200000018ec */
[----:B------:R-:W-:Y:S02]  /*a1c0*/  FSEL R168, R21, -INF , !P0 ;  /* 0xff80000015a87808 */ /* 0x000fe40004000000 */
[CC--:B------:R-:W-:Y:S02]  /*a1d0*/  ISETP.GE.AND P6, PT, R2.reuse, R216.reuse, PT ;  /* 0x000000d80200720c */ /* 0x0c0fe40003fc6270 */
[C---:B------:R-:W-:Y:S02]  /*a1e0*/  ISETP.GE.AND P1, PT, R3.reuse, R217, PT ;  /* 0x000000d90300720c */ /* 0x040fe40003f26270 */
[----:B------:R-:W-:Y:S01]  /*a1f0*/  ISETP.GE.AND P0, PT, R3, R216, PT ;  /* 0x000000d80300720c */ /* 0x000fe20003f06270 */
[----:B---3--:R-:W-:Y:S01]  /*a200*/  HMMA.16816.F32 R208, R4, R220, R224 ;  /* 0x000000dc04d0723c */ /* 0x008fe200000018e0 */
[----:B------:R-:W-:-:S02]  /*a210*/  ISETP.LT.OR P6, PT, R2, R214, P6 ;  /* 0x000000d60200720c */ /* 0x000fc400037c1670 */
[C---:B------:R-:W-:Y:S02]  /*a220*/  ISETP.LT.OR P1, PT, R3.reuse, R215, P1 ;  /* 0x000000d70300720c */ /* 0x040fe40000f21670 */
[----:B------:R-:W-:Y:S02]  /*a230*/  ISETP.LT.OR P0, PT, R3, R214, P0 ;  /* 0x000000d60300720c */ /* 0x000fe40000701670 */
[C---:B------:R-:W-:Y:S01]  /*a240*/  IADD3 R2, R0.reuse, 0x11, RZ ;  /* 0x0000001100027810 */ /* 0x040fe20007ffe0ff */
[----:B------:R-:W-:Y:S01]  /*a250*/  HMMA.16816.F32 R4, R4, R222, R228 ;  /* 0x000000de0404723c */ /* 0x000fe200000018e4 */
[----:B------:R-:W-:Y:S02]  /*a260*/  IADD3 R3, R0, 0x18, RZ ;  /* 0x0000001800037810 */ /* 0x000fe40007ffe0ff */
[----:B------:R-:W-:Y:S02]  /*a270*/  FSEL R171, R23, -INF , !P6 ;  /* 0xff80000017ab7808 */ /* 0x000fe40007000000 */
[----:B------:R-:W-:-:S02]  /*a280*/  FSEL R35, R8, -INF , !P1 ;  /* 0xff80000008237808 */ /* 0x000fc40004800000 */
[----:B------:R-:W-:Y:S02]  /*a290*/  FSEL R170, R10, -INF , !P0 ;  /* 0xff8000000aaa7808 */ /* 0x000fe40004000000 */
[CC--:B------:R-:W-:Y:S02]  /*a2a0*/  ISETP.GE.AND P6, PT, R2.reuse, R217.reuse, PT ;  /* 0x000000d90200720c */ /* 0x0c0fe40003fc6270 */
[C---:B------:R-:W-:Y:S02]  /*a2b0*/  ISETP.GE.AND P1, PT, R2.reuse, R216, PT ;  /* 0x000000d80200720c */ /* 0x040fe40003f26270 */
[----:B------:R-:W-:Y:S02]  /*a2c0*/  ISETP.GE.AND P0, PT, R3, R217, PT ;  /* 0x000000d90300720c */ /* 0x000fe40003f06270 */
[C---:B------:R-:W-:Y:S02]  /*a2d0*/  ISETP.LT.OR P6, PT, R2.reuse, R215, P6 ;  /* 0x000000d70200720c */ /* 0x040fe400037c1670 */
[----:B------:R-:W-:-:S02]  /*a2e0*/  ISETP.LT.OR P1, PT, R2, R214, P1 ;  /* 0x000000d60200720c */ /* 0x000fc40000f21670 */
[----:B------:R-:W-:Y:S02]  /*a2f0*/  ISETP.LT.OR P0, PT, R3, R215, P0 ;  /* 0x000000d70300720c */ /* 0x000fe40000701670 */
[----:B------:R-:W-:Y:S02]  /*a300*/  IADD3 R2, R0, 0x19, RZ ;  /* 0x0000001900027810 */ /* 0x000fe40007ffe0ff */
[----:B------:R-:W-:Y:S02]  /*a310*/  FSEL R32, R9, -INF , !P6 ;  /* 0xff80000009207808 */ /* 0x000fe40007000000 */
[----:B------:R-:W-:Y:S02]  /*a320*/  FSEL R169, R11, -INF , !P1 ;  /* 0xff8000000ba97808 */ /* 0x000fe40004800000 */
[----:B------:R-:W-:Y:S02]  /*a330*/  FSEL R31, R24, -INF , !P0 ;  /* 0xff800000181f7808 */ /* 0x000fe40004000000 */
[----:B------:R-:W-:-:S02]  /*a340*/  ISETP.GE.AND P6, PT, R3, R216, PT ;  /* 0x000000d80300720c */ /* 0x000fc40003fc6270 */
        /* <DEDUP_REMOVED lines=8> */
[C---:B------:R-:W-:Y:S02]  /*a3d0*/  ISETP.GE.AND P6, PT, R2.reuse, R217, PT ;  /* 0x000000d90200720c */ /* 0x040fe40003fc6270 */
[----:B------:R-:W-:Y:S02]  /*a3e0*/  FSEL R25, R25, -INF , !P1 ;  /* 0xff80000019197808 */ /* 0x000fe40004800000 */
[----:B------:R-:W-:Y:S02]  /*a3f0*/  FSEL R135, R27, -INF , !P0 ;  /* 0xff8000001b877808 */ /* 0x000fe40004000000 */
[----:B------:R-:W-:-:S02]  /*a400*/  ISETP.GE.AND P1, PT, R2, R216, PT ;  /* 0x000000d80200720c */ /* 0x000fc40003f26270 */
[C---:B------:R-:W-:Y:S02]  /*a410*/  ISETP.GE.AND P0, PT, R3.reuse, R217, PT ;  /* 0x000000d90300720c */ /* 0x040fe40003f06270 */
[CC--:B------:R-:W-:Y:S02]  /*a420*/  ISETP.LT.OR P6, PT, R2.reuse, R215.reuse, P6 ;  /* 0x000000d70200720c */ /* 0x0c0fe400037c1670 */
[----:B------:R-:W-:Y:S02]  /*a430*/  ISETP.LT.OR P1, PT, R2, R214, P1 ;  /* 0x000000d60200720c */ /* 0x000fe40000f21670 */
[----:B------:R-:W-:Y:S02]  /*a440*/  ISETP.LT.OR P0, PT, R3, R215, P0 ;  /* 0x000000d70300720c */ /* 0x000fe40000701670 */
[----:B------:R-:W-:Y:S02]  /*a450*/  IADD3 R2, R0, 0x28, RZ ;  /* 0x0000002800027810 */ /* 0x000fe40007ffe0ff */
[----:B------:R-:W-:-:S02]  /*a460*/  FSEL R24, R12, -INF , !P6 ;  /* 0xff8000000c187808 */ /* 0x000fc40007000000 */
[-C--:B------:R-:W-:Y:S02]  /*a470*/  ISETP.GE.AND P6, PT, R3, R216.reuse, PT ;  /* 0x000000d80300720c */ /* 0x080fe40003fc6270 */
[----:B------:R-:W-:Y:S02]  /*a480*/  FSEL R33, R14, -INF , !P1 ;  /* 0xff8000000e217808 */ /* 0x000fe40004800000 */
[----:B------:R-:W-:Y:S02]  /*a490*/  FSEL R23, R13, -INF , !P0 ;  /* 0xff8000000d177808 */ /* 0x000fe40004000000 */
[C---:B------:R-:W-:Y:S02]  /*a4a0*/  ISETP.GE.AND P1, PT, R2.reuse, R217, PT ;  /* 0x000000d90200720c */ /* 0x040fe40003f26270 */
[----:B------:R-:W-:Y:S02]  /*a4b0*/  ISETP.GE.AND P0, PT, R2, R216, PT ;  /* 0x000000d80200720c */ /* 0x000fe40003f06270 */
[----:B------:R-:W-:-:S02]  /*a4c0*/  ISETP.LT.OR P6, PT, R3, R214, P6 ;  /* 0x000000d60300720c */ /* 0x000fc400037c1670 */
[----:B------:R-:W-:Y:S02]  /*a4d0*/  IADD3 R8, R0, 0x29, RZ ;  /* 0x0000002900087810 */ /* 0x000fe40007ffe0ff */
[C---:B------:R-:W-:Y:S02]  /*a4e0*/  ISETP.LT.OR P1, PT, R2.reuse, R215, P1 ;  /* 0x000000d70200720c */ /* 0x040fe40000f21670 */
[----:B------:R-:W-:Y:S02]  /*a4f0*/  ISETP.LT.OR P0, PT, R2, R214, P0 ;  /* 0x000000d60200720c */ /* 0x000fe40000701670 */
[----:B------:R-:W-:Y:S02]  /*a500*/  IADD3 R3, R0, 0x30, RZ ;  /* 0x0000003000037810 */ /* 0x000fe40007ffe0ff */
[----:B------:R-:W-:Y:S02]  /*a510*/  FSEL R27, R15, -INF , !P6 ;  /* 0xff8000000f1b7808 */ /* 0x000fe40007000000 */
[----:B------:R-:W-:-:S02]  /*a520*/  ISETP.GE.AND P6, PT, R8, R217, PT ;  /* 0x000000d90800720c */ /* 0x000fc40003fc6270 */
[----:B------:R-:W-:Y:S02]  /*a530*/  FSEL R22, R16, -INF , !P1 ;  /* 0xff80000010167808 */ /* 0x000fe40004800000 */
[----:B------:R-:W-:Y:S02]  /*a540*/  FSEL R26, R18, -INF , !P0 ;  /* 0xff800000121a7808 */ /* 0x000fe40004000000 */
        /* <DEDUP_REMOVED lines=11> */
[-C--:B------:R-:W-:Y:S02]  /*a600*/  ISETP.LT.OR P1, PT, R3, R214.reuse, P1 ;  /* 0x000000d60300720c */ /* 0x080fe40000f21670 */
[----:B------:R-:W-:Y:S02]  /*a610*/  ISETP.LT.OR P0, PT, R2, R214, P0 ;  /* 0x000000d60200720c */ /* 0x000fe40000701670 */
[----:B------:R-:W-:Y:S02]  /*a620*/  IADD3 R3, R0, 0x38, RZ ;  /* 0x0000003800037810 */ /* 0x000fe40007ffe0ff */
[----:B------:R-:W-:Y:S02]  /*a630*/  FSEL R20, R211, -INF , !P0 ;  /* 0xff800000d3147808 */ /* 0x000fe40004000000 */
[----:B------:R-:W-:-:S02]  /*a640*/  ISETP.GE.AND P0, PT, R3, R216, PT ;  /* 0x000000d80300720c */ /* 0x000fc40003f06270 */
[----:B------:R-:W-:Y:S02]  /*a650*/  FSEL R19, R210, -INF , !P1 ;  /* 0xff800000d2137808 */ /* 0x000fe40004800000 */
[C---:B------:R-:W-:Y:S02]  /*a660*/  ISETP.LT.OR P0, PT, R3.reuse, R214, P0 ;  /* 0x000000d60300720c */ /* 0x040fe40000701670 */
[-C--:B------:R-:W-:Y:S02]  /*a670*/  ISETP.GE.AND P6, PT, R2, R217.reuse, PT ;  /* 0x000000d90200720c */ /* 0x080fe40003fc6270 */
[----:B------:R-:W-:Y:S02]  /*a680*/  ISETP.GE.AND P1, PT, R3, R217, PT ;  /* 0x000000d90300720c */ /* 0x000fe40003f26270 */
[----:B------:R-:W-:Y:S02]  /*a690*/  FSEL R16, R6, -INF , !P0 ;  /* 0xff80000006107808 */ /* 0x000fe40004000000 */
[----:B------:R-:W-:-:S02]  /*a6a0*/  PLOP3.LUT P0, PT, PT, PT, UP0, 0x80, 0x0 ;  /* 0x000000000000781c */ /* 0x000fc40003f0f008 */
[-C--:B------:R-:W-:Y:S02]  /*a6b0*/  ISETP.LT.OR P6, PT, R2, R215.reuse, P6 ;  /* 0x000000d70200720c */ /* 0x080fe400037c1670 */
[----:B------:R-:W-:Y:S02]  /*a6c0*/  ISETP.LT.OR P1, PT, R3, R215, P1 ;  /* 0x000000d70300720c */ /* 0x000fe40000f21670 */
[----:B------:R-:W-:Y:S02]  /*a6d0*/  IADD3 R0, R0, 0x39, RZ ;  /* 0x0000003900007810 */ /* 0x000fe40007ffe0ff */
[----:B------:R-:W-:Y:S02]  /*a6e0*/  FSEL R14, R209, -INF , !P6 ;  /* 0xff800000d10e7808 */ /* 0x000fe40007000000 */
[----:B------:R-:W-:Y:S02]  /*a6f0*/  FSEL R13, R4, -INF , !P1 ;  /* 0xff800000040d7808 */ /* 0x000fe40004800000 */
[----:B------:R-:W-:-:S02]  /*a700*/  ISETP.GE.AND P6, PT, R0, R217, PT ;  /* 0x000000d90000720c */ /* 0x000fc40003fc6270 */
[C---:B------:R-:W-:Y:S02]  /*a710*/  ISETP.GE.AND P1, PT, R0.reuse, R216, PT ;  /* 0x000000d80000720c */ /* 0x040fe40003f26270 */
[C---:B------:R-:W-:Y:S02]  /*a720*/  ISETP.LT.OR P6, PT, R0.reuse, R215, P6 ;  /* 0x000000d70000720c */ /* 0x040fe400037c1670 */
[----:B------:R-:W-:Y:S02]  /*a730*/  ISETP.LT.OR P1, PT, R0, R214, P1 ;  /* 0x000000d60000720c */ /* 0x000fe40000f21670 */
[----:B------:R-:W-:Y:S02]  /*a740*/  FSEL R12, R5, -INF , !P6 ;  /* 0xff800000050c7808 */ /* 0x000fe40007000000 */
[----:B------:R-:W-:Y:S01]  /*a750*/  FSEL R15, R7, -INF , !P1 ;  /* 0xff800000070f7808 */ /* 0x000fe20004800000 */
[----:B------:R-:W-:Y:S05]  /*a760*/  @!P0 BRA `(.L_x_1820) ;  /* 0x000004c000008947 */ /* 0x000fea0003800000 */
[----:B------:R-:W2:Y:S01]  /*a770*/  LDL.64 R176, [R1+0xb0] ;  /* 0x0000b00001b07983 */ /* 0x000ea20000100a00 */
[----:B------:R-:W-:-:S03]  /*a780*/  ULDC.64 UR4, c[0x0][0x198] ;  /* 0x0000660000047ab9 */ /* 0x000fc60000000a00 */
[----:B------:R-:W3:Y:S01]  /*a790*/  LDL.64 R218, [R1+0xb8] ;  /* 0x0000b80001da7983 */ /* 0x000ee20000100a00 */
[----:B------:R-:W-:Y:S01]  /*a7a0*/  USHF.L.U32 UR37, UR4, 0x6, URZ ;  /* 0x0000000604257899 */ /* 0x000fe2000800063f */
[----:B------:R-:W-:Y:S01]  /*a7b0*/  BSSY B0, `(.L_x_1821) ;  /* 0x0000046000007945 */ /* 0x000fe20003800000 */
[----:B------:R-:W-:Y:S01]  /*a7c0*/  UIADD3 UR38, UR6, -0x3, URZ ;  /* 0xfffffffd06267890 */ /* 0x000fe2000fffe03f */
[----:B------:R1:W-:Y:S01]  /*a7d0*/  @P5 STS.128 [R207+0x10000], RZ ;  /* 0x010000ffcf005388 */ /* 0x0003e20000000c00 */
[----:B------:R-:W-:Y:S02]  /*a7e0*/  USHF.L.U64.HI UR5, UR4, UR34, UR5 ;  /* 0x0000002204057299 */ /* 0x000fe40008010205 */
[----:B------:R-:W-:Y:S01]  /*a7f0*/  USHF.R.S32.HI UR4, URZ, 0x1f, UR38 ;  /* 0x0000001f3f047899 */ /* 0x000fe20008011426 */
[----:B------:R-:W-:Y:S01]  /*a800*/  IMAD.U32 R0, RZ, RZ, UR37 ;  /* 0x00000025ff007e24 */ /* 0x000fe2000f8e00ff */
[----:B------:R-:W-:-:S04]  /*a810*/  UIMAD UR5, UR5, UR38, URZ ;  /* 0x00000026050572a4 */ /* 0x000fc8000f8e023f */
[----:B------:R-:W-:Y:S01]  /*a820*/  UIMAD UR4, UR4, UR37, UR5 ;  /* 0x00000025040472a4 */ /* 0x000fe2000f8e0205 */
[----:B--2---:R-:W-:Y:S02]  /*a830*/  IMAD.MOV.U32 R3, RZ, RZ, R177 ;  /* 0x000000ffff037224 */ /* 0x004fe400078e00b1 */
[----:B---3--:R-:W-:-:S04]  /*a840*/  IMAD.MOV.U32 R2, RZ, RZ, R218 ;  /* 0x000000ffff027224 */ /* 0x008fc800078e00da */
[----:B------:R-:W-:-:S05]  /*a850*/  IMAD.WIDE.U32 R2, R0, UR38, R2 ;  /* 0x0000002600027c25 */ /* 0x000fca000f8e0002 */
[----:B------:R-:W-:Y:S02]  /*a860*/  IADD3 R3, R3, UR4, RZ ;  /* 0x0000000403037c10 */ /* 0x000fe4000fffe0ff */
[C---:B------:R-:W-:Y:S02]  /*a870*/  @!P5 LEA R6, P0, R2.reuse, c[0x0][0x168], 0x1 ;  /* 0x00005a000206da11 */ /* 0x040fe400078008ff */
[C---:B------:R-:W-:Y:S02]  /*a880*/  @!P4 LEA R4, P6, R2.reuse, c[0x0][0x168], 0x1 ;  /* 0x00005a000204ca11 */ /* 0x040fe400078c08ff */
        /* <DEDUP_REMOVED lines=8> */
[C-C-:B------:R-:W-:Y:S02]  /*a910*/  @!P3 LEA.HI.X R9, R2.reuse, c[0x0][0x16c], R3.reuse, 0x1, P1 ;  /* 0x00005b000209ba11 */ /* 0x140fe400008f0c03 */
[C---:B------:R-:W-:Y:S01]  /*a920*/  IADD3 R0, P6, R2.reuse, UR17, RZ ;  /* 0x0000001102007c10 */ /* 0x040fe2000ffde0ff */
[----:B------:R1:W-:Y:S01]  /*a930*/  @P4 STS.128 [R207+0x12000], RZ ;  /* 0x012000ffcf004388 */ /* 0x0003e20000000c00 */
[----:B------:R-:W-:Y:S02]  /*a940*/  @!P2 LEA.HI.X R11, R2, c[0x0][0x16c], R3, 0x1, P0 ;  /* 0x00005b00020baa11 */ /* 0x000fe400000f0c03 */
[----:B------:R-:W-:Y:S01]  /*a950*/  IADD3.X R3, R3, UR16, RZ, P6, !PT ;  /* 0x0000001003037c10 */ /* 0x000fe2000b7fe4ff */
        /* <DEDUP_REMOVED lines=43> */
.L_x_1822:
[----:B------:R-:W-:Y:S05]  /*ac10*/  BSYNC B0 ;  /* 0x0000000000007941 */ /* 0x000fea0003800000 */
.L_x_1821:
[----:B------:R-:W0:Y:S02]  /*ac20*/  LDGDEPBAR ;  /* 0x00000000000079af */ /* 0x000e240000000000 */
.L_x_1820:
[----:B------:R-:W-:Y:S01]  /*ac30*/  FMNMX.FTZ R0, R133, R30, !PT ;  /* 0x0000001e85007209 */ /* 0x000fe20007810000 */
[----:B-1----:R-:W3:Y:S03]  /*ac40*/  LDL R8, [R1+0xe0] ;  /* 0x0000e00001087983 */ /* 0x002ee60000100800 */
[----:B------:R-:W-:Y:S01]  /*ac50*/  FMNMX.FTZ R0, R173, R0, !PT ;  /* 0x00000000ad007209 */ /* 0x000fe20007810000 */
[----:B------:R-:W4:Y:S03]  /*ac60*/  LDL R5, [R1+0xd4] ;  /* 0x0000d40001057983 */ /* 0x000f260000100800 */
[----:B------:R-:W-:Y:S01]  /*ac70*/  FMNMX.FTZ R0, R172, R0, !PT ;  /* 0x00000000ac007209 */ /* 0x000fe20007810000 */
[----:B------:R-:W-:Y:S03]  /*ac80*/  STL [R1+0x160], R217 ;  /* 0x000160d901007387 */ /* 0x000fe60000100800 */
[----:B------:R-:W-:Y:S01]  /*ac90*/  FMNMX.FTZ R0, R168, R0, !PT ;  /* 0x00000000a8007209 */ /* 0x000fe20007810000 */
[----:B------:R-:W-:Y:S03]  /*aca0*/  STL [R1+0x15c], R216 ;  /* 0x00015cd801007387 */ /* 0x000fe60000100800 */
[----:B------:R-:W-:Y:S01]  /*acb0*/  FMNMX.FTZ R0, R35, R0, !PT ;  /* 0x0000000023007209 */ /* 0x000fe20007810000 */
[----:B------:R-:W-:Y:S03]  /*acc0*/  STL [R1+0x158], R215 ;  /* 0x000158d701007387 */ /* 0x000fe60000100800 */
[----:B--2---:R-:W-:Y:S01]  /*acd0*/  FMNMX.FTZ R3, R32, R0, !PT ;  /* 0x0000000020037209 */ /* 0x004fe20007810000 */
        /* <DEDUP_REMOVED lines=18> */
[----:B------:R1:W-:Y:S01]  /*ae00*/  STL.64 [R1+0x138], R202 ;  /* 0x000138ca01007387 */ /* 0x0003e20000100a00 */
[----:B------:R-:W-:-:S02]  /*ae10*/  FMNMX.FTZ R0, R34, R0, !PT ;  /* 0x0000000022007209 */ /* 0x000fc40007810000 */
[----:B------:R-:W-:Y:S02]  /*ae20*/  FMNMX.FTZ R3, R17, R3, !PT ;  /* 0x0000000311037209 */ /* 0x000fe40007810000 */
[----:B------:R-:W-:Y:S02]  /*ae30*/  FMNMX.FTZ R0, R135, R0, !PT ;  /* 0x0000000087007209 */ /* 0x000fe40007810000 */
[----:B------:R-:W-:Y:S02]  /*ae40*/  FMNMX.FTZ R3, R14, R3, !PT ;  /* 0x000000030e037209 */ /* 0x000fe40007810000 */
[----:B------:R-:W-:Y:S02]  /*ae50*/  FMNMX.FTZ R0, R33, R0, !PT ;  /* 0x0000000021007209 */ /* 0x000fe40007810000 */
[----:B------:R-:W-:Y:S02]  /*ae60*/  FMNMX.FTZ R3, R13, R3, !PT ;  /* 0x000000030d037209 */ /* 0x000fe40007810000 */
[----:B------:R-:W-:-:S04]  /*ae70*/  FMNMX.FTZ R0, R27, R0, !PT ;  /* 0x000000001b007209 */ /* 0x000fc80007810000 */
[----:B------:R-:W-:Y:S02]  /*ae80*/  FMNMX.FTZ R2, R26, R0, !PT ;  /* 0x000000001a027209 */ /* 0x000fe40007810000 */
[----:B------:R-:W-:-:S05]  /*ae90*/  FMNMX.FTZ R0, R12, R3, !PT ;  /* 0x000000030c007209 */ /* 0x000fca0007810000 */
[----:B------:R-:W2:Y:S04]  /*aea0*/  SHFL.BFLY PT, R3, R0, 0x2, 0x1f ;  /* 0x0c401f0000037f89 */ /* 0x000ea800000e0000 */
[----:B-1----:R-:W4:Y:S01]  /*aeb0*/  LDL.64 R202, [R1+0x38] ;  /* 0x0000380001ca7983 */ /* 0x002f220000100a00 */
[----:B------:R-:W-:Y:S01]  /*aec0*/  FMNMX.FTZ R2, R21, R2, !PT ;  /* 0x0000000215027209 */ /* 0x000fe20007810000 */
[----:B------:R-:W-:Y:S02]  /*aed0*/  USHF.L.U32 UR34, UR29, 0x1, URZ ;  /* 0x000000011d227899 */ /* 0x000fe4000800063f */
[----:B------:R-:W-:Y:S01]  /*aee0*/  STL [R1+0x134], R200 ;  /* 0x000134c801007387 */ /* 0x000fe20000100800 */
[----:B------:R-:W-:Y:S01]  /*aef0*/  FMNMX.FTZ R2, R19, R2, !PT ;  /* 0x0000000213027209 */ /* 0x000fe20007810000 */
[----:B------:R-:W-:-:S02]  /*af00*/  UIADD3 UR4, UR34, 0x1, URZ ;  /* 0x0000000122047890 */ /* 0x000fc4000fffe03f */
[----:B------:R-:W-:Y:S01]  /*af10*/  STL [R1+0x130], R197 ;  /* 0x000130c501007387 */ /* 0x000fe20000100800 */
[----:B------:R-:W-:Y:S01]  /*af20*/  FMNMX.FTZ R2, R20, R2, !PT ;  /* 0x0000000214027209 */ /* 0x000fe20007810000 */
[----:B------:R-:W-:Y:S02]  /*af30*/  ULOP3.LUT UR5, UR34, UR33, URZ, 0x3c, !UPT ;  /* 0x0000002122057292 */ /* 0x000fe4000f8e3c3f */
[----:B------:R-:W-:Y:S01]  /*af40*/  STL.64 [R1+0x128], R198 ;  /* 0x000128c601007387 */ /* 0x000fe20000100a00 */
[----:B------:R-:W-:Y:S01]  /*af50*/  FMNMX.FTZ R2, R16, R2, !PT ;  /* 0x0000000210027209 */ /* 0x000fe20007810000 */
[----:B------:R-:W-:Y:S02]  /*af60*/  ULOP3.LUT UR4, UR4, UR33, URZ, 0x3c, !UPT ;  /* 0x0000002104047292 */ /* 0x000fe4000f8e3c3f */
[----:B------:R-:W-:Y:S01]  /*af70*/  STL [R1+0x124], R196 ;  /* 0x000124c401007387 */ /* 0x000fe20000100800 */
[----:B------:R-:W-:Y:S02]  /*af80*/  FMNMX.FTZ R2, R15, R2, !PT ;  /* 0x000000020f027209 */ /* 0x000fe40007810000 */
[----:B--2---:R-:W-:Y:S01]  /*af90*/  FMNMX.FTZ R0, R0, R3, !PT ;  /* 0x0000000300007209 */ /* 0x004fe20007810000 */
[----:B------:R-:W-:Y:S04]  /*afa0*/  STL [R1+0x120], R195 ;  /* 0x000120c301007387 */ /* 0x000fe80000100800 */
[----:B------:R-:W1:Y:S04]  /*afb0*/  SHFL.BFLY PT, R3, R0, 0x1, 0x1f ;  /* 0x0c201f0000037f89 */ /* 0x000e6800000e0000 */
[----:B------:R-:W-:Y:S04]  /*afc0*/  STL [R1+0x11c], R194 ;  /* 0x00011cc201007387 */ /* 0x000fe80000100800 */
[----:B------:R-:W-:Y:S04]  /*afd0*/  STL [R1+0x118], R193 ;  /* 0x000118c101007387 */ /* 0x000fe80000100800 */
[----:B------:R-:W-:Y:S04]  /*afe0*/  STL [R1+0x114], R192 ;  /* 0x000114c001007387 */ /* 0x000fe80000100800 */
[----:B------:R-:W-:Y:S04]  /*aff0*/  STL [R1+0x110], R191 ;  /* 0x000110bf01007387 */ /* 0x000fe80000100800 */
[----:B------:R-:W-:Y:S04]  /*b000*/  STL [R1+0x10c], R190 ;  /* 0x00010cbe01007387 */ /* 0x000fe80000100800 */
[----:B------:R-:W-:Y:S01]  /*b010*/  STL [R1+0x108], R189 ;  /* 0x000108bd01007387 */ /* 0x000fe20000100800 */
[----:B-1----:R-:W-:-:S03]  /*b020*/  FMNMX.FTZ R7, R0, R3, !PT ;  /* 0x0000000300077209 */ /* 0x002fc60007810000 */
[----:B------:R-:W-:Y:S04]  /*b030*/  STL [R1+0x104], R188 ;  /* 0x000104bc01007387 */ /* 0x000fe80000100800 */
[----:B------:R-:W-:Y:S04]  /*b040*/  STL [R1+0x100], R187 ;  /* 0x000100bb01007387 */ /* 0x000fe80000100800 */
[----:B------:R-:W-:Y:S04]  /*b050*/  STL [R1+0xfc], R185 ;  /* 0x0000fcb901007387 */ /* 0x000fe80000100800 */
[----:B------:R-:W-:Y:S04]  /*b060*/  STL [R1+0xf8], R184 ;  /* 0x0000f8b801007387 */ /* 0x000fe80000100800 */
[----:B------:R-:W-:Y:S04]  /*b070*/  STL [R1+0xf4], R179 ;  /* 0x0000f4b301007387 */ /* 0x000fe80000100800 */
[----:B------:R-:W-:Y:S04]  /*b080*/  STL [R1+0xac], R7 ;  /* 0x0000ac0701007387 */ /* 0x000fe80000100800 */
[----:B------:R-:W2:Y:S04]  /*b090*/  LDL.LU.64 R198, [R1+0xc0] ;  /* 0x0000c00001c67983 */ /* 0x000ea80000300a00 */
[----:B------:R-:W1:Y:S01]  /*b0a0*/  SHFL.BFLY PT, R4, R2, 0x2, 0x1f ;  /* 0x0c401f0002047f89 */ /* 0x000e6200000e0000 */
[C---:B------:R-:W-:Y:S01]  /*b0b0*/  FMUL.FTZ R0, R7.reuse, c[0x0][0x23c] ;  /* 0x00008f0007007a20 */ /* 0x040fe20000410000 */
[----:B------:R-:W-:-:S02]  /*b0c0*/  FSETP.NEU.FTZ.AND P1, PT, R7, -INF , PT ;  /* 0xff8000000700780b */ /* 0x000fc40003f3d000 */
[----:B-1----:R-:W-:-:S05]  /*b0d0*/  FMNMX.FTZ R4, R2, R4, !PT ;  /* 0x0000000402047209 */ /* 0x002fca0007810000 */
[----:B------:R-:W1:Y:S01]  /*b0e0*/  SHFL.BFLY PT, R6, R4, 0x1, 0x1f ;  /* 0x0c201f0004067f89 */ /* 0x000e6200000e0000 */
[----:B------:R-:W-:-:S05]  /*b0f0*/  FSEL R0, R0, RZ, P1 ;  /* 0x000000ff00007208 */ /* 0x000fca0000800000 */
[--C-:B------:R-:W-:Y:S02]  /*b100*/  FFMA.FTZ R173, R173, c[0x0][0x23c], -R0.reuse ;  /* 0x00008f00adad7a23 */ /* 0x100fe40000010800 */
[--C-:B------:R-:W-:Y:S02]  /*b110*/  FFMA.FTZ R172, R172, c[0x0][0x23c], -R0.reuse ;  /* 0x00008f00acac7a23 */ /* 0x100fe40000010800 */
[--C-:B------:R-:W-:Y:S02]  /*b120*/  FFMA.FTZ R168, R168, c[0x0][0x23c], -R0.reuse ;  /* 0x00008f00a8a87a23 */ /* 0x100fe40000010800 */
[--C-:B------:R-:W-:Y:S02]  /*b130*/  FFMA.FTZ R176, R35, c[0x0][0x23c], -R0.reuse ;  /* 0x00008f0023b07a23 */ /* 0x100fe40000010800 */
[--C-:B------:R-:W-:Y:S02]  /*b140*/  FFMA.FTZ R177, R32, c[0x0][0x23c], -R0.reuse ;  /* 0x00008f0020b17a23 */ /* 0x100fe40000010800 */
[----:B------:R-:W-:-:S02]  /*b150*/  FFMA.FTZ R178, R31, c[0x0][0x23c], -R0 ;  /* 0x00008f001fb27a23 */ /* 0x000fc40000010800 */
[--C-:B------:R-:W-:Y:S02]  /*b160*/  FFMA.FTZ R186, R25, c[0x0][0x23c], -R0.reuse ;  /* 0x00008f0019ba7a23 */ /* 0x100fe40000010800 */
[--C-:B------:R-:W-:Y:S01]  /*b170*/  FFMA.FTZ R241, R24, c[0x0][0x23c], -R0.reuse ;  /* 0x00008f0018f17a23 */ /* 0x100fe20000010800 */
[----:B-1----:R-:W-:Y:S01]  /*b180*/  FMNMX.FTZ R4, R4, R6, !PT ;  /* 0x0000000604047209 */ /* 0x002fe20007810000 */
[--C-:B------:R-:W-:Y:S02]  /*b190*/  FFMA.FTZ R242, R23, c[0x0][0x23c], -R0.reuse ;  /* 0x00008f0017f27a23 */ /* 0x100fe40000010800 */
[--C-:B------:R-:W-:Y:S02]  /*b1a0*/  FFMA.FTZ R243, R22, c[0x0][0x23c], -R0.reuse ;  /* 0x00008f0016f37a23 */ /* 0x100fe40000010800 */
[--C-:B------:R-:W-:Y:S02]  /*b1b0*/  FFMA.FTZ R252, R18, c[0x0][0x23c], -R0.reuse ;  /* 0x00008f0012fc7a23 */ /* 0x100fe40000010800 */
[----:B------:R-:W-:-:S02]  /*b1c0*/  FFMA.FTZ R207, R17, c[0x0][0x23c], -R0 ;  /* 0x00008f0011cf7a23 */ /* 0x000fc40000010800 */
[--C-:B------:R-:W-:Y:S02]  /*b1d0*/  FFMA.FTZ R216, R14, c[0x0][0x23c], -R0.reuse ;  /* 0x00008f000ed87a23 */ /* 0x100fe40000010800 */
[--C-:B------:R-:W-:Y:S02]  /*b1e0*/  FFMA.FTZ R246, R13, c[0x0][0x23c], -R0.reuse ;  /* 0x00008f000df67a23 */ /* 0x100fe40000010800 */
[----:B------:R-:W-:Y:S01]  /*b1f0*/  FFMA.FTZ R239, R12, c[0x0][0x23c], -R0 ;  /* 0x00008f000cef7a23 */ /* 0x000fe20000010800 */
[----:B------:R-:W-:Y:S01]  /*b200*/  FSETP.NEU.FTZ.AND P0, PT, R4, -INF , PT ;  /* 0xff8000000400780b */ /* 0x000fe20003f1d000 */
[----:B------:R1:W-:Y:S01]  /*b210*/  STL [R1+0xa8], R4 ;  /* 0x0000a80401007387 */ /* 0x0003e20000100800 */
[----:B------:R-:W1:Y:S01]  /*b220*/  LDC.U8 R225, c[0x0][0x2d8] ;  /* 0x0000b600ffe17b82 */ /* 0x000e620000000000 */
[----:B------:R-:W-:Y:S01]  /*b230*/  MUFU.EX2 R22, R173 ;  /* 0x000000ad00167308 */ /* 0x000fe20000000800 */
[----:B---3--:R-:W-:-:S05]  /*b240*/  IMAD.WIDE.U32 R2, R8, -0x2daee0ad, RZ ;  /* 0xd2511f5308027825 */ /* 0x008fca00078e00ff */
[C---:B------:R-:W-:Y:S02]  /*b250*/  LOP3.LUT R2, R3.reuse, UR5, RZ, 0x3c, !PT ;  /* 0x0000000503027c12 */ /* 0x040fe4000f8e3cff */
[----:B------:R-:W-:Y:S01]  /*b260*/  LOP3.LUT R240, R3, UR4, RZ, 0x3c, !PT ;  /* 0x0000000403f07c12 */ /* 0x000fe2000f8e3cff */
[----:B----4-:R-:W-:Y:S02]  /*b270*/  IMAD R215, R5, -0x326172a9, RZ ;  /* 0xcd9e8d5705d77824 */ /* 0x010fe400078e02ff */
[----:B------:R-:W-:-:S05]  /*b280*/  IMAD.WIDE.U32 R2, R2, -0x326172a9, RZ ;  /* 0xcd9e8d5702027825 */ /* 0x000fca00078e00ff */
[----:B------:R-:W-:Y:S02]  /*b290*/  LOP3.LUT R3, R3, UR36, R215, 0x96, !PT ;  /* 0x0000002403037c12 */ /* 0x000fe4000f8e96d7 */
[----:B------:R-:W-:Y:S01]  /*b2a0*/  LOP3.LUT R5, R203, UR35, R2, 0x96, !PT ;  /* 0x00000023cb057c12 */ /* 0x000fe2000f8e9602 */
[----:B------:R-:W-:Y:S02]  /*b2b0*/  FFMA.FTZ R2, R30, c[0x0][0x23c], -R0 ;  /* 0x00008f001e027a23 */ /* 0x000fe40000010800 */
[----:B------:R-:W-:Y:S02]  /*b2c0*/  FMUL.FTZ R0, R4, c[0x0][0x23c] ;  /* 0x00008f0004007a20 */ /* 0x000fe40000410000 */
[----:B------:R3:W-:Y:S01]  /*b2d0*/  MUFU.EX2 R17, R2 ;  /* 0x0000000200117308 */ /* 0x0007e20000000800 */
[----:B------:R-:W-:Y:S02]  /*b2e0*/  IMAD.WIDE.U32 R8, R5, -0x2daee0ad, RZ ;  /* 0xd2511f5305087825 */ /* 0x000fe400078e00ff */
[----:B------:R-:W-:-:S02]  /*b2f0*/  FSEL R0, R0, RZ, P0 ;  /* 0x000000ff00007208 */ /* 0x000fc40000000000 */
[----:B---3--:R-:W-:-:S05]  /*b300*/  IMAD.WIDE.U32 R2, R3, -0x2daee0ad, RZ ;  /* 0xd2511f5303027825 */ /* 0x008fca00078e00ff */
[----:B------:R-:W-:Y:S01]  /*b310*/  LOP3.LUT R5, R9, UR12, R2, 0x96, !PT ;  /* 0x0000000c09057c12 */ /* 0x000fe2000f8e9602 */
[--C-:B------:R-:W-:Y:S01]  /*b320*/  FFMA.FTZ R214, R19, c[0x0][0x23c], -R0.reuse ;  /* 0x00008f0013d67a23 */ /* 0x100fe20000010800 */
[----:B------:R-:W-:Y:S01]  /*b330*/  FSEL R2, R4, RZ, P0 ;  /* 0x000000ff04027208 */ /* 0x000fe20000000000 */
[--C-:B-1----:R-:W-:Y:S02]  /*b340*/  FFMA.FTZ R4, R175, c[0x0][0x23c], -R0.reuse ;  /* 0x00008f00af047a23 */ /* 0x102fe40000010800 */
[----:B------:R-:W-:Y:S02]  /*b350*/  IMAD.WIDE.U32 R226, R5, -0x326172a9, RZ ;  /* 0xcd9e8d5705e27825 */ /* 0x000fe400078e00ff */
[----:B------:R1:W-:Y:S02]  /*b360*/  MUFU.EX2 R23, R4 ;  /* 0x0000000400177308 */ /* 0x0003e40000000800 */
[--C-:B------:R-:W-:Y:S02]  /*b370*/  FFMA.FTZ R134, R134, c[0x0][0x23c], -R0.reuse ;  /* 0x00008f0086867a23 */ /* 0x100fe40000010800 */
[----:B------:R-:W-:-:S04]  /*b380*/  FFMA.FTZ R204, R20, c[0x0][0x23c], -R0 ;  /* 0x00008f0014cc7a23 */ /* 0x000fc80000010800 */
[----:B------:R3:W-:Y:S01]  /*b390*/  MUFU.EX2 R9, R134 ;  /* 0x0000008600097308 */ /* 0x0007e20000000800 */
[--C-:B------:R-:W-:Y:S02]  /*b3a0*/  FFMA.FTZ R174, R174, c[0x0][0x23c], -R0.reuse ;  /* 0x00008f00aeae7a23 */ /* 0x100fe40000010800 */
[--C-:B------:R-:W-:Y:S02]  /*b3b0*/  FFMA.FTZ R171, R171, c[0x0][0x23c], -R0.reuse ;  /* 0x00008f00abab7a23 */ /* 0x100fe40000010800 */
[--C-:B------:R-:W-:Y:S02]  /*b3c0*/  FFMA.FTZ R170, R170, c[0x0][0x23c], -R0.reuse ;  /* 0x00008f00aaaa7a23 */ /* 0x100fe40000010800 */
[----:B------:R-:W-:Y:S01]  /*b3d0*/  FFMA.FTZ R169, R169, c[0x0][0x23c], -R0 ;  /* 0x00008f00a9a97a23 */ /* 0x000fe20000010800 */
[----:B--2---:R-:W-:-:S05]  /*b3e0*/  LOP3.LUT R18, R3, UR14, R198, 0x96, !PT ;  /* 0x0000000e03127c12 */ /* 0x004fca000f8e96c6 */
[----:B------:R-:W-:Y:S01]  /*b3f0*/  IMAD.WIDE.U32 R18, R18, -0x326172a9, RZ ;  /* 0xcd9e8d5712127825 */ /* 0x000fe200078e00ff */
[----:B------:R-:W-:-:S04]  /*b400*/  FSEL R3, R7, RZ, P1 ;  /* 0x000000ff07037208 */ /* 0x000fc80000800000 */
[----:B-1----:R-:W-:Y:S02]  /*b410*/  LOP3.LUT R4, R19, UR13, R202, 0x96, !PT ;  /* 0x0000000d13047c12 */ /* 0x002fe4000f8e96ca */
[----:B------:R-:W-:Y:S01]  /*b420*/  LOP3.LUT R6, R227, UR11, R18, 0x96, !PT ;  /* 0x0000000be3067c12 */ /* 0x000fe2000f8e9612 */
[----:B------:R-:W-:Y:S02]  /*b430*/  FADD.FTZ R3, R133, -R3 ;  /* 0x8000000385037221 */ /* 0x000fe40000010000 */
[----:B------:R-:W-:-:S04]  /*b440*/  IMAD.WIDE.U32 R4, R4, -0x2daee0ad, RZ ;  /* 0xd2511f5304047825 */ /* 0x000fc800078e00ff */
[----:B------:R-:W-:Y:S01]  /*b450*/  IMAD.WIDE.U32 R6, R6, -0x2daee0ad, RZ ;  /* 0xd2511f5306067825 */ /* 0x000fe200078e00ff */
[----:B------:R-:W-:-:S03]  /*b460*/  LOP3.LUT R20, R5, UR10, R8, 0x96, !PT ;  /* 0x0000000a05147c12 */ /* 0x000fc6000f8e9608 */
[----:B------:R-:W-:Y:S01]  /*b470*/  FMUL.FTZ R3, R3, c[0x0][0x23c] ;  /* 0x00008f0003037a20 */ /* 0x000fe20000410000 */
[----:B------:R-:W-:Y:S01]  /*b480*/  LOP3.LUT R4, R7, UR8, R4, 0x96, !PT ;  /* 0x0000000807047c12 */ /* 0x000fe2000f8e9604 */
[----:B---3--:R-:W-:Y:S02]  /*b490*/  FFMA.FTZ R134, R21, c[0x0][0x23c], -R0 ;  /* 0x00008f0015867a23 */ /* 0x008fe40000010800 */
[----:B------:R-:W-:Y:S02]  /*b4a0*/  IMAD.WIDE.U32 R20, R20, -0x326172a9, RZ ;  /* 0xcd9e8d5714147825 */ /* 0x000fe400078e00ff */
[----:B------:R-:W1:Y:S02]  /*b4b0*/  MUFU.EX2 R3, R3 ;  /* 0x0000000300037308 */ /* 0x000e640000000800 */
[----:B------:R-:W-:-:S04]  /*b4c0*/  IMAD.WIDE.U32 R4, R4, -0x326172a9, RZ ;  /* 0xcd9e8d5704047825 */ /* 0x000fc800078e00ff */
[--C-:B------:R-:W-:Y:S02]  /*b4d0*/  FFMA.FTZ R12, R34, c[0x0][0x23c], -R0.reuse ;  /* 0x00008f00220c7a23 */ /* 0x100fe40000010800 */
[--C-:B------:R-:W-:Y:S02]  /*b4e0*/  FFMA.FTZ R135, R135, c[0x0][0x23c], -R0.reuse ;  /* 0x00008f0087877a23 */ /* 0x100fe40000010800 */
[--C-:B------:R-:W-:Y:S02]  /*b4f0*/  FFMA.FTZ R11, R33, c[0x0][0x23c], -R0.reuse ;  /* 0x00008f00210b7a23 */ /* 0x100fe40000010800 */
[--C-:B------:R-:W-:Y:S02]  /*b500*/  FFMA.FTZ R27, R27, c[0x0][0x23c], -R0.reuse ;  /* 0x00008f001b1b7a23 */ /* 0x100fe40000010800 */
[--C-:B------:R-:W-:Y:S02]  /*b510*/  FFMA.FTZ R173, R26, c[0x0][0x23c], -R0.reuse ;  /* 0x00008f001aad7a23 */ /* 0x100fe40000010800 */
[----:B------:R-:W-:-:S02]  /*b520*/  FFMA.FTZ R196, R16, c[0x0][0x23c], -R0 ;  /* 0x00008f0010c47a23 */ /* 0x000fc40000010800 */
[----:B------:R-:W-:Y:S01]  /*b530*/  FFMA.FTZ R187, R15, c[0x0][0x23c], -R0 ;  /* 0x00008f000fbb7a23 */ /* 0x000fe20000010800 */
[----:B------:R-:W-:Y:S01]  /*b540*/  LOP3.LUT R0, R5, UR31, R20, 0x96, !PT ;  /* 0x0000001f05007c12 */ /* 0x000fe2000f8e9614 */
[----:B------:R-:W-:-:S03]  /*b550*/  FADD.FTZ R2, R132, -R2 ;  /* 0x8000000284027221 */ /* 0x000fc60000010000 */
[----:B------:R-:W-:Y:S01]  /*b560*/  LOP3.LUT R7, R0, 0xff, RZ, 0xc0, !PT ;  /* 0x000000ff00077812 */ /* 0x000fe200078ec0ff */
[----:B------:R-:W-:-:S03]  /*b570*/  FMUL.FTZ R2, R2, c[0x0][0x23c] ;  /* 0x00008f0002027a20 */ /* 0x000fc60000410000 */
[----:B------:R-:W-:Y:S02]  /*b580*/  ISETP.GE.U32.AND P0, PT, R225, R7, PT ;  /* 0x00000007e100720c */ /* 0x000fe40003f06070 */
[----:B------:R-:W-:Y:S01]  /*b590*/  LOP3.LUT R7, R0, 0xffff, RZ, 0xc0, !PT ;  /* 0x0000ffff00077812 */ /* 0x000fe200078ec0ff */
[----:B------:R-:W2:Y:S01]  /*b5a0*/  MUFU.EX2 R2, R2 ;  /* 0x0000000200027308 */ /* 0x000ea20000000800 */
[----:B-1----:R-:W-:Y:S02]  /*b5b0*/  FFMA.FTZ R212, R212, R3, R17 ;  /* 0x00000003d4d47223 */ /* 0x002fe40000010011 */
[----:B------:R-:W-:Y:S02]  /*b5c0*/  SHF.R.U32.HI R7, RZ, 0x8, R7 ;  /* 0x00000008ff077819 */ /* 0x000fe40000011607 */
[C---:B------:R-:W-:Y:S01]  /*b5d0*/  FADD.FTZ R10, R22.reuse, R212 ;  /* 0x000000d4160a7221 */ /* 0x040fe20000010000 */
[----:B------:R-:W-:Y:S02]  /*b5e0*/  F2FP.PACK_AB R22, R22, R17 ;  /* 0x000000111616723e */ /* 0x000fe400000000ff */
[----:B------:R-:W-:-:S02]  /*b5f0*/  LOP3.LUT R7, R7, 0xffff, RZ, 0xc0, !PT ;  /* 0x0000ffff07077812 */ /* 0x000fc400078ec0ff */
[C---:B------:R-:W-:Y:S01]  /*b600*/  PRMT R17, R22.reuse, 0x7632, R17 ;  /* 0x0000763216117816 */ /* 0x040fe20000000011 */
[----:B------:R-:W-:Y:S01]  /*b610*/  @!P0 HADD2 R175, -R22.H0_H0, -RZ.H0_H0 ;  /* 0xa00000ff16af8230 */ /* 0x000fe20000000900 */
[----:B------:R-:W-:Y:S02]  /*b620*/  ISETP.GE.U32.AND P6, PT, R225, R7, PT ;  /* 0x00000007e100720c */ /* 0x000fe40003fc6070 */
[--C-:B------:R-:W-:Y:S02]  /*b630*/  SHF.R.U32.HI R7, RZ, 0x10, R0.reuse ;  /* 0x00000010ff077819 */ /* 0x100fe40000011600 */
[----:B------:R-:W-:Y:S01]  /*b640*/  SHF.R.U32.HI R0, RZ, 0x18, R0 ;  /* 0x00000018ff007819 */ /* 0x000fe20000011600 */
[----:B--2---:R-:W-:Y:S01]  /*b650*/  FFMA.FTZ R213, R213, R2, R9 ;  /* 0x00000002d5d57223 */ /* 0x004fe20000010009 */
[----:B------:R-:W-:Y:S02]  /*b660*/  PRMT R231, R22, 0x5410, R17 ;  /* 0x0000541016e77816 */ /* 0x000fe40000000011 */
[----:B------:R-:W-:-:S02]  /*b670*/  @!P0 PRMT R22, R175, 0x5410, RZ ;  /* 0x00005410af168816 */ /* 0x000fc400000000ff */
[----:B------:R-:W-:Y:S01]  /*b680*/  ISETP.GE.U32.AND P0, PT, R225, R0, PT ;  /* 0x00000000e100720c */ /* 0x000fe20003f06070 */
[----:B------:R-:W1:Y:S01]  /*b690*/  MUFU.EX2 R172, R172 ;  /* 0x000000ac00ac7308 */ /* 0x000e620000000800 */
[C---:B------:R-:W-:Y:S01]  /*b6a0*/  FADD.FTZ R26, R23.reuse, R213 ;  /* 0x000000d5171a7221 */ /* 0x040fe20000010000 */
[----:B------:R-:W-:-:S04]  /*b6b0*/  F2FP.PACK_AB R23, R23, R9 ;  /* 0x000000091717723e */ /* 0x000fc800000000ff */
[----:B------:R-:W-:Y:S02]  /*b6c0*/  PRMT R200, R23, 0x7632, R200 ;  /* 0x0000763217c87816 */ /* 0x000fe400000000c8 */
[----:B------:R-:W2:Y:S01]  /*b6d0*/  MUFU.EX2 R8, R168 ;  /* 0x000000a800087308 */ /* 0x000ea20000000800 */
[----:B------:R-:W-:-:S03]  /*b6e0*/  LOP3.LUT R7, R7, 0xff, RZ, 0xc0, !PT ;  /* 0x000000ff07077812 */ /* 0x000fc600078ec0ff */
[----:B------:R-:W-:Y:S01]  /*b6f0*/  @!P0 HADD2 R132, -R200.H0_H0, -RZ.H0_H0 ;  /* 0xa00000ffc8848230 */ /* 0x000fe20000000900 */
[----:B------:R-:W-:Y:S02]  /*b700*/  LOP3.LUT R0, R4, 0xff, RZ, 0xc0, !PT ;  /* 0x000000ff04007812 */ /* 0x000fe400078ec0ff */
[----:B------:R-:W-:Y:S01]  /*b710*/  PRMT R238, R23, 0x5410, R200 ;  /* 0x0000541017ee7816 */ /* 0x000fe200000000c8 */
[----:B-1----:R-:W-:Y:S01]  /*b720*/  FADD.FTZ R10, R172, R10 ;  /* 0x0000000aac0a7221 */ /* 0x002fe20000010000 */
[----:B------:R-:W-:Y:S02]  /*b730*/  @!P0 PRMT R200, R132, 0x5410, RZ ;  /* 0x0000541084c88816 */ /* 0x000fe400000000ff */
[C---:B------:R-:W-:Y:S02]  /*b740*/  ISETP.GE.U32.AND P1, PT, R225.reuse, R7, PT ;  /* 0x00000007e100720c */ /* 0x040fe40003f26070 */
[----:B------:R-:W-:Y:S01]  /*b750*/  ISETP.GE.U32.AND P0, PT, R225, R0, PT ;  /* 0x00000000e100720c */ /* 0x000fe20003f06070 */
[----:B------:R-:W1:Y:S01]  /*b760*/  MUFU.EX2 R174, R174 ;  /* 0x000000ae00ae7308 */ /* 0x000e620000000800 */
[C---:B--2---:R-:W-:Y:S01]  /*b770*/  FADD.FTZ R10, R8.reuse, R10 ;  /* 0x0000000a080a7221 */ /* 0x044fe20000010000 */
[----:B------:R-:W-:-:S06]  /*b780*/  F2FP.PACK_AB R8, R8, R172 ;  /* 0x000000ac0808723e */ /* 0x000fcc00000000ff */
[----:B------:R-:W2:Y:S01]  /*b790*/  MUFU.EX2 R9, R171 ;  /* 0x000000ab00097308 */ /* 0x000ea20000000800 */
[----:B------:R-:W-:Y:S02]  /*b7a0*/  PRMT R194, R8, 0x7610, R194 ;  /* 0x0000761008c27816 */ /* 0x000fe400000000c2 */
[----:B------:R-:W-:Y:S01]  /*b7b0*/  SHF.R.U32.HI R7, RZ, 0x10, R4 ;  /* 0x00000010ff077819 */ /* 0x000fe20000011604 */
[----:B------:R-:W-:Y:S01]  /*b7c0*/  @!P1 HADD2 R133, -R23.H0_H0, -RZ.H0_H0 ;  /* 0xa00000ff17859230 */ /* 0x000fe20000000900 */
[----:B------:R-:W-:-:S03]  /*b7d0*/  LOP3.LUT R0, R4, 0xffff, RZ, 0xc0, !PT ;  /* 0x0000ffff04007812 */ /* 0x000fc600078ec0ff */
[----:B------:R-:W3:Y:S01]  /*b7e0*/  MUFU.EX2 R176, R176 ;  /* 0x000000b000b07308 */ /* 0x000ee20000000800 */
[----:B------:R-:W-:Y:S01]  /*b7f0*/  @!P0 HADD2 R210, -R194.H0_H0, -RZ.H0_H0 ;  /* 0xa00000ffc2d28230 */ /* 0x000fe20000000900 */
[----:B------:R-:W-:Y:S02]  /*b800*/  PRMT R192, R8, 0x7632, R192 ;  /* 0x0000763208c07816 */ /* 0x000fe400000000c0 */
[----:B------:R-:W-:Y:S02]  /*b810*/  SHF.R.U32.HI R5, RZ, 0x18, R4 ;  /* 0x00000018ff057819 */ /* 0x000fe40000011604 */
[----:B------:R-:W-:Y:S02]  /*b820*/  LOP3.LUT R4, R7, 0xff, RZ, 0xc0, !PT ;  /* 0x000000ff07047812 */ /* 0x000fe400078ec0ff */
[----:B------:R-:W4:Y:S01]  /*b830*/  MUFU.EX2 R177, R177 ;  /* 0x000000b100b17308 */ /* 0x000f220000000800 */
[----:B------:R-:W-:Y:S01]  /*b840*/  SHF.R.U32.HI R0, RZ, 0x8, R0 ;  /* 0x00000008ff007819 */ /* 0x000fe20000011600 */
[----:B-1----:R-:W-:Y:S01]  /*b850*/  FADD.FTZ R26, R174, R26 ;  /* 0x0000001aae1a7221 */ /* 0x002fe20000010000 */
[----:B------:R-:W-:Y:S01]  /*b860*/  PRMT R230, R194, 0x5410, R192 ;  /* 0x00005410c2e67816 */ /* 0x000fe200000000c0 */
[----:B------:R-:W-:Y:S01]  /*b870*/  @!P6 HADD2 R208, -R17.H0_H0, -RZ.H0_H0 ;  /* 0xa00000ff11d0e230 */ /* 0x000fe20000000900 */
[----:B------:R-:W-:-:S02]  /*b880*/  @!P1 PRMT R23, R133, 0x5410, RZ ;  /* 0x0000541085179816 */ /* 0x000fc400000000ff */
[----:B------:R-:W-:Y:S02]  /*b890*/  @!P0 PRMT R194, R210, 0x5410, RZ ;  /* 0x00005410d2c28816 */ /* 0x000fe400000000ff */
[C---:B------:R-:W-:Y:S02]  /*b8a0*/  ISETP.GE.U32.AND P1, PT, R225.reuse, R4, PT ;  /* 0x00000004e100720c */ /* 0x040fe40003f26070 */
[----:B------:R-:W-:Y:S02]  /*b8b0*/  ISETP.GE.U32.AND P0, PT, R225, R5, PT ;  /* 0x00000005e100720c */ /* 0x000fe40003f06070 */
[----:B------:R-:W-:Y:S02]  /*b8c0*/  LOP3.LUT R0, R0, 0xffff, RZ, 0xc0, !PT ;  /* 0x0000ffff00007812 */ /* 0x000fe400078ec0ff */
[----:B------:R-:W-:Y:S01]  /*b8d0*/  LOP3.LUT R4, R21, UR9, R226, 0x96, !PT ;  /* 0x0000000915047c12 */ /* 0x000fe2000f8e96e2 */
[C---:B--2---:R-:W-:Y:S01]  /*b8e0*/  FADD.FTZ R26, R9.reuse, R26 ;  /* 0x0000001a091a7221 */ /* 0x044fe20000010000 */
[----:B------:R-:W-:-:S02]  /*b8f0*/  F2FP.PACK_AB R9, R9, R174 ;  /* 0x000000ae0909723e */ /* 0x000fc400000000ff */
[----:B------:R-:W-:Y:S01]  /*b900*/  @!P6 PRMT R17, R208, 0x5410, RZ ;  /* 0x00005410d011e816 */ /* 0x000fe200000000ff */
[----:B------:R-:W-:Y:S01]  /*b910*/  IMAD.WIDE.U32 R4, R4, -0x2daee0ad, RZ ;  /* 0xd2511f5304047825 */ /* 0x000fe200078e00ff */
[----:B------:R-:W-:-:S03]  /*b920*/  ISETP.GE.U32.AND P6, PT, R225, R0, PT ;  /* 0x00000000e100720c */ /* 0x000fc60003fc6070 */
[----:B---3--:R-:W-:Y:S01]  /*b930*/  FADD.FTZ R0, R176, R10 ;  /* 0x0000000ab0007221 */ /* 0x008fe20000010000 */
[----:B------:R-:W-:-:S03]  /*b940*/  PRMT R189, R9, 0x7632, R189 ;  /* 0x0000763209bd7816 */ /* 0x000fc600000000bd */
[----:B----4-:R-:W-:Y:S01]  /*b950*/  FADD.FTZ R10, R177, R0 ;  /* 0x00000000b10a7221 */ /* 0x010fe20000010000 */
[----:B------:R-:W-:Y:S01]  /*b960*/  LOP3.LUT R0, R5, UR7, R6, 0x96, !PT ;  /* 0x0000000705007c12 */ /* 0x000fe2000f8e9606 */
[----:B------:R-:W-:Y:S01]  /*b970*/  @!P0 HADD2 R211, -R189.H0_H0, -RZ.H0_H0 ;  /* 0xa00000ffbdd38230 */ /* 0x000fe20000000900 */
[----:B------:R-:W-:Y:S02]  /*b980*/  PRMT R185, R9, 0x7610, R185 ;  /* 0x0000761009b97816 */ /* 0x000fe400000000b9 */
[----:B------:R-:W-:Y:S02]  /*b990*/  LOP3.LUT R6, R0, 0xff, RZ, 0xc0, !PT ;  /* 0x000000ff00067812 */ /* 0x000fe400078ec0ff */
[----:B------:R-:W-:Y:S02]  /*b9a0*/  PRMT R217, R185, 0x5410, R189 ;  /* 0x00005410b9d97816 */ /* 0x000fe400000000bd */
[----:B------:R-:W-:Y:S02]  /*b9b0*/  @!P0 PRMT R189, R211, 0x5410, RZ ;  /* 0x00005410d3bd8816 */ /* 0x000fe400000000ff */
[----:B------:R-:W-:-:S02]  /*b9c0*/  ISETP.GE.U32.AND P0, PT, R225, R6, PT ;  /* 0x00000006e100720c */ /* 0x000fc40003f06070 */
[----:B------:R-:W-:Y:S01]  /*b9d0*/  LOP3.LUT R6, R0, 0xffff, RZ, 0xc0, !PT ;  /* 0x0000ffff00067812 */ /* 0x000fe200078ec0ff */
[----:B------:R-:W-:-:S03]  /*b9e0*/  @!P6 HADD2 R209, -R192.H0_H0, -RZ.H0_H0 ;  /* 0xa00000ffc0d1e230 */ /* 0x000fc60000000900 */
[----:B------:R-:W-:-:S04]  /*b9f0*/  SHF.R.U32.HI R6, RZ, 0x8, R6 ;  /* 0x00000008ff067819 */ /* 0x000fc80000011606 */
[----:B------:R-:W-:Y:S02]  /*ba00*/  LOP3.LUT R6, R6, 0xffff, RZ, 0xc0, !PT ;  /* 0x0000ffff06067812 */ /* 0x000fe400078ec0ff */
[----:B------:R-:W-:Y:S02]  /*ba10*/  F2FP.PACK_AB R8, R177, R176 ;  /* 0x000000b0b108723e */ /* 0x000fe400000000ff */
[----:B------:R-:W-:Y:S01]  /*ba20*/  @!P6 PRMT R192, R209, 0x5410, RZ ;  /* 0x00005410d1c0e816 */ /* 0x000fe200000000ff */
[----:B------:R-:W1:Y:S01]  /*ba30*/  MUFU.EX2 R170, R170 ;  /* 0x000000aa00aa7308 */ /* 0x000e620000000800 */
[----:B------:R-:W-:Y:S02]  /*ba40*/  ISETP.GE.U32.AND P6, PT, R225, R6, PT ;  /* 0x00000006e100720c */ /* 0x000fe40003fc6070 */
[----:B------:R-:W-:-:S05]  /*ba50*/  PRMT R184, R8, 0x7610, R184 ;  /* 0x0000761008b87816 */ /* 0x000fca00000000b8 */
[----:B------:R-:W2:Y:S01]  /*ba60*/  MUFU.EX2 R169, R169 ;  /* 0x000000a900a97308 */ /* 0x000ea20000000800 */
[----:B------:R-:W-:Y:S01]  /*ba70*/  SHF.R.U32.HI R7, RZ, 0x10, R0 ;  /* 0x00000010ff077819 */ /* 0x000fe20000011600 */
[----:B------:R-:W-:Y:S01]  /*ba80*/  @!P1 HADD2 R218, -R185.H0_H0, -RZ.H0_H0 ;  /* 0xa00000ffb9da9230 */ /* 0x000fe20000000900 */
[----:B------:R-:W-:Y:S01]  /*ba90*/  PRMT R206, R8, 0x7632, R206 ;  /* 0x0000763208ce7816 */ /* 0x000fe200000000ce */
[----:B------:R-:W-:Y:S01]  /*baa0*/  @!P0 HADD2 R221, -R184.H0_H0, -RZ.H0_H0 ;  /* 0xa00000ffb8dd8230 */ /* 0x000fe20000000900 */
[----:B------:R-:W-:Y:S02]  /*bab0*/  LOP3.LUT R7, R7, 0xff, RZ, 0xc0, !PT ;  /* 0x000000ff07077812 */ /* 0x000fe400078ec0ff */
[----:B------:R-:W-:Y:S01]  /*bac0*/  SHF.R.U32.HI R0, RZ, 0x18, R0 ;  /* 0x00000018ff007819 */ /* 0x000fe20000011600 */
[----:B------:R-:W3:Y:S01]  /*bad0*/  MUFU.EX2 R12, R12 ;  /* 0x0000000c000c7308 */ /* 0x000ee20000000800 */
[----:B------:R-:W-:Y:S01]  /*bae0*/  @!P1 PRMT R185, R218, 0x5410, RZ ;  /* 0x00005410dab99816 */ /* 0x000fe200000000ff */
[----:B------:R-:W-:Y:S01]  /*baf0*/  @!P6 HADD2 R222, -R206.H0_H0, -RZ.H0_H0 ;  /* 0xa00000ffcedee230 */ /* 0x000fe20000000900 */
[----:B------:R-:W-:-:S02]  /*bb00*/  PRMT R195, R184, 0x5410, R206 ;  /* 0x00005410b8c37816 */ /* 0x000fc400000000ce */
[----:B------:R-:W-:Y:S02]  /*bb10*/  ISETP.GE.U32.AND P1, PT, R225, R7, PT ;  /* 0x00000007e100720c */ /* 0x000fe40003f26070 */
[----:B------:R-:W-:Y:S01]  /*bb20*/  @!P0 PRMT R184, R221, 0x5410, RZ ;  /* 0x00005410ddb88816 */ /* 0x000fe200000000ff */
[----:B------:R-:W4:Y:S01]  /*bb30*/  MUFU.EX2 R132, R135 ;  /* 0x0000008700847308 */ /* 0x000f220000000800 */
[----:B------:R-:W-:Y:S02]  /*bb40*/  ISETP.GE.U32.AND P0, PT, R225, R0, PT ;  /* 0x00000000e100720c */ /* 0x000fe40003f06070 */
[----:B------:R-:W-:Y:S01]  /*bb50*/  LOP3.LUT R0, R4, 0xff, RZ, 0xc0, !PT ;  /* 0x000000ff04007812 */ /* 0x000fe200078ec0ff */
[----:B-1----:R-:W-:Y:S01]  /*bb60*/  FADD.FTZ R7, R170, R26 ;  /* 0x0000001aaa077221 */ /* 0x002fe20000010000 */
[----:B--2---:R-:W-:Y:S02]  /*bb70*/  F2FP.PACK_AB R6, R169, R170 ;  /* 0x000000aaa906723e */ /* 0x004fe400000000ff */
[----:B------:R-:W-:Y:S01]  /*bb80*/  @!P6 PRMT R206, R222, 0x5410, RZ ;  /* 0x00005410decee816 */ /* 0x000fe200000000ff */
[----:B------:R-:W1:Y:S01]  /*bb90*/  MUFU.EX2 R11, R11 ;  /* 0x0000000b000b7308 */ /* 0x000e620000000800 */
[----:B------:R-:W-:Y:S01]  /*bba0*/  ISETP.GE.U32.AND P6, PT, R225, R0, PT ;  /* 0x00000000e100720c */ /* 0x000fe20003fc6070 */
[----:B------:R-:W-:Y:S01]  /*bbb0*/  FADD.FTZ R7, R169, R7 ;  /* 0x00000007a9077221 */ /* 0x000fe20000010000 */
[----:B------:R-:W-:-:S02]  /*bbc0*/  LOP3.LUT R0, R4, 0xffff, RZ, 0xc0, !PT ;  /* 0x0000ffff04007812 */ /* 0x000fc400078ec0ff */
[----:B------:R-:W-:-:S03]  /*bbd0*/  PRMT R201, R6, 0x7610, R201 ;  /* 0x0000761006c97816 */ /* 0x000fc600000000c9 */
[----:B------:R-:W2:Y:S01]  /*bbe0*/  MUFU.EX2 R27, R27 ;  /* 0x0000001b001b7308 */ /* 0x000ea20000000800 */
[----:B------:R-:W-:Y:S02]  /*bbf0*/  PRMT R235, R6, 0x7632, R235 ;  /* 0x0000763206eb7816 */ /* 0x000fe400000000eb */
[--C-:B------:R-:W-:Y:S02]  /*bc00*/  SHF.R.U32.HI R6, RZ, 0x18, R4.reuse ;  /* 0x00000018ff067819 */ /* 0x100fe40000011604 */
[----:B------:R-:W-:-:S03]  /*bc10*/  SHF.R.U32.HI R5, RZ, 0x10, R4 ;  /* 0x00000010ff057819 */ /* 0x000fc60000011604 */
[----:B------:R-:W-:Y:S01]  /*bc20*/  MUFU.EX2 R178, R178 ;  /* 0x000000b200b27308 */ /* 0x000fe20000000800 */
[----:B------:R-:W-:Y:S01]  /*bc30*/  SHF.R.U32.HI R0, RZ, 0x8, R0 ;  /* 0x00000008ff007819 */ /* 0x000fe20000011600 */
[----:B---3--:R-:W-:Y:S01]  /*bc40*/  FADD.FTZ R4, R12, R7 ;  /* 0x000000070c047221 */ /* 0x008fe20000010000 */
[----:B------:R-:W-:-:S05]  /*bc50*/  @!P1 HADD2 R220, -R201.H0_H0, -RZ.H0_H0 ;  /* 0xa00000ffc9dc9230 */ /* 0x000fca0000000900 */
[----:B------:R-:W3:Y:S01]  /*bc60*/  MUFU.EX2 R186, R186 ;  /* 0x000000ba00ba7308 */ /* 0x000ee20000000800 */
[----:B------:R-:W-:Y:S01]  /*bc70*/  LOP3.LUT R0, R0, 0xffff, RZ, 0xc0, !PT ;  /* 0x0000ffff00007812 */ /* 0x000fe200078ec0ff */
[----:B----4-:R-:W-:Y:S01]  /*bc80*/  FADD.FTZ R4, R132, R4 ;  /* 0x0000000484047221 */ /* 0x010fe20000010000 */
[----:B------:R-:W-:Y:S02]  /*bc90*/  PRMT R179, R201, 0x5410, R235 ;  /* 0x00005410c9b37816 */ /* 0x000fe400000000eb */
[----:B------:R-:W-:Y:S02]  /*bca0*/  @!P1 PRMT R201, R220, 0x5410, RZ ;  /* 0x00005410dcc99816 */ /* 0x000fe400000000ff */
[----:B------:R-:W-:Y:S01]  /*bcb0*/  ISETP.GE.U32.AND P1, PT, R225, R0, PT ;  /* 0x00000000e100720c */ /* 0x000fe20003f26070 */
[----:B-1----:R-:W-:Y:S01]  /*bcc0*/  FADD.FTZ R0, R11, R4 ;  /* 0x000000040b007221 */ /* 0x002fe20000010000 */
[----:B------:R-:W1:Y:S03]  /*bcd0*/  MUFU.EX2 R173, R173 ;  /* 0x000000ad00ad7308 */ /* 0x000e660000000800 */
[----:B--2---:R-:W-:Y:S01]  /*bce0*/  FADD.FTZ R4, R27, R0 ;  /* 0x000000001b047221 */ /* 0x004fe20000010000 */
[----:B---3--:R-:W-:-:S04]  /*bcf0*/  F2FP.PACK_AB R0, R186, R178 ;  /* 0x000000b2ba00723e */ /* 0x008fc800000000ff */
[----:B------:R-:W2:Y:S01]  /*bd00*/  MUFU.EX2 R134, R134 ;  /* 0x0000008600867308 */ /* 0x000ea20000000800 */
[C---:B------:R-:W-:Y:S02]  /*bd10*/  PRMT R234, R0.reuse, 0x7610, R234 ;  /* 0x0000761000ea7816 */ /* 0x040fe400000000ea */
[----:B------:R-:W-:Y:S01]  /*bd20*/  PRMT R197, R0, 0x7632, R197 ;  /* 0x0000763200c57816 */ /* 0x000fe200000000c5 */
[----:B------:R-:W-:Y:S02]  /*bd30*/  STL [R1+0x164], R200 ;  /* 0x000164c801007387 */ /* 0x000fe40000100800 */
[----:B------:R-:W-:Y:S02]  /*bd40*/  @!P6 HADD2 R224, -R234.H0_H0, -RZ.H0_H0 ;  /* 0xa00000ffeae0e230 */ /* 0x000fe40000000900 */
[----:B------:R-:W-:Y:S01]  /*bd50*/  STL [R1+0x168], R194 ;  /* 0x000168c201007387 */ /* 0x000fe20000100800 */
[----:B------:R-:W-:Y:S01]  /*bd60*/  LOP3.LUT R0, R5, 0xff, RZ, 0xc0, !PT ;  /* 0x000000ff05007812 */ /* 0x000fe200078ec0ff */
[----:B------:R-:W-:-:S02]  /*bd70*/  @!P1 HADD2 R223, -R197.H0_H0, -RZ.H0_H0 ;  /* 0xa00000ffc5df9230 */ /* 0x000fc40000000900 */
[----:B------:R-:W-:Y:S01]  /*bd80*/  STL [R1+0x16c], R192 ;  /* 0x00016cc001007387 */ /* 0x000fe20000100800 */
[----:B------:R-:W-:Y:S01]  /*bd90*/  @!P0 HADD2 R219, -R235.H0_H0, -RZ.H0_H0 ;  /* 0xa00000ffebdb8230 */ /* 0x000fe20000000900 */
[----:B------:R-:W-:Y:S02]  /*bda0*/  PRMT R190, R234, 0x5410, R197 ;  /* 0x00005410eabe7816 */ /* 0x000fe400000000c5 */
[----:B------:R-:W-:Y:S01]  /*bdb0*/  STL [R1+0x170], R185 ;  /* 0x000170b901007387 */ /* 0x000fe20000100800 */
[----:B------:R-:W-:-:S03]  /*bdc0*/  @!P6 PRMT R234, R224, 0x5410, RZ ;  /* 0x00005410e0eae816 */ /* 0x000fc600000000ff */
[----:B------:R-:W-:Y:S01]  /*bdd0*/  STL [R1+0x174], R189 ;  /* 0x000174bd01007387 */ /* 0x000fe20000100800 */
[----:B------:R-:W-:-:S03]  /*bde0*/  ISETP.GE.U32.AND P6, PT, R225, R0, PT ;  /* 0x00000000e100720c */ /* 0x000fc60003fc6070 */
[----:B------:R3:W-:Y:S01]  /*bdf0*/  STL [R1+0x178], R195 ;  /* 0x000178c301007387 */ /* 0x0007e20000100800 */
[----:B-1----:R-:W-:Y:S01]  /*be00*/  FADD.FTZ R0, R173, R4 ;  /* 0x00000004ad007221 */ /* 0x002fe20000010000 */
[----:B------:R-:W-:Y:S02]  /*be10*/  @!P1 PRMT R197, R223, 0x5410, RZ ;  /* 0x00005410dfc59816 */ /* 0x000fe400000000ff */
[----:B------:R-:W-:Y:S01]  /*be20*/  STL [R1+0x17c], R184 ;  /* 0x00017cb801007387 */ /* 0x000fe20000100800 */
[----:B------:R-:W-:-:S03]  /*be30*/  FMUL.FTZ R4, R116, R3 ;  /* 0x0000000374047220 */ /* 0x000fc60000410000 */
[----:B------:R-:W-:Y:S01]  /*be40*/  STL [R1+0x180], R206 ;  /* 0x000180ce01007387 */ /* 0x000fe20000100800 */
[----:B------:R-:W-:-:S03]  /*be50*/  @!P0 PRMT R235, R219, 0x5410, RZ ;  /* 0x00005410dbeb8816 */ /* 0x000fc600000000ff */
[----:B------:R1:W-:Y:S01]  /*be60*/  STL [R1+0x184], R179 ;  /* 0x000184b301007387 */ /* 0x0003e20000100800 */
[----:B------:R-:W-:-:S03]  /*be70*/  F2FP.PACK_AB R133, R27, R11 ;  /* 0x0000000b1b85723e */ /* 0x000fc600000000ff */
[----:B------:R4:W-:Y:S01]  /*be80*/  STL [R1+0x188], R201 ;  /* 0x000188c901007387 */ /* 0x0009e20000100800 */
[----:B------:R-:W-:Y:S01]  /*be90*/  IMAD.WIDE.U32 R26, R240, -0x326172a9, RZ ;  /* 0xcd9e8d57f01a7825 */ /* 0x000fe200078e00ff */
[----:B------:R-:W-:Y:S02]  /*bea0*/  ISETP.GE.U32.AND P0, PT, R225, R6, PT ;  /* 0x00000006e100720c */ /* 0x000fe40003f06070 */
[----:B------:R-:W-:Y:S01]  /*beb0*/  STL [R1+0x18c], R190 ;  /* 0x00018cbe01007387 */ /* 0x000fe20000100800 */
[----:B--2---:R-:W-:Y:S02]  /*bec0*/  FADD.FTZ R135, R134, R0 ;  /* 0x0000000086877221 */ /* 0x004fe40000010000 */
[-C--:B------:R-:W-:Y:S01]  /*bed0*/  FMUL.FTZ R228, R60, R3.reuse ;  /* 0x000000033ce47220 */ /* 0x080fe20000410000 */
[----:B------:R-:W-:Y:S01]  /*bee0*/  STL [R1+0x190], R197 ;  /* 0x000190c501007387 */ /* 0x000fe20000100800 */
[-C--:B------:R-:W-:Y:S02]  /*bef0*/  FMUL.FTZ R237, R69, R3.reuse ;  /* 0x0000000345ed7220 */ /* 0x080fe40000410000 */
[-C--:B------:R-:W-:Y:S01]  /*bf00*/  FMUL.FTZ R0, R117, R3.reuse ;  /* 0x0000000375007220 */ /* 0x080fe20000410000 */
[----:B------:R-:W-:Y:S01]  /*bf10*/  STL [R1+0xa0], R4 ;  /* 0x0000a00401007387 */ /* 0x000fe20000100800 */
[----:B---3--:R-:W-:-:S02]  /*bf20*/  FMUL.FTZ R195, R124, R3 ;  /* 0x000000037cc37220 */ /* 0x008fc40000410000 */
[-C--:B------:R-:W-:Y:S01]  /*bf30*/  FMUL.FTZ R194, R128, R3.reuse ;  /* 0x0000000380c27220 */ /* 0x080fe20000410000 */
[----:B------:R-:W-:Y:S01]  /*bf40*/  MOV R128, R226 ;  /* 0x000000e200807202 */ /* 0x000fe20000000f00 */
[-C--:B------:R-:W-:Y:S02]  /*bf50*/  FMUL.FTZ R200, R129, R3.reuse ;  /* 0x0000000381c87220 */ /* 0x080fe40000410000 */
[----:B------:R-:W-:Y:S02]  /*bf60*/  FMUL.FTZ R210, R42, R2 ;  /* 0x000000022ad27220 */ /* 0x000fe40000410000 */
[-C--:B-1----:R-:W-:Y:S02]  /*bf70*/  FMUL.FTZ R179, R121, R3.reuse ;  /* 0x0000000379b37220 */ /* 0x082fe40000410000 */
[----:B----4-:R-:W-:Y:S01]  /*bf80*/  FMUL.FTZ R201, R120, R3 ;  /* 0x0000000378c97220 */ /* 0x010fe20000410000 */
[----:B------:R-:W-:Y:S01]  /*bf90*/  MOV R121, R238 ;  /* 0x000000ee00797202 */ /* 0x000fe20000000f00 */
[----:B------:R-:W-:Y:S01]  /*bfa0*/  FMUL.FTZ R211, R43, R2 ;  /* 0x000000022bd37220 */ /* 0x000fe20000410000 */
[----:B------:R-:W-:Y:S01]  /*bfb0*/  MOV R120, R231 ;  /* 0x000000e700787202 */ /* 0x000fe20000000f00 */
[-C--:B------:R-:W-:Y:S01]  /*bfc0*/  FMUL.FTZ R220, R44, R3.reuse ;  /* 0x000000032cdc7220 */ /* 0x080fe20000410000 */
[----:B------:R1:W-:Y:S01]  /*bfd0*/  STL [R1+0x194], R201 ;  /* 0x000194c901007387 */ /* 0x0003e20000100800 */
        /* <DEDUP_REMOVED lines=10> */
[----:B------:R-:W-:Y:S02]  /*c080*/  FMUL.FTZ R249, R81, R3 ;  /* 0x0000000351f97220 */ /* 0x000fe40000410000 */
        /* <DEDUP_REMOVED lines=61> */
[----:B-1----:R-:W-:-:S02]  /*c460*/  FMUL.FTZ R201, R115, R2 ;  /* 0x0000000273c97220 */ /* 0x002fc40000410000 */
        /* <DEDUP_REMOVED lines=8> */
[----:B------:R-:W-:Y:S01]  /*c4f0*/  LOP3.LUT R2, R27, UR36, R215, 0x96, !PT ;  /* 0x000000241b027c12 */ /* 0x000fe2000f8e96d7 */
        /* <DEDUP_REMOVED lines=42> */
[----:B------:R-:W-:Y:S02]  /*c7a0*/  FMUL.FTZ R189, R125, R3 ;  /* 0x000000037dbd7220 */ /* 0x000fe40000410000 */
[----:B------:R-:W-:Y:S01]  /*c7b0*/  IMAD.WIDE.U32 R2, R2, -0x2daee0ad, RZ ;  /* 0xd2511f5302027825 */ /* 0x000fe200078e00ff */
[----:B------:R1:W-:Y:S04]  /*c7c0*/  STL [R1+0xa4], R0 ;  /* 0x0000a40001007387 */ /* 0x0003e80000100800 */
[----:B-1----:R-:W-:-:S02]  /*c7d0*/  LOP3.LUT R0, R3, UR14, R198, 0x96, !PT ;  /* 0x0000000e03007c12 */ /* 0x002fc4000f8e96c6 */
[----:B------:R-:W-:-:S05]  /*c7e0*/  LOP3.LUT R3, R203, UR35, R26, 0x96, !PT ;  /* 0x00000023cb037c12 */ /* 0x000fca000f8e961a */
[----:B------:R-:W-:-:S04]  /*c7f0*/  IMAD.WIDE.U32 R4, R3, -0x2daee0ad, RZ ;  /* 0xd2511f5303047825 */ /* 0x000fc800078e00ff */
[----:B------:R-:W-:Y:S01]  /*c800*/  IMAD.WIDE.U32 R8, R0, -0x326172a9, RZ ;  /* 0xcd9e8d5700087825 */ /* 0x000fe200078e00ff */
[----:B------:R-:W-:-:S05]  /*c810*/  LOP3.LUT R0, R5, UR12, R2, 0x96, !PT ;  /* 0x0000000c05007c12 */ /* 0x000fca000f8e9602 */
[----:B------:R-:W-:Y:S01]  /*c820*/  IMAD.WIDE.U32 R6, R0, -0x326172a9, RZ ;  /* 0xcd9e8d5700067825 */ /* 0x000fe200078e00ff */
[----:B------:R-:W-:-:S04]  /*c830*/  LOP3.LUT R3, R9, UR13, R202, 0x96, !PT ;  /* 0x0000000d09037c12 */ /* 0x000fc8000f8e96ca */
[----:B------:R-:W-:Y:S01]  /*c840*/  LOP3.LUT R0, R7, UR11, R8, 0x96, !PT ;  /* 0x0000000b07007c12 */ /* 0x000fe2000f8e9608 */
[----:B------:R-:W-:Y:S01]  /*c850*/  IMAD.WIDE.U32 R2, R3, -0x2daee0ad, RZ ;  /* 0xd2511f5303027825 */ /* 0x000fe200078e00ff */
[----:B------:R-:W1:Y:S03]  /*c860*/  MUFU.EX2 R11, R241 ;  /* 0x000000f1000b7308 */ /* 0x000e660000000800 */
[----:B------:R-:W-:Y:S01]  /*c870*/  IMAD.WIDE.U32 R8, R0, -0x2daee0ad, RZ ;  /* 0xd2511f5300087825 */ /* 0x000fe200078e00ff */
[----:B------:R-:W-:Y:S01]  /*c880*/  F2FP.PACK_AB R132, R132, R12 ;  /* 0x0000000c8484723e */ /* 0x000fe200000000ff */
[----:B------:R-:W2:Y:S01]  /*c890*/  LDC.U8 R125, c[0x0][0x2d8] ;  /* 0x0000b600ff7d7b82 */ /* 0x000ea20000000000 */
[----:B------:R-:W-:Y:S02]  /*c8a0*/  LOP3.LUT R3, R3, UR10, R4, 0x96, !PT ;  /* 0x0000000a03037c12 */ /* 0x000fe4000f8e9604 */
[----:B------:R-:W3:Y:S01]  /*c8b0*/  MUFU.EX2 R12, R242 ;  /* 0x000000f2000c7308 */ /* 0x000ee20000000800 */
[----:B------:R-:W-:Y:S01]  /*c8c0*/  LOP3.LUT R2, R9, UR8, R2, 0x96, !PT ;  /* 0x0000000809027c12 */ /* 0x000fe2000f8e9602 */
[----:B------:R-:W-:-:S02]  /*c8d0*/  FADD.FTZ R10, R178, R10 ;  /* 0x0000000ab20a7221 */ /* 0x000fc40000010000 */
[----:B------:R-:W-:-:S04]  /*c8e0*/  IMAD.WIDE.U32 R4, R3, -0x326172a9, RZ ;  /* 0xcd9e8d5703047825 */ /* 0x000fc800078e00ff */
[----:B------:R-:W-:-:S04]  /*c8f0*/  IMAD.WIDE.U32 R2, R2, -0x326172a9, RZ ;  /* 0xcd9e8d5702027825 */ /* 0x000fc800078e00ff */
[----:B------:R-:W-:Y:S01]  /*c900*/  FADD.FTZ R7, R186, R10 ;  /* 0x0000000aba077221 */ /* 0x000fe20000010000 */
[----:B------:R-:W-:Y:S01]  /*c910*/  LOP3.LUT R0, R3, UR31, R4, 0x96, !PT ;  /* 0x0000001f03007c12 */ /* 0x000fe2000f8e9604 */
[----:B------:R4:W2:Y:S02]  /*c920*/  MUFU.EX2 R10, R243 ;  /* 0x000000f3000a7308 */ /* 0x0008a40000000800 */
[----:B-1----:R-:W-:Y:S01]  /*c930*/  FADD.FTZ R4, R11, R7 ;  /* 0x000000070b047221 */ /* 0x002fe20000010000 */
[----:B------:R-:W-:Y:S02]  /*c940*/  LOP3.LUT R9, R5, UR9, R6, 0x96, !PT ;  /* 0x0000000905097c12 */ /* 0x000fe4000f8e9606 */
[C---:B---3--:R-:W-:Y:S01]  /*c950*/  F2FP.PACK_AB R7, R12.reuse, R11 ;  /* 0x0000000b0c07723e */ /* 0x048fe200000000ff */
[----:B------:R-:W-:Y:S01]  /*c960*/  FADD.FTZ R6, R12, R4 ;  /* 0x000000040c067221 */ /* 0x000fe20000010000 */
[C---:B------:R-:W-:Y:S01]  /*c970*/  LOP3.LUT R4, R0.reuse, 0xffff, RZ, 0xc0, !PT ;  /* 0x0000ffff00047812 */ /* 0x040fe200078ec0ff */
[----:B------:R-:W1:Y:S01]  /*c980*/  MUFU.EX2 R11, R252 ;  /* 0x000000fc000b7308 */ /* 0x000e620000000800 */
[----:B------:R-:W-:-:S02]  /*c990*/  LOP3.LUT R5, R0, 0xff, RZ, 0xc0, !PT ;  /* 0x000000ff00057812 */ /* 0x000fc400078ec0ff */
[----:B------:R-:W-:Y:S02]  /*c9a0*/  SHF.R.U32.HI R4, RZ, 0x8, R4 ;  /* 0x00000008ff047819 */ /* 0x000fe40000011604 */
[C---:B----4-:R-:W-:Y:S02]  /*c9b0*/  PRMT R243, R132.reuse, 0x7610, R243 ;  /* 0x0000761084f37816 */ /* 0x050fe400000000f3 */
[----:B------:R-:W-:-:S03]  /*c9c0*/  PRMT R193, R132, 0x7632, R193 ;  /* 0x0000763284c17816 */ /* 0x000fc600000000c1 */
[----:B------:R-:W-:Y:S01]  /*c9d0*/  @!P6 HADD2 R13, -R243.H0_H0, -RZ.H0_H0 ;  /* 0xa00000fff30de230 */ /* 0x000fe20000000900 */
[----:B--2---:R-:W-:Y:S02]  /*c9e0*/  ISETP.GE.U32.AND P1, PT, R125, R5, PT ;  /* 0x000000057d00720c */ /* 0x004fe40003f26070 */
[----:B------:R-:W-:Y:S02]  /*c9f0*/  LOP3.LUT R4, R4, 0xffff, RZ, 0xc0, !PT ;  /* 0x0000ffff04047812 */ /* 0x000fe400078ec0ff */
[----:B------:R-:W-:Y:S02]  /*ca00*/  PRMT R240, R243, 0x5410, R193 ;  /* 0x00005410f3f07816 */ /* 0x000fe400000000c1 */
[----:B------:R-:W-:Y:S02]  /*ca10*/  @!P6 PRMT R243, R13, 0x5410, RZ ;  /* 0x000054100df3e816 */ /* 0x000fe400000000ff */
[----:B------:R-:W-:Y:S01]  /*ca20*/  ISETP.GE.U32.AND P6, PT, R125, R4, PT ;  /* 0x000000047d00720c */ /* 0x000fe20003fc6070 */
[----:B------:R-:W-:Y:S01]  /*ca30*/  FADD.FTZ R4, R10, R6 ;  /* 0x000000060a047221 */ /* 0x000fe20000010000 */
[----:B------:R-:W-:-:S03]  /*ca40*/  PRMT R205, R7, 0x7610, R205 ;  /* 0x0000761007cd7816 */ /* 0x000fc600000000cd */
[----:B-1----:R-:W-:Y:S01]  /*ca50*/  FADD.FTZ R5, R11, R4 ;  /* 0x000000040b057221 */ /* 0x002fe20000010000 */
[--C-:B------:R-:W-:Y:S02]  /*ca60*/  SHF.R.U32.HI R4, RZ, 0x18, R0.reuse ;  /* 0x00000018ff047819 */ /* 0x100fe40000011600 */
[----:B------:R-:W-:Y:S01]  /*ca70*/  SHF.R.U32.HI R0, RZ, 0x10, R0 ;  /* 0x00000010ff007819 */ /* 0x000fe20000011600 */
[----:B------:R-:W-:Y:S01]  /*ca80*/  @!P0 HADD2 R16, -R193.H0_H0, -RZ.H0_H0 ;  /* 0xa00000ffc1108230 */ /* 0x000fe20000000900 */
[----:B------:R-:W-:Y:S01]  /*ca90*/  PRMT R108, R7, 0x7632, R108 ;  /* 0x00007632076c7816 */ /* 0x000fe2000000006c */
[----:B------:R-:W-:Y:S01]  /*caa0*/  @!P1 HADD2 R25, -R205.H0_H0, -RZ.H0_H0 ;  /* 0xa00000ffcd199230 */ /* 0x000fe20000000900 */
[----:B------:R-:W-:Y:S02]  /*cab0*/  LOP3.LUT R0, R0, 0xff, RZ, 0xc0, !PT ;  /* 0x000000ff00007812 */ /* 0x000fe400078ec0ff */
[----:B------:R-:W-:Y:S02]  /*cac0*/  MOV R46, R207 ;  /* 0x000000cf002e7202 */ /* 0x000fe40000000f00 */
[----:B------:R-:W-:Y:S01]  /*cad0*/  PRMT R207, R205, 0x5410, R108 ;  /* 0x00005410cdcf7816 */ /* 0x000fe2000000006c */
[----:B------:R-:W-:Y:S01]  /*cae0*/  @!P6 HADD2 R24, -R108.H0_H0, -RZ.H0_H0 ;  /* 0xa00000ff6c18e230 */ /* 0x000fe20000000900 */
[----:B------:R-:W-:-:S02]  /*caf0*/  @!P0 PRMT R193, R16, 0x5410, RZ ;  /* 0x0000541010c18816 */ /* 0x000fc400000000ff */
[----:B------:R-:W-:Y:S02]  /*cb00*/  @!P1 PRMT R205, R25, 0x5410, RZ ;  /* 0x0000541019cd9816 */ /* 0x000fe400000000ff */
[C---:B------:R-:W-:Y:S02]  /*cb10*/  ISETP.GE.U32.AND P0, PT, R125.reuse, R4, PT ;  /* 0x000000047d00720c */ /* 0x040fe40003f06070 */
[----:B------:R-:W-:Y:S02]  /*cb20*/  ISETP.GE.U32.AND P1, PT, R125, R0, PT ;  /* 0x000000007d00720c */ /* 0x000fe40003f26070 */
[----:B------:R-:W-:Y:S01]  /*cb30*/  LOP3.LUT R0, R2, 0xff, RZ, 0xc0, !PT ;  /* 0x000000ff02007812 */ /* 0x000fe200078ec0ff */
[----:B------:R-:W1:Y:S01]  /*cb40*/  MUFU.EX2 R7, R46 ;  /* 0x0000002e00077308 */ /* 0x000e620000000800 */
[----:B------:R-:W-:Y:S02]  /*cb50*/  @!P6 PRMT R108, R24, 0x5410, RZ ;  /* 0x00005410186ce816 */ /* 0x000fe400000000ff */
[----:B------:R-:W-:-:S02]  /*cb60*/  F2FP.PACK_AB R6, R11, R10 ;  /* 0x0000000a0b06723e */ /* 0x000fc400000000ff */
[----:B------:R-:W-:Y:S02]  /*cb70*/  ISETP.GE.U32.AND P6, PT, R125, R0, PT ;  /* 0x000000007d00720c */ /* 0x000fe40003fc6070 */
[----:B------:R-:W-:Y:S01]  /*cb80*/  LOP3.LUT R0, R2, 0xffff, RZ, 0xc0, !PT ;  /* 0x0000ffff02007812 */ /* 0x000fe200078ec0ff */
[----:B------:R-:W2:Y:S01]  /*cb90*/  MUFU.EX2 R10, R43 ;  /* 0x0000002b000a7308 */ /* 0x000ea20000000800 */
[C---:B------:R-:W-:Y:S02]  /*cba0*/  PRMT R252, R133.reuse, 0x7632, R252 ;  /* 0x0000763285fc7816 */ /* 0x040fe400000000fc */
[----:B------:R-:W-:Y:S02]  /*cbb0*/  PRMT R219, R133, 0x7610, R219 ;  /* 0x0000761085db7816 */ /* 0x000fe400000000db */
[----:B------:R-:W-:Y:S01]  /*cbc0*/  SHF.R.U32.HI R0, RZ, 0x8, R0 ;  /* 0x00000008ff007819 */ /* 0x000fe20000011600 */
[----:B------:R-:W-:Y:S01]  /*cbd0*/  @!P0 HADD2 R14, -R252.H0_H0, -RZ.H0_H0 ;  /* 0xa00000fffc0e8230 */ /* 0x000fe20000000900 */
[--C-:B------:R-:W-:Y:S01]  /*cbe0*/  SHF.R.U32.HI R4, RZ, 0x10, R2.reuse ;  /* 0x00000010ff047819 */ /* 0x100fe20000011602 */
[----:B------:R-:W-:Y:S01]  /*cbf0*/  @!P1 HADD2 R15, -R219.H0_H0, -RZ.H0_H0 ;  /* 0xa00000ffdb0f9230 */ /* 0x000fe20000000900 */
[----:B------:R-:W-:-:S02]  /*cc00*/  SHF.R.U32.HI R2, RZ, 0x18, R2 ;  /* 0x00000018ff027819 */ /* 0x000fc40000011602 */
[----:B------:R-:W-:Y:S02]  /*cc10*/  LOP3.LUT R0, R0, 0xffff, RZ, 0xc0, !PT ;  /* 0x0000ffff00007812 */ /* 0x000fe400078ec0ff */
[----:B------:R-:W-:Y:S02]  /*cc20*/  PRMT R25, R219, 0x5410, R252 ;  /* 0x00005410db197816 */ /* 0x000fe400000000fc */
[----:B------:R-:W-:Y:S02]  /*cc30*/  PRMT R218, R6, 0x7610, R218 ;  /* 0x0000761006da7816 */ /* 0x000fe400000000da */
[----:B------:R-:W-:Y:S02]  /*cc40*/  @!P0 PRMT R252, R14, 0x5410, RZ ;  /* 0x000054100efc8816 */ /* 0x000fe400000000ff */
[----:B------:R-:W-:Y:S02]  /*cc50*/  @!P1 PRMT R219, R15, 0x5410, RZ ;  /* 0x000054100fdb9816 */ /* 0x000fe400000000ff */
[----:B------:R-:W-:Y:S01]  /*cc60*/  ISETP.GE.U32.AND P1, PT, R125, R2, PT ;  /* 0x000000027d00720c */ /* 0x000fe20003f26070 */
[----:B------:R-:W-:Y:S01]  /*cc70*/  IMAD.WIDE.U32 R2, R9, -0x2daee0ad, RZ ;  /* 0xd2511f5309027825 */ /* 0x000fe200078e00ff */
[----:B------:R-:W-:Y:S01]  /*cc80*/  ISETP.GE.U32.AND P0, PT, R125, R0, PT ;  /* 0x000000007d00720c */ /* 0x000fe20003f06070 */
[----:B------:R-:W-:-:S02]  /*cc90*/  @!P6 HADD2 R31, -R218.H0_H0, -RZ.H0_H0 ;  /* 0xa00000ffda1fe230 */ /* 0x000fc40000000900 */
[----:B-1----:R-:W-:Y:S01]  /*cca0*/  FADD.FTZ R0, R7, R5 ;  /* 0x0000000507007221 */ /* 0x002fe20000010000 */
[----:B------:R-:W-:Y:S02]  /*ccb0*/  PRMT R213, R6, 0x7632, R213 ;  /* 0x0000763206d57816 */ /* 0x000fe400000000d5 */
[C---:B--2---:R-:W-:Y:S01]  /*ccc0*/  F2FP.PACK_AB R5, R10.reuse, R7 ;  /* 0x000000070a05723e */ /* 0x044fe200000000ff */
[----:B------:R-:W-:Y:S01]  /*ccd0*/  FADD.FTZ R7, R10, R0 ;  /* 0x000000000a077221 */ /* 0x000fe20000010000 */
[----:B------:R-:W-:Y:S01]  /*cce0*/  LOP3.LUT R4, R4, 0xff, RZ, 0xc0, !PT ;  /* 0x000000ff04047812 */ /* 0x000fe200078ec0ff */
[----:B------:R-:W-:Y:S01]  /*ccf0*/  IMAD.MOV.U32 R43, RZ, RZ, R214 ;  /* 0x000000ffff2b7224 */ /* 0x000fe200078e00d6 */
[----:B------:R-:W-:Y:S02]  /*cd00*/  LOP3.LUT R0, R3, UR7, R8, 0x96, !PT ;  /* 0x0000000703007c12 */ /* 0x000fe4000f8e9608 */
[----:B------:R-:W-:Y:S02]  /*cd10*/  PRMT R214, R218, 0x5410, R213 ;  /* 0x00005410dad67816 */ /* 0x000fe400000000d5 */
[----:B------:R-:W-:-:S02]  /*cd20*/  @!P6 PRMT R218, R31, 0x5410, RZ ;  /* 0x000054101fdae816 */ /* 0x000fc400000000ff */
[----:B------:R-:W-:Y:S02]  /*cd30*/  ISETP.GE.U32.AND P6, PT, R125, R4, PT ;  /* 0x000000047d00720c */ /* 0x000fe40003fc6070 */
[----:B------:R-:W-:Y:S02]  /*cd40*/  LOP3.LUT R4, R0, 0xffff, RZ, 0xc0, !PT ;  /* 0x0000ffff00047812 */ /* 0x000fe400078ec0ff */
[----:B------:R-:W-:Y:S02]  /*cd50*/  F2FP.PACK_AB R134, R134, R173 ;  /* 0x000000ad8686723e */ /* 0x000fe400000000ff */
[----:B------:R-:W-:Y:S01]  /*cd60*/  SHF.R.U32.HI R4, RZ, 0x8, R4 ;  /* 0x00000008ff047819 */ /* 0x000fe20000011604 */
[----:B------:R-:W-:Y:S01]  /*cd70*/  @!P0 HADD2 R30, -R213.H0_H0, -RZ.H0_H0 ;  /* 0xa00000ffd51e8230 */ /* 0x000fe20000000900 */
[----:B------:R-:W-:Y:S02]  /*cd80*/  PRMT R212, R134, 0x7632, R212 ;  /* 0x0000763286d47816 */ /* 0x000fe400000000d4 */
[----:B------:R-:W-:-:S02]  /*cd90*/  LOP3.LUT R4, R4, 0xffff, RZ, 0xc0, !PT ;  /* 0x0000ffff04047812 */ /* 0x000fc400078ec0ff */
[----:B------:R-:W-:Y:S01]  /*cda0*/  @!P0 PRMT R213, R30, 0x5410, RZ ;  /* 0x000054101ed58816 */ /* 0x000fe200000000ff */
[----:B------:R-:W-:Y:S01]  /*cdb0*/  @!P1 HADD2 R33, -R212.H0_H0, -RZ.H0_H0 ;  /* 0xa00000ffd4219230 */ /* 0x000fe20000000900 */
[----:B------:R-:W-:Y:S02]  /*cdc0*/  PRMT R186, R134, 0x7610, R186 ;  /* 0x0000761086ba7816 */ /* 0x000fe400000000ba */
[----:B------:R-:W-:Y:S02]  /*cdd0*/  ISETP.GE.U32.AND P0, PT, R125, R4, PT ;  /* 0x000000047d00720c */ /* 0x000fe40003f06070 */
[----:B------:R-:W-:Y:S02]  /*cde0*/  LOP3.LUT R4, R0, 0xff, RZ, 0xc0, !PT ;  /* 0x000000ff00047812 */ /* 0x000fe400078ec0ff */
[----:B------:R-:W-:Y:S02]  /*cdf0*/  PRMT R24, R186, 0x5410, R212 ;  /* 0x00005410ba187816 */ /* 0x000fe400000000d4 */
[----:B------:R-:W-:Y:S01]  /*ce00*/  @!P1 PRMT R212, R33, 0x5410, RZ ;  /* 0x0000541021d49816 */ /* 0x000fe200000000ff */
[----:B------:R-:W1:Y:S01]  /*ce10*/  MUFU.EX2 R6, R43 ;  /* 0x0000002b00067308 */ /* 0x000e620000000800 */
[----:B------:R-:W-:Y:S01]  /*ce20*/  ISETP.GE.U32.AND P1, PT, R125, R4, PT ;  /* 0x000000047d00720c */ /* 0x000fe20003f26070 */
[----:B------:R-:W-:-:S06]  /*ce30*/  @!P6 HADD2 R32, -R186.H0_H0, -RZ.H0_H0 ;  /* 0xa00000ffba20e230 */ /* 0x000fcc0000000900 */
[----:B------:R2:W3:Y:S01]  /*ce40*/  MUFU.EX2 R8, R204 ;  /* 0x000000cc00087308 */ /* 0x0004e20000000800 */
[----:B------:R-:W-:Y:S02]  /*ce50*/  PRMT R178, R5, 0x7610, R178 ;  /* 0x0000761005b27816 */ /* 0x000fe400000000b2 */
[--C-:B------:R-:W-:Y:S02]  /*ce60*/  SHF.R.U32.HI R4, RZ, 0x18, R0.reuse ;  /* 0x00000018ff047819 */ /* 0x100fe40000011600 */
[----:B------:R-:W-:Y:S01]  /*ce70*/  SHF.R.U32.HI R0, RZ, 0x10, R0 ;  /* 0x00000010ff007819 */ /* 0x000fe20000011600 */
[----:B------:R-:W-:Y:S01]  /*ce80*/  @!P1 HADD2 R35, -R178.H0_H0, -RZ.H0_H0 ;  /* 0xa00000ffb2239230 */ /* 0x000fe20000000900 */
[----:B------:R-:W-:Y:S02]  /*ce90*/  @!P6 PRMT R186, R32, 0x5410, RZ ;  /* 0x0000541020bae816 */ /* 0x000fe400000000ff */
[----:B------:R-:W-:Y:S02]  /*cea0*/  ISETP.GE.U32.AND P6, PT, R125, R4, PT ;  /* 0x000000047d00720c */ /* 0x000fe40003fc6070 */
[----:B------:R-:W-:-:S02]  /*ceb0*/  PRMT R177, R5, 0x7632, R177 ;  /* 0x0000763205b17816 */ /* 0x000fc400000000b1 */
[----:B------:R-:W-:Y:S01]  /*cec0*/  LOP3.LUT R0, R0, 0xff, RZ, 0xc0, !PT ;  /* 0x000000ff00007812 */ /* 0x000fe200078ec0ff */
[----:B-1----:R-:W-:Y:S01]  /*ced0*/  FADD.FTZ R5, R6, R135 ;  /* 0x0000008706057221 */ /* 0x002fe20000010000 */
[----:B------:R1:W-:Y:S01]  /*cee0*/  MUFU.EX2 R242, R124 ;  /* 0x0000007c00f27308 */ /* 0x0003e20000000800 */
[----:B--2---:R-:W-:Y:S02]  /*cef0*/  PRMT R204, R178, 0x5410, R177 ;  /* 0x00005410b2cc7816 */ /* 0x004fe400000000b1 */
[----:B---3--:R-:W-:Y:S02]  /*cf00*/  F2FP.PACK_AB R4, R8, R6 ;  /* 0x000000060804723e */ /* 0x008fe400000000ff */
[----:B------:R-:W-:Y:S02]  /*cf10*/  @!P1 PRMT R178, R35, 0x5410, RZ ;  /* 0x0000541023b29816 */ /* 0x000fe400000000ff */
[----:B------:R-:W-:Y:S01]  /*cf20*/  ISETP.GE.U32.AND P1, PT, R125, R0, PT ;  /* 0x000000007d00720c */ /* 0x000fe20003f26070 */
[----:B------:R-:W2:Y:S01]  /*cf30*/  MUFU.EX2 R6, R42 ;  /* 0x0000002a00067308 */ /* 0x000ea20000000800 */
[----:B------:R-:W-:-:S02]  /*cf40*/  LOP3.LUT R0, R2, 0xffff, RZ, 0xc0, !PT ;  /* 0x0000ffff02007812 */ /* 0x000fc400078ec0ff */
[----:B------:R-:W-:Y:S01]  /*cf50*/  PRMT R176, R4, 0x7632, R176 ;  /* 0x0000763204b07816 */ /* 0x000fe200000000b0 */
[----:B------:R-:W-:Y:S01]  /*cf60*/  @!P0 HADD2 R34, -R177.H0_H0, -RZ.H0_H0 ;  /* 0xa00000ffb1228230 */ /* 0x000fe20000000900 */
[----:B------:R-:W-:Y:S01]  /*cf70*/  SHF.R.U32.HI R0, RZ, 0x8, R0 ;  /* 0x00000008ff007819 */ /* 0x000fe20000011600 */
[----:B-1----:R-:W-:Y:S01]  /*cf80*/  IMAD.MOV.U32 R124, RZ, RZ, R120 ;  /* 0x000000ffff7c7224 */ /* 0x002fe200078e0078 */
[----:B------:R-:W-:Y:S01]  /*cf90*/  MOV R120, R117 ;  /* 0x0000007500787202 */ /* 0x000fe20000000f00 */
[----:B------:R-:W-:Y:S01]  /*cfa0*/  IMAD.MOV.U32 R117, RZ, RZ, R116 ;  /* 0x000000ffff757224 */ /* 0x000fe200078e0074 */
[----:B------:R-:W-:Y:S01]  /*cfb0*/  @!P6 HADD2 R36, -R176.H0_H0, -RZ.H0_H0 ;  /* 0xa00000ffb024e230 */ /* 0x000fe20000000900 */
[----:B------:R-:W-:Y:S01]  /*cfc0*/  IMAD.MOV.U32 R116, RZ, RZ, R113 ;  /* 0x000000ffff747224 */ /* 0x000fe200078e0071 */
[----:B------:R-:W-:Y:S02]  /*cfd0*/  LOP3.LUT R3, R2, 0xff, RZ, 0xc0, !PT ;  /* 0x000000ff02037812 */ /* 0x000fe400078ec0ff */
[----:B------:R-:W-:-:S02]  /*cfe0*/  PRMT R175, R4, 0x7610, R175 ;  /* 0x0000761004af7816 */ /* 0x000fc400000000af */
[----:B------:R-:W-:Y:S01]  /*cff0*/  MOV R113, R112 ;  /* 0x0000007000717202 */ /* 0x000fe20000000f00 */
[----:B------:R-:W-:Y:S01]  /*d000*/  IMAD.MOV.U32 R112, RZ, RZ, R109 ;  /* 0x000000ffff707224 */ /* 0x000fe200078e006d */
[----:B------:R-:W-:Y:S01]  /*d010*/  LOP3.LUT R0, R0, 0xffff, RZ, 0xc0, !PT ;  /* 0x0000ffff00007812 */ /* 0x000fe200078ec0ff */
[----:B------:R-:W-:Y:S01]  /*d020*/  IMAD.MOV.U32 R109, RZ, RZ, R188 ;  /* 0x000000ffff6d7224 */ /* 0x000fe200078e00bc */
[----:B------:R-:W-:Y:S02]  /*d030*/  @!P0 PRMT R177, R34, 0x5410, RZ ;  /* 0x0000541022b18816 */ /* 0x000fe400000000ff */
[----:B------:R-:W-:Y:S02]  /*d040*/  ISETP.GE.U32.AND P0, PT, R125, R3, PT ;  /* 0x000000037d00720c */ /* 0x000fe40003f06070 */
[----:B------:R-:W-:Y:S02]  /*d050*/  PRMT R188, R175, 0x5410, R176 ;  /* 0x00005410afbc7816 */ /* 0x000fe400000000b0 */
[----:B------:R-:W-:-:S02]  /*d060*/  @!P6 PRMT R176, R36, 0x5410, RZ ;  /* 0x0000541024b0e816 */ /* 0x000fc400000000ff */
[----:B------:R-:W-:Y:S02]  /*d070*/  ISETP.GE.U32.AND P6, PT, R125, R0, PT ;  /* 0x000000007d00720c */ /* 0x000fe40003fc6070 */
[--C-:B------:R-:W-:Y:S02]  /*d080*/  SHF.R.U32.HI R0, RZ, 0x10, R2.reuse ;  /* 0x00000010ff007819 */ /* 0x100fe40000011602 */
[----:B------:R-:W-:Y:S02]  /*d090*/  SHF.R.U32.HI R3, RZ, 0x18, R2 ;  /* 0x00000018ff037819 */ /* 0x000fe40000011602 */
[----:B--2---:R-:W-:-:S04]  /*d0a0*/  F2FP.PACK_AB R2, R242, R6 ;  /* 0x00000006f202723e */ /* 0x004fc800000000ff */
[----:B------:R-:W-:Y:S01]  /*d0b0*/  PRMT R174, R2, 0x7610, R174 ;  /* 0x0000761002ae7816 */ /* 0x000fe200000000ae */
[----:B------:R-:W-:Y:S01]  /*d0c0*/  FADD.FTZ R4, R8, R5 ;  /* 0x0000000508047221 */ /* 0x000fe20000010000 */
[----:B------:R-:W-:Y:S01]  /*d0d0*/  PRMT R173, R2, 0x7632, R173 ;  /* 0x0000763202ad7816 */ /* 0x000fe200000000ad */
[----:B------:R-:W-:Y:S02]  /*d0e0*/  MUFU.EX2 R5, R196 ;  /* 0x000000c400057308 */ /* 0x000fe40000000800 */
[----:B------:R-:W-:Y:S01]  /*d0f0*/  @!P0 HADD2 R40, -R174.H0_H0, -RZ.H0_H0 ;  /* 0xa00000ffae288230 */ /* 0x000fe20000000900 */
[----:B------:R-:W-:-:S05]  /*d100*/  LOP3.LUT R2, R19, UR13, R202, 0x96, !PT ;  /* 0x0000000d13027c12 */ /* 0x000fca000f8e96ca */
[----:B------:R1:W2:Y:S01]  /*d110*/  MUFU.EX2 R16, R187 ;  /* 0x000000bb00107308 */ /* 0x0002a20000000800 */
[----:B------:R-:W-:Y:S01]  /*d120*/  @!P1 HADD2 R41, -R175.H0_H0, -RZ.H0_H0 ;  /* 0xa00000ffaf299230 */ /* 0x000fe20000000900 */
[----:B------:R-:W-:Y:S01]  /*d130*/  LOP3.LUT R0, R0, 0xff, RZ, 0xc0, !PT ;  /* 0x000000ff00007812 */ /* 0x000fe200078ec0ff */
[----:B------:R-:W-:-:S03]  /*d140*/  IMAD R2, R2, -0x2daee0ad, RZ ;  /* 0xd2511f5302027824 */ /* 0x000fc600078e02ff */
[----:B------:R-:W-:Y:S02]  /*d150*/  @!P1 PRMT R175, R41, 0x5410, RZ ;  /* 0x0000541029af9816 */ /* 0x000fe400000000ff */
[----:B-1----:R-:W-:Y:S02]  /*d160*/  PRMT R187, R174, 0x5410, R173 ;  /* 0x00005410aebb7816 */ /* 0x002fe400000000ad */
[----:B------:R-:W-:Y:S02]  /*d170*/  @!P0 PRMT R174, R40, 0x5410, RZ ;  /* 0x0000541028ae8816 */ /* 0x000fe400000000ff */
[----:B------:R-:W-:Y:S02]  /*d180*/  ISETP.GE.U32.AND P0, PT, R125, R3, PT ;  /* 0x000000037d00720c */ /* 0x000fe40003f06070 */
[----:B------:R-:W-:Y:S02]  /*d190*/  LOP3.LUT R3, R129, UR11, R18, 0x96, !PT ;  /* 0x0000000b81037c12 */ /* 0x000fe4000f8e9612 */
[----:B------:R-:W-:-:S03]  /*d1a0*/  ISETP.GE.U32.AND P1, PT, R125, R0, PT ;  /* 0x000000007d00720c */ /* 0x000fc60003f26070 */
[----:B------:R-:W-:Y:S01]  /*d1b0*/  IMAD.WIDE.U32 R14, R3, -0x2daee0ad, RZ ;  /* 0xd2511f53030e7825 */ /* 0x000fe200078e00ff */
[----:B--2---:R-:W-:-:S04]  /*d1c0*/  F2FP.PACK_AB R0, R16, R5 ;  /* 0x000000051000723e */ /* 0x004fc800000000ff */
[----:B------:R-:W-:Y:S02]  /*d1d0*/  LOP3.LUT R2, R15, UR8, R2, 0x96, !PT ;  /* 0x000000080f027c12 */ /* 0x000fe4000f8e9602 */
[----:B------:R-:W-:-:S03]  /*d1e0*/  PRMT R172, R0, 0x7632, R172 ;  /* 0x0000763200ac7816 */ /* 0x000fc600000000ac */
[----:B------:R-:W-:Y:S01]  /*d1f0*/  IMAD.WIDE.U32 R2, R2, -0x326172a9, RZ ;  /* 0xcd9e8d5702027825 */ /* 0x000fe200078e00ff */
[----:B------:R-:W-:Y:S01]  /*d200*/  @!P1 HADD2 R38, -R0.H0_H0, -RZ.H0_H0 ;  /* 0xa00000ff00269230 */ /* 0x000fe20000000900 */
[C---:B------:R-:W-:Y:S02]  /*d210*/  @P1 PRMT R191, R0.reuse, 0x7610, R191 ;  /* 0x0000761000bf1816 */ /* 0x040fe400000000bf */
[----:B------:R-:W-:Y:S02]  /*d220*/  PRMT R13, R0, 0x5410, R172 ;  /* 0x00005410000d7816 */ /* 0x000fe400000000ac */
[----:B------:R-:W-:Y:S01]  /*d230*/  LOP3.LUT R0, R3, UR31, R20, 0x96, !PT ;  /* 0x0000001f03007c12 */ /* 0x000fe2000f8e9614 */
[----:B------:R-:W-:-:S03]  /*d240*/  FADD.FTZ R18, R5, R4 ;  /* 0x0000000405127221 */ /* 0x000fc60000010000 */
[----:B------:R-:W-:Y:S01]  /*d250*/  LOP3.LUT R4, R0, 0xffff, RZ, 0xc0, !PT ;  /* 0x0000ffff00047812 */ /* 0x000fe200078ec0ff */
[----:B------:R-:W-:-:S03]  /*d260*/  FADD.FTZ R196, R6, R7 ;  /* 0x0000000706c47221 */ /* 0x000fc60000010000 */
[----:B------:R-:W-:Y:S02]  /*d270*/  SHF.R.U32.HI R5, RZ, 0x8, R4 ;  /* 0x00000008ff057819 */ /* 0x000fe40000011604 */
[----:B------:R-:W-:Y:S02]  /*d280*/  LOP3.LUT R4, R0, 0xff, RZ, 0xc0, !PT ;  /* 0x000000ff00047812 */ /* 0x000fe400078ec0ff */
[--C-:B------:R-:W-:Y:S02]  /*d290*/  SHF.R.U32.HI R6, RZ, 0x10, R0.reuse ;  /* 0x00000010ff067819 */ /* 0x100fe40000011600 */
[----:B------:R-:W-:Y:S02]  /*d2a0*/  PRMT R4, R4, 0x5410, R5 ;  /* 0x0000541004047816 */ /* 0x000fe40000000005 */
[----:B------:R-:W-:Y:S02]  /*d2b0*/  SHF.R.U32.HI R5, RZ, 0x18, R0 ;  /* 0x00000018ff057819 */ /* 0x000fe40000011600 */
[----:B------:R-:W-:-:S02]  /*d2c0*/  LOP3.LUT R0, R6, 0xff, RZ, 0xc0, !PT ;  /* 0x000000ff06007812 */ /* 0x000fc400078ec0ff */
[----:B------:R-:W-:Y:S02]  /*d2d0*/  PRMT R8, R125, 0x7054, R125 ;  /* 0x000070547d087816 */ /* 0x000fe4000000007d */
[----:B------:R-:W-:-:S05]  /*d2e0*/  PRMT R0, R0, 0x5410, R5 ;  /* 0x0000541000007816 */ /* 0x000fca0000000005 */
[----:B------:R-:W-:Y:S01]  /*d2f0*/  HSET2.LE.AND R0, R0, R8, PT ;  /* 0x0000000800007233 */ /* 0x000fe20003803000 */
[----:B------:R-:W-:-:S04]  /*d300*/  SHF.R.U32.HI R6, RZ, 0x10, R2 ;  /* 0x00000010ff067819 */ /* 0x000fc80000011602 */
[----:B------:R-:W-:Y:S02]  /*d310*/  LOP3.LUT R5, R0, R121, RZ, 0xc0, !PT ;  /* 0x0000007900057212 */ /* 0x000fe400078ec0ff */
[C---:B------:R-:W-:Y:S02]  /*d320*/  LOP3.LUT R0, R2.reuse, 0xffff, RZ, 0xc0, !PT ;  /* 0x0000ffff02007812 */ /* 0x040fe400078ec0ff */
[----:B------:R-:W-:Y:S02]  /*d330*/  LOP3.LUT R7, R2, 0xff, RZ, 0xc0, !PT ;  /* 0x000000ff02077812 */ /* 0x000fe400078ec0ff */
[----:B------:R-:W-:Y:S02]  /*d340*/  SHF.R.U32.HI R3, RZ, 0x18, R2 ;  /* 0x00000018ff037819 */ /* 0x000fe40000011602 */
[----:B------:R-:W-:Y:S02]  /*d350*/  SHF.R.U32.HI R0, RZ, 0x8, R0 ;  /* 0x00000008ff007819 */ /* 0x000fe40000011600 */
[----:B------:R-:W-:-:S02]  /*d360*/  LOP3.LUT R2, R6, 0xff, RZ, 0xc0, !PT ;  /* 0x000000ff06027812 */ /* 0x000fc400078ec0ff */
[----:B------:R-:W-:Y:S02]  /*d370*/  PRMT R0, R7, 0x5410, R0 ;  /* 0x0000541007007816 */ /* 0x000fe40000000000 */
[----:B------:R-:W-:Y:S01]  /*d380*/  PRMT R2, R2, 0x5410, R3 ;  /* 0x0000541002027816 */ /* 0x000fe20000000003 */
[--C-:B------:R-:W-:Y:S02]  /*d390*/  HSET2.LE.AND R4, R4, R8.reuse, PT ;  /* 0x0000000804047233 */ /* 0x100fe40003803000 */
[--C-:B------:R-:W-:Y:S02]  /*d3a0*/  HSET2.LE.AND R0, R0, R8.reuse, PT ;  /* 0x0000000800007233 */ /* 0x100fe40003803000 */
[----:B------:R-:W-:Y:S02]  /*d3b0*/  HSET2.LE.AND R2, R2, R8, PT ;  /* 0x0000000802027233 */ /* 0x000fe40003803000 */
[----:B------:R-:W1:Y:S01]  /*d3c0*/  LDSM.16.MT88.4 R8, [R180+0x18000] ;  /* 0x01800000b408783b */ /* 0x000e620000004200 */
[----:B------:R-:W-:-:S02]  /*d3d0*/  LOP3.LUT R4, R4, R124, RZ, 0xc0, !PT ;  /* 0x0000007c04047212 */ /* 0x000fc400078ec0ff */
[----:B------:R-:W-:Y:S02]  /*d3e0*/  LOP3.LUT R6, R0, R120, RZ, 0xc0, !PT ;  /* 0x0000007800067212 */ /* 0x000fe400078ec0ff */
[----:B------:R-:W-:Y:S01]  /*d3f0*/  LOP3.LUT R7, R2, R117, RZ, 0xc0, !PT ;  /* 0x0000007502077212 */ /* 0x000fe200078ec0ff */
[----:B------:R-:W-:Y:S01]  /*d400*/  IMAD.MOV.U32 R127, RZ, RZ, R72 ;  /* 0x000000ffff7f7224 */ /* 0x000fe200078e0048 */
[----:B------:R-:W-:Y:S01]  /*d410*/  MOV R126, R73 ;  /* 0x00000049007e7202 */ /* 0x000fe20000000f00 */
[----:B------:R-:W-:Y:S02]  /*d420*/  IMAD.MOV.U32 R121, RZ, RZ, R97 ;  /* 0x000000ffff797224 */ /* 0x000fe400078e0061 */
[----:B------:R-:W-:Y:S02]  /*d430*/  IMAD.MOV.U32 R120, RZ, RZ, R96 ;  /* 0x000000ffff787224 */ /* 0x000fe400078e0060 */
[C---:B-1----:R-:W-:Y:S08]  /*d440*/  HMMA.16816.F32 R96, R4.reuse, R8, R164 ;  /* 0x000000080460723c */ /* 0x042ff000000018a4 */
[----:B------:R-:W-:Y:S01]  /*d450*/  HMMA.16816.F32 R72, R4, R10, R160 ;  /* 0x0000000a0448723c */ /* 0x000fe200000018a0 */
[----:B------:R-:W1:Y:S01]  /*d460*/  LDSM.16.MT88.4 R8, [R181+0x18000] ;  /* 0x01800000b508783b */ /* 0x000e620000004200 */
[----:B------:R-:W-:Y:S01]  /*d470*/  IMAD.MOV.U32 R0, RZ, RZ, R116 ;  /* 0x000000ffff007224 */ /* 0x000fe200078e0074 */
[----:B------:R-:W-:Y:S01]  /*d480*/  MOV R167, R48 ;  /* 0x0000003000a77202 */ /* 0x000fe20000000f00 */
[----:B------:R-:W-:-:S04]  /*d490*/  IMAD.MOV.U32 R166, RZ, RZ, R49 ;  /* 0x000000ffffa67224 */ /* 0x000fc800078e0031 */
[C---:B-1----:R-:W-:Y:S08]  /*d4a0*/  HMMA.16816.F32 R48, R4.reuse, R8, R156 ;  /* 0x000000080430723c */ /* 0x042ff0000000189c */
[----:B------:R-:W-:Y:S01]  /*d4b0*/  HMMA.16816.F32 R116, R4, R10, R152 ;  /* 0x0000000a0474723c */ /* 0x000fe20000001898 */
[----:B------:R-:W1:Y:S01]  /*d4c0*/  LDSM.16.MT88.4 R8, [R183+0x18000] ;  /* 0x01800000b708783b */ /* 0x000e620000004200 */
[----:B------:R-:W-:Y:S01]  /*d4d0*/  LOP3.LUT R12, R21, UR9, R128, 0x96, !PT ;  /* 0x00000009150c7c12 */ /* 0x000fe2000f8e9680 */
[----:B------:R-:W-:Y:S01]  /*d4e0*/  IMAD.MOV.U32 R122, RZ, RZ, R68 ;  /* 0x000000ffff7a7224 */ /* 0x000fe200078e0044 */
[----:B------:R-:W-:Y:S01]  /*d4f0*/  MOV R241, R69 ;  /* 0x0000004500f17202 */ /* 0x000fe20000000f00 */
[----:B------:R-:W-:-:S02]  /*d500*/  IMAD.MOV.U32 R21, RZ, RZ, R93 ;  /* 0x000000ffff157224 */ /* 0x000fc400078e005d */
[----:B------:R-:W-:Y:S02]  /*d510*/  IMAD.MOV.U32 R20, RZ, RZ, R92 ;  /* 0x000000ffff147224 */ /* 0x000fe400078e005c */
[C---:B-1----:R-:W-:Y:S08]  /*d520*/  HMMA.16816.F32 R92, R4.reuse, R8, R148 ;  /* 0x00000008045c723c */ /* 0x042ff00000001894 */
[----:B------:R-:W-:Y:S01]  /*d530*/  HMMA.16816.F32 R68, R4, R10, R144 ;  /* 0x0000000a0444723c */ /* 0x000fe20000001890 */
[----:B------:R-:W1:Y:S01]  /*d540*/  LDSM.16.MT88.4 R8, [R182+0x18000] ;  /* 0x01800000b608783b */ /* 0x000e620000004200 */
[----:B------:R-:W-:Y:S01]  /*d550*/  MOV R3, R114 ;  /* 0x0000007200037202 */ /* 0x000fe20000000f00 */
[----:B------:R-:W-:-:S02]  /*d560*/  IMAD.MOV.U32 R2, RZ, RZ, R113 ;  /* 0x000000ffff027224 */ /* 0x000fc400078e0071 */
[----:B------:R-:W-:Y:S02]  /*d570*/  IMAD.MOV.U32 R133, RZ, RZ, R112 ;  /* 0x000000ffff857224 */ /* 0x000fe400078e0070 */
[----:B------:R-:W-:Y:S02]  /*d580*/  IMAD.MOV.U32 R162, RZ, RZ, R45 ;  /* 0x000000ffffa27224 */ /* 0x000fe400078e002d */
[----:B------:R-:W-:Y:S02]  /*d590*/  IMAD.MOV.U32 R163, RZ, RZ, R44 ;  /* 0x000000ffffa37224 */ /* 0x000fe400078e002c */
[C---:B-1----:R-:W-:Y:S08]  /*d5a0*/  HMMA.16816.F32 R44, R4.reuse, R8, R140 ;  /* 0x00000008042c723c */ /* 0x042ff0000000188c */
[----:B------:R-:W-:Y:S01]  /*d5b0*/  HMMA.16816.F32 R112, R4, R10, R136 ;  /* 0x0000000a0470723c */ /* 0x000fe20000001888 */
[----:B------:R-:W1:Y:S01]  /*d5c0*/  LDSM.16.MT88.4 R8, [R180+0x1a000] ;  /* 0x01a00000b408783b */ /* 0x000e620000004200 */
[----:B------:R-:W-:Y:S01]  /*d5d0*/  MOV R123, R65 ;  /* 0x00000041007b7202 */ /* 0x000fe20000000f00 */
[----:B------:R-:W-:-:S02]  /*d5e0*/  IMAD.MOV.U32 R165, RZ, RZ, R89 ;  /* 0x000000ffffa57224 */ /* 0x000fc400078e0059 */
[----:B------:R2:W-:Y:S01]  /*d5f0*/  STG.E.U16 [R28.64+-0x80], R22 ;  /* 0xffff80161c007986 */ /* 0x0005e2000c101518 */
[----:B------:R-:W-:Y:S01]  /*d600*/  IMAD.MOV.U32 R164, RZ, RZ, R88 ;  /* 0x000000ffffa47224 */ /* 0x000fe200078e0058 */
[----:B--2---:R-:W-:Y:S01]  /*d610*/  MOV R22, R64 ;  /* 0x0000004000167202 */ /* 0x004fe20000000f00 */
[C---:B-1----:R-:W-:Y:S08]  /*d620*/  HMMA.16816.F32 R88, R4.reuse, R8, R168 ;  /* 0x000000080458723c */ /* 0x042ff000000018a8 */
[----:B------:R-:W-:Y:S01]  /*d630*/  HMMA.16816.F32 R64, R4, R10, R208 ;  /* 0x0000000a0440723c */ /* 0x000fe200000018d0 */
[----:B------:R-:W1:Y:S01]  /*d640*/  LDSM.16.MT88.4 R8, [R181+0x1a000] ;  /* 0x01a00000b508783b */ /* 0x000e620000004200 */
[----:B------:R-:W-:Y:S01]  /*d650*/  MOV R134, R110 ;  /* 0x0000006e00867202 */ /* 0x000fe20000000f00 */
[----:B------:R-:W-:Y:S01]  /*d660*/  IMAD.MOV.U32 R135, RZ, RZ, R111 ;  /* 0x000000ffff877224 */ /* 0x000fe200078e006f */
[----:B------:R-:W-:Y:S01]  /*d670*/  MOV R19, R108 ;  /* 0x0000006c00137202 */ /* 0x000fe20000000f00 */
[----:B------:R-:W-:Y:S01]  /*d680*/  IMAD.MOV.U32 R132, RZ, RZ, R109 ;  /* 0x000000ffff847224 */ /* 0x000fe200078e006d */
[----:B------:R-:W-:-:S05]  /*d690*/  MOV R30, c[0x0][0x228] ;  /* 0x00008a00001e7a02 */ /* 0x000fca0000000f00 */
[----:B------:R-:W-:Y:S01]  /*d6a0*/  IMAD.SHL.U32 R30, R30, 0x8, RZ ;  /* 0x000000081e1e7824 */ /* 0x000fe200078e00ff */
[C---:B-1----:R-:W-:Y:S08]  /*d6b0*/  HMMA.16816.F32 R40, R4.reuse, R8, R220 ;  /* 0x000000080428723c */ /* 0x042ff000000018dc */
[----:B------:R-:W-:Y:S01]  /*d6c0*/  HMMA.16816.F32 R108, R4, R10, R224 ;  /* 0x0000000a046c723c */ /* 0x000fe200000018e0 */
[----:B------:R-:W1:Y:S01]  /*d6d0*/  LDSM.16.MT88.4 R8, [R183+0x1a000] ;  /* 0x01a00000b708783b */ /* 0x000e620000004200 */
[----:B------:R-:W-:Y:S01]  /*d6e0*/  IMAD.WIDE R30, R30, 0x2, R28 ;  /* 0x000000021e1e7825 */ /* 0x000fe200078e021c */
[----:B------:R-:W-:-:S02]  /*d6f0*/  MOV R161, R85 ;  /* 0x0000005500a17202 */ /* 0x000fc40000000f00 */
[----:B------:R2:W-:Y:S01]  /*d700*/  STG.E.U16 [R28.64+-0x7e], R17 ;  /* 0xffff82111c007986 */ /* 0x0005e2000c101518 */
[----:B------:R-:W-:-:S03]  /*d710*/  IMAD.MOV.U32 R160, RZ, RZ, R84 ;  /* 0x000000ffffa07224 */ /* 0x000fc600078e0054 */
[----:B------:R3:W-:Y:S01]  /*d720*/  STG.E.U16 [R30.64+-0x80], R23 ;  /* 0xffff80171e007986 */ /* 0x0007e2000c101518 */
[----:B--2---:R-:W-:Y:S01]  /*d730*/  MOV R17, R60 ;  /* 0x0000003c00117202 */ /* 0x004fe20000000f00 */
[----:B---3--:R-:W-:Y:S01]  /*d740*/  IMAD.MOV.U32 R23, RZ, RZ, R61 ;  /* 0x000000ffff177224 */ /* 0x008fe200078e003d */
[C---:B-1----:R-:W-:Y:S08]  /*d750*/  HMMA.16816.F32 R84, R4.reuse, R8, R52 ;  /* 0x000000080454723c */ /* 0x042ff00000001834 */
[----:B------:R-:W-:Y:S01]  /*d760*/  HMMA.16816.F32 R60, R4, R10, R56 ;  /* 0x0000000a043c723c */ /* 0x000fe20000001838 */
[----:B------:R-:W1:Y:S01]  /*d770*/  LDSM.16.MT88.4 R8, [R182+0x1a000] ;  /* 0x01a00000b608783b */ /* 0x000e620000004200 */
[----:B------:R-:W-:-:S02]  /*d780*/  @!P6 HADD2 R39, -R173.H0_H0, -RZ.H0_H0 ;  /* 0xa00000ffad27e230 */ /* 0x000fc40000000900 */
[----:B------:R-:W-:Y:S01]  /*d790*/  @!P0 HADD2 R37, -R172.H0_H0, -RZ.H0_H0 ;  /* 0xa00000ffac258230 */ /* 0x000fe20000000900 */
[----:B------:R-:W-:Y:S01]  /*d7a0*/  @!P1 PRMT R191, R38, 0x5410, RZ ;  /* 0x0000541026bf9816 */ /* 0x000fe200000000ff */
[----:B------:R-:W-:Y:S01]  /*d7b0*/  IMAD.MOV.U32 R129, RZ, RZ, R105 ;  /* 0x000000ffff817224 */ /* 0x000fe200078e0069 */
[----:B------:R-:W-:Y:S01]  /*d7c0*/  @!P6 PRMT R173, R39, 0x5410, RZ ;  /* 0x0000541027ade816 */ /* 0x000fe200000000ff */
[----:B------:R-:W-:Y:S01]  /*d7d0*/  IMAD.MOV.U32 R128, RZ, RZ, R104 ;  /* 0x000000ffff807224 */ /* 0x000fe200078e0068 */
[----:B------:R-:W-:Y:S02]  /*d7e0*/  @!P0 PRMT R172, R37, 0x5410, RZ ;  /* 0x0000541025ac8816 */ /* 0x000fe400000000ff */
[C---:B-1----:R-:W-:Y:S08]  /*d7f0*/  HMMA.16816.F32 R36, R4.reuse, R8, R228 ;  /* 0x000000080424723c */ /* 0x042ff000000018e4 */
[----:B------:R-:W-:Y:S01]  /*d800*/  HMMA.16816.F32 R104, R4, R10, R232 ;  /* 0x0000000a0468723c */ /* 0x000fe200000018e8 */
[----:B------:R-:W1:Y:S01]  /*d810*/  LDSM.16.MT88.4 R8, [R180+0x1c000] ;  /* 0x01c00000b408783b */ /* 0x000e620000004200 */
[----:B------:R-:W-:Y:S01]  /*d820*/  IMAD.MOV.U32 R130, RZ, RZ, R81 ;  /* 0x000000ffff827224 */ /* 0x000fe200078e0051 */
[----:B------:R-:W-:-:S05]  /*d830*/  MOV R131, R80 ;  /* 0x0000005000837202 */ /* 0x000fca0000000f00 */
[C---:B-1----:R-:W-:Y:S08]  /*d840*/  HMMA.16816.F32 R80, R4.reuse, R8, R236 ;  /* 0x000000080450723c */ /* 0x042ff000000018ec */
[----:B------:R-:W-:Y:S01]  /*d850*/  HMMA.16816.F32 R56, R4, R10, R244 ;  /* 0x0000000a0438723c */ /* 0x000fe200000018f4 */
[----:B------:R-:W1:Y:S01]  /*d860*/  LDSM.16.MT88.4 R8, [R181+0x1c000] ;  /* 0x01c00000b508783b */ /* 0x000e620000004200 */
[----:B------:R-:W-:-:S02]  /*d870*/  IMAD.MOV.U32 R125, RZ, RZ, R101 ;  /* 0x000000ffff7d7224 */ /* 0x000fc400078e0065 */
[----:B------:R-:W-:-:S04]  /*d880*/  IMAD.MOV.U32 R124, RZ, RZ, R100 ;  /* 0x000000ffff7c7224 */ /* 0x000fc800078e0064 */
[C---:B-1----:R-:W-:Y:S08]  /*d890*/  HMMA.16816.F32 R32, R4.reuse, R8, R76 ;  /* 0x000000080420723c */ /* 0x042ff0000000184c */
[C---:B------:R-:W-:Y:S01]  /*d8a0*/  HMMA.16816.F32 R100, R4.reuse, R10, R248 ;  /* 0x0000000a0464723c */ /* 0x040fe200000018f8 */
[----:B------:R-:W1:Y:S07]  /*d8b0*/  LDSM.16.MT88.4 R8, [R183+0x1c000] ;  /* 0x01c00000b708783b */ /* 0x000e6e0000004200 */
[----:B-1----:R-:W-:Y:S07]  /*d8c0*/  HMMA.16816.F32 R76, R4, R8, R160 ;  /* 0x00000008044c723c */ /* 0x002fee00000018a0 */
[----:B------:R-:W-:Y:S01]  /*d8d0*/  MOV R163, R167 ;  /* 0x000000a700a37202 */ /* 0x000fe20000000f00 */
[----:B------:R-:W-:Y:S01]  /*d8e0*/  IMAD.MOV.U32 R167, RZ, RZ, R201 ;  /* 0x000000ffffa77224 */ /* 0x000fe200078e00c9 */
[----:B------:R-:W-:Y:S01]  /*d8f0*/  MOV R160, R164 ;  /* 0x000000a400a07202 */ /* 0x000fe20000000f00 */
[----:B------:R-:W-:Y:S01]  /*d900*/  IMAD.MOV.U32 R161, RZ, RZ, R165 ;  /* 0x000000ffffa17224 */ /* 0x000fe200078e00a5 */
[----:B------:R-:W2:Y:S01]  /*d910*/  LDL.LU R201, [R1+0x194] ;  /* 0x0001940001c97983 */ /* 0x000ea20000300800 */
[----:B------:R-:W-:-:S02]  /*d920*/  IMAD.MOV.U32 R164, RZ, RZ, R2 ;  /* 0x000000ffffa47224 */ /* 0x000fc400078e0002 */
[----:B------:R-:W-:Y:S01]  /*d930*/  IMAD.MOV.U32 R165, RZ, RZ, R0 ;  /* 0x000000ffffa57224 */ /* 0x000fe200078e0000 */
[----:B------:R-:W3:Y:S04]  /*d940*/  LDL.LU R2, [R1+0xa0] ;  /* 0x0000a00001027983 */ /* 0x000ee80000300800 */
[----:B------:R-:W4:Y:S01]  /*d950*/  LDL.LU R0, [R1+0xa4] ;  /* 0x0000a40001007983 */ /* 0x000f220000300800 */
[----:B------:R-:W-:Y:S01]  /*d960*/  IMAD.MOV.U32 R162, RZ, RZ, R166 ;  /* 0x000000ffffa27224 */ /* 0x000fe200078e00a6 */
[----:B------:R-:W-:Y:S01]  /*d970*/  MOV R166, R3 ;  /* 0x0000000300a67202 */ /* 0x000fe20000000f00 */
[----:B------:R-:W-:Y:S02]  /*d980*/  IMAD.MOV.U32 R3, RZ, RZ, R197 ;  /* 0x000000ffff037224 */ /* 0x000fe400078e00c5 */
[----:B------:R-:W4:Y:S03]  /*d990*/  LDL.LU R197, [R1+0x190] ;  /* 0x0001900001c57983 */ /* 0x000f260000300800 */
[----:B------:R-:W-:Y:S01]  /*d9a0*/  HMMA.16816.F32 R52, R4, R10, R160 ;  /* 0x0000000a0434723c */ /* 0x000fe200000018a0 */
[----:B------:R-:W1:Y:S06]  /*d9b0*/  LDSM.16.MT88.4 R8, [R182+0x1c000] ;  /* 0x01c00000b608783b */ /* 0x000e6c0000004200 */
[----:B------:R-:W-:Y:S01]  /*d9c0*/  MOV R160, R164 ;  /* 0x000000a400a07202 */ /* 0x000fe20000000f00 */
[----:B------:R-:W-:Y:S01]  /*d9d0*/  IMAD.MOV.U32 R161, RZ, RZ, R165 ;  /* 0x000000ffffa17224 */ /* 0x000fe200078e00a5 */
[----:B------:R-:W-:Y:S01]  /*d9e0*/  MOV R163, R167 ;  /* 0x000000a700a37202 */ /* 0x000fe20000000f00 */
[----:B------:R-:W-:-:S02]  /*d9f0*/  IMAD.MOV.U32 R167, RZ, RZ, R190 ;  /* 0x000000ffffa77224 */ /* 0x000fc400078e00be */
[----:B------:R-:W-:Y:S01]  /*da00*/  IMAD.MOV.U32 R162, RZ, RZ, R166 ;  /* 0x000000ffffa27224 */ /* 0x000fe200078e00a6 */
[----:B------:R-:W4:Y:S01]  /*da10*/  LDL.LU R190, [R1+0x18c] ;  /* 0x00018c0001be7983 */ /* 0x000f220000300800 */
[----:B------:R-:W-:Y:S01]  /*da20*/  MOV R166, R3 ;  /* 0x0000000300a67202 */ /* 0x000fe20000000f00 */
[----:B------:R-:W-:Y:S02]  /*da30*/  IMAD.MOV.U32 R3, RZ, RZ, R206 ;  /* 0x000000ffff037224 */ /* 0x000fe400078e00ce */
[----:B------:R-:W-:Y:S02]  /*da40*/  IMAD.MOV.U32 R156, RZ, RZ, R160 ;  /* 0x000000ffff9c7224 */ /* 0x000fe400078e00a0 */
        /* <DEDUP_REMOVED lines=17> */
[----:B---3--:R-:W-:-:S02]  /*db60*/  IMAD.MOV.U32 R164, RZ, RZ, R2 ;  /* 0x000000ffffa47224 */ /* 0x008fc400078e0002 */
[----:B--2---:R-:W-:Y:S02]  /*db70*/  IMAD.MOV.U32 R2, RZ, RZ, R201 ;  /* 0x000000ffff027224 */ /* 0x004fe400078e00c9 */
[----:B----4-:R-:W-:Y:S01]  /*db80*/  IMAD.MOV.U32 R165, RZ, RZ, R0 ;  /* 0x000000ffffa57224 */ /* 0x010fe200078e0000 */
[----:B------:R-:W2:Y:S01]  /*db90*/  LDL.LU R201, [R1+0x188] ;  /* 0x0001880001c97983 */ /* 0x000ea20000300800 */
[----:B------:R-:W-:-:S03]  /*dba0*/  MOV R0, R179 ;  /* 0x000000b300007202 */ /* 0x000fc60000000f00 */
[----:B------:R-:W3:Y:S04]  /*dbb0*/  LDL.LU R179, [R1+0x184] ;  /* 0x0001840001b37983 */ /* 0x000ee80000300800 */
[----:B------:R-:W4:Y:S01]  /*dbc0*/  LDL.LU R206, [R1+0x180] ;  /* 0x0001800001ce7983 */ /* 0x000f220000300800 */
[----:B------:R-:W-:Y:S01]  /*dbd0*/  MOV R160, R164 ;  /* 0x000000a400a07202 */ /* 0x000fe20000000f00 */
[----:B------:R-:W-:Y:S02]  /*dbe0*/  IMAD.MOV.U32 R164, RZ, RZ, R2 ;  /* 0x000000ffffa47224 */ /* 0x000fe400078e0002 */
[----:B------:R-:W2:Y:S01]  /*dbf0*/  LDL.LU R184, [R1+0x17c] ;  /* 0x00017c0001b87983 */ /* 0x000ea20000300800 */
[----:B------:R-:W-:Y:S02]  /*dc00*/  IMAD.MOV.U32 R2, RZ, RZ, R195 ;  /* 0x000000ffff027224 */ /* 0x000fe400078e00c3 */
[----:B------:R-:W-:Y:S01]  /*dc10*/  IMAD.MOV.U32 R161, RZ, RZ, R165 ;  /* 0x000000ffffa17224 */ /* 0x000fe200078e00a5 */
[----:B------:R-:W3:Y:S01]  /*dc20*/  LDL.LU R195, [R1+0x178] ;  /* 0x0001780001c37983 */ /* 0x000ee20000300800 */
[----:B------:R-:W-:Y:S01]  /*dc30*/  IMAD.MOV.U32 R165, RZ, RZ, R0 ;  /* 0x000000ffffa57224 */ /* 0x000fe200078e0000 */
[----:B------:R-:W-:-:S02]  /*dc40*/  MOV R0, R189 ;  /* 0x000000bd00007202 */ /* 0x000fc40000000f00 */
[----:B------:R-:W3:Y:S04]  /*dc50*/  LDL.LU R189, [R1+0x174] ;  /* 0x0001740001bd7983 */ /* 0x000ee80000300800 */
[----:B------:R-:W3:Y:S04]  /*dc60*/  LDL.LU R185, [R1+0x170] ;  /* 0x0001700001b97983 */ /* 0x000ee80000300800 */
[----:B------:R-:W3:Y:S01]  /*dc70*/  LDL.LU R192, [R1+0x16c] ;  /* 0x00016c0001c07983 */ /* 0x000ee20000300800 */
        /* <DEDUP_REMOVED lines=8> */
[----:B------:R-:W3:Y:S04]  /*dd00*/  LDL.LU R194, [R1+0x168] ;  /* 0x0001680001c27983 */ /* 0x000ee80000300800 */
[----:B------:R-:W3:Y:S01]  /*dd10*/  LDL.LU R200, [R1+0x164] ;  /* 0x0001640001c87983 */ /* 0x000ee20000300800 */
[C---:B-1----:R-:W-:Y:S08]  /*dd20*/  HMMA.16816.F32 R124, R4.reuse, R8, R124 ;  /* 0x00000008047c723c */ /* 0x042ff0000000187c */
[----:B------:R-:W-:Y:S01]  /*dd30*/  HMMA.16816.F32 R128, R4, R10, R128 ;  /* 0x0000000a0480723c */ /* 0x000fe20000001880 */
[----:B------:R-:W1:Y:S01]  /*dd40*/  LDSM.16.MT88.4 R8, [R181+0x1e000] ;  /* 0x01e00000b508783b */ /* 0x000e620000004200 */
        /* <DEDUP_REMOVED lines=52> */
[----:B------:R-:W1:Y:S01]  /*e090*/  LDC.U8 R227, c[0x0][0x2d8] ;  /* 0x0000b600ffe37b82 */ /* 0x000e620000000000 */
[----:B------:R-:W-:Y:S01]  /*e0a0*/  IMAD.MOV.U32 R166, RZ, RZ, R0 ;  /* 0x000000ffffa67224 */ /* 0x000fe200078e0000 */
[----:B------:R1:W5:Y:S01]  /*e0b0*/  LDL.LU R217, [R1+0x160] ;  /* 0x0001600001d97983 */ /* 0x0003620000300800 */
        /* <DEDUP_REMOVED lines=8> */
[----:B------:R2:W5:Y:S01]  /*e140*/  LDL.LU R216, [R1+0x15c] ;  /* 0x00015c0001d87983 */ /* 0x0005620000300800 */
[----:B------:R-:W-:Y:S02]  /*e150*/  IMAD.MOV.U32 R18, RZ, RZ, R214 ;  /* 0x000000ffff127224 */ /* 0x000fe400078e00d6 */
        /* <DEDUP_REMOVED lines=13> */
[----:B------:R-:W-:Y:S01]  /*e230*/  PRMT R231, R227, 0x7054, R227 ;  /* 0x00007054e3e77816 */ /* 0x000fe200000000e3 */
[----:B------:R-:W-:Y:S01]  /*e240*/  IMAD.MOV.U32 R166, RZ, RZ, R0 ;  /* 0x000000ffffa67224 */ /* 0x000fe200078e0000 */
[----:B------:R1:W5:Y:S01]  /*e250*/  LDL.LU R215, [R1+0x158] ;  /* 0x0001580001d77983 */ /* 0x0003620000300800 */
[----:B------:R-:W-:-:S02]  /*e260*/  IMAD.MOV.U32 R18, RZ, RZ, R205 ;  /* 0x000000ffff127224 */ /* 0x000fc400078e00cd */
[----:B------:R-:W-:Y:S01]  /*e270*/  IMAD.MOV.U32 R0, RZ, RZ, R25 ;  /* 0x000000ffff007224 */ /* 0x000fe200078e0019 */
[----:B------:R-:W-:Y:S01]  /*e280*/  HMMA.16816.F32 R148, R4, R10, R148 ;  /* 0x0000000a0494723c */ /* 0x000fe20000001894 */
[----:B------:R-:W-:Y:S01]  /*e290*/  IMAD.MOV.U32 R154, RZ, RZ, R158 ;  /* 0x000000ffff9a7224 */ /* 0x000fe200078e009e */
[----:B------:R-:W-:Y:S01]  /*e2a0*/  MOV R158, R162 ;  /* 0x000000a2009e7202 */ /* 0x000fe20000000f00 */
[----:B------:R-:W-:Y:S01]  /*e2b0*/  IMAD.MOV.U32 R157, RZ, RZ, R161 ;  /* 0x000000ffff9d7224 */ /* 0x000fe200078e00a1 */
[----:B------:R-:W-:Y:S01]  /*e2c0*/  MOV R161, R165 ;  /* 0x000000a500a17202 */ /* 0x000fe20000000f00 */
[----:B------:R-:W-:Y:S01]  /*e2d0*/  IMAD.MOV.U32 R156, RZ, RZ, R160 ;  /* 0x000000ffff9c7224 */ /* 0x000fe200078e00a0 */
[----:B------:R-:W1:Y:S01]  /*e2e0*/  LDSM.16.MT88.4 R8, [R182+0x1e000] ;  /* 0x01e00000b608783b */ /* 0x000e620000004200 */
[----:B------:R-:W-:Y:S02]  /*e2f0*/  IMAD.MOV.U32 R159, RZ, RZ, R163 ;  /* 0x000000ffff9f7224 */ /* 0x000fe400078e00a3 */
        /* <DEDUP_REMOVED lines=27> */
[----:B------:R-:W-:Y:S02]  /*e4b0*/  MOV R19, R203 ;  /* 0x000000cb00137202 */ /* 0x000fe40000000f00 */
[----:B------:R-:W-:Y:S01]  /*e4c0*/  MOV R160, R164 ;  /* 0x000000a400a07202 */ /* 0x000fe20000000f00 */
[----:B------:R-:W-:-:S02]  /*e4d0*/  IMAD.MOV.U32 R164, RZ, RZ, R18 ;  /* 0x000000ffffa47224 */ /* 0x000fc400078e0012 */
[----:B------:R-:W-:Y:S01]  /*e4e0*/  IMAD.MOV.U32 R159, RZ, RZ, R165 ;  /* 0x000000ffff9f7224 */ /* 0x000fe200078e00a5 */
[----:B------:R-:W-:Y:S01]  /*e4f0*/  MOV R165, R19 ;  /* 0x0000001300a57202 */ /* 0x000fe20000000f00 */
[----:B------:R-:W-:-:S04]  /*e500*/  IMAD.MOV.U32 R210, RZ, RZ, R164 ;  /* 0x000000ffffd27224 */ /* 0x000fc800078e00a4 */
[----:B------:R-:W-:Y:S01]  /*e510*/  IMAD.MOV.U32 R211, RZ, RZ, R165 ;  /* 0x000000ffffd37224 */ /* 0x000fe200078e00a5 */
[C---:B-1----:R-:W-:Y:S08]  /*e520*/  HMMA.16816.F32 R152, R4.reuse, R8, R152 ;  /* 0x000000080498723c */ /* 0x042ff00000001898 */
[----:B------:R-:W-:Y:S01]  /*e530*/  HMMA.16816.F32 R144, R4, R10, R144 ;  /* 0x0000000a0490723c */ /* 0x000fe20000001890 */
[----:B------:R-:W1:Y:S01]  /*e540*/  LDSM.16.MT88.4 R8, [R180+0x18800] ;  /* 0x01880000b408783b */ /* 0x000e620000004200 */
[----:B----4-:R-:W-:-:S05]  /*e550*/  MOV R3, R206 ;  /* 0x000000ce00037202 */ /* 0x010fca0000000f00 */
[----:B------:R-:W-:Y:S01]  /*e560*/  IMAD.MOV.U32 R166, RZ, RZ, R3 ;  /* 0x000000ffffa67224 */ /* 0x000fe200078e0003 */
[----:B------:R-:W-:Y:S01]  /*e570*/  MOV R3, R242 ;  /* 0x000000f200037202 */ /* 0x000fe20000000f00 */
[----:B--2---:R-:W-:Y:S02]  /*e580*/  IMAD.MOV.U32 R242, RZ, RZ, R201 ;  /* 0x000000fffff27224 */ /* 0x004fe400078e00c9 */
[----:B------:R-:W-:Y:S02]  /*e590*/  IMAD.MOV.U32 R158, RZ, RZ, R166 ;  /* 0x000000ffff9e7224 */ /* 0x000fe400078e00a6 */
[----:B------:R-:W-:Y:S01]  /*e5a0*/  IMAD.MOV.U32 R166, RZ, RZ, R2 ;  /* 0x000000ffffa67224 */ /* 0x000fe200078e0002 */
[----:B------:R-:W-:Y:S01]  /*e5b0*/  MOV R2, R3 ;  /* 0x0000000300027202 */ /* 0x000fe20000000f00 */
[----:B------:R-:W-:Y:S02]  /*e5c0*/  IMAD.MOV.U32 R0, RZ, RZ, R242 ;  /* 0x000000ffff007224 */ /* 0x000fe400078e00f2 */
[----:B------:R-:W-:-:S02]  /*e5d0*/  IMAD.MOV.U32 R3, RZ, RZ, R16 ;  /* 0x000000ffff037224 */ /* 0x000fc400078e0010 */
[----:B------:R-:W-:Y:S02]  /*e5e0*/  IMAD.MOV.U32 R156, RZ, RZ, R166 ;  /* 0x000000ffff9c7224 */ /* 0x000fe400078e00a6 */
[----:B------:R-:W-:Y:S01]  /*e5f0*/  IMAD.MOV.U32 R166, RZ, RZ, R0 ;  /* 0x000000ffffa67224 */ /* 0x000fe200078e0000 */
[----:B------:R-:W-:Y:S01]  /*e600*/  MOV R167, R3 ;  /* 0x0000000300a77202 */ /* 0x000fe20000000f00 */
[----:B------:R-:W-:Y:S01]  /*e610*/  IMAD.MOV.U32 R163, RZ, RZ, R2 ;  /* 0x000000ffffa37224 */ /* 0x000fe200078e0002 */
[----:B---3--:R-:W-:Y:S01]  /*e620*/  MOV R3, R195 ;  /* 0x000000c300037202 */ /* 0x008fe20000000f00 */
        /* <DEDUP_REMOVED lines=25> */
[----:B------:R-:W-:-:S04]  /*e7c0*/  IMAD.WIDE.U32 R2, R12, -0x2daee0ad, RZ ;  /* 0xd2511f530c027825 */ /* 0x000fc800078e00ff */
[----:B------:R-:W-:Y:S02]  /*e7d0*/  IMAD.MOV.U32 R221, RZ, RZ, R208 ;  /* 0x000000ffffdd7224 */ /* 0x000fe400078e00d0 */
[----:B------:R-:W-:Y:S01]  /*e7e0*/  IMAD.MOV.U32 R208, RZ, RZ, R0 ;  /* 0x000000ffffd07224 */ /* 0x000fe200078e0000 */
[----:B------:R-:W-:Y:S02]  /*e7f0*/  LOP3.LUT R0, R3, UR7, R14, 0x96, !PT ;  /* 0x0000000703007c12 */ /* 0x000fe4000f8e960e */
[C---:B------:R-:W-:Y:S02]  /*e800*/  LOP3.LUT R3, R2.reuse, 0xffff, RZ, 0xc0, !PT ;  /* 0x0000ffff02037812 */ /* 0x040fe400078ec0ff */
[----:B------:R-:W-:Y:S02]  /*e810*/  SHF.R.U32.HI R6, RZ, 0x10, R2 ;  /* 0x00000010ff067819 */ /* 0x000fe40000011602 */
[----:B------:R-:W-:Y:S02]  /*e820*/  SHF.R.U32.HI R4, RZ, 0x8, R3 ;  /* 0x00000008ff047819 */ /* 0x000fe40000011603 */
[----:B------:R-:W-:-:S02]  /*e830*/  LOP3.LUT R3, R2, 0xff, RZ, 0xc0, !PT ;  /* 0x000000ff02037812 */ /* 0x000fc400078ec0ff */
[----:B------:R-:W-:Y:S02]  /*e840*/  SHF.R.U32.HI R7, RZ, 0x18, R2 ;  /* 0x00000018ff077819 */ /* 0x000fe40000011602 */
[C---:B------:R-:W-:Y:S02]  /*e850*/  LOP3.LUT R2, R0.reuse, 0xffff, RZ, 0xc0, !PT ;  /* 0x0000ffff00027812 */ /* 0x040fe400078ec0ff */
[----:B------:R-:W-:Y:S02]  /*e860*/  PRMT R12, R3, 0x5410, R4 ;  /* 0x00005410030c7816 */ /* 0x000fe40000000004 */
[----:B------:R-:W-:Y:S02]  /*e870*/  SHF.R.U32.HI R3, RZ, 0x8, R2 ;  /* 0x00000008ff037819 */ /* 0x000fe40000011602 */
[----:B------:R-:W-:-:S04]  /*e880*/  LOP3.LUT R2, R0, 0xff, RZ, 0xc0, !PT ;  /* 0x000000ff00027812 */ /* 0x000fc800078ec0ff */
[----:B------:R-:W-:Y:S02]  /*e890*/  PRMT R3, R2, 0x5410, R3 ;  /* 0x0000541002037816 */ /* 0x000fe40000000003 */
[--C-:B------:R-:W-:Y:S02]  /*e8a0*/  SHF.R.U32.HI R2, RZ, 0x10, R0.reuse ;  /* 0x00000010ff027819 */ /* 0x100fe40000011600 */
[----:B------:R-:W-:Y:S02]  /*e8b0*/  SHF.R.U32.HI R5, RZ, 0x18, R0 ;  /* 0x00000018ff057819 */ /* 0x000fe40000011600 */
[----:B------:R-:W-:Y:S01]  /*e8c0*/  LOP3.LUT R2, R2, 0xff, RZ, 0xc0, !PT ;  /* 0x000000ff02027812 */ /* 0x000fe200078ec0ff */
[--C-:B------:R-:W-:Y:S01]  /*e8d0*/  HSET2.LE.AND R0, R3, R231.reuse, PT ;  /* 0x000000e703007233 */ /* 0x100fe20003803000 */
[----:B------:R-:W-:Y:S02]  /*e8e0*/  LOP3.LUT R4, R6, 0xff, RZ, 0xc0, !PT ;  /* 0x000000ff06047812 */ /* 0x000fe400078ec0ff */
[----:B------:R-:W-:Y:S01]  /*e8f0*/  MOV R227, R220 ;  /* 0x000000dc00e37202 */ /* 0x000fe20000000f00 */
[----:B------:R-:W-:Y:S01]  /*e900*/  IMAD.MOV.U32 R220, RZ, RZ, R221 ;  /* 0x000000ffffdc7224 */ /* 0x000fe200078e00dd */
[----:B------:R-:W-:Y:S01]  /*e910*/  PRMT R2, R2, 0x5410, R5 ;  /* 0x0000541002027816 */ /* 0x000fe20000000005 */
[----:B------:R-:W-:Y:S01]  /*e920*/  IMAD.MOV.U32 R221, RZ, RZ, R222 ;  /* 0x000000ffffdd7224 */ /* 0x000fe200078e00de */
[----:B------:R-:W-:Y:S01]  /*e930*/  MOV R222, R223 ;  /* 0x000000df00de7202 */ /* 0x000fe20000000f00 */
[----:B------:R-:W-:Y:S01]  /*e940*/  IMAD.MOV.U32 R223, RZ, RZ, R208 ;  /* 0x000000ffffdf7224 */ /* 0x000fe200078e00d0 */
[----:B------:R-:W-:Y:S01]  /*e950*/  PRMT R3, R4, 0x5410, R7 ;  /* 0x0000541004037816 */ /* 0x000fe20000000007 */
[----:B------:R-:W-:Y:S01]  /*e960*/  IMAD.MOV.U32 R208, RZ, RZ, R209 ;  /* 0x000000ffffd07224 */ /* 0x000fe200078e00d1 */
[----:B------:R-:W-:Y:S01]  /*e970*/  LOP3.LUT R4, R0, R227, RZ, 0xc0, !PT ;  /* 0x000000e300047212 */ /* 0x000fe200078ec0ff */
[--C-:B------:R-:W-:Y:S01]  /*e980*/  HSET2.LE.AND R0, R2, R231.reuse, PT ;  /* 0x000000e702007233 */ /* 0x100fe20003803000 */
[----:B------:R-:W-:Y:S01]  /*e990*/  MOV R209, R168 ;  /* 0x000000a800d17202 */ /* 0x000fe20000000f00 */
        /* <DEDUP_REMOVED lines=8> */
[----:B------:R-:W-:Y:S01]  /*ea20*/  LOP3.LUT R6, R2, R224, RZ, 0xc0, !PT ;  /* 0x000000e002067212 */ /* 0x000fe200078ec0ff */
        /* <DEDUP_REMOVED lines=16> */
[----:B------:R-:W-:Y:S02]  /*eb30*/  IMAD.MOV.U32 R210, RZ, RZ, R170 ;  /* 0x000000ffffd27224 */ /* 0x000fe400078e00aa */
        /* <DEDUP_REMOVED lines=8> */
[----:B------:R-:W-:Y:S01]  /*ebc0*/  HSET2.LE.AND R3, R3, R231, PT ;  /* 0x000000e703037233 */ /* 0x000fe20003803000 */
[----:B------:R-:W-:Y:S02]  /*ebd0*/  IMAD.MOV.U32 R170, RZ, RZ, R158 ;  /* 0x000000ffffaa7224 */ /* 0x000fe400078e009e */
[----:B------:R-:W-:-:S02]  /*ebe0*/  IMAD.MOV.U32 R208, RZ, RZ, R209 ;  /* 0x000000ffffd07224 */ /* 0x000fc400078e00d1 */
[----:B------:R-:W-:Y:S01]  /*ebf0*/  IMAD.MOV.U32 R209, RZ, RZ, R210 ;  /* 0x000000ffffd17224 */ /* 0x000fe200078e00d2 */
[----:B------:R-:W-:Y:S01]  /*ec00*/  MOV R210, R211 ;  /* 0x000000d300d27202 */ /* 0x000fe20000000f00 */
[----:B------:R-:W-:Y:S01]  /*ec10*/  IMAD.MOV.U32 R16, RZ, RZ, R200 ;  /* 0x000000ffff107224 */ /* 0x000fe200078e00c8 */
[----:B------:R-:W-:Y:S01]  /*ec20*/  MOV R158, R162 ;  /* 0x000000a2009e7202 */ /* 0x000fe20000000f00 */
[----:B------:R-:W-:Y:S02]  /*ec30*/  IMAD.MOV.U32 R156, RZ, RZ, R160 ;  /* 0x000000ffff9c7224 */ /* 0x000fe400078e00a0 */
[----:B------:R-:W-:Y:S02]  /*ec40*/  IMAD.MOV.U32 R157, RZ, RZ, R161 ;  /* 0x000000ffff9d7224 */ /* 0x000fe400078e00a1 */
[----:B------:R-:W-:Y:S02]  /*ec50*/  IMAD.MOV.U32 R211, RZ, RZ, R168 ;  /* 0x000000ffffd37224 */ /* 0x000fe400078e00a8 */
[----:B------:R-:W-:Y:S01]  /*ec60*/  IMAD.MOV.U32 R168, RZ, RZ, R169 ;  /* 0x000000ffffa87224 */ /* 0x000fe200078e00a9 */
[----:B------:R-:W-:Y:S01]  /*ec70*/  MOV R169, R170 ;  /* 0x000000aa00a97202 */ /* 0x000fe20000000f00 */
[----:B------:R-:W-:Y:S01]  /*ec80*/  IMAD.MOV.U32 R18, RZ, RZ, R198 ;  /* 0x000000ffff127224 */ /* 0x000fe200078e00c6 */
[----:B------:R-:W-:Y:S01]  /*ec90*/  LOP3.LUT R5, R0, R179, RZ, 0xc0, !PT ;  /* 0x000000b300057212 */ /* 0x000fe200078ec0ff */
[----:B------:R-:W-:Y:S01]  /*eca0*/  IMAD.MOV.U32 R19, RZ, RZ, R199 ;  /* 0x000000ffff137224 */ /* 0x000fe200078e00c7 */
[----:B------:R-:W-:Y:S01]  /*ecb0*/  LOP3.LUT R7, R3, R240, RZ, 0xc0, !PT ;  /* 0x000000f003077212 */ /* 0x000fe200078ec0ff */
        /* <DEDUP_REMOVED lines=9> */
[----:B------:R-:W-:Y:S02]  /*ed50*/  IMAD.MOV.U32 R160, RZ, RZ, R18 ;  /* 0x000000ffffa07224 */ /* 0x000fe400078e0012 */
[----:B------:R-:W-:Y:S02]  /*ed60*/  IMAD.MOV.U32 R161, RZ, RZ, R19 ;  /* 0x000000ffffa17224 */ /* 0x000fe400078e0013 */
[----:B------:R-:W-:Y:S01]  /*ed70*/  IMAD.MOV.U32 R158, RZ, RZ, R159 ;  /* 0x000000ffff9e7224 */ /* 0x000fe200078e009f */
[----:B------:R-:W2:Y:S01]  /*ed80*/  LDSM.16.MT88.4 R16, [R181+0x18800] ;  /* 0x01880000b510783b */ /* 0x000ea20000004200 */
[----:B------:R-:W-:Y:S01]  /*ed90*/  MOV R159, R163 ;  /* 0x000000a3009f7202 */ /* 0x000fe20000000f00 */
        /* <DEDUP_REMOVED lines=28> */
[C---:B--2---:R-:W-:Y:S07]  /*ef60*/  HMMA.16816.F32 R156, R4.reuse, R16, R48 ;  /* 0x00000010049c723c */ /* 0x044fee0000001830 */
[----:B------:R-:W-:Y:S02]  /*ef70*/  MOV R48, R13 ;  /* 0x0000000d00307202 */ /* 0x000fe40000000f00 */
[----:B------:R-:W2:Y:S01]  /*ef80*/  LDSM.16.MT88.4 R12, [R182+0x18800] ;  /* 0x01880000b60c783b */ /* 0x000ea20000004200 */
[C---:B-1----:R-:W-:Y:S08]  /*ef90*/  HMMA.16816.F32 R232, R4.reuse, R8, R92 ;  /* 0x0000000804e8723c */ /* 0x042ff0000000185c */
[----:B------:R-:W-:Y:S01]  /*efa0*/  HMMA.16816.F32 R68, R4, R10, R68 ;  /* 0x0000000a0444723c */ /* 0x000fe20000001844 */
[----:B------:R-:W1:Y:S01]  /*efb0*/  LDSM.16.MT88.4 R8, [R180+0x1a800] ;  /* 0x01a80000b408783b */ /* 0x000e620000004200 */
[----:B------:R-:W-:Y:S01]  /*efc0*/  MOV R242, R197 ;  /* 0x000000c500f27202 */ /* 0x000fe20000000f00 */
[----:B------:R-:W-:Y:S01]  /*efd0*/  IMAD.MOV.U32 R51, RZ, RZ, R229 ;  /* 0x000000ffff337224 */ /* 0x000fe200078e00e5 */
[----:B------:R-:W-:Y:S01]  /*efe0*/  MOV R50, R230 ;  /* 0x000000e600327202 */ /* 0x000fe20000000f00 */
[----:B------:R-:W-:-:S03]  /*eff0*/  IMAD.MOV.U32 R49, RZ, RZ, R231 ;  /* 0x000000ffff317224 */ /* 0x000fc600078e00e7 */
[C---:B--2---:R-:W-:Y:S07]  /*f000*/  HMMA.16816.F32 R244, R4.reuse, R14, R112 ;  /* 0x0000000e04f4723c */ /* 0x044fee0000001870 */
[----:B------:R-:W-:Y:S01]  /*f010*/  IMAD.MOV.U32 R113, RZ, RZ, R243 ;  /* 0x000000ffff717224 */ /* 0x000fe200078e00f3 */
[----:B------:R-:W-:Y:S01]  /*f020*/  MOV R114, R242 ;  /* 0x000000f200727202 */ /* 0x000fe20000000f00 */
[----:B------:R-:W-:Y:S02]  /*f030*/  IMAD.MOV.U32 R115, RZ, RZ, R241 ;  /* 0x000000ffff737224 */ /* 0x000fe400078e00f1 */
        /* <DEDUP_REMOVED lines=8> */
[----:B------:R-:W-:Y:S01]  /*f0c0*/  HMMA.16816.F32 R224, R4, R12, R44 ;  /* 0x0000000c04e0723c */ /* 0x000fe2000000182c */
[----:B------:R-:W2:Y:S01]  /*f0d0*/  LDSM.16.MT88.4 R12, [R182+0x1a800] ;  /* 0x01a80000b60c783b */ /* 0x000ea20000004200 */
[----:B------:R-:W-:Y:S01]  /*f0e0*/  MOV R96, R169 ;  /* 0x000000a900607202 */ /* 0x000fe20000000f00 */
[----:B------:R-:W-:Y:S01]  /*f0f0*/  IMAD.MOV.U32 R97, RZ, RZ, R170 ;  /* 0x000000ffff617224 */ /* 0x000fe200078e00aa */
[----:B------:R-:W-:-:S03]  /*f100*/  MOV R112, R163 ;  /* 0x000000a300707202 */ /* 0x000fc60000000f00 */
[----:B------:R-:W-:Y:S01]  /*f110*/  MOV R46, R171 ;  /* 0x000000ab002e7202 */ /* 0x000fe20000000f00 */
[C---:B------:R-:W-:Y:S01]  /*f120*/  HMMA.16816.F32 R236, R4.reuse, R18, R116 ;  /* 0x0000001204ec723c */ /* 0x040fe20000001874 */
[----:B------:R-:W-:Y:S01]  /*f130*/  IMAD.MOV.U32 R44, RZ, RZ, R160 ;  /* 0x000000ffff2c7224 */ /* 0x000fe200078e00a0 */
[----:B------:R-:W-:Y:S01]  /*f140*/  MOV R45, R161 ;  /* 0x000000a1002d7202 */ /* 0x000fe20000000f00 */
[----:B------:R-:W-:Y:S01]  /*f150*/  IMAD.MOV.U32 R47, RZ, RZ, R162 ;  /* 0x000000ffff2f7224 */ /* 0x000fe200078e00a2 */
[----:B------:R-:W3:Y:S04]  /*f160*/  LDSM.16.MT88.4 R16, [R181+0x1a800] ;  /* 0x01a80000b510783b */ /* 0x000ee80000004200 */
[C---:B-1----:R-:W-:Y:S08]  /*f170*/  HMMA.16816.F32 R160, R4.reuse, R8, R84 ;  /* 0x0000000804a0723c */ /* 0x042ff00000001854 */
        /* <DEDUP_REMOVED lines=15> */
[----:B------:R-:W-:Y:S01]  /*f270*/  MOV R88, R114 ;  /* 0x0000007200587202 */ /* 0x000fe20000000f00 */
[----:B------:R-:W-:-:S05]  /*f280*/  IMAD.MOV.U32 R89, RZ, RZ, R115 ;  /* 0x000000ffff597224 */ /* 0x000fca00078e0073 */
[----:B------:R-:W-:Y:S01]  /*f290*/  MOV R39, R112 ;  /* 0x0000007000277202 */ /* 0x000fe20000000f00 */
[----:B---3--:R-:W-:Y:S01]  /*f2a0*/  HMMA.16816.F32 R220, R4, R16, R40 ;  /* 0x0000001004dc723c */ /* 0x008fe20000001828 */
[----:B------:R-:W-:-:S07]  /*f2b0*/  IMAD.MOV.U32 R38, RZ, RZ, R113 ;  /* 0x000000ffff267224 */ /* 0x000fce00078e0071 */
[C---:B------:R-:W-:Y:S01]  /*f2c0*/  HMMA.16816.F32 R208, R4.reuse, R18, R108 ;  /* 0x0000001204d0723c */ /* 0x040fe2000000186c */
[----:B------:R-:W2:Y:S07]  /*f2d0*/  LDSM.16.MT88.4 R16, [R181+0x1c800] ;  /* 0x01c80000b510783b */ /* 0x000eae0000004200 */
[C---:B------:R-:W-:Y:S01]  /*f2e0*/  HMMA.16816.F32 R112, R4.reuse, R14, R104 ;  /* 0x0000000e0470723c */ /* 0x040fe20000001868 */
[----:B------:R-:W-:Y:S01]  /*f2f0*/  MOV R90, R46 ;  /* 0x0000002e005a7202 */ /* 0x000fe20000000f00 */
[----:B------:R-:W-:Y:S01]  /*f300*/  IMAD.MOV.U32 R36, RZ, RZ, R44 ;  /* 0x000000ffff247224 */ /* 0x000fe200078e002c */
[----:B------:R-:W-:Y:S01]  /*f310*/  MOV R37, R45 ;  /* 0x0000002d00257202 */ /* 0x000fe20000000f00 */
[----:B------:R-:W-:Y:S04]  /*f320*/  LDSM.16.MT88.4 R12, [R182+0x1c800] ;  /* 0x01c80000b60c783b */ /* 0x000fe80000004200 */
[C---:B-1----:R-:W-:Y:S08]  /*f330*/  HMMA.16816.F32 R108, R4.reuse, R8, R80 ;  /* 0x00000008046c723c */ /* 0x042ff00000001850 */
[----:B------:R-:W-:Y:S01]  /*f340*/  HMMA.16816.F32 R104, R4, R10, R56 ;  /* 0x0000000a0468723c */ /* 0x000fe20000001838 */
[----:B------:R-:W1:Y:S01]  /*f350*/  LDSM.16.MT88.4 R8, [R183+0x1c800] ;  /* 0x01c80000b708783b */ /* 0x000e620000004200 */
[----:B------:R-:W-:Y:S01]  /*f360*/  IMAD.MOV.U32 R46, RZ, RZ, R96 ;  /* 0x000000ffff2e7224 */ /* 0x000fe200078e0060 */
[----:B------:R-:W-:Y:S01]  /*f370*/  MOV R45, R97 ;  /* 0x00000061002d7202 */ /* 0x000fe20000000f00 */
[----:B------:R-:W-:Y:S01]  /*f380*/  IMAD.MOV.U32 R44, RZ, RZ, R98 ;  /* 0x000000ffff2c7224 */ /* 0x000fe200078e0062 */
[----:B------:R-:W-:-:S03]  /*f390*/  MOV R91, R99 ;  /* 0x00000063005b7202 */ /* 0x000fc60000000f00 */
[----:B--2---:R-:W-:Y:S07]  /*f3a0*/  HMMA.16816.F32 R96, R4, R16, R32 ;  /* 0x000000100460723c */ /* 0x004fee0000001820 */
[----:B------:R-:W-:Y:S01]  /*f3b0*/  IMAD.MOV.U32 R32, RZ, RZ, R92 ;  /* 0x000000ffff207224 */ /* 0x000fe200078e005c */
[----:B------:R-:W-:Y:S01]  /*f3c0*/  MOV R33, R93 ;  /* 0x0000005d00217202 */ /* 0x000fe20000000f00 */
[----:B------:R-:W-:Y:S01]  /*f3d0*/  IMAD.MOV.U32 R34, RZ, RZ, R94 ;  /* 0x000000ffff227224 */ /* 0x000fe200078e005e */
[----:B------:R-:W-:-:S02]  /*f3e0*/  MOV R35, R95 ;  /* 0x0000005f00237202 */ /* 0x000fc40000000f00 */
[C---:B-1----:R-:W-:Y:S08]  /*f3f0*/  HMMA.16816.F32 R92, R4.reuse, R8, R76 ;  /* 0x00000008045c723c */ /* 0x042ff0000000184c */
[C---:B------:R-:W-:Y:S01]  /*f400*/  HMMA.16816.F32 R84, R4.reuse, R10, R52 ;  /* 0x0000000a0454723c */ /* 0x040fe20000001834 */
[----:B------:R-:W1:Y:S07]  /*f410*/  LDSM.16.MT88.4 R8, [R180+0x1e800] ;  /* 0x01e80000b408783b */ /* 0x000e6e0000004200 */
[C---:B------:R-:W-:Y:S01]  /*f420*/  HMMA.16816.F32 R100, R4.reuse, R18, R100 ;  /* 0x000000120464723c */ /* 0x040fe20000001864 */
[----:B------:R-:W2:Y:S07]  /*f430*/  LDSM.16.MT88.4 R16, [R181+0x1e800] ;  /* 0x01e80000b510783b */ /* 0x000eae0000004200 */
[C---:B------:R-:W-:Y:S08]  /*f440*/  HMMA.16816.F32 R64, R4.reuse, R12, R20 ;  /* 0x0000000c0440723c */ /* 0x040ff00000001814 */
[C---:B------:R-:W-:Y:S01]  /*f450*/  HMMA.16816.F32 R56, R4.reuse, R14, R120 ;  /* 0x0000000e0438723c */ /* 0x040fe20000001878 */
[----:B------:R-:W3:Y:S07]  /*f460*/  LDSM.16.MT88.4 R12, [R183+0x1e800] ;  /* 0x01e80000b70c783b */ /* 0x000eee0000004200 */
[C---:B-1----:R-:W-:Y:S08]  /*f470*/  HMMA.16816.F32 R40, R4.reuse, R8, R124 ;  /* 0x000000080428723c */ /* 0x042ff0000000187c */
[----:B------:R-:W-:Y:S01]  /*f480*/  HMMA.16816.F32 R80, R4, R10, R128 ;  /* 0x0000000a0450723c */ /* 0x000fe20000001880 */
[----:B------:R-:W1:Y:S01]  /*f490*/  LDSM.16.MT88.4 R8, [R182+0x1e800] ;  /* 0x01e80000b608783b */ /* 0x000e620000004200 */
[----:B------:R-:W-:-:S02]  /*f4a0*/  MOV R124, R63 ;  /* 0x0000003f007c7202 */ /* 0x000fc40000000f00 */
[----:B------:R-:W-:-:S03]  /*f4b0*/  MOV R126, R49 ;  /* 0x00000031007e7202 */ /* 0x000fc60000000f00 */
[----:B------:R-:W-:Y:S01]  /*f4c0*/  IMAD.MOV.U32 R130, RZ, RZ, R36 ;  /* 0x000000ffff827224 */ /* 0x000fe200078e0024 */
[----:B------:R-:W-:Y:S02]  /*f4d0*/  MOV R121, R51 ;  /* 0x0000003300797202 */ /* 0x000fe40000000f00 */
        /* <DEDUP_REMOVED lines=21> */
[----:B------:R-:W-:Y:S02]  /*f630*/  LOP3.LUT R2, R27, UR36, R2, 0x96, !PT ;  /* 0x000000241b027c12 */ /* 0x000fe4000f8e9602 */
[----:B------:R-:W-:Y:S02]  /*f640*/  MOV R125, R120 ;  /* 0x00000078007d7202 */ /* 0x000fe40000000f00 */
        /* <DEDUP_REMOVED lines=12> */
[----:B------:R-:W-:-:S04]  /*f710*/  IMAD.WIDE.U32 R2, R2, -0x2daee0ad, RZ ;  /* 0xd2511f5302027825 */ /* 0x000fc800078e00ff */
[----:B---3--:R-:W-:Y:S01]  /*f720*/  HMMA.16816.F32 R60, R4, R12, R140 ;  /* 0x0000000c043c723c */ /* 0x008fe2000000188c */
[----:B------:R-:W-:-:S07]  /*f730*/  LOP3.LUT R3, R3, UR14, R128, 0x96, !PT ;  /* 0x0000000e03037c12 */ /* 0x000fce000f8e9680 */
[C---:B------:R-:W-:Y:S08]  /*f740*/  HMMA.16816.F32 R52, R4.reuse, R14, R148 ;  /* 0x0000000e0434723c */ /* 0x040ff00000001894 */
[C---:B-1----:R-:W-:Y:S08]  /*f750*/  HMMA.16816.F32 R48, R4.reuse, R8, R152 ;  /* 0x000000080430723c */ /* 0x042ff00000001898 */
[----:B------:R-:W-:Y:S01]  /*f760*/  HMMA.16816.F32 R36, R4, R10, R144 ;  /* 0x0000000a0424723c */ /* 0x000fe20000001890 */
[----:B------:R-:W-:Y:S01]  /*f770*/  MOV R128, R130 ;  /* 0x0000008200807202 */ /* 0x000fe20000000f00 */
[----:B------:R-:W-:Y:S01]  /*f780*/  IMAD.MOV.U32 R129, RZ, RZ, R131 ;  /* 0x000000ffff817224 */ /* 0x000fe200078e0083 */
[----:B------:R-:W1:Y:S01]  /*f790*/  LDC.U8 R16, c[0x0][0x2d8] ;  /* 0x0000b600ff107b82 */ /* 0x000e620000000000 */
[----:B------:R-:W-:Y:S01]  /*f7a0*/  IMAD.MOV.U32 R25, RZ, RZ, R207 ;  /* 0x000000ffff197224 */ /* 0x000fe200078e00cf */
[----:B------:R-:W-:Y:S01]  /*f7b0*/  MOV R17, R24 ;  /* 0x0000001800117202 */ /* 0x000fe20000000f00 */
[----:B------:R-:W-:Y:S01]  /*f7c0*/  IMAD.MOV.U32 R139, RZ, RZ, R22 ;  /* 0x000000ffff8b7224 */ /* 0x000fe200078e0016 */
[----:B------:R-:W2:Y:S01]  /*f7d0*/  LDSM.16.MT88.4 R12, [R181+0x19000] ;  /* 0x01900000b50c783b */ /* 0x000ea20000004200 */
[----:B------:R-:W-:Y:S01]  /*f7e0*/  IMAD.WIDE.U32 R4, R0, -0x2daee0ad, RZ ;  /* 0xd2511f5300047825 */ /* 0x000fe200078e00ff */
[----:B------:R-:W-:-:S02]  /*f7f0*/  MOV R130, R124 ;  /* 0x0000007c00827202 */ /* 0x000fc40000000f00 */
[----:B------:R-:W-:Y:S01]  /*f800*/  MOV R133, R23 ;  /* 0x0000001700857202 */ /* 0x000fe20000000f00 */
[----:B------:R-:W-:Y:S01]  /*f810*/  IMAD.MOV.U32 R131, RZ, RZ, R125 ;  /* 0x000000ffff837224 */ /* 0x000fe200078e007d */
[----:B------:R-:W-:Y:S01]  /*f820*/  LOP3.LUT R0, R5, UR12, R2, 0x96, !PT ;  /* 0x0000000c05007c12 */ /* 0x000fe2000f8e9602 */
[----:B------:R-:W-:Y:S01]  /*f830*/  IMAD.WIDE.U32 R2, R3, -0x326172a9, RZ ;  /* 0xcd9e8d5703027825 */ /* 0x000fe200078e00ff */
[----:B------:R-:W-:Y:S01]  /*f840*/  MOV R147, R45 ;  /* 0x0000002d00937202 */ /* 0x000fe20000000f00 */
[----:B------:R3:W5:Y:S02]  /*f850*/  LDL.LU R207, [R1+0x150] ;  /* 0x0001500001cf7983 */ /* 0x0007640000300800 */
[----:B------:R-:W-:Y:S01]  /*f860*/  IMAD.WIDE.U32 R124, R0, -0x326172a9, RZ ;  /* 0xcd9e8d57007c7825 */ /* 0x000fe200078e00ff */
[----:B------:R-:W-:Y:S01]  /*f870*/  LOP3.LUT R3, R3, UR13, R134, 0x96, !PT ;  /* 0x0000000d03037c12 */ /* 0x000fe2000f8e9686 */
[----:B------:R3:W5:Y:S03]  /*f880*/  LDL.LU R206, [R1+0x14c] ;  /* 0x00014c0001ce7983 */ /* 0x0007660000300800 */
        /* <DEDUP_REMOVED lines=8> */
[----:B------:R-:W-:Y:S01]  /*f910*/  IMAD.MOV.U32 R132, RZ, RZ, R25 ;  /* 0x000000ffff847224 */ /* 0x000fe200078e0019 */
[----:B-1----:R-:W-:Y:S01]  /*f920*/  PRMT R16, R16, 0x7054, R16 ;  /* 0x0000705410107816 */ /* 0x002fe20000000010 */
[----:B------:R-:W-:-:S02]  /*f930*/  IMAD.MOV.U32 R152, RZ, RZ, R44 ;  /* 0x000000ffff987224 */ /* 0x000fc400078e002c */
[----:B------:R-:W-:Y:S01]  /*f940*/  IMAD.MOV.U32 R146, RZ, RZ, R46 ;  /* 0x000000ffff927224 */ /* 0x000fe200078e002e */
[----:B------:R-:W-:Y:S01]  /*f950*/  MOV R135, R128 ;  /* 0x0000008000877202 */ /* 0x000fe20000000f00 */
[----:B------:R-:W-:Y:S01]  /*f960*/  IMAD.WIDE.U32 R2, R2, -0x326172a9, RZ ;  /* 0xcd9e8d5702027825 */ /* 0x000fe200078e00ff */
[----:B------:R-:W-:Y:S01]  /*f970*/  MOV R155, R89 ;  /* 0x00000059009b7202 */ /* 0x000fe20000000f00 */
[----:B------:R3:W5:Y:S03]  /*f980*/  LDL.LU R201, [R1+0x140] ;  /* 0x0001400001c97983 */ /* 0x0007660000300800 */
[----:B------:R-:W-:Y:S01]  /*f990*/  LOP3.LUT R4, R2, 0xffff, RZ, 0xc0, !PT ;  /* 0x0000ffff02047812 */ /* 0x000fe200078ec0ff */
[----:B------:R-:W-:Y:S01]  /*f9a0*/  IMAD.WIDE.U32 R24, R0, -0x326172a9, RZ ;  /* 0xcd9e8d5700187825 */ /* 0x000fe200078e00ff */
[----:B------:R-:W-:Y:S01]  /*f9b0*/  SHF.R.U32.HI R5, RZ, 0x10, R2 ;  /* 0x00000010ff057819 */ /* 0x000fe20000011602 */
[----:B------:R3:W5:Y:S01]  /*f9c0*/  LDL.LU.64 R202, [R1+0x138] ;  /* 0x0001380001ca7983 */ /* 0x0007620000300a00 */
[----:B------:R-:W-:-:S02]  /*f9d0*/  SHF.R.U32.HI R6, RZ, 0x8, R4 ;  /* 0x00000008ff067819 */ /* 0x000fc40000011604 */
[----:B------:R-:W-:Y:S01]  /*f9e0*/  LOP3.LUT R4, R5, 0xff, RZ, 0xc0, !PT ;  /* 0x000000ff05047812 */ /* 0x000fe200078ec0ff */
[----:B------:R-:W-:Y:S01]  /*f9f0*/  IMAD.MOV.U32 R134, RZ, RZ, R129 ;  /* 0x000000ffff867224 */ /* 0x000fe200078e0081 */
[----:B------:R-:W-:Y:S01]  /*fa00*/  LOP3.LUT R5, R2, 0xff, RZ, 0xc0, !PT ;  /* 0x000000ff02057812 */ /* 0x000fe200078ec0ff */
[----:B------:R-:W-:Y:S01]  /*fa10*/  IMAD.MOV.U32 R137, RZ, RZ, R88 ;  /* 0x000000ffff897224 */ /* 0x000fe200078e0058 */
[----:B------:R-:W-:Y:S01]  /*fa20*/  SHF.R.U32.HI R2, RZ, 0x18, R2 ;  /* 0x00000018ff027819 */ /* 0x000fe20000011602 */
[----:B------:R-:W-:Y:S01]  /*fa30*/  IMAD.MOV.U32 R154, RZ, RZ, R90 ;  /* 0x000000ffff9a7224 */ /* 0x000fe200078e005a */
[----:B------:R-:W-:Y:S01]  /*fa40*/  LOP3.LUT R0, R3, UR31, R24, 0x96, !PT ;  /* 0x0000001f03007c12 */ /* 0x000fe2000f8e9618 */
[----:B------:R3:W5:Y:S01]  /*fa50*/  LDL.LU R200, [R1+0x134] ;  /* 0x0001340001c87983 */ /* 0x0007620000300800 */
[----:B------:R-:W-:Y:S02]  /*fa60*/  PRMT R8, R4, 0x5410, R2 ;  /* 0x0000541004087816 */ /* 0x000fe40000000002 */
[----:B------:R-:W-:Y:S01]  /*fa70*/  PRMT R5, R5, 0x5410, R6 ;  /* 0x0000541005057816 */ /* 0x000fe20000000006 */
[----:B------:R-:W-:Y:S01]  /*fa80*/  IMAD.MOV.U32 R129, RZ, RZ, R131 ;  /* 0x000000ffff817224 */ /* 0x000fe200078e0083 */
[----:B------:R-:W-:Y:S01]  /*fa90*/  LOP3.LUT R2, R0, 0xffff, RZ, 0xc0, !PT ;  /* 0x0000ffff00027812 */ /* 0x000fe200078ec0ff */
[----:B------:R3:W5:Y:S01]  /*faa0*/  LDL.LU R197, [R1+0x130] ;  /* 0x0001300001c57983 */ /* 0x0007620000300800 */
[----:B------:R-:W-:-:S02]  /*fab0*/  SHF.R.U32.HI R3, RZ, 0x10, R0 ;  /* 0x00000010ff037819 */ /* 0x000fc40000011600 */
[----:B------:R-:W-:Y:S02]  /*fac0*/  LOP3.LUT R7, R0, 0xff, RZ, 0xc0, !PT ;  /* 0x000000ff00077812 */ /* 0x000fe400078ec0ff */
[----:B------:R-:W-:Y:S01]  /*fad0*/  SHF.R.U32.HI R6, RZ, 0x18, R0 ;  /* 0x00000018ff067819 */ /* 0x000fe20000011600 */
[----:B------:R-:W-:Y:S01]  /*fae0*/  HSET2.LE.AND R0, R5, R16, PT ;  /* 0x0000001005007233 */ /* 0x000fe20003803000 */
[----:B------:R-:W-:Y:S02]  /*faf0*/  SHF.R.U32.HI R4, RZ, 0x8, R2 ;  /* 0x00000008ff047819 */ /* 0x000fe40000011602 */
[----:B------:R-:W-:Y:S01]  /*fb00*/  MOV R128, R130 ;  /* 0x0000008200807202 */ /* 0x000fe20000000f00 */
[----:B------:R-:W-:Y:S01]  /*fb10*/  IMAD.MOV.U32 R131, RZ, RZ, R120 ;  /* 0x000000ffff837224 */ /* 0x000fe200078e0078 */
[----:B------:R-:W-:Y:S01]  /*fb20*/  LOP3.LUT R2, R3, 0xff, RZ, 0xc0, !PT ;  /* 0x000000ff03027812 */ /* 0x000fe200078ec0ff */
[----:B------:R3:W5:Y:S03]  /*fb30*/  LDL.LU.64 R198, [R1+0x128] ;  /* 0x0001280001c67983 */ /* 0x0007660000300a00 */
[----:B------:R-:W-:-:S02]  /*fb40*/  PRMT R3, R2, 0x5410, R6 ;  /* 0x0000541002037816 */ /* 0x000fc40000000006 */
[----:B------:R-:W-:Y:S02]  /*fb50*/  PRMT R4, R7, 0x5410, R4 ;  /* 0x0000541007047816 */ /* 0x000fe40000000004 */
[----:B------:R-:W-:Y:S01]  /*fb60*/  MOV R130, R126 ;  /* 0x0000007e00827202 */ /* 0x000fe20000000f00 */
[----:B------:R-:W-:Y:S01]  /*fb70*/  IMAD.MOV.U32 R120, RZ, RZ, R122 ;  /* 0x000000ffff787224 */ /* 0x000fe200078e007a */
[----:B------:R-:W-:Y:S01]  /*fb80*/  LOP3.LUT R6, R0, R139, RZ, 0xc0, !PT ;  /* 0x0000008b00067212 */ /* 0x000fe200078ec0ff */
[--C-:B------:R-:W-:Y:S01]  /*fb90*/  HSET2.LE.AND R0, R8, R16.reuse, PT ;  /* 0x0000001008007233 */ /* 0x100fe20003803000 */
[----:B------:R-:W-:Y:S01]  /*fba0*/  MOV R153, R91 ;  /* 0x0000005b00997202 */ /* 0x000fe20000000f00 */
[----:B------:R-:W1:Y:S01]  /*fbb0*/  LDSM.16.MT88.4 R8, [R183+0x19000] ;  /* 0x01900000b708783b */ /* 0x000e620000004200 */
[--C-:B------:R-:W-:Y:S02]  /*fbc0*/  HSET2.LE.AND R2, R4, R16.reuse, PT ;  /* 0x0000001004027233 */ /* 0x100fe40003803000 */
[----:B------:R-:W-:Y:S01]  /*fbd0*/  HSET2.LE.AND R3, R3, R16, PT ;  /* 0x0000001003037233 */ /* 0x000fe20003803000 */
[----:B------:R-:W-:Y:S01]  /*fbe0*/  LOP3.LUT R7, R0, R17, RZ, 0xc0, !PT ;  /* 0x0000001100077212 */ /* 0x000fe200078ec0ff */
[----:B------:R3:W5:Y:S01]  /*fbf0*/  LDL.LU R196, [R1+0x124] ;  /* 0x0001240001c47983 */ /* 0x0007620000300800 */
[----:B------:R-:W-:-:S02]  /*fc00*/  LOP3.LUT R4, R2, R132, RZ, 0xc0, !PT ;  /* 0x0000008402047212 */ /* 0x000fc400078ec0ff */
[----:B------:R-:W-:Y:S01]  /*fc10*/  LOP3.LUT R5, R3, R133, RZ, 0xc0, !PT ;  /* 0x0000008503057212 */ /* 0x000fe200078ec0ff */
[----:B------:R-:W4:Y:S01]  /*fc20*/  LDSM.16.MT88.4 R16, [R182+0x19000] ;  /* 0x01900000b610783b */ /* 0x000f220000004200 */
[----:B------:R-:W-:Y:S01]  /*fc30*/  MOV R126, R121 ;  /* 0x00000079007e7202 */ /* 0x000fe20000000f00 */
[----:B------:R-:W-:Y:S01]  /*fc40*/  IMAD.MOV.U32 R122, RZ, RZ, R20 ;  /* 0x000000ffff7a7224 */ /* 0x000fe200078e0014 */
[----:B------:R-:W-:Y:S01]  /*fc50*/  MOV R138, R135 ;  /* 0x00000087008a7202 */ /* 0x000fe20000000f00 */
[----:B------:R-:W-:Y:S01]  /*fc60*/  IMAD.MOV.U32 R139, RZ, RZ, R134 ;  /* 0x000000ffff8b7224 */ /* 0x000fe200078e0086 */
[----:B------:R3:W5:Y:S01]  /*fc70*/  LDL.LU R195, [R1+0x120] ;  /* 0x0001200001c37983 */ /* 0x0007620000300800 */
[C---:B--2---:R-:W-:Y:S08]  /*fc80*/  HMMA.16816.F32 R156, R4.reuse, R12, R156 ;  /* 0x0000000c049c723c */ /* 0x044ff0000000189c */
[C---:B------:R-:W-:Y:S01]  /*fc90*/  HMMA.16816.F32 R44, R4.reuse, R14, R236 ;  /* 0x0000000e042c723c */ /* 0x040fe200000018ec */
[----:B------:R-:W2:Y:S07]  /*fca0*/  LDSM.16.MT88.4 R12, [R180+0x1b000] ;  /* 0x01b00000b40c783b */ /* 0x000eae0000004200 */
[C---:B-1----:R-:W-:Y:S08]  /*fcb0*/  HMMA.16816.F32 R148, R4.reuse, R8, R232 ;  /* 0x000000080494723c */ /* 0x042ff000000018e8 */
[----:B------:R-:W-:Y:S01]  /*fcc0*/  HMMA.16816.F32 R68, R4, R10, R68 ;  /* 0x0000000a0444723c */ /* 0x000fe20000001844 */
[----:B------:R-:W1:Y:S01]  /*fcd0*/  LDSM.16.MT88.4 R8, [R181+0x1b000] ;  /* 0x01b00000b508783b */ /* 0x000e620000004200 */
[----:B------:R-:W-:-:S02]  /*fce0*/  MOV R121, R123 ;  /* 0x0000007b00797202 */ /* 0x000fc40000000f00 */
[----:B------:R-:W-:-:S04]  /*fcf0*/  MOV R123, R21 ;  /* 0x00000015007b7202 */ /* 0x000fc80000000f00 */
[C---:B----4-:R-:W-:Y:S01]  /*fd00*/  HMMA.16816.F32 R88, R4.reuse, R18, R244 ;  /* 0x000000120458723c */ /* 0x050fe200000018f4 */
[----:B------:R-:W4:Y:S01]  /*fd10*/  LDSM.16.MT88.4 R20, [R180+0x19000] ;  /* 0x01900000b414783b */ /* 0x000f220000004200 */
[----:B------:R-:W-:Y:S01]  /*fd20*/  IMAD.MOV.U32 R144, RZ, RZ, R138 ;  /* 0x000000ffff907224 */ /* 0x000fe200078e008a */
        /* <DEDUP_REMOVED lines=21> */
[----:B------:R3:W5:Y:S04]  /*fe80*/  LDL.LU R193, [R1+0x118] ;  /* 0x0001180001c17983 */ /* 0x0007680000300800 */
[C---:B------:R-:W-:Y:S01]  /*fe90*/  HMMA.16816.F32 R32, R4.reuse, R22, R248 ;  /* 0x000000160420723c */ /* 0x040fe200000018f8 */
[----:B------:R-:W4:Y:S07]  /*fea0*/  LDSM.16.MT88.4 R20, [R183+0x1b000] ;  /* 0x01b00000b714783b */ /* 0x000f2e0000004200 */
[C---:B------:R-:W-:Y:S01]  /*feb0*/  HMMA.16816.F32 R140, R4.reuse, R16, R224 ;  /* 0x00000010048c723c */ /* 0x040fe200000018e0 */
[----:B------:R-:W-:Y:S01]  /*fec0*/  LDSM.16.MT88.4 R16, [R181+0x1d000] ;  /* 0x01d00000b510783b */ /* 0x000fe20000004200 */
[----:B------:R-:W-:Y:S01]  /*fed0*/  IMAD.MOV.U32 R136, RZ, RZ, R241 ;  /* 0x000000ffff887224 */ /* 0x000fe200078e00f1 */
[----:B------:R-:W-:Y:S01]  /*fee0*/  MOV R3, R242 ;  /* 0x000000f200037202 */ /* 0x000fe20000000f00 */
[----:B------:R-:W-:Y:S01]  /*fef0*/  IMAD.MOV.U32 R2, RZ, RZ, R243 ;  /* 0x000000ffff027224 */ /* 0x000fe200078e00f3 */
[----:B------:R-:W-:Y:S01]  /*ff00*/  MOV R0, R240 ;  /* 0x000000f000007202 */ /* 0x000fe20000000f00 */
[----:B------:R3:W5:Y:S02]  /*ff10*/  LDL.LU R192, [R1+0x114] ;  /* 0x0001140001c07983 */ /* 0x0007640000300800 */
[C---:B--2---:R-:W-:Y:S02]  /*ff20*/  HMMA.16816.F32 R120, R4.reuse, R12, R116 ;  /* 0x0000000c0478723c */ /* 0x044fe40000001874 */
[----:B------:R3:W5:Y:S04]  /*ff30*/  LDL.LU R191, [R1+0x110] ;  /* 0x0001100001bf7983 */ /* 0x0007680000300800 */
[----:B------:R3:W5:Y:S02]  /*ff40*/  LDL.LU R190, [R1+0x10c] ;  /* 0x00010c0001be7983 */ /* 0x0007640000300800 */
[C---:B------:R-:W-:Y:S02]  /*ff50*/  HMMA.16816.F32 R112, R4.reuse, R14, R112 ;  /* 0x0000000e0470723c */ /* 0x040fe40000001870 */
[----:B------:R-:W2:Y:S04]  /*ff60*/  LDSM.16.MT88.4 R12, [R183+0x1d000] ;  /* 0x01d00000b70c783b */ /* 0x000ea80000004200 */
[----:B------:R3:W5:Y:S02]  /*ff70*/  LDL.LU R189, [R1+0x108] ;  /* 0x0001080001bd7983 */ /* 0x0007640000300800 */
[C---:B-1----:R-:W-:Y:S02]  /*ff80*/  HMMA.16816.F32 R108, R4.reuse, R8, R108 ;  /* 0x00000008046c723c */ /* 0x042fe4000000186c */
[----:B------:R3:W5:Y:S04]  /*ff90*/  LDL.LU R188, [R1+0x104] ;  /* 0x0001040001bc7983 */ /* 0x0007680000300800 */
[----:B------:R3:W5:Y:S02]  /*ffa0*/  LDL.LU R187, [R1+0x100] ;  /* 0x0001000001bb7983 */ /* 0x0007640000300800 */
[C---:B------:R-:W-:Y:S02]  /*ffb0*/  HMMA.16816.F32 R104, R4.reuse, R10, R104 ;  /* 0x0000000a0468723c */ /* 0x040fe40000001868 */
[----:B------:R-:W1:Y:S04]  /*ffc0*/  LDSM.16.MT88.4 R8, [R182+0x1d000] ;  /* 0x01d00000b608783b */ /* 0x000e680000004200 */
[----:B------:R3:W5:Y:S02]  /*ffd0*/  LDL.LU R185, [R1+0xfc] ;  /* 0x0000fc0001b97983 */ /* 0x0007640000300800 */
[C---:B----4-:R-:W-:Y:S02]  /*ffe0*/  HMMA.16816.F32 R224, R4.reuse, R20, R160 ;  /* 0x0000001404e0723c */ /* 0x050fe400000018a0 */
[----:B------:R3:W5:Y:S04]  /*fff0*/  LDL.LU R184, [R1+0xf8] ;  /* 0x0000f80001b87983 */ /* 0x0007680000300800 */
[----:B------:R3:W5:Y:S02]  /*10000*/  LDL.LU R179, [R1+0xf4] ;  /* 0x0000f40001b37983 */ /* 0x0007640000300800 */
[C---:B------:R-:W-:Y:S02]  /*10010*/  HMMA.16816.F32 R208, R4.reuse, R22, R168 ;  /* 0x0000001604d0723c */ /* 0x040fe400000018a8 */
[----:B------:R-:W4:Y:S04]  /*10020*/  LDSM.16.MT88.4 R20, [R180+0x1f000] ;  /* 0x01f00000b414783b */ /* 0x000f280000004200 */
[----:B------:R-:W-:Y:S02]  /*10030*/  LDSM.16.MT88.4 R160, [R180+0x19800] ;  /* 0x01980000b4a0783b */ /* 0x000fe40000004200 */
[C---:B--2---:R-:W-:Y:S08]  /*10040*/  HMMA.16816.F32 R248, R4.reuse, R12, R92 ;  /* 0x0000000c04f8723c */ /* 0x044ff0000000185c */
[C---:B------:R-:W-:Y:S01]  /*10050*/  HMMA.16816.F32 R240, R4.reuse, R14, R84 ;  /* 0x0000000e04f0723c */ /* 0x040fe20000001854 */
[----:B------:R-:W2:Y:S07]  /*10060*/  LDSM.16.MT88.4 R12, [R181+0x1f000] ;  /* 0x01f00000b50c783b */ /* 0x000eae0000004200 */
[C---:B-1----:R-:W-:Y:S07]  /*10070*/  HMMA.16816.F32 R92, R4.reuse, R8, R64 ;  /* 0x00000008045c723c */ /* 0x042fee0000001840 */
[----:B------:R-:W-:Y:S01]  /*10080*/  IMAD.MOV.U32 R67, RZ, RZ, R229 ;  /* 0x000000ffff437224 */ /* 0x000fe200078e00e5 */
[----:B------:R-:W-:Y:S01]  /*10090*/  MOV R66, R230 ;  /* 0x000000e600427202 */ /* 0x000fe20000000f00 */
[----:B------:R-:W-:Y:S01]  /*100a0*/  IMAD.MOV.U32 R65, RZ, RZ, R231 ;  /* 0x000000ffff417224 */ /* 0x000fe200078e00e7 */
[C---:B------:R-:W-:Y:S08]  /*100b0*/  HMMA.16816.F32 R96, R4.reuse, R16, R96 ;  /* 0x000000100460723c */ /* 0x040ff00000001860 */
[C---:B------:R-:W-:Y:S01]  /*100c0*/  HMMA.16816.F32 R228, R4.reuse, R10, R56 ;  /* 0x0000000a04e4723c */ /* 0x040fe20000001838 */
[----:B------:R-:W1:Y:S07]  /*100d0*/  LDSM.16.MT88.4 R8, [R183+0x1f000] ;  /* 0x01f00000b708783b */ /* 0x000e6e0000004200 */
[C---:B------:R-:W-:Y:S01]  /*100e0*/  HMMA.16816.F32 R100, R4.reuse, R18, R100 ;  /* 0x000000120464723c */ /* 0x040fe20000001864 */
[----:B------:R-:W1:Y:S07]  /*100f0*/  LDSM.16.MT88.4 R16, [R182+0x1f000] ;  /* 0x01f00000b610783b */ /* 0x000e6e0000004200 */
[----:B----4-:R-:W-:Y:S07]  /*10100*/  HMMA.16816.F32 R168, R4, R22, R80 ;  /* 0x0000001604a8723c */ /* 0x010fee0000001850 */
[----:B------:R-:W-:Y:S01]  /*10110*/  IMAD.MOV.U32 R83, RZ, RZ, R132 ;  /* 0x000000ffff537224 */ /* 0x000fe200078e0084 */
[----:B------:R-:W-:Y:S01]  /*10120*/  MOV R82, R133 ;  /* 0x0000008500527202 */ /* 0x000fe20000000f00 */
[----:B------:R-:W-:Y:S01]  /*10130*/  IMAD.MOV.U32 R81, RZ, RZ, R134 ;  /* 0x000000ffff517224 */ /* 0x000fe200078e0086 */
[----:B------:R-:W-:-:S02]  /*10140*/  MOV R80, R135 ;  /* 0x0000008700507202 */ /* 0x000fc40000000f00 */
[----:B--2---:R-:W-:Y:S01]  /*10150*/  HMMA.16816.F32 R132, R4, R12, R76 ;  /* 0x0000000c0484723c */ /* 0x004fe2000000184c */
[----:B------:R-:W-:Y:S01]  /*10160*/  MOV R56, R152 ;  /* 0x0000009800387202 */ /* 0x000fe20000000f00 */
[----:B------:R-:W-:-:S05]  /*10170*/  IMAD.MOV.U32 R86, RZ, RZ, R128 ;  /* 0x000000ffff567224 */ /* 0x000fca00078e0080 */
[----:B------:R-:W-:Y:S01]  /*10180*/  IMAD.MOV.U32 R79, RZ, RZ, R2 ;  /* 0x000000ffff4f7224 */ /* 0x000fe200078e0002 */
[----:B------:R-:W-:Y:S01]  /*10190*/  HMMA.16816.F32 R220, R4, R20, R40 ;  /* 0x0000001404dc723c */ /* 0x000fe20000001828 */
[----:B------:R-:W-:Y:S02]  /*101a0*/  LOP3.LUT R2, R25, UR9, R124, 0x96, !PT ;  /* 0x0000000919027c12 */ /* 0x000fe4000f8e967c */
[----:B------:R-:W-:-:S04]  /*101b0*/  MOV R78, R3 ;  /* 0x00000003004e7202 */ /* 0x000fc80000000f00 */
[----:B------:R-:W-:Y:S01]  /*101c0*/  IMAD.MOV.U32 R43, RZ, RZ, R153 ;  /* 0x000000ffff2b7224 */ /* 0x000fe200078e0099 */
[----:B------:R-:W-:Y:S01]  /*101d0*/  MOV R42, R154 ;  /* 0x0000009a002a7202 */ /* 0x000fe20000000f00 */
[----:B------:R-:W-:Y:S01]  /*101e0*/  IMAD.MOV.U32 R41, RZ, RZ, R155 ;  /* 0x000000ffff297224 */ /* 0x000fe200078e009b */
[----:B------:R-:W-:Y:S01]  /*101f0*/  MOV R40, R137 ;  /* 0x0000008900287202 */ /* 0x000fe20000000f00 */
[C---:B------:R-:W-:Y:S01]  /*10200*/  HMMA.16816.F32 R20, R4.reuse, R14, R72 ;  /* 0x0000000e0414723c */ /* 0x040fe20000001848 */
[----:B------:R-:W-:Y:S01]  /*10210*/  MOV R87, R129 ;  /* 0x0000008100577202 */ /* 0x000fe20000000f00 */
[----:B------:R-:W2:Y:S01]  /*10220*/  LDC.U8 R75, c[0x0][0x2d8] ;  /* 0x0000b600ff4b7b82 */ /* 0x000ea20000000000 */
[----:B------:R-:W-:Y:S01]  /*10230*/  IMAD.MOV.U32 R129, RZ, RZ, R126 ;  /* 0x000000ffff817224 */ /* 0x000fe200078e007e */
[----:B------:R-:W-:Y:S01]  /*10240*/  MOV R128, R127 ;  /* 0x0000007f00807202 */ /* 0x000fe20000000f00 */
[----:B------:R-:W-:Y:S01]  /*10250*/  IMAD.WIDE.U32 R2, R2, -0x2daee0ad, RZ ;  /* 0xd2511f5302027825 */ /* 0x000fe200078e00ff */
[----:B------:R-:W4:Y:S02]  /*10260*/  LDSM.16.MT88.4 R152, [R181+0x19800] ;  /* 0x01980000b598783b */ /* 0x000f240000004200 */
[----:B-1----:R-:W-:Y:S01]  /*10270*/  HMMA.16816.F32 R116, R4, R8, R60 ;  /* 0x000000080474723c */ /* 0x002fe2000000183c */
[----:B------:R-:W-:-:S02]  /*10280*/  MOV R76, R0 ;  /* 0x00000000004c7202 */ /* 0x000fc40000000f00 */
[----:B------:R-:W-:-:S04]  /*10290*/  LOP3.LUT R0, R2, 0xffff, RZ, 0xc0, !PT ;  /* 0x0000ffff02007812 */ /* 0x000fc800078ec0ff */
[----:B------:R-:W-:Y:S01]  /*102a0*/  MOV R9, R43 ;  /* 0x0000002b00097202 */ /* 0x000fe20000000f00 */
[C---:B------:R-:W-:Y:S07]  /*102b0*/  HMMA.16816.F32 R12, R4.reuse, R10, R52 ;  /* 0x0000000a040c723c */ /* 0x040fee0000001834 */
[----:B------:R-:W-:Y:S01]  /*102c0*/  IMAD.MOV.U32 R53, RZ, RZ, R40 ;  /* 0x000000ffff357224 */ /* 0x000fe200078e0028 */
[C---:B------:R-:W-:Y:S01]  /*102d0*/  HMMA.16816.F32 R124, R4.reuse, R16, R48 ;  /* 0x00000010047c723c */ /* 0x040fe20000001830 */
[----:B------:R-:W-:Y:S01]  /*102e0*/  MOV R54, R41 ;  /* 0x0000002900367202 */ /* 0x000fe20000000f00 */
[----:B------:R-:W-:Y:S01]  /*102f0*/  IMAD.MOV.U32 R55, RZ, RZ, R42 ;  /* 0x000000ffff377224 */ /* 0x000fe200078e002a */
[----:B------:R-:W-:Y:S04]  /*10300*/  LDSM.16.MT88.4 R48, [R181+0x1b800] ;  /* 0x01b80000b530783b */ /* 0x000fe80000004200 */
[----:B------:R-:W1:Y:S01]  /*10310*/  LDSM.16.MT88.4 R40, [R180+0x1b800] ;  /* 0x01b80000b428783b */ /* 0x000e620000004200 */
[----:B------:R-:W-:Y:S07]  /*10320*/  HMMA.16816.F32 R16, R4, R18, R36 ;  /* 0x000000120410723c */ /* 0x000fee0000001824 */
[----:B------:R-:W-:-:S02]  /*10330*/  SHF.R.U32.HI R4, RZ, 0x8, R0 ;  /* 0x00000008ff047819 */ /* 0x000fc40000011600 */
[----:B------:R-:W-:Y:S02]  /*10340*/  LOP3.LUT R5, R2, 0xff, RZ, 0xc0, !PT ;  /* 0x000000ff02057812 */ /* 0x000fe400078ec0ff */
[----:B------:R-:W-:Y:S02]  /*10350*/  LOP3.LUT R0, R3, UR7, R26, 0x96, !PT ;  /* 0x0000000703007c12 */ /* 0x000fe4000f8e961a */
[--C-:B------:R-:W-:Y:S02]  /*10360*/  SHF.R.U32.HI R3, RZ, 0x10, R2.reuse ;  /* 0x00000010ff037819 */ /* 0x100fe40000011602 */
[----:B------:R-:W-:Y:S02]  /*10370*/  SHF.R.U32.HI R7, RZ, 0x18, R2 ;  /* 0x00000018ff077819 */ /* 0x000fe40000011602 */
[----:B------:R-:W-:Y:S02]  /*10380*/  PRMT R8, R5, 0x5410, R4 ;  /* 0x0000541005087816 */ /* 0x000fe40000000004 */
[----:B------:R-:W-:-:S02]  /*10390*/  LOP3.LUT R2, R0, 0xffff, RZ, 0xc0, !PT ;  /* 0x0000ffff00027812 */ /* 0x000fc400078ec0ff */
[--C-:B------:R-:W-:Y:S02]  /*103a0*/  SHF.R.U32.HI R4, RZ, 0x10, R0.reuse ;  /* 0x00000010ff047819 */ /* 0x100fe40000011600 */
[----:B------:R-:W-:Y:S02]  /*103b0*/  LOP3.LUT R6, R0, 0xff, RZ, 0xc0, !PT ;  /* 0x000000ff00067812 */ /* 0x000fe400078ec0ff */
[----:B------:R-:W-:Y:S02]  /*103c0*/  SHF.R.U32.HI R5, RZ, 0x18, R0 ;  /* 0x00000018ff057819 */ /* 0x000fe40000011600 */
[----:B------:R-:W-:Y:S02]  /*103d0*/  SHF.R.U32.HI R0, RZ, 0x8, R2 ;  /* 0x00000008ff007819 */ /* 0x000fe40000011602 */
[----:B------:R-:W-:Y:S02]  /*103e0*/  LOP3.LUT R3, R3, 0xff, RZ, 0xc0, !PT ;  /* 0x000000ff03037812 */ /* 0x000fe400078ec0ff */
[----:B------:R-:W-:-:S02]  /*103f0*/  LOP3.LUT R2, R4, 0xff, RZ, 0xc0, !PT ;  /* 0x000000ff04027812 */ /* 0x000fc400078ec0ff */
[----:B--2---:R-:W-:Y:S02]  /*10400*/  PRMT R75, R75, 0x7054, R75 ;  /* 0x000070544b4b7816 */ /* 0x004fe4000000004b */
[----:B------:R-:W-:Y:S02]  /*10410*/  PRMT R4, R3, 0x5410, R7 ;  /* 0x0000541003047816 */ /* 0x000fe40000000007 */
[----:B------:R-:W-:Y:S02]  /*10420*/  PRMT R0, R6, 0x5410, R0 ;  /* 0x0000541006007816 */ /* 0x000fe40000000000 */
[----:B------:R-:W-:Y:S01]  /*10430*/  PRMT R2, R2, 0x5410, R5 ;  /* 0x0000541002027816 */ /* 0x000fe20000000005 */
[--C-:B------:R-:W-:Y:S02]  /*10440*/  HSET2.LE.AND R3, R8, R75.reuse, PT ;  /* 0x0000004b08037233 */ /* 0x100fe40003803000 */
[--C-:B------:R-:W-:Y:S02]  /*10450*/  HSET2.LE.AND R0, R0, R75.reuse, PT ;  /* 0x0000004b00007233 */ /* 0x100fe40003803000 */
[----:B------:R-:W-:-:S02]  /*10460*/  HSET2.LE.AND R2, R2, R75, PT ;  /* 0x0000004b02027233 */ /* 0x000fc40003803000 */
[----:B------:R-:W-:Y:S01]  /*10470*/  HSET2.LE.AND R4, R4, R75, PT ;  /* 0x0000004b04047233 */ /* 0x000fe20003803000 */
[----:B------:R-:W-:Y:S01]  /*10480*/  IMAD.MOV.U32 R77, RZ, RZ, R136 ;  /* 0x000000ffff4d7224 */ /* 0x000fe200078e0088 */
[----:B------:R-:W-:Y:S01]  /*10490*/  LOP3.LUT R128, R0, R128, RZ, 0xc0, !PT ;  /* 0x0000008000807212 */ /* 0x000fe200078ec0ff */
[----:B------:R-:W-:Y:S01]  /*104a0*/  IMAD.MOV.U32 R36, RZ, RZ, R76 ;  /* 0x000000ffff247224 */ /* 0x000fe200078e004c */
[----:B------:R-:W-:Y:S01]  /*104b0*/  LOP3.LUT R129, R2, R129, RZ, 0xc0, !PT ;  /* 0x0000008102817212 */ /* 0x000fe200078ec0ff */
[----:B------:R-:W-:Y:S01]  /*104c0*/  IMAD.MOV.U32 R38, RZ, RZ, R78 ;  /* 0x000000ffff267224 */ /* 0x000fe200078e004e */
[----:B------:R-:W-:Y:S01]  /*104d0*/  LOP3.LUT R130, R3, R130, RZ, 0xc0, !PT ;  /* 0x0000008203827212 */ /* 0x000fe200078ec0ff */
[----:B------:R-:W-:Y:S01]  /*104e0*/  IMAD.MOV.U32 R84, RZ, RZ, R138 ;  /* 0x000000ffff547224 */ /* 0x000fe200078e008a */
[----:B------:R-:W-:Y:S02]  /*104f0*/  LOP3.LUT R131, R4, R131, RZ, 0xc0, !PT ;  /* 0x0000008304837212 */ /* 0x000fe400078ec0ff */
[----:B------:R-:W-:-:S02]  /*10500*/  MOV R85, R139 ;  /* 0x0000008b00557202 */ /* 0x000fc40000000f00 */
[----:B------:R-:W-:Y:S01]  /*10510*/  MOV R64, R144 ;  /* 0x0000009000407202 */ /* 0x000fe20000000f00 */
[----:B------:R-:W-:Y:S01]  /*10520*/  IMAD.MOV.U32 R59, RZ, RZ, R145 ;  /* 0x000000ffff3b7224 */ /* 0x000fe200078e0091 */
[----:B------:R-:W-:Y:S02]  /*10530*/  MOV R37, R77 ;  /* 0x0000004d00257202 */ /* 0x000fe40000000f00 */
[----:B------:R-:W-:Y:S01]  /*10540*/  MOV R39, R79 ;  /* 0x0000004f00277202 */ /* 0x000fe20000000f00 */
[----:B------:R-:W-:Y:S01]  /*10550*/  IMAD.MOV.U32 R79, RZ, RZ, R66 ;  /* 0x000000ffff4f7224 */ /* 0x000fe200078e0042 */
[----:B------:R-:W-:Y:S01]  /*10560*/  MOV R78, R67 ;  /* 0x00000043004e7202 */ /* 0x000fe20000000f00 */
[C---:B----4-:R-:W-:Y:S01]  /*10570*/  HMMA.16816.F32 R156, R128.reuse, R152, R156 ;  /* 0x00000098809c723c */ /* 0x050fe2000000189c */
[----:B------:R-:W-:Y:S01]  /*10580*/  MOV R58, R146 ;  /* 0x00000092003a7202 */ /* 0x000fe20000000f00 */
[----:B------:R-:W-:Y:S01]  /*10590*/  IMAD.MOV.U32 R57, RZ, RZ, R147 ;  /* 0x000000ffff397224 */ /* 0x000fe200078e0093 */
[----:B------:R-:W-:Y:S01]  /*105a0*/  MOV R77, R65 ;  /* 0x00000041004d7202 */ /* 0x000fe20000000f00 */
[----:B------:R-:W2:Y:S04]  /*105b0*/  LDSM.16.MT88.4 R144, [R183+0x19800] ;  /* 0x01980000b790783b */ /* 0x000ea80000004200 */
[C---:B------:R-:W-:Y:S01]  /*105c0*/  HMMA.16816.F32 R152, R128.reuse, R154, R44 ;  /* 0x0000009a8098723c */ /* 0x040fe2000000182c */
[----:B------:R-:W4:Y:S01]  /*105d0*/  LDSM.16.MT88.4 R136, [R182+0x19800] ;  /* 0x01980000b688783b */ /* 0x000f220000004200 */
[----:B------:R-:W-:Y:S01]  /*105e0*/  IMAD.MOV.U32 R25, RZ, RZ, R80 ;  /* 0x000000ffff197224 */ /* 0x000fe200078e0050 */
[----:B------:R-:W-:Y:S01]  /*105f0*/  MOV R10, R81 ;  /* 0x00000051000a7202 */ /* 0x000fe20000000f00 */
[----:B------:R-:W-:Y:S01]  /*10600*/  IMAD.MOV.U32 R11, RZ, RZ, R82 ;  /* 0x000000ffff0b7224 */ /* 0x000fe200078e0052 */
[----:B------:R-:W-:Y:S01]  /*10610*/  MOV R52, R83 ;  /* 0x0000005300347202 */ /* 0x000fe20000000f00 */
[----:B------:R-:W-:Y:S01]  /*10620*/  IMAD.MOV.U32 R76, RZ, RZ, R64 ;  /* 0x000000ffff4c7224 */ /* 0x000fe200078e0040 */
[----:B------:R-:W-:Y:S01]  /*10630*/  LDSM.16.MT88.4 R72, [R180+0x1d800] ;  /* 0x01d80000b448783b */ /* 0x000fe20000004200 */
[C---:B-1----:R-:W-:Y:S03]  /*10640*/  HMMA.16816.F32 R36, R128.reuse, R40, R36 ;  /* 0x000000288024723c */ /* 0x042fe60000001824 */
[----:B------:R-:W1:Y:S04]  /*10650*/  LDSM.16.MT88.4 R64, [R182+0x1b800] ;  /* 0x01b80000b640783b */ /* 0x000e680000004200 */
[----:B------:R-:W1:Y:S01]  /*10660*/  LDSM.16.MT88.4 R80, [R181+0x1d800] ;  /* 0x01d80000b550783b */ /* 0x000e620000004200 */
[----:B------:R-:W-:Y:S01]  /*10670*/  HMMA.16816.F32 R44, R128, R48, R236 ;  /* 0x00000030802c723c */ /* 0x000fe200000018ec */
[----:B------:R-:W-:-:S02]  /*10680*/  IMAD.MOV.U32 R60, RZ, RZ, R56 ;  /* 0x000000ffff3c7224 */ /* 0x000fc400078e0038 */
[----:B------:R-:W-:Y:S04]  /*10690*/  LDSM.16.MT88.4 R4, [R182+0x1f800] ;  /* 0x01f80000b604783b */ /* 0x000fe80000004200 */
[----:B------:R-:W-:Y:S01]  /*106a0*/  MOV R239, R87 ;  /* 0x0000005700ef7202 */ /* 0x000fe20000000f00 */
[C---:B------:R-:W-:Y:S07]  /*106b0*/  HMMA.16816.F32 R40, R128.reuse, R42, R244 ;  /* 0x0000002a8028723c */ /* 0x040fee00000018f4 */
[----:B------:R-:W-:Y:S01]  /*106c0*/  IMAD.MOV.U32 R244, RZ, RZ, R84 ;  /* 0x000000fffff47224 */ /* 0x000fe200078e0054 */
[----:B------:R-:W-:Y:S01]  /*106d0*/  MOV R245, R85 ;  /* 0x0000005500f57202 */ /* 0x000fe20000000f00 */
[----:B------:R-:W-:Y:S01]  /*106e0*/  IMAD.MOV.U32 R247, RZ, RZ, R78 ;  /* 0x000000fffff77224 */ /* 0x000fe200078e004e */
[----:B------:R-:W-:Y:S01]  /*106f0*/  MOV R246, R79 ;  /* 0x0000004f00f67202 */ /* 0x000fe20000000f00 */
[----:B------:R-:W-:Y:S04]  /*10700*/  STG.E.U16 [R30.64+-0x7e], R239 ;  /* 0xffff82ef1e007986 */ /* 0x000fe8000c101518 */
[----:B------:R-:W-:Y:S04]  /*10710*/  STG.E.U16 [R28.64+-0x70], R244 ;  /* 0xffff90f41c007986 */ /* 0x000fe8000c101518 */
[----:B------:R-:W-:Y:S04]  /*10720*/  STG.E.U16 [R28.64+-0x6e], R245 ;  /* 0xffff92f51c007986 */ /* 0x000fe8000c101518 */
[----:B------:R1:W-:Y:S04]  /*10730*/  STG.E.U16 [R30.64+-0x70], R246 ;  /* 0xffff90f61e007986 */ /* 0x0003e8000c101518 */
[----:B------:R2:W-:Y:S04]  /*10740*/  STG.E.U16 [R30.64+-0x6e], R247 ;  /* 0xffff92f71e007986 */ /* 0x0005e8000c101518 */
[----:B-1----:R-:W3:Y:S04]  /*10750*/  LDL R246, [R1+0xac] ;  /* 0x0000ac0001f67983 */ /* 0x002ee80000100800 */
[----:B--2---:R-:W2:Y:S01]  /*10760*/  LDL R247, [R1+0xa8] ;  /* 0x0000a80001f77983 */ /* 0x004ea20000100800 */
        /* <DEDUP_REMOVED lines=9> */
[----:B------:R-:W1:Y:S02]  /*10800*/  LDSM.16.MT88.4 R56, [R183+0x1b800] ;  /* 0x01b80000b738783b */ /* 0x000e640000004200 */
[----:B------:R-:W-:Y:S01]  /*10810*/  HMMA.16816.F32 R160, R128, R162, R32 ;  /* 0x000000a280a0723c */ /* 0x000fe20000001820 */
[----:B------:R-:W-:-:S06]  /*10820*/  IMAD.MOV.U32 R10, RZ, RZ, R76 ;  /* 0x000000ffff0a7224 */ /* 0x000fcc00078e004c */
[----:B------:R-:W-:Y:S01]  /*10830*/  MOV R34, R9 ;  /* 0x0000000900227202 */ /* 0x000fe20000000f00 */
[----:B------:R-:W-:Y:S01]  /*10840*/  HMMA.16816.F32 R148, R128, R144, R148 ;  /* 0x000000908094723c */ /* 0x000fe20000001894 */
[----:B------:R-:W-:Y:S01]  /*10850*/  IMAD.MOV.U32 R33, RZ, RZ, R60 ;  /* 0x000000ffff217224 */ /* 0x000fe200078e003c */
[----:B------:R-:W-:Y:S02]  /*10860*/  MOV R32, R61 ;  /* 0x0000003d00207202 */ /* 0x000fe40000000f00 */
[----:B------:R-:W-:-:S04]  /*10870*/  MOV R9, R77 ;  /* 0x0000004d00097202 */ /* 0x000fc80000000f00 */
[C---:B------:R-:W-:Y:S08]  /*10880*/  HMMA.16816.F32 R144, R128.reuse, R146, R68 ;  /* 0x000000928090723c */ /* 0x040ff00000001844 */
[C---:B----4-:R-:W-:Y:S08]  /*10890*/  HMMA.16816.F32 R140, R128.reuse, R136, R140 ;  /* 0x00000088808c723c */ /* 0x050ff0000000188c */
[C---:B------:R-:W-:Y:S01]  /*108a0*/  HMMA.16816.F32 R60, R128.reuse, R64, R120 ;  /* 0x00000040803c723c */ /* 0x040fe20000001878 */
[----:B------:R-:W-:Y:S07]  /*108b0*/  LDSM.16.MT88.4 R120, [R183+0x1f800] ;  /* 0x01f80000b778783b */ /* 0x000fee0000004200 */
[C---:B------:R-:W-:Y:S08]  /*108c0*/  HMMA.16816.F32 R68, R128.reuse, R72, R108 ;  /* 0x000000488044723c */ /* 0x040ff0000000186c */
[C---:B------:R-:W-:Y:S01]  /*108d0*/  HMMA.16816.F32 R136, R128.reuse, R138, R88 ;  /* 0x0000008a8088723c */ /* 0x040fe20000001858 */
[----:B------:R-:W4:Y:S07]  /*108e0*/  LDSM.16.MT88.4 R88, [R183+0x1d800] ;  /* 0x01d80000b758783b */ /* 0x000f2e0000004200 */
[C---:B------:R-:W-:Y:S01]  /*108f0*/  HMMA.16816.F32 R64, R128.reuse, R66, R112 ;  /* 0x000000428040723c */ /* 0x040fe20000001870 */
[----:B------:R-:W-:Y:S07]  /*10900*/  LDSM.16.MT88.4 R112, [R181+0x1f800] ;  /* 0x01f80000b570783b */ /* 0x000fee0000004200 */
[C---:B------:R-:W-:Y:S01]  /*10910*/  HMMA.16816.F32 R72, R128.reuse, R74, R104 ;  /* 0x0000004a8048723c */ /* 0x040fe20000001868 */
[----:B------:R-:W-:Y:S07]  /*10920*/  LDSM.16.MT88.4 R104, [R180+0x1f800] ;  /* 0x01f80000b468783b */ /* 0x000fee0000004200 */
[----:B------:R-:W-:Y:S01]  /*10930*/  HMMA.16816.F32 R76, R128, R80, R96 ;  /* 0x00000050804c723c */ /* 0x000fe20000001860 */
[----:B------:R-:W1:Y:S01]  /*10940*/  LDSM.16.MT88.4 R96, [R182+0x1d800] ;  /* 0x01d80000b660783b */ /* 0x000e620000004200 */
[----:B------:R-:W-:Y:S01]  /*10950*/  IMAD.MOV.U32 R35, RZ, RZ, R55 ;  /* 0x000000ffff237224 */ /* 0x000fe200078e0037 */
[----:B------:R-:W-:Y:S01]  /*10960*/  MOV R3, R54 ;  /* 0x0000003600037202 */ /* 0x000fe20000000f00 */
[----:B------:R-:W-:Y:S01]  /*10970*/  IMAD.MOV.U32 R2, RZ, RZ, R53 ;  /* 0x000000ffff027224 */ /* 0x000fe200078e0035 */
[----:B------:R-:W-:Y:S01]  /*10980*/  MOV R0, R52 ;  /* 0x0000003400007202 */ /* 0x000fe20000000f00 */
[----:B------:R-:W-:Y:S04]  /*10990*/  STG.E.U16 [R28.64+-0x60], R32 ;  /* 0xffffa0201c007986 */ /* 0x000fe8000c101518 */
[----:B------:R-:W-:Y:S04]  /*109a0*/  STG.E.U16 [R28.64+-0x5e], R33 ;  /* 0xffffa2211c007986 */ /* 0x000fe8000c101518 */
[----:B------:R-:W-:Y:S04]  /*109b0*/  STG.E.U16 [R30.64+-0x60], R34 ;  /* 0xffffa0221e007986 */ /* 0x000fe8000c101518 */
[----:B------:R-:W-:Y:S04]  /*109c0*/  STG.E.U16 [R30.64+-0x5e], R35 ;  /* 0xffffa2231e007986 */ /* 0x000fe8000c101518 */
[----:B------:R-:W-:Y:S04]  /*109d0*/  STG.E.U16 [R28.64+-0x50], R3 ;  /* 0xffffb0031c007986 */ /* 0x000fe8000c101518 */
[----:B------:R-:W-:Y:S01]  /*109e0*/  STG.E.U16 [R28.64+-0x4e], R2 ;  /* 0xffffb2021c007986 */ /* 0x000fe2000c101518 */
[----:B------:R-:W-:-:S03]  /*109f0*/  IMAD.MOV.U32 R24, RZ, RZ, R86 ;  /* 0x000000ffff187224 */ /* 0x000fc600078e0056 */
        /* <DEDUP_REMOVED lines=8> */
[----:B------:R-:W-:-:S03]  /*10a80*/  UISETP.GT.AND UP0, UPT, UR29, UR15, UPT ;  /* 0x0000000f1d00728c */ /* 0x000fc6000bf04270 */
[----:B------:R-:W-:Y:S04]  /*10a90*/  STG.E.U16 [R30.64+-0x30], R186 ;  /* 0xffffd0ba1e007986 */ /* 0x000fe8000c101518 */
[----:B------:R1:W-:Y:S04]  /*10aa0*/  STG.E.U16 [R30.64+-0x2e], R212 ;  /* 0xffffd2d41e007986 */ /* 0x0003e8000c101518 */
[----:B------:R1:W-:Y:S04]  /*10ab0*/  STG.E.U16 [R28.64+-0x20], R178 ;  /* 0xffffe0b21c007986 */ /* 0x0003e8000c101518 */
[----:B------:R2:W-:Y:S04]  /*10ac0*/  STG.E.U16 [R28.64+-0x1e], R177 ;  /* 0xffffe2b11c007986 */ /* 0x0005e8000c101518 */
[----:B------:R2:W-:Y:S04]  /*10ad0*/  STG.E.U16 [R30.64+-0x20], R175 ;  /* 0xffffe0af1e007986 */ /* 0x0005e8000c101518 */
[----:B------:R2:W-:Y:S04]  /*10ae0*/  STG.E.U16 [R30.64+-0x1e], R176 ;  /* 0xffffe2b01e007986 */ /* 0x0005e8000c101518 */
[----:B------:R2:W-:Y:S04]  /*10af0*/  STG.E.U16 [R28.64+-0x10], R174 ;  /* 0xfffff0ae1c007986 */ /* 0x0005e8000c101518 */
[----:B------:R2:W-:Y:S04]  /*10b00*/  STG.E.U16 [R28.64+-0xe], R173 ;  /* 0xfffff2ad1c007986 */ /* 0x0005e8000c101518 */
[----:B------:R2:W-:Y:S04]  /*10b10*/  STG.E.U16 [R30.64+-0x10], R24 ;  /* 0xfffff0181e007986 */ /* 0x0005e8000c101518 */
[----:B------:R2:W-:Y:S01]  /*10b20*/  STG.E.U16 [R30.64+-0xe], R172 ;  /* 0xfffff2ac1e007986 */ /* 0x0005e2000c101518 */
[----:B------:R-:W-:Y:S01]  /*10b30*/  PLOP3.LUT P0, PT, PT, PT, UP0, 0x80, 0x0 ;  /* 0x000000000000781c */ /* 0x000fe20003f0f008 */
[----:B-1----:R-:W-:Y:S01]  /*10b40*/  HMMA.16816.F32 R52, R128, R56, R224 ;  /* 0x000000388034723c */ /* 0x002fe200000018e0 */
[----:B------:R-:W-:-:S07]  /*10b50*/  FADD.FTZ R212, R10, R25 ;  /* 0x000000190ad47221 */ /* 0x000fce0000010000 */
[----:B------:R-:W-:Y:S01]  /*10b60*/  HMMA.16816.F32 R80, R128, R82, R100 ;  /* 0x000000528050723c */ /* 0x000fe20000001864 */
[----:B------:R-:W-:-:S07]  /*10b70*/  FADD.FTZ R213, R9, R11 ;  /* 0x0000000b09d57221 */ /* 0x000fce0000010000 */
[C---:B------:R-:W-:Y:S07]  /*10b80*/  HMMA.16816.F32 R56, R128.reuse, R58, R208 ;  /* 0x0000003a8038723c */ /* 0x040fee00000018d0 */
[----:B------:R-:W-:Y:S01]  /*10b90*/  IADD3 R210, P1, R28, -0x100, RZ ;  /* 0xffffff001cd27810 */ /* 0x000fe20007f3e0ff */
[----:B----4-:R-:W-:Y:S03]  /*10ba0*/  HMMA.16816.F32 R84, R128, R88, R248 ;  /* 0x000000588054723c */ /* 0x010fe600000018f8 */
[----:B------:R-:W-:-:S05]  /*10bb0*/  IADD3.X R211, R29, -0x1, RZ, P1, !PT ;  /* 0xffffffff1dd37810 */ /* 0x000fca0000ffe4ff */
        /* <DEDUP_REMOVED lines=11> */
[----:B---3--:R-:W-:Y:S01]  /*10c70*/  MOV R133, R246 ;  /* 0x000000f600857202 */ /* 0x008fe20000000f00 */
[----:B--2---:R-:W-:-:S06]  /*10c80*/  IMAD.MOV.U32 R132, RZ, RZ, R247 ;  /* 0x000000ffff847224 */ /* 0x004fcc00078e00f7 */
[----:B------:R-:W-:Y:S01]  /*10c90*/  HMMA.16816.F32 R128, R128, R6, R16 ;  /* 0x000000068080723c */ /* 0x000fe20000001810 */
[----:B------:R-:W-:Y:S07]  /*10ca0*/  @!P0 BRA `(.L_x_1819) ;  /* 0x00007ae000008947 */ /* 0x000fee0003800000 */
        /* <DEDUP_REMOVED lines=15> */
[----:B-----5:R-:W-:Y:S01]  /*10da0*/  @P5 STS.128 [R207+0x18000], RZ ;  /* 0x018000ffcf005388 */ /* 0x020fe20000000c00 */
        /* <DEDUP_REMOVED lines=61> */
[----:B---3--:R-:W-:Y:S04]  /*11180*/  LDSM.16.M88.4 R12, [R179+0x10800] ;  /* 0x01080000b30c783b */ /* 0x008fe80000000200 */
[----:B------:R-:W-:Y:S04]  /*11190*/  LDSM.16.M88.4 R24, [R179+0x11000] ;  /* 0x01100000b318783b */ /* 0x000fe80000000200 */
[----:B------:R-:W-:Y:S04]  /*111a0*/  LDSM.16.M88.4 R208, [R179+0x11800] ;  /* 0x01180000b3d0783b */ /* 0x000fe80000000200 */
[----:B----4-:R-:W-:Y:S04]  /*111b0*/  LDSM.16.M88.4 R8, [R188] ;  /* 0x00000000bc08783b */ /* 0x010fe80000000200 */
[----:B------:R-:W-:Y:S04]  /*111c0*/  LDSM.16.M88.4 R220, [R191] ;  /* 0x00000000bfdc783b */ /* 0x000fe80000000200 */
[----:B-1----:R-:W1:Y:S04]  /*111d0*/  LDSM.16.M88.4 R4, [R187] ;  /* 0x00000000bb04783b */ /* 0x002e680000000200 */
[----:B------:R-:W2:Y:S04]  /*111e0*/  LDSM.16.M88.4 R224, [R206] ;  /* 0x00000000cee0783b */ /* 0x000ea80000000200 */
[----:B------:R-:W3:Y:S04]  /*111f0*/  LDSM.16.M88.4 R228, [R205] ;  /* 0x00000000cde4783b */ /* 0x000ee80000000200 */
[----:B------:R-:W4:Y:S04]  /*11200*/  LDSM.16.M88.4 R236, [R204] ;  /* 0x00000000ccec783b */ /* 0x000f280000000200 */
        /* <DEDUP_REMOVED lines=11> */
[C---:B------:R-:W-:Y:S08]  /*112c0*/  HMMA.16816.F32 R232, R8.reuse, R220, R172 ;  /* 0x000000dc08e8723c */ /* 0x040ff000000018ac */
[C---:B------:R-:W-:Y:S08]  /*112d0*/  HMMA.16816.F32 R220, R8.reuse, R222, R168 ;  /* 0x000000de08dc723c */ /* 0x040ff000000018a8 */
[C---:B--2---:R-:W-:Y:S08]  /*112e0*/  HMMA.16816.F32 R172, R8.reuse, R224, R132 ;  /* 0x000000e008ac723c */ /* 0x044ff00000001884 */
[C---:B------:R-:W-:Y:S08]  /*112f0*/  HMMA.16816.F32 R168, R8.reuse, R226, R32 ;  /* 0x000000e208a8723c */ /* 0x040ff00000001820 */
[C---:B---3--:R-:W-:Y:S01]  /*11300*/  HMMA.16816.F32 R132, R8.reuse, R228, R20 ;  /* 0x000000e40884723c */ /* 0x048fe20000001814 */
[----:B------:R-:W2:Y:S07]  /*11310*/  LDSM.16.M88.4 R20, [R185+0x10000] ;  /* 0x01000000b914783b */ /* 0x000eae0000000200 */
[C---:B------:R-:W-:Y:S08]  /*11320*/  HMMA.16816.F32 R32, R8.reuse, R230, R16 ;  /* 0x000000e60820723c */ /* 0x040ff00000001810 */
[C---:B----4-:R-:W-:Y:S01]  /*11330*/  HMMA.16816.F32 R16, R8.reuse, R236, R12 ;  /* 0x000000ec0810723c */ /* 0x050fe2000000180c */
[----:B------:R-:W3:Y:S07]  /*11340*/  LDSM.16.M88.4 R12, [R185+0x10800] ;  /* 0x01080000b90c783b */ /* 0x000eee0000000200 */
[----:B------:R-:W-:Y:S01]  /*11350*/  HMMA.16816.F32 R208, R8, R238, R208 ;  /* 0x000000ee08d0723c */ /* 0x000fe200000018d0 */
[----:B------:R-:W4:Y:S11]  /*11360*/  LDSM.16.M88.4 R8, [R185+0x11000] ;  /* 0x01100000b908783b */ /* 0x000f360000000200 */
[----:B------:R-:W-:Y:S04]  /*11370*/  @!UPT UIADD3 URZ, URZ, URZ, URZ ;  /* 0x0000003f3f3ff290 */ /* 0x000fe8000fffe03f */
[C---:B-1----:R-:W-:Y:S08]  /*11380*/  HMMA.16816.F32 R16, R4.reuse, R24, R16 ;  /* 0x000000180410723c */ /* 0x042ff00000001810 */
[C---:B--2---:R-:W-:Y:S08]  /*11390*/  HMMA.16816.F32 R224, R4.reuse, R22, R220 ;  /* 0x0000001604e0723c */ /* 0x044ff000000018dc */
        /* <DEDUP_REMOVED lines=20> */
[----:B------:R-:W-:Y:S03]  /*114e0*/  LDSM.16.M88.4 R32, [R192] ;  /* 0x00000000c020783b */ /* 0x000fe60000000200 */
        /* <DEDUP_REMOVED lines=113> */
[----:B------:R-:W1:Y:S07]  /*11c00*/  LDSM.16.M88.4 R12, [R188+0xc000] ;  /* 0x00c00000bc0c783b */ /* 0x000e6e0000000200 */
[C---:B--2---:R-:W-:Y:S08]  /*11c10*/  HMMA.16816.F32 R172, R4.reuse, R8, R172 ;  /* 0x0000000804ac723c */ /* 0x044ff000000018ac */
[C---:B------:R-:W-:Y:S01]  /*11c20*/  HMMA.16816.F32 R132, R4.reuse, R10, R132 ;  /* 0x0000000a0484723c */ /* 0x040fe20000001884 */
[----:B------:R-:W2:Y:S07]  /*11c30*/  LDSM.16.M88.4 R8, [R194] ;  /* 0x00000000c208783b */ /* 0x000eae0000000200 */
[C---:B---3--:R-:W-:Y:S08]  /*11c40*/  HMMA.16816.F32 R16, R4.reuse, R24, R16 ;  /* 0x000000180410723c */ /* 0x048ff00000001810 */
[----:B------:R-:W-:Y:S01]  /*11c50*/  HMMA.16816.F32 R168, R4, R26, R168 ;  /* 0x0000001a04a8723c */ /* 0x000fe200000018a8 */
[----:B------:R-:W3:Y:S04]  /*11c60*/  LDSM.16.M88.4 R4, [R193] ;  /* 0x00000000c104783b */ /* 0x000ee80000000200 */
[----:B------:R-:W-:Y:S03]  /*11c70*/  LDSM.16.M88.4 R24, [R185+0x16000] ;  /* 0x01600000b918783b */ /* 0x000fe60000000200 */
[C---:B-1----:R-:W-:Y:S08]  /*11c80*/  HMMA.16816.F32 R228, R12.reuse, R20, R228 ;  /* 0x000000140ce4723c */ /* 0x042ff000000018e4 */
[C---:B------:R-:W-:Y:S08]  /*11c90*/  HMMA.16816.F32 R224, R12.reuse, R22, R224 ;  /* 0x000000160ce0723c */ /* 0x040ff000000018e0 */
[C---:B--2---:R-:W-:Y:S08]  /*11ca0*/  HMMA.16816.F32 R220, R12.reuse, R8, R220 ;  /* 0x000000080cdc723c */ /* 0x044ff000000018dc */
[C---:B------:R-:W-:Y:S01]  /*11cb0*/  HMMA.16816.F32 R208, R12.reuse, R10, R208 ;  /* 0x0000000a0cd0723c */ /* 0x040fe200000018d0 */
[----:B------:R-:W1:Y:S07]  /*11cc0*/  LDSM.16.M88.4 R8, [R190+0xc000] ;  /* 0x00c00000be08783b */ /* 0x000e6e0000000200 */
[C---:B---3--:R-:W-:Y:S08]  /*11cd0*/  HMMA.16816.F32 R172, R12.reuse, R4, R172 ;  /* 0x000000040cac723c */ /* 0x048ff000000018ac */
[C---:B------:R-:W-:Y:S01]  /*11ce0*/  HMMA.16816.F32 R132, R12.reuse, R6, R132 ;  /* 0x000000060c84723c */ /* 0x040fe20000001884 */
[----:B------:R-:W2:Y:S07]  /*11cf0*/  LDSM.16.M88.4 R4, [R185+0x17000] ;  /* 0x01700000b904783b */ /* 0x000eae0000000200 */
[C---:B------:R-:W-:Y:S01]  /*11d00*/  HMMA.16816.F32 R20, R12.reuse, R32, R16 ;  /* 0x000000200c14723c */ /* 0x040fe20000001810 */
[----:B------:R-:W-:Y:S07]  /*11d10*/  LDSM.16.M88.4 R16, [R185+0x17800] ;  /* 0x01780000b910783b */ /* 0x000fee0000000200 */
[----:B------:R-:W-:Y:S01]  /*11d20*/  HMMA.16816.F32 R168, R12, R34, R168 ;  /* 0x000000220ca8723c */ /* 0x000fe200000018a8 */
[----:B------:R-:W3:Y:S04]  /*11d30*/  LDSM.16.M88.4 R12, [R185+0x16800] ;  /* 0x01680000b90c783b */ /* 0x000ee80000000200 */
        /* <DEDUP_REMOVED lines=10> */
[----:B------:R-:W3:Y:S07]  /*11de0*/  LDSM.16.M88.4 R20, [R184+0x6800] ;  /* 0x00680000b814783b */ /* 0x000eee0000000200 */
[----:B------:R-:W-:Y:S01]  /*11df0*/  HMMA.16816.F32 R8, R8, R18, R168 ;  /* 0x000000120808723c */ /* 0x000fe200000018a8 */
[----:B------:R-:W4:Y:S01]  /*11e00*/  LDSM.16.M88.4 R16, [R184+0x7000] ;  /* 0x00700000b810783b */ /* 0x000f220000000200 */
[----:B------:R-:W-:-:S06]  /*11e10*/  DEPBAR.LE SB0, 0x0 ;  /* 0x000080000000791a */ /* 0x000fcc0000000000 */
[C---:B-1----:R-:W-:Y:S08]  /*11e20*/  HMMA.16816.F32 R168, R4.reuse, R32, R228 ;  /* 0x0000002004a8723c */ /* 0x042ff000000018e4 */
[C---:B------:R-:W-:Y:S08]  /*11e30*/  HMMA.16816.F32 R224, R4.reuse, R34, R224 ;  /* 0x0000002204e0723c */ /* 0x040ff000000018e0 */
[C---:B--2---:R-:W-:Y:S08]  /*11e40*/  HMMA.16816.F32 R232, R4.reuse, R12, R24 ;  /* 0x0000000c04e8723c */ /* 0x044ff00000001818 */
[C---:B---3--:R-:W-:Y:S08]  /*11e50*/  HMMA.16816.F32 R220, R4.reuse, R20, R220 ;  /* 0x0000001404dc723c */ /* 0x048ff000000018dc */
[C---:B------:R-:W-:Y:S08]  /*11e60*/  HMMA.16816.F32 R208, R4.reuse, R22, R208 ;  /* 0x0000001604d0723c */ /* 0x040ff000000018d0 */
[C---:B----4-:R-:W-:Y:S08]  /*11e70*/  HMMA.16816.F32 R172, R4.reuse, R16, R172 ;  /* 0x0000001004ac723c */ /* 0x050ff000000018ac */
        /* <DEDUP_REMOVED lines=78> */
.L_x_1825:
[----:B------:R-:W-:Y:S05]  /*12360*/  BSYNC B0 ;  /* 0x0000000000007941 */ /* 0x000fea0003800000 */
.L_x_1824:
[----:B------:R-:W0:Y:S02]  /*12370*/  LDGDEPBAR ;  /* 0x00000000000079af */ /* 0x000e240000000000 */
.L_x_1823:
[----:B------:R-:W-:Y:S01]  /*12380*/  STL [R1+0x154], R207 ;  /* 0x000154cf01007387 */ /* 0x000fe20000100800 */
[----:B------:R-:W-:-:S03]  /*12390*/  IMAD.U32 R0, RZ, RZ, UR29 ;  /* 0x0000001dff007e24 */ /* 0x000fc6000f8e00ff */
[----:B------:R-:W-:Y:S04]  /*123a0*/  STL [R1+0x150], R206 ;  /* 0x000150ce01007387 */ /* 0x000fe80000100800 */
[----:B------:R-:W-:Y:S04]  /*123b0*/  STL [R1+0x14c], R205 ;  /* 0x00014ccd01007387 */ /* 0x000fe80000100800 */
[----:B------:R-:W-:Y:S04]  /*123c0*/  STL [R1+0x148], R204 ;  /* 0x000148cc01007387 */ /* 0x000fe80000100800 */
[----:B------:R-:W-:Y:S04]  /*123d0*/  STL [R1+0x144], R203 ;  /* 0x000144cb01007387 */ /* 0x000fe80000100800 */
[----:B------:R-:W-:Y:S04]  /*123e0*/  STL [R1+0x140], R202 ;  /* 0x000140ca01007387 */ /* 0x000fe80000100800 */
[----:B------:R-:W-:Y:S04]  /*123f0*/  STL [R1+0x13c], R201 ;  /* 0x00013cc901007387 */ /* 0x000fe80000100800 */
[----:B------:R-:W-:Y:S04]  /*12400*/  STL [R1+0x138], R200 ;  /* 0x000138c801007387 */ /* 0x000fe80000100800 */
[----:B------:R-:W-:Y:S04]  /*12410*/  STL.64 [R1+0x130], R198 ;  /* 0x000130c601007387 */ /* 0x000fe80000100a00 */
        /* <DEDUP_REMOVED lines=14> */
[----:B------:R-:W2:Y:S04]  /*12500*/  LDL R244, [R1+0xe0] ;  /* 0x0000e00001f47983 */ /* 0x000ea80000100800 */
[----:B------:R-:W3:Y:S04]  /*12510*/  LDL R243, [R1+0xd4] ;  /* 0x0000d40001f37983 */ /* 0x000ee80000100800 */
[----:B------:R-:W4:Y:S04]  /*12520*/  S2R R2, SR_TID.X ;  /* 0x0000000000027919 */ /* 0x000f280000002100 */
[----:B------:R-:W2:Y:S04]  /*12530*/  LDL R242, [R1+0xf0] ;  /* 0x0000f00001f27983 */ /* 0x000ea80000100800 */
[----:B------:R-:W2:Y:S01]  /*12540*/  LDL.64 R240, [R1+0x38] ;  /* 0x0000380001f07983 */ /* 0x000ea20000100a00 */
[----:B----4-:R-:W-:-:S05]  /*12550*/  IMAD.SHL.U32 R2, R2, 0x2, RZ ;  /* 0x0000000202027824 */ /* 0x010fca00078e00ff */
[----:B------:R-:W-:-:S05]  /*12560*/  LOP3.LUT R2, R2, 0x6, RZ, 0xc0, !PT ;  /* 0x0000000602027812 */ /* 0x000fca00078ec0ff */
[----:B------:R-:W-:-:S05]  /*12570*/  IMAD R0, R0, 0x40, R2 ;  /* 0x0000004000007824 */ /* 0x000fca00078e0202 */
[----:B------:R-:W-:-:S04]  /*12580*/  IADD3 R2, R0, 0x1, RZ ;  /* 0x0000000100027810 */ /* 0x000fc80007ffe0ff */
[C---:B------:R-:W-:Y:S02]  /*12590*/  ISETP.GE.AND P4, PT, R2.reuse, R217, PT ;  /* 0x000000d90200720c */ /* 0x040fe40003f86270 */
[C---:B------:R-:W-:Y:S02]  /*125a0*/  ISETP.GE.AND P1, PT, R2.reuse, R216, PT ;  /* 0x000000d80200720c */ /* 0x040fe40003f26270 */
[C---:B------:R-:W-:Y:S02]  /*125b0*/  ISETP.LT.OR P4, PT, R2.reuse, R215, P4 ;  /* 0x000000d70200720c */ /* 0x040fe40002781670 */
[----:B------:R-:W-:Y:S02]  /*125c0*/  ISETP.LT.OR P1, PT, R2, R214, P1 ;  /* 0x000000d60200720c */ /* 0x000fe40000f21670 */
[C---:B------:R-:W-:Y:S02]  /*125d0*/  IADD3 R2, R0.reuse, 0x8, RZ ;  /* 0x0000000800027810 */ /* 0x040fe40007ffe0ff */
[----:B------:R-:W-:-:S02]  /*125e0*/  ISETP.GE.AND P0, PT, R0, R217, PT ;  /* 0x000000d90000720c */ /* 0x000fc40003f06270 */
[C---:B------:R-:W-:Y:S02]  /*125f0*/  ISETP.GE.AND P3, PT, R2.reuse, R217, PT ;  /* 0x000000d90200720c */ /* 0x040fe40003f66270 */
[C---:B------:R-:W-:Y:S02]  /*12600*/  ISETP.GE.AND P6, PT, R2.reuse, R216, PT ;  /* 0x000000d80200720c */ /* 0x040fe40003fc6270 */
[CC--:B------:R-:W-:Y:S02]  /*12610*/  ISETP.LT.OR P3, PT, R2.reuse, R215.reuse, P3 ;  /* 0x000000d70200720c */ /* 0x0c0fe40001f61670 */
[----:B------:R-:W-:Y:S02]  /*12620*/  ISETP.LT.OR P6, PT, R2, R214, P6 ;  /* 0x000000d60200720c */ /* 0x000fe400037c1670 */
[C---:B------:R-:W-:Y:S02]  /*12630*/  ISETP.LT.OR P0, PT, R0.reuse, R215, P0 ;  /* 0x000000d70000720c */ /* 0x040fe40000701670 */
[----:B------:R-:W-:-:S02]  /*12640*/  IADD3 R2, R0, 0x9, RZ ;  /* 0x0000000900027810 */ /* 0x000fc40007ffe0ff */
[----:B------:R-:W-:Y:S02]  /*12650*/  FSEL R21, R168, -INF , !P0 ;  /* 0xff800000a8157808 */ /* 0x000fe40004000000 */
[C---:B------:R-:W-:Y:S02]  /*12660*/  ISETP.GE.AND P2, PT, R2.reuse, R217, PT ;  /* 0x000000d90200720c */ /* 0x040fe40003f46270 */
[-C--:B------:R-:W-:Y:S02]  /*12670*/  ISETP.GE.AND P5, PT, R2, R216.reuse, PT ;  /* 0x000000d80200720c */ /* 0x080fe40003fa6270 */
[----:B------:R-:W-:Y:S02]  /*12680*/  ISETP.GE.AND P0, PT, R0, R216, PT ;  /* 0x000000d80000720c */ /* 0x000fe40003f06270 */
[C---:B------:R-:W-:Y:S02]  /*12690*/  ISETP.LT.OR P2, PT, R2.reuse, R215, P2 ;  /* 0x000000d70200720c */ /* 0x040fe40001741670 */
[----:B------:R-:W-:-:S02]  /*126a0*/  ISETP.LT.OR P5, PT, R2, R214, P5 ;  /* 0x000000d60200720c */ /* 0x000fc40002fa1670 */
[C---:B------:R-:W-:Y:S02]  /*126b0*/  ISETP.LT.OR P0, PT, R0.reuse, R214, P0 ;  /* 0x000000d60000720c */ /* 0x040fe40000701670 */
[----:B------:R-:W-:Y:S02]  /*126c0*/  IADD3 R2, R0, 0x10, RZ ;  /* 0x0000001000027810 */ /* 0x000fe40007ffe0ff */
[----:B------:R-:W-:Y:S02]  /*126d0*/  FSEL R33, R170, -INF , !P0 ;  /* 0xff800000aa217808 */ /* 0x000fe40004000000 */
[----:B------:R-:W-:Y:S02]  /*126e0*/  FSEL R31, R169, -INF , !P4 ;  /* 0xff800000a91f7808 */ /* 0x000fe40006000000 */
[C---:B------:R-:W-:Y:S02]  /*126f0*/  ISETP.GE.AND P0, PT, R2.reuse, R217, PT ;  /* 0x000000d90200720c */ /* 0x040fe40003f06270 */
[----:B------:R-:W-:-:S02]  /*12700*/  ISETP.GE.AND P4, PT, R2, R216, PT ;  /* 0x000000d80200720c */ /* 0x000fc40003f86270 */
[C---:B------:R-:W-:Y:S02]  /*12710*/  ISETP.LT.OR P0, PT, R2.reuse, R215, P0 ;  /* 0x000000d70200720c */ /* 0x040fe40000701670 */
        /* <DEDUP_REMOVED lines=22> */
[----:B------:R-:W-:-:S02]  /*12880*/  IADD3 R2, R0, 0x20, RZ ;  /* 0x0000002000027810 */ /* 0x000fc40007ffe0ff */
        /* <DEDUP_REMOVED lines=29> */
[----:B-1----:R-:W-:-:S02]  /*12a60*/  FSEL R10, R173, -INF , !P3 ;  /* 0xff800000ad0a7808 */ /* 0x002fc40005800000 */
        /* <DEDUP_REMOVED lines=11> */
[----:B------:R-:W-:-:S04]  /*12b20*/  FMNMX.FTZ R2, R246, R21, !PT ;  /* 0x00000015f6027209 */ /* 0x000fc80007810000 */
[----:B------:R-:W-:Y:S02]  /*12b30*/  FMNMX.FTZ R3, R31, R2, !PT ;  /* 0x000000021f037209 */ /* 0x000fe40007810000 */
[----:B------:R-:W-:Y:S02]  /*12b40*/  IADD3 R2, R0, 0x38, RZ ;  /* 0x0000003800027810 */ /* 0x000fe40007ffe0ff */
[----:B------:R-:W-:Y:S02]  /*12b50*/  FSEL R8, R237, -INF , !P0 ;  /* 0xff800000ed087808 */ /* 0x000fe40004000000 */
[----:B------:R-:W-:Y:S02]  /*12b60*/  ISETP.GE.AND P0, PT, R2, R217, PT ;  /* 0x000000d90200720c */ /* 0x000fe40003f06270 */
[----:B------:R-:W-:Y:S02]  /*12b70*/  IADD3 R0, R0, 0x39, RZ ;  /* 0x0000003900007810 */ /* 0x000fe40007ffe0ff */
[----:B------:R-:W-:-:S02]  /*12b80*/  ISETP.LT.OR P0, PT, R2, R215, P0 ;  /* 0x000000d70200720c */ /* 0x000fc40000701670 */
[----:B------:R-:W-:Y:S02]  /*12b90*/  FSEL R6, R233, -INF , !P6 ;  /* 0xff800000e9067808 */ /* 0x000fe40007000000 */
[----:B------:R-:W-:Y:S02]  /*12ba0*/  FSEL R5, R228, -INF , !P0 ;  /* 0xff800000e4057808 */ /* 0x000fe40004000000 */
[C---:B------:R-:W-:Y:S02]  /*12bb0*/  ISETP.GE.AND P6, PT, R0.reuse, R217, PT ;  /* 0x000000d90000720c */ /* 0x040fe40003fc6270 */
[----:B------:R-:W-:Y:S02]  /*12bc0*/  ISETP.GE.AND P0, PT, R0, R216, PT ;  /* 0x000000d80000720c */ /* 0x000fe40003f06270 */
[----:B------:R-:W-:Y:S02]  /*12bd0*/  FMNMX.FTZ R3, R27, R3, !PT ;  /* 0x000000031b037209 */ /* 0x000fe40007810000 */
[----:B------:R-:W-:-:S02]  /*12be0*/  FSEL R7, R232, -INF , !P1 ;  /* 0xff800000e8077808 */ /* 0x000fc40004800000 */
[----:B------:R-:W-:Y:S02]  /*12bf0*/  ISETP.GE.AND P1, PT, R2, R216, PT ;  /* 0x000000d80200720c */ /* 0x000fe40003f26270 */
[C---:B------:R-:W-:Y:S02]  /*12c00*/  ISETP.LT.OR P6, PT, R0.reuse, R215, P6 ;  /* 0x000000d70000720c */ /* 0x040fe400037c1670 */
[-C--:B------:R-:W-:Y:S02]  /*12c10*/  ISETP.LT.OR P0, PT, R0, R214.reuse, P0 ;  /* 0x000000d60000720c */ /* 0x080fe40000701670 */
[----:B------:R-:W-:Y:S02]  /*12c20*/  FMNMX.FTZ R3, R25, R3, !PT ;  /* 0x0000000319037209 */ /* 0x000fe40007810000 */
[----:B------:R-:W-:Y:S02]  /*12c30*/  FMNMX.FTZ R0, R247, R33, !PT ;  /* 0x00000021f7007209 */ /* 0x000fe40007810000 */
[----:B------:R-:W-:-:S02]  /*12c40*/  ISETP.LT.OR P1, PT, R2, R214, P1 ;  /* 0x000000d60200720c */ /* 0x000fc40000f21670 */
        /* <DEDUP_REMOVED lines=17> */
[----:B------:R-:W-:-:S02]  /*12d60*/  FSEL R16, R238, -INF , !P5 ;  /* 0xff800000ee107808 */ /* 0x000fc40006800000 */
[----:B------:R-:W-:Y:S02]  /*12d70*/  FMNMX.FTZ R0, R22, R0, !PT ;  /* 0x0000000016007209 */ /* 0x000fe40007810000 */
[----:B------:R-:W-:Y:S02]  /*12d80*/  FMNMX.FTZ R2, R6, R2, !PT ;  /* 0x0000000206027209 */ /* 0x000fe40007810000 */
[----:B------:R-:W-:Y:S02]  /*12d90*/  FSEL R15, R239, -INF , !P4 ;  /* 0xff800000ef0f7808 */ /* 0x000fe40006000000 */
[----:B------:R-:W-:Y:S02]  /*12da0*/  FMNMX.FTZ R0, R16, R0, !PT ;  /* 0x0000000010007209 */ /* 0x000fe40007810000 */
[----:B------:R-:W-:Y:S02]  /*12db0*/  FSEL R4, R229, -INF , !P6 ;  /* 0xff800000e5047808 */ /* 0x000fe40007000000 */
[----:B------:R-:W-:-:S02]  /*12dc0*/  FMNMX.FTZ R133, R5, R2, !PT ;  /* 0x0000000205857209 */ /* 0x000fc40007810000 */
[----:B------:R-:W-:Y:S02]  /*12dd0*/  FSEL R14, R234, -INF , !P3 ;  /* 0xff800000ea0e7808 */ /* 0x000fe40005800000 */
[----:B------:R-:W-:Y:S02]  /*12de0*/  FMNMX.FTZ R0, R15, R0, !PT ;  /* 0x000000000f007209 */ /* 0x000fe40007810000 */
[----:B------:R-:W-:Y:S02]  /*12df0*/  FMNMX.FTZ R133, R4, R133, !PT ;  /* 0x0000008504857209 */ /* 0x000fe40007810000 */
[----:B------:R-:W-:Y:S02]  /*12e00*/  FSEL R13, R235, -INF , !P2 ;  /* 0xff800000eb0d7808 */ /* 0x000fe40005000000 */
[----:B------:R-:W-:Y:S01]  /*12e10*/  FMNMX.FTZ R0, R14, R0, !PT ;  /* 0x000000000e007209 */ /* 0x000fe20007810000 */
[----:B------:R-:W1:Y:S01]  /*12e20*/  SHFL.BFLY PT, R2, R133, 0x2, 0x1f ;  /* 0x0c401f0085027f89 */ /* 0x000e6200000e0000 */
[----:B------:R-:W-:-:S02]  /*12e30*/  FSEL R12, R230, -INF , !P1 ;  /* 0xff800000e60c7808 */ /* 0x000fc40004800000 */
[----:B------:R-:W-:Y:S02]  /*12e40*/  FMNMX.FTZ R0, R13, R0, !PT ;  /* 0x000000000d007209 */ /* 0x000fe40007810000 */
[----:B------:R-:W-:Y:S02]  /*12e50*/  FSEL R11, R231, -INF , !P0 ;  /* 0xff800000e70b7808 */ /* 0x000fe40004000000 */
[----:B------:R-:W-:-:S04]  /*12e60*/  FMNMX.FTZ R0, R12, R0, !PT ;  /* 0x000000000c007209 */ /* 0x000fc80007810000 */
[----:B------:R-:W-:-:S05]  /*12e70*/  FMNMX.FTZ R0, R11, R0, !PT ;  /* 0x000000000b007209 */ /* 0x000fca0007810000 */
[----:B------:R-:W4:Y:S01]  /*12e80*/  SHFL.BFLY PT, R132, R0, 0x2, 0x1f ;  /* 0x0c401f0000847f89 */ /* 0x000f2200000e0000 */
[----:B-1----:R-:W-:-:S05]  /*12e90*/  FMNMX.FTZ R133, R133, R2, !PT ;  /* 0x0000000285857209 */ /* 0x002fca0007810000 */
[----:B------:R-:W1:Y:S01]  /*12ea0*/  SHFL.BFLY PT, R2, R133, 0x1, 0x1f ;  /* 0x0c201f0085027f89 */ /* 0x000e6200000e0000 */
[----:B----4-:R-:W-:-:S05]  /*12eb0*/  FMNMX.FTZ R132, R0, R132, !PT ;  /* 0x0000008400847209 */ /* 0x010fca0007810000 */
[----:B------:R-:W4:Y:S01]  /*12ec0*/  SHFL.BFLY PT, R168, R132, 0x1, 0x1f ;  /* 0x0c201f0084a87f89 */ /* 0x000f2200000e0000 */
[----:B------:R-:W-:Y:S02]  /*12ed0*/  USHF.L.U32 UR4, UR29, 0x1, URZ ;  /* 0x000000011d047899 */ /* 0x000fe4000800063f */
[----:B------:R-:W-:Y:S02]  /*12ee0*/  UIADD3 UR34, UR34, -0x1, URZ ;  /* 0xffffffff22227890 */ /* 0x000fe4000fffe03f */
[----:B------:R-:W-:Y:S01]  /*12ef0*/  ULOP3.LUT UR4, UR4, UR33, URZ, 0x3c, !UPT ;  /* 0x0000002104047292 */ /* 0x000fe2000f8e3c3f */
[----:B-1----:R-:W-:Y:S01]  /*12f00*/  FMNMX.FTZ R133, R133, R2, !PT ;  /* 0x0000000285857209 */ /* 0x002fe20007810000 */
[----:B--2---:R-:W-:Y:S01]  /*12f10*/  IMAD.WIDE.U32 R2, R244, -0x2daee0ad, RZ ;  /* 0xd2511f53f4027825 */ /* 0x004fe200078e00ff */
[----:B------:R-:W-:Y:S02]  /*12f20*/  ULOP3.LUT UR34, UR34, UR33, URZ, 0x3c, !UPT ;  /* 0x0000002122227292 */ /* 0x000fe4000f8e3c3f */
[C---:B------:R-:W-:Y:S01]  /*12f30*/  FSETP.NEU.FTZ.AND P1, PT, R133.reuse, -INF , PT ;  /* 0xff8000008500780b */ /* 0x040fe20003f3d000 */
[----:B------:R-:W-:Y:S01]  /*12f40*/  FMUL.FTZ R0, R133, c[0x0][0x23c] ;  /* 0x00008f0085007a20 */ /* 0x000fe20000410000 */
[C---:B------:R-:W-:Y:S01]  /*12f50*/  LOP3.LUT R2, R3.reuse, UR4, RZ, 0x3c, !PT ;  /* 0x0000000403027c12 */ /* 0x040fe2000f8e3cff */
[----:B------:R-:W-:Y:S01]  /*12f60*/  UIADD3 UR4, UR32, 0x3c6ef372, URZ ;  /* 0x3c6ef37220047890 */ /* 0x000fe2000fffe03f */
[----:B------:R-:W-:Y:S01]  /*12f70*/  LOP3.LUT R222, R3, UR34, RZ, 0x3c, !PT ;  /* 0x0000002203de7c12 */ /* 0x000fe2000f8e3cff */
[----:B------:R-:W-:Y:S01]  /*12f80*/  STL [R1+0x158], R217 ;  /* 0x000158d901007387 */ /* 0x000fe20000100800 */
[----:B------:R-:W-:Y:S01]  /*12f90*/  FSEL R0, R0, RZ, P1 ;  /* 0x000000ff00007208 */ /* 0x000fe20000800000 */
[----:B------:R-:W-:Y:S01]  /*12fa0*/  IMAD.WIDE.U32 R2, R2, -0x326172a9, RZ ;  /* 0xcd9e8d5702027825 */ /* 0x000fe200078e00ff */
[----:B------:R-:W-:Y:S01]  /*12fb0*/  UIADD3 UR5, UR32, -0x61c88647, URZ ;  /* 0x9e3779b920057890 */ /* 0x000fe2000fffe03f */
[----:B------:R-:W-:Y:S02]  /*12fc0*/  STL [R1+0x15c], R216 ;  /* 0x00015cd801007387 */ /* 0x000fe40000100800 */
[----:B---3--:R-:W-:Y:S01]  /*12fd0*/  IMAD.WIDE.U32 R198, R243, -0x326172a9, RZ ;  /* 0xcd9e8d57f3c67825 */ /* 0x008fe200078e00ff */
[----:B----4-:R-:W-:Y:S01]  /*12fe0*/  FMNMX.FTZ R132, R132, R168, !PT ;  /* 0x000000a884847209 */ /* 0x010fe20007810000 */
[----:B------:R-:W-:Y:S02]  /*12ff0*/  STL [R1+0x160], R215 ;  /* 0x000160d701007387 */ /* 0x000fe40000100800 */
[----:B------:R-:W-:-:S02]  /*13000*/  FFMA.FTZ R21, R21, c[0x0][0x23c], -R0 ;  /* 0x00008f0015157a23 */ /* 0x000fc40000010800 */
[----:B------:R1:W-:Y:S01]  /*13010*/  STL [R1+0x164], R214 ;  /* 0x000164d601007387 */ /* 0x0003e20000100800 */
[--C-:B------:R-:W-:Y:S02]  /*13020*/  FFMA.FTZ R31, R31, c[0x0][0x23c], -R0.reuse ;  /* 0x00008f001f1f7a23 */ /* 0x100fe40000010800 */
[--C-:B------:R-:W-:Y:S02]  /*13030*/  FFMA.FTZ R27, R27, c[0x0][0x23c], -R0.reuse ;  /* 0x00008f001b1b7a23 */ /* 0x100fe40000010800 */
[--C-:B------:R-:W-:Y:S02]  /*13040*/  FFMA.FTZ R25, R25, c[0x0][0x23c], -R0.reuse ;  /* 0x00008f0019197a23 */ /* 0x100fe40000010800 */
[--C-:B------:R-:W-:Y:S02]  /*13050*/  FFMA.FTZ R23, R23, c[0x0][0x23c], -R0.reuse ;  /* 0x00008f0017177a23 */ /* 0x100fe40000010800 */
[--C-:B------:R-:W-:Y:S02]  /*13060*/  FFMA.FTZ R20, R20, c[0x0][0x23c], -R0.reuse ;  /* 0x00008f0014147a23 */ /* 0x100fe40000010800 */
[----:B------:R-:W-:-:S02]  /*13070*/  FFMA.FTZ R171, R19, c[0x0][0x23c], -R0 ;  /* 0x00008f0013ab7a23 */ /* 0x000fc40000010800 */
        /* <DEDUP_REMOVED lines=8> */
[----:B-1----:R-:W-:Y:S01]  /*13100*/  FFMA.FTZ R214, R4, c[0x0][0x23c], -R0 ;  /* 0x00008f0004d67a23 */ /* 0x002fe20000010800 */
[----:B------:R-:W-:Y:S01]  /*13110*/  LOP3.LUT R4, R241, UR4, R2, 0x96, !PT ;  /* 0x00000004f1047c12 */ /* 0x000fe2000f8e9602 */
[C---:B------:R-:W-:Y:S01]  /*13120*/  FMUL.FTZ R2, R132.reuse, c[0x0][0x23c] ;  /* 0x00008f0084027a20 */ /* 0x040fe20000410000 */
[----:B------:R-:W-:Y:S02]  /*13130*/  LOP3.LUT R0, R199, R242, RZ, 0x3c, !PT ;  /* 0x000000f2c7007212 */ /* 0x000fe400078e3cff */
[----:B------:R-:W-:Y:S02]  /*13140*/  LOP3.LUT R3, R3, UR5, R198, 0x96, !PT ;  /* 0x0000000503037c12 */ /* 0x000fe4000f8e96c6 */
[----:B------:R-:W-:Y:S01]  /*13150*/  FSETP.NEU.FTZ.AND P0, PT, R132, -INF , PT ;  /* 0xff8000008400780b */ /* 0x000fe20003f1d000 */
[----:B------:R-:W-:-:S03]  /*13160*/  IMAD R190, R0, -0x2daee0ad, RZ ;  /* 0xd2511f5300be7824 */ /* 0x000fc600078e02ff */
[----:B------:R-:W-:Y:S01]  /*13170*/  FSEL R0, R2, RZ, P0 ;  /* 0x000000ff02007208 */ /* 0x000fe20000000000 */
[----:B------:R-:W-:-:S04]  /*13180*/  IMAD.WIDE.U32 R2, R3, -0x2daee0ad, RZ ;  /* 0xd2511f5303027825 */ /* 0x000fc800078e00ff */
[----:B------:R-:W-:Y:S01]  /*13190*/  IMAD.WIDE.U32 R4, R4, -0x2daee0ad, RZ ;  /* 0xd2511f5304047825 */ /* 0x000fe200078e00ff */
[----:B------:R-:W-:-:S04]  /*131a0*/  LOP3.LUT R10, R3, UR14, R190, 0x96, !PT ;  /* 0x0000000e030a7c12 */ /* 0x000fc8000f8e96be */
[----:B------:R-:W-:Y:S01]  /*131b0*/  LOP3.LUT R2, R5, UR12, R2, 0x96, !PT ;  /* 0x0000000c05027c12 */ /* 0x000fe2000f8e9602 */
[----:B------:R-:W-:Y:S02]  /*131c0*/  FFMA.FTZ R188, R11, c[0x0][0x23c], -R0 ;  /* 0x00008f000bbc7a23 */ /* 0x000fe40000010800 */
[----:B------:R-:W-:-:S04]  /*131d0*/  IMAD.WIDE.U32 R10, R10, -0x326172a9, RZ ;  /* 0xcd9e8d570a0a7825 */ /* 0x000fc800078e00ff */
[----:B------:R-:W-:Y:S01]  /*131e0*/  IMAD.WIDE.U32 R172, R2, -0x326172a9, RZ ;  /* 0xcd9e8d5702ac7825 */ /* 0x000fe200078e00ff */
[----:B------:R-:W-:Y:S02]  /*131f0*/  LOP3.LUT R2, R11, UR13, R240, 0x96, !PT ;  /* 0x0000000d0b027c12 */ /* 0x000fe4000f8e96f0 */
[----:B------:R-:W1:Y:S02]  /*13200*/  LDC.U8 R240, c[0x0][0x2d8] ;  /* 0x0000b600fff07b82 */ /* 0x000e640000000000 */
[----:B------:R-:W-:Y:S01]  /*13210*/  LOP3.LUT R8, R173, UR11, R10, 0x96, !PT ;  /* 0x0000000bad087c12 */ /* 0x000fe2000f8e960a */
[----:B------:R-:W-:-:S04]  /*13220*/  IMAD.WIDE.U32 R2, R2, -0x2daee0ad, RZ ;  /* 0xd2511f5302027825 */ /* 0x000fc800078e00ff */
[----:B------:R-:W-:Y:S02]  /*13230*/  FFMA.FTZ R18, R33, c[0x0][0x23c], -R0 ;  /* 0x00008f0021127a23 */ /* 0x000fe40000010800 */
[----:B------:R-:W-:-:S04]  /*13240*/  IMAD.WIDE.U32 R8, R8, -0x2daee0ad, RZ ;  /* 0xd2511f5308087825 */ /* 0x000fc800078e00ff */
        /* <DEDUP_REMOVED lines=13> */
[----:B------:R-:W-:Y:S01]  /*13320*/  FFMA.FTZ R200, R12, c[0x0][0x23c], -R0 ;  /* 0x00008f000cc87a23 */ /* 0x000fe20000010800 */
[----:B------:R-:W-:Y:S02]  /*13330*/  FSEL R0, R133, RZ, P1 ;  /* 0x000000ff85007208 */ /* 0x000fe40000800000 */
[----:B------:R-:W-:Y:S02]  /*13340*/  LOP3.LUT R14, R3, UR10, R4, 0x96, !PT ;  /* 0x0000000a030e7c12 */ /* 0x000fe4000f8e9604 */
[----:B------:R-:W-:Y:S01]  /*13350*/  LOP3.LUT R4, R9, UR8, R2, 0x96, !PT ;  /* 0x0000000809047c12 */ /* 0x000fe2000f8e9602 */
[----:B------:R-:W-:Y:S01]  /*13360*/  FADD.FTZ R2, R246, -R0 ;  /* 0x80000000f6027221 */ /* 0x000fe20000010000 */
[----:B------:R-:W-:-:S03]  /*13370*/  FSEL R0, R132, RZ, P0 ;  /* 0x000000ff84007208 */ /* 0x000fc60000000000 */
[----:B------:R-:W-:-:S04]  /*13380*/  IMAD.WIDE.U32 R4, R4, -0x326172a9, RZ ;  /* 0xcd9e8d5704047825 */ /* 0x000fc800078e00ff */
[----:B------:R-:W-:Y:S01]  /*13390*/  FADD.FTZ R6, R247, -R0 ;  /* 0x80000000f7067221 */ /* 0x000fe20000010000 */
[----:B------:R-:W-:Y:S01]  /*133a0*/  LOP3.LUT R0, R4, 0xff, RZ, 0xc0, !PT ;  /* 0x000000ff04007812 */ /* 0x000fe200078ec0ff */
[----:B------:R-:W-:-:S03]  /*133b0*/  FMUL.FTZ R2, R2, c[0x0][0x23c] ;  /* 0x00008f0002027a20 */ /* 0x000fc60000410000 */
[----:B-1----:R-:W-:Y:S02]  /*133c0*/  ISETP.GE.U32.AND P2, PT, R240, R0, PT ;  /* 0x00000000f000720c */ /* 0x002fe40003f46070 */
[----:B------:R-:W-:Y:S01]  /*133d0*/  LOP3.LUT R0, R4, 0xffff, RZ, 0xc0, !PT ;  /* 0x0000ffff04007812 */ /* 0x000fe200078ec0ff */
[----:B------:R-:W-:Y:S03]  /*133e0*/  MUFU.EX2 R13, R21 ;  /* 0x00000015000d7308 */ /* 0x000fe60000000800 */
[----:B------:R-:W-:-:S05]  /*133f0*/  SHF.R.U32.HI R0, RZ, 0x8, R0 ;  /* 0x00000008ff007819 */ /* 0x000fca0000011600 */
[----:B------:R-:W1:Y:S01]  /*13400*/  MUFU.EX2 R2, R2 ;  /* 0x0000000200027308 */ /* 0x000e620000000800 */
[----:B------:R-:W-:-:S07]  /*13410*/  LOP3.LUT R0, R0, 0xffff, RZ, 0xc0, !PT ;  /* 0x0000ffff00007812 */ /* 0x000fce00078ec0ff */
[----:B------:R-:W2:Y:S01]  /*13420*/  MUFU.EX2 R12, R31 ;  /* 0x0000001f000c7308 */ /* 0x000ea20000000800 */
[----:B------:R-:W-:Y:S02]  /*13430*/  ISETP.GE.U32.AND P0, PT, R240, R0, PT ;  /* 0x00000000f000720c */ /* 0x000fe40003f06070 */
[----:B------:R-:W-:Y:S01]  /*13440*/  SHF.R.U32.HI R0, RZ, 0x10, R4 ;  /* 0x00000010ff007819 */ /* 0x000fe20000011604 */
[----:B------:R-:W-:-:S04]  /*13450*/  FMUL.FTZ R9, R6, c[0x0][0x23c] ;  /* 0x00008f0006097a20 */ /* 0x000fc80000410000 */
[----:B------:R-:W3:Y:S01]  /*13460*/  MUFU.EX2 R7, R27 ;  /* 0x0000001b00077308 */ /* 0x000ee20000000800 */
[----:B------:R-:W-:Y:S01]  /*13470*/  LOP3.LUT R6, R0, 0xff, RZ, 0xc0, !PT ;  /* 0x000000ff00067812 */ /* 0x000fe200078ec0ff */
[----:B-1----:R-:W-:-:S06]  /*13480*/  FFMA.FTZ R212, R212, R2, R13 ;  /* 0x00000002d4d47223 */ /* 0x002fcc000001000d */
[----:B------:R-:W1:Y:S01]  /*13490*/  MUFU.EX2 R3, R25 ;  /* 0x0000001900037308 */ /* 0x000e620000000800 */
[----:B--2---:R-:W-:-:S07]  /*134a0*/  FADD.FTZ R212, R12, R212 ;  /* 0x000000d40cd47221 */ /* 0x004fce0000010000 */
[----:B------:R-:W-:Y:S01]  /*134b0*/  MUFU.EX2 R18, R18 ;  /* 0x0000001200127308 */ /* 0x000fe20000000800 */
[----:B------:R-:W-:-:S07]  /*134c0*/  ISETP.GE.U32.AND P1, PT, R240, R6, PT ;  /* 0x00000006f000720c */ /* 0x000fce0003f26070 */
[----:B------:R-:W2:Y:S01]  /*134d0*/  MUFU.EX2 R0, R9 ;  /* 0x0000000900007308 */ /* 0x000ea20000000800 */
[----:B---3--:R-:W-:-:S07]  /*134e0*/  FADD.FTZ R212, R7, R212 ;  /* 0x000000d407d47221 */ /* 0x008fce0000010000 */
[----:B------:R-:W3:Y:S01]  /*134f0*/  MUFU.EX2 R17, R17 ;  /* 0x0000001100117308 */ /* 0x000ee20000000800 */
[C---:B-1----:R-:W-:Y:S01]  /*13500*/  F2FP.PACK_AB R7, R3.reuse, R7 ;  /* 0x000000070307723e */ /* 0x042fe200000000ff */
[----:B------:R-:W-:-:S06]  /*13510*/  FADD.FTZ R212, R3, R212 ;  /* 0x000000d403d47221 */ /* 0x000fcc0000010000 */
[----:B------:R-:W1:Y:S01]  /*13520*/  MUFU.EX2 R6, R134 ;  /* 0x0000008600067308 */ /* 0x000e620000000800 */
[C---:B------:R-:W-:Y:S02]  /*13530*/  PRMT R215, R7.reuse, 0x7610, R215 ;  /* 0x0000761007d77816 */ /* 0x040fe400000000d7 */
[----:B------:R-:W-:Y:S01]  /*13540*/  PRMT R204, R7, 0x7632, R204 ;  /* 0x0000763207cc7816 */ /* 0x000fe200000000cc */
[----:B--2---:R-:W-:-:S04]  /*13550*/  FFMA.FTZ R7, R213, R0, R18 ;  /* 0x00000000d5077223 */ /* 0x004fc80000010012 */
[----:B------:R-:W2:Y:S01]  /*13560*/  MUFU.EX2 R3, R35 ;  /* 0x0000002300037308 */ /* 0x000ea20000000800 */
[----:B---3--:R-:W-:-:S04]  /*13570*/  FADD.FTZ R7, R17, R7 ;  /* 0x0000000711077221 */ /* 0x008fc80000010000 */
[----:B-1----:R-:W-:-:S04]  /*13580*/  FADD.FTZ R7, R6, R7 ;  /* 0x0000000706077221 */ /* 0x002fc80000010000 */
[C---:B--2---:R-:W-:Y:S02]  /*13590*/  FADD.FTZ R19, R3.reuse, R7 ;  /* 0x0000000703137221 */ /* 0x044fe40000010000 */
[----:B------:R-:W1:Y:S01]  /*135a0*/  MUFU.EX2 R7, R23 ;  /* 0x0000001700077308 */ /* 0x000e620000000800 */
[----:B------:R-:W-:Y:S01]  /*135b0*/  F2FP.PACK_AB R9, R3, R6 ;  /* 0x000000060309723e */ /* 0x000fe200000000ff */
[----:B------:R-:W-:Y:S01]  /*135c0*/  IMAD.WIDE.U32 R14, R14, -0x326172a9, RZ ;  /* 0xcd9e8d570e0e7825 */ /* 0x000fe200078e00ff */
[----:B------:R-:W-:-:S05]  /*135d0*/  UIADD3 UR7, UR32, -0x4ab325aa, URZ ;  /* 0xb54cda5620077890 */ /* 0x000fca000fffe03f */
[----:B------:R-:W2:Y:S01]  /*135e0*/  MUFU.EX2 R6, R20 ;  /* 0x0000001400067308 */ /* 0x000ea20000000800 */
[----:B------:R-:W-:Y:S02]  /*135f0*/  SHF.R.U32.HI R3, RZ, 0x18, R4 ;  /* 0x00000018ff037819 */ /* 0x000fe40000011604 */
[----:B------:R-:W-:Y:S01]  /*13600*/  LOP3.LUT R4, R15, UR9, R172, 0x96, !PT ;  /* 0x000000090f047c12 */ /* 0x000fe2000f8e96ac */
[----:B------:R-:W-:Y:S01]  /*13610*/  @!P0 HADD2 R174, -R204.H0_H0, -RZ.H0_H0 ;  /* 0xa00000ffccae8230 */ /* 0x000fe20000000900 */
[----:B------:R-:W-:Y:S01]  /*13620*/  F2FP.PACK_AB R21, R12, R13 ;  /* 0x0000000d0c15723e */ /* 0x000fe200000000ff */
[----:B------:R-:W-:Y:S01]  /*13630*/  UIADD3 UR6, UR33, 0x646e171e, URZ ;  /* 0x646e171e21067890 */ /* 0x000fe2000fffe03f */
[----:B------:R-:W-:Y:S01]  /*13640*/  LOP3.LUT R12, R5, UR7, R14, 0x96, !PT ;  /* 0x00000007050c7c12 */ /* 0x000fe2000f8e960e */
[----:B------:R-:W-:Y:S01]  /*13650*/  IMAD.WIDE.U32 R4, R4, -0x2daee0ad, RZ ;  /* 0xd2511f5304047825 */ /* 0x000fe200078e00ff */
[C---:B------:R-:W-:Y:S02]  /*13660*/  PRMT R196, R9.reuse, 0x7610, R196 ;  /* 0x0000761009c47816 */ /* 0x040fe400000000c4 */
[----:B------:R-:W-:Y:S01]  /*13670*/  PRMT R27, R9, 0x7632, R27 ;  /* 0x00007632091b7816 */ /* 0x000fe2000000001b */
[----:B-1----:R-:W-:Y:S01]  /*13680*/  FADD.FTZ R9, R7, R212 ;  /* 0x000000d407097221 */ /* 0x002fe20000010000 */
[----:B------:R-:W-:-:S02]  /*13690*/  PRMT R179, R215, 0x5410, R204 ;  /* 0x00005410d7b37816 */ /* 0x000fc400000000cc */
[----:B------:R-:W-:Y:S01]  /*136a0*/  @!P0 PRMT R204, R174, 0x5410, RZ ;  /* 0x00005410aecc8816 */ /* 0x000fe200000000ff */
[C---:B--2---:R-:W-:Y:S01]  /*136b0*/  FADD.FTZ R20, R6.reuse, R9 ;  /* 0x0000000906147221 */ /* 0x044fe20000010000 */
[----:B------:R-:W-:Y:S02]  /*136c0*/  F2FP.PACK_AB R13, R6, R7 ;  /* 0x00000007060d723e */ /* 0x000fe400000000ff */
[----:B------:R-:W-:Y:S02]  /*136d0*/  ISETP.GE.U32.AND P0, PT, R240, R3, PT ;  /* 0x00000003f000720c */ /* 0x000fe40003f06070 */
[----:B------:R-:W-:Y:S02]  /*136e0*/  LOP3.LUT R6, R4, 0xff, RZ, 0xc0, !PT ;  /* 0x000000ff04067812 */ /* 0x000fe400078ec0ff */
[----:B------:R-:W-:Y:S02]  /*136f0*/  LOP3.LUT R3, R5, UR6, R8, 0x96, !PT ;  /* 0x0000000605037c12 */ /* 0x000fe4000f8e9608 */
[----:B------:R-:W-:-:S02]  /*13700*/  ISETP.GE.U32.AND P3, PT, R240, R6, PT ;  /* 0x00000006f000720c */ /* 0x000fc40003f66070 */
[--C-:B------:R-:W-:Y:S02]  /*13710*/  SHF.R.U32.HI R8, RZ, 0x10, R3.reuse ;  /* 0x00000010ff087819 */ /* 0x100fe40000011603 */
[C---:B------:R-:W-:Y:S02]  /*13720*/  LOP3.LUT R6, R3.reuse, 0xff, RZ, 0xc0, !PT ;  /* 0x000000ff03067812 */ /* 0x040fe400078ec0ff */
[----:B------:R-:W-:Y:S02]  /*13730*/  SHF.R.U32.HI R7, RZ, 0x18, R3 ;  /* 0x00000018ff077819 */ /* 0x000fe40000011603 */
[----:B------:R-:W-:Y:S01]  /*13740*/  LOP3.LUT R3, R3, 0xffff, RZ, 0xc0, !PT ;  /* 0x0000ffff03037812 */ /* 0x000fe200078ec0ff */
[----:B------:R-:W-:-:S03]  /*13750*/  @!P2 HADD2 R175, -R215.H0_H0, -RZ.H0_H0 ;  /* 0xa00000ffd7afa230 */ /* 0x000fc60000000900 */
[----:B------:R-:W-:-:S04]  /*13760*/  SHF.R.U32.HI R3, RZ, 0x8, R3 ;  /* 0x00000008ff037819 */ /* 0x000fc80000011603 */
[----:B------:R-:W-:Y:S02]  /*13770*/  LOP3.LUT R3, R3, 0xffff, RZ, 0xc0, !PT ;  /* 0x0000ffff03037812 */ /* 0x000fe400078ec0ff */
[----:B------:R-:W-:Y:S02]  /*13780*/  @!P2 PRMT R215, R175, 0x5410, RZ ;  /* 0x00005410afd7a816 */ /* 0x000fe400000000ff */
[C---:B------:R-:W-:Y:S02]  /*13790*/  ISETP.GE.U32.AND P6, PT, R240.reuse, R6, PT ;  /* 0x00000006f000720c */ /* 0x040fe40003fc6070 */
[----:B------:R-:W-:Y:S02]  /*137a0*/  ISETP.GE.U32.AND P2, PT, R240, R3, PT ;  /* 0x00000003f000720c */ /* 0x000fe40003f46070 */
[C---:B------:R-:W-:Y:S02]  /*137b0*/  PRMT R203, R13.reuse, 0x7610, R203 ;  /* 0x000076100dcb7816 */ /* 0x040fe400000000cb */
[----:B------:R-:W-:Y:S01]  /*137c0*/  PRMT R202, R13, 0x7632, R202 ;  /* 0x000076320dca7816 */ /* 0x000fe200000000ca */
[----:B------:R-:W-:Y:S01]  /*137d0*/  @!P1 HADD2 R177, -R196.H0_H0, -RZ.H0_H0 ;  /* 0xa00000ffc4b19230 */ /* 0x000fe20000000900 */
[----:B------:R-:W-:-:S05]  /*137e0*/  PRMT R175, R196, 0x5410, R27 ;  /* 0x00005410c4af7816 */ /* 0x000fca000000001b */
[----:B------:R-:W-:Y:S02]  /*137f0*/  @!P6 HADD2 R186, -R203.H0_H0, -RZ.H0_H0 ;  /* 0xa00000ffcbbae230 */ /* 0x000fe40000000900 */
[----:B------:R-:W-:Y:S01]  /*13800*/  @!P2 HADD2 R178, -R202.H0_H0, -RZ.H0_H0 ;  /* 0xa00000ffcab2a230 */ /* 0x000fe20000000900 */
[----:B------:R-:W-:Y:S01]  /*13810*/  @!P1 PRMT R196, R177, 0x5410, RZ ;  /* 0x00005410b1c49816 */ /* 0x000fe200000000ff */
[----:B------:R-:W-:Y:S01]  /*13820*/  STL [R1+0x168], R133 ;  /* 0x0001688501007387 */ /* 0x000fe20000100800 */
[----:B------:R-:W-:Y:S02]  /*13830*/  PRMT R189, R203, 0x5410, R202 ;  /* 0x00005410cbbd7816 */ /* 0x000fe400000000ca */
[----:B------:R-:W-:Y:S01]  /*13840*/  @!P6 PRMT R203, R186, 0x5410, RZ ;  /* 0x00005410bacbe816 */ /* 0x000fe200000000ff */
[----:B------:R-:W-:Y:S01]  /*13850*/  STL [R1+0x178], R132 ;  /* 0x0001788401007387 */ /* 0x000fe20000100800 */
[----:B------:R-:W-:-:S03]  /*13860*/  @!P2 PRMT R202, R178, 0x5410, RZ ;  /* 0x00005410b2caa816 */ /* 0x000fc600000000ff */
[----:B------:R-:W-:Y:S04]  /*13870*/  STL [R1+0x17c], R215 ;  /* 0x00017cd701007387 */ /* 0x000fe80000100800 */
[----:B------:R-:W-:Y:S04]  /*13880*/  STL [R1+0x180], R204 ;  /* 0x000180cc01007387 */ /* 0x000fe80000100800 */
[----:B------:R-:W-:Y:S04]  /*13890*/  STL [R1+0x184], R196 ;  /* 0x000184c401007387 */ /* 0x000fe80000100800 */
[----:B------:R1:W-:Y:S04]  /*138a0*/  STL.64 [R1+0x170], R202 ;  /* 0x000170ca01007387 */ /* 0x0003e80000100a00 */
[----:B-1----:R-:W2:Y:S01]  /*138b0*/  LDL.LU.64 R202, [R1+0x38] ;  /* 0x0000380001ca7983 */ /* 0x002ea20000300a00 */
[----:B------:R-:W1:Y:S01]  /*138c0*/  MUFU.EX2 R6, R34 ;  /* 0x0000002200067308 */ /* 0x000e620000000800 */
[----:B------:R-:W-:-:S02]  /*138d0*/  ISETP.GE.U32.AND P4, PT, R240, R7, PT ;  /* 0x00000007f000720c */ /* 0x000fc40003f86070 */
[----:B------:R-:W-:Y:S02]  /*138e0*/  LOP3.LUT R16, R4, 0xffff, RZ, 0xc0, !PT ;  /* 0x0000ffff04107812 */ /* 0x000fe400078ec0ff */
[--C-:B------:R-:W-:Y:S02]  /*138f0*/  SHF.R.U32.HI R7, RZ, 0x18, R4.reuse ;  /* 0x00000018ff077819 */ /* 0x100fe40000011604 */
[----:B------:R-:W-:Y:S02]  /*13900*/  SHF.R.U32.HI R5, RZ, 0x10, R4 ;  /* 0x00000010ff057819 */ /* 0x000fe40000011604 */
[----:B------:R-:W3:Y:S02]  /*13910*/  MUFU.EX2 R4, R32 ;  /* 0x0000002000047308 */ /* 0x000ee40000000800 */
[----:B------:R-:W-:Y:S01]  /*13920*/  LOP3.LUT R5, R5, 0xff, RZ, 0xc0, !PT ;  /* 0x000000ff05057812 */ /* 0x000fe200078ec0ff */
[----:B------:R-:W-:Y:S01]  /*13930*/  @!P0 HADD2 R176, -R27.H0_H0, -RZ.H0_H0 ;  /* 0xa00000ff1bb08230 */ /* 0x000fe20000000900 */
[----:B------:R-:W-:-:S02]  /*13940*/  LOP3.LUT R8, R8, 0xff, RZ, 0xc0, !PT ;  /* 0x000000ff08087812 */ /* 0x000fc400078ec0ff */
[----:B------:R-:W-:Y:S01]  /*13950*/  ISETP.GE.U32.AND P1, PT, R240, R5, PT ;  /* 0x00000005f000720c */ /* 0x000fe20003f26070 */
[----:B-1----:R-:W-:Y:S01]  /*13960*/  FADD.FTZ R5, R6, R19 ;  /* 0x0000001306057221 */ /* 0x002fe20000010000 */
[----:B------:R-:W-:Y:S02]  /*13970*/  LOP3.LUT R3, R12, 0xffff, RZ, 0xc0, !PT ;  /* 0x0000ffff0c037812 */ /* 0x000fe400078ec0ff */
[----:B------:R-:W-:Y:S02]  /*13980*/  ISETP.GE.U32.AND P5, PT, R240, R8, PT ;  /* 0x00000008f000720c */ /* 0x000fe40003fa6070 */
[----:B------:R-:W-:Y:S01]  /*13990*/  @!P0 PRMT R27, R176, 0x5410, RZ ;  /* 0x00005410b01b8816 */ /* 0x000fe200000000ff */
[----:B------:R-:W-:Y:S01]  /*139a0*/  MUFU.EX2 R9, R170 ;  /* 0x000000aa00097308 */ /* 0x000fe20000000800 */
[----:B------:R-:W-:Y:S01]  /*139b0*/  ISETP.GE.U32.AND P0, PT, R240, R7, PT ;  /* 0x00000007f000720c */ /* 0x000fe20003f06070 */
[----:B---3--:R-:W-:Y:S01]  /*139c0*/  FADD.FTZ R8, R4, R5 ;  /* 0x0000000504087221 */ /* 0x008fe20000010000 */
[----:B------:R-:W-:-:S02]  /*139d0*/  SHF.R.U32.HI R3, RZ, 0x8, R3 ;  /* 0x00000008ff037819 */ /* 0x000fc40000011603 */
[----:B------:R-:W-:-:S03]  /*139e0*/  F2FP.PACK_AB R7, R4, R6 ;  /* 0x000000060407723e */ /* 0x000fc600000000ff */
[----:B------:R-:W1:Y:S01]  /*139f0*/  MUFU.EX2 R5, R171 ;  /* 0x000000ab00057308 */ /* 0x000e620000000800 */
[----:B------:R-:W-:-:S07]  /*13a00*/  LOP3.LUT R3, R3, 0xffff, RZ, 0xc0, !PT ;  /* 0x0000ffff03037812 */ /* 0x000fce00078ec0ff */
[----:B------:R-:W3:Y:S01]  /*13a10*/  MUFU.EX2 R4, R30 ;  /* 0x0000001e00047308 */ /* 0x000ee20000000800 */
[----:B------:R-:W-:Y:S02]  /*13a20*/  SHF.R.U32.HI R6, RZ, 0x8, R16 ;  /* 0x00000008ff067819 */ /* 0x000fe40000011610 */
[----:B------:R-:W-:Y:S02]  /*13a30*/  ISETP.GE.U32.AND P6, PT, R240, R3, PT ;  /* 0x00000003f000720c */ /* 0x000fe40003fc6070 */
[----:B------:R-:W-:-:S03]  /*13a40*/  LOP3.LUT R6, R6, 0xffff, RZ, 0xc0, !PT ;  /* 0x0000ffff06067812 */ /* 0x000fc600078ec0ff */
[----:B------:R-:W4:Y:S01]  /*13a50*/  MUFU.EX2 R3, R26 ;  /* 0x0000001a00037308 */ /* 0x000f220000000800 */
[----:B------:R-:W-:Y:S01]  /*13a60*/  ISETP.GE.U32.AND P2, PT, R240, R6, PT ;  /* 0x00000006f000720c */ /* 0x000fe20003f46070 */
[----:B-1----:R-:W-:Y:S01]  /*13a70*/  FADD.FTZ R20, R5, R20 ;  /* 0x0000001405147221 */ /* 0x002fe20000010000 */
[----:B------:R-:W-:Y:S02]  /*13a80*/  F2FP.PACK_AB R6, R9, R5 ;  /* 0x000000050906723e */ /* 0x000fe400000000ff */
[C---:B------:R-:W-:Y:S01]  /*13a90*/  PRMT R206, R7.reuse, 0x7632, R206 ;  /* 0x0000763207ce7816 */ /* 0x040fe200000000ce */
[----:B---3--:R-:W-:Y:S02]  /*13aa0*/  FADD.FTZ R5, R4, R8 ;  /* 0x0000000804057221 */ /* 0x008fe40000010000 */
[----:B------:R-:W1:Y:S01]  /*13ab0*/  MUFU.EX2 R8, R24 ;  /* 0x0000001800087308 */ /* 0x000e620000000800 */
[----:B------:R-:W-:Y:S01]  /*13ac0*/  PRMT R201, R7, 0x7610, R201 ;  /* 0x0000761007c97816 */ /* 0x000fe200000000c9 */
[----:B------:R-:W-:Y:S01]  /*13ad0*/  @!P4 HADD2 R209, -R206.H0_H0, -RZ.H0_H0 ;  /* 0xa00000ffced1c230 */ /* 0x000fe20000000900 */
[----:B------:R-:W-:-:S02]  /*13ae0*/  PRMT R207, R6, 0x7610, R207 ;  /* 0x0000761006cf7816 */ /* 0x000fc400000000cf */
[----:B------:R-:W-:-:S03]  /*13af0*/  PRMT R217, R6, 0x7632, R217 ;  /* 0x0000763206d97816 */ /* 0x000fc600000000d9 */
[----:B------:R-:W3:Y:S01]  /*13b00*/  MUFU.EX2 R7, R33 ;  /* 0x0000002100077308 */ /* 0x000ee20000000800 */
[C---:B----4-:R-:W-:Y:S01]  /*13b10*/  FADD.FTZ R19, R3.reuse, R5 ;  /* 0x0000000503137221 */ /* 0x050fe20000010000 */
[----:B------:R-:W-:Y:S02]  /*13b20*/  F2FP.PACK_AB R4, R3, R4 ;  /* 0x000000040304723e */ /* 0x000fe400000000ff */
[----:B------:R-:W-:Y:S02]  /*13b30*/  LOP3.LUT R3, R12, 0xff, RZ, 0xc0, !PT ;  /* 0x000000ff0c037812 */ /* 0x000fe400078ec0ff */
[----:B------:R-:W-:Y:S02]  /*13b40*/  PRMT R195, R201, 0x5410, R206 ;  /* 0x00005410c9c37816 */ /* 0x000fe400000000ce */
[----:B------:R-:W4:Y:S01]  /*13b50*/  MUFU.EX2 R6, R22 ;  /* 0x0000001600067308 */ /* 0x000f220000000800 */
[----:B------:R-:W-:Y:S02]  /*13b60*/  @!P4 PRMT R206, R209, 0x5410, RZ ;  /* 0x00005410d1cec816 */ /* 0x000fe400000000ff */
[----:B------:R-:W-:Y:S01]  /*13b70*/  ISETP.GE.U32.AND P4, PT, R240, R3, PT ;  /* 0x00000003f000720c */ /* 0x000fe20003f86070 */
[----:B------:R-:W-:Y:S01]  /*13b80*/  @!P5 HADD2 R208, -R201.H0_H0, -RZ.H0_H0 ;  /* 0xa00000ffc9d0d230 */ /* 0x000fe20000000900 */
[----:B------:R-:W-:-:S03]  /*13b90*/  PRMT R185, R4, 0x7610, R185 ;  /* 0x0000761004b97816 */ /* 0x000fc600000000b9 */
[----:B------:R-:W4:Y:S01]  /*13ba0*/  MUFU.EX2 R5, R168 ;  /* 0x000000a800057308 */ /* 0x000f220000000800 */
[----:B------:R-:W-:Y:S01]  /*13bb0*/  PRMT R216, R4, 0x7632, R216 ;  /* 0x0000763204d87816 */ /* 0x000fe200000000d8 */
[----:B-1----:R-:W-:Y:S01]  /*13bc0*/  FADD.FTZ R19, R8, R19 ;  /* 0x0000001308137221 */ /* 0x002fe20000010000 */
[----:B------:R-:W-:Y:S01]  /*13bd0*/  @!P3 HADD2 R213, -R207.H0_H0, -RZ.H0_H0 ;  /* 0xa00000ffcfd5b230 */ /* 0x000fe20000000900 */
[----:B------:R-:W-:Y:S01]  /*13be0*/  @!P5 PRMT R201, R208, 0x5410, RZ ;  /* 0x00005410d0c9d816 */ /* 0x000fe200000000ff */
[----:B------:R-:W-:-:S03]  /*13bf0*/  @!P2 HADD2 R210, -R217.H0_H0, -RZ.H0_H0 ;  /* 0xa00000ffd9d2a230 */ /* 0x000fc60000000900 */
[----:B------:R-:W1:Y:S01]  /*13c00*/  MUFU.EX2 R4, R135 ;  /* 0x0000008700047308 */ /* 0x000e620000000800 */
[----:B------:R-:W-:Y:S01]  /*13c10*/  @!P1 HADD2 R218, -R185.H0_H0, -RZ.H0_H0 ;  /* 0xa00000ffb9da9230 */ /* 0x000fe20000000900 */
[----:B------:R-:W-:Y:S01]  /*13c20*/  PRMT R16, R21, 0x7610, R16 ;  /* 0x0000761015107816 */ /* 0x000fe20000000010 */
[----:B---3--:R-:W-:Y:S01]  /*13c30*/  FADD.FTZ R19, R7, R19 ;  /* 0x0000001307137221 */ /* 0x008fe20000010000 */
[----:B------:R-:W-:Y:S01]  /*13c40*/  PRMT R194, R207, 0x5410, R217 ;  /* 0x00005410cfc27816 */ /* 0x000fe200000000d9 */
[----:B------:R-:W-:Y:S01]  /*13c50*/  STL [R1+0x188], R195 ;  /* 0x000188c301007387 */ /* 0x000fe20000100800 */
[----:B------:R-:W-:Y:S02]  /*13c60*/  @!P3 PRMT R207, R213, 0x5410, RZ ;  /* 0x00005410d5cfb816 */ /* 0x000fe400000000ff */
[----:B------:R3:W1:Y:S01]  /*13c70*/  MUFU.EX2 R3, R169 ;  /* 0x000000a900037308 */ /* 0x0006620000000800 */
[----:B------:R-:W-:Y:S01]  /*13c80*/  @!P2 PRMT R217, R210, 0x5410, RZ ;  /* 0x00005410d2d9a816 */ /* 0x000fe200000000ff */
[----:B------:R-:W-:Y:S01]  /*13c90*/  FADD.FTZ R20, R9, R20 ;  /* 0x0000001409147221 */ /* 0x000fe20000010000 */
[----:B------:R-:W-:Y:S01]  /*13ca0*/  STL [R1+0x18c], R201 ;  /* 0x00018cc901007387 */ /* 0x000fe20000100800 */
[----:B------:R-:W-:Y:S01]  /*13cb0*/  PRMT R193, R185, 0x5410, R216 ;  /* 0x00005410b9c17816 */ /* 0x000fe200000000d8 */
[----:B----4-:R-:W-:Y:S01]  /*13cc0*/  FADD.FTZ R9, R6, R19 ;  /* 0x0000001306097221 */ /* 0x010fe20000010000 */
[----:B------:R-:W-:Y:S01]  /*13cd0*/  PRMT R13, R21, 0x7632, R13 ;  /* 0x00007632150d7816 */ /* 0x000fe2000000000d */
[----:B------:R-:W-:Y:S01]  /*13ce0*/  STL [R1+0x190], R206 ;  /* 0x000190ce01007387 */ /* 0x000fe20000100800 */
[----:B------:R-:W-:Y:S01]  /*13cf0*/  @!P4 HADD2 R220, -R16.H0_H0, -RZ.H0_H0 ;  /* 0xa00000ff10dcc230 */ /* 0x000fe20000000900 */
[----:B------:R-:W-:Y:S01]  /*13d00*/  @!P1 PRMT R185, R218, 0x5410, RZ ;  /* 0x00005410dab99816 */ /* 0x000fe200000000ff */
[----:B------:R-:W-:Y:S01]  /*13d10*/  IMAD.WIDE.U32 R24, R222, -0x326172a9, RZ ;  /* 0xcd9e8d57de187825 */ /* 0x000fe200078e00ff */
[----:B------:R-:W-:Y:S01]  /*13d20*/  STL [R1+0x194], R194 ;  /* 0x000194c201007387 */ /* 0x000fe20000100800 */
[----:B------:R-:W-:-:S02]  /*13d30*/  PRMT R174, R16, 0x5410, R13 ;  /* 0x0000541010ae7816 */ /* 0x000fc4000000000d */
[----:B------:R-:W-:Y:S01]  /*13d40*/  FADD.FTZ R9, R5, R9 ;  /* 0x0000000905097221 */ /* 0x000fe20000010000 */
[----:B------:R-:W-:Y:S01]  /*13d50*/  STL [R1+0x198], R207 ;  /* 0x000198cf01007387 */ /* 0x000fe20000100800 */
[----:B------:R-:W-:Y:S01]  /*13d60*/  @!P4 PRMT R16, R220, 0x5410, RZ ;  /* 0x00005410dc10c816 */ /* 0x000fe200000000ff */
[-C--:B------:R-:W-:Y:S02]  /*13d70*/  FMUL.FTZ R229, R61, R2.reuse ;  /* 0x000000023de57220 */ /* 0x080fe40000410000 */
[----:B------:R-:W-:Y:S01]  /*13d80*/  STL [R1+0x19c], R217 ;  /* 0x00019cd901007387 */ /* 0x000fe20000100800 */
[----:B------:R-:W-:Y:S01]  /*13d90*/  FMUL.FTZ R236, R68, R2 ;  /* 0x0000000244ec7220 */ /* 0x000fe20000410000 */
[----:B------:R-:W-:Y:S02]  /*13da0*/  F2FP.PACK_AB R19, R7, R8 ;  /* 0x000000080713723e */ /* 0x000fe400000000ff */
[----:B------:R-:W-:Y:S01]  /*13db0*/  STL [R1+0x1a0], R193 ;  /* 0x0001a0c101007387 */ /* 0x000fe20000100800 */
[----:B------:R-:W-:-:S02]  /*13dc0*/  FMUL.FTZ R164, R164, R2 ;  /* 0x00000002a4a47220 */ /* 0x000fc40000410000 */
[-C--:B------:R-:W-:Y:S01]  /*13dd0*/  FMUL.FTZ R165, R165, R2.reuse ;  /* 0x00000002a5a57220 */ /* 0x080fe20000410000 */
[----:B------:R4:W-:Y:S01]  /*13de0*/  STL [R1+0x1a4], R185 ;  /* 0x0001a4b901007387 */ /* 0x0009e20000100800 */
        /* <DEDUP_REMOVED lines=54> */
[-C--:B----4-:R-:W-:Y:S02]  /*14150*/  FMUL.FTZ R185, R120, R2.reuse ;  /* 0x0000000278b97220 */ /* 0x090fe40000410000 */
[-C--:B------:R-:W-:Y:S02]  /*14160*/  FMUL.FTZ R193, R121, R2.reuse ;  /* 0x0000000279c17220 */ /* 0x080fe40000410000 */
[-C--:B------:R-:W-:Y:S02]  /*14170*/  FMUL.FTZ R194, R124, R2.reuse ;  /* 0x000000027cc27220 */ /* 0x080fe40000410000 */
[-C--:B------:R-:W-:Y:S02]  /*14180*/  FMUL.FTZ R206, R125, R2.reuse ;  /* 0x000000027dce7220 */ /* 0x080fe40000410000 */
[----:B------:R-:W-:-:S02]  /*14190*/  FMUL.FTZ R196, R128, R2 ;  /* 0x0000000280c47220 */ /* 0x000fc40000410000 */
[----:B------:R-:W-:Y:S01]  /*141a0*/  FMUL.FTZ R204, R129, R2 ;  /* 0x0000000281cc7220 */ /* 0x000fe20000410000 */
[----:B------:R-:W-:Y:S01]  /*141b0*/  LOP3.LUT R2, R25, UR5, R198, 0x96, !PT ;  /* 0x0000000519027c12 */ /* 0x000fe2000f8e96c6 */
[----:B-1----:R-:W-:Y:S01]  /*141c0*/  FADD.FTZ R7, R4, R9 ;  /* 0x0000000904077221 */ /* 0x002fe20000010000 */
[----:B------:R-:W-:-:S03]  /*141d0*/  F2FP.PACK_AB R22, R3, R4 ;  /* 0x000000040316723e */ /* 0x000fc600000000ff */
[----:B------:R-:W-:Y:S02]  /*141e0*/  FADD.FTZ R23, R3, R7 ;  /* 0x0000000703177221 */ /* 0x000fe40000010000 */
[----:B------:R-:W-:-:S05]  /*141f0*/  IMAD.WIDE.U32 R2, R2, -0x2daee0ad, RZ ;  /* 0xd2511f5302027825 */ /* 0x000fca00078e00ff */
[----:B------:R-:W-:Y:S02]  /*14200*/  LOP3.LUT R3, R3, UR14, R190, 0x96, !PT ;  /* 0x0000000e03037c12 */ /* 0x000fe4000f8e96be */
[----:B------:R-:W-:-:S03]  /*14210*/  F2FP.PACK_AB R21, R5, R6 ;  /* 0x000000060515723e */ /* 0x000fc600000000ff */
[----:B------:R-:W-:Y:S01]  /*14220*/  IMAD.WIDE.U32 R8, R3, -0x326172a9, RZ ;  /* 0xcd9e8d5703087825 */ /* 0x000fe200078e00ff */
[----:B------:R-:W1:Y:S01]  /*14230*/  LDC.U8 R73, c[0x0][0x2d8] ;  /* 0x0000b600ff497b82 */ /* 0x000e620000000000 */
[----:B--2---:R-:W-:-:S05]  /*14240*/  LOP3.LUT R4, R203, UR4, R24, 0x96, !PT ;  /* 0x00000004cb047c12 */ /* 0x004fca000f8e9618 */
[----:B------:R-:W-:Y:S01]  /*14250*/  IMAD.WIDE.U32 R4, R4, -0x2daee0ad, RZ ;  /* 0xd2511f5304047825 */ /* 0x000fe200078e00ff */
[----:B------:R-:W-:-:S04]  /*14260*/  LOP3.LUT R3, R9, UR13, R202, 0x96, !PT ;  /* 0x0000000d09037c12 */ /* 0x000fc8000f8e96ca */
[----:B------:R-:W-:Y:S01]  /*14270*/  LOP3.LUT R6, R5, UR12, R2, 0x96, !PT ;  /* 0x0000000c05067c12 */ /* 0x000fe2000f8e9602 */
[----:B------:R-:W-:-:S04]  /*14280*/  IMAD.WIDE.U32 R2, R3, -0x2daee0ad, RZ ;  /* 0xd2511f5303027825 */ /* 0x000fc800078e00ff */
[----:B------:R-:W-:Y:S01]  /*14290*/  IMAD.WIDE.U32 R6, R6, -0x326172a9, RZ ;  /* 0xcd9e8d5706067825 */ /* 0x000fe200078e00ff */
[----:B------:R-:W-:-:S04]  /*142a0*/  LOP3.LUT R4, R3, UR10, R4, 0x96, !PT ;  /* 0x0000000a03047c12 */ /* 0x000fc8000f8e9604 */
[----:B------:R-:W-:-:S05]  /*142b0*/  LOP3.LUT R3, R7, UR11, R8, 0x96, !PT ;  /* 0x0000000b07037c12 */ /* 0x000fca000f8e9608 */
[----:B------:R-:W-:-:S05]  /*142c0*/  IMAD.WIDE.U32 R8, R3, -0x2daee0ad, RZ ;  /* 0xd2511f5303087825 */ /* 0x000fca00078e00ff */
[----:B------:R-:W-:Y:S01]  /*142d0*/  LOP3.LUT R2, R9, UR8, R2, 0x96, !PT ;  /* 0x0000000809027c12 */ /* 0x000fe2000f8e9602 */
[----:B------:R-:W-:-:S04]  /*142e0*/  IMAD.WIDE.U32 R4, R4, -0x326172a9, RZ ;  /* 0xcd9e8d5704047825 */ /* 0x000fc800078e00ff */
[----:B------:R-:W-:Y:S01]  /*142f0*/  IMAD.WIDE.U32 R2, R2, -0x326172a9, RZ ;  /* 0xcd9e8d5702027825 */ /* 0x000fe200078e00ff */
[----:B------:R-:W-:-:S04]  /*14300*/  LOP3.LUT R6, R5, UR9, R6, 0x96, !PT ;  /* 0x0000000905067c12 */ /* 0x000fc8000f8e9606 */
[----:B------:R-:W-:-:S04]  /*14310*/  LOP3.LUT R4, R3, UR7, R4, 0x96, !PT ;  /* 0x0000000703047c12 */ /* 0x000fc8000f8e9604 */
[----:B------:R-:W-:-:S04]  /*14320*/  LOP3.LUT R5, R4, 0xff, RZ, 0xc0, !PT ;  /* 0x000000ff04057812 */ /* 0x000fc800078ec0ff */
[----:B-1----:R-:W-:Y:S02]  /*14330*/  ISETP.GE.U32.AND P4, PT, R73, R5, PT ;  /* 0x000000054900720c */ /* 0x002fe40003f86070 */
[----:B------:R-:W-:-:S04]  /*14340*/  LOP3.LUT R5, R4, 0xffff, RZ, 0xc0, !PT ;  /* 0x0000ffff04057812 */ /* 0x000fc800078ec0ff */
[----:B------:R-:W-:-:S04]  /*14350*/  SHF.R.U32.HI R5, RZ, 0x8, R5 ;  /* 0x00000008ff057819 */ /* 0x000fc80000011605 */
[----:B------:R-:W-:-:S04]  /*14360*/  LOP3.LUT R5, R5, 0xffff, RZ, 0xc0, !PT ;  /* 0x0000ffff05057812 */ /* 0x000fc800078ec0ff */
[----:B------:R-:W-:Y:S02]  /*14370*/  ISETP.GE.U32.AND P3, PT, R73, R5, PT ;  /* 0x000000054900720c */ /* 0x000fe40003f66070 */
[--C-:B------:R-:W-:Y:S02]  /*14380*/  SHF.R.U32.HI R5, RZ, 0x10, R4.reuse ;  /* 0x00000010ff057819 */ /* 0x100fe40000011604 */
[----:B------:R-:W-:Y:S01]  /*14390*/  SHF.R.U32.HI R4, RZ, 0x18, R4 ;  /* 0x00000018ff047819 */ /* 0x000fe20000011604 */
[----:B------:R-:W-:-:S03]  /*143a0*/  @!P6 HADD2 R219, -R13.H0_H0, -RZ.H0_H0 ;  /* 0xa00000ff0ddbe230 */ /* 0x000fc60000000900 */
[----:B------:R-:W-:Y:S02]  /*143b0*/  ISETP.GE.U32.AND P1, PT, R73, R4, PT ;  /* 0x000000044900720c */ /* 0x000fe40003f26070 */
[C---:B------:R-:W-:Y:S02]  /*143c0*/  LOP3.LUT R4, R2.reuse, 0xff, RZ, 0xc0, !PT ;  /* 0x000000ff02047812 */ /* 0x040fe400078ec0ff */
[----:B------:R-:W-:Y:S02]  /*143d0*/  @!P6 PRMT R13, R219, 0x5410, RZ ;  /* 0x00005410db0de816 */ /* 0x000fe400000000ff */
[----:B------:R-:W-:Y:S02]  /*143e0*/  ISETP.GE.U32.AND P6, PT, R73, R4, PT ;  /* 0x000000044900720c */ /* 0x000fe40003fc6070 */
[----:B------:R-:W-:Y:S02]  /*143f0*/  SHF.R.U32.HI R4, RZ, 0x10, R2 ;  /* 0x00000010ff047819 */ /* 0x000fe40000011602 */
[----:B------:R-:W-:-:S02]  /*14400*/  LOP3.LUT R9, R2, 0xffff, RZ, 0xc0, !PT ;  /* 0x0000ffff02097812 */ /* 0x000fc400078ec0ff */
[----:B------:R-:W-:Y:S02]  /*14410*/  SHF.R.U32.HI R2, RZ, 0x18, R2 ;  /* 0x00000018ff027819 */ /* 0x000fe40000011602 */
[----:B------:R-:W-:Y:S02]  /*14420*/  LOP3.LUT R3, R4, 0xff, RZ, 0xc0, !PT ;  /* 0x000000ff04037812 */ /* 0x000fe400078ec0ff */
[C---:B------:R-:W-:Y:S02]  /*14430*/  ISETP.GE.U32.AND P2, PT, R73.reuse, R2, PT ;  /* 0x000000024900720c */ /* 0x040fe40003f46070 */
[----:B------:R-:W-:Y:S01]  /*14440*/  ISETP.GE.U32.AND P5, PT, R73, R3, PT ;  /* 0x000000034900720c */ /* 0x000fe20003fa6070 */
[----:B------:R-:W-:Y:S01]  /*14450*/  IMAD.WIDE.U32 R2, R6, -0x2daee0ad, RZ ;  /* 0xd2511f5306027825 */ /* 0x000fe200078e00ff */
[----:B------:R1:W2:Y:S01]  /*14460*/  MUFU.EX2 R4, R223 ;  /* 0x000000df00047308 */ /* 0x0002a20000000800 */
[----:B------:R-:W-:Y:S01]  /*14470*/  F2FP.PACK_AB R26, R17, R18 ;  /* 0x00000012111a723e */ /* 0x000fe200000000ff */
[----:B------:R-:W-:-:S02]  /*14480*/  @!P0 HADD2 R211, -R216.H0_H0, -RZ.H0_H0 ;  /* 0xa00000ffd8d38230 */ /* 0x000fc40000000900 */
[----:B------:R-:W-:Y:S02]  /*14490*/  LOP3.LUT R6, R3, UR6, R8, 0x96, !PT ;  /* 0x0000000603067c12 */ /* 0x000fe4000f8e9608 */
[C---:B------:R-:W-:Y:S02]  /*144a0*/  LOP3.LUT R8, R2.reuse, 0xff, RZ, 0xc0, !PT ;  /* 0x000000ff02087812 */ /* 0x040fe400078ec0ff */
[----:B------:R-:W-:Y:S02]  /*144b0*/  LOP3.LUT R17, R2, 0xffff, RZ, 0xc0, !PT ;  /* 0x0000ffff02117812 */ /* 0x000fe400078ec0ff */
[--C-:B------:R-:W-:Y:S02]  /*144c0*/  SHF.R.U32.HI R18, RZ, 0x10, R2.reuse ;  /* 0x00000010ff127819 */ /* 0x100fe40000011602 */
[----:B------:R-:W-:Y:S02]  /*144d0*/  SHF.R.U32.HI R7, RZ, 0x18, R2 ;  /* 0x00000018ff077819 */ /* 0x000fe40000011602 */
[----:B------:R3:W4:Y:S01]  /*144e0*/  MUFU.EX2 R2, R226 ;  /* 0x000000e200027308 */ /* 0x0007220000000800 */
[----:B------:R-:W-:Y:S01]  /*144f0*/  @!P0 PRMT R216, R211, 0x5410, RZ ;  /* 0x00005410d3d88816 */ /* 0x000fe200000000ff */
[-C--:B------:R-:W-:Y:S01]  /*14500*/  FMUL.FTZ R166, R166, R0.reuse ;  /* 0x00000000a6a67220 */ /* 0x080fe20000410000 */
[----:B------:R-:W-:Y:S01]  /*14510*/  LOP3.LUT R5, R5, 0xff, RZ, 0xc0, !PT ;  /* 0x000000ff05057812 */ /* 0x000fe200078ec0ff */
[----:B------:R-:W-:-:S02]  /*14520*/  FMUL.FTZ R167, R167, R0 ;  /* 0x00000000a7a77220 */ /* 0x000fc40000410000 */
[----:B------:R1:W-:Y:S01]  /*14530*/  STL [R1+0x1a8], R216 ;  /* 0x0001a8d801007387 */ /* 0x0003e20000100800 */
        /* <DEDUP_REMOVED lines=21> */
[-C--:B-1----:R-:W-:Y:S02]  /*14690*/  FMUL.FTZ R223, R51, R0.reuse ;  /* 0x0000000033df7220 */ /* 0x082fe40000410000 */
[-C--:B---3--:R-:W-:Y:S02]  /*146a0*/  FMUL.FTZ R226, R54, R0.reuse ;  /* 0x0000000036e27220 */ /* 0x088fe40000410000 */
        /* <DEDUP_REMOVED lines=39> */
[----:B--2---:R-:W-:Y:S01]  /*14920*/  FADD.FTZ R0, R4, R20 ;  /* 0x0000001404007221 */ /* 0x004fe20000010000 */
[----:B------:R-:W-:Y:S02]  /*14930*/  ISETP.GE.U32.AND P0, PT, R73, R5, PT ;  /* 0x000000054900720c */ /* 0x000fe40003f06070 */
[C---:B----4-:R-:W-:Y:S01]  /*14940*/  F2FP.PACK_AB R4, R2.reuse, R4 ;  /* 0x000000040204723e */ /* 0x050fe200000000ff */
[----:B------:R-:W-:Y:S02]  /*14950*/  FADD.FTZ R5, R2, R0 ;  /* 0x0000000002057221 */ /* 0x000fe40000010000 */
[----:B------:R-:W1:Y:S01]  /*14960*/  MUFU.EX2 R2, R252 ;  /* 0x000000fc00027308 */ /* 0x000e620000000800 */
[----:B------:R-:W-:-:S07]  /*14970*/  PRMT R187, R4, 0x7610, R187 ;  /* 0x0000761004bb7816 */ /* 0x000fce00000000bb */
[----:B------:R2:W3:Y:S01]  /*14980*/  MUFU.EX2 R0, R197 ;  /* 0x000000c500007308 */ /* 0x0004e20000000800 */
[----:B------:R-:W-:Y:S01]  /*14990*/  SHF.R.U32.HI R3, RZ, 0x8, R9 ;  /* 0x00000008ff037819 */ /* 0x000fe20000011609 */
[----:B------:R-:W-:Y:S01]  /*149a0*/  @!P4 HADD2 R38, -R187.H0_H0, -RZ.H0_H0 ;  /* 0xa00000ffbb26c230 */ /* 0x000fe20000000900 */
[----:B------:R-:W-:Y:S02]  /*149b0*/  PRMT R133, R4, 0x7632, R133 ;  /* 0x0000763204857816 */ /* 0x000fe40000000085 */
[----:B------:R-:W-:Y:S02]  /*149c0*/  LOP3.LUT R3, R3, 0xffff, RZ, 0xc0, !PT ;  /* 0x0000ffff03037812 */ /* 0x000fe400078ec0ff */
[----:B------:R-:W-:Y:S02]  /*149d0*/  PRMT R205, R19, 0x7632, R205 ;  /* 0x0000763213cd7816 */ /* 0x000fe400000000cd */
[----:B--2---:R-:W-:Y:S02]  /*149e0*/  PRMT R197, R187, 0x5410, R133 ;  /* 0x00005410bbc57816 */ /* 0x004fe40000000085 */
[----:B------:R-:W-:-:S02]  /*149f0*/  @!P4 PRMT R187, R38, 0x5410, RZ ;  /* 0x0000541026bbc816 */ /* 0x000fc400000000ff */
[----:B------:R-:W-:Y:S01]  /*14a00*/  ISETP.GE.U32.AND P4, PT, R73, R3, PT ;  /* 0x000000034900720c */ /* 0x000fe20003f86070 */
[----:B-1----:R-:W-:Y:S01]  /*14a10*/  FADD.FTZ R3, R2, R5 ;  /* 0x0000000502037221 */ /* 0x002fe20000010000 */
[----:B---3--:R-:W-:Y:S01]  /*14a20*/  F2FP.PACK_AB R2, R0, R2 ;  /* 0x000000020002723e */ /* 0x008fe200000000ff */
[----:B------:R-:W-:-:S03]  /*14a30*/  @!P1 HADD2 R37, -R205.H0_H0, -RZ.H0_H0 ;  /* 0xa00000ffcd259230 */ /* 0x000fc60000000900 */
[C---:B------:R-:W-:Y:S02]  /*14a40*/  PRMT R252, R2.reuse, 0x7610, R252 ;  /* 0x0000761002fc7816 */ /* 0x040fe400000000fc */
[----:B------:R-:W-:Y:S02]  /*14a50*/  PRMT R219, R2, 0x7632, R219 ;  /* 0x0000763202db7816 */ /* 0x000fe400000000db */
[----:B------:R-:W-:Y:S02]  /*14a60*/  SHF.R.U32.HI R2, RZ, 0x10, R6 ;  /* 0x00000010ff027819 */ /* 0x000fe40000011606 */
[----:B------:R-:W-:Y:S02]  /*14a70*/  PRMT R20, R19, 0x7610, R20 ;  /* 0x0000761013147816 */ /* 0x000fe40000000014 */
[----:B------:R-:W-:Y:S02]  /*14a80*/  LOP3.LUT R2, R2, 0xff, RZ, 0xc0, !PT ;  /* 0x000000ff02027812 */ /* 0x000fe400078ec0ff */
[----:B------:R-:W-:Y:S01]  /*14a90*/  LOP3.LUT R10, R173, UR11, R10, 0x96, !PT ;  /* 0x0000000bad0a7c12 */ /* 0x000fe2000f8e960a */
[----:B------:R-:W-:Y:S01]  /*14aa0*/  @!P6 HADD2 R41, -R252.H0_H0, -RZ.H0_H0 ;  /* 0xa00000fffc29e230 */ /* 0x000fe20000000900 */
[----:B------:R-:W-:-:S02]  /*14ab0*/  PRMT R173, R20, 0x5410, R205 ;  /* 0x0000541014ad7816 */ /* 0x000fc400000000cd */
[----:B------:R-:W-:Y:S01]  /*14ac0*/  @!P1 PRMT R205, R37, 0x5410, RZ ;  /* 0x0000541025cd9816 */ /* 0x000fe200000000ff */
[----:B------:R-:W-:Y:S01]  /*14ad0*/  @!P3 HADD2 R36, -R133.H0_H0, -RZ.H0_H0 ;  /* 0xa00000ff8524b230 */ /* 0x000fe20000000900 */
[----:B------:R-:W-:Y:S02]  /*14ae0*/  ISETP.GE.U32.AND P1, PT, R73, R2, PT ;  /* 0x000000024900720c */ /* 0x000fe40003f26070 */
[----:B------:R-:W-:Y:S01]  /*14af0*/  MOV R19, R133 ;  /* 0x0000008500137202 */ /* 0x000fe20000000f00 */
[----:B------:R-:W-:Y:S01]  /*14b00*/  IMAD.MOV.U32 R133, RZ, RZ, R192 ;  /* 0x000000ffff857224 */ /* 0x000fe200078e00c0 */
[----:B------:R-:W-:Y:S01]  /*14b10*/  LOP3.LUT R2, R6, 0xff, RZ, 0xc0, !PT ;  /* 0x000000ff06027812 */ /* 0x000fe200078ec0ff */
[----:B------:R-:W-:Y:S01]  /*14b20*/  @!P4 HADD2 R40, -R219.H0_H0, -RZ.H0_H0 ;  /* 0xa00000ffdb28c230 */ /* 0x000fe20000000900 */
[----:B------:R-:W-:Y:S02]  /*14b30*/  PRMT R192, R252, 0x5410, R219 ;  /* 0x00005410fcc07816 */ /* 0x000fe400000000db */
[----:B------:R-:W-:-:S02]  /*14b40*/  @!P6 PRMT R252, R41, 0x5410, RZ ;  /* 0x0000541029fce816 */ /* 0x000fc400000000ff */
[C---:B------:R-:W-:Y:S01]  /*14b50*/  ISETP.GE.U32.AND P6, PT, R73.reuse, R2, PT ;  /* 0x000000024900720c */ /* 0x040fe20003fc6070 */
[----:B------:R-:W-:Y:S01]  /*14b60*/  FADD.FTZ R4, R0, R3 ;  /* 0x0000000300047221 */ /* 0x000fe20000010000 */
[----:B------:R-:W-:Y:S01]  /*14b70*/  SHF.R.U32.HI R2, RZ, 0x18, R6 ;  /* 0x00000018ff027819 */ /* 0x000fe20000011606 */
[----:B------:R1:W2:Y:S01]  /*14b80*/  MUFU.EX2 R0, R191 ;  /* 0x000000bf00007308 */ /* 0x0002a20000000800 */
[----:B------:R-:W-:Y:S02]  /*14b90*/  @!P4 PRMT R219, R40, 0x5410, RZ ;  /* 0x0000541028dbc816 */ /* 0x000fe400000000ff */
[----:B------:R-:W-:Y:S02]  /*14ba0*/  ISETP.GE.U32.AND P4, PT, R73, R2, PT ;  /* 0x000000024900720c */ /* 0x000fe40003f86070 */
[----:B------:R-:W-:-:S03]  /*14bb0*/  LOP3.LUT R2, R6, 0xffff, RZ, 0xc0, !PT ;  /* 0x0000ffff06027812 */ /* 0x000fc600078ec0ff */
[----:B------:R-:W3:Y:S01]  /*14bc0*/  MUFU.EX2 R3, R184 ;  /* 0x000000b800037308 */ /* 0x000ee20000000800 */
[C---:B------:R-:W-:Y:S02]  /*14bd0*/  PRMT R218, R21.reuse, 0x7632, R218 ;  /* 0x0000763215da7816 */ /* 0x040fe400000000da */
[----:B------:R-:W-:Y:S02]  /*14be0*/  SHF.R.U32.HI R2, RZ, 0x8, R2 ;  /* 0x00000008ff027819 */ /* 0x000fe40000011602 */
[----:B------:R-:W-:Y:S01]  /*14bf0*/  PRMT R213, R21, 0x7610, R213 ;  /* 0x0000761015d57816 */ /* 0x000fe200000000d5 */
[----:B------:R-:W-:Y:S01]  /*14c00*/  @!P2 HADD2 R42, -R218.H0_H0, -RZ.H0_H0 ;  /* 0xa00000ffda2aa230 */ /* 0x000fe20000000900 */
[----:B------:R-:W-:Y:S02]  /*14c10*/  LOP3.LUT R2, R2, 0xffff, RZ, 0xc0, !PT ;  /* 0x0000ffff02027812 */ /* 0x000fe400078ec0ff */
[----:B-1----:R-:W-:Y:S02]  /*14c20*/  PRMT R191, R213, 0x5410, R218 ;  /* 0x00005410d5bf7816 */ /* 0x002fe400000000da */
[----:B------:R-:W-:Y:S01]  /*14c30*/  @!P2 PRMT R218, R42, 0x5410, RZ ;  /* 0x000054102adaa816 */ /* 0x000fe200000000ff */
[----:B------:R-:W-:Y:S01]  /*14c40*/  @!P5 HADD2 R43, -R213.H0_H0, -RZ.H0_H0 ;  /* 0xa00000ffd52bd230 */ /* 0x000fe20000000900 */
[----:B------:R-:W-:Y:S01]  /*14c50*/  ISETP.GE.U32.AND P2, PT, R73, R2, PT ;  /* 0x000000024900720c */ /* 0x000fe20003f46070 */
[----:B--2---:R-:W-:Y:S01]  /*14c60*/  FADD.FTZ R5, R0, R4 ;  /* 0x0000000400057221 */ /* 0x004fe20000010000 */
[----:B---3--:R-:W-:-:S02]  /*14c70*/  F2FP.PACK_AB R2, R3, R0 ;  /* 0x000000000302723e */ /* 0x008fc400000000ff */
[----:B------:R-:W-:Y:S02]  /*14c80*/  SHF.R.U32.HI R0, RZ, 0x18, R12 ;  /* 0x00000018ff007819 */ /* 0x000fe4000001160c */
[C---:B------:R-:W-:Y:S02]  /*14c90*/  PRMT R212, R2.reuse, 0x7610, R212 ;  /* 0x0000761002d47816 */ /* 0x040fe400000000d4 */
[----:B------:R-:W-:Y:S02]  /*14ca0*/  @!P5 PRMT R213, R43, 0x5410, RZ ;  /* 0x000054102bd5d816 */ /* 0x000fe400000000ff */
[----:B------:R-:W-:Y:S02]  /*14cb0*/  ISETP.GE.U32.AND P5, PT, R73, R0, PT ;  /* 0x000000004900720c */ /* 0x000fe40003fa6070 */
[----:B------:R-:W-:Y:S01]  /*14cc0*/  SHF.R.U32.HI R0, RZ, 0x10, R12 ;  /* 0x00000010ff007819 */ /* 0x000fe2000001160c */
[----:B------:R-:W-:Y:S01]  /*14cd0*/  @!P6 HADD2 R45, -R212.H0_H0, -RZ.H0_H0 ;  /* 0xa00000ffd42de230 */ /* 0x000fe20000000900 */
[----:B------:R-:W-:-:S02]  /*14ce0*/  PRMT R186, R2, 0x7632, R186 ;  /* 0x0000763202ba7816 */ /* 0x000fc400000000ba */
[----:B------:R-:W-:Y:S02]  /*14cf0*/  LOP3.LUT R0, R0, 0xff, RZ, 0xc0, !PT ;  /* 0x000000ff00007812 */ /* 0x000fe400078ec0ff */
[----:B------:R-:W-:Y:S02]  /*14d00*/  PRMT R184, R212, 0x5410, R186 ;  /* 0x00005410d4b87816 */ /* 0x000fe400000000ba */
[----:B------:R-:W-:Y:S02]  /*14d10*/  @!P6 PRMT R212, R45, 0x5410, RZ ;  /* 0x000054102dd4e816 */ /* 0x000fe400000000ff */
[----:B------:R-:W-:Y:S02]  /*14d20*/  ISETP.GE.U32.AND P6, PT, R73, R0, PT ;  /* 0x000000004900720c */ /* 0x000fe40003fc6070 */
[----:B------:R-:W-:Y:S01]  /*14d30*/  SHF.R.U32.HI R0, RZ, 0x8, R17 ;  /* 0x00000008ff007819 */ /* 0x000fe20000011611 */
[----:B------:R-:W-:-:S03]  /*14d40*/  @!P2 HADD2 R44, -R186.H0_H0, -RZ.H0_H0 ;  /* 0xa00000ffba2ca230 */ /* 0x000fc60000000900 */
[----:B------:R-:W-:Y:S02]  /*14d50*/  LOP3.LUT R0, R0, 0xffff, RZ, 0xc0, !PT ;  /* 0x0000ffff00007812 */ /* 0x000fe400078ec0ff */
[----:B------:R-:W-:Y:S02]  /*14d60*/  @!P2 PRMT R186, R44, 0x5410, RZ ;  /* 0x000054102cbaa816 */ /* 0x000fe400000000ff */
[----:B------:R-:W-:Y:S01]  /*14d70*/  ISETP.GE.U32.AND P2, PT, R73, R0, PT ;  /* 0x000000004900720c */ /* 0x000fe20003f46070 */
[----:B------:R-:W-:Y:S01]  /*14d80*/  MUFU.EX2 R2, R133 ;  /* 0x0000008500027308 */ /* 0x000fe20000000800 */
[----:B------:R-:W-:-:S07]  /*14d90*/  PRMT R178, R22, 0x7610, R178 ;  /* 0x0000761016b27816 */ /* 0x000fce00000000b2 */
[----:B------:R-:W1:Y:S08]  /*14da0*/  MUFU.EX2 R0, R200 ;  /* 0x000000c800007308 */ /* 0x000e700000000800 */
[----:B------:R-:W2:Y:S08]  /*14db0*/  MUFU.EX2 R188, R188 ;  /* 0x000000bc00bc7308 */ /* 0x000eb00000000800 */
[----:B------:R-:W3:Y:S01]  /*14dc0*/  MUFU.EX2 R133, R214 ;  /* 0x000000d600857308 */ /* 0x000ee20000000800 */
[----:B------:R-:W-:Y:S01]  /*14dd0*/  @!P1 HADD2 R47, -R178.H0_H0, -RZ.H0_H0 ;  /* 0xa00000ffb22f9230 */ /* 0x000fe20000000900 */
[----:B------:R-:W-:Y:S01]  /*14de0*/  PRMT R177, R22, 0x7632, R177 ;  /* 0x0000763216b17816 */ /* 0x000fe200000000b1 */
[----:B------:R-:W-:Y:S01]  /*14df0*/  IMAD.MOV.U32 R72, RZ, RZ, R179 ;  /* 0x000000ffff487224 */ /* 0x000fe200078e00b3 */
[----:B------:R-:W-:Y:S01]  /*14e00*/  LOP3.LUT R4, R18, 0xff, RZ, 0xc0, !PT ;  /* 0x000000ff12047812 */ /* 0x000fe200078ec0ff */
[----:B------:R-:W-:Y:S01]  /*14e10*/  FADD.FTZ R3, R3, R5 ;  /* 0x0000000503037221 */ /* 0x000fe20000010000 */
[----:B------:R-:W-:Y:S01]  /*14e20*/  LOP3.LUT R11, R11, UR13, R202, 0x96, !PT ;  /* 0x0000000d0b0b7c12 */ /* 0x000fe2000f8e96ca */
[----:B-1----:R-:W-:Y:S01]  /*14e30*/  FADD.FTZ R200, R0, R23 ;  /* 0x0000001700c87221 */ /* 0x002fe20000010000 */
[----:B------:R-:W-:-:S02]  /*14e40*/  PRMT R179, R178, 0x5410, R177 ;  /* 0x00005410b2b37816 */ /* 0x000fc400000000b1 */
[----:B------:R-:W-:Y:S01]  /*14e50*/  @!P1 PRMT R178, R47, 0x5410, RZ ;  /* 0x000054102fb29816 */ /* 0x000fe200000000ff */
[----:B------:R1:W-:Y:S01]  /*14e60*/  STG.E.U16 [R28.64+-0xfe], R13 ;  /* 0xffff020d1c007986 */ /* 0x0003e2000c101518 */
[----:B------:R-:W-:Y:S02]  /*14e70*/  ISETP.GE.U32.AND P1, PT, R73, R4, PT ;  /* 0x000000044900720c */ /* 0x000fe40003f26070 */
[----:B--2---:R-:W-:Y:S02]  /*14e80*/  F2FP.PACK_AB R0, R188, R0 ;  /* 0x00000000bc00723e */ /* 0x004fe400000000ff */
[----:B---3--:R-:W-:Y:S01]  /*14e90*/  F2FP.PACK_AB R4, R133, R2 ;  /* 0x000000028504723e */ /* 0x008fe200000000ff */
[----:B------:R-:W-:Y:S02]  /*14ea0*/  FADD.FTZ R214, R2, R3 ;  /* 0x0000000302d67221 */ /* 0x000fe40000010000 */
[----:B------:R-:W-:Y:S01]  /*14eb0*/  IMAD R2, R11, -0x2daee0ad, RZ ;  /* 0xd2511f530b027824 */ /* 0x000fe200078e02ff */
[C---:B------:R-:W-:Y:S01]  /*14ec0*/  PRMT R134, R0.reuse, 0x7610, R134 ;  /* 0x0000761000867816 */ /* 0x040fe20000000086 */
[----:B------:R-:W-:Y:S01]  /*14ed0*/  @!P0 HADD2 R39, -R20.H0_H0, -RZ.H0_H0 ;  /* 0xa00000ff14278230 */ /* 0x000fe20000000900 */
[----:B------:R-:W-:-:S02]  /*14ee0*/  PRMT R31, R0, 0x7632, R31 ;  /* 0x00007632001f7816 */ /* 0x000fc4000000001f */
[C---:B------:R-:W-:Y:S02]  /*14ef0*/  PRMT R0, R26.reuse, 0x7610, R0 ;  /* 0x000076101a007816 */ /* 0x040fe40000000000 */
[----:B------:R-:W-:Y:S01]  /*14f00*/  PRMT R30, R26, 0x7632, R30 ;  /* 0x000076321a1e7816 */ /* 0x000fe2000000001e */
[----:B------:R-:W-:Y:S01]  /*14f10*/  IMAD.MOV.U32 R26, RZ, RZ, c[0x0][0x228] ;  /* 0x00008a00ff1a7624 */ /* 0x000fe200078e00ff */
[----:B------:R-:W-:Y:S01]  /*14f20*/  @!P0 PRMT R20, R39, 0x5410, RZ ;  /* 0x0000541027148816 */ /* 0x000fe200000000ff */
[----:B------:R-:W-:Y:S01]  /*14f30*/  @!P6 HADD2 R51, -R0.H0_H0, -RZ.H0_H0 ;  /* 0xa00000ff0033e230 */ /* 0x000fe20000000900 */
[----:B-1----:R-:W-:Y:S01]  /*14f40*/  IMAD.WIDE.U32 R12, R10, -0x2daee0ad, RZ ;  /* 0xd2511f530a0c7825 */ /* 0x002fe200078e00ff */
[----:B------:R-:W-:-:S04]  /*14f50*/  ISETP.GE.U32.AND P0, PT, R73, R7, PT ;  /* 0x000000074900720c */ /* 0x000fc80003f06070 */
[----:B------:R-:W-:Y:S01]  /*14f60*/  LOP3.LUT R2, R13, UR8, R2, 0x96, !PT ;  /* 0x000000080d027c12 */ /* 0x000fe2000f8e9602 */
[----:B------:R-:W-:Y:S01]  /*14f70*/  IMAD.SHL.U32 R26, R26, 0x8, RZ ;  /* 0x000000081a1a7824 */ /* 0x000fe200078e00ff */
[----:B------:R-:W-:-:S03]  /*14f80*/  MOV R69, R27 ;  /* 0x0000001b00457202 */ /* 0x000fc60000000f00 */
[----:B------:R-:W-:Y:S01]  /*14f90*/  IMAD.WIDE.U32 R6, R2, -0x326172a9, RZ ;  /* 0xcd9e8d5702067825 */ /* 0x000fe200078e00ff */
[----:B------:R-:W-:Y:S02]  /*14fa0*/  PRMT R5, R0, 0x5410, R30 ;  /* 0x0000541000057816 */ /* 0x000fe4000000001e */
[----:B------:R-:W-:Y:S01]  /*14fb0*/  @!P6 PRMT R0, R51, 0x5410, RZ ;  /* 0x000054103300e816 */ /* 0x000fe200000000ff */
[----:B------:R-:W-:Y:S01]  /*14fc0*/  IMAD.WIDE R26, R26, 0x2, R28 ;  /* 0x000000021a1a7825 */ /* 0x000fe200078e021c */
[----:B------:R-:W-:Y:S01]  /*14fd0*/  LOP3.LUT R2, R7, UR7, R14, 0x96, !PT ;  /* 0x0000000707027c12 */ /* 0x000fe2000f8e960e */
[----:B------:R-:W-:Y:S04]  /*14fe0*/  STG.E.U16 [R28.64+-0x100], R16 ;  /* 0xffff00101c007986 */ /* 0x000fe8000c101518 */
[----:B------:R1:W-:Y:S01]  /*14ff0*/  STG.E.U16 [R26.64+-0x100], R0 ;  /* 0xffff00001a007986 */ /* 0x0003e2000c101518 */
[----:B------:R-:W-:-:S02]  /*15000*/  @!P3 PRMT R19, R36, 0x5410, RZ ;  /* 0x000054102413b816 */ /* 0x000fc400000000ff */
[C---:B------:R-:W-:Y:S02]  /*15010*/  ISETP.GE.U32.AND P3, PT, R73.reuse, R8, PT ;  /* 0x000000084900720c */ /* 0x040fe40003f66070 */
[----:B------:R-:W-:Y:S02]  /*15020*/  PRMT R8, R73, 0x7054, R73 ;  /* 0x0000705449087816 */ /* 0x000fe40000000049 */
[C---:B------:R-:W-:Y:S02]  /*15030*/  PRMT R176, R4.reuse, 0x7610, R176 ;  /* 0x0000761004b07816 */ /* 0x040fe400000000b0 */
[----:B------:R-:W-:Y:S02]  /*15040*/  PRMT R135, R4, 0x7632, R135 ;  /* 0x0000763204877816 */ /* 0x000fe40000000087 */
[----:B-1----:R-:W-:-:S04]  /*15050*/  LOP3.LUT R0, R2, 0xffff, RZ, 0xc0, !PT ;  /* 0x0000ffff02007812 */ /* 0x002fc800078ec0ff */
[----:B------:R-:W-:Y:S02]  /*15060*/  SHF.R.U32.HI R3, RZ, 0x8, R0 ;  /* 0x00000008ff037819 */ /* 0x000fe40000011600 */
[----:B------:R-:W-:-:S04]  /*15070*/  LOP3.LUT R0, R2, 0xff, RZ, 0xc0, !PT ;  /* 0x000000ff02007812 */ /* 0x000fc800078ec0ff */
[----:B------:R-:W-:-:S05]  /*15080*/  PRMT R0, R0, 0x5410, R3 ;  /* 0x0000541000007816 */ /* 0x000fca0000000003 */
[----:B------:R-:W-:-:S05]  /*15090*/  HSET2.LE.AND R0, R0, R8, PT ;  /* 0x0000000800007233 */ /* 0x000fca0003803000 */
[----:B------:R-:W-:Y:S02]  /*150a0*/  LOP3.LUT R4, R0, R174, RZ, 0xc0, !PT ;  /* 0x000000ae00047212 */ /* 0x000fe400078ec0ff */
[--C-:B------:R-:W-:Y:S02]  /*150b0*/  SHF.R.U32.HI R0, RZ, 0x10, R2.reuse ;  /* 0x00000010ff007819 */ /* 0x100fe40000011602 */
[----:B------:R-:W-:Y:S02]  /*150c0*/  SHF.R.U32.HI R2, RZ, 0x18, R2 ;  /* 0x00000018ff027819 */ /* 0x000fe40000011602 */
[----:B------:R-:W-:-:S04]  /*150d0*/  LOP3.LUT R0, R0, 0xff, RZ, 0xc0, !PT ;  /* 0x000000ff00007812 */ /* 0x000fc800078ec0ff */
        /* <DEDUP_REMOVED lines=10> */
[----:B------:R-:W-:-:S03]  /*15180*/  PRMT R2, R2, 0x5410, R3 ;  /* 0x0000541002027816 */ /* 0x000fc60000000003 */
[--C-:B------:R-:W-:Y:S02]  /*15190*/  HSET2.LE.AND R0, R0, R8.reuse, PT ;  /* 0x0000000800007233 */ /* 0x100fe40003803000 */
[----:B------:R-:W-:Y:S02]  /*151a0*/  HSET2.LE.AND R2, R2, R8, PT ;  /* 0x0000000802027233 */ /* 0x000fe40003803000 */
[----:B------:R-:W1:Y:S01]  /*151b0*/  LDSM.16.MT88.4 R8, [R180+0x18000] ;  /* 0x01800000b408783b */ /* 0x000e620000004200 */
[----:B------:R-:W-:Y:S02]  /*151c0*/  LOP3.LUT R6, R0, R72, RZ, 0xc0, !PT ;  /* 0x0000004800067212 */ /* 0x000fe400078ec0ff */
[----:B------:R-:W-:Y:S01]  /*151d0*/  LOP3.LUT R7, R2, R175, RZ, 0xc0, !PT ;  /* 0x000000af02077212 */ /* 0x000fe200078ec0ff */
[----:B------:R-:W-:-:S06]  /*151e0*/  @!P3 HADD2 R50, -R176.H0_H0, -RZ.H0_H0 ;  /* 0xa00000ffb032b230 */ /* 0x000fcc0000000900 */
[C---:B-1----:R-:W-:Y:S08]  /*151f0*/  HMMA.16816.F32 R96, R4.reuse, R8, R164 ;  /* 0x000000080460723c */ /* 0x042ff000000018a4 */
[----:B------:R-:W-:Y:S01]  /*15200*/  HMMA.16816.F32 R72, R4, R10, R160 ;  /* 0x0000000a0448723c */ /* 0x000fe200000018a0 */
[----:B------:R-:W1:Y:S01]  /*15210*/  LDSM.16.MT88.4 R8, [R181+0x18000] ;  /* 0x01800000b508783b */ /* 0x000e620000004200 */
[----:B------:R-:W-:-:S02]  /*15220*/  @!P2 HADD2 R49, -R135.H0_H0, -RZ.H0_H0 ;  /* 0xa00000ff8731a230 */ /* 0x000fc40000000900 */
[----:B------:R-:W-:Y:S01]  /*15230*/  @!P5 HADD2 R48, -R30.H0_H0, -RZ.H0_H0 ;  /* 0xa00000ff1e30d230 */ /* 0x000fe20000000900 */
[----:B------:R-:W-:Y:S01]  /*15240*/  IMAD.MOV.U32 R60, RZ, RZ, R189 ;  /* 0x000000ffff3c7224 */ /* 0x000fe200078e00bd */
[----:B------:R-:W-:Y:S01]  /*15250*/  PRMT R189, R176, 0x5410, R135 ;  /* 0x00005410b0bd7816 */ /* 0x000fe20000000087 */
[----:B------:R-:W-:Y:S01]  /*15260*/  IMAD.MOV.U32 R14, RZ, RZ, R117 ;  /* 0x000000ffff0e7224 */ /* 0x000fe200078e0075 */
[----:B------:R-:W-:Y:S01]  /*15270*/  @!P3 PRMT R176, R50, 0x5410, RZ ;  /* 0x0000541032b0b816 */ /* 0x000fe200000000ff */
[----:B------:R-:W-:Y:S01]  /*15280*/  IMAD.MOV.U32 R174, RZ, RZ, R116 ;  /* 0x000000ffffae7224 */ /* 0x000fe200078e0074 */
[----:B------:R-:W-:Y:S02]  /*15290*/  @!P2 PRMT R135, R49, 0x5410, RZ ;  /* 0x000054103187a816 */ /* 0x000fe400000000ff */
[----:B------:R-:W-:Y:S02]  /*152a0*/  @!P5 PRMT R30, R48, 0x5410, RZ ;  /* 0x00005410301ed816 */ /* 0x000fe400000000ff */
[----:B------:R-:W-:Y:S01]  /*152b0*/  MOV R16, R118 ;  /* 0x0000007600107202 */ /* 0x000fe20000000f00 */
        /* <DEDUP_REMOVED lines=8> */
[----:B------:R-:W-:Y:S02]  /*15340*/  IMAD.MOV.U32 R23, RZ, RZ, R95 ;  /* 0x000000ffff177224 */ /* 0x000fe400078e005f */
[----:B------:R-:W-:Y:S02]  /*15350*/  IMAD.MOV.U32 R20, RZ, RZ, R92 ;  /* 0x000000ffff147224 */ /* 0x000fe400078e005c */
[C---:B-1----:R-:W-:Y:S08]  /*15360*/  HMMA.16816.F32 R92, R4.reuse, R8, R148 ;  /* 0x00000008045c723c */ /* 0x042ff00000001894 */
[C---:B------:R-:W-:Y:S01]  /*15370*/  HMMA.16816.F32 R68, R4.reuse, R10, R144 ;  /* 0x0000000a0444723c */ /* 0x040fe20000001890 */
[----:B------:R-:W1:Y:S01]  /*15380*/  LDSM.16.MT88.4 R8, [R182+0x18000] ;  /* 0x01800000b608783b */ /* 0x000e620000004200 */
[----:B------:R-:W-:Y:S01]  /*15390*/  @!P0 HADD2 R46, -R31.H0_H0, -RZ.H0_H0 ;  /* 0xa00000ff1f2e8230 */ /* 0x000fe20000000900 */
[----:B------:R-:W-:Y:S01]  /*153a0*/  PRMT R17, R134, 0x5410, R31 ;  /* 0x0000541086117816 */ /* 0x000fe2000000001f */
[----:B------:R-:W-:Y:S01]  /*153b0*/  IMAD.MOV.U32 R0, RZ, RZ, R115 ;  /* 0x000000ffff007224 */ /* 0x000fe200078e0073 */
[----:B------:R-:W-:Y:S01]  /*153c0*/  MOV R175, R114 ;  /* 0x0000007200af7202 */ /* 0x000fe20000000f00 */
[----:B------:R-:W-:Y:S01]  /*153d0*/  IMAD.MOV.U32 R2, RZ, RZ, R113 ;  /* 0x000000ffff027224 */ /* 0x000fe200078e0071 */
[----:B------:R-:W-:Y:S01]  /*153e0*/  @!P0 PRMT R31, R46, 0x5410, RZ ;  /* 0x000054102e1f8816 */ /* 0x000fe200000000ff */
[----:B------:R-:W-:Y:S01]  /*153f0*/  IMAD.MOV.U32 R167, RZ, RZ, R112 ;  /* 0x000000ffffa77224 */ /* 0x000fe200078e0070 */
[C---:B-1----:R-:W-:Y:S08]  /*15400*/  HMMA.16816.F32 R44, R4.reuse, R8, R140 ;  /* 0x00000008042c723c */ /* 0x042ff0000000188c */
[----:B------:R-:W-:Y:S01]  /*15410*/  HMMA.16816.F32 R112, R4, R10, R136 ;  /* 0x0000000a0470723c */ /* 0x000fe20000001888 */
[----:B------:R-:W1:Y:S01]  /*15420*/  LDSM.16.MT88.4 R8, [R180+0x1a000] ;  /* 0x01a00000b408783b */ /* 0x000e620000004200 */
[----:B------:R-:W-:-:S02]  /*15430*/  @!P4 HADD2 R52, -R177.H0_H0, -RZ.H0_H0 ;  /* 0xa00000ffb134c230 */ /* 0x000fc40000000900 */
[----:B------:R-:W-:Y:S01]  /*15440*/  @!P1 HADD2 R53, -R134.H0_H0, -RZ.H0_H0 ;  /* 0xa00000ff86359230 */ /* 0x000fe20000000900 */
[----:B------:R-:W-:Y:S02]  /*15450*/  IMAD.MOV.U32 R122, RZ, RZ, R65 ;  /* 0x000000ffff7a7224 */ /* 0x000fe400078e0041 */
[----:B------:R-:W-:Y:S01]  /*15460*/  @!P4 PRMT R177, R52, 0x5410, RZ ;  /* 0x0000541034b1c816 */ /* 0x000fe200000000ff */
[----:B------:R-:W-:Y:S01]  /*15470*/  IMAD.MOV.U32 R123, RZ, RZ, R64 ;  /* 0x000000ffff7b7224 */ /* 0x000fe200078e0040 */
[----:B------:R-:W-:Y:S01]  /*15480*/  @!P1 PRMT R134, R53, 0x5410, RZ ;  /* 0x0000541035869816 */ /* 0x000fe200000000ff */
[----:B------:R-:W-:Y:S01]  /*15490*/  IMAD.MOV.U32 R53, RZ, RZ, R89 ;  /* 0x000000ffff357224 */ /* 0x000fe200078e0059 */
[----:B------:R-:W-:Y:S01]  /*154a0*/  MOV R52, R88 ;  /* 0x0000005800347202 */ /* 0x000fe20000000f00 */
[----:B------:R-:W-:Y:S02]  /*154b0*/  IMAD.MOV.U32 R54, RZ, RZ, R90 ;  /* 0x000000ffff367224 */ /* 0x000fe400078e005a */
[----:B------:R-:W-:-:S02]  /*154c0*/  IMAD.MOV.U32 R55, RZ, RZ, R91 ;  /* 0x000000ffff377224 */ /* 0x000fc400078e005b */
[C---:B-1----:R-:W-:Y:S08]  /*154d0*/  HMMA.16816.F32 R88, R4.reuse, R8, R32 ;  /* 0x000000080458723c */ /* 0x042ff00000001820 */
[----:B------:R-:W-:Y:S01]  /*154e0*/  HMMA.16816.F32 R64, R4, R10, R168 ;  /* 0x0000000a0440723c */ /* 0x000fe200000018a8 */
[----:B------:R-:W1:Y:S01]  /*154f0*/  LDSM.16.MT88.4 R8, [R181+0x1a000] ;  /* 0x01a00000b508783b */ /* 0x000e620000004200 */
[----:B------:R-:W-:Y:S01]  /*15500*/  IMAD.MOV.U32 R164, RZ, RZ, R109 ;  /* 0x000000ffffa47224 */ /* 0x000fe200078e006d */
[----:B------:R-:W-:Y:S01]  /*15510*/  MOV R166, R111 ;  /* 0x0000006f00a67202 */ /* 0x000fe20000000f00 */
[----:B------:R-:W-:-:S02]  /*15520*/  IMAD.MOV.U32 R165, RZ, RZ, R110 ;  /* 0x000000ffffa57224 */ /* 0x000fc400078e006e */
[----:B------:R-:W-:Y:S02]  /*15530*/  IMAD.MOV.U32 R163, RZ, RZ, R108 ;  /* 0x000000ffffa37224 */ /* 0x000fe400078e006c */
[C---:B-1----:R-:W-:Y:S08]  /*15540*/  HMMA.16816.F32 R40, R4.reuse, R8, R208 ;  /* 0x000000080428723c */ /* 0x042ff000000018d0 */
[C---:B------:R-:W-:Y:S01]  /*15550*/  HMMA.16816.F32 R108, R4.reuse, R10, R220 ;  /* 0x0000000a046c723c */ /* 0x040fe200000018dc */
[----:B------:R-:W1:Y:S01]  /*15560*/  LDSM.16.MT88.4 R8, [R183+0x1a000] ;  /* 0x01a00000b708783b */ /* 0x000e620000004200 */
        /* <DEDUP_REMOVED lines=10> */
[C---:B-1----:R-:W-:Y:S08]  /*15610*/  HMMA.16816.F32 R84, R4.reuse, R8, R224 ;  /* 0x000000080454723c */ /* 0x042ff000000018e0 */
[----:B------:R-:W-:Y:S01]  /*15620*/  HMMA.16816.F32 R60, R4, R10, R56 ;  /* 0x0000000a043c723c */ /* 0x000fe20000001838 */
[----:B------:R-:W1:Y:S01]  /*15630*/  LDSM.16.MT88.4 R8, [R182+0x1a000] ;  /* 0x01a00000b608783b */ /* 0x000e620000004200 */
[----:B------:R-:W-:-:S02]  /*15640*/  IMAD.MOV.U32 R164, RZ, RZ, R2 ;  /* 0x000000ffffa47224 */ /* 0x000fc400078e0002 */
[----:B------:R-:W-:Y:S01]  /*15650*/  IMAD.MOV.U32 R174, RZ, RZ, R185 ;  /* 0x000000ffffae7224 */ /* 0x000fe200078e00b9 */
[----:B------:R-:W-:Y:S01]  /*15660*/  MOV R155, R159 ;  /* 0x0000009f009b7202 */ /* 0x000fe20000000f00 */
[----:B------:R-:W-:Y:S01]  /*15670*/  IMAD.MOV.U32 R161, RZ, RZ, R165 ;  /* 0x000000ffffa17224 */ /* 0x000fe200078e00a5 */
[----:B------:R-:W2:Y:S01]  /*15680*/  LDL.LU R216, [R1+0x1a8] ;  /* 0x0001a80001d87983 */ /* 0x000ea20000300800 */
[----:B------:R-:W-:Y:S01]  /*15690*/  IMAD.MOV.U32 R2, RZ, RZ, R14 ;  /* 0x000000ffff027224 */ /* 0x000fe200078e000e */
[----:B------:R-:W-:Y:S01]  /*156a0*/  MOV R159, R163 ;  /* 0x000000a3009f7202 */ /* 0x000fe20000000f00 */
[----:B------:R-:W-:Y:S01]  /*156b0*/  IMAD.MOV.U32 R165, RZ, RZ, R175 ;  /* 0x000000ffffa57224 */ /* 0x000fe200078e00af */
[----:B------:R-:W3:Y:S01]  /*156c0*/  LDL.LU R185, [R1+0x1a4] ;  /* 0x0001a40001b97983 */ /* 0x000ee20000300800 */
[----:B------:R-:W-:Y:S01]  /*156d0*/  IMAD.MOV.U32 R14, RZ, RZ, R193 ;  /* 0x000000ffff0e7224 */ /* 0x000fe200078e00c1 */
[----:B------:R-:W-:Y:S01]  /*156e0*/  MOV R163, R167 ;  /* 0x000000a700a37202 */ /* 0x000fe20000000f00 */
[----:B------:R-:W-:-:S02]  /*156f0*/  IMAD.MOV.U32 R175, RZ, RZ, R16 ;  /* 0x000000ffffaf7224 */ /* 0x000fc400078e0010 */
[----:B------:R-:W-:Y:S02]  /*15700*/  IMAD.MOV.U32 R156, RZ, RZ, R160 ;  /* 0x000000ffff9c7224 */ /* 0x000fe400078e00a0 */
[----:B------:R-:W-:Y:S01]  /*15710*/  IMAD.MOV.U32 R158, RZ, RZ, R162 ;  /* 0x000000ffff9e7224 */ /* 0x000fe200078e00a2 */
[----:B------:R-:W-:Y:S01]  /*15720*/  MOV R167, R174 ;  /* 0x000000ae00a77202 */ /* 0x000fe20000000f00 */
[----:B------:R-:W-:Y:S01]  /*15730*/  IMAD.MOV.U32 R16, RZ, RZ, R217 ;  /* 0x000000ffff107224 */ /* 0x000fe200078e00d9 */
[----:B------:R-:W4:Y:S01]  /*15740*/  LDL.LU R193, [R1+0x1a0] ;  /* 0x0001a00001c17983 */ /* 0x000f220000300800 */
[----:B------:R-:W-:Y:S02]  /*15750*/  IMAD.MOV.U32 R160, RZ, RZ, R164 ;  /* 0x000000ffffa07224 */ /* 0x000fe400078e00a4 */
        /* <DEDUP_REMOVED lines=11> */
[----:B------:R-:W2:Y:S01]  /*15810*/  LDL.LU R207, [R1+0x198] ;  /* 0x0001980001cf7983 */ /* 0x000ea20000300800 */
[----:B------:R-:W-:-:S02]  /*15820*/  IMAD.MOV.U32 R14, RZ, RZ, R206 ;  /* 0x000000ffff0e7224 */ /* 0x000fc400078e00ce */
[----:B------:R-:W-:Y:S01]  /*15830*/  IMAD.MOV.U32 R151, RZ, RZ, R155 ;  /* 0x000000ffff977224 */ /* 0x000fe200078e009b */
[----:B------:R-:W2:Y:S01]  /*15840*/  LDL.LU R194, [R1+0x194] ;  /* 0x0001940001c27983 */ /* 0x000ea20000300800 */
[----:B------:R-:W-:Y:S01]  /*15850*/  IMAD.MOV.U32 R154, RZ, RZ, R158 ;  /* 0x000000ffff9a7224 */ /* 0x000fe200078e009e */
[----:B------:R-:W-:Y:S01]  /*15860*/  MOV R156, R160 ;  /* 0x000000a0009c7202 */ /* 0x000fe20000000f00 */
[----:B------:R-:W-:Y:S01]  /*15870*/  IMAD.MOV.U32 R175, RZ, RZ, R16 ;  /* 0x000000ffffaf7224 */ /* 0x000fe200078e0010 */
[----:B------:R-:W-:Y:S01]  /*15880*/  MOV R130, R106 ;  /* 0x0000006a00827202 */ /* 0x000fe20000000f00 */
[----:B------:R-:W-:Y:S01]  /*15890*/  IMAD.MOV.U32 R155, RZ, RZ, R159 ;  /* 0x000000ffff9b7224 */ /* 0x000fe200078e009f */
[----:B------:R-:W2:Y:S01]  /*158a0*/  LDL.LU R206, [R1+0x190] ;  /* 0x0001900001ce7983 */ /* 0x000ea20000300800 */
[----:B------:R-:W-:Y:S01]  /*158b0*/  IMAD.MOV.U32 R158, RZ, RZ, R162 ;  /* 0x000000ffff9e7224 */ /* 0x000fe200078e00a2 */
[----:B------:R-:W-:Y:S01]  /*158c0*/  MOV R160, R164 ;  /* 0x000000a400a07202 */ /* 0x000fe20000000f00 */
[----:B------:R-:W-:-:S02]  /*158d0*/  IMAD.MOV.U32 R16, RZ, RZ, R201 ;  /* 0x000000ffff107224 */ /* 0x000fc400078e00c9 */
[----:B------:R-:W-:Y:S01]  /*158e0*/  IMAD.MOV.U32 R153, RZ, RZ, R157 ;  /* 0x000000ffff997224 */ /* 0x000fe200078e009d */
[----:B-1----:R-:W-:Y:S01]  /*158f0*/  HMMA.16816.F32 R36, R4, R8, R228 ;  /* 0x000000080424723c */ /* 0x002fe200000018e4 */
[----:B------:R-:W-:Y:S01]  /*15900*/  IMAD.MOV.U32 R159, RZ, RZ, R163 ;  /* 0x000000ffff9f7224 */ /* 0x000fe200078e00a3 */
[----:B------:R-:W2:Y:S01]  /*15910*/  LDL.LU R201, [R1+0x18c] ;  /* 0x00018c0001c97983 */ /* 0x000ea20000300800 */
[----:B------:R-:W-:Y:S01]  /*15920*/  IMAD.MOV.U32 R162, RZ, RZ, R166 ;  /* 0x000000ffffa27224 */ /* 0x000fe200078e00a6 */
[----:B------:R-:W-:Y:S01]  /*15930*/  MOV R164, R2 ;  /* 0x0000000200a47202 */ /* 0x000fe20000000f00 */
[----:B------:R-:W-:Y:S02]  /*15940*/  IMAD.MOV.U32 R129, RZ, RZ, R105 ;  /* 0x000000ffff817224 */ /* 0x000fe400078e0069 */
[----:B------:R-:W-:Y:S02]  /*15950*/  IMAD.MOV.U32 R131, RZ, RZ, R107 ;  /* 0x000000ffff837224 */ /* 0x000fe400078e006b */
[----:B------:R-:W-:-:S02]  /*15960*/  IMAD.MOV.U32 R128, RZ, RZ, R104 ;  /* 0x000000ffff807224 */ /* 0x000fc400078e0068 */
[----:B------:R-:W-:Y:S01]  /*15970*/  IMAD.MOV.U32 R157, RZ, RZ, R161 ;  /* 0x000000ffff9d7224 */ /* 0x000fe200078e00a1 */
[----:B------:R-:W-:Y:S01]  /*15980*/  HMMA.16816.F32 R104, R4, R10, R232 ;  /* 0x0000000a0468723c */ /* 0x000fe200000018e8 */
[----:B------:R-:W-:Y:S01]  /*15990*/  IMAD.MOV.U32 R163, RZ, RZ, R167 ;  /* 0x000000ffffa37224 */ /* 0x000fe200078e00a7 */
[----:B------:R-:W1:Y:S01]  /*159a0*/  LDSM.16.MT88.4 R8, [R180+0x1c000] ;  /* 0x01c00000b408783b */ /* 0x000e620000004200 */
[----:B------:R-:W-:Y:S01]  /*159b0*/  IMAD.MOV.U32 R166, RZ, RZ, R0 ;  /* 0x000000ffffa67224 */ /* 0x000fe200078e0000 */
[----:B------:R-:W-:Y:S01]  /*159c0*/  MOV R2, R14 ;  /* 0x0000000e00027202 */ /* 0x000fe20000000f00 */
        /* <DEDUP_REMOVED lines=9> */
[----:B------:R-:W-:-:S03]  /*15a60*/  IMAD.MOV.U32 R16, RZ, RZ, R215 ;  /* 0x000000ffff107224 */ /* 0x000fc600078e00d7 */
[----:B------:R-:W2:Y:S04]  /*15a70*/  LDL.LU R204, [R1+0x180] ;  /* 0x0001800001cc7983 */ /* 0x000ea80000300800 */
[----:B------:R-:W2:Y:S01]  /*15a80*/  LDL.LU R215, [R1+0x17c] ;  /* 0x00017c0001d77983 */ /* 0x000ea20000300800 */
[----:B------:R-:W-:Y:S02]  /*15a90*/  IMAD.MOV.U32 R146, RZ, RZ, R151 ;  /* 0x000000ffff927224 */ /* 0x000fe400078e0097 */
[----:B------:R-:W-:Y:S02]  /*15aa0*/  IMAD.MOV.U32 R150, RZ, RZ, R155 ;  /* 0x000000ffff967224 */ /* 0x000fe400078e009b */
[----:B------:R-:W-:Y:S01]  /*15ab0*/  IMAD.MOV.U32 R149, RZ, RZ, R154 ;  /* 0x000000ffff957224 */ /* 0x000fe200078e009a */
        /* <DEDUP_REMOVED lines=14> */
[----:B------:R1:W5:Y:S01]  /*15ba0*/  LDL.LU R132, [R1+0x178] ;  /* 0x0001780001847983 */ /* 0x0003620000300800 */
[----:B------:R-:W-:-:S02]  /*15bb0*/  IMAD.MOV.U32 R174, RZ, RZ, R202 ;  /* 0x000000ffffae7224 */ /* 0x000fc400078e00ca */
[----:B------:R-:W-:Y:S02]  /*15bc0*/  IMAD.MOV.U32 R175, RZ, RZ, R203 ;  /* 0x000000ffffaf7224 */ /* 0x000fe400078e00cb */
[----:B------:R-:W3:Y:S01]  /*15bd0*/  LDL.LU.64 R202, [R1+0x170] ;  /* 0x0001700001ca7983 */ /* 0x000ee20000300a00 */
[----:B------:R-:W-:Y:S01]  /*15be0*/  IMAD.MOV.U32 R125, RZ, RZ, R101 ;  /* 0x000000ffff7d7224 */ /* 0x000fe200078e0065 */
[----:B------:R-:W-:Y:S01]  /*15bf0*/  MOV R126, R102 ;  /* 0x00000066007e7202 */ /* 0x000fe20000000f00 */
        /* <DEDUP_REMOVED lines=17> */
[C---:B-1----:R-:W-:Y:S08]  /*15d10*/  HMMA.16816.F32 R124, R4.reuse, R8, R124 ;  /* 0x00000008047c723c */ /* 0x042ff0000000187c */
[----:B------:R-:W-:Y:S01]  /*15d20*/  HMMA.16816.F32 R128, R4, R10, R128 ;  /* 0x0000000a0480723c */ /* 0x000fe20000001880 */
        /* <DEDUP_REMOVED lines=34> */
[C---:B-1----:R-:W-:Y:S08]  /*15f50*/  HMMA.16816.F32 R144, R4.reuse, R8, R144 ;  /* 0x000000080490723c */ /* 0x042ff00000001890 */
[----:B------:R-:W-:Y:S01]  /*15f60*/  HMMA.16816.F32 R152, R4, R10, R152 ;  /* 0x0000000a0498723c */ /* 0x000fe20000001898 */
[----:B------:R-:W1:Y:S01]  /*15f70*/  LDSM.16.MT88.4 R8, [R182+0x1e000] ;  /* 0x01e00000b608783b */ /* 0x000e620000004200 */
[----:B------:R-:W-:Y:S01]  /*15f80*/  IMAD.MOV.U32 R162, RZ, RZ, R0 ;  /* 0x000000ffffa27224 */ /* 0x000fe200078e0000 */
[----:B------:R-:W-:Y:S01]  /*15f90*/  MOV R166, R14 ;  /* 0x0000000e00a67202 */ /* 0x000fe20000000f00 */
[----:B------:R-:W-:Y:S01]  /*15fa0*/  IMAD.MOV.U32 R160, RZ, RZ, R167 ;  /* 0x000000ffffa07224 */ /* 0x000fe200078e00a7 */
[----:B------:R-:W1:Y:S01]  /*15fb0*/  LDC.U8 R231, c[0x0][0x2d8] ;  /* 0x0000b600ffe77b82 */ /* 0x000e620000000000 */
[----:B------:R-:W-:Y:S01]  /*15fc0*/  IMAD.MOV.U32 R165, RZ, RZ, R175 ;  /* 0x000000ffffa57224 */ /* 0x000fe200078e00af */
[----:B--2---:R-:W-:Y:S01]  /*15fd0*/  MOV R175, R217 ;  /* 0x000000d900af7202 */ /* 0x004fe20000000f00 */
[----:B------:R-:W-:Y:S01]  /*15fe0*/  IMAD.MOV.U32 R0, RZ, RZ, R207 ;  /* 0x000000ffff007224 */ /* 0x000fe200078e00cf */
[----:B------:R2:W5:Y:S01]  /*15ff0*/  LDL.LU R133, [R1+0x168] ;  /* 0x0001680001857983 */ /* 0x0005620000300800 */
        /* <DEDUP_REMOVED lines=14> */
[----:B------:R-:W-:Y:S02]  /*160e0*/  IMAD.MOV.U32 R162, RZ, RZ, R167 ;  /* 0x000000ffffa27224 */ /* 0x000fe400078e00a7 */
[----:B------:R-:W-:-:S02]  /*160f0*/  IMAD.MOV.U32 R167, RZ, RZ, R174 ;  /* 0x000000ffffa77224 */ /* 0x000fc400078e00ae */
[----:B------:R-:W-:Y:S02]  /*16100*/  IMAD.MOV.U32 R211, RZ, RZ, R171 ;  /* 0x000000ffffd37224 */ /* 0x000fe400078e00ab */
[----:B------:R-:W-:Y:S02]  /*16110*/  IMAD.MOV.U32 R169, RZ, RZ, R2 ;  /* 0x000000ffffa97224 */ /* 0x000fe400078e0002 */
[----:B------:R-:W-:Y:S02]  /*16120*/  IMAD.MOV.U32 R171, RZ, RZ, R0 ;  /* 0x000000ffffab7224 */ /* 0x000fe400078e0000 */
[----:B------:R-:W-:Y:S02]  /*16130*/  IMAD.MOV.U32 R2, RZ, RZ, R15 ;  /* 0x000000ffff027224 */ /* 0x000fe400078e000f */
[----:B------:R-:W-:Y:S01]  /*16140*/  IMAD.MOV.U32 R0, RZ, RZ, R195 ;  /* 0x000000ffff007224 */ /* 0x000fe200078e00c3 */
[----:B------:R-:W-:Y:S01]  /*16150*/  MOV R168, R167 ;  /* 0x000000a700a87202 */ /* 0x000fe20000000f00 */
        /* <DEDUP_REMOVED lines=11> */
[----:B------:R-:W-:Y:S02]  /*16210*/  IMAD.MOV.U32 R169, RZ, RZ, R2 ;  /* 0x000000ffffa97224 */ /* 0x000fe400078e0002 */
[----:B------:R-:W-:Y:S02]  /*16220*/  IMAD.MOV.U32 R157, RZ, RZ, R163 ;  /* 0x000000ffff9d7224 */ /* 0x000fe400078e00a3 */
[----:B------:R-:W-:-:S02]  /*16230*/  IMAD.MOV.U32 R0, RZ, RZ, R188 ;  /* 0x000000ffff007224 */ /* 0x000fc400078e00bc */
[----:B------:R-:W-:Y:S01]  /*16240*/  IMAD.WIDE.U32 R2, R172, -0x2daee0ad, RZ ;  /* 0xd2511f53ac027825 */ /* 0x000fe200078e00ff */
[----:B------:R-:W-:-:S03]  /*16250*/  MOV R226, R168 ;  /* 0x000000a800e27202 */ /* 0x000fc60000000f00 */
[----:B------:R-:W-:Y:S01]  /*16260*/  IMAD.MOV.U32 R168, RZ, RZ, R0 ;  /* 0x000000ffffa87224 */ /* 0x000fe200078e0000 */
[----:B------:R-:W-:Y:S01]  /*16270*/  LOP3.LUT R0, R3, UR6, R12, 0x96, !PT ;  /* 0x0000000603007c12 */ /* 0x000fe2000f8e960c */
[----:B-1----:R-:W-:Y:S01]  /*16280*/  HMMA.16816.F32 R156, R4, R8, R156 ;  /* 0x00000008049c723c */ /* 0x002fe2000000189c */
[----:B------:R-:W-:-:S07]  /*16290*/  LOP3.LUT R3, R2, 0xffff, RZ, 0xc0, !PT ;  /* 0x0000ffff02037812 */ /* 0x000fce00078ec0ff */
[----:B------:R-:W-:Y:S01]  /*162a0*/  HMMA.16816.F32 R148, R4, R10, R148 ;  /* 0x0000000a0494723c */ /* 0x000fe20000001894 */
[----:B------:R-:W1:Y:S06]  /*162b0*/  LDSM.16.MT88.4 R8, [R180+0x18800] ;  /* 0x01880000b408783b */ /* 0x000e6c0000004200 */
[----:B------:R-:W-:Y:S02]  /*162c0*/  SHF.R.U32.HI R4, RZ, 0x8, R3 ;  /* 0x00000008ff047819 */ /* 0x000fe40000011603 */
[----:B------:R-:W-:Y:S02]  /*162d0*/  LOP3.LUT R3, R2, 0xff, RZ, 0xc0, !PT ;  /* 0x000000ff02037812 */ /* 0x000fe400078ec0ff */
[----:B------:R-:W-:-:S02]  /*162e0*/  SHF.R.U32.HI R6, RZ, 0x10, R2 ;  /* 0x00000010ff067819 */ /* 0x000fc40000011602 */
[----:B------:R-:W-:Y:S02]  /*162f0*/  SHF.R.U32.HI R7, RZ, 0x18, R2 ;  /* 0x00000018ff077819 */ /* 0x000fe40000011602 */
[C---:B------:R-:W-:Y:S02]  /*16300*/  LOP3.LUT R2, R0.reuse, 0xffff, RZ, 0xc0, !PT ;  /* 0x0000ffff00027812 */ /* 0x040fe400078ec0ff */
[----:B------:R-:W-:Y:S02]  /*16310*/  PRMT R12, R3, 0x5410, R4 ;  /* 0x00005410030c7816 */ /* 0x000fe40000000004 */
[----:B------:R-:W-:Y:S01]  /*16320*/  SHF.R.U32.HI R3, RZ, 0x8, R2 ;  /* 0x00000008ff037819 */ /* 0x000fe20000011602 */
[----:B------:R-:W-:Y:S01]  /*16330*/  IMAD.MOV.U32 R16, RZ, RZ, R214 ;  /* 0x000000ffff107224 */ /* 0x000fe200078e00d6 */
[----:B------:R-:W-:Y:S01]  /*16340*/  LOP3.LUT R2, R0, 0xff, RZ, 0xc0, !PT ;  /* 0x000000ff00027812 */ /* 0x000fe200078ec0ff */
[----:B------:R-:W-:Y:S01]  /*16350*/  IMAD.MOV.U32 R174, RZ, RZ, R19 ;  /* 0x000000ffffae7224 */ /* 0x000fe200078e0013 */
[----:B------:R-:W-:Y:S01]  /*16360*/  PRMT R228, R231, 0x7054, R231 ;  /* 0x00007054e7e47816 */ /* 0x000fe200000000e7 */
[----:B------:R-:W-:Y:S01]  /*16370*/  IMAD.MOV.U32 R163, RZ, RZ, R16 ;  /* 0x000000ffffa37224 */ /* 0x000fe200078e0010 */
[----:B------:R-:W-:Y:S01]  /*16380*/  PRMT R3, R2, 0x5410, R3 ;  /* 0x0000541002037816 */ /* 0x000fe20000000003 */
[----:B------:R-:W-:Y:S01]  /*16390*/  IMAD.MOV.U32 R210, RZ, RZ, R160 ;  /* 0x000000ffffd27224 */ /* 0x000fe200078e00a0 */
[----:B------:R-:W-:Y:S01]  /*163a0*/  SHF.R.U32.HI R2, RZ, 0x10, R0 ;  /* 0x00000010ff027819 */ /* 0x000fe20000011600 */
[----:B------:R-:W-:Y:S01]  /*163b0*/  IMAD.MOV.U32 R14, RZ, RZ, R200 ;  /* 0x000000ffff0e7224 */ /* 0x000fe200078e00c8 */
[----:B------:R-:W-:Y:S01]  /*163c0*/  MOV R16, R204 ;  /* 0x000000cc00107202 */ /* 0x000fe20000000f00 */
[----:B------:R-:W-:Y:S01]  /*163d0*/  IMAD.MOV.U32 R222, RZ, RZ, R171 ;  /* 0x000000ffffde7224 */ /* 0x000fe200078e00ab */
[----:B------:R-:W-:Y:S01]  /*163e0*/  SHF.R.U32.HI R5, RZ, 0x18, R0 ;  /* 0x00000018ff057819 */ /* 0x000fe20000011600 */
[----:B------:R-:W-:Y:S01]  /*163f0*/  IMAD.MOV.U32 R229, RZ, RZ, R225 ;  /* 0x000000ffffe57224 */ /* 0x000fe200078e00e1 */
[----:B------:R-:W-:Y:S01]  /*16400*/  LOP3.LUT R2, R2, 0xff, RZ, 0xc0, !PT ;  /* 0x000000ff02027812 */ /* 0x000fe200078ec0ff */
[----:B------:R-:W-:Y:S01]  /*16410*/  IMAD.MOV.U32 R175, RZ, RZ, R16 ;  /* 0x000000ffffaf7224 */ /* 0x000fe200078e0010 */
[----:B------:R-:W-:Y:S01]  /*16420*/  LOP3.LUT R4, R6, 0xff, RZ, 0xc0, !PT ;  /* 0x000000ff06047812 */ /* 0x000fe200078ec0ff */
[--C-:B------:R-:W-:Y:S01]  /*16430*/  HSET2.LE.AND R0, R3, R228.reuse, PT ;  /* 0x000000e403007233 */ /* 0x100fe20003803000 */
[----:B------:R-:W-:Y:S01]  /*16440*/  MOV R160, R174 ;  /* 0x000000ae00a07202 */ /* 0x000fe20000000f00 */
[----:B------:R-:W-:Y:S01]  /*16450*/  IMAD.MOV.U32 R230, RZ, RZ, R226 ;  /* 0x000000ffffe67224 */ /* 0x000fe200078e00e2 */
[----:B------:R-:W-:Y:S01]  /*16460*/  PRMT R2, R2, 0x5410, R5 ;  /* 0x0000541002027816 */ /* 0x000fe20000000005 */
[----:B------:R-:W-:Y:S01]  /*16470*/  IMAD.MOV.U32 R170, RZ, RZ, R175 ;  /* 0x000000ffffaa7224 */ /* 0x000fe200078e00af */
[----:B------:R-:W-:Y:S01]  /*16480*/  PRMT R3, R4, 0x5410, R7 ;  /* 0x0000541004037816 */ /* 0x000fe20000000007 */
[----:B---3--:R-:W-:Y:S01]  /*16490*/  IMAD.MOV.U32 R18, RZ, RZ, R202 ;  /* 0x000000ffff127224 */ /* 0x008fe200078e00ca */
[----:B------:R-:W-:Y:S01]  /*164a0*/  MOV R221, R160 ;  /* 0x000000a000dd7202 */ /* 0x000fe20000000f00 */
[----:B------:R2:W5:Y:S01]  /*164b0*/  LDL.LU R214, [R1+0x164] ;  /* 0x0001640001d67983 */ /* 0x0005620000300800 */
[----:B------:R-:W-:Y:S01]  /*164c0*/  LOP3.LUT R4, R0, R224, RZ, 0xc0, !PT ;  /* 0x000000e000047212 */ /* 0x000fe200078ec0ff */
[--C-:B------:R-:W-:Y:S01]  /*164d0*/  HSET2.LE.AND R0, R2, R228.reuse, PT ;  /* 0x000000e402007233 */ /* 0x100fe20003803000 */
[----:B------:R-:W-:Y:S01]  /*164e0*/  IMAD.MOV.U32 R223, RZ, RZ, R170 ;  /* 0x000000ffffdf7224 */ /* 0x000fe200078e00aa */
[--C-:B------:R-:W-:Y:S01]  /*164f0*/  HSET2.LE.AND R2, R12, R228.reuse, PT ;  /* 0x000000e40c027233 */ /* 0x100fe20003803000 */
[----:B------:R-:W-:Y:S01]  /*16500*/  IMAD.MOV.U32 R231, RZ, RZ, R227 ;  /* 0x000000ffffe77224 */ /* 0x000fe200078e00e3 */
[----:B------:R-:W-:Y:S01]  /*16510*/  HSET2.LE.AND R3, R3, R228, PT ;  /* 0x000000e403037233 */ /* 0x000fe20003803000 */
        /* <DEDUP_REMOVED lines=9> */
[----:B------:R-:W-:Y:S01]  /*165b0*/  LOP3.LUT R5, R0, R229, RZ, 0xc0, !PT ;  /* 0x000000e500057212 */ /* 0x000fe200078ec0ff */
        /* <DEDUP_REMOVED lines=8> */
[----:B------:R-:W-:Y:S01]  /*16640*/  IMAD.MOV.U32 R210, RZ, RZ, R163 ;  /* 0x000000ffffd27224 */ /* 0x000fe200078e00a3 */
[----:B------:R2:W5:Y:S01]  /*16650*/  LDL.LU R215, [R1+0x160] ;  /* 0x0001600001d77983 */ /* 0x0005620000300800 */
[----:B------:R-:W-:-:S02]  /*16660*/  IMAD.MOV.U32 R161, RZ, RZ, R166 ;  /* 0x000000ffffa17224 */ /* 0x000fc400078e00a6 */
[----:B------:R-:W-:Y:S01]  /*16670*/  IMAD.MOV.U32 R163, RZ, RZ, R165 ;  /* 0x000000ffffa37224 */ /* 0x000fe200078e00a5 */
[----:B------:R-:W-:Y:S01]  /*16680*/  MOV R165, R18 ;  /* 0x0000001200a57202 */ /* 0x000fe20000000f00 */
[----:B------:R-:W-:Y:S01]  /*16690*/  IMAD.MOV.U32 R211, RZ, RZ, R167 ;  /* 0x000000ffffd37224 */ /* 0x000fe200078e00a7 */
[----:B-1----:R-:W-:Y:S01]  /*166a0*/  HMMA.16816.F32 R248, R4, R10, R72 ;  /* 0x0000000a04f8723c */ /* 0x002fe20000001848 */
[----:B------:R-:W-:Y:S02]  /*166b0*/  IMAD.MOV.U32 R164, RZ, RZ, R16 ;  /* 0x000000ffffa47224 */ /* 0x000fe400078e0010 */
[----:B------:R-:W-:Y:S02]  /*166c0*/  IMAD.MOV.U32 R174, RZ, RZ, R197 ;  /* 0x000000ffffae7224 */ /* 0x000fe400078e00c5 */
        /* <DEDUP_REMOVED lines=10> */
[----:B------:R-:W-:Y:S01]  /*16770*/  LDSM.16.MT88.4 R16, [R181+0x18800] ;  /* 0x01880000b510783b */ /* 0x000fe20000004200 */
[----:B------:R-:W-:-:S02]  /*16780*/  IMAD.MOV.U32 R241, RZ, RZ, R166 ;  /* 0x000000fffff17224 */ /* 0x000fc400078e00a6 */
[----:B------:R-:W-:Y:S02]  /*16790*/  IMAD.MOV.U32 R242, RZ, RZ, R167 ;  /* 0x000000fffff27224 */ /* 0x000fe400078e00a7 */
[----:B------:R-:W-:Y:S01]  /*167a0*/  IMAD.MOV.U32 R14, RZ, RZ, R198 ;  /* 0x000000ffff0e7224 */ /* 0x000fe200078e00c6 */
[C---:B------:R-:W-:Y:S01]  /*167b0*/  HMMA.16816.F32 R164, R4.reuse, R8, R96 ;  /* 0x0000000804a4723c */ /* 0x040fe20000001860 */
[----:B------:R-:W1:Y:S01]  /*167c0*/  LDSM.16.MT88.4 R8, [R183+0x18800] ;  /* 0x01880000b708783b */ /* 0x000e620000004200 */
[----:B------:R-:W-:Y:S02]  /*167d0*/  IMAD.MOV.U32 R245, RZ, RZ, R210 ;  /* 0x000000fffff57224 */ /* 0x000fe400078e00d2 */
[----:B------:R-:W-:Y:S01]  /*167e0*/  IMAD.MOV.U32 R246, RZ, RZ, R211 ;  /* 0x000000fffff67224 */ /* 0x000fe200078e00d3 */
[----:B------:R-:W-:Y:S01]  /*167f0*/  MOV R211, R174 ;  /* 0x000000ae00d37202 */ /* 0x000fe20000000f00 */
[----:B------:R-:W-:Y:S02]  /*16800*/  IMAD.MOV.U32 R243, RZ, RZ, R175 ;  /* 0x000000fffff37224 */ /* 0x000fe400078e00af */
[----:B------:R-:W-:Y:S01]  /*16810*/  IMAD.MOV.U32 R0, RZ, RZ, R208 ;  /* 0x000000ffff007224 */ /* 0x000fe200078e00d0 */
[----:B------:R-:W-:Y:S01]  /*16820*/  MOV R230, R225 ;  /* 0x000000e100e67202 */ /* 0x000fe20000000f00 */
[----:B------:R-:W-:Y:S01]  /*16830*/  IMAD.MOV.U32 R210, RZ, RZ, R173 ;  /* 0x000000ffffd27224 */ /* 0x000fe200078e00ad */
[----:B------:R2:W5:Y:S01]  /*16840*/  LDL.LU R216, [R1+0x15c] ;  /* 0x00015c0001d87983 */ /* 0x0005620000300800 */
[----:B-1----:R-:W-:Y:S01]  /*16850*/  HMMA.16816.F32 R220, R4, R8, R92 ;  /* 0x0000000804dc723c */ /* 0x002fe2000000185c */
[----:B------:R-:W-:-:S02]  /*16860*/  IMAD.MOV.U32 R208, RZ, RZ, R14 ;  /* 0x000000ffffd07224 */ /* 0x000fc400078e000e */
[----:B------:R-:W-:-:S05]  /*16870*/  IMAD.MOV.U32 R209, RZ, RZ, R15 ;  /* 0x000000ffffd17224 */ /* 0x000fca00078e000f */
[C---:B------:R-:W-:Y:S01]  /*16880*/  HMMA.16816.F32 R236, R4.reuse, R16, R48 ;  /* 0x0000001004ec723c */ /* 0x040fe20000001830 */
[----:B------:R-:W-:Y:S01]  /*16890*/  LDSM.16.MT88.4 R12, [R182+0x18800] ;  /* 0x01880000b60c783b */ /* 0x000fe20000004200 */
[----:B------:R-:W-:Y:S02]  /*168a0*/  IMAD.MOV.U32 R231, RZ, RZ, R224 ;  /* 0x000000ffffe77224 */ /* 0x000fe400078e00e0 */
[----:B------:R-:W-:Y:S02]  /*168b0*/  IMAD.MOV.U32 R229, RZ, RZ, R226 ;  /* 0x000000ffffe57224 */ /* 0x000fe400078e00e2 */
[----:B------:R-:W-:Y:S02]  /*168c0*/  IMAD.MOV.U32 R228, RZ, RZ, R227 ;  /* 0x000000ffffe47224 */ /* 0x000fe400078e00e3 */
        /* <DEDUP_REMOVED lines=12> */
[----:B------:R2:W5:Y:S01]  /*16990*/  LDL.LU R217, [R1+0x158] ;  /* 0x0001580001d97983 */ /* 0x0005620000300800 */
[C---:B-1----:R-:W-:Y:S08]  /*169a0*/  HMMA.16816.F32 R88, R4.reuse, R8, R88 ;  /* 0x000000080458723c */ /* 0x042ff00000001858 */
[C---:B------:R-:W-:Y:S01]  /*169b0*/  HMMA.16816.F32 R224, R4.reuse, R18, R116 ;  /* 0x0000001204e0723c */ /* 0x040fe20000001874 */
[----:B------:R-:W-:Y:S07]  /*169c0*/  LDSM.16.MT88.4 R16, [R181+0x1a800] ;  /* 0x01a80000b510783b */ /* 0x000fee0000004200 */
[C---:B------:R-:W-:Y:S08]  /*169d0*/  HMMA.16816.F32 R96, R4.reuse, R12, R44 ;  /* 0x0000000c0460723c */ /* 0x040ff0000000182c */
[C---:B------:R-:W-:Y:S01]  /*169e0*/  HMMA.16816.F32 R92, R4.reuse, R14, R112 ;  /* 0x0000000e045c723c */ /* 0x040fe20000001870 */
[----:B------:R-:W-:Y:S07]  /*169f0*/  LDSM.16.MT88.4 R12, [R182+0x1a800] ;  /* 0x01a80000b60c783b */ /* 0x000fee0000004200 */
[C---:B------:R-:W-:Y:S01]  /*16a00*/  HMMA.16816.F32 R244, R4.reuse, R10, R64 ;  /* 0x0000000a04f4723c */ /* 0x040fe20000001840 */
[----:B------:R-:W1:Y:S01]  /*16a10*/  LDSM.16.MT88.4 R8, [R183+0x1a800] ;  /* 0x01a80000b708783b */ /* 0x000e620000004200 */
        /* <DEDUP_REMOVED lines=10> */
[----:B------:R-:W-:Y:S02]  /*16ac0*/  IMAD.MOV.U32 R240, RZ, RZ, R229 ;  /* 0x000000fffff07224 */ /* 0x000fe400078e00e5 */
[----:B------:R-:W-:Y:S02]  /*16ad0*/  IMAD.MOV.U32 R0, RZ, RZ, R232 ;  /* 0x000000ffff007224 */ /* 0x000fe400078e00e8 */
[C---:B------:R-:W-:Y:S01]  /*16ae0*/  HMMA.16816.F32 R108, R4.reuse, R18, R108 ;  /* 0x00000012046c723c */ /* 0x040fe2000000186c */
[----:B------:R-:W-:Y:S02]  /*16af0*/  IMAD.MOV.U32 R91, RZ, RZ, R234 ;  /* 0x000000ffff5b7224 */ /* 0x000fe400078e00ea */
[----:B------:R-:W-:Y:S02]  /*16b00*/  IMAD.MOV.U32 R171, RZ, RZ, R191 ;  /* 0x000000ffffab7224 */ /* 0x000fe400078e00bf */
[----:B------:R-:W-:Y:S02]  /*16b10*/  IMAD.MOV.U32 R170, RZ, RZ, R190 ;  /* 0x000000ffffaa7224 */ /* 0x000fe400078e00be */
[----:B------:R-:W-:Y:S01]  /*16b20*/  IMAD.MOV.U32 R73, RZ, RZ, R228 ;  /* 0x000000ffff497224 */ /* 0x000fe200078e00e4 */
[----:B------:R-:W-:Y:S01]  /*16b30*/  HMMA.16816.F32 R232, R4, R16, R40 ;  /* 0x0000001004e8723c */ /* 0x000fe20000001828 */
[----:B------:R-:W-:Y:S01]  /*16b40*/  IMAD.MOV.U32 R241, RZ, RZ, R230 ;  /* 0x000000fffff17224 */ /* 0x000fe200078e00e6 */
[----:B------:R-:W3:Y:S01]  /*16b50*/  LDSM.16.MT88.4 R16, [R181+0x1c800] ;  /* 0x01c80000b510783b */ /* 0x000ee20000004200 */
[----:B------:R-:W-:-:S02]  /*16b60*/  IMAD.MOV.U32 R243, RZ, RZ, R168 ;  /* 0x000000fffff37224 */ /* 0x000fc400078e00a8 */
[----:B------:R-:W-:Y:S01]  /*16b70*/  IMAD.MOV.U32 R230, RZ, RZ, R160 ;  /* 0x000000ffffe67224 */ /* 0x000fe200078e00a0 */
[----:B------:R-:W-:Y:S01]  /*16b80*/  MOV R47, R88 ;  /* 0x00000058002f7202 */ /* 0x000fe20000000f00 */
[----:B------:R-:W-:Y:S01]  /*16b90*/  IMAD.MOV.U32 R63, RZ, RZ, R161 ;  /* 0x000000ffff3f7224 */ /* 0x000fe200078e00a1 */
[----:B------:R2:W5:Y:S01]  /*16ba0*/  LDL.LU R206, [R1+0x150] ;  /* 0x0001500001ce7983 */ /* 0x0005620000300800 */
[----:B------:R-:W-:Y:S01]  /*16bb0*/  HMMA.16816.F32 R160, R4, R14, R104 ;  /* 0x0000000e04a0723c */ /* 0x000fe20000001868 */
[----:B------:R-:W-:Y:S01]  /*16bc0*/  IMAD.MOV.U32 R67, RZ, RZ, R242 ;  /* 0x000000ffff437224 */ /* 0x000fe200078e00f2 */
[----:B------:R-:W-:Y:S01]  /*16bd0*/  MOV R229, R171 ;  /* 0x000000ab00e57202 */ /* 0x000fe20000000f00 */
[----:B------:R-:W-:Y:S01]  /*16be0*/  IMAD.MOV.U32 R228, RZ, RZ, R170 ;  /* 0x000000ffffe47224 */ /* 0x000fe200078e00aa */
[----:B------:R2:W5:Y:S03]  /*16bf0*/  LDL.LU R205, [R1+0x14c] ;  /* 0x00014c0001cd7983 */ /* 0x0005660000300800 */
[----:B------:R-:W-:Y:S01]  /*16c00*/  MOV R106, R240 ;  /* 0x000000f0006a7202 */ /* 0x000fe20000000f00 */
[----:B------:R-:W-:Y:S01]  /*16c10*/  IMAD.MOV.U32 R105, RZ, RZ, R241 ;  /* 0x000000ffff697224 */ /* 0x000fe200078e00f1 */
[----:B------:R2:W5:Y:S01]  /*16c20*/  LDL.LU R204, [R1+0x148] ;  /* 0x0001480001cc7983 */ /* 0x0005620000300800 */
[----:B------:R-:W-:-:S02]  /*16c30*/  IMAD.MOV.U32 R107, RZ, RZ, R243 ;  /* 0x000000ffff6b7224 */ /* 0x000fc400078e00f3 */
[----:B------:R-:W-:Y:S01]  /*16c40*/  IMAD.MOV.U32 R231, RZ, RZ, R169 ;  /* 0x000000ffffe77224 */ /* 0x000fe200078e00a9 */
[----:B------:R2:W5:Y:S01]  /*16c50*/  LDL.LU R203, [R1+0x144] ;  /* 0x0001440001cb7983 */ /* 0x0005620000300800 */
[C---:B-1----:R-:W-:Y:S01]  /*16c60*/  HMMA.16816.F32 R40, R4.reuse, R8, R80 ;  /* 0x000000080428723c */ /* 0x042fe20000001850 */
[----:B------:R-:W-:Y:S02]  /*16c70*/  IMAD.MOV.U32 R46, RZ, RZ, R89 ;  /* 0x000000ffff2e7224 */ /* 0x000fe400078e0059 */
[----:B------:R2:W5:Y:S01]  /*16c80*/  LDL.LU R202, [R1+0x140] ;  /* 0x0001400001ca7983 */ /* 0x0005620000300800 */
[----:B------:R-:W-:Y:S02]  /*16c90*/  IMAD.MOV.U32 R45, RZ, RZ, R90 ;  /* 0x000000ffff2d7224 */ /* 0x000fe400078e005a */
[----:B------:R-:W-:Y:S01]  /*16ca0*/  IMAD.MOV.U32 R65, RZ, RZ, R91 ;  /* 0x000000ffff417224 */ /* 0x000fe200078e005b */
[----:B------:R2:W5:Y:S01]  /*16cb0*/  LDL.LU R201, [R1+0x13c] ;  /* 0x00013c0001c97983 */ /* 0x0005620000300800 */
[----:B------:R-:W-:Y:S03]  /*16cc0*/  HMMA.16816.F32 R240, R4, R10, R56 ;  /* 0x0000000a04f0723c */ /* 0x000fe60000001838 */
[----:B------:R-:W1:Y:S01]  /*16cd0*/  LDSM.16.MT88.4 R8, [R183+0x1c800] ;  /* 0x01c80000b708783b */ /* 0x000e620000004200 */
[----:B------:R-:W-:-:S02]  /*16ce0*/  IMAD.MOV.U32 R66, RZ, RZ, R72 ;  /* 0x000000ffff427224 */ /* 0x000fc400078e0048 */
[----:B------:R-:W-:Y:S01]  /*16cf0*/  IMAD.MOV.U32 R64, RZ, RZ, R73 ;  /* 0x000000ffff407224 */ /* 0x000fe200078e0049 */
[----:B------:R2:W5:Y:S01]  /*16d00*/  LDL.LU R200, [R1+0x138] ;  /* 0x0001380001c87983 */ /* 0x0005620000300800 */
[----:B------:R-:W-:Y:S01]  /*16d10*/  MOV R56, R228 ;  /* 0x000000e400387202 */ /* 0x000fe20000000f00 */
[----:B------:R-:W-:Y:S02]  /*16d20*/  IMAD.MOV.U32 R57, RZ, RZ, R229 ;  /* 0x000000ffff397224 */ /* 0x000fe400078e00e5 */
[----:B------:R-:W-:Y:S01]  /*16d30*/  IMAD.MOV.U32 R58, RZ, RZ, R230 ;  /* 0x000000ffff3a7224 */ /* 0x000fe200078e00e6 */
[----:B------:R-:W-:Y:S01]  /*16d40*/  HMMA.16816.F32 R168, R4, R12, R36 ;  /* 0x0000000c04a8723c */ /* 0x000fe20000001824 */
[----:B------:R-:W-:Y:S01]  /*16d50*/  IMAD.MOV.U32 R59, RZ, RZ, R231 ;  /* 0x000000ffff3b7224 */ /* 0x000fe200078e00e7 */
[----:B------:R-:W4:Y:S02]  /*16d60*/  LDSM.16.MT88.4 R12, [R182+0x1c800] ;  /* 0x01c80000b60c783b */ /* 0x000f240000004200 */
[----:B------:R-:W-:Y:S01]  /*16d70*/  IMAD.MOV.U32 R104, RZ, RZ, R41 ;  /* 0x000000ffff687224 */ /* 0x000fe200078e0029 */
[----:B------:R-:W-:Y:S01]  /*16d80*/  MOV R60, R40 ;  /* 0x00000028003c7202 */ /* 0x000fe20000000f00 */
[----:B------:R-:W-:-:S02]  /*16d90*/  IMAD.MOV.U32 R62, RZ, RZ, R42 ;  /* 0x000000ffff3e7224 */ /* 0x000fc400078e002a */
[----:B---3--:R-:W-:Y:S01]  /*16da0*/  HMMA.16816.F32 R228, R4, R16, R32 ;  /* 0x0000001004e4723c */ /* 0x008fe20000001820 */
[----:B------:R-:W-:Y:S01]  /*16db0*/  IMAD.MOV.U32 R61, RZ, RZ, R43 ;  /* 0x000000ffff3d7224 */ /* 0x000fe200078e002b */
[----:B------:R2:W5:Y:S04]  /*16dc0*/  LDL.LU.64 R198, [R1+0x130] ;  /* 0x0001300001c67983 */ /* 0x0005680000300a00 */
[----:B------:R2:W5:Y:S01]  /*16dd0*/  LDL.LU R197, [R1+0x128] ;  /* 0x0001280001c57983 */ /* 0x0005620000300800 */
[----:B------:R-:W-:Y:S01]  /*16de0*/  MOV R32, R208 ;  /* 0x000000d000207202 */ /* 0x000fe20000000f00 */
[----:B------:R-:W-:Y:S02]  /*16df0*/  IMAD.MOV.U32 R33, RZ, RZ, R209 ;  /* 0x000000ffff217224 */ /* 0x000fe400078e00d1 */
[----:B------:R-:W-:Y:S01]  /*16e00*/  IMAD.MOV.U32 R34, RZ, RZ, R210 ;  /* 0x000000ffff227224 */ /* 0x000fe200078e00d2 */
[----:B------:R2:W5:Y:S01]  /*16e10*/  LDL.LU R196, [R1+0x124] ;  /* 0x0001240001c47983 */ /* 0x0005620000300800 */
[----:B------:R-:W-:-:S02]  /*16e20*/  IMAD.MOV.U32 R35, RZ, RZ, R211 ;  /* 0x000000ffff237224 */ /* 0x000fc400078e00d3 */
[C---:B------:R-:W-:Y:S01]  /*16e30*/  HMMA.16816.F32 R208, R4.reuse, R18, R100 ;  /* 0x0000001204d0723c */ /* 0x040fe20000001864 */
[----:B------:R-:W3:Y:S04]  /*16e40*/  LDSM.16.MT88.4 R16, [R181+0x1e800] ;  /* 0x01e80000b510783b */ /* 0x000ee80000004200 */
[----:B------:R2:W5:Y:S02]  /*16e50*/  LDL.LU R195, [R1+0x120] ;  /* 0x0001200001c37983 */ /* 0x0005640000300800 */
[----:B------:R-:W-:Y:S01]  /*16e60*/  MOV R102, R74 ;  /* 0x0000004a00667202 */ /* 0x000fe20000000f00 */
[----:B------:R-:W-:Y:S01]  /*16e70*/  IMAD.MOV.U32 R103, RZ, RZ, R75 ;  /* 0x000000ffff677224 */ /* 0x000fe200078e004b */
[C---:B-1----:R-:W-:Y:S08]  /*16e80*/  HMMA.16816.F32 R88, R4.reuse, R8, R76 ;  /* 0x000000080458723c */ /* 0x042ff0000000184c */
[C---:B----4-:R-:W-:Y:S08]  /*16e90*/  HMMA.16816.F32 R40, R4.reuse, R12, R20 ;  /* 0x0000000c0428723c */ /* 0x050ff00000001814 */
[----:B------:R-:W-:Y:S01]  /*16ea0*/  HMMA.16816.F32 R36, R4, R14, R120 ;  /* 0x0000000e0424723c */ /* 0x000fe20000001878 */
[----:B------:R-:W-:Y:S01]  /*16eb0*/  LDSM.16.MT88.4 R12, [R183+0x1e800] ;  /* 0x01e80000b70c783b */ /* 0x000fe20000004200 */
[----:B------:R-:W-:Y:S01]  /*16ec0*/  MOV R100, R71 ;  /* 0x0000004700647202 */ /* 0x000fe20000000f00 */
[----:B------:R-:W-:-:S02]  /*16ed0*/  IMAD.MOV.U32 R101, RZ, RZ, R48 ;  /* 0x000000ffff657224 */ /* 0x000fc400078e0030 */
[----:B------:R2:W5:Y:S03]  /*16ee0*/  LDL.LU R194, [R1+0x11c] ;  /* 0x00011c0001c27983 */ /* 0x0005660000300800 */
[----:B------:R-:W-:Y:S01]  /*16ef0*/  HMMA.16816.F32 R72, R4, R10, R52 ;  /* 0x0000000a0448723c */ /* 0x000fe20000001834 */
[----:B------:R-:W1:Y:S01]  /*16f00*/  LDSM.16.MT88.4 R8, [R180+0x1e800] ;  /* 0x01e80000b408783b */ /* 0x000e620000004200 */
[----:B------:R-:W-:Y:S02]  /*16f10*/  IMAD.MOV.U32 R120, RZ, RZ, R58 ;  /* 0x000000ffff787224 */ /* 0x000fe400078e003a */
[----:B------:R-:W-:-:S04]  /*16f20*/  IMAD.MOV.U32 R121, RZ, RZ, R68 ;  /* 0x000000ffff797224 */ /* 0x000fc800078e0044 */
[C---:B---3--:R-:W-:Y:S01]  /*16f30*/  HMMA.16816.F32 R76, R4.reuse, R16, R136 ;  /* 0x00000010044c723c */ /* 0x048fe20000001888 */
[----:B------:R-:W-:Y:S01]  /*16f40*/  IMAD.MOV.U32 R123, RZ, RZ, R70 ;  /* 0x000000ffff7b7224 */ /* 0x000fe200078e0046 */
[----:B------:R-:W-:Y:S01]  /*16f50*/  MOV R22, R104 ;  /* 0x0000006800167202 */ /* 0x000fe20000000f00 */
[----:B------:R-:W-:Y:S01]  /*16f60*/  IMAD.MOV.U32 R23, RZ, RZ, R62 ;  /* 0x000000ffff177224 */ /* 0x000fe200078e003e */
[----:B------:R-:W-:Y:S01]  /*16f70*/  MOV R20, R63 ;  /* 0x0000003f00147202 */ /* 0x000fe20000000f00 */
[----:B------:R-:W-:Y:S01]  /*16f80*/  IMAD.MOV.U32 R21, RZ, RZ, R60 ;  /* 0x000000ffff157224 */ /* 0x000fe200078e003c */
[----:B------:R2:W5:Y:S02]  /*16f90*/  LDL.LU R193, [R1+0x118] ;  /* 0x0001180001c17983 */ /* 0x0005640000300800 */
[C---:B-1----:R-:W-:Y:S08]  /*16fa0*/  HMMA.16816.F32 R84, R4.reuse, R8, R124 ;  /* 0x000000080454723c */ /* 0x042ff0000000187c */
[----:B------:R-:W-:Y:S01]  /*16fb0*/  HMMA.16816.F32 R80, R4, R10, R128 ;  /* 0x0000000a0450723c */ /* 0x000fe20000001880 */
[----:B------:R-:W1:Y:S01]  /*16fc0*/  LDSM.16.MT88.4 R8, [R182+0x1e800] ;  /* 0x01e80000b608783b */ /* 0x000e620000004200 */
[----:B------:R-:W-:-:S02]  /*16fd0*/  IMAD.MOV.U32 R124, RZ, RZ, R34 ;  /* 0x000000ffff7c7224 */ /* 0x000fc400078e0022 */
[----:B------:R-:W-:Y:S01]  /*16fe0*/  IMAD.MOV.U32 R125, RZ, RZ, R35 ;  /* 0x000000ffff7d7224 */ /* 0x000fe200078e0023 */
[----:B------:R2:W5:Y:S02]  /*16ff0*/  LDL.LU R192, [R1+0x114] ;  /* 0x0001140001c07983 */ /* 0x0005640000300800 */
[----:B------:R-:W-:Y:S01]  /*17000*/  MOV R130, R32 ;  /* 0x0000002000827202 */ /* 0x000fe20000000f00 */
[----:B------:R-:W-:Y:S02]  /*17010*/  IMAD.MOV.U32 R138, RZ, RZ, R102 ;  /* 0x000000ffff8a7224 */ /* 0x000fe400078e0066 */
        /* <DEDUP_REMOVED lines=8> */
[----:B------:R-:W-:Y:S01]  /*170a0*/  LOP3.LUT R2, R25, UR5, R130, 0x96, !PT ;  /* 0x0000000519027c12 */ /* 0x000fe2000f8e9682 */
[----:B------:R-:W-:Y:S01]  /*170b0*/  IMAD.MOV.U32 R131, RZ, RZ, R124 ;  /* 0x000000ffff837224 */ /* 0x000fe200078e007c */
[----:B------:R-:W-:Y:S01]  /*170c0*/  MOV R130, R125 ;  /* 0x0000007d00827202 */ /* 0x000fe20000000f00 */
[----:B------:R-:W-:Y:S01]  /*170d0*/  IMAD.MOV.U32 R103, RZ, RZ, R50 ;  /* 0x000000ffff677224 */ /* 0x000fe200078e0032 */
[----:B------:R-:W-:Y:S01]  /*170e0*/  HMMA.16816.F32 R52, R4, R14, R152 ;  /* 0x0000000e0434723c */ /* 0x000fe20000001898 */
[----:B------:R-:W-:Y:S01]  /*170f0*/  IMAD.MOV.U32 R124, RZ, RZ, R120 ;  /* 0x000000ffff7c7224 */ /* 0x000fe200078e0078 */
[----:B------:R2:W5:Y:S01]  /*17100*/  LDL.LU R191, [R1+0x110] ;  /* 0x0001100001bf7983 */ /* 0x0005620000300800 */
        /* <DEDUP_REMOVED lines=11> */
[----:B-1----:R-:W-:Y:S01]  /*171c0*/  HMMA.16816.F32 R48, R4, R8, R156 ;  /* 0x000000080430723c */ /* 0x002fe2000000189c */
[----:B------:R-:W-:Y:S01]  /*171d0*/  IMAD.MOV.U32 R100, RZ, RZ, R103 ;  /* 0x000000ffff647224 */ /* 0x000fe200078e0067 */
[----:B------:R2:W5:Y:S01]  /*171e0*/  LDL.LU R190, [R1+0x10c] ;  /* 0x00010c0001be7983 */ /* 0x0005620000300800 */
[----:B------:R-:W-:Y:S01]  /*171f0*/  IMAD.MOV.U32 R35, RZ, RZ, R0 ;  /* 0x000000ffff237224 */ /* 0x000fe200078e0000 */
[----:B------:R-:W-:Y:S01]  /*17200*/  LOP3.LUT R0, R139, UR4, R24, 0x96, !PT ;  /* 0x000000048b007c12 */ /* 0x000fe2000f8e9618 */
[----:B------:R-:W-:-:S03]  /*17210*/  IMAD.MOV.U32 R103, RZ, RZ, R104 ;  /* 0x000000ffff677224 */ /* 0x000fc600078e0068 */
[----:B------:R-:W-:Y:S01]  /*17220*/  HMMA.16816.F32 R68, R4, R18, R140 ;  /* 0x000000120444723c */ /* 0x000fe2000000188c */
[----:B------:R-:W-:Y:S01]  /*17230*/  IMAD.MOV.U32 R104, RZ, RZ, R105 ;  /* 0x000000ffff687224 */ /* 0x000fe200078e0069 */
[----:B------:R-:W-:Y:S01]  /*17240*/  LDSM.16.MT88.4 R16, [R181+0x19000] ;  /* 0x01900000b510783b */ /* 0x000fe20000004200 */
[----:B------:R-:W-:Y:S01]  /*17250*/  IMAD.MOV.U32 R105, RZ, RZ, R106 ;  /* 0x000000ffff697224 */ /* 0x000fe200078e006a */
[----:B------:R-:W-:Y:S01]  /*17260*/  MOV R106, R64 ;  /* 0x00000040006a7202 */ /* 0x000fe20000000f00 */
[----:B------:R-:W-:-:S03]  /*17270*/  IMAD.MOV.U32 R64, RZ, RZ, R3 ;  /* 0x000000ffff407224 */ /* 0x000fc600078e0003 */
[C---:B------:R-:W-:Y:S01]  /*17280*/  HMMA.16816.F32 R60, R4.reuse, R12, R144 ;  /* 0x0000000c043c723c */ /* 0x040fe20000001890 */
[----:B------:R-:W-:Y:S01]  /*17290*/  IMAD.WIDE.U32 R2, R2, -0x2daee0ad, RZ ;  /* 0xd2511f5302027825 */ /* 0x000fe200078e00ff */
[----:B------:R-:W-:Y:S06]  /*172a0*/  LDSM.16.MT88.4 R12, [R183+0x19000] ;  /* 0x01900000b70c783b */ /* 0x000fec0000004200 */
[----:B------:R-:W-:Y:S01]  /*172b0*/  HMMA.16816.F32 R56, R4, R10, R148 ;  /* 0x0000000a0438723c */ /* 0x000fe20000001894 */
[----:B------:R-:W-:Y:S01]  /*172c0*/  LOP3.LUT R3, R3, UR14, R129, 0x96, !PT ;  /* 0x0000000e03037c12 */ /* 0x000fe2000f8e9681 */
[----:B------:R-:W-:Y:S01]  /*172d0*/  IMAD.MOV.U32 R137, RZ, RZ, R128 ;  /* 0x000000ffff897224 */ /* 0x000fe200078e0080 */
[----:B------:R-:W-:Y:S01]  /*172e0*/  MOV R146, R22 ;  /* 0x0000001600927202 */ /* 0x000fe20000000f00 */
[----:B------:R-:W-:Y:S01]  /*172f0*/  IMAD.MOV.U32 R126, RZ, RZ, R122 ;  /* 0x000000ffff7e7224 */ /* 0x000fe200078e007a */
[----:B------:R-:W-:Y:S02]  /*17300*/  LDSM.16.MT88.4 R8, [R182+0x19000] ;  /* 0x01900000b608783b */ /* 0x000fe40000004200 */
[----:B------:R-:W-:-:S04]  /*17310*/  IMAD.WIDE.U32 R4, R0, -0x2daee0ad, RZ ;  /* 0xd2511f5300047825 */ /* 0x000fc800078e00ff */
[----:B------:R-:W-:Y:S01]  /*17320*/  IMAD.MOV.U32 R136, RZ, RZ, R32 ;  /* 0x000000ffff887224 */ /* 0x000fe200078e0020 */
[----:B------:R-:W-:Y:S01]  /*17330*/  LOP3.LUT R0, R5, UR12, R2, 0x96, !PT ;  /* 0x0000000c05007c12 */ /* 0x000fe2000f8e9602 */
[----:B------:R-:W-:Y:S02]  /*17340*/  IMAD.MOV.U32 R129, RZ, RZ, R131 ;  /* 0x000000ffff817224 */ /* 0x000fe400078e0083 */
[----:B------:R-:W-:Y:S01]  /*17350*/  IMAD.MOV.U32 R155, RZ, RZ, R127 ;  /* 0x000000ffff9b7224 */ /* 0x000fe200078e007f */
[----:B------:R-:W-:Y:S01]  /*17360*/  MOV R153, R123 ;  /* 0x0000007b00997202 */ /* 0x000fe20000000f00 */
[----:B------:R-:W-:Y:S01]  /*17370*/  IMAD.WIDE.U32 R2, R3, -0x326172a9, RZ ;  /* 0xcd9e8d5703027825 */ /* 0x000fe200078e00ff */
[----:B------:R2:W5:Y:S03]  /*17380*/  LDL.LU R189, [R1+0x108] ;  /* 0x0001080001bd7983 */ /* 0x0005660000300800 */
[----:B------:R-:W-:Y:S01]  /*17390*/  IMAD.WIDE.U32 R130, R0, -0x326172a9, RZ ;  /* 0xcd9e8d5700827825 */ /* 0x000fe200078e00ff */
[----:B------:R-:W-:Y:S01]  /*173a0*/  LOP3.LUT R3, R3, UR13, R138, 0x96, !PT ;  /* 0x0000000d03037c12 */ /* 0x000fe2000f8e968a */
[----:B------:R2:W5:Y:S03]  /*173b0*/  LDL.LU R188, [R1+0x104] ;  /* 0x0001040001bc7983 */ /* 0x0005660000300800 */
[----:B------:R-:W-:Y:S01]  /*173c0*/  LOP3.LUT R0, R131, UR11, R2, 0x96, !PT ;  /* 0x0000000b83007c12 */ /* 0x000fe2000f8e9602 */
[----:B------:R-:W-:Y:S01]  /*173d0*/  IMAD.MOV.U32 R139, RZ, RZ, R129 ;  /* 0x000000ffff8b7224 */ /* 0x000fe200078e0081 */
[----:B------:R-:W1:Y:S01]  /*173e0*/  LDC.U8 R138, c[0x0][0x2d8] ;  /* 0x0000b600ff8a7b82 */ /* 0x000e620000000000 */
[----:B------:R-:W-:-:S04]  /*173f0*/  IMAD.WIDE.U32 R2, R3, -0x2daee0ad, RZ ;  /* 0xd2511f5303027825 */ /* 0x000fc800078e00ff */
[----:B------:R-:W-:Y:S02]  /*17400*/  IMAD.MOV.U32 R144, RZ, RZ, R20 ;  /* 0x000000ffff907224 */ /* 0x000fe400078e0014 */
[----:B------:R-:W-:Y:S02]  /*17410*/  IMAD.MOV.U32 R145, RZ, RZ, R21 ;  /* 0x000000ffff917224 */ /* 0x000fe400078e0015 */
[----:B------:R-:W-:Y:S01]  /*17420*/  IMAD.MOV.U32 R147, RZ, RZ, R23 ;  /* 0x000000ffff937224 */ /* 0x000fe200078e0017 */
[----:B------:R-:W-:Y:S01]  /*17430*/  MOV R122, R101 ;  /* 0x00000065007a7202 */ /* 0x000fe20000000f00 */
[----:B------:R-:W-:Y:S01]  /*17440*/  IMAD.WIDE.U32 R128, R0, -0x2daee0ad, RZ ;  /* 0xd2511f5300807825 */ /* 0x000fe200078e00ff */
[----:B------:R-:W-:Y:S01]  /*17450*/  LOP3.LUT R0, R3, UR10, R4, 0x96, !PT ;  /* 0x0000000a03007c12 */ /* 0x000fe2000f8e9604 */
[----:B------:R-:W3:Y:S03]  /*17460*/  LDSM.16.MT88.4 R20, [R180+0x19000] ;  /* 0x01900000b414783b */ /* 0x000ee60000004200 */
[----:B------:R-:W-:Y:S01]  /*17470*/  LOP3.LUT R2, R129, UR8, R2, 0x96, !PT ;  /* 0x0000000881027c12 */ /* 0x000fe2000f8e9602 */
[----:B------:R-:W-:Y:S01]  /*17480*/  IMAD.WIDE.U32 R24, R0, -0x326172a9, RZ ;  /* 0xcd9e8d5700187825 */ /* 0x000fe200078e00ff */
[----:B------:R-:W-:Y:S01]  /*17490*/  MOV R154, R126 ;  /* 0x0000007e009a7202 */ /* 0x000fe20000000f00 */
[----:B------:R2:W5:Y:S02]  /*174a0*/  LDL.LU R187, [R1+0x100] ;  /* 0x0001000001bb7983 */ /* 0x0005640000300800 */
[----:B------:R-:W-:-:S05]  /*174b0*/  IMAD.WIDE.U32 R2, R2, -0x326172a9, RZ ;  /* 0xcd9e8d5702027825 */ /* 0x000fca00078e00ff */
[----:B------:R-:W-:Y:S02]  /*174c0*/  LOP3.LUT R0, R3, UR7, R24, 0x96, !PT ;  /* 0x0000000703007c12 */ /* 0x000fe4000f8e9618 */
[C---:B------:R-:W-:Y:S02]  /*174d0*/  LOP3.LUT R4, R2.reuse, 0xffff, RZ, 0xc0, !PT ;  /* 0x0000ffff02047812 */ /* 0x040fe400078ec0ff */
[----:B------:R-:W-:Y:S02]  /*174e0*/  LOP3.LUT R5, R2, 0xff, RZ, 0xc0, !PT ;  /* 0x000000ff02057812 */ /* 0x000fe400078ec0ff */
[--C-:B------:R-:W-:Y:S02]  /*174f0*/  SHF.R.U32.HI R6, RZ, 0x10, R2.reuse ;  /* 0x00000010ff067819 */ /* 0x100fe40000011602 */
[----:B------:R-:W-:Y:S02]  /*17500*/  SHF.R.U32.HI R7, RZ, 0x18, R2 ;  /* 0x00000018ff077819 */ /* 0x000fe40000011602 */
[----:B------:R-:W-:-:S04]  /*17510*/  LOP3.LUT R2, R0, 0xffff, RZ, 0xc0, !PT ;  /* 0x0000ffff00027812 */ /* 0x000fc800078ec0ff */
[----:B------:R-:W-:Y:S02]  /*17520*/  SHF.R.U32.HI R3, RZ, 0x8, R2 ;  /* 0x00000008ff037819 */ /* 0x000fe40000011602 */
[----:B------:R-:W-:Y:S02]  /*17530*/  LOP3.LUT R2, R0, 0xff, RZ, 0xc0, !PT ;  /* 0x000000ff00027812 */ /* 0x000fe400078ec0ff */
[----:B------:R-:W-:Y:S02]  /*17540*/  SHF.R.U32.HI R4, RZ, 0x8, R4 ;  /* 0x00000008ff047819 */ /* 0x000fe40000011604 */
[----:B------:R-:W-:Y:S02]  /*17550*/  PRMT R3, R2, 0x5410, R3 ;  /* 0x0000541002037816 */ /* 0x000fe40000000003 */
[----:B------:R-:W-:Y:S02]  /*17560*/  SHF.R.U32.HI R2, RZ, 0x10, R0 ;  /* 0x00000010ff027819 */ /* 0x000fe40000011600 */
[----:B-1----:R-:W-:-:S02]  /*17570*/  PRMT R138, R138, 0x7054, R138 ;  /* 0x000070548a8a7816 */ /* 0x002fc4000000008a */
[----:B------:R-:W-:Y:S02]  /*17580*/  PRMT R5, R5, 0x5410, R4 ;  /* 0x0000541005057816 */ /* 0x000fe40000000004 */
[----:B------:R-:W-:Y:S02]  /*17590*/  SHF.R.U32.HI R4, RZ, 0x18, R0 ;  /* 0x00000018ff047819 */ /* 0x000fe40000011600 */
[----:B------:R-:W-:Y:S02]  /*175a0*/  LOP3.LUT R2, R2, 0xff, RZ, 0xc0, !PT ;  /* 0x000000ff02027812 */ /* 0x000fe400078ec0ff */
[----:B------:R-:W-:Y:S01]  /*175b0*/  LOP3.LUT R6, R6, 0xff, RZ, 0xc0, !PT ;  /* 0x000000ff06067812 */ /* 0x000fe200078ec0ff */
[----:B------:R-:W-:Y:S01]  /*175c0*/  HSET2.LE.AND R0, R3, R138, PT ;  /* 0x0000008a03007233 */ /* 0x000fe20003803000 */
[----:B------:R-:W-:Y:S02]  /*175d0*/  PRMT R2, R2, 0x5410, R4 ;  /* 0x0000541002027816 */ /* 0x000fe40000000004 */
[----:B------:R-:W-:-:S02]  /*175e0*/  PRMT R3, R6, 0x5410, R7 ;  /* 0x0000541006037816 */ /* 0x000fc40000000007 */
[----:B------:R-:W-:Y:S01]  /*175f0*/  LOP3.LUT R4, R0, R137, RZ, 0xc0, !PT ;  /* 0x0000008900047212 */ /* 0x000fe200078ec0ff */
[--C-:B------:R-:W-:Y:S02]  /*17600*/  HSET2.LE.AND R0, R2, R138.reuse, PT ;  /* 0x0000008a02007233 */ /* 0x100fe40003803000 */
[--C-:B------:R-:W-:Y:S02]  /*17610*/  HSET2.LE.AND R2, R5, R138.reuse, PT ;  /* 0x0000008a05027233 */ /* 0x100fe40003803000 */
[----:B------:R-:W-:Y:S01]  /*17620*/  HSET2.LE.AND R3, R3, R138, PT ;  /* 0x0000008a03037233 */ /* 0x000fe20003803000 */
[----:B------:R-:W-:Y:S01]  /*17630*/  IMAD.MOV.U32 R101, RZ, RZ, R34 ;  /* 0x000000ffff657224 */ /* 0x000fe200078e0022 */
[----:B------:R-:W-:Y:S01]  /*17640*/  LOP3.LUT R5, R0, R139, RZ, 0xc0, !PT ;  /* 0x0000008b00057212 */ /* 0x000fe200078ec0ff */
[----:B------:R-:W-:Y:S01]  /*17650*/  IMAD.MOV.U32 R34, RZ, RZ, R185 ;  /* 0x000000ffff227224 */ /* 0x000fe200078e00b9 */
[----:B------:R-:W-:Y:S02]  /*17660*/  LOP3.LUT R6, R2, R124, RZ, 0xc0, !PT ;  /* 0x0000007c02067212 */ /* 0x000fe400078ec0ff */
[----:B------:R-:W-:Y:S01]  /*17670*/  LOP3.LUT R7, R3, R125, RZ, 0xc0, !PT ;  /* 0x0000007d03077212 */ /* 0x000fe200078ec0ff */
[----:B------:R-:W-:Y:S01]  /*17680*/  IMAD.MOV.U32 R139, RZ, RZ, R33 ;  /* 0x000000ffff8b7224 */ /* 0x000fe200078e0021 */
[----:B------:R-:W-:Y:S01]  /*17690*/  MOV R138, R34 ;  /* 0x00000022008a7202 */ /* 0x000fe20000000f00 */
[----:B------:R-:W-:Y:S01]  /*176a0*/  IMAD.MOV.U32 R137, RZ, RZ, R35 ;  /* 0x000000ffff897224 */ /* 0x000fe200078e0023 */
[----:B------:R-:W-:Y:S01]  /*176b0*/  MOV R126, R66 ;  /* 0x00000042007e7202 */ /* 0x000fe20000000f00 */
[----:B------:R-:W-:Y:S01]  /*176c0*/  IMAD.MOV.U32 R124, RZ, RZ, R64 ;  /* 0x000000ffff7c7224 */ /* 0x000fe200078e0040 */
[----:B------:R2:W5:Y:S01]  /*176d0*/  LDL.LU R185, [R1+0xfc] ;  /* 0x0000fc0001b97983 */ /* 0x0005620000300800 */
[----:B---3--:R-:W-:Y:S01]  /*176e0*/  HMMA.16816.F32 R164, R4, R20, R164 ;  /* 0x0000001404a4723c */ /* 0x008fe200000018a4 */
[----:B------:R-:W-:-:S02]  /*176f0*/  IMAD.MOV.U32 R125, RZ, RZ, R65 ;  /* 0x000000ffff7d7224 */ /* 0x000fc400078e0041 */
[----:B------:R-:W-:-:S05]  /*17700*/  IMAD.MOV.U32 R127, RZ, RZ, R67 ;  /* 0x000000ffff7f7224 */ /* 0x000fca00078e0043 */
[C---:B------:R-:W-:Y:S01]  /*17710*/  HMMA.16816.F32 R32, R4.reuse, R22, R248 ;  /* 0x000000160420723c */ /* 0x040fe200000018f8 */
[----:B------:R-:W1:Y:S06]  /*17720*/  LDSM.16.MT88.4 R20, [R180+0x1b000] ;  /* 0x01b00000b414783b */ /* 0x000e6c0000004200 */
[----:B------:R-:W-:Y:S01]  /*17730*/  IMAD.MOV.U32 R248, RZ, RZ, R47 ;  /* 0x000000fffff87224 */ /* 0x000fe200078e002f */
[----:B------:R-:W-:Y:S01]  /*17740*/  MOV R250, R45 ;  /* 0x0000002d00fa7202 */ /* 0x000fe20000000f00 */
[----:B------:R-:W-:Y:S01]  /*17750*/  IMAD.MOV.U32 R249, RZ, RZ, R46 ;  /* 0x000000fffff97224 */ /* 0x000fe200078e002e */
[----:B------:R-:W-:Y:S01]  /*17760*/  HMMA.16816.F32 R156, R4, R16, R236 ;  /* 0x00000010049c723c */ /* 0x000fe200000018ec */
[----:B------:R-:W-:-:S07]  /*17770*/  IMAD.MOV.U32 R251, RZ, RZ, R44 ;  /* 0x000000fffffb7224 */ /* 0x000fce00078e002c */
[C---:B------:R-:W-:Y:S01]  /*17780*/  HMMA.16816.F32 R44, R4.reuse, R18, R224 ;  /* 0x00000012042c723c */ /* 0x040fe200000018e0 */
[----:B------:R-:W3:Y:S07]  /*17790*/  LDSM.16.MT88.4 R16, [R181+0x1b000] ;  /* 0x01b00000b510783b */ /* 0x000eee0000004200 */
[C---:B------:R-:W-:Y:S08]  /*177a0*/  HMMA.16816.F32 R148, R4.reuse, R12, R220 ;  /* 0x0000000c0494723c */ /* 0x040ff000000018dc */
[C---:B------:R-:W-:Y:S01]  /*177b0*/  HMMA.16816.F32 R64, R4.reuse, R14, R172 ;  /* 0x0000000e0440723c */ /* 0x040fe200000018ac */
[----:B------:R-:W4:Y:S07]  /*177c0*/  LDSM.16.MT88.4 R12, [R183+0x1b000] ;  /* 0x01b00000b70c783b */ /* 0x000f2e0000004200 */
[C---:B------:R-:W-:Y:S08]  /*177d0*/  HMMA.16816.F32 R140, R4.reuse, R8, R96 ;  /* 0x00000008048c723c */ /* 0x040ff00000001860 */
[----:B------:R-:W-:Y:S01]  /*177e0*/  HMMA.16816.F32 R92, R4, R10, R92 ;  /* 0x0000000a045c723c */ /* 0x000fe2000000185c */
[----:B------:R-:W2:Y:S01]  /*177f0*/  LDSM.16.MT88.4 R8, [R182+0x1b000] ;  /* 0x01b00000b608783b */ /* 0x000ea20000004200 */
[----:B------:R-:W-:Y:S01]  /*17800*/  IMAD.MOV.U32 R152, RZ, RZ, R100 ;  /* 0x000000ffff987224 */ /* 0x000fe200078e0064 */
[----:B------:R-:W-:Y:S01]  /*17810*/  MOV R237, R102 ;  /* 0x0000006600ed7202 */ /* 0x000fe20000000f00 */
[----:B------:R-:W-:-:S02]  /*17820*/  IMAD.MOV.U32 R0, RZ, RZ, R101 ;  /* 0x000000ffff007224 */ /* 0x000fc400078e0065 */
[----:B------:R-:W-:Y:S02]  /*17830*/  IMAD.MOV.U32 R238, RZ, RZ, R103 ;  /* 0x000000ffffee7224 */ /* 0x000fe400078e0067 */
[----:B-1----:R-:W-:Y:S01]  /*17840*/  HMMA.16816.F32 R96, R4, R20, R248 ;  /* 0x000000140460723c */ /* 0x002fe200000018f8 */
[----:B------:R-:W-:Y:S02]  /*17850*/  IMAD.MOV.U32 R239, RZ, RZ, R104 ;  /* 0x000000ffffef7224 */ /* 0x000fe400078e0068 */
[----:B------:R-:W-:-:S04]  /*17860*/  IMAD.MOV.U32 R2, RZ, RZ, R106 ;  /* 0x000000ffff027224 */ /* 0x000fc800078e006a */
[----:B------:R-:W-:Y:S01]  /*17870*/  MOV R248, R105 ;  /* 0x0000006900f87202 */ /* 0x000fe20000000f00 */
[----:B------:R-:W-:Y:S01]  /*17880*/  IMAD.MOV.U32 R249, RZ, RZ, R107 ;  /* 0x000000fffff97224 */ /* 0x000fe200078e006b */
[----:B------:R-:W-:Y:S01]  /*17890*/  HMMA.16816.F32 R100, R4, R22, R244 ;  /* 0x000000160464723c */ /* 0x000fe200000018f4 */
[----:B------:R-:W1:Y:S01]  /*178a0*/  LDSM.16.MT88.4 R20, [R180+0x1d000] ;  /* 0x01d00000b414783b */ /* 0x000e620000004200 */
[----:B------:R-:W-:Y:S01]  /*178b0*/  IMAD.MOV.U32 R251, RZ, RZ, R154 ;  /* 0x000000fffffb7224 */ /* 0x000fe200078e009a */
[----:B------:R-:W-:-:S05]  /*178c0*/  MOV R250, R144 ;  /* 0x0000009000fa7202 */ /* 0x000fca0000000f00 */
[----:B---3--:R-:W-:Y:S01]  /*178d0*/  HMMA.16816.F32 R104, R4, R16, R232 ;  /* 0x000000100468723c */ /* 0x008fe200000018e8 */
[----:B------:R-:W-:Y:S01]  /*178e0*/  IMAD.MOV.U32 R3, RZ, RZ, R155 ;  /* 0x000000ffff037224 */ /* 0x000fe200078e009b */
[----:B------:R-:W-:Y:S01]  /*178f0*/  MOV R227, R136 ;  /* 0x0000008800e37202 */ /* 0x000fe20000000f00 */
[----:B------:R-:W-:-:S05]  /*17900*/  IMAD.MOV.U32 R224, RZ, RZ, R145 ;  /* 0x000000ffffe07224 */ /* 0x000fca00078e0091 */
[----:B------:R-:W-:Y:S01]  /*17910*/  HMMA.16816.F32 R108, R4, R18, R108 ;  /* 0x00000012046c723c */ /* 0x000fe2000000186c */
[----:B------:R-:W3:Y:S01]  /*17920*/  LDSM.16.MT88.4 R16, [R181+0x1d000] ;  /* 0x01d00000b510783b */ /* 0x000ee20000004200 */
[----:B------:R-:W-:Y:S01]  /*17930*/  IMAD.MOV.U32 R225, RZ, RZ, R146 ;  /* 0x000000ffffe17224 */ /* 0x000fe200078e0092 */
[----:B------:R-:W-:Y:S01]  /*17940*/  MOV R145, R127 ;  /* 0x0000007f00917202 */ /* 0x000fe20000000f00 */
[----:B------:R-:W-:-:S04]  /*17950*/  IMAD.MOV.U32 R226, RZ, RZ, R147 ;  /* 0x000000ffffe27224 */ /* 0x000fc800078e0093 */
[----:B----4-:R-:W-:Y:S01]  /*17960*/  HMMA.16816.F32 R112, R4, R12, R112 ;  /* 0x0000000c0470723c */ /* 0x010fe20000001870 */
[----:B------:R-:W-:Y:S02]  /*17970*/  IMAD.MOV.U32 R136, RZ, RZ, R124 ;  /* 0x000000ffff887224 */ /* 0x000fe400078e007c */
[----:B------:R-:W-:-:S05]  /*17980*/  IMAD.MOV.U32 R147, RZ, RZ, R125 ;  /* 0x000000ffff937224 */ /* 0x000fca00078e007d */
[C---:B------:R-:W-:Y:S01]  /*17990*/  HMMA.16816.F32 R116, R4.reuse, R14, R116 ;  /* 0x0000000e0474723c */ /* 0x040fe20000001874 */
[----:B------:R-:W4:Y:S01]  /*179a0*/  LDSM.16.MT88.4 R12, [R183+0x1d000] ;  /* 0x01d00000b70c783b */ /* 0x000f220000004200 */
[----:B------:R-:W-:Y:S02]  /*179b0*/  IMAD.MOV.U32 R146, RZ, RZ, R126 ;  /* 0x000000ffff927224 */ /* 0x000fe400078e007e */
[----:B------:R-:W-:Y:S02]  /*179c0*/  IMAD.MOV.U32 R144, RZ, RZ, R120 ;  /* 0x000000ffff907224 */ /* 0x000fe400078e0078 */
[----:B------:R-:W-:Y:S02]  /*179d0*/  IMAD.MOV.U32 R155, RZ, RZ, R121 ;  /* 0x000000ffff9b7224 */ /* 0x000fe400078e0079 */
[----:B------:R-:W-:Y:S01]  /*179e0*/  IMAD.MOV.U32 R154, RZ, RZ, R122 ;  /* 0x000000ffff9a7224 */ /* 0x000fe200078e007a */
[C---:B--2---:R-:W-:Y:S08]  /*179f0*/  HMMA.16816.F32 R124, R4.reuse, R10, R160 ;  /* 0x0000000a047c723c */ /* 0x044ff000000018a0 */
[C---:B------:R-:W-:Y:S01]  /*17a00*/  HMMA.16816.F32 R120, R4.reuse, R8, R168 ;  /* 0x000000080478723c */ /* 0x040fe200000018a8 */
[----:B------:R-:W2:Y:S07]  /*17a10*/  LDSM.16.MT88.4 R8, [R182+0x1d000] ;  /* 0x01d00000b608783b */ /* 0x000eae0000004200 */
[C---:B-1----:R-:W-:Y:S08]  /*17a20*/  HMMA.16816.F32 R168, R4.reuse, R20, R224 ;  /* 0x0000001404a8723c */ /* 0x042ff000000018e0 */
[C---:B---3--:R-:W-:Y:S08]  /*17a30*/  HMMA.16816.F32 R228, R4.reuse, R16, R228 ;  /* 0x0000001004e4723c */ /* 0x048ff000000018e4 */
[C---:B------:R-:W-:Y:S08]  /*17a40*/  HMMA.16816.F32 R224, R4.reuse, R18, R208 ;  /* 0x0000001204e0723c */ /* 0x040ff000000018d0 */
[C---:B----4-:R-:W-:Y:S08]  /*17a50*/  HMMA.16816.F32 R16, R4.reuse, R12, R88 ;  /* 0x0000000c0410723c */ /* 0x050ff00000001858 */
[C---:B------:R-:W-:Y:S08]  /*17a60*/  HMMA.16816.F32 R172, R4.reuse, R22, R240 ;  /* 0x0000001604ac723c */ /* 0x040ff000000018f0 */
[C---:B--2---:R-:W-:Y:S01]  /*17a70*/  HMMA.16816.F32 R244, R4.reuse, R8, R40 ;  /* 0x0000000804f4723c */ /* 0x044fe20000001828 */
[----:B------:R-:W-:Y:S01]  /*17a80*/  MOV R223, R248 ;  /* 0x000000f800df7202 */ /* 0x000fe20000000f00 */
[----:B------:R-:W-:Y:S01]  /*17a90*/  IMAD.MOV.U32 R162, RZ, RZ, R249 ;  /* 0x000000ffffa27224 */ /* 0x000fe200078e00f9 */
[----:B------:R-:W-:Y:S05]  /*17aa0*/  LDSM.16.MT88.4 R20, [R182+0x1f000] ;  /* 0x01f00000b614783b */ /* 0x000fea0000004200 */
[----:B------:R-:W-:Y:S01]  /*17ab0*/  HMMA.16816.F32 R240, R4, R10, R36 ;  /* 0x0000000a04f0723c */ /* 0x000fe20000001824 */
[----:B------:R-:W1:Y:S01]  /*17ac0*/  LDSM.16.MT88.4 R8, [R181+0x1f000] ;  /* 0x01f00000b508783b */ /* 0x000e620000004200 */
[----:B------:R-:W-:-:S02]  /*17ad0*/  IMAD.MOV.U32 R163, RZ, RZ, R250 ;  /* 0x000000ffffa37224 */ /* 0x000fc400078e00fa */
[----:B------:R-:W-:-:S04]  /*17ae0*/  IMAD.MOV.U32 R211, RZ, RZ, R251 ;  /* 0x000000ffffd37224 */ /* 0x000fc800078e00fb */
[----:B------:R-:W-:Y:S01]  /*17af0*/  HMMA.16816.F32 R248, R4, R14, R72 ;  /* 0x0000000e04f8723c */ /* 0x000fe20000001848 */
[----:B------:R-:W2:Y:S01]  /*17b00*/  LDSM.16.MT88.4 R12, [R180+0x1f000] ;  /* 0x01f00000b40c783b */ /* 0x000ea20000004200 */
[----:B------:R-:W-:Y:S01]  /*17b10*/  IMAD.MOV.U32 R91, RZ, RZ, R17 ;  /* 0x000000ffff5b7224 */ /* 0x000fe200078e0011 */
[----:B------:R-:W-:Y:S01]  /*17b20*/  MOV R90, R18 ;  /* 0x00000012005a7202 */ /* 0x000fe20000000f00 */
[----:B------:R-:W-:Y:S02]  /*17b30*/  IMAD.MOV.U32 R89, RZ, RZ, R19 ;  /* 0x000000ffff597224 */ /* 0x000fe400078e0013 */
[----:B------:R-:W-:Y:S02]  /*17b40*/  IMAD.MOV.U32 R88, RZ, RZ, R16 ;  /* 0x000000ffff587224 */ /* 0x000fe400078e0010 */
[----:B------:R-:W3:Y:S01]  /*17b50*/  LDSM.16.MT88.4 R16, [R183+0x1f000] ;  /* 0x01f00000b710783b */ /* 0x000ee20000004200 */
[----:B------:R-:W-:Y:S01]  /*17b60*/  MOV R220, R237 ;  /* 0x000000ed00dc7202 */ /* 0x000fe20000000f00 */
[----:B------:R-:W-:-:S02]  /*17b70*/  IMAD.MOV.U32 R221, RZ, RZ, R238 ;  /* 0x000000ffffdd7224 */ /* 0x000fc400078e00ee */
[----:B------:R-:W-:Y:S01]  /*17b80*/  IMAD.MOV.U32 R222, RZ, RZ, R239 ;  /* 0x000000ffffde7224 */ /* 0x000fe200078e00ef */
[----:B------:R-:W-:Y:S01]  /*17b90*/  MOV R209, R225 ;  /* 0x000000e100d17202 */ /* 0x000fe20000000f00 */
[----:B------:R-:W-:Y:S01]  /*17ba0*/  IMAD.MOV.U32 R208, RZ, RZ, R226 ;  /* 0x000000ffffd07224 */ /* 0x000fe200078e00e2 */
[----:B------:R-:W-:Y:S01]  /*17bb0*/  MOV R160, R224 ;  /* 0x000000e000a07202 */ /* 0x000fe20000000f00 */
[----:B------:R-:W-:Y:S02]  /*17bc0*/  IMAD.MOV.U32 R161, RZ, RZ, R227 ;  /* 0x000000ffffa17224 */ /* 0x000fe400078e00e3 */
[----:B------:R-:W-:Y:S01]  /*17bd0*/  IMAD.MOV.U32 R40, RZ, RZ, R2 ;  /* 0x000000ffff287224 */ /* 0x000fe200078e0002 */
[----:B------:R-:W-:Y:S02]  /*17be0*/  LOP3.LUT R2, R25, UR9, R130, 0x96, !PT ;  /* 0x0000000919027c12 */ /* 0x000fe4000f8e9682 */
[----:B------:R-:W-:Y:S01]  /*17bf0*/  MOV R41, R3 ;  /* 0x0000000300297202 */ /* 0x000fe20000000f00 */
[----:B-1----:R-:W-:Y:S07]  /*17c00*/  HMMA.16816.F32 R224, R4, R8, R76 ;  /* 0x0000000804e0723c */ /* 0x002fee000000184c */
[----:B------:R-:W-:Y:S01]  /*17c10*/  MOV R79, R220 ;  /* 0x000000dc004f7202 */ /* 0x000fe20000000f00 */
[----:B------:R-:W-:Y:S01]  /*17c20*/  IMAD.MOV.U32 R78, RZ, RZ, R221 ;  /* 0x000000ffff4e7224 */ /* 0x000fe200078e00dd */
[----:B------:R-:W-:Y:S01]  /*17c30*/  MOV R76, R223 ;  /* 0x000000df004c7202 */ /* 0x000fe20000000f00 */
[----:B------:R-:W-:-:S02]  /*17c40*/  IMAD.MOV.U32 R77, RZ, RZ, R222 ;  /* 0x000000ffff4d7224 */ /* 0x000fc400078e00de */
[----:B------:R-:W-:Y:S01]  /*17c50*/  HMMA.16816.F32 R220, R4, R10, R68 ;  /* 0x0000000a04dc723c */ /* 0x000fe20000001844 */
[----:B------:R-:W1:Y:S01]  /*17c60*/  LDC.U8 R69, c[0x0][0x2d8] ;  /* 0x0000b600ff457b82 */ /* 0x000e620000000000 */
[----:B------:R-:W-:Y:S01]  /*17c70*/  IMAD.WIDE.U32 R2, R2, -0x2daee0ad, RZ ;  /* 0xd2511f5302027825 */ /* 0x000fe200078e00ff */
[----:B------:R-:W-:-:S05]  /*17c80*/  MOV R74, R90 ;  /* 0x0000005a004a7202 */ /* 0x000fca0000000f00 */
[----:B--2---:R-:W-:Y:S01]  /*17c90*/  HMMA.16816.F32 R236, R4, R12, R84 ;  /* 0x0000000c04ec723c */ /* 0x004fe20000001854 */
[----:B------:R-:W-:Y:S01]  /*17ca0*/  IMAD.MOV.U32 R75, RZ, RZ, R89 ;  /* 0x000000ffff4b7224 */ /* 0x000fe200078e0059 */
[----:B------:R-:W-:Y:S01]  /*17cb0*/  MOV R89, R209 ;  /* 0x000000d100597202 */ /* 0x000fe20000000f00 */
[----:B------:R-:W-:Y:S01]  /*17cc0*/  IMAD.MOV.U32 R71, RZ, RZ, R211 ;  /* 0x000000ffff477224 */ /* 0x000fe200078e00d3 */
[----:B------:R-:W-:-:S03]  /*17cd0*/  LOP3.LUT R8, R2, 0xffff, RZ, 0xc0, !PT ;  /* 0x0000ffff02087812 */ /* 0x000fc600078ec0ff */
[----:B------:R-:W-:Y:S01]  /*17ce0*/  IMAD.MOV.U32 R87, RZ, RZ, R0 ;  /* 0x000000ffff577224 */ /* 0x000fe200078e0000 */
[----:B------:R-:W-:Y:S01]  /*17cf0*/  LOP3.LUT R0, R3, UR6, R128, 0x96, !PT ;  /* 0x0000000603007c12 */ /* 0x000fe2000f8e9680 */
[C---:B------:R-:W-:Y:S01]  /*17d00*/  HMMA.16816.F32 R232, R4.reuse, R14, R80 ;  /* 0x0000000e04e8723c */ /* 0x040fe20000001850 */
[----:B------:R-:W-:Y:S01]  /*17d10*/  IMAD.MOV.U32 R90, RZ, RZ, R208 ;  /* 0x000000ffff5a7224 */ /* 0x000fe200078e00d0 */
[----:B------:R-:W-:Y:S02]  /*17d20*/  LOP3.LUT R3, R2, 0xff, RZ, 0xc0, !PT ;  /* 0x000000ff02037812 */ /* 0x000fe400078ec0ff */
[--C-:B------:R-:W-:Y:S02]  /*17d30*/  SHF.R.U32.HI R9, RZ, 0x10, R2.reuse ;  /* 0x00000010ff097819 */ /* 0x100fe40000011602 */
[----:B------:R-:W-:Y:S02]  /*17d40*/  SHF.R.U32.HI R10, RZ, 0x18, R2 ;  /* 0x00000018ff0a7819 */ /* 0x000fe40000011602 */
[----:B---3--:R-:W-:Y:S01]  /*17d50*/  HMMA.16816.F32 R208, R4, R16, R60 ;  /* 0x0000001004d0723c */ /* 0x008fe2000000183c */
[----:B------:R-:W-:-:S07]  /*17d60*/  LOP3.LUT R2, R0, 0xffff, RZ, 0xc0, !PT ;  /* 0x0000ffff00027812 */ /* 0x000fce00078ec0ff */
[C---:B------:R-:W-:Y:S01]  /*17d70*/  HMMA.16816.F32 R12, R4.reuse, R20, R48 ;  /* 0x00000014040c723c */ /* 0x040fe20000001830 */
[----:B-1----:R-:W-:Y:S01]  /*17d80*/  PRMT R69, R69, 0x7054, R69 ;  /* 0x0000705445457816 */ /* 0x002fe20000000045 */
[----:B------:R-:W-:Y:S01]  /*17d90*/  IMAD.MOV.U32 R37, RZ, RZ, R144 ;  /* 0x000000ffff257224 */ /* 0x000fe200078e0090 */
[----:B------:R-:W-:Y:S01]  /*17da0*/  MOV R84, R146 ;  /* 0x0000009200547202 */ /* 0x000fe20000000f00 */
[----:B------:R-:W-:Y:S01]  /*17db0*/  IMAD.MOV.U32 R36, RZ, RZ, R145 ;  /* 0x000000ffff247224 */ /* 0x000fe200078e0091 */
[----:B------:R-:W-:Y:S01]  /*17dc0*/  SHF.R.U32.HI R8, RZ, 0x8, R8 ;  /* 0x00000008ff087819 */ /* 0x000fe20000011608 */
[----:B------:R-:W-:Y:S02]  /*17dd0*/  IMAD.MOV.U32 R83, RZ, RZ, R147 ;  /* 0x000000ffff537224 */ /* 0x000fe400078e0093 */
[----:B------:R-:W-:Y:S01]  /*17de0*/  IMAD.MOV.U32 R70, RZ, RZ, R139 ;  /* 0x000000ffff467224 */ /* 0x000fe200078e008b */
[C---:B------:R-:W-:Y:S01]  /*17df0*/  HMMA.16816.F32 R16, R4.reuse, R18, R52 ;  /* 0x000000120410723c */ /* 0x040fe20000001834 */
[----:B------:R-:W1:Y:S07]  /*17e00*/  LDSM.16.MT88.4 R144, [R183+0x19800] ;  /* 0x01980000b790783b */ /* 0x000e6e0000004200 */
[----:B------:R-:W-:Y:S01]  /*17e10*/  HMMA.16816.F32 R20, R4, R22, R56 ;  /* 0x000000160414723c */ /* 0x000fe20000001838 */
[----:B------:R-:W-:Y:S01]  /*17e20*/  PRMT R8, R3, 0x5410, R8 ;  /* 0x0000541003087816 */ /* 0x000fe20000000008 */
[----:B------:R-:W-:Y:S01]  /*17e30*/  IMAD.MOV.U32 R73, RZ, RZ, R91 ;  /* 0x000000ffff497224 */ /* 0x000fe200078e005b */
[----:B------:R-:W-:Y:S01]  /*17e40*/  MOV R86, R152 ;  /* 0x0000009800567202 */ /* 0x000fe20000000f00 */
[----:B------:R-:W-:Y:S01]  /*17e50*/  IMAD.MOV.U32 R72, RZ, RZ, R88 ;  /* 0x000000ffff487224 */ /* 0x000fe200078e0058 */
[----:B------:R-:W-:Y:S01]  /*17e60*/  MOV R38, R155 ;  /* 0x0000009b00267202 */ /* 0x000fe20000000f00 */
[----:B------:R-:W-:Y:S01]  /*17e70*/  IMAD.MOV.U32 R43, RZ, RZ, R162 ;  /* 0x000000ffff2b7224 */ /* 0x000fe200078e00a2 */
[--C-:B------:R-:W-:Y:S01]  /*17e80*/  SHF.R.U32.HI R4, RZ, 0x10, R0.reuse ;  /* 0x00000010ff047819 */ /* 0x100fe20000011600 */
[----:B------:R-:W-:Y:S01]  /*17e90*/  IMAD.MOV.U32 R42, RZ, RZ, R163 ;  /* 0x000000ffff2a7224 */ /* 0x000fe200078e00a3 */
[----:B------:R-:W-:Y:S01]  /*17ea0*/  LOP3.LUT R6, R0, 0xff, RZ, 0xc0, !PT ;  /* 0x000000ff00067812 */ /* 0x000fe200078ec0ff */
[----:B------:R-:W-:Y:S01]  /*17eb0*/  IMAD.MOV.U32 R85, RZ, RZ, R153 ;  /* 0x000000ffff557224 */ /* 0x000fe200078e0099 */
[----:B------:R-:W-:Y:S01]  /*17ec0*/  SHF.R.U32.HI R5, RZ, 0x18, R0 ;  /* 0x00000018ff057819 */ /* 0x000fe20000011600 */
[----:B------:R-:W-:Y:S01]  /*17ed0*/  IMAD.MOV.U32 R39, RZ, RZ, R154 ;  /* 0x000000ffff277224 */ /* 0x000fe200078e009a */
[----:B------:R-:W-:Y:S01]  /*17ee0*/  SHF.R.U32.HI R0, RZ, 0x8, R2 ;  /* 0x00000008ff007819 */ /* 0x000fe20000011602 */
[----:B------:R-:W-:Y:S01]  /*17ef0*/  IMAD.MOV.U32 R82, RZ, RZ, R136 ;  /* 0x000000ffff527224 */ /* 0x000fe200078e0088 */
[----:B------:R-:W-:Y:S01]  /*17f00*/  LOP3.LUT R2, R4, 0xff, RZ, 0xc0, !PT ;  /* 0x000000ff04027812 */ /* 0x000fe200078ec0ff */
[----:B------:R-:W-:Y:S01]  /*17f10*/  IMAD.MOV.U32 R80, RZ, RZ, R138 ;  /* 0x000000ffff507224 */ /* 0x000fe200078e008a */
[----:B------:R-:W-:Y:S01]  /*17f20*/  PRMT R0, R6, 0x5410, R0 ;  /* 0x0000541006007816 */ /* 0x000fe20000000000 */
[----:B------:R-:W-:Y:S01]  /*17f30*/  LDSM.16.MT88.4 R48, [R181+0x1b800] ;  /* 0x01b80000b530783b */ /* 0x000fe20000004200 */
[----:B------:R-:W-:-:S03]  /*17f40*/  PRMT R2, R2, 0x5410, R5 ;  /* 0x0000541002027816 */ /* 0x000fc60000000005 */
[--C-:B------:R-:W-:Y:S01]  /*17f50*/  HSET2.LE.AND R0, R0, R69.reuse, PT ;  /* 0x0000004500007233 */ /* 0x100fe20003803000 */
[----:B------:R-:W-:Y:S01]  /*17f60*/  LOP3.LUT R3, R9, 0xff, RZ, 0xc0, !PT ;  /* 0x000000ff09037812 */ /* 0x000fe200078ec0ff */
[--C-:B------:R-:W-:Y:S01]  /*17f70*/  HSET2.LE.AND R2, R2, R69.reuse, PT ;  /* 0x0000004502027233 */ /* 0x100fe20003803000 */
[----:B------:R-:W-:Y:S01]  /*17f80*/  IMAD.MOV.U32 R91, RZ, RZ, R161 ;  /* 0x000000ffff5b7224 */ /* 0x000fe200078e00a1 */
[----:B------:R-:W-:Y:S01]  /*17f90*/  MOV R88, R160 ;  /* 0x000000a000587202 */ /* 0x000fe20000000f00 */
[----:B------:R-:W2:Y:S01]  /*17fa0*/  LDSM.16.MT88.4 R152, [R181+0x19800] ;  /* 0x01980000b598783b */ /* 0x000ea20000004200 */
[----:B------:R-:W-:Y:S02]  /*17fb0*/  LOP3.LUT R128, R0, R184, RZ, 0xc0, !PT ;  /* 0x000000b800807212 */ /* 0x000fe400078ec0ff */
[----:B------:R-:W-:Y:S01]  /*17fc0*/  LOP3.LUT R129, R2, R179, RZ, 0xc0, !PT ;  /* 0x000000b302817212 */ /* 0x000fe200078ec0ff */
[----:B------:R3:W5:Y:S04]  /*17fd0*/  LDL.LU R184, [R1+0xf8] ;  /* 0x0000f80001b87983 */ /* 0x0007680000300800 */
[----:B------:R3:W5:Y:S01]  /*17fe0*/  LDL.LU R179, [R1+0xf4] ;  /* 0x0000f40001b37983 */ /* 0x0007620000300800 */
[----:B------:R-:W-:Y:S01]  /*17ff0*/  PRMT R4, R3, 0x5410, R10 ;  /* 0x0000541003047816 */ /* 0x000fe2000000000a */
[--C-:B------:R-:W-:Y:S01]  /*18000*/  HSET2.LE.AND R3, R8, R69.reuse, PT ;  /* 0x0000004508037233 */ /* 0x100fe20003803000 */
[----:B------:R-:W-:Y:S01]  /*18010*/  MOV R81, R137 ;  /* 0x0000008900517202 */ /* 0x000fe20000000f00 */
[----:B------:R-:W4:Y:S02]  /*18020*/  LDSM.16.MT88.4 R160, [R180+0x19800] ;  /* 0x01980000b4a0783b */ /* 0x000f240000004200 */
[----:B------:R-:W-:Y:S01]  /*18030*/  HSET2.LE.AND R4, R4, R69, PT ;  /* 0x0000004504047233 */ /* 0x000fe20003803000 */
[----:B------:R-:W-:Y:S01]  /*18040*/  LOP3.LUT R130, R3, R70, RZ, 0xc0, !PT ;  /* 0x0000004603827212 */ /* 0x000fe200078ec0ff */
[----:B------:R-:W3:Y:S03]  /*18050*/  LDSM.16.MT88.4 R136, [R182+0x19800] ;  /* 0x01980000b688783b */ /* 0x000ee60000004200 */
[----:B------:R-:W-:Y:S01]  /*18060*/  LOP3.LUT R131, R4, R71, RZ, 0xc0, !PT ;  /* 0x0000004704837212 */ /* 0x000fe200078ec0ff */
[----:B------:R-:W-:Y:S01]  /*18070*/  IMAD.MOV.U32 R2, RZ, RZ, R78 ;  /* 0x000000ffff027224 */ /* 0x000fe200078e004e */
[----:B------:R-:W-:Y:S01]  /*18080*/  MOV R3, R79 ;  /* 0x0000004f00037202 */ /* 0x000fe20000000f00 */
[----:B------:R-:W-:Y:S01]  /*18090*/  IMAD.MOV.U32 R79, RZ, RZ, R41 ;  /* 0x000000ffff4f7224 */ /* 0x000fe200078e0029 */
[----:B------:R-:W-:Y:S01]  /*180a0*/  MOV R78, R40 ;  /* 0x00000028004e7202 */ /* 0x000fe20000000f00 */
[----:B------:R-:W-:Y:S01]  /*180b0*/  IMAD.MOV.U32 R24, RZ, RZ, R42 ;  /* 0x000000ffff187224 */ /* 0x000fe200078e002a */
[----:B------:R-:W-:Y:S01]  /*180c0*/  MOV R11, R43 ;  /* 0x0000002b000b7202 */ /* 0x000fe20000000f00 */
[C---:B-1----:R-:W-:Y:S01]  /*180d0*/  HMMA.16816.F32 R148, R128.reuse, R144, R148 ;  /* 0x000000908094723c */ /* 0x042fe20000001894 */
[----:B------:R-:W1:Y:S04]  /*180e0*/  LDSM.16.MT88.4 R40, [R180+0x1b800] ;  /* 0x01b80000b428783b */ /* 0x000e680000004200 */
[----:B------:R-:W1:Y:S03]  /*180f0*/  LDSM.16.MT88.4 R56, [R183+0x1b800] ;  /* 0x01b80000b738783b */ /* 0x000e660000004200 */
[----:B------:R-:W-:Y:S01]  /*18100*/  HMMA.16816.F32 R144, R128, R146, R64 ;  /* 0x000000928090723c */ /* 0x000fe20000001840 */
[----:B------:R-:W1:Y:S01]  /*18110*/  LDSM.16.MT88.4 R64, [R182+0x1b800] ;  /* 0x01b80000b640783b */ /* 0x000e620000004200 */
[----:B------:R-:W-:Y:S01]  /*18120*/  IMAD.MOV.U32 R0, RZ, RZ, R77 ;  /* 0x000000ffff007224 */ /* 0x000fe200078e004d */
[----:B------:R-:W-:Y:S01]  /*18130*/  MOV R25, R85 ;  /* 0x0000005500197202 */ /* 0x000fe20000000f00 */
[----:B------:R-:W-:Y:S01]  /*18140*/  IMAD.MOV.U32 R10, RZ, RZ, R84 ;  /* 0x000000ffff0a7224 */ /* 0x000fe200078e0054 */
[----:B------:R-:W-:Y:S01]  /*18150*/  LDSM.16.MT88.4 R4, [R182+0x1f800] ;  /* 0x01f80000b604783b */ /* 0x000fe20000004200 */
[----:B------:R-:W-:Y:S01]  /*18160*/  IMAD.MOV.U32 R9, RZ, RZ, R86 ;  /* 0x000000ffff097224 */ /* 0x000fe200078e0056 */
[----:B------:R-:W-:Y:S01]  /*18170*/  MOV R86, R74 ;  /* 0x0000004a00567202 */ /* 0x000fe20000000f00 */
[----:B------:R-:W-:-:S02]  /*18180*/  IMAD.MOV.U32 R77, RZ, RZ, R87 ;  /* 0x000000ffff4d7224 */ /* 0x000fc400078e0057 */
[----:B------:R-:W-:Y:S02]  /*18190*/  IMAD.MOV.U32 R84, RZ, RZ, R72 ;  /* 0x000000ffff547224 */ /* 0x000fe400078e0048 */
[----:B------:R-:W-:Y:S02]  /*181a0*/  IMAD.MOV.U32 R85, RZ, RZ, R73 ;  /* 0x000000ffff557224 */ /* 0x000fe400078e0049 */
[----:B------:R-:W-:Y:S02]  /*181b0*/  IMAD.MOV.U32 R87, RZ, RZ, R75 ;  /* 0x000000ffff577224 */ /* 0x000fe400078e004b */
[----:B------:R-:W1:Y:S01]  /*181c0*/  LDSM.16.MT88.4 R72, [R180+0x1d800] ;  /* 0x01d80000b448783b */ /* 0x000e620000004200 */
[C---:B--2---:R-:W-:Y:S08]  /*181d0*/  HMMA.16816.F32 R156, R128.reuse, R152, R156 ;  /* 0x00000098809c723c */ /* 0x044ff0000000189c */
[C---:B----4-:R-:W-:Y:S08]  /*181e0*/  HMMA.16816.F32 R164, R128.reuse, R160, R164 ;  /* 0x000000a080a4723c */ /* 0x050ff000000018a4 */
[C---:B------:R-:W-:Y:S07]  /*181f0*/  HMMA.16816.F32 R160, R128.reuse, R162, R32 ;  /* 0x000000a280a0723c */ /* 0x040fee0000001820 */
[----:B------:R-:W-:Y:S01]  /*18200*/  IMAD.MOV.U32 R35, RZ, RZ, R80 ;  /* 0x000000ffff237224 */ /* 0x000fe200078e0050 */
[----:B------:R-:W-:Y:S01]  /*18210*/  HMMA.16816.F32 R152, R128, R154, R44 ;  /* 0x0000009a8098723c */ /* 0x000fe2000000182c */
[----:B------:R-:W-:Y:S01]  /*18220*/  IMAD.MOV.U32 R34, RZ, RZ, R81 ;  /* 0x000000ffff227224 */ /* 0x000fe200078e0051 */
[----:B------:R-:W-:Y:S01]  /*18230*/  MOV R33, R82 ;  /* 0x0000005200217202 */ /* 0x000fe20000000f00 */
[----:B------:R-:W-:-:S02]  /*18240*/  IMAD.MOV.U32 R32, RZ, RZ, R83 ;  /* 0x000000ffff207224 */ /* 0x000fc400078e0053 */
[----:B------:R-:W2:Y:S03]  /*18250*/  LDSM.16.MT88.4 R80, [R181+0x1d800] ;  /* 0x01d80000b550783b */ /* 0x000ea60000004200 */
[C---:B---3--:R-:W-:Y:S08]  /*18260*/  HMMA.16816.F32 R140, R128.reuse, R136, R140 ;  /* 0x00000088808c723c */ /* 0x048ff0000000188c */
[C---:B------:R-:W-:Y:S07]  /*18270*/  HMMA.16816.F32 R136, R128.reuse, R138, R92 ;  /* 0x0000008a8088723c */ /* 0x040fee000000185c */
[----:B------:R-:W-:Y:S01]  /*18280*/  IMAD.MOV.U32 R92, RZ, RZ, R36 ;  /* 0x000000ffff5c7224 */ /* 0x000fe200078e0024 */
[----:B------:R-:W-:Y:S01]  /*18290*/  HMMA.16816.F32 R44, R128, R48, R104 ;  /* 0x00000030802c723c */ /* 0x000fe20000001868 */
[----:B------:R-:W-:Y:S01]  /*182a0*/  MOV R93, R37 ;  /* 0x00000025005d7202 */ /* 0x000fe20000000f00 */
[----:B------:R-:W-:Y:S01]  /*182b0*/  IMAD.MOV.U32 R94, RZ, RZ, R38 ;  /* 0x000000ffff5e7224 */ /* 0x000fe200078e0026 */
[----:B------:R-:W-:Y:S01]  /*182c0*/  LDSM.16.MT88.4 R104, [R180+0x1f800] ;  /* 0x01f80000b468783b */ /* 0x000fe20000004200 */
[----:B------:R-:W-:-:S04]  /*182d0*/  IMAD.MOV.U32 R95, RZ, RZ, R39 ;  /* 0x000000ffff5f7224 */ /* 0x000fc800078e0027 */
[C---:B------:R-:W-:Y:S07]  /*182e0*/  HMMA.16816.F32 R48, R128.reuse, R50, R108 ;  /* 0x000000328030723c */ /* 0x040fee000000186c */
[----:B------:R-:W-:Y:S01]  /*182f0*/  MOV R108, R88 ;  /* 0x00000058006c7202 */ /* 0x000fe20000000f00 */
[C---:B-1----:R-:W-:Y:S01]  /*18300*/  HMMA.16816.F32 R36, R128.reuse, R40, R96 ;  /* 0x000000288024723c */ /* 0x042fe20000001860 */
[----:B------:R-:W-:Y:S01]  /*18310*/  IMAD.MOV.U32 R109, RZ, RZ, R89 ;  /* 0x000000ffff6d7224 */ /* 0x000fe200078e0059 */
[----:B------:R-:W-:Y:S01]  /*18320*/  MOV R111, R91 ;  /* 0x0000005b006f7202 */ /* 0x000fe20000000f00 */
[----:B------:R-:W-:Y:S01]  /*18330*/  IMAD.MOV.U32 R110, RZ, RZ, R90 ;  /* 0x000000ffff6e7224 */ /* 0x000fe200078e005a */
[----:B------:R-:W-:Y:S04]  /*18340*/  LDSM.16.MT88.4 R96, [R182+0x1d800] ;  /* 0x01d80000b660783b */ /* 0x000fe80000004200 */
[C---:B------:R-:W-:Y:S01]  /*18350*/  HMMA.16816.F32 R52, R128.reuse, R56, R112 ;  /* 0x000000388034723c */ /* 0x040fe20000001870 */
[----:B------:R-:W1:Y:S04]  /*18360*/  LDSM.16.MT88.4 R88, [R183+0x1d800] ;  /* 0x01d80000b758783b */ /* 0x000e680000004200 */
[----:B------:R-:W3:Y:S03]  /*18370*/  LDSM.16.MT88.4 R112, [R181+0x1f800] ;  /* 0x01f80000b570783b */ /* 0x000ee60000004200 */
[C---:B------:R-:W-:Y:S01]  /*18380*/  HMMA.16816.F32 R60, R128.reuse, R64, R120 ;  /* 0x00000040803c723c */ /* 0x040fe20000001878 */
[----:B------:R-:W4:Y:S07]  /*18390*/  LDSM.16.MT88.4 R120, [R183+0x1f800] ;  /* 0x01f80000b778783b */ /* 0x000f2e0000004200 */
[----:B------:R-:W-:Y:S07]  /*183a0*/  HMMA.16816.F32 R40, R128, R42, R100 ;  /* 0x0000002a8028723c */ /* 0x000fee0000001864 */
[----:B------:R-:W-:Y:S01]  /*183b0*/  MOV R101, R77 ;  /* 0x0000004d00657202 */ /* 0x000fe20000000f00 */
[----:B------:R-:W-:-:S02]  /*183c0*/  IMAD.MOV.U32 R102, RZ, RZ, R78 ;  /* 0x000000ffff667224 */ /* 0x000fc400078e004e */
[----:B------:R-:W-:Y:S01]  /*183d0*/  IMAD.MOV.U32 R103, RZ, RZ, R79 ;  /* 0x000000ffff677224 */ /* 0x000fe200078e004f */
[C---:B------:R-:W-:Y:S01]  /*183e0*/  HMMA.16816.F32 R68, R128.reuse, R72, R168 ;  /* 0x000000488044723c */ /* 0x040fe200000018a8 */
[----:B------:R-:W-:Y:S07]  /*183f0*/  STG.E.U16 [R26.64+-0xfe], R30 ;  /* 0xffff021e1a007986 */ /* 0x000fee000c101518 */
[----:B------:R-:W-:Y:S01]  /*18400*/  HMMA.16816.F32 R72, R128, R74, R172 ;  /* 0x0000004a8048723c */ /* 0x000fe200000018ac */
[----:B------:R-:W-:Y:S01]  /*18410*/  IMAD.MOV.U32 R168, RZ, RZ, R92 ;  /* 0x000000ffffa87224 */ /* 0x000fe200078e005c */
[----:B------:R-:W-:Y:S01]  /*18420*/  MOV R170, R94 ;  /* 0x0000005e00aa7202 */ /* 0x000fe20000000f00 */
[----:B------:R-:W-:-:S04]  /*18430*/  IMAD.MOV.U32 R169, RZ, RZ, R93 ;  /* 0x000000ffffa97224 */ /* 0x000fc800078e005d */
[----:B------:R-:W-:Y:S01]  /*18440*/  IMAD.MOV.U32 R173, RZ, RZ, R101 ;  /* 0x000000ffffad7224 */ /* 0x000fe200078e0065 */
[----:B------:R-:W-:Y:S01]  /*18450*/  MOV R175, R103 ;  /* 0x0000006700af7202 */ /* 0x000fe20000000f00 */
[----:B------:R-:W-:Y:S02]  /*18460*/  IMAD.MOV.U32 R174, RZ, RZ, R102 ;  /* 0x000000ffffae7224 */ /* 0x000fe400078e0066 */
[----:B------:R-:W-:Y:S01]  /*18470*/  IMAD.MOV.U32 R171, RZ, RZ, R95 ;  /* 0x000000ffffab7224 */ /* 0x000fe200078e005f */
[----:B------:R-:W-:Y:S01]  /*18480*/  STG.E.U16 [R28.64+-0xf0], R173 ;  /* 0xffff10ad1c007986 */ /* 0x000fe2000c101518 */
[----:B------:R-:W-:-:S03]  /*18490*/  MOV R8, R76 ;  /* 0x0000004c00087202 */ /* 0x000fc60000000f00 */
        /* <DEDUP_REMOVED lines=15> */
[C---:B--2---:R-:W-:Y:S03]  /*18590*/  HMMA.16816.F32 R76, R128.reuse, R80, R228 ;  /* 0x00000050804c723c */ /* 0x044fe600000018e4 */
[----:B------:R-:W-:Y:S04]  /*185a0*/  STG.E.U16 [R28.64+-0xb0], R252 ;  /* 0xffff50fc1c007986 */ /* 0x000fe8000c101518 */
[----:B------:R-:W-:Y:S01]  /*185b0*/  STG.E.U16 [R28.64+-0xae], R219 ;  /* 0xffff52db1c007986 */ /* 0x000fe2000c101518 */
[C---:B------:R-:W-:Y:S03]  /*185c0*/  HMMA.16816.F32 R56, R128.reuse, R58, R116 ;  /* 0x0000003a8038723c */ /* 0x040fe60000001874 */
[----:B------:R-:W-:Y:S04]  /*185d0*/  STG.E.U16 [R26.64+-0xb0], R213 ;  /* 0xffff50d51a007986 */ /* 0x000fe8000c101518 */
[----:B------:R-:W-:Y:S01]  /*185e0*/  STG.E.U16 [R26.64+-0xae], R218 ;  /* 0xffff52da1a007986 */ /* 0x000fe2000c101518 */
[C---:B------:R-:W-:Y:S03]  /*185f0*/  HMMA.16816.F32 R80, R128.reuse, R82, R108 ;  /* 0x000000528050723c */ /* 0x040fe6000000186c */
[----:B------:R2:W-:Y:S04]  /*18600*/  STG.E.U16 [R28.64+-0xa0], R212 ;  /* 0xffff60d41c007986 */ /* 0x0005e8000c101518 */
[----:B------:R2:W-:Y:S01]  /*18610*/  STG.E.U16 [R28.64+-0x9e], R186 ;  /* 0xffff62ba1c007986 */ /* 0x0005e2000c101518 */
[C---:B------:R-:W-:Y:S03]  /*18620*/  HMMA.16816.F32 R64, R128.reuse, R66, R124 ;  /* 0x000000428040723c */ /* 0x040fe6000000187c */
[----:B------:R2:W-:Y:S04]  /*18630*/  STG.E.U16 [R26.64+-0xa0], R178 ;  /* 0xffff60b21a007986 */ /* 0x0005e8000c101518 */
[----:B------:R2:W-:Y:S01]  /*18640*/  STG.E.U16 [R26.64+-0x9e], R177 ;  /* 0xffff62b11a007986 */ /* 0x0005e2000c101518 */
[C---:B-1----:R-:W-:Y:S03]  /*18650*/  HMMA.16816.F32 R84, R128.reuse, R88, R84 ;  /* 0x000000588054723c */ /* 0x042fe60000001854 */
[----:B------:R1:W-:Y:S04]  /*18660*/  STG.E.U16 [R28.64+-0x90], R176 ;  /* 0xffff70b01c007986 */ /* 0x0003e8000c101518 */
[----:B------:R1:W-:Y:S01]  /*18670*/  STG.E.U16 [R28.64+-0x8e], R135 ;  /* 0xffff72871c007986 */ /* 0x0003e2000c101518 */
[C---:B------:R-:W-:Y:S03]  /*18680*/  HMMA.16816.F32 R92, R128.reuse, R96, R244 ;  /* 0x00000060805c723c */ /* 0x040fe600000018f4 */
[----:B------:R1:W-:Y:S04]  /*18690*/  STG.E.U16 [R26.64+-0x90], R134 ;  /* 0xffff70861a007986 */ /* 0x0003e8000c101518 */
[----:B------:R1:W-:Y:S01]  /*186a0*/  STG.E.U16 [R26.64+-0x8e], R31 ;  /* 0xffff721f1a007986 */ /* 0x0003e2000c101518 */
        /* <DEDUP_REMOVED lines=11> */
[----:B--2---:R-:W-:-:S02]  /*18760*/  FADD.FTZ R212, R24, R9 ;  /* 0x0000000918d47221 */ /* 0x004fc40000010000 */
[----:B------:R-:W-:Y:S01]  /*18770*/  FADD.FTZ R213, R11, R25 ;  /* 0x000000190bd57221 */ /* 0x000fe20000010000 */
[----:B------:R-:W-:-:S03]  /*18780*/  IADD3.X R211, R29, -0x1, RZ, P0, !PT ;  /* 0xffffffff1dd37810 */ /* 0x000fc600007fe4ff */
.L_x_1819:
[----:B-1----:R-:W-:-:S06]  /*18790*/  UISETP.GT.AND UP0, UPT, UR29, UR15, UPT ;  /* 0x0000000f1d00728c */ /* 0x002fcc000bf04270 */
[----:B------:R-:W-:-:S13]  /*187a0*/  PLOP3.LUT P0, PT, PT, PT, UP0, 0x80, 0x0 ;  /* 0x000000000000781c */ /* 0x000fda0003f0f008 */
[----:B------:R-:W-:Y:S05]  /*187b0*/  @!P0 BRA `(.L_x_1826) ;  /* 0x00005f4000008947 */ /* 0x000fea0003800000 */
[----:B------:R-:W2:Y:S01]  /*187c0*/  LDL.64 R18, [R1+0x98] ;  /* 0x0000980001127983 */ /* 0x000ea20000100a00 */
[----:B------:R-:W-:Y:S01]  /*187d0*/  USHF.R.S32.HI UR35, URZ, 0x1f, UR23 ;  /* 0x0000001f3f237899 */ /* 0x000fe20008011417 */
[----:B------:R-:W-:Y:S01]  /*187e0*/  IMAD.U32 R4, RZ, RZ, UR23 ;  /* 0x00000017ff047e24 */ /* 0x000fe2000f8e00ff */
[----:B------:R-:W-:Y:S01]  /*187f0*/  ULDC.64 UR6, c[0x0][0x1b0] ;  /* 0x00006c0000067ab9 */ /* 0x000fe20000000a00 */
[----:B------:R-:W1:Y:S01]  /*18800*/  S2R R7, SR_TID.X ;  /* 0x0000000000077919 */ /* 0x000e620000002100 */
[----:B------:R-:W-:Y:S01]  /*18810*/  UMOV UR31, 0x6 ;  /* 0x00000006001f7882 */ /* 0x000fe20000000000 */
[----:B------:R-:W-:Y:S01]  /*18820*/  IMAD.U32 R0, RZ, RZ, UR23 ;  /* 0x00000017ff007e24 */ /* 0x000fe2000f8e00ff */
[----:B------:R-:W-:Y:S02]  /*18830*/  ULDC.64 UR4, c[0x0][0x1a0] ;  /* 0x0000680000047ab9 */ /* 0x000fe40000000a00 */
[----:B------:R-:W-:Y:S02]  /*18840*/  UIMAD UR6, UR35, UR6, URZ ;  /* 0x00000006230672a4 */ /* 0x000fe4000f8e023f */
[----:B------:R-:W-:-:S02]  /*18850*/  USHF.L.U64.HI UR31, UR4, UR31, UR5 ;  /* 0x0000001f041f7299 */ /* 0x000fc40008010205 */
[----:B------:R-:W-:Y:S02]  /*18860*/  USHF.L.U32 UR34, UR4, 0x6, URZ ;  /* 0x0000000604227899 */ /* 0x000fe4000800063f */
[----:B------:R-:W-:Y:S02]  /*18870*/  UIMAD UR7, UR23, UR7, UR6 ;  /* 0x00000007170772a4 */ /* 0x000fe4000f8e0206 */
[----:B------:R-:W-:Y:S02]  /*18880*/  ULDC.64 UR4, c[0x0][0x1b8] ;  /* 0x00006e0000047ab9 */ /* 0x000fe40000000a00 */
[----:B------:R-:W-:Y:S02]  /*18890*/  UIMAD UR4, UR35, UR4, URZ ;  /* 0x00000004230472a4 */ /* 0x000fe4000f8e023f */
[----:B------:R-:W-:Y:S02]  /*188a0*/  UIADD3 UR6, UR29, -0x2, URZ ;  /* 0xfffffffe1d067890 */ /* 0x000fe4000fffe03f */
[----:B------:R-:W-:-:S03]  /*188b0*/  UIMAD UR5, UR23, UR5, UR4 ;  /* 0x00000005170572a4 */ /* 0x000fc6000f8e0204 */
[----:B------:R-:W-:Y:S01]  /*188c0*/  ULDC UR4, c[0x0][0x228] ;  /* 0x00008a0000047ab9 */ /* 0x000fe20000000800 */
[----:B-1----:R-:W-:Y:S01]  /*188d0*/  SHF.R.S32.HI R6, RZ, 0x1f, R7 ;  /* 0x0000001fff067819 */ /* 0x002fe20000011407 */
[----:B------:R-:W-:Y:S01]  /*188e0*/  USHF.L.U32 UR4, UR4, 0x3, URZ ;  /* 0x0000000304047899 */ /* 0x000fe2000800063f */
[--C-:B--2---:R-:W-:Y:S01]  /*188f0*/  SHF.R.S32.HI R3, RZ, 0x1f, R18.reuse ;  /* 0x0000001fff037819 */ /* 0x104fe20000011412 */
[----:B------:R-:W-:-:S04]  /*18900*/  IMAD.MOV.U32 R2, RZ, RZ, R18 ;  /* 0x000000ffff027224 */ /* 0x000fc800078e0012 */
[----:B------:R-:W-:-:S04]  /*18910*/  IMAD.WIDE.U32 R4, R4, c[0x0][0x1b0], R2 ;  /* 0x00006c0004047a25 */ /* 0x000fc800078e0002 */
[----:B------:R-:W-:Y:S01]  /*18920*/  IMAD.WIDE.U32 R2, R0, c[0x0][0x1b8], R2 ;  /* 0x00006e0000027a25 */ /* 0x000fe200078e0002 */
[----:B------:R-:W-:Y:S02]  /*18930*/  LEA.HI R0, R6, R7, RZ, 0x3 ;  /* 0x0000000706007211 */ /* 0x000fe400078f18ff */
[----:B------:R-:W-:Y:S01]  /*18940*/  IADD3 R4, P1, R4, UR28, RZ ;  /* 0x0000001c04047c10 */ /* 0x000fe2000ff3e0ff */
[----:B------:R-:W-:Y:S01]  /*18950*/  IMAD.U32 R6, RZ, RZ, UR7 ;  /* 0x00000007ff067e24 */ /* 0x000fe2000f8e00ff */
[----:B------:R-:W-:Y:S01]  /*18960*/  IADD3 R2, P0, R2, UR30, RZ ;  /* 0x0000001e02027c10 */ /* 0x000fe2000ff1e0ff */
[----:B------:R-:W-:Y:S01]  /*18970*/  IMAD.U32 R7, RZ, RZ, UR5 ;  /* 0x00000005ff077e24 */ /* 0x000fe2000f8e00ff */
[----:B------:R-:W-:Y:S01]  /*18980*/  SHF.R.S32.HI R0, RZ, 0x3, R0 ;  /* 0x00000003ff007819 */ /* 0x000fe20000011400 */
[----:B------:R-:W-:Y:S01]  /*18990*/  UIADD3 UR7, UR29, -0x1, URZ ;  /* 0xffffffff1d077890 */ /* 0x000fe2000fffe03f */
[----:B------:R-:W-:Y:S01]  /*189a0*/  IADD3.X R5, R6, UR26, R5, P1, !PT ;  /* 0x0000001a06057c10 */ /* 0x000fe20008ffe405 */
[----:B------:R-:W-:Y:S01]  /*189b0*/  USHF.R.S32.HI UR26, URZ, 0x1f, UR4 ;  /* 0x0000001f3f1a7899 */ /* 0x000fe20008011404 */
[C---:B------:R-:W-:Y:S01]  /*189c0*/  LEA R6, P1, R4.reuse, c[0x0][0x168], 0x1 ;  /* 0x00005a0004067a11 */ /* 0x040fe200078208ff */
[----:B------:R-:W-:Y:S01]  /*189d0*/  UMOV UR28, URZ ;  /* 0x0000003f001c7c82 */ /* 0x000fe20008000000 */
[----:B------:R-:W-:Y:S01]  /*189e0*/  IADD3.X R3, R7, UR27, R3, P0, !PT ;  /* 0x0000001b07037c10 */ /* 0x000fe200087fe403 */
[----:B------:R-:W-:Y:S01]  /*189f0*/  USHF.L.U32 UR27, UR4, 0x1, URZ ;  /* 0x00000001041b7899 */ /* 0x000fe2000800063f */
[----:B------:R-:W-:Y:S01]  /*18a00*/  LEA.HI.X R5, R4, c[0x0][0x16c], R5, 0x1, P1 ;  /* 0x00005b0004057a11 */ /* 0x000fe200008f0c05 */
[----:B------:R-:W-:Y:S01]  /*18a10*/  STL [R1+0x8c], R6 ;  /* 0x00008c0601007387 */ /* 0x000fe20000100800 */
[----:B------:R-:W-:Y:S01]  /*18a20*/  LEA R4, P0, R2, c[0x0][0x170], 0x1 ;  /* 0x00005c0002047a11 */ /* 0x000fe200078008ff */
[----:B------:R-:W-:Y:S01]  /*18a30*/  USHF.L.U64.HI UR26, UR4, 0x1, UR26 ;  /* 0x00000001041a7899 */ /* 0x000fe2000801021a */
[----:B------:R-:W-:Y:S01]  /*18a40*/  IADD3 R238, P1, R0, 0x20, RZ ;  /* 0x0000002000ee7810 */ /* 0x000fe20007f3e0ff */
[----:B------:R-:W-:Y:S01]  /*18a50*/  STL [R1+0x88], R5 ;  /* 0x0000880501007387 */ /* 0x000fe20000100800 */
[----:B------:R-:W-:-:S03]  /*18a60*/  SHF.R.S32.HI R0, RZ, 0x1f, R0 ;  /* 0x0000001fff007819 */ /* 0x000fc60000011400 */
[----:B------:R1:W-:Y:S01]  /*18a70*/  STL [R1+0x84], R4 ;  /* 0x0000840401007387 */ /* 0x0003e20000100800 */
[----:B------:R-:W-:Y:S01]  /*18a80*/  ISETP.GE.AND P5, PT, R18, c[0x0][0x220], PT ;  /* 0x0000880012007a0c */ /* 0x000fe20003fa6270 */
[----:B------:R-:W-:Y:S01]  /*18a90*/  IMAD.X R239, RZ, RZ, R0, P1 ;  /* 0x000000ffffef7224 */ /* 0x000fe200008e0600 */
[----:B-1----:R-:W-:Y:S01]  /*18aa0*/  LEA.HI.X R4, R2, c[0x0][0x174], R3, 0x1, P0 ;  /* 0x00005d0002047a11 */ /* 0x002fe200000f0c03 */
[----:B-----5:R-:W-:Y:S02]  /*18ab0*/  IMAD.MOV.U32 R3, RZ, RZ, R132 ;  /* 0x000000ffff037224 */ /* 0x020fe400078e0084 */
[----:B------:R-:W-:Y:S02]  /*18ac0*/  IMAD.MOV.U32 R2, RZ, RZ, R133 ;  /* 0x000000ffff027224 */ /* 0x000fe400078e0085 */
[----:B------:R1:W-:Y:S04]  /*18ad0*/  STL [R1+0x80], R4 ;  /* 0x0000800401007387 */ /* 0x0003e80000100800 */
[----:B------:R-:W2:Y:S04]  /*18ae0*/  LDL.LU R14, [R1+0xf0] ;  /* 0x0000f000010e7983 */ /* 0x000ea80000300800 */
[----:B------:R-:W3:Y:S04]  /*18af0*/  LDL.LU R12, [R1+0xe0] ;  /* 0x0000e000010c7983 */ /* 0x000ee80000300800 */
[----:B------:R-:W4:Y:S04]  /*18b00*/  LDL.LU.64 R10, [R1+0xd8] ;  /* 0x0000d800010a7983 */ /* 0x000f280000300a00 */
[----:B------:R-:W2:Y:S04]  /*18b10*/  LDL.LU.64 R8, [R1+0xe8] ;  /* 0x0000e80001087983 */ /* 0x000ea80000300a00 */
[----:B------:R-:W1:Y:S04]  /*18b20*/  LDL.LU R17, [R1+0xd4] ;  /* 0x0000d40001117983 */ /* 0x000e680000300800 */
[----:B------:R-:W2:Y:S04]  /*18b30*/  LDL R13, [R1+0xcc] ;  /* 0x0000cc00010d7983 */ /* 0x000ea80000100800 */
[----:B------:R-:W4:Y:S04]  /*18b40*/  LDL R16, [R1+0xc8] ;  /* 0x0000c80001107983 */ /* 0x000f280000100800 */
[----:B------:R-:W4:Y:S01]  /*18b50*/  LDL R15, [R1+0xd0] ;  /* 0x0000d000010f7983 */ /* 0x000f220000100800 */
[----:B---3--:R-:W-:-:S04]  /*18b60*/  IMAD.WIDE.U32 R246, R12, -0x2daee0ad, RZ ;  /* 0xd2511f530cf67825 */ /* 0x008fc800078e00ff */
[----:B-1----:R-:W-:Y:S01]  /*18b70*/  IMAD.WIDE.U32 R4, R17, -0x326172a9, RZ ;  /* 0xcd9e8d5711047825 */ /* 0x002fe200078e00ff */
[----:B--2---:R-:W-:-:S04]  /*18b80*/  ISETP.GE.AND P4, PT, R13, c[0x0][0x220], PT ;  /* 0x000088000d007a0c */ /* 0x004fc80003f86270 */
[----:B------:R1:W-:Y:S01]  /*18b90*/  STL.64 [R1+0x78], R4 ;  /* 0x0000780401007387 */ /* 0x0003e20000100a00 */
[----:B------:R-:W-:Y:S01]  /*18ba0*/  LOP3.LUT R244, R5, R14, RZ, 0x3c, !PT ;  /* 0x0000000e05f47212 */ /* 0x000fe200078e3cff */
[----:B------:R-:W2:Y:S01]  /*18bb0*/  LDC.U8 R13, c[0x0][0x2d8] ;  /* 0x0000b600ff0d7b82 */ /* 0x000ea20000000000 */
[----:B----4-:R-:W-:-:S03]  /*18bc0*/  ISETP.GE.AND P3, PT, R16, c[0x0][0x220], PT ;  /* 0x0000880010007a0c */ /* 0x010fc60003f66270 */
[----:B------:R-:W-:Y:S01]  /*18bd0*/  IMAD.WIDE.U32 R244, R244, -0x2daee0ad, RZ ;  /* 0xd2511f53f4f47825 */ /* 0x000fe200078e00ff */
[----:B------:R-:W-:Y:S02]  /*18be0*/  ISETP.GE.AND P2, PT, R15, c[0x0][0x220], PT ;  /* 0x000088000f007a0c */ /* 0x000fe40003f46270 */
[----:B--2---:R-:W-:Y:S01]  /*18bf0*/  PRMT R0, R13, 0x7054, R13 ;  /* 0x000070540d007816 */ /* 0x004fe2000000000d */
[----:B-1----:R-:W-:Y:S02]  /*18c00*/  IMAD.MOV.U32 R4, RZ, RZ, R8 ;  /* 0x000000ffff047224 */ /* 0x002fe400078e0008 */
[----:B------:R-:W-:-:S05]  /*18c10*/  IMAD.MOV.U32 R5, RZ, RZ, R11 ;  /* 0x000000ffff057224 */ /* 0x000fca00078e000b */
[----:B------:R1:W-:Y:S01]  /*18c20*/  STL.64 [R1+0x90], R4 ;  /* 0x0000900401007387 */ /* 0x0003e20000100a00 */
[----:B------:R-:W-:Y:S05]  /*18c30*/  BRA `(.L_x_1827) ;  /* 0x000003e000007947 */ /* 0x000fea0003800000 */
.L_x_1829:
        /* <DEDUP_REMOVED lines=62> */
.L_x_1827:
[----:B------:R-:W2:Y:S01]  /*19020*/  LDL.64 R176, [R1+0x70] ;  /* 0x0000700001b07983 */ /* 0x000ea20000100a00 */
        /* <DEDUP_REMOVED lines=8> */
[----:B------:R-:W5:Y:S01]  /*190b0*/  LDL R16, [R1+0x80] ;  /* 0x0000800001107983 */ /* 0x000f620000100800 */
[----:B------:R-:W-:Y:S02]  /*190c0*/  UIMAD UR4, UR31, UR23, URZ ;  /* 0x000000171f0472a4 */ /* 0x000fe4000f8e023f */
[----:B------:R-:W-:Y:S01]  /*190d0*/  UISETP.GT.AND UP0, UPT, UR23, UR15, UPT ;  /* 0x0000000f1700728c */ /* 0x000fe2000bf04270 */
[----:B------:R-:W-:Y:S01]  /*190e0*/  BAR.SYNC.DEFER_BLOCKING 0x0 ;  /* 0x0000000000007b1d */ /* 0x000fe20000010000 */
[----:B------:R-:W-:Y:S05]  /*190f0*/  UIMAD UR4, UR5, UR34, UR4 ;  /* 0x00000022050472a4 */ /* 0x000fea000f8e0204 */
[----:B------:R-:W-:Y:S04]  /*19100*/  @P5 STS.128 [R207+0x18000], RZ ;  /* 0x018000ffcf005388 */ /* 0x000fe80000000c00 */
[----:B------:R-:W5:Y:S04]  /*19110*/  LDL R175, [R1+0x8c] ;  /* 0x00008c0001af7983 */ /* 0x000f680000100800 */
[----:B------:R-:W5:Y:S01]  /*19120*/  LDL R174, [R1+0x88] ;  /* 0x0000880001ae7983 */ /* 0x000f620000100800 */
[C---:B--2---:R-:W-:Y:S04]  /*19130*/  LEA R6, P0, R0.reuse, R176, 0x6 ;  /* 0x000000b000067211 */ /* 0x044fe800078030ff */
[----:B------:R-:W-:Y:S01]  /*19140*/  LEA.HI.X.SX32 R7, R0, R177, 0x6, P0 ;  /* 0x000000b100077211 */ /* 0x000fe200000f36ff */
[----:B------:R-:W-:Y:S04]  /*19150*/  IMAD.WIDE.U32 R14, R6, c[0x0][0x1a0], RZ ;  /* 0x00006800060e7a25 */ /* 0x000fe800078e00ff */
[----:B---3--:R-:W-:Y:S01]  /*19160*/  IMAD.WIDE.U32 R8, R8, UR23, R4 ;  /* 0x0000001708087c25 */ /* 0x008fe2000f8e0004 */
[C---:B------:R-:W-:Y:S03]  /*19170*/  LEA R4, P1, R0.reuse, R238, 0x6 ;  /* 0x000000ee00047211 */ /* 0x040fe600078230ff */
[----:B------:R-:W-:Y:S01]  /*19180*/  IMAD R7, R7, c[0x0][0x1a0], RZ ;  /* 0x0000680007077a24 */ /* 0x000fe200078e02ff */
[----:B------:R-:W-:Y:S01]  /*19190*/  LEA.HI.X.SX32 R5, R0, R239, 0x6, P1 ;  /* 0x000000ef00057211 */ /* 0x000fe200008f36ff */
[----:B------:R-:W-:Y:S01]  /*191a0*/  IMAD.WIDE.U32 R12, R4, c[0x0][0x1a0], RZ ;  /* 0x00006800040c7a25 */ /* 0x000fe200078e00ff */
[----:B------:R-:W-:Y:S02]  /*191b0*/  @!P5 LEA R10, P0, R8, c[0x0][0x170], 0x1 ;  /* 0x00005c00080ada11 */ /* 0x000fe400078008ff */
[----:B------:R-:W-:Y:S01]  /*191c0*/  IADD3 R0, R9, UR4, RZ ;  /* 0x0000000409007c10 */ /* 0x000fe2000fffe0ff */
[----:B------:R-:W-:Y:S01]  /*191d0*/  IMAD R7, R6, c[0x0][0x1a4], R7 ;  /* 0x0000690006077a24 */ /* 0x000fe200078e0207 */
[C---:B------:R-:W-:Y:S01]  /*191e0*/  @!P5 IADD3 R9, P1, R8.reuse, UR19, RZ ;  /* 0x000000130809dc10 */ /* 0x040fe2000ff3e0ff */
[----:B------:R-:W-:Y:S01]  /*191f0*/  IMAD R5, R5, c[0x0][0x1a0], RZ ;  /* 0x0000680005057a24 */ /* 0x000fe200078e02ff */
[----:B------:R-:W-:Y:S01]  /*19200*/  @!P5 LEA.HI.X R11, R8, c[0x0][0x174], R0, 0x1, P0 ;  /* 0x00005d00080bda11 */ /* 0x000fe200000f0c00 */
[----:B------:R-:W-:Y:S01]  /*19210*/  IMAD.IADD R15, R15, 0x1, R7 ;  /* 0x000000010f0f7824 */ /* 0x000fe200078e0207 */
[----:B------:R-:W-:Y:S01]  /*19220*/  @!P5 LEA R6, P0, R9, c[0x0][0x170], 0x1 ;  /* 0x00005c000906da11 */ /* 0x000fe200078008ff */
[----:B------:R-:W-:Y:S01]  /*19230*/  IMAD R5, R4, c[0x0][0x1a4], R5 ;  /* 0x0000690004057a24 */ /* 0x000fe200078e0205 */
[-C--:B----4-:R-:W-:Y:S01]  /*19240*/  LEA R4, P6, R14, R17.reuse, 0x1 ;  /* 0x000000110e047211 */ /* 0x090fe200078c08ff */
[----:B------:R-:W-:Y:S01]  /*19250*/  @!PT LDS RZ, [RZ] ;  /* 0x00000000fffff984 */ /* 0x000fe20000000800 */
[----:B------:R-:W-:Y:S01]  /*19260*/  @!PT LDS RZ, [RZ] ;  /* 0x00000000fffff984 */ /* 0x000fe20000000800 */
[----:B------:R-:W-:Y:S01]  /*19270*/  @!PT LDS RZ, [RZ] ;  /* 0x00000000fffff984 */ /* 0x000fe20000000800 */
[----:B------:R1:W-:Y:S01]  /*19280*/  @!P5 LDGSTS.E.BYPASS.LTC128B.128 [R207+0x18000], [R10.64] ;  /* 0x180000000acfdfae */ /* 0x0003e2000b901d58 */
[----:B------:R-:W-:Y:S01]  /*19290*/  @!P5 IADD3.X R0, R0, UR18, RZ, P1, !PT ;  /* 0x000000120000dc10 */ /* 0x000fe20008ffe4ff */
[----:B------:R-:W-:Y:S01]  /*192a0*/  IMAD.IADD R8, R13, 0x1, R5 ;  /* 0x000000010d087824 */ /* 0x000fe200078e0205 */
[-C--:B-----5:R-:W-:Y:S01]  /*192b0*/  LEA.HI.X R5, R14, R16.reuse, R15, 0x1, P6 ;  /* 0x000000100e057211 */ /* 0x0a0fe200030f0c0f */
[----:B------:R-:W-:Y:S01]  /*192c0*/  @P4 STS.128 [R207+0x1a000], RZ ;  /* 0x01a000ffcf004388 */ /* 0x000fe20000000c00 */
[----:B------:R-:W-:Y:S01]  /*192d0*/  @!P5 LEA.HI.X R7, R9, c[0x0][0x174], R0, 0x1, P0 ;  /* 0x00005d000907da11 */ /* 0x000fe200000f0c00 */
[----:B------:R-:W-:Y:S01]  /*192e0*/  UIADD3 UR4, UR6, -UR28, URZ ;  /* 0x8000001c06047290 */ /* 0x000fe2000fffe03f */
[C---:B------:R-:W-:Y:S01]  /*192f0*/  LEA R28, P1, R12.reuse, R17, 0x1 ;  /* 0x000000110c1c7211 */ /* 0x040fe200078208ff */
[----:B------:R-:W-:Y:S01]  /*19300*/  @!PT LDS RZ, [RZ] ;  /* 0x00000000fffff984 */ /* 0x000fe20000000800 */
[----:B------:R-:W-:Y:S01]  /*19310*/  @!PT LDS RZ, [RZ] ;  /* 0x00000000fffff984 */ /* 0x000fe20000000800 */
[----:B------:R-:W-:Y:S01]  /*19320*/  @!PT LDS RZ, [RZ] ;  /* 0x00000000fffff984 */ /* 0x000fe20000000800 */
[----:B------:R2:W-:Y:S03]  /*19330*/  @!P4 LDGSTS.E.BYPASS.LTC128B.128 [R207+0x1a000], [R4.64+0x80] ;  /* 0x1a00008004cfcfae */ /* 0x0005e6000b901d58 */
[----:B------:R-:W-:Y:S01]  /*19340*/  LEA.HI.X R29, R12, R16, R8, 0x1, P1 ;  /* 0x000000100c1d7211 */ /* 0x000fe200008f0c08 */
[----:B------:R-:W-:Y:S01]  /*19350*/  @P3 STS.128 [R207+0x1c000], RZ ;  /* 0x01c000ffcf003388 */ /* 0x000fe20000000c00 */
[----:B------:R-:W-:Y:S03]  /*19360*/  IMAD.U32 R0, RZ, RZ, UR4 ;  /* 0x00000004ff007e24 */ /* 0x000fe6000f8e00ff */
[----:B------:R-:W-:Y:S01]  /*19370*/  @!PT LDS RZ, [RZ] ;  /* 0x00000000fffff984 */ /* 0x000fe20000000800 */
[----:B------:R-:W-:Y:S01]  /*19380*/  @!PT LDS RZ, [RZ] ;  /* 0x00000000fffff984 */ /* 0x000fe20000000800 */
[----:B------:R-:W-:Y:S01]  /*19390*/  @!PT LDS RZ, [RZ] ;  /* 0x00000000fffff984 */ /* 0x000fe20000000800 */
[----:B------:R2:W-:Y:S02]  /*193a0*/  @!P3 LDGSTS.E.BYPASS.LTC128B.128 [R207+0x1c000], [R4.64+0x100] ;  /* 0x1c00010004cfbfae */ /* 0x0005e4000b901d58 */
[C---:B------:R-:W-:Y:S02]  /*193b0*/  LEA R172, P1, R0.reuse, R176, 0x6 ;  /* 0x000000b000ac7211 */ /* 0x040fe400078230ff */
[----:B------:R-:W-:Y:S02]  /*193c0*/  @P2 STS.128 [R207+0x1e000], RZ ;  /* 0x01e000ffcf002388 */ /* 0x000fe40000000c00 */
[C---:B------:R-:W-:Y:S02]  /*193d0*/  LEA.HI.X.SX32 R173, R0.reuse, R177, 0x6, P1 ;  /* 0x000000b100ad7211 */ /* 0x040fe400008f36ff */
        /* <DEDUP_REMOVED lines=27> */
[----:B------:R-:W4:Y:S04]  /*19590*/  LDSM.16.M88.4 R24, [R179+0x11000] ;  /* 0x01100000b318783b */ /* 0x000f280000000200 */
[----:B------:R-:W0:Y:S04]  /*195a0*/  LDGDEPBAR ;  /* 0x00000000000079af */ /* 0x000e280000000000 */
[----:B------:R-:W3:Y:S04]  /*195b0*/  LDSM.16.M88.4 R132, [R179+0x11800] ;  /* 0x01180000b384783b */ /* 0x000ee80000000200 */
[----:B------:R-:W-:Y:S01]  /*195c0*/  LDSM.16.M88.4 R168, [R188] ;  /* 0x00000000bca8783b */ /* 0x000fe20000000200 */
[C---:B--2---:R-:W-:Y:S08]  /*195d0*/  HMMA.16816.F32 R4, R32.reuse, R8, RZ ;  /* 0x000000082004723c */ /* 0x044ff000000018ff */
[C---:B------:R-:W-:Y:S08]  /*195e0*/  HMMA.16816.F32 R8, R32.reuse, R10, RZ ;  /* 0x0000000a2008723c */ /* 0x040ff000000018ff */
[C---:B-1----:R-:W-:Y:S08]  /*195f0*/  HMMA.16816.F32 R12, R32.reuse, R16, RZ ;  /* 0x00000010200c723c */ /* 0x042ff000000018ff */
[C---:B------:R-:W-:Y:S08]  /*19600*/  HMMA.16816.F32 R16, R32.reuse, R18, RZ ;  /* 0x000000122010723c */ /* 0x040ff000000018ff */
[C---:B----4-:R-:W-:Y:S08]  /*19610*/  HMMA.16816.F32 R20, R32.reuse, R24, RZ ;  /* 0x000000182014723c */ /* 0x050ff000000018ff */
[C---:B------:R-:W-:Y:S08]  /*19620*/  HMMA.16816.F32 R24, R32.reuse, R26, RZ ;  /* 0x0000001a2018723c */ /* 0x040ff000000018ff */
[C---:B---3--:R-:W-:Y:S08]  /*19630*/  HMMA.16816.F32 R28, R32.reuse, R132, RZ ;  /* 0x00000084201c723c */ /* 0x048ff000000018ff */
        /* <DEDUP_REMOVED lines=196> */
[C---:B------:R-:W-:Y:S01]  /*1a280*/  LEA R168, P0, R0.reuse, R238, 0x6 ;  /* 0x000000ee00a87211 */ /* 0x040fe200078030ff */
[----:B------:R-:W-:Y:S04]  /*1a290*/  HMMA.16816.F32 R32, R132, R170, R32 ;  /* 0x000000aa8420723c */ /* 0x000fe80000001820 */
[----:B------:R-:W-:Y:S01]  /*1a2a0*/  LEA.HI.X.SX32 R169, R0, R239, 0x6, P0 ;  /* 0x000000ef00a97211 */ /* 0x000fe200000f36ff */
[----:B------:R-:W-:Y:S01]  /*1a2b0*/  IMAD R0, R173, c[0x0][0x198], RZ ;  /* 0x00006600ad007a24 */ /* 0x000fe200078e02ff */
[----:B------:R-:W-:Y:S01]  /*1a2c0*/  PLOP3.LUT P0, PT, PT, PT, UP0, 0x80, 0x0 ;  /* 0x000000000000781c */ /* 0x000fe20003f0f008 */
[----:B------:R-:W-:Y:S05]  /*1a2d0*/  IMAD.WIDE.U32 R170, R168, c[0x0][0x198], RZ ;  /* 0x00006600a8aa7a25 */ /* 0x000fea00078e00ff */
[----:B------:R-:W-:Y:S02]  /*1a2e0*/  IMAD R132, R169, c[0x0][0x198], RZ ;  /* 0x00006600a9847a24 */ /* 0x000fe400078e02ff */
[C---:B------:R-:W-:Y:S02]  /*1a2f0*/  IMAD R0, R172.reuse, c[0x0][0x19c], R0 ;  /* 0x00006700ac007a24 */ /* 0x040fe400078e0200 */
[----:B------:R-:W-:Y:S04]  /*1a300*/  IMAD.WIDE.U32 R172, R172, c[0x0][0x198], RZ ;  /* 0x00006600acac7a25 */ /* 0x000fe800078e00ff */
[----:B------:R-:W-:Y:S01]  /*1a310*/  IMAD R168, R168, c[0x0][0x19c], R132 ;  /* 0x00006700a8a87a24 */ /* 0x000fe200078e0284 */
[-C--:B------:R-:W-:Y:S01]  /*1a320*/  LEA R134, P6, R172, R175.reuse, 0x1 ;  /* 0x000000afac867211 */ /* 0x080fe200078c08ff */
[----:B------:R-:W-:Y:S01]  /*1a330*/  IMAD.IADD R0, R173, 0x1, R0 ;  /* 0x00000001ad007824 */ /* 0x000fe200078e0200 */
[----:B------:R-:W-:Y:S01]  /*1a340*/  LEA R132, P1, R170, R175, 0x1 ;  /* 0x000000afaa847211 */ /* 0x000fe200078208ff */
[----:B------:R-:W-:Y:S03]  /*1a350*/  IMAD.IADD R168, R171, 0x1, R168 ;  /* 0x00000001aba87824 */ /* 0x000fe600078e02a8 */
[-C--:B------:R-:W-:Y:S02]  /*1a360*/  LEA.HI.X R135, R172, R174.reuse, R0, 0x1, P6 ;  /* 0x000000aeac877211 */ /* 0x080fe400030f0c00 */
[----:B------:R-:W-:Y:S01]  /*1a370*/  LEA.HI.X R133, R170, R174, R168, 0x1, P1 ;  /* 0x000000aeaa857211 */ /* 0x000fe200008f0ca8 */
[----:B------:R-:W-:-:S05]  /*1a380*/  @P0 BRA `(.L_x_1829) ;  /* 0xffffe8b000000947 */ /* 0x000fca000383ffff */
.L_x_1828:
[----:B------:R-:W2:Y:S01]  /*1a390*/  LDL.64 R208, [R1+0x78] ;  /* 0x0000780001d07983 */ /* 0x000ea20000100a00 */
[----:B------:R-:W-:Y:S01]  /*1a3a0*/  IMAD.U32 R0, RZ, RZ, UR23 ;  /* 0x00000017ff007e24 */ /* 0x000fe2000f8e00ff */
[----:B------:R-:W-:Y:S01]  /*1a3b0*/  USHF.L.U32 UR35, UR23, 0x1, URZ ;  /* 0x0000000117237899 */ /* 0x000fe2000800063f */
[----:B------:R-:W-:Y:S01]  /*1a3c0*/  P2R R231, PR, RZ, 0x4 ;  /* 0x00000004ffe77803 */ /* 0x000fe20000000000 */
[----:B------:R-:W-:Y:S02]  /*1a3d0*/  UIADD3 UR4, UR33, -0x4498517b, URZ ;  /* 0xbb67ae8521047890 */ /* 0x000fe4000fffe03f */
[----:B-1----:R-:W1:Y:S01]  /*1a3e0*/  S2R R132, SR_TID.X ;  /* 0x0000000000847919 */ /* 0x002e620000002100 */
[----:B------:R-:W-:Y:S02]  /*1a3f0*/  ULOP3.LUT UR29, UR35, UR33, URZ, 0x3c, !UPT ;  /* 0x00000021231d7292 */ /* 0x000fe4000f8e3c3f */
        /* <DEDUP_REMOVED lines=12> */
[C---:B------:R-:W-:Y:S02]  /*1a4c0*/  IADD3 R133, R0.reuse, 0x8, RZ ;  /* 0x0000000800857810 */ /* 0x040fe40007ffe0ff */
[C---:B------:R-:W-:Y:S02]  /*1a4d0*/  ISETP.GE.OR P0, PT, R0.reuse, R217, !P0 ;  /* 0x000000d90000720c */ /* 0x040fe40004706670 */
[----:B------:R-:W-:Y:S02]  /*1a4e0*/  ISETP.GE.OR P6, PT, R0, R216, !P6 ;  /* 0x000000d80000720c */ /* 0x000fe400077c6670 */
[-C--:B------:R-:W-:Y:S02]  /*1a4f0*/  ISETP.GE.AND P1, PT, R132, R215.reuse, PT ;  /* 0x000000d78400720c */ /* 0x080fe40003f26270 */
[----:B------:R-:W-:Y:S02]  /*1a500*/  FSEL R134, R4, -INF , !P0 ;  /* 0xff80000004867808 */ /* 0x000fe40004000000 */
[----:B------:R-:W-:Y:S02]  /*1a510*/  ISETP.GE.AND P0, PT, R132, R214, PT ;  /* 0x000000d68400720c */ /* 0x000fe40003f06270 */
[----:B------:R-:W-:Y:S02]  /*1a520*/  FSEL R135, R6, -INF , !P6 ;  /* 0xff80000006877808 */ /* 0x000fe40007000000 */
[C---:B------:R-:W-:Y:S02]  /*1a530*/  ISETP.GE.AND P6, PT, R133.reuse, R215, PT ;  /* 0x000000d78500720c */ /* 0x040fe40003fc6270 */
[CC--:B------:R-:W-:Y:S02]  /*1a540*/  ISETP.GE.OR P1, PT, R132.reuse, R217.reuse, !P1 ;  /* 0x000000d98400720c */ /* 0x0c0fe40004f26670 */
[----:B------:R-:W-:Y:S02]  /*1a550*/  ISETP.GE.OR P0, PT, R132, R216, !P0 ;  /* 0x000000d88400720c */ /* 0x000fe40004706670 */
[----:B------:R-:W-:Y:S02]  /*1a560*/  ISETP.GE.OR P6, PT, R133, R217, !P6 ;  /* 0x000000d98500720c */ /* 0x000fe400077c6670 */
[----:B------:R-:W-:Y:S02]  /*1a570*/  IADD3 R4, R0, 0x9, RZ ;  /* 0x0000000900047810 */ /* 0x000fe40007ffe0ff */
[----:B------:R-:W-:Y:S02]  /*1a580*/  FSEL R168, R5, -INF , !P1 ;  /* 0xff80000005a87808 */ /* 0x000fe40004800000 */
[----:B------:R-:W-:Y:S02]  /*1a590*/  FSEL R169, R7, -INF , !P0 ;  /* 0xff80000007a97808 */ /* 0x000fe40004000000 */
[----:B------:R-:W-:Y:S02]  /*1a5a0*/  FSEL R8, R8, -INF , !P6 ;  /* 0xff80000008087808 */ /* 0x000fe40007000000 */
[CC--:B------:R-:W-:Y:S02]  /*1a5b0*/  ISETP.GE.AND P0, PT, R133.reuse, R214.reuse, PT ;  /* 0x000000d68500720c */ /* 0x0c0fe40003f06270 */
[C---:B------:R-:W-:Y:S02]  /*1a5c0*/  ISETP.GE.AND P1, PT, R4.reuse, R215, PT ;  /* 0x000000d70400720c */ /* 0x040fe40003f26270 */
[----:B------:R-:W-:Y:S02]  /*1a5d0*/  ISETP.GE.AND P6, PT, R4, R214, PT ;  /* 0x000000d60400720c */ /* 0x000fe40003fc6270 */
[----:B------:R-:W-:Y:S02]  /*1a5e0*/  IADD3 R6, R0, 0x10, RZ ;  /* 0x0000001000067810 */ /* 0x000fe40007ffe0ff */
[-C--:B------:R-:W-:Y:S02]  /*1a5f0*/  ISETP.GE.OR P0, PT, R133, R216.reuse, !P0 ;  /* 0x000000d88500720c */ /* 0x080fe40004706670 */
[C---:B------:R-:W-:Y:S02]  /*1a600*/  ISETP.GE.OR P1, PT, R4.reuse, R217, !P1 ;  /* 0x000000d90400720c */ /* 0x040fe40004f26670 */
[----:B------:R-:W-:Y:S02]  /*1a610*/  ISETP.GE.OR P6, PT, R4, R216, !P6 ;  /* 0x000000d80400720c */ /* 0x000fe400077c6670 */
[----:B------:R-:W-:Y:S02]  /*1a620*/  IADD3 R4, R0, 0x11, RZ ;  /* 0x0000001100047810 */ /* 0x000fe40007ffe0ff */
[----:B------:R-:W-:Y:S02]  /*1a630*/  FSEL R9, R9, -INF , !P1 ;  /* 0xff80000009097808 */ /* 0x000fe40004800000 */
[-C--:B------:R-:W-:Y:S02]  /*1a640*/  ISETP.GE.AND P1, PT, R6, R215.reuse, PT ;  /* 0x000000d70600720c */ /* 0x080fe40003f26270 */
[----:B------:R-:W-:Y:S02]  /*1a650*/  FSEL R10, R10, -INF , !P0 ;  /* 0xff8000000a0a7808 */ /* 0x000fe40004000000 */
[----:B------:R-:W-:Y:S02]  /*1a660*/  ISETP.GE.AND P0, PT, R4, R215, PT ;  /* 0x000000d70400720c */ /* 0x000fe40003f06270 */
[-C--:B------:R-:W-:Y:S02]  /*1a670*/  ISETP.GE.OR P1, PT, R6, R217.reuse, !P1 ;  /* 0x000000d90600720c */ /* 0x080fe40004f26670 */
[----:B------:R-:W-:Y:S02]  /*1a680*/  ISETP.GE.OR P0, PT, R4, R217, !P0 ;  /* 0x000000d90400720c */ /* 0x000fe40004706670 */
[----:B------:R-:W-:Y:S02]  /*1a690*/  IADD3 R5, R0, 0x18, RZ ;  /* 0x0000001800057810 */ /* 0x000fe40007ffe0ff */
[----:B------:R-:W-:Y:S02]  /*1a6a0*/  FSEL R12, R12, -INF , !P1 ;  /* 0xff8000000c0c7808 */ /* 0x000fe40004800000 */
[----:B------:R-:W-:Y:S02]  /*1a6b0*/  FSEL R13, R13, -INF , !P0 ;  /* 0xff8000000d0d7808 */ /* 0x000fe40004000000 */
[----:B------:R-:W-:Y:S02]  /*1a6c0*/  FSEL R11, R11, -INF , !P6 ;  /* 0xff8000000b0b7808 */ /* 0x000fe40007000000 */
[-C--:B------:R-:W-:Y:S02]  /*1a6d0*/  ISETP.GE.AND P6, PT, R6, R214.reuse, PT ;  /* 0x000000d60600720c */ /* 0x080fe40003fc6270 */
[----:B------:R-:W-:Y:S02]  /*1a6e0*/  ISETP.GE.AND P1, PT, R4, R214, PT ;  /* 0x000000d60400720c */ /* 0x000fe40003f26270 */
[C---:B------:R-:W-:Y:S02]  /*1a6f0*/  ISETP.GE.AND P0, PT, R5.reuse, R215, PT ;  /* 0x000000d70500720c */ /* 0x040fe40003f06270 */
[-C--:B------:R-:W-:Y:S02]  /*1a700*/  ISETP.GE.OR P6, PT, R6, R216.reuse, !P6 ;  /* 0x000000d80600720c */ /* 0x080fe400077c6670 */
[----:B------:R-:W-:Y:S02]  /*1a710*/  ISETP.GE.OR P1, PT, R4, R216, !P1 ;  /* 0x000000d80400720c */ /* 0x000fe40004f26670 */
[----:B------:R-:W-:Y:S02]  /*1a720*/  IADD3 R4, R0, 0x19, RZ ;  /* 0x0000001900047810 */ /* 0x000fe40007ffe0ff */
[----:B------:R-:W-:Y:S02]  /*1a730*/  ISETP.GE.OR P0, PT, R5, R217, !P0 ;  /* 0x000000d90500720c */ /* 0x000fe40004706670 */
[----:B------:R-:W-:Y:S02]  /*1a740*/  FSEL R14, R14, -INF , !P6 ;  /* 0xff8000000e0e7808 */ /* 0x000fe40007000000 */
[----:B------:R-:W-:Y:S02]  /*1a750*/  FSEL R15, R15, -INF , !P1 ;  /* 0xff8000000f0f7808 */ /* 0x000fe40004800000 */
[----:B------:R-:W-:Y:S02]  /*1a760*/  FSEL R16, R16, -INF , !P0 ;  /* 0xff80000010107808 */ /* 0x000fe40004000000 */
[C---:B------:R-:W-:Y:S02]  /*1a770*/  ISETP.GE.AND P6, PT, R4.reuse, R215, PT ;  /* 0x000000d70400720c */ /* 0x040fe40003fc6270 */
[CC--:B------:R-:W-:Y:S02]  /*1a780*/  ISETP.GE.AND P1, PT, R5.reuse, R214.reuse, PT ;  /* 0x000000d60500720c */ /* 0x0c0fe40003f26270 */
[C---:B------:R-:W-:Y:S02]  /*1a790*/  ISETP.GE.AND P0, PT, R4.reuse, R214, PT ;  /* 0x000000d60400720c */ /* 0x040fe40003f06270 */
[C---:B------:R-:W-:Y:S02]  /*1a7a0*/  ISETP.GE.OR P6, PT, R4.reuse, R217, !P6 ;  /* 0x000000d90400720c */ /* 0x040fe400077c6670 */
[-C--:B------:R-:W-:Y:S02]  /*1a7b0*/  ISETP.GE.OR P1, PT, R5, R216.reuse, !P1 ;  /* 0x000000d80500720c */ /* 0x080fe40004f26670 */
[----:B------:R-:W-:Y:S02]  /*1a7c0*/  ISETP.GE.OR P0, PT, R4, R216, !P0 ;  /* 0x000000d80400720c */ /* 0x000fe40004706670 */
[C---:B------:R-:W-:Y:S02]  /*1a7d0*/  IADD3 R4, R0.reuse, 0x20, RZ ;  /* 0x0000002000047810 */ /* 0x040fe40007ffe0ff */
[----:B------:R-:W-:Y:S02]  /*1a7e0*/  IADD3 R5, R0, 0x21, RZ ;  /* 0x0000002100057810 */ /* 0x000fe40007ffe0ff */
[----:B------:R-:W-:Y:S02]  /*1a7f0*/  FSEL R17, R17, -INF , !P6 ;  /* 0xff80000011117808 */ /* 0x000fe40007000000 */
[----:B------:R-:W-:Y:S02]  /*1a800*/  FSEL R18, R18, -INF , !P1 ;  /* 0xff80000012127808 */ /* 0x000fe40004800000 */
[----:B------:R-:W-:Y:S02]  /*1a810*/  FSEL R19, R19, -INF , !P0 ;  /* 0xff80000013137808 */ /* 0x000fe40004000000 */
[CC--:B------:R-:W-:Y:S02]  /*1a820*/  ISETP.GE.AND P6, PT, R4.reuse, R215.reuse, PT ;  /* 0x000000d70400720c */ /* 0x0c0fe40003fc6270 */
        /* <DEDUP_REMOVED lines=8> */
[CC--:B------:R-:W-:Y:S02]  /*1a8b0*/  ISETP.GE.AND P6, PT, R5.reuse, R214.reuse, PT ;  /* 0x000000d60500720c */ /* 0x0c0fe40003fc6270 */
[----:B------:R-:W-:Y:S02]  /*1a8c0*/  ISETP.GE.AND P1, PT, R4, R215, PT ;  /* 0x000000d70400720c */ /* 0x000fe40003f26270 */
[----:B------:R-:W-:Y:S02]  /*1a8d0*/  FSEL R22, R22, -INF , !P0 ;  /* 0xff80000016167808 */ /* 0x000fe40004000000 */
[----:B------:R-:W-:Y:S02]  /*1a8e0*/  ISETP.GE.AND P0, PT, R4, R214, PT ;  /* 0x000000d60400720c */ /* 0x000fe40003f06270 */
[-C--:B------:R-:W-:Y:S02]  /*1a8f0*/  ISETP.GE.OR P6, PT, R5, R216.reuse, !P6 ;  /* 0x000000d80500720c */ /* 0x080fe400077c6670 */
[----:B------:R-:W-:Y:S02]  /*1a900*/  IADD3 R5, R0, 0x29, RZ ;  /* 0x0000002900057810 */ /* 0x000fe40007ffe0ff */
[C---:B------:R-:W-:Y:S02]  /*1a910*/  ISETP.GE.OR P1, PT, R4.reuse, R217, !P1 ;  /* 0x000000d90400720c */ /* 0x040fe40004f26670 */
[----:B------:R-:W-:Y:S02]  /*1a920*/  ISETP.GE.OR P0, PT, R4, R216, !P0 ;  /* 0x000000d80400720c */ /* 0x000fe40004706670 */
[----:B------:R-:W-:Y:S02]  /*1a930*/  FMNMX.FTZ R4, R134, R2, !PT ;  /* 0x0000000286047209 */ /* 0x000fe40007810000 */
[----:B------:R-:W-:Y:S02]  /*1a940*/  FSEL R23, R23, -INF , !P6 ;  /* 0xff80000017177808 */ /* 0x000fe40007000000 */
[----:B------:R-:W-:Y:S02]  /*1a950*/  FSEL R24, R24, -INF , !P1 ;  /* 0xff80000018187808 */ /* 0x000fe40004800000 */
[C---:B------:R-:W-:Y:S02]  /*1a960*/  ISETP.GE.AND P6, PT, R5.reuse, R215, PT ;  /* 0x000000d70500720c */ /* 0x040fe40003fc6270 */
[C---:B------:R-:W-:Y:S02]  /*1a970*/  ISETP.GE.AND P1, PT, R5.reuse, R214, PT ;  /* 0x000000d60500720c */ /* 0x040fe40003f26270 */
[----:B------:R-:W-:Y:S02]  /*1a980*/  FMNMX.FTZ R7, R168, R4, !PT ;  /* 0x00000004a8077209 */ /* 0x000fe40007810000 */
[C---:B------:R-:W-:Y:S02]  /*1a990*/  ISETP.GE.OR P1, PT, R5.reuse, R216, !P1 ;  /* 0x000000d80500720c */ /* 0x040fe40004f26670 */
[----:B------:R-:W-:Y:S02]  /*1a9a0*/  ISETP.GE.OR P6, PT, R5, R217, !P6 ;  /* 0x000000d90500720c */ /* 0x000fe400077c6670 */
[----:B------:R-:W-:Y:S02]  /*1a9b0*/  FMNMX.FTZ R5, R135, R3, !PT ;  /* 0x0000000387057209 */ /* 0x000fe40007810000 */
[----:B------:R-:W-:Y:S02]  /*1a9c0*/  FMNMX.FTZ R7, R8, R7, !PT ;  /* 0x0000000708077209 */ /* 0x000fe40007810000 */
[----:B------:R-:W-:Y:S02]  /*1a9d0*/  FMNMX.FTZ R6, R169, R5, !PT ;  /* 0x00000005a9067209 */ /* 0x000fe40007810000 */
[----:B------:R-:W-:Y:S02]  /*1a9e0*/  FMNMX.FTZ R7, R9, R7, !PT ;  /* 0x0000000709077209 */ /* 0x000fe40007810000 */
[----:B------:R-:W-:Y:S02]  /*1a9f0*/  FMNMX.FTZ R6, R10, R6, !PT ;  /* 0x000000060a067209 */ /* 0x000fe40007810000 */
[----:B------:R-:W-:Y:S02]  /*1aa00*/  FMNMX.FTZ R7, R12, R7, !PT ;  /* 0x000000070c077209 */ /* 0x000fe40007810000 */
[----:B------:R-:W-:Y:S02]  /*1aa10*/  FMNMX.FTZ R6, R11, R6, !PT ;  /* 0x000000060b067209 */ /* 0x000fe40007810000 */
[----:B------:R-:W-:Y:S02]  /*1aa20*/  IADD3 R4, R0, 0x30, RZ ;  /* 0x0000003000047810 */ /* 0x000fe40007ffe0ff */
[----:B------:R-:W-:Y:S02]  /*1aa30*/  FMNMX.FTZ R7, R13, R7, !PT ;  /* 0x000000070d077209 */ /* 0x000fe40007810000 */
[----:B------:R-:W-:Y:S02]  /*1aa40*/  FSEL R25, R25, -INF , !P6 ;  /* 0xff80000019197808 */ /* 0x000fe40007000000 */
[----:B------:R-:W-:Y:S02]  /*1aa50*/  FMNMX.FTZ R6, R14, R6, !PT ;  /* 0x000000060e067209 */ /* 0x000fe40007810000 */
[----:B------:R-:W-:Y:S02]  /*1aa60*/  ISETP.GE.AND P6, PT, R4, R215, PT ;  /* 0x000000d70400720c */ /* 0x000fe40003fc6270 */
[----:B------:R-:W-:Y:S02]  /*1aa70*/  FMNMX.FTZ R7, R16, R7, !PT ;  /* 0x0000000710077209 */ /* 0x000fe40007810000 */
[----:B------:R-:W-:Y:S02]  /*1aa80*/  IADD3 R5, R0, 0x31, RZ ;  /* 0x0000003100057810 */ /* 0x000fe40007ffe0ff */
[----:B------:R-:W-:Y:S02]  /*1aa90*/  FMNMX.FTZ R6, R15, R6, !PT ;  /* 0x000000060f067209 */ /* 0x000fe40007810000 */
[----:B------:R-:W-:Y:S02]  /*1aaa0*/  ISETP.GE.OR P6, PT, R4, R217, !P6 ;  /* 0x000000d90400720c */ /* 0x000fe400077c6670 */
[----:B------:R-:W-:Y:S02]  /*1aab0*/  FMNMX.FTZ R7, R17, R7, !PT ;  /* 0x0000000711077209 */ /* 0x000fe40007810000 */
[----:B------:R-:W-:Y:S02]  /*1aac0*/  FSEL R27, R27, -INF , !P1 ;  /* 0xff8000001b1b7808 */ /* 0x000fe40004800000 */
[----:B------:R-:W-:Y:S02]  /*1aad0*/  FSEL R26, R26, -INF , !P0 ;  /* 0xff8000001a1a7808 */ /* 0x000fe40004000000 */
[----:B------:R-:W-:Y:S02]  /*1aae0*/  FSEL R28, R28, -INF , !P6 ;  /* 0xff8000001c1c7808 */ /* 0x000fe40007000000 */
[C---:B------:R-:W-:Y:S02]  /*1aaf0*/  ISETP.GE.AND P6, PT, R5.reuse, R214, PT ;  /* 0x000000d60500720c */ /* 0x040fe40003fc6270 */
[----:B------:R-:W-:Y:S02]  /*1ab00*/  FMNMX.FTZ R6, R18, R6, !PT ;  /* 0x0000000612067209 */ /* 0x000fe40007810000 */
[----:B------:R-:W-:Y:S02]  /*1ab10*/  ISETP.GE.AND P0, PT, R4, R214, PT ;  /* 0x000000d60400720c */ /* 0x000fe40003f06270 */
[C---:B------:R-:W-:Y:S02]  /*1ab20*/  ISETP.GE.AND P1, PT, R5.reuse, R215, PT ;  /* 0x000000d70500720c */ /* 0x040fe40003f26270 */
[----:B------:R-:W-:Y:S02]  /*1ab30*/  FMNMX.FTZ R7, R20, R7, !PT ;  /* 0x0000000714077209 */ /* 0x000fe40007810000 */
[CC--:B------:R-:W-:Y:S02]  /*1ab40*/  ISETP.GE.OR P6, PT, R5.reuse, R216.reuse, !P6 ;  /* 0x000000d80500720c */ /* 0x0c0fe400077c6670 */
[----:B------:R-:W-:Y:S02]  /*1ab50*/  ISETP.GE.OR P0, PT, R4, R216, !P0 ;  /* 0x000000d80400720c */ /* 0x000fe40004706670 */
[----:B------:R-:W-:Y:S02]  /*1ab60*/  IADD3 R4, R0, 0x38, RZ ;  /* 0x0000003800047810 */ /* 0x000fe40007ffe0ff */
[----:B------:R-:W-:Y:S02]  /*1ab70*/  ISETP.GE.OR P1, PT, R5, R217, !P1 ;  /* 0x000000d90500720c */ /* 0x000fe40004f26670 */
[----:B------:R-:W-:Y:S02]  /*1ab80*/  FMNMX.FTZ R5, R19, R6, !PT ;  /* 0x0000000613057209 */ /* 0x000fe40007810000 */
[----:B------:R-:W-:Y:S02]  /*1ab90*/  FMNMX.FTZ R7, R21, R7, !PT ;  /* 0x0000000715077209 */ /* 0x000fe40007810000 */
[----:B------:R-:W-:Y:S02]  /*1aba0*/  FMNMX.FTZ R5, R22, R5, !PT ;  /* 0x0000000516057209 */ /* 0x000fe40007810000 */
[----:B------:R-:W-:Y:S02]  /*1abb0*/  FSEL R29, R29, -INF , !P1 ;  /* 0xff8000001d1d7808 */ /* 0x000fe40004800000 */
[----:B------:R-:W-:Y:S02]  /*1abc0*/  ISETP.GE.AND P1, PT, R4, R215, PT ;  /* 0x000000d70400720c */ /* 0x000fe40003f26270 */
[----:B------:R-:W-:Y:S02]  /*1abd0*/  FMNMX.FTZ R6, R24, R7, !PT ;  /* 0x0000000718067209 */ /* 0x000fe40007810000 */
[----:B------:R-:W-:Y:S02]  /*1abe0*/  ISETP.GE.OR P1, PT, R4, R217, !P1 ;  /* 0x000000d90400720c */ /* 0x000fe40004f26670 */
[----:B------:R-:W-:Y:S02]  /*1abf0*/  FMNMX.FTZ R5, R23, R5, !PT ;  /* 0x0000000517057209 */ /* 0x000fe40007810000 */
[----:B------:R-:W-:Y:S02]  /*1ac00*/  IADD3 R0, R0, 0x39, RZ ;  /* 0x0000003900007810 */ /* 0x000fe40007ffe0ff */
[----:B------:R-:W-:Y:S02]  /*1ac10*/  FMNMX.FTZ R6, R25, R6, !PT ;  /* 0x0000000619067209 */ /* 0x000fe40007810000 */
[----:B------:R-:W-:Y:S02]  /*1ac20*/  FSEL R32, R32, -INF , !P1 ;  /* 0xff80000020207808 */ /* 0x000fe40004800000 */
[----:B------:R-:W-:Y:S02]  /*1ac30*/  FSEL R30, R30, -INF , !P0 ;  /* 0xff8000001e1e7808 */ /* 0x000fe40004000000 */
[----:B------:R-:W-:Y:S02]  /*1ac40*/  ISETP.GE.AND P0, PT, R4, R214, PT ;  /* 0x000000d60400720c */ /* 0x000fe40003f06270 */
[----:B------:R-:W-:Y:S02]  /*1ac50*/  FMNMX.FTZ R5, R26, R5, !PT ;  /* 0x000000051a057209 */ /* 0x000fe40007810000 */
[----:B------:R-:W-:Y:S02]  /*1ac60*/  ISETP.GE.AND P1, PT, R0, R215, PT ;  /* 0x000000d70000720c */ /* 0x000fe40003f26270 */
[----:B------:R-:W-:Y:S02]  /*1ac70*/  FMNMX.FTZ R6, R28, R6, !PT ;  /* 0x000000061c067209 */ /* 0x000fe40007810000 */
[----:B------:R-:W-:Y:S02]  /*1ac80*/  ISETP.GE.OR P0, PT, R4, R216, !P0 ;  /* 0x000000d80400720c */ /* 0x000fe40004706670 */
[----:B------:R-:W-:Y:S02]  /*1ac90*/  FMNMX.FTZ R4, R27, R5, !PT ;  /* 0x000000051b047209 */ /* 0x000fe40007810000 */
[----:B------:R-:W-:Y:S02]  /*1aca0*/  ISETP.GE.OR P1, PT, R0, R217, !P1 ;  /* 0x000000d90000720c */ /* 0x000fe40004f26670 */
[----:B------:R-:W-:Y:S02]  /*1acb0*/  FMNMX.FTZ R6, R29, R6, !PT ;  /* 0x000000061d067209 */ /* 0x000fe40007810000 */
[----:B------:R-:W-:Y:S02]  /*1acc0*/  FSEL R31, R31, -INF , !P6 ;  /* 0xff8000001f1f7808 */ /* 0x000fe40007000000 */
[----:B------:R-:W-:Y:S02]  /*1acd0*/  FSEL R33, R33, -INF , !P1 ;  /* 0xff80000021217808 */ /* 0x000fe40004800000 */
[----:B------:R-:W-:Y:S02]  /*1ace0*/  FMNMX.FTZ R4, R30, R4, !PT ;  /* 0x000000041e047209 */ /* 0x000fe40007810000 */
[----:B------:R-:W-:Y:S02]  /*1acf0*/  ISETP.GE.AND P1, PT, R0, R214, PT ;  /* 0x000000d60000720c */ /* 0x000fe40003f26270 */
[----:B------:R-:W-:Y:S02]  /*1ad00*/  FMNMX.FTZ R133, R32, R6, !PT ;  /* 0x0000000620857209 */ /* 0x000fe40007810000 */
[----:B------:R-:W-:Y:S02]  /*1ad10*/  ISETP.GE.OR P1, PT, R0, R216, !P1 ;  /* 0x000000d80000720c */ /* 0x000fe40004f26670 */
[----:B------:R-:W-:Y:S02]  /*1ad20*/  FSEL R34, R34, -INF , !P0 ;  /* 0xff80000022227808 */ /* 0x000fe40004000000 */
[----:B------:R-:W-:Y:S02]  /*1ad30*/  FMNMX.FTZ R0, R31, R4, !PT ;  /* 0x000000041f007209 */ /* 0x000fe40007810000 */
[----:B------:R-:W-:Y:S02]  /*1ad40*/  FMNMX.FTZ R133, R33, R133, !PT ;  /* 0x0000008521857209 */ /* 0x000fe40007810000 */
[----:B------:R-:W-:Y:S02]  /*1ad50*/  FSEL R35, R35, -INF , !P1 ;  /* 0xff80000023237808 */ /* 0x000fe40004800000 */
[----:B------:R-:W-:Y:S01]  /*1ad60*/  FMNMX.FTZ R0, R34, R0, !PT ;  /* 0x0000000022007209 */ /* 0x000fe20007810000 */
[----:B------:R-:W1:Y:S03]  /*1ad70*/  SHFL.BFLY PT, R4, R133, 0x2, 0x1f ;  /* 0x0c401f0085047f89 */ /* 0x000e6600000e0000 */
[----:B------:R-:W-:Y:S05]  /*1ad80*/  FMNMX.FTZ R0, R35, R0, !PT ;  /* 0x0000000023007209 */ /* 0x000fea0007810000 */
[----:B------:R-:W3:Y:S01]  /*1ad90*/  SHFL.BFLY PT, R132, R0, 0x2, 0x1f ;  /* 0x0c401f0000847f89 */ /* 0x000ee200000e0000 */
[----:B-1----:R-:W-:Y:S07]  /*1ada0*/  FMNMX.FTZ R133, R133, R4, !PT ;  /* 0x0000000485857209 */ /* 0x002fee0007810000 */
[----:B------:R-:W1:Y:S01]  /*1adb0*/  SHFL.BFLY PT, R5, R133, 0x1, 0x1f ;  /* 0x0c201f0085057f89 */ /* 0x000e6200000e0000 */
[----:B---3--:R-:W-:Y:S07]  /*1adc0*/  FMNMX.FTZ R132, R0, R132, !PT ;  /* 0x0000008400847209 */ /* 0x008fee0007810000 */
[----:B------:R-:W3:Y:S01]  /*1add0*/  SHFL.BFLY PT, R4, R132, 0x1, 0x1f ;  /* 0x0c201f0084047f89 */ /* 0x000ee200000e0000 */
[----:B-1----:R-:W-:Y:S02]  /*1ade0*/  FMNMX.FTZ R133, R133, R5, !PT ;  /* 0x0000000585857209 */ /* 0x002fe40007810000 */
[----:B------:R-:W-:Y:S01]  /*1adf0*/  LOP3.LUT R5, R247, UR29, RZ, 0x3c, !PT ;  /* 0x0000001df7057c12 */ /* 0x000fe2000f8e3cff */
[----:B------:R-:W-:Y:S01]  /*1ae00*/  UIADD3 UR29, UR33, 0x646e171e, URZ ;  /* 0x646e171e211d7890 */ /* 0x000fe2000fffe03f */
[C---:B------:R-:W-:Y:S01]  /*1ae10*/  FSETP.NEU.FTZ.AND P1, PT, R133.reuse, -INF , PT ;  /* 0xff8000008500780b */ /* 0x040fe20003f3d000 */
[----:B------:R-:W-:Y:S02]  /*1ae20*/  FMUL.FTZ R6, R133, c[0x0][0x23c] ;  /* 0x00008f0085067a20 */ /* 0x000fe40000410000 */
[----:B------:R-:W-:Y:S01]  /*1ae30*/  IMAD.WIDE.U32 R170, R5, -0x326172a9, RZ ;  /* 0xcd9e8d5705aa7825 */ /* 0x000fe200078e00ff */
[----:B---3--:R-:W-:Y:S02]  /*1ae40*/  FMNMX.FTZ R132, R132, R4, !PT ;  /* 0x0000000484847209 */ /* 0x008fe40007810000 */
[----:B------:R-:W-:Y:S02]  /*1ae50*/  FSEL R0, R133, RZ, P1 ;  /* 0x000000ff85007208 */ /* 0x000fe40000800000 */
[----:B------:R-:W-:Y:S02]  /*1ae60*/  FSETP.NEU.FTZ.AND P0, PT, R132, -INF , PT ;  /* 0xff8000008400780b */ /* 0x000fe40003f1d000 */
[----:B------:R-:W-:Y:S01]  /*1ae70*/  FSEL R5, R6, RZ, P1 ;  /* 0x000000ff06057208 */ /* 0x000fe20000800000 */
[----:B------:R-:W-:Y:S01]  /*1ae80*/  FADD.FTZ R2, -R0, R2 ;  /* 0x0000000200027221 */ /* 0x000fe20000010100 */
[----:B------:R-:W-:Y:S02]  /*1ae90*/  FSEL R0, R132, RZ, P0 ;  /* 0x000000ff84007208 */ /* 0x000fe40000000000 */
[----:B------:R-:W-:Y:S01]  /*1aea0*/  LOP3.LUT R4, R245, UR4, R246, 0x96, !PT ;  /* 0x00000004f5047c12 */ /* 0x000fe2000f8e96f6 */
[----:B------:R-:W-:Y:S01]  /*1aeb0*/  FFMA.FTZ R222, R17, c[0x0][0x23c], -R5 ;  /* 0x00008f0011de7a23 */ /* 0x000fe20000010805 */
[----:B--2---:R-:W-:Y:S01]  /*1aec0*/  LOP3.LUT R6, R171, UR5, R208, 0x96, !PT ;  /* 0x00000005ab067c12 */ /* 0x004fe2000f8e96d0 */
[----:B------:R-:W-:Y:S01]  /*1aed0*/  FADD.FTZ R3, -R0, R3 ;  /* 0x0000000300037221 */ /* 0x000fe20000010100 */
[----:B------:R-:W-:Y:S01]  /*1aee0*/  UIADD3 UR4, UR32, -0x4ab325aa, URZ ;  /* 0xb54cda5620047890 */ /* 0x000fe2000fffe03f */
[----:B------:R-:W-:Y:S02]  /*1aef0*/  FMUL.FTZ R0, R2, c[0x0][0x23c] ;  /* 0x00008f0002007a20 */ /* 0x000fe40000410000 */
[--C-:B------:R-:W-:Y:S02]  /*1af00*/  FFMA.FTZ R218, R13, c[0x0][0x23c], -R5.reuse ;  /* 0x00008f000dda7a23 */ /* 0x100fe40000010805 */
[----:B------:R-:W-:Y:S02]  /*1af10*/  FFMA.FTZ R176, R9, c[0x0][0x23c], -R5 ;  /* 0x00008f0009b07a23 */ /* 0x000fe40000010805 */
[----:B------:R-:W1:Y:S01]  /*1af20*/  MUFU.EX2 R0, R0 ;  /* 0x0000000000007308 */ /* 0x000e620000000800 */
[----:B------:R-:W-:Y:S02]  /*1af30*/  IMAD.MOV.U32 R9, RZ, RZ, R209 ;  /* 0x000000ffff097224 */ /* 0x000fe400078e00d1 */
[--C-:B------:R-:W-:Y:S02]  /*1af40*/  FFMA.FTZ R209, R12, c[0x0][0x23c], -R5.reuse ;  /* 0x00008f000cd17a23 */ /* 0x100fe40000010805 */
[--C-:B------:R-:W-:Y:S02]  /*1af50*/  FFMA.FTZ R175, R8, c[0x0][0x23c], -R5.reuse ;  /* 0x00008f0008af7a23 */ /* 0x100fe40000010805 */
[--C-:B------:R-:W-:Y:S02]  /*1af60*/  FFMA.FTZ R225, R20, c[0x0][0x23c], -R5.reuse ;  /* 0x00008f0014e17a23 */ /* 0x100fe40000010805 */
        /* <DEDUP_REMOVED lines=9> */
[C---:B-1----:R-:W-:Y:S02]  /*1b000*/  FMUL.FTZ R17, R0.reuse, R153 ;  /* 0x0000009900117220 */ /* 0x042fe40000410000 */
[----:B------:R1:W2:Y:S01]  /*1b010*/  LDL.S16 R153, [R1+0x68] ;  /* 0x0000680001997983 */ /* 0x0002a20000100600 */
[C---:B------:R-:W-:Y:S02]  /*1b020*/  FMUL.FTZ R13, R0.reuse, R157 ;  /* 0x0000009d000d7220 */ /* 0x040fe40000410000 */
[----:B------:R-:W-:Y:S01]  /*1b030*/  FMUL.FTZ R12, R0, R156 ;  /* 0x0000009c000c7220 */ /* 0x000fe20000410000 */
[----:B------:R1:W3:Y:S01]  /*1b040*/  LDL.S16 R157, [R1+0x64] ;  /* 0x00006400019d7983 */ /* 0x0002e20000100600 */
[--C-:B------:R-:W-:Y:S02]  /*1b050*/  FFMA.FTZ R240, R32, c[0x0][0x23c], -R5.reuse ;  /* 0x00008f0020f07a23 */ /* 0x100fe40000010805 */
[----:B------:R-:W-:Y:S01]  /*1b060*/  FFMA.FTZ R242, R33, c[0x0][0x23c], -R5 ;  /* 0x00008f0021f27a23 */ /* 0x000fe20000010805 */
[----:B------:R1:W4:Y:S01]  /*1b070*/  LDL.S16 R156, [R1+0x60] ;  /* 0x00006000019c7983 */ /* 0x0003220000100600 */
[C---:B------:R-:W-:Y:S02]  /*1b080*/  FMUL.FTZ R5, R0.reuse, R165 ;  /* 0x000000a500057220 */ /* 0x040fe40000410000 */
[----:B------:R-:W-:Y:S02]  /*1b090*/  IMAD.MOV.U32 R165, RZ, RZ, R9 ;  /* 0x000000ffffa57224 */ /* 0x000fe400078e0009 */
[----:B------:R-:W-:Y:S02]  /*1b0a0*/  FMUL.FTZ R9, R0, R161 ;  /* 0x000000a100097220 */ /* 0x000fe40000410000 */
[----:B------:R1:W2:Y:S01]  /*1b0b0*/  LDL.S16 R161, [R1+0x54] ;  /* 0x0000540001a17983 */ /* 0x0002a20000100600 */
[----:B------:R-:W-:Y:S04]  /*1b0c0*/  IMAD.WIDE.U32 R232, R4, -0x326172a9, RZ ;  /* 0xcd9e8d5704e87825 */ /* 0x000fe800078e00ff */
[----:B------:R-:W-:Y:S01]  /*1b0d0*/  FMUL.FTZ R4, R132, c[0x0][0x23c] ;  /* 0x00008f0084047a20 */ /* 0x000fe20000410000 */
[----:B------:R-:W-:Y:S01]  /*1b0e0*/  LOP3.LUT R170, R233, UR30, R170, 0x96, !PT ;  /* 0x0000001ee9aa7c12 */ /* 0x000fe2000f8e96aa */
[----:B------:R-:W-:Y:S02]  /*1b0f0*/  FMUL.FTZ R2, R3, c[0x0][0x23c] ;  /* 0x00008f0003027a20 */ /* 0x000fe40000410000 */
[----:B------:R-:W-:Y:S01]  /*1b100*/  IMAD.WIDE.U32 R6, R6, -0x2daee0ad, RZ ;  /* 0xd2511f5306067825 */ /* 0x000fe200078e00ff */
[----:B------:R-:W-:Y:S03]  /*1b110*/  FSEL R4, R4, RZ, P0 ;  /* 0x000000ff04047208 */ /* 0x000fe60000000000 */
[----:B------:R-:W1:Y:S01]  /*1b120*/  MUFU.EX2 R2, R2 ;  /* 0x0000000200027308 */ /* 0x000e620000000800 */
[----:B------:R-:W-:Y:S02]  /*1b130*/  IMAD.MOV.U32 R8, RZ, RZ, R208 ;  /* 0x000000ffff087224 */ /* 0x000fe400078e00d0 */
[--C-:B------:R-:W-:Y:S02]  /*1b140*/  FFMA.FTZ R135, R135, c[0x0][0x23c], -R4.reuse ;  /* 0x00008f0087877a23 */ /* 0x100fe40000010804 */
[--C-:B------:R-:W-:Y:S02]  /*1b150*/  FFMA.FTZ R174, R169, c[0x0][0x23c], -R4.reuse ;  /* 0x00008f00a9ae7a23 */ /* 0x100fe40000010804 */
[--C-:B------:R-:W-:Y:S02]  /*1b160*/  FFMA.FTZ R223, R22, c[0x0][0x23c], -R4.reuse ;  /* 0x00008f0016df7a23 */ /* 0x100fe40000010804 */
[--C-:B------:R-:W-:Y:S01]  /*1b170*/  FFMA.FTZ R224, R23, c[0x0][0x23c], -R4.reuse ;  /* 0x00008f0017e07a23 */ /* 0x100fe20000010804 */
[----:B------:R1:W1:Y:S01]  /*1b180*/  MUFU.EX2 R171, R135 ;  /* 0x0000008700ab7308 */ /* 0x0002620000000800 */
        /* <DEDUP_REMOVED lines=11> */
[----:B------:R-:W-:Y:S01]  /*1b240*/  FFMA.FTZ R243, R35, c[0x0][0x23c], -R4 ;  /* 0x00008f0023f37a23 */ /* 0x000fe20000010804 */
[----:B------:R-:W-:Y:S01]  /*1b250*/  LOP3.LUT R4, R7, UR14, R244, 0x96, !PT ;  /* 0x0000000e07047c12 */ /* 0x000fe2000f8e96f4 */
[----:B------:R-:W-:Y:S02]  /*1b260*/  FMUL.FTZ R32, R0, R136 ;  /* 0x0000008800207220 */ /* 0x000fe40000410000 */
[----:B------:R1:W1:Y:S02]  /*1b270*/  MUFU.EX2 R136, R173 ;  /* 0x000000ad00887308 */ /* 0x0002640000000800 */
[----:B-1----:R-:W-:Y:S04]  /*1b280*/  IMAD.WIDE.U32 R134, R170, -0x2daee0ad, RZ ;  /* 0xd2511f53aa867825 */ /* 0x002fe800078e00ff */
[----:B------:R-:W-:Y:S01]  /*1b290*/  IMAD.WIDE.U32 R168, R4, -0x326172a9, RZ ;  /* 0xcd9e8d5704a87825 */ /* 0x000fe200078e00ff */
[----:B------:R-:W-:Y:S03]  /*1b2a0*/  LOP3.LUT R135, R135, UR12, R6, 0x96, !PT ;  /* 0x0000000c87877c12 */ /* 0x000fe6000f8e9606 */
[C---:B------:R-:W-:Y:S01]  /*1b2b0*/  FMUL.FTZ R22, R2.reuse, R150 ;  /* 0x0000009602167220 */ /* 0x040fe20000410000 */
[----:B------:R-:W-:Y:S01]  /*1b2c0*/  LOP3.LUT R3, R169, UR13, R232, 0x96, !PT ;  /* 0x0000000da9037c12 */ /* 0x000fe2000f8e96e8 */
[----:B------:R-:W-:Y:S02]  /*1b2d0*/  FMUL.FTZ R27, R2, R147 ;  /* 0x00000093021b7220 */ /* 0x000fe40000410000 */
[----:B------:R-:W-:Y:S02]  /*1b2e0*/  FMUL.FTZ R28, R0, R140 ;  /* 0x0000008c001c7220 */ /* 0x000fe40000410000 */
[C---:B------:R-:W-:Y:S02]  /*1b2f0*/  FFMA.FTZ R140, R2.reuse, R213, R171 ;  /* 0x000000d5028c7223 */ /* 0x040fe400000100ab */
[C---:B------:R-:W-:Y:S02]  /*1b300*/  FMUL.FTZ R6, R2.reuse, R166 ;  /* 0x000000a602067220 */ /* 0x040fe40000410000 */
[C---:B------:R-:W-:Y:S02]  /*1b310*/  FMUL.FTZ R7, R2.reuse, R167 ;  /* 0x000000a702077220 */ /* 0x040fe40000410000 */
[C---:B------:R-:W-:Y:S02]  /*1b320*/  FMUL.FTZ R10, R2.reuse, R162 ;  /* 0x000000a2020a7220 */ /* 0x040fe40000410000 */
[C---:B------:R-:W-:Y:S01]  /*1b330*/  FMUL.FTZ R11, R2.reuse, R163 ;  /* 0x000000a3020b7220 */ /* 0x040fe20000410000 */
[----:B------:R-:W1:Y:S01]  /*1b340*/  LDC.U8 R173, c[0x0][0x2d8] ;  /* 0x0000b600ffad7b82 */ /* 0x000e620000000000 */
        /* <DEDUP_REMOVED lines=58> */
[----:B------:R-:W-:Y:S04]  /*1b6f0*/  IMAD.WIDE.U32 R2, R3, -0x2daee0ad, RZ ;  /* 0xd2511f5303027825 */ /* 0x000fe800078e00ff */
[C---:B------:R-:W-:Y:S01]  /*1b700*/  FMUL.FTZ R33, R0.reuse, R137 ;  /* 0x0000008900217220 */ /* 0x040fe20000410000 */
[----:B------:R-:W-:Y:S01]  /*1b710*/  LOP3.LUT R154, R3, UR10, R134, 0x96, !PT ;  /* 0x0000000a039a7c12 */ /* 0x000fe2000f8e9686 */
[----:B------:R-:W-:Y:S01]  /*1b720*/  IMAD.WIDE.U32 R134, R135, -0x326172a9, RZ ;  /* 0xcd9e8d5787867825 */ /* 0x000fe200078e00ff */
[----:B------:R-:W1:Y:S03]  /*1b730*/  MUFU.EX2 R137, R174 ;  /* 0x000000ae00897308 */ /* 0x000e660000000800 */
[C---:B------:R-:W-:Y:S02]  /*1b740*/  FMUL.FTZ R20, R0.reuse, R148 ;  /* 0x0000009400147220 */ /* 0x040fe40000410000 */
[----:B------:R-:W-:Y:S01]  /*1b750*/  FFMA.FTZ R170, R0, R212, R172 ;  /* 0x000000d400aa7223 */ /* 0x000fe200000100ac */
[----:B------:R-:W-:Y:S01]  /*1b760*/  IADD3 R212, P0, R210, UR27, RZ ;  /* 0x0000001bd2d47c10 */ /* 0x000fe2000ff1e0ff */
[C---:B------:R-:W-:Y:S02]  /*1b770*/  FMUL.FTZ R4, R0.reuse, R164 ;  /* 0x000000a400047220 */ /* 0x040fe40000410000 */
[----:B------:R-:W-:Y:S01]  /*1b780*/  IMAD.MOV.U32 R164, RZ, RZ, R8 ;  /* 0x000000ffffa47224 */ /* 0x000fe200078e0008 */
[----:B------:R-:W1:Y:S01]  /*1b790*/  MUFU.EX2 R3, R175 ;  /* 0x000000af00037308 */ /* 0x000e620000000800 */
[C---:B------:R-:W-:Y:S01]  /*1b7a0*/  FMUL.FTZ R8, R0.reuse, R160 ;  /* 0x000000a000087220 */ /* 0x040fe20000410000 */
[----:B------:R-:W-:Y:S01]  /*1b7b0*/  IADD3.X R213, R211, UR26, RZ, P0, !PT ;  /* 0x0000001ad3d57c10 */ /* 0x000fe200087fe4ff */
        /* <DEDUP_REMOVED lines=53> */
[----:B------:R-:W-:Y:S01]  /*1bb10*/  LOP3.LUT R0, R135, UR11, R168, 0x96, !PT ;  /* 0x0000000b87007c12 */ /* 0x000fe2000f8e96a8 */
[----:B------:R-:W-:Y:S01]  /*1bb20*/  IMAD.WIDE.U32 R154, R154, -0x326172a9, RZ ;  /* 0xcd9e8d579a9a7825 */ /* 0x000fe200078e00ff */
[----:B------:R-:W2:Y:S03]  /*1bb30*/  MUFU.EX2 R135, R176 ;  /* 0x000000b000877308 */ /* 0x000ea60000000800 */
[----:B------:R-:W-:Y:S01]  /*1bb40*/  IMAD.WIDE.U32 R162, R0, -0x2daee0ad, RZ ;  /* 0xd2511f5300a27825 */ /* 0x000fe200078e00ff */
[C---:B------:R-:W-:Y:S02]  /*1bb50*/  F2FP.PACK_AB R0, R136.reuse, R172 ;  /* 0x000000ac8800723e */ /* 0x040fe400000000ff */
[----:B------:R-:W-:Y:S01]  /*1bb60*/  LOP3.LUT R146, R155, UR9, R134, 0x96, !PT ;  /* 0x000000099b927c12 */ /* 0x000fe2000f8e9686 */
[----:B------:R-:W-:Y:S01]  /*1bb70*/  FADD.FTZ R138, R136, R170 ;  /* 0x000000aa888a7221 */ /* 0x000fe20000010000 */
[----:B------:R-:W-:Y:S01]  /*1bb80*/  LOP3.LUT R142, R163, UR8, R2, 0x96, !PT ;  /* 0x00000008a38e7c12 */ /* 0x000fe2000f8e9602 */
[C---:B-1----:R-:W-:Y:S01]  /*1bb90*/  FADD.FTZ R139, R137.reuse, R140 ;  /* 0x0000008c898b7221 */ /* 0x042fe20000010000 */
[----:B------:R-:W-:Y:S01]  /*1bba0*/  F2FP.PACK_AB R2, R137, R171 ;  /* 0x000000ab8902723e */ /* 0x000fe200000000ff */
[----:B------:R-:W-:Y:S01]  /*1bbb0*/  FADD.FTZ R137, R3, R138 ;  /* 0x0000008a03897221 */ /* 0x000fe20000010000 */
[----:B------:R-:W-:Y:S01]  /*1bbc0*/  PRMT R172, R173, 0x7054, R173 ;  /* 0x00007054adac7816 */ /* 0x000fe200000000ad */
[----:B------:R-:W-:Y:S01]  /*1bbd0*/  IMAD.WIDE.U32 R142, R142, -0x326172a9, RZ ;  /* 0xcd9e8d578e8e7825 */ /* 0x000fe200078e00ff */
[----:B------:R-:W-:Y:S03]  /*1bbe0*/  MUFU.EX2 R176, R235 ;  /* 0x000000eb00b07308 */ /* 0x000fe60000000800 */
[----:B------:R-:W-:Y:S01]  /*1bbf0*/  IMAD.MOV.U32 R166, RZ, RZ, R164 ;  /* 0x000000ffffa67224 */ /* 0x000fe200078e00a4 */
[----:B------:R-:W-:Y:S01]  /*1bc00*/  LOP3.LUT R136, R143, UR4, R154, 0x96, !PT ;  /* 0x000000048f887c12 */ /* 0x000fe2000f8e969a */
[----:B------:R-:W-:Y:S03]  /*1bc10*/  IMAD.MOV.U32 R167, RZ, RZ, R165 ;  /* 0x000000ffffa77224 */ /* 0x000fe600078e00a5 */
[C---:B------:R-:W-:Y:S02]  /*1bc20*/  LOP3.LUT R134, R136.reuse, 0xff, RZ, 0xc0, !PT ;  /* 0x000000ff88867812 */ /* 0x040fe400078ec0ff */
[C---:B--2---:R-:W-:Y:S01]  /*1bc30*/  F2FP.PACK_AB R3, R135.reuse, R3 ;  /* 0x000000038703723e */ /* 0x044fe200000000ff */
[----:B------:R-:W-:Y:S01]  /*1bc40*/  FADD.FTZ R144, R135, R137 ;  /* 0x0000008987907221 */ /* 0x000fe20000010000 */
[----:B------:R-:W-:Y:S02]  /*1bc50*/  ISETP.GE.U32.AND P2, PT, R173, R134, PT ;  /* 0x00000086ad00720c */ /* 0x000fe40003f46070 */
[----:B------:R-:W-:Y:S02]  /*1bc60*/  SHF.R.U32.HI R135, RZ, 0x10, R136 ;  /* 0x00000010ff877819 */ /* 0x000fe40000011688 */
[----:B------:R-:W-:Y:S02]  /*1bc70*/  LOP3.LUT R134, R136, 0xffff, RZ, 0xc0, !PT ;  /* 0x0000ffff88867812 */ /* 0x000fe400078ec0ff */
[----:B------:R-:W-:Y:S02]  /*1bc80*/  LOP3.LUT R135, R135, 0xff, RZ, 0xc0, !PT ;  /* 0x000000ff87877812 */ /* 0x000fe400078ec0ff */
[----:B------:R-:W-:Y:S02]  /*1bc90*/  SHF.R.U32.HI R134, RZ, 0x8, R134 ;  /* 0x00000008ff867819 */ /* 0x000fe40000011686 */
[C---:B------:R-:W-:Y:S02]  /*1bca0*/  ISETP.GE.U32.AND P1, PT, R173.reuse, R135, PT ;  /* 0x00000087ad00720c */ /* 0x040fe40003f26070 */
[----:B------:R-:W-:Y:S01]  /*1bcb0*/  LOP3.LUT R134, R134, 0xffff, RZ, 0xc0, !PT ;  /* 0x0000ffff86867812 */ /* 0x000fe200078ec0ff */
[----:B------:R-:W1:Y:S01]  /*1bcc0*/  MUFU.EX2 R135, R178 ;  /* 0x000000b200877308 */ /* 0x000e620000000800 */
[----:B------:R-:W-:Y:S01]  /*1bcd0*/  @!P2 HADD2 R153, -R0.H0_H0, -RZ.H0_H0 ;  /* 0xa00000ff0099a230 */ /* 0x000fe20000000900 */
[----:B------:R-:W-:Y:S02]  /*1bce0*/  SHF.R.U32.HI R136, RZ, 0x18, R136 ;  /* 0x00000018ff887819 */ /* 0x000fe40000011688 */
[C---:B------:R-:W-:Y:S02]  /*1bcf0*/  ISETP.GE.U32.AND P6, PT, R173.reuse, R134, PT ;  /* 0x00000086ad00720c */ /* 0x040fe40003fc6070 */
[----:B------:R-:W-:Y:S01]  /*1bd00*/  @!P2 STL.S16 [R1+0x68], R153 ;  /* 0x000068990100a387 */ /* 0x000fe20000100600 */
[----:B------:R-:W-:Y:S03]  /*1bd10*/  ISETP.GE.U32.AND P0, PT, R173, R136, PT ;  /* 0x00000088ad00720c */ /* 0x000fe60003f06070 */
[----:B------:R-:W2:Y:S01]  /*1bd20*/  MUFU.EX2 R134, R177 ;  /* 0x000000b100867308 */ /* 0x000ea20000000800 */
[----:B------:R2:W5:Y:S01]  /*1bd30*/  LDL.S16 R148, [R1+0x24] ;  /* 0x0000240001947983 */ /* 0x0005620000100600 */
[----:B----4-:R-:W-:Y:S05]  /*1bd40*/  @!P1 HADD2 R156, -R2.H0_H0, -RZ.H0_H0 ;  /* 0xa00000ff029c9230 */ /* 0x010fea0000000900 */
[----:B------:R-:W-:Y:S03]  /*1bd50*/  PRMT R136, R156, 0x7610, R136 ;  /* 0x000076109c887816 */ /* 0x000fe60000000088 */
[----:B------:R-:W-:Y:S01]  /*1bd60*/  MUFU.EX2 R178, R234 ;  /* 0x000000ea00b27308 */ /* 0x000fe20000000800 */
[----:B-1----:R-:W-:Y:S09]  /*1bd70*/  FADD.FTZ R137, R135, R139 ;  /* 0x0000008b87897221 */ /* 0x002ff20000010000 */
[----:B------:R-:W1:Y:S01]  /*1bd80*/  MUFU.EX2 R139, R209 ;  /* 0x000000d1008b7308 */ /* 0x000e620000000800 */
[C---:B--2---:R-:W-:Y:S01]  /*1bd90*/  F2FP.PACK_AB R135, R134.reuse, R135 ;  /* 0x000000878687723e */ /* 0x044fe200000000ff */
[--C-:B------:R-:W-:Y:S01]  /*1bda0*/  FADD.FTZ R141, R134, R137.reuse ;  /* 0x00000089868d7221 */ /* 0x100fe20000010000 */
[C---:B------:R-:W-:Y:S02]  /*1bdb0*/  PRMT R134, R0.reuse, 0x7632, R134 ;  /* 0x0000763200867816 */ /* 0x040fe40000000086 */
[----:B------:R-:W-:Y:S02]  /*1bdc0*/  PRMT R137, R153, 0x7610, R137 ;  /* 0x0000761099897816 */ /* 0x000fe40000000089 */
[----:B------:R-:W-:Y:S01]  /*1bdd0*/  PRMT R138, R0, 0x5410, R134 ;  /* 0x00005410008a7816 */ /* 0x000fe20000000086 */
[----:B---3--:R-:W-:Y:S01]  /*1bde0*/  @!P6 HADD2 R157, -R134.H0_H0, -RZ.H0_H0 ;  /* 0xa00000ff869de230 */ /* 0x008fe20000000900 */
[----:B------:R-:W-:Y:S02]  /*1bdf0*/  @!P2 PRMT R0, R137, 0x5410, RZ ;  /* 0x000054108900a816 */ /* 0x000fe400000000ff */
[----:B------:R-:W2:Y:S02]  /*1be00*/  MUFU.EX2 R137, R186 ;  /* 0x000000ba00897308 */ /* 0x000ea40000000800 */
[----:B------:R-:W-:Y:S01]  /*1be10*/  @!P6 STL.S16 [R1+0x64], R157 ;  /* 0x0000649d0100e387 */ /* 0x000fe20000100600 */
[----:B------:R-:W-:Y:S03]  /*1be20*/  PRMT R140, R157, 0x7610, R140 ;  /* 0x000076109d8c7816 */ /* 0x000fe6000000008c */
[----:B------:R-:W-:Y:S01]  /*1be30*/  @!P1 STL.S16 [R1+0x60], R156 ;  /* 0x0000609c01009387 */ /* 0x000fe20000100600 */
[----:B------:R-:W-:Y:S03]  /*1be40*/  @!P6 PRMT R134, R140, 0x5410, RZ ;  /* 0x000054108c86e816 */ /* 0x000fe600000000ff */
[----:B------:R3:W4:Y:S01]  /*1be50*/  LDL.S16 R150, [R1+0x50] ;  /* 0x0000500001967983 */ /* 0x0007220000100600 */
[----:B-1----:R-:W-:Y:S03]  /*1be60*/  FADD.FTZ R144, R139, R144 ;  /* 0x000000908b907221 */ /* 0x002fe60000010000 */
[----:B------:R1:W-:Y:S04]  /*1be70*/  STG.E.U16 [R210.64], R0 ;  /* 0x00000000d2007986 */ /* 0x0003e8000c101518 */
[----:B------:R3:W3:Y:S04]  /*1be80*/  LDL.S16 R147, [R1+0x4c] ;  /* 0x00004c0001937983 */ /* 0x0006e80000100600 */
[----:B------:R1:W-:Y:S01]  /*1be90*/  STG.E.U16 [R210.64+0x2], R134 ;  /* 0x00000286d2007986 */ /* 0x0003e2000c101518 */
[----:B--2---:R-:W-:Y:S01]  /*1bea0*/  FADD.FTZ R141, R137, R141 ;  /* 0x0000008d898d7221 */ /* 0x004fe20000010000 */
[C---:B-1----:R-:W-:Y:S04]  /*1beb0*/  PRMT R0, R2.reuse, 0x7632, R0 ;  /* 0x0000763202007816 */ /* 0x042fe80000000000 */
[----:B------:R-:W-:Y:S01]  /*1bec0*/  PRMT R140, R2, 0x5410, R0 ;  /* 0x00005410028c7816 */ /* 0x000fe20000000000 */
[----:B------:R-:W-:Y:S01]  /*1bed0*/  @!P0 HADD2 R161, -R0.H0_H0, -RZ.H0_H0 ;  /* 0xa00000ff00a18230 */ /* 0x000fe20000000900 */
[----:B------:R-:W-:Y:S01]  /*1bee0*/  @!P1 PRMT R2, R136, 0x5410, RZ ;  /* 0x0000541088029816 */ /* 0x000fe200000000ff */
[----:B------:R-:W1:Y:S03]  /*1bef0*/  MUFU.EX2 R134, R208 ;  /* 0x000000d000867308 */ /* 0x000e660000000800 */
[----:B------:R-:W-:Y:S01]  /*1bf00*/  @!P0 STL.S16 [R1+0x54], R161 ;  /* 0x000054a101008387 */ /* 0x000fe20000100600 */
[----:B------:R-:W-:Y:S03]  /*1bf10*/  PRMT R149, R161, 0x7610, R149 ;  /* 0x00007610a1957816 */ /* 0x000fe60000000095 */
[----:B------:R2:W2:Y:S01]  /*1bf20*/  LDL.S16 R153, [R1+0x48] ;  /* 0x0000480001997983 */ /* 0x0004a20000100600 */
[----:B------:R-:W-:Y:S03]  /*1bf30*/  @!P0 PRMT R0, R149, 0x5410, RZ ;  /* 0x0000541095008816 */ /* 0x000fe600000000ff */
[----:B------:R1:W-:Y:S01]  /*1bf40*/  STG.E.U16 [R212.64], R2 ;  /* 0x00000002d4007986 */ /* 0x0003e2000c101518 */
[----:B------:R-:W1:Y:S03]  /*1bf50*/  MUFU.EX2 R136, R218 ;  /* 0x000000da00887308 */ /* 0x000e660000000800 */
[----:B------:R1:W-:Y:S07]  /*1bf60*/  STG.E.U16 [R212.64+0x2], R0 ;  /* 0x00000200d4007986 */ /* 0x0003ee000c101518 */
[----:B------:R-:W-:Y:S01]  /*1bf70*/  MUFU.EX2 R218, R243 ;  /* 0x000000f300da7308 */ /* 0x000fe20000000800 */
[----:B-1----:R-:W-:Y:S01]  /*1bf80*/  FADD.FTZ R149, R134, R141 ;  /* 0x0000008d86957221 */ /* 0x002fe20000010000 */
[C---:B------:R-:W-:Y:S04]  /*1bf90*/  LOP3.LUT R2, R142.reuse, 0xff, RZ, 0xc0, !PT ;  /* 0x000000ff8e027812 */ /* 0x040fe800078ec0ff */
[----:B------:R-:W-:Y:S02]  /*1bfa0*/  ISETP.GE.U32.AND P6, PT, R173, R2, PT ;  /* 0x00000002ad00720c */ /* 0x000fe40003fc6070 */
[----:B------:R-:W-:Y:S02]  /*1bfb0*/  LOP3.LUT R2, R142, 0xffff, RZ, 0xc0, !PT ;  /* 0x0000ffff8e027812 */ /* 0x000fe400078ec0ff */
[----:B------:R-:W-:Y:S02]  /*1bfc0*/  PRMT R0, R3, 0x7632, R0 ;  /* 0x0000763203007816 */ /* 0x000fe40000000000 */
[----:B------:R-:W-:Y:S04]  /*1bfd0*/  SHF.R.U32.HI R2, RZ, 0x8, R2 ;  /* 0x00000008ff027819 */ /* 0x000fe80000011602 */
[----:B------:R-:W-:Y:S04]  /*1bfe0*/  LOP3.LUT R2, R2, 0xffff, RZ, 0xc0, !PT ;  /* 0x0000ffff02027812 */ /* 0x000fe800078ec0ff */
[C---:B------:R-:W-:Y:S02]  /*1bff0*/  ISETP.GE.U32.AND P1, PT, R173.reuse, R2, PT ;  /* 0x00000002ad00720c */ /* 0x040fe40003f26070 */
[----:B------:R-:W-:Y:S04]  /*1c000*/  SHF.R.U32.HI R2, RZ, 0x10, R142 ;  /* 0x00000010ff027819 */ /* 0x000fe8000001168e */
[----:B------:R-:W-:Y:S04]  /*1c010*/  LOP3.LUT R2, R2, 0xff, RZ, 0xc0, !PT ;  /* 0x000000ff02027812 */ /* 0x000fe800078ec0ff */
[----:B------:R-:W-:Y:S02]  /*1c020*/  ISETP.GE.U32.AND P0, PT, R173, R2, PT ;  /* 0x00000002ad00720c */ /* 0x000fe40003f06070 */
[----:B------:R-:W-:Y:S02]  /*1c030*/  F2FP.PACK_AB R2, R136, R139 ;  /* 0x0000008b8802723e */ /* 0x000fe400000000ff */
[----:B------:R-:W-:Y:S01]  /*1c040*/  PRMT R139, R3, 0x5410, R0 ;  /* 0x00005410038b7816 */ /* 0x000fe20000000000 */
[----:B-----5:R-:W-:Y:S05]  /*1c050*/  @!P6 HADD2 R148, -R3.H0_H0, -RZ.H0_H0 ;  /* 0xa00000ff0394e230 */ /* 0x020fea0000000900 */
[----:B------:R1:W-:Y:S01]  /*1c060*/  @!P6 STL.S16 [R1+0x24], R148 ;  /* 0x000024940100e387 */ /* 0x0003e20000100600 */
[----:B------:R-:W-:Y:S04]  /*1c070*/  PRMT R151, R148, 0x7610, R151 ;  /* 0x0000761094977816 */ /* 0x000fe80000000097 */
[----:B------:R-:W-:Y:S05]  /*1c080*/  @!P6 PRMT R3, R151, 0x5410, RZ ;  /* 0x000054109703e816 */ /* 0x000fea00000000ff */
[----:B------:R-:W-:Y:S01]  /*1c090*/  STG.E.U16 [R210.64+0x10], R3 ;  /* 0x00001003d2007986 */ /* 0x000fe2000c101518 */
[----:B-1----:R-:W-:Y:S01]  /*1c0a0*/  FADD.FTZ R148, R136, R144 ;  /* 0x0000009088947221 */ /* 0x002fe20000010000 */
[----:B------:R-:W-:Y:S02]  /*1c0b0*/  F2FP.PACK_AB R136, R134, R137 ;  /* 0x000000898688723e */ /* 0x000fe400000000ff */
[----:B------:R-:W-:Y:S04]  /*1c0c0*/  SHF.R.U32.HI R134, RZ, 0x18, R142 ;  /* 0x00000018ff867819 */ /* 0x000fe8000001168e */
[----:B------:R-:W-:Y:S02]  /*1c0d0*/  ISETP.GE.U32.AND P6, PT, R173, R134, PT ;  /* 0x00000086ad00720c */ /* 0x000fe40003fc6070 */
[C---:B------:R-:W-:Y:S01]  /*1c0e0*/  PRMT R134, R135.reuse, 0x7632, R134 ;  /* 0x0000763287867816 */ /* 0x040fe20000000086 */
[----:B----4-:R-:W-:Y:S03]  /*1c0f0*/  @!P1 HADD2 R150, -R0.H0_H0, -RZ.H0_H0 ;  /* 0xa00000ff00969230 */ /* 0x010fe60000000900 */
[----:B------:R-:W-:Y:S02]  /*1c100*/  PRMT R144, R135, 0x5410, R134 ;  /* 0x0000541087907816 */ /* 0x000fe40000000086 */
[----:B------:R1:W-:Y:S01]  /*1c110*/  @!P1 STL.S16 [R1+0x50], R150 ;  /* 0x0000509601009387 */ /* 0x0003e20000100600 */
[----:B------:R-:W-:Y:S01]  /*1c120*/  PRMT R141, R150, 0x7610, R141 ;  /* 0x00007610968d7816 */ /* 0x000fe2000000008d */
[----:B---3--:R-:W-:Y:S03]  /*1c130*/  @!P0 HADD2 R147, -R135.H0_H0, -RZ.H0_H0 ;  /* 0xa00000ff87938230 */ /* 0x008fe60000000900 */
[----:B------:R-:W-:Y:S02]  /*1c140*/  @!P1 PRMT R0, R141, 0x5410, RZ ;  /* 0x000054108d009816 */ /* 0x000fe400000000ff */
[----:B------:R-:W-:Y:S01]  /*1c150*/  MUFU.EX2 R141, R219 ;  /* 0x000000db008d7308 */ /* 0x000fe20000000800 */
[----:B------:R3:W-:Y:S01]  /*1c160*/  @!P0 STL.S16 [R1+0x4c], R147 ;  /* 0x00004c9301008387 */ /* 0x0007e20000100600 */
[----:B------:R-:W-:Y:S03]  /*1c170*/  PRMT R137, R147, 0x7610, R137 ;  /* 0x0000761093897816 */ /* 0x000fe60000000089 */
[----:B------:R4:W5:Y:S01]  /*1c180*/  LDL.S16 R155, [R1+0x20] ;  /* 0x00002000019b7983 */ /* 0x0009620000100600 */
[----:B------:R-:W-:Y:S03]  /*1c190*/  @!P0 PRMT R135, R137, 0x5410, RZ ;  /* 0x0000541089878816 */ /* 0x000fe600000000ff */
[----:B------:R4:W4:Y:S01]  /*1c1a0*/  LDL.S16 R151, [R1+0x44] ;  /* 0x0000440001977983 */ /* 0x0009220000100600 */
[----:B------:R-:W-:Y:S03]  /*1c1b0*/  MUFU.EX2 R219, R242 ;  /* 0x000000f200db7308 */ /* 0x000fe60000000800 */
[----:B------:R2:W-:Y:S04]  /*1c1c0*/  STG.E.U16 [R210.64+0x12], R0 ;  /* 0x00001200d2007986 */ /* 0x0005e8000c101518 */
[----:B------:R2:W-:Y:S04]  /*1c1d0*/  STG.E.U16 [R212.64+0x10], R135 ;  /* 0x00001087d4007986 */ /* 0x0005e8000c101518 */
[----:B-1----:R1:W4:Y:S01]  /*1c1e0*/  LDL.S16 R150, [R1+0x1c] ;  /* 0x00001c0001967983 */ /* 0x0023220000100600 */
[----:B---3--:R-:W-:Y:S05]  /*1c1f0*/  IMAD.WIDE.U32 R146, R146, -0x2daee0ad, RZ ;  /* 0xd2511f5392927825 */ /* 0x008fea00078e00ff */
[----:B------:R-:W-:Y:S01]  /*1c200*/  LOP3.LUT R3, R147, UR29, R162, 0x96, !PT ;  /* 0x0000001d93037c12 */ /* 0x000fe2000f8e96a2 */
[----:B--2---:R-:W-:Y:S03]  /*1c210*/  @!P6 HADD2 R153, -R134.H0_H0, -RZ.H0_H0 ;  /* 0xa00000ff8699e230 */ /* 0x004fe60000000900 */
[----:B------:R-:W-:Y:S02]  /*1c220*/  LOP3.LUT R137, R3, 0xffff, RZ, 0xc0, !PT ;  /* 0x0000ffff03897812 */ /* 0x000fe400078ec0ff */
[----:B------:R2:W-:Y:S01]  /*1c230*/  @!P6 STL.S16 [R1+0x48], R153 ;  /* 0x000048990100e387 */ /* 0x0005e20000100600 */
[----:B------:R-:W-:Y:S01]  /*1c240*/  PRMT R145, R153, 0x7610, R145 ;  /* 0x0000761099917816 */ /* 0x000fe20000000091 */
[----:B------:R-:W3:Y:S01]  /*1c250*/  MUFU.EX2 R0, R221 ;  /* 0x000000dd00007308 */ /* 0x000ee20000000800 */
[----:B------:R-:W-:Y:S01]  /*1c260*/  SHF.R.U32.HI R137, RZ, 0x8, R137 ;  /* 0x00000008ff897819 */ /* 0x000fe20000011689 */
[----:B------:R1:W4:Y:S01]  /*1c270*/  LDL.S16 R157, [R1+0x40] ;  /* 0x00004000019d7983 */ /* 0x0003220000100600 */
[----:B------:R-:W-:Y:S02]  /*1c280*/  @!P6 PRMT R134, R145, 0x5410, RZ ;  /* 0x000054109186e816 */ /* 0x000fe400000000ff */
[----:B------:R-:W-:Y:S02]  /*1c290*/  LOP3.LUT R135, R3, 0xff, RZ, 0xc0, !PT ;  /* 0x000000ff03877812 */ /* 0x000fe400078ec0ff */
[----:B------:R-:W-:Y:S01]  /*1c2a0*/  LOP3.LUT R137, R137, 0xffff, RZ, 0xc0, !PT ;  /* 0x0000ffff89897812 */ /* 0x000fe200078ec0ff */
[----:B------:R1:W-:Y:S01]  /*1c2b0*/  STG.E.U16 [R212.64+0x12], R134 ;  /* 0x00001286d4007986 */ /* 0x0003e2000c101518 */
[----:B------:R-:W-:Y:S02]  /*1c2c0*/  ISETP.GE.U32.AND P1, PT, R173, R135, PT ;  /* 0x00000087ad00720c */ /* 0x000fe40003f26070 */
[----:B------:R1:W1:Y:S01]  /*1c2d0*/  MUFU.EX2 R135, R222 ;  /* 0x000000de00877308 */ /* 0x0002620000000800 */
[----:B--2---:R2:W2:Y:S01]  /*1c2e0*/  LDL.S16 R153, [R1+0x3c] ;  /* 0x00003c0001997983 */ /* 0x0044a20000100600 */
[----:B-1----:R-:W1:Y:S01]  /*1c2f0*/  LDC.U8 R222, c[0x0][0x2d8] ;  /* 0x0000b600ffde7b82 */ /* 0x002e620000000000 */
[----:B------:R-:W-:Y:S02]  /*1c300*/  PRMT R134, R2, 0x7632, R134 ;  /* 0x0000763202867816 */ /* 0x000fe40000000086 */
[C---:B-1----:R-:W-:Y:S02]  /*1c310*/  ISETP.GE.U32.AND P0, PT, R222.reuse, R137, PT ;  /* 0x00000089de00720c */ /* 0x042fe40003f06070 */
[--C-:B------:R-:W-:Y:S02]  /*1c320*/  SHF.R.U32.HI R137, RZ, 0x10, R3.reuse ;  /* 0x00000010ff897819 */ /* 0x100fe40000011603 */
[----:B------:R-:W-:Y:S02]  /*1c330*/  SHF.R.U32.HI R3, RZ, 0x18, R3 ;  /* 0x00000018ff037819 */ /* 0x000fe40000011603 */
[----:B------:R-:W-:Y:S02]  /*1c340*/  LOP3.LUT R145, R137, 0xff, RZ, 0xc0, !PT ;  /* 0x000000ff89917812 */ /* 0x000fe400078ec0ff */
[----:B------:R-:W1:Y:S02]  /*1c350*/  MUFU.EX2 R137, R220 ;  /* 0x000000dc00897308 */ /* 0x000e640000000800 */
[----:B------:R-:W-:Y:S01]  /*1c360*/  ISETP.GE.U32.AND P6, PT, R222, R145, PT ;  /* 0x00000091de00720c */ /* 0x000fe20003fc6070 */
[----:B---3--:R-:W-:Y:S01]  /*1c370*/  FADD.FTZ R145, R0, R148 ;  /* 0x0000009400917221 */ /* 0x008fe20000010000 */
[C---:B------:R-:W-:Y:S03]  /*1c380*/  F2FP.PACK_AB R0, R135.reuse, R0 ;  /* 0x000000008700723e */ /* 0x040fe600000000ff */
[----:B------:R-:W-:Y:S01]  /*1c390*/  FADD.FTZ R156, R135, R145 ;  /* 0x00000091879c7221 */ /* 0x000fe20000010000 */
[----:B------:R-:W-:Y:S01]  /*1c3a0*/  LOP3.LUT R135, R146, 0xff, RZ, 0xc0, !PT ;  /* 0x000000ff92877812 */ /* 0x000fe200078ec0ff */
[----:B-----5:R-:W-:Y:S06]  /*1c3b0*/  @!P1 HADD2 R155, -R2.H0_H0, -RZ.H0_H0 ;  /* 0xa00000ff029b9230 */ /* 0x020fec0000000900 */
[----:B----4-:R-:W-:Y:S01]  /*1c3c0*/  @!P6 HADD2 R151, -R136.H0_H0, -RZ.H0_H0 ;  /* 0xa00000ff8897e230 */ /* 0x010fe20000000900 */
[----:B------:R-:W-:Y:S01]  /*1c3d0*/  @!P1 STL.S16 [R1+0x20], R155 ;  /* 0x0000209b01009387 */ /* 0x000fe20000100600 */
[----:B------:R-:W-:Y:S03]  /*1c3e0*/  PRMT R152, R155, 0x7610, R152 ;  /* 0x000076109b987816 */ /* 0x000fe60000000098 */
[----:B------:R-:W-:Y:S01]  /*1c3f0*/  PRMT R158, R151, 0x7610, R158 ;  /* 0x00007610979e7816 */ /* 0x000fe2000000009e */
[----:B------:R-:W-:Y:S05]  /*1c400*/  @!P0 HADD2 R150, -R134.H0_H0, -RZ.H0_H0 ;  /* 0xa00000ff86968230 */ /* 0x000fea0000000900 */
[----:B------:R3:W-:Y:S01]  /*1c410*/  @!P0 STL.S16 [R1+0x1c], R150 ;  /* 0x00001c9601008387 */ /* 0x0007e20000100600 */
[----:B------:R-:W-:Y:S03]  /*1c420*/  PRMT R148, R150, 0x7610, R148 ;  /* 0x0000761096947816 */ /* 0x000fe60000000094 */
[----:B------:R4:W-:Y:S01]  /*1c430*/  @!P6 STL.S16 [R1+0x44], R151 ;  /* 0x000044970100e387 */ /* 0x0009e20000100600 */
[----:B---3--:R-:W-:Y:S02]  /*1c440*/  PRMT R150, R2, 0x5410, R134 ;  /* 0x0000541002967816 */ /* 0x008fe40000000086 */
[----:B------:R-:W-:Y:S02]  /*1c450*/  @!P1 PRMT R2, R152, 0x5410, RZ ;  /* 0x0000541098029816 */ /* 0x000fe400000000ff */
[----:B------:R-:W-:Y:S01]  /*1c460*/  ISETP.GE.U32.AND P1, PT, R222, R3, PT ;  /* 0x00000003de00720c */ /* 0x000fe20003f26070 */
[----:B------:R-:W-:Y:S01]  /*1c470*/  MUFU.EX2 R152, R225 ;  /* 0x000000e100987308 */ /* 0x000fe20000000800 */
[----:B------:R-:W-:Y:S01]  /*1c480*/  @!P0 PRMT R134, R148, 0x5410, RZ ;  /* 0x0000541094868816 */ /* 0x000fe200000000ff */
[----:B------:R3:W-:Y:S01]  /*1c490*/  STG.E.U16 [R210.64+0x20], R2 ;  /* 0x00002002d2007986 */ /* 0x0007e2000c101518 */
[----:B------:R-:W-:Y:S01]  /*1c4a0*/  ISETP.GE.U32.AND P0, PT, R222, R135, PT ;  /* 0x00000087de00720c */ /* 0x000fe20003f06070 */
[----:B------:R-:W-:Y:S01]  /*1c4b0*/  FADD.FTZ R148, R141, R149 ;  /* 0x000000958d947221 */ /* 0x000fe20000010000 */
[----:B------:R-:W-:Y:S01]  /*1c4c0*/  PRMT R135, R136, 0x7632, R135 ;  /* 0x0000763288877816 */ /* 0x000fe20000000087 */
[----:B------:R5:W-:Y:S01]  /*1c4d0*/  STG.E.U16 [R210.64+0x22], R134 ;  /* 0x00002286d2007986 */ /* 0x000be2000c101518 */
[----:B------:R-:W-:Y:S01]  /*1c4e0*/  LOP3.LUT R3, R146, 0xffff, RZ, 0xc0, !PT ;  /* 0x0000ffff92037812 */ /* 0x000fe200078ec0ff */
[C-C-:B-1----:R-:W-:Y:S01]  /*1c4f0*/  FADD.FTZ R155, R137.reuse, R148.reuse ;  /* 0x00000094899b7221 */ /* 0x142fe20000010000 */
[----:B------:R-:W-:Y:S01]  /*1c500*/  PRMT R149, R136, 0x5410, R135 ;  /* 0x0000541088957816 */ /* 0x000fe20000000087 */
[----:B----4-:R-:W1:Y:S01]  /*1c510*/  MUFU.EX2 R151, R226 ;  /* 0x000000e200977308 */ /* 0x010e620000000800 */
[----:B------:R-:W-:Y:S01]  /*1c520*/  SHF.R.U32.HI R145, RZ, 0x8, R3 ;  /* 0x00000008ff917819 */ /* 0x000fe20000011603 */
[----:B------:R-:W-:Y:S01]  /*1c530*/  @!P1 HADD2 R157, -R135.H0_H0, -RZ.H0_H0 ;  /* 0xa00000ff879d9230 */ /* 0x000fe20000000900 */
[----:B------:R-:W-:Y:S02]  /*1c540*/  @!P6 PRMT R136, R158, 0x5410, RZ ;  /* 0x000054109e88e816 */ /* 0x000fe400000000ff */
[----:B------:R-:W-:Y:S01]  /*1c550*/  F2FP.PACK_AB R3, R137, R141 ;  /* 0x0000008d8903723e */ /* 0x000fe200000000ff */
[----:B--2---:R-:W-:Y:S01]  /*1c560*/  @!P0 HADD2 R153, -R0.H0_H0, -RZ.H0_H0 ;  /* 0xa00000ff00998230 */ /* 0x004fe20000000900 */
[----:B------:R-:W-:Y:S01]  /*1c570*/  @!P1 STL.S16 [R1+0x40], R157 ;  /* 0x0000409d01009387 */ /* 0x000fe20000100600 */
[----:B------:R-:W-:Y:S02]  /*1c580*/  PRMT R148, R157, 0x7610, R148 ;  /* 0x000076109d947816 */ /* 0x000fe40000000094 */
[----:B------:R-:W-:Y:S01]  /*1c590*/  PRMT R137, R0, 0x7632, R137 ;  /* 0x0000763200897816 */ /* 0x000fe20000000089 */
[----:B------:R-:W-:Y:S01]  /*1c5a0*/  @!P0 STL.S16 [R1+0x3c], R153 ;  /* 0x00003c9901008387 */ /* 0x000fe20000100600 */
[----:B------:R-:W-:Y:S02]  /*1c5b0*/  @!P1 PRMT R135, R148, 0x5410, RZ ;  /* 0x0000541094879816 */ /* 0x000fe400000000ff */
[----:B------:R-:W-:Y:S01]  /*1c5c0*/  PRMT R141, R153, 0x7610, R141 ;  /* 0x00007610998d7816 */ /* 0x000fe2000000008d */
[----:B------:R2:W4:Y:S01]  /*1c5d0*/  LDL.S16 R164, [R1+0x5c] ;  /* 0x00005c0001a47983 */ /* 0x0005220000100600 */
[----:B------:R-:W-:Y:S02]  /*1c5e0*/  PRMT R148, R0, 0x5410, R137 ;  /* 0x0000541000947816 */ /* 0x000fe40000000089 */
[----:B------:R-:W-:Y:S01]  /*1c5f0*/  @!P0 PRMT R0, R141, 0x5410, RZ ;  /* 0x000054108d008816 */ /* 0x000fe200000000ff */
[----:B------:R2:W2:Y:S01]  /*1c600*/  LDL.S16 R168, [R1+0x38] ;  /* 0x0000380001a87983 */ /* 0x0004a20000100600 */
[----:B---3--:R-:W-:Y:S01]  /*1c610*/  LOP3.LUT R2, R145, 0xffff, RZ, 0xc0, !PT ;  /* 0x0000ffff91027812 */ /* 0x008fe200078ec0ff */
[----:B------:R-:W-:Y:S02]  /*1c620*/  MUFU.EX2 R141, R224 ;  /* 0x000000e0008d7308 */ /* 0x000fe40000000800 */
[----:B------:R3:W3:Y:S01]  /*1c630*/  LDL.S16 R161, [R1+0x34] ;  /* 0x0000340001a17983 */ /* 0x0006e20000100600 */
[----:B------:R-:W-:Y:S02]  /*1c640*/  ISETP.GE.U32.AND P6, PT, R222, R2, PT ;  /* 0x00000002de00720c */ /* 0x000fe40003fc6070 */
[--C-:B------:R-:W-:Y:S01]  /*1c650*/  SHF.R.U32.HI R2, RZ, 0x10, R146.reuse ;  /* 0x00000010ff027819 */ /* 0x100fe20000011692 */
[----:B------:R5:W-:Y:S03]  /*1c660*/  STG.E.U16 [R212.64+0x20], R136 ;  /* 0x00002088d4007986 */ /* 0x000be6000c101518 */
[----:B------:R-:W-:Y:S01]  /*1c670*/  LOP3.LUT R2, R2, 0xff, RZ, 0xc0, !PT ;  /* 0x000000ff02027812 */ /* 0x000fe200078ec0ff */
[----:B------:R5:W-:Y:S01]  /*1c680*/  STG.E.U16 [R212.64+0x22], R135 ;  /* 0x00002287d4007986 */ /* 0x000be2000c101518 */
[----:B------:R-:W5:Y:S02]  /*1c690*/  MUFU.EX2 R145, R223 ;  /* 0x000000df00917308 */ /* 0x000f640000000800 */
[C---:B------:R-:W-:Y:S01]  /*1c6a0*/  ISETP.GE.U32.AND P1, PT, R222.reuse, R2, PT ;  /* 0x00000002de00720c */ /* 0x040fe20003f26070 */
[----:B------:R5:W-:Y:S01]  /*1c6b0*/  STG.E.U16 [R210.64+0x30], R0 ;  /* 0x00003000d2007986 */ /* 0x000be2000c101518 */
[----:B------:R-:W-:Y:S03]  /*1c6c0*/  SHF.R.U32.HI R2, RZ, 0x18, R146 ;  /* 0x00000018ff027819 */ /* 0x000fe60000011692 */
[----:B------:R2:W3:Y:S01]  /*1c6d0*/  LDL.S16 R169, [R1+0x30] ;  /* 0x0000300001a97983 */ /* 0x0004e20000100600 */
[----:B------:R-:W-:Y:S02]  /*1c6e0*/  ISETP.GE.U32.AND P0, PT, R222, R2, PT ;  /* 0x00000002de00720c */ /* 0x000fe40003f06070 */
[----:B------:R-:W-:Y:S05]  /*1c6f0*/  LOP3.LUT R2, R247, UR35, RZ, 0x3c, !PT ;  /* 0x00000023f7027c12 */ /* 0x000fea000f8e3cff */
[----:B------:R-:W-:Y:S01]  /*1c700*/  IMAD.WIDE.U32 R158, R2, -0x326172a9, RZ ;  /* 0xcd9e8d57029e7825 */ /* 0x000fe200078e00ff */
[----:B-1----:R-:W-:Y:S04]  /*1c710*/  F2FP.PACK_AB R2, R151, R152 ;  /* 0x000000989702723e */ /* 0x002fe800000000ff */
[----:B-----5:R-:W-:Y:S01]  /*1c720*/  LOP3.LUT R134, R159, UR5, R166, 0x96, !PT ;  /* 0x000000059f867c12 */ /* 0x020fe2000f8e96a6 */
[----:B------:R-:W-:Y:S01]  /*1c730*/  FADD.FTZ R136, R152, R156 ;  /* 0x0000009c98887221 */ /* 0x000fe20000010000 */
[----:B------:R-:W-:Y:S03]  /*1c740*/  LOP3.LUT R153, R233, UR30, R158, 0x96, !PT ;  /* 0x0000001ee9997c12 */ /* 0x000fe6000f8e969e */
[----:B------:R-:W-:Y:S01]  /*1c750*/  IMAD.WIDE.U32 R134, R134, -0x2daee0ad, RZ ;  /* 0xd2511f5386867825 */ /* 0x000fe200078e00ff */
[----:B------:R-:W-:Y:S03]  /*1c760*/  PRMT R0, R3, 0x7632, R0 ;  /* 0x0000763203007816 */ /* 0x000fe60000000000 */
[----:B------:R-:W-:Y:S01]  /*1c770*/  IMAD.WIDE.U32 R152, R153, -0x2daee0ad, RZ ;  /* 0xd2511f5399987825 */ /* 0x000fe200078e00ff */
[----:B------:R-:W-:Y:S03]  /*1c780*/  LOP3.LUT R156, R135, UR14, R244, 0x96, !PT ;  /* 0x0000000e879c7c12 */ /* 0x000fe6000f8e96f4 */
[----:B------:R-:W-:Y:S01]  /*1c790*/  FADD.FTZ R135, R145, R155 ;  /* 0x0000009b91877221 */ /* 0x000fe20000010000 */
[----:B------:R-:W-:Y:S01]  /*1c7a0*/  F2FP.PACK_AB R155, R141, R145 ;  /* 0x000000918d9b723e */ /* 0x000fe200000000ff */
[----:B------:R-:W-:Y:S01]  /*1c7b0*/  IMAD.WIDE.U32 R156, R156, -0x326172a9, RZ ;  /* 0xcd9e8d579c9c7825 */ /* 0x000fe200078e00ff */
[----:B------:R-:W-:Y:S03]  /*1c7c0*/  LOP3.LUT R153, R153, UR12, R134, 0x96, !PT ;  /* 0x0000000c99997c12 */ /* 0x000fe6000f8e9686 */
[----:B------:R-:W-:Y:S01]  /*1c7d0*/  FADD.FTZ R145, R141, R135 ;  /* 0x000000878d917221 */ /* 0x000fe20000010000 */
[----:B------:R-:W-:Y:S01]  /*1c7e0*/  LOP3.LUT R135, R157, UR13, R232, 0x96, !PT ;  /* 0x0000000d9d877c12 */ /* 0x000fe2000f8e96e8 */
[----:B------:R-:W-:Y:S01]  /*1c7f0*/  FADD.FTZ R151, R151, R136 ;  /* 0x0000008897977221 */ /* 0x000fe20000010000 */
[----:B------:R-:W-:Y:S03]  /*1c800*/  MUFU.EX2 R141, R230 ;  /* 0x000000e6008d7308 */ /* 0x000fe60000000800 */
[----:B------:R-:W-:Y:S05]  /*1c810*/  IMAD.WIDE.U32 R134, R135, -0x2daee0ad, RZ ;  /* 0xd2511f5387867825 */ /* 0x000fea00078e00ff */
[----:B------:R-:W-:Y:S01]  /*1c820*/  LOP3.LUT R136, R135, UR10, R152, 0x96, !PT ;  /* 0x0000000a87887c12 */ /* 0x000fe2000f8e9698 */
[----:B------:R-:W-:Y:S01]  /*1c830*/  IMAD.WIDE.U32 R152, R153, -0x326172a9, RZ ;  /* 0xcd9e8d5799987825 */ /* 0x000fe200078e00ff */
[----:B------:R-:W-:Y:S04]  /*1c840*/  MUFU.EX2 R135, R229 ;  /* 0x000000e500877308 */ /* 0x000fe80000000800 */
[----:B------:R-:W-:Y:S05]  /*1c850*/  LOP3.LUT R156, R153, UR11, R156, 0x96, !PT ;  /* 0x0000000b999c7c12 */ /* 0x000fea000f8e969c */
[----:B------:R-:W-:Y:S05]  /*1c860*/  IMAD.WIDE.U32 R166, R156, -0x2daee0ad, RZ ;  /* 0xd2511f539ca67825 */ /* 0x000fea00078e00ff */
[----:B------:R-:W-:Y:S05]  /*1c870*/  LOP3.LUT R158, R167, UR8, R134, 0x96, !PT ;  /* 0x00000008a79e7c12 */ /* 0x000fea000f8e9686 */
[----:B------:R-:W-:Y:S01]  /*1c880*/  IMAD.WIDE.U32 R158, R158, -0x326172a9, RZ ;  /* 0xcd9e8d579e9e7825 */ /* 0x000fe200078e00ff */
[----:B----4-:R-:W-:Y:S02]  /*1c890*/  @!P6 HADD2 R164, -R137.H0_H0, -RZ.H0_H0 ;  /* 0xa00000ff89a4e230 */ /* 0x010fe40000000900 */
[----:B--2---:R-:W-:Y:S03]  /*1c8a0*/  @!P1 HADD2 R168, -R3.H0_H0, -RZ.H0_H0 ;  /* 0xa00000ff03a89230 */ /* 0x004fe60000000900 */
[----:B------:R1:W-:Y:S01]  /*1c8b0*/  @!P6 STL.S16 [R1+0x5c], R164 ;  /* 0x00005ca40100e387 */ /* 0x0003e20000100600 */
[----:B------:R-:W-:Y:S01]  /*1c8c0*/  PRMT R156, R164, 0x7610, R156 ;  /* 0x00007610a49c7816 */ /* 0x000fe2000000009c */
[----:B---3--:R-:W-:Y:S02]  /*1c8d0*/  @!P0 HADD2 R161, -R0.H0_H0, -RZ.H0_H0 ;  /* 0xa00000ff00a18230 */ /* 0x008fe40000000900 */
[----:B------:R2:W-:Y:S01]  /*1c8e0*/  @!P1 STL.S16 [R1+0x38], R168 ;  /* 0x000038a801009387 */ /* 0x0005e20000100600 */
[----:B------:R-:W-:Y:S03]  /*1c8f0*/  @!P6 PRMT R137, R156, 0x5410, RZ ;  /* 0x000054109c89e816 */ /* 0x000fe600000000ff */
[----:B------:R-:W-:Y:S01]  /*1c900*/  @!P0 STL.S16 [R1+0x34], R161 ;  /* 0x000034a101008387 */ /* 0x000fe20000100600 */
[----:B------:R-:W-:Y:S03]  /*1c910*/  PRMT R134, R161, 0x7610, R134 ;  /* 0x00007610a1867816 */ /* 0x000fe60000000086 */
[----:B------:R3:W4:Y:S04]  /*1c920*/  LDL.S16 R157, [R1+0x2c] ;  /* 0x00002c00019d7983 */ /* 0x0007280000100600 */
[----:B------:R3:W5:Y:S04]  /*1c930*/  LDL.S16 R156, [R1+0x58] ;  /* 0x00005800019c7983 */ /* 0x0007680000100600 */
[----:B------:R3:W3:Y:S04]  /*1c940*/  LDL.S16 R153, [R1+0x18] ;  /* 0x0000180001997983 */ /* 0x0006e80000100600 */
[----:B------:R-:W-:Y:S01]  /*1c950*/  STG.E.U16 [R210.64+0x32], R137 ;  /* 0x00003289d2007986 */ /* 0x000fe2000c101518 */
[----:B-1----:R-:W-:Y:S01]  /*1c960*/  IMAD.WIDE.U32 R164, R136, -0x326172a9, RZ ;  /* 0xcd9e8d5788a47825 */ /* 0x002fe200078e00ff */
[----:B------:R-:W-:Y:S02]  /*1c970*/  PRMT R136, R168, 0x7610, R136 ;  /* 0x00007610a8887816 */ /* 0x000fe40000000088 */
[----:B--2---:R1:W2:Y:S02]  /*1c980*/  LDL.S16 R168, [R1+0x28] ;  /* 0x0000280001a87983 */ /* 0x0042a40000100600 */
[----:B------:R-:W-:Y:S02]  /*1c990*/  LOP3.LUT R208, R165, UR9, R152, 0x96, !PT ;  /* 0x00000009a5d07c12 */ /* 0x000fe4000f8e9698 */
[----:B------:R-:W-:Y:S02]  /*1c9a0*/  PRMT R152, R3, 0x5410, R0 ;  /* 0x0000541003987816 */ /* 0x000fe40000000000 */
[----:B------:R-:W-:Y:S01]  /*1c9b0*/  @!P1 PRMT R3, R136, 0x5410, RZ ;  /* 0x0000541088039816 */ /* 0x000fe200000000ff */
[----:B------:R-:W-:Y:S01]  /*1c9c0*/  IMAD.WIDE.U32 R208, R208, -0x2daee0ad, RZ ;  /* 0xd2511f53d0d07825 */ /* 0x000fe200078e00ff */
[----:B------:R-:W-:Y:S01]  /*1c9d0*/  @!P0 PRMT R0, R134, 0x5410, RZ ;  /* 0x0000541086008816 */ /* 0x000fe200000000ff */
[----:B------:R-:W1:Y:S02]  /*1c9e0*/  MUFU.EX2 R136, R227 ;  /* 0x000000e300887308 */ /* 0x000e640000000800 */
[----:B------:R1:W-:Y:S04]  /*1c9f0*/  STG.E.U16 [R212.64+0x30], R3 ;  /* 0x00003003d4007986 */ /* 0x0003e8000c101518 */
[----:B------:R1:W-:Y:S04]  /*1ca00*/  STG.E.U16 [R212.64+0x32], R0 ;  /* 0x00003200d4007986 */ /* 0x0003e8000c101518 */
[----:B------:R-:W1:Y:S02]  /*1ca10*/  MUFU.EX2 R134, R228 ;  /* 0x000000e400867308 */ /* 0x000e640000000800 */
[----:B-1----:R-:W-:Y:S04]  /*1ca20*/  LOP3.LUT R3, R159, UR4, R164, 0x96, !PT ;  /* 0x000000049f037c12 */ /* 0x002fe8000f8e96a4 */
[C---:B------:R-:W-:Y:S02]  /*1ca30*/  LOP3.LUT R0, R3.reuse, 0xff, RZ, 0xc0, !PT ;  /* 0x000000ff03007812 */ /* 0x040fe400078ec0ff */
[----:B------:R-:W-:Y:S02]  /*1ca40*/  SHF.R.U32.HI R137, RZ, 0x10, R3 ;  /* 0x00000010ff897819 */ /* 0x000fe40000011603 */
[C---:B------:R-:W-:Y:S02]  /*1ca50*/  ISETP.GE.U32.AND P0, PT, R222.reuse, R0, PT ;  /* 0x00000000de00720c */ /* 0x040fe40003f06070 */
[----:B------:R-:W-:Y:S02]  /*1ca60*/  LOP3.LUT R0, R3, 0xffff, RZ, 0xc0, !PT ;  /* 0x0000ffff03007812 */ /* 0x000fe400078ec0ff */
[----:B------:R-:W-:Y:S02]  /*1ca70*/  LOP3.LUT R137, R137, 0xff, RZ, 0xc0, !PT ;  /* 0x000000ff89897812 */ /* 0x000fe400078ec0ff */
[----:B------:R-:W-:Y:S02]  /*1ca80*/  SHF.R.U32.HI R0, RZ, 0x8, R0 ;  /* 0x00000008ff007819 */ /* 0x000fe40000011600 */
[----:B------:R-:W-:Y:S01]  /*1ca90*/  ISETP.GE.U32.AND P1, PT, R222, R137, PT ;  /* 0x00000089de00720c */ /* 0x000fe20003f26070 */
[----:B------:R-:W-:Y:S01]  /*1caa0*/  FADD.FTZ R137, R136, R145 ;  /* 0x0000009188897221 */ /* 0x000fe20000010000 */
[----:B------:R-:W-:Y:S02]  /*1cab0*/  LOP3.LUT R0, R0, 0xffff, RZ, 0xc0, !PT ;  /* 0x0000ffff00007812 */ /* 0x000fe400078ec0ff */
[----:B------:R-:W-:Y:S01]  /*1cac0*/  SHF.R.U32.HI R3, RZ, 0x18, R3 ;  /* 0x00000018ff037819 */ /* 0x000fe20000011603 */
[----:B------:R-:W-:Y:S01]  /*1cad0*/  @!P0 HADD2 R169, -R2.H0_H0, -RZ.H0_H0 ;  /* 0xa00000ff02a98230 */ /* 0x000fe20000000900 */
[----:B------:R-:W-:Y:S01]  /*1cae0*/  ISETP.GE.U32.AND P6, PT, R222, R0, PT ;  /* 0x00000000de00720c */ /* 0x000fe20003fc6070 */
[----:B------:R-:W-:Y:S01]  /*1caf0*/  FADD.FTZ R0, R135, R151 ;  /* 0x0000009787007221 */ /* 0x000fe20000010000 */
[C---:B------:R-:W-:Y:S01]  /*1cb00*/  F2FP.PACK_AB R135, R141.reuse, R135 ;  /* 0x000000878d87723e */ /* 0x040fe200000000ff */
[----:B------:R-:W-:Y:S01]  /*1cb10*/  FADD.FTZ R165, R134, R137 ;  /* 0x0000008986a57221 */ /* 0x000fe20000010000 */
[----:B------:R-:W-:Y:S01]  /*1cb20*/  @!P0 STL.S16 [R1+0x30], R169 ;  /* 0x000030a901008387 */ /* 0x000fe20000100600 */
[--C-:B------:R-:W-:Y:S01]  /*1cb30*/  FADD.FTZ R161, R141, R0.reuse ;  /* 0x000000008da17221 */ /* 0x100fe20000010000 */
[----:B------:R-:W-:Y:S02]  /*1cb40*/  PRMT R0, R2, 0x7632, R0 ;  /* 0x0000763202007816 */ /* 0x000fe40000000000 */
[----:B------:R-:W-:Y:S02]  /*1cb50*/  PRMT R145, R169, 0x7610, R145 ;  /* 0x00007610a9917816 */ /* 0x000fe40000000091 */
[----:B------:R-:W-:Y:S02]  /*1cb60*/  F2FP.PACK_AB R163, R134, R136 ;  /* 0x0000008886a3723e */ /* 0x000fe400000000ff */
[----:B------:R-:W-:Y:S02]  /*1cb70*/  LOP3.LUT R134, R158, 0xff, RZ, 0xc0, !PT ;  /* 0x000000ff9e867812 */ /* 0x000fe400078ec0ff */
[----:B------:R-:W-:Y:S02]  /*1cb80*/  PRMT R160, R135, 0x7632, R160 ;  /* 0x0000763287a07816 */ /* 0x000fe400000000a0 */
[----:B------:R-:W-:Y:S02]  /*1cb90*/  ISETP.GE.U32.AND P2, PT, R222, R134, PT ;  /* 0x00000086de00720c */ /* 0x000fe40003f46070 */
[----:B------:R-:W-:Y:S02]  /*1cba0*/  LOP3.LUT R134, R158, 0xffff, RZ, 0xc0, !PT ;  /* 0x0000ffff9e867812 */ /* 0x000fe400078ec0ff */
[----:B------:R-:W-:Y:S02]  /*1cbb0*/  PRMT R186, R163, 0x7632, R186 ;  /* 0x00007632a3ba7816 */ /* 0x000fe400000000ba */
[--C-:B------:R-:W-:Y:S02]  /*1cbc0*/  SHF.R.U32.HI R136, RZ, 0x8, R134.reuse ;  /* 0x00000008ff887819 */ /* 0x100fe40000011686 */
[----:B------:R-:W-:Y:S02]  /*1cbd0*/  PRMT R134, R155, 0x7632, R134 ;  /* 0x000076329b867816 */ /* 0x000fe40000000086 */
[----:B------:R-:W-:Y:S01]  /*1cbe0*/  LOP3.LUT R136, R136, 0xffff, RZ, 0xc0, !PT ;  /* 0x0000ffff88887812 */ /* 0x000fe200078ec0ff */
[----:B----4-:R-:W-:Y:S05]  /*1cbf0*/  @!P6 HADD2 R157, -R0.H0_H0, -RZ.H0_H0 ;  /* 0xa00000ff009de230 */ /* 0x010fea0000000900 */
[----:B------:R1:W-:Y:S01]  /*1cc00*/  @!P6 STL.S16 [R1+0x2c], R157 ;  /* 0x00002c9d0100e387 */ /* 0x0003e20000100600 */
[----:B------:R-:W-:Y:S01]  /*1cc10*/  PRMT R141, R157, 0x7610, R141 ;  /* 0x000076109d8d7816 */ /* 0x000fe2000000008d */
[----:B---3--:R-:W-:Y:S01]  /*1cc20*/  @!P2 HADD2 R153, -R135.H0_H0, -RZ.H0_H0 ;  /* 0xa00000ff8799a230 */ /* 0x008fe20000000900 */
[----:B-1----:R-:W-:Y:S02]  /*1cc30*/  PRMT R157, R2, 0x5410, R0 ;  /* 0x00005410029d7816 */ /* 0x002fe40000000000 */
[----:B------:R-:W-:Y:S02]  /*1cc40*/  @!P0 PRMT R2, R145, 0x5410, RZ ;  /* 0x0000541091028816 */ /* 0x000fe400000000ff */
[C---:B------:R-:W-:Y:S02]  /*1cc50*/  ISETP.GE.U32.AND P0, PT, R222.reuse, R3, PT ;  /* 0x00000003de00720c */ /* 0x040fe40003f06070 */
[----:B------:R-:W-:Y:S01]  /*1cc60*/  PRMT R3, R155, 0x7610, R3 ;  /* 0x000076109b037816 */ /* 0x000fe20000000003 */
[----:B------:R1:W-:Y:S01]  /*1cc70*/  STG.E.U16 [R210.64+0x40], R2 ;  /* 0x00004002d2007986 */ /* 0x0003e2000c101518 */
[----:B------:R-:W-:Y:S02]  /*1cc80*/  @!P6 PRMT R0, R141, 0x5410, RZ ;  /* 0x000054108d00e816 */ /* 0x000fe400000000ff */
[----:B------:R-:W-:Y:S01]  /*1cc90*/  ISETP.GE.U32.AND P6, PT, R222, R136, PT ;  /* 0x00000088de00720c */ /* 0x000fe20003fc6070 */
[----:B-----5:R-:W-:Y:S01]  /*1cca0*/  @!P1 HADD2 R156, -R3.H0_H0, -RZ.H0_H0 ;  /* 0xa00000ff039c9230 */ /* 0x020fe20000000900 */
[----:B------:R-:W-:Y:S01]  /*1ccb0*/  PRMT R136, R153, 0x7610, R136 ;  /* 0x0000761099887816 */ /* 0x000fe20000000088 */
[----:B------:R3:W-:Y:S01]  /*1ccc0*/  STG.E.U16 [R210.64+0x42], R0 ;  /* 0x00004200d2007986 */ /* 0x0007e2000c101518 */
[----:B------:R-:W-:Y:S02]  /*1ccd0*/  SHF.R.U32.HI R155, RZ, 0x18, R146 ;  /* 0x00000018ff9b7819 */ /* 0x000fe40000011692 */
[----:B------:R-:W-:Y:S01]  /*1cce0*/  PRMT R137, R156, 0x7610, R137 ;  /* 0x000076109c897816 */ /* 0x000fe20000000089 */
[----:B------:R4:W-:Y:S01]  /*1ccf0*/  @!P1 STL.S16 [R1+0x58], R156 ;  /* 0x0000589c01009387 */ /* 0x0009e20000100600 */
[----:B--2---:R-:W-:Y:S05]  /*1cd00*/  @!P0 HADD2 R168, -R134.H0_H0, -RZ.H0_H0 ;  /* 0xa00000ff86a88230 */ /* 0x004fea0000000900 */
[----:B------:R2:W-:Y:S04]  /*1cd10*/  @!P0 STL.S16 [R1+0x28], R168 ;  /* 0x000028a801008387 */ /* 0x0005e80000100600 */
[----:B------:R-:W-:Y:S04]  /*1cd20*/  @!P2 STL.S16 [R1+0x18], R153 ;  /* 0x000018990100a387 */ /* 0x000fe80000100600 */
[----:B------:R2:W5:Y:S01]  /*1cd30*/  LDL.S16 R169, [R1+0x8] ;  /* 0x0000080001a97983 */ /* 0x0005620000100600 */
[----:B-1----:R-:W-:Y:S02]  /*1cd40*/  PRMT R2, R168, 0x7610, R2 ;  /* 0x00007610a8027816 */ /* 0x002fe40000000002 */
[----:B---3--:R-:W-:Y:S02]  /*1cd50*/  SHF.R.U32.HI R0, RZ, 0x10, R158 ;  /* 0x00000010ff007819 */ /* 0x008fe4000001169e */
[----:B----4-:R-:W-:Y:S02]  /*1cd60*/  PRMT R156, R3, 0x5410, R134 ;  /* 0x00005410039c7816 */ /* 0x010fe40000000086 */
[----:B------:R-:W-:Y:S02]  /*1cd70*/  @!P1 PRMT R3, R137, 0x5410, RZ ;  /* 0x0000541089039816 */ /* 0x000fe400000000ff */
[----:B------:R-:W-:Y:S02]  /*1cd80*/  LOP3.LUT R0, R0, 0xff, RZ, 0xc0, !PT ;  /* 0x000000ff00007812 */ /* 0x000fe400078ec0ff */
[----:B------:R-:W-:Y:S01]  /*1cd90*/  @!P0 PRMT R134, R2, 0x5410, RZ ;  /* 0x0000541002868816 */ /* 0x000fe200000000ff */
[----:B------:R1:W-:Y:S01]  /*1cda0*/  STG.E.U16 [R212.64+0x40], R3 ;  /* 0x00004003d4007986 */ /* 0x0003e2000c101518 */
[C---:B------:R-:W-:Y:S02]  /*1cdb0*/  ISETP.GE.U32.AND P1, PT, R222.reuse, R0, PT ;  /* 0x00000000de00720c */ /* 0x040fe40003f26070 */
[----:B------:R-:W-:Y:S01]  /*1cdc0*/  SHF.R.U32.HI R0, RZ, 0x18, R158 ;  /* 0x00000018ff007819 */ /* 0x000fe2000001169e */
[----:B--2---:R2:W3:Y:S01]  /*1cdd0*/  LDL.S16 R168, [R1+0x14] ;  /* 0x0000140001a87983 */ /* 0x0044e20000100600 */
[----:B------:R-:W-:Y:S02]  /*1cde0*/  PRMT R2, R135, 0x5410, R160 ;  /* 0x0000541087027816 */ /* 0x000fe400000000a0 */
[----:B------:R-:W-:Y:S01]  /*1cdf0*/  ISETP.GE.U32.AND P0, PT, R222, R0, PT ;  /* 0x00000000de00720c */ /* 0x000fe20003f06070 */
[----:B------:R-:W-:Y:S01]  /*1ce00*/  STG.E.U16 [R212.64+0x42], R134 ;  /* 0x00004286d4007986 */ /* 0x000fe2000c101518 */
[----:B------:R-:W-:Y:S02]  /*1ce10*/  LOP3.LUT R0, R143, UR4, R154, 0x96, !PT ;  /* 0x000000048f007c12 */ /* 0x000fe4000f8e969a */
[----:B------:R-:W-:Y:S02]  /*1ce20*/  @!P2 PRMT R135, R136, 0x5410, RZ ;  /* 0x000054108887a816 */ /* 0x000fe400000000ff */
[C---:B------:R-:W-:Y:S02]  /*1ce30*/  LOP3.LUT R136, R0.reuse, 0xff, RZ, 0xc0, !PT ;  /* 0x000000ff00887812 */ /* 0x040fe400078ec0ff */
[----:B------:R-:W-:Y:S01]  /*1ce40*/  SHF.R.U32.HI R154, RZ, 0x10, R146 ;  /* 0x00000010ff9a7819 */ /* 0x000fe20000011692 */
[----:B------:R-:W-:Y:S01]  /*1ce50*/  STG.E.U16 [R210.64+0x50], R135 ;  /* 0x00005087d2007986 */ /* 0x000fe2000c101518 */
[----:B------:R-:W-:Y:S03]  /*1ce60*/  ISETP.NE.AND P2, PT, R231, RZ, PT ;  /* 0x000000ffe700720c */ /* 0x000fe60003f45270 */
[----:B------:R-:W-:Y:S01]  /*1ce70*/  @!P0 HADD2 R252, -R186.H0_H0, -RZ.H0_H0 ;  /* 0xa00000ffbafc8230 */ /* 0x000fe20000000900 */
[----:B-1----:R-:W-:Y:S04]  /*1ce80*/  LOP3.LUT R3, R0, 0xffff, RZ, 0xc0, !PT ;  /* 0x0000ffff00037812 */ /* 0x002fe800078ec0ff */
[----:B------:R-:W-:Y:S04]  /*1ce90*/  SHF.R.U32.HI R3, RZ, 0x8, R3 ;  /* 0x00000008ff037819 */ /* 0x000fe80000011603 */
[----:B------:R-:W-:Y:S02]  /*1cea0*/  PRMT R137, R136, 0x5410, R3 ;  /* 0x0000541088897816 */ /* 0x000fe40000000003 */
[--C-:B------:R-:W-:Y:S02]  /*1ceb0*/  SHF.R.U32.HI R136, RZ, 0x10, R0.reuse ;  /* 0x00000010ff887819 */ /* 0x100fe40000011600 */
[----:B------:R-:W-:Y:S02]  /*1cec0*/  SHF.R.U32.HI R3, RZ, 0x18, R0 ;  /* 0x00000018ff037819 */ /* 0x000fe40000011600 */
[----:B------:R-:W-:Y:S01]  /*1ced0*/  LOP3.LUT R0, R136, 0xff, RZ, 0xc0, !PT ;  /* 0x000000ff88007812 */ /* 0x000fe200078ec0ff */
[--C-:B------:R-:W-:Y:S03]  /*1cee0*/  HSET2.LE.AND R136, R137, R172.reuse, PT ;  /* 0x000000ac89887233 */ /* 0x100fe60003803000 */
        /* <DEDUP_REMOVED lines=13> */
[----:B------:R-:W1:Y:S01]  /*1cfc0*/  LDSM.16.MT88.4 R140, [R180+0x18000] ;  /* 0x01800000b48c783b */ /* 0x000e620000004200 */
[----:B------:R-:W-:Y:S02]  /*1cfd0*/  LOP3.LUT R138, R138, R139, RZ, 0xc0, !PT ;  /* 0x0000008b8a8a7212 */ /* 0x000fe400078ec0ff */
[--C-:B------:R-:W-:Y:S01]  /*1cfe0*/  HSET2.LE.AND R139, R0, R172.reuse, PT ;  /* 0x000000ac008b7233 */ /* 0x100fe20003803000 */
[C---:B------:R-:W-:Y:S02]  /*1cff0*/  LOP3.LUT R3, R146.reuse, 0xffff, RZ, 0xc0, !PT ;  /* 0x0000ffff92037812 */ /* 0x040fe400078ec0ff */
[----:B------:R-:W-:Y:S02]  /*1d000*/  LOP3.LUT R0, R147, UR29, R162, 0x96, !PT ;  /* 0x0000001d93007c12 */ /* 0x000fe4000f8e96a2 */
[----:B------:R-:W-:Y:S02]  /*1d010*/  LOP3.LUT R139, R139, R144, RZ, 0xc0, !PT ;  /* 0x000000908b8b7212 */ /* 0x000fe400078ec0ff */
[----:B------:R-:W-:Y:S02]  /*1d020*/  LOP3.LUT R144, R146, 0xff, RZ, 0xc0, !PT ;  /* 0x000000ff92907812 */ /* 0x000fe400078ec0ff */
[----:B------:R-:W-:Y:S04]  /*1d030*/  SHF.R.U32.HI R3, RZ, 0x8, R3 ;  /* 0x00000008ff037819 */ /* 0x000fe80000011603 */
[----:B------:R-:W-:Y:S02]  /*1d040*/  PRMT R153, R144, 0x5410, R3 ;  /* 0x0000541090997816 */ /* 0x000fe40000000003 */
[----:B------:R-:W-:Y:S02]  /*1d050*/  LOP3.LUT R144, R0, 0xffff, RZ, 0xc0, !PT ;  /* 0x0000ffff00907812 */ /* 0x000fe400078ec0ff */
[----:B------:R-:W-:Y:S04]  /*1d060*/  SHF.R.U32.HI R3, RZ, 0x10, R0 ;  /* 0x00000010ff037819 */ /* 0x000fe80000011600 */
[----:B------:R-:W-:Y:S01]  /*1d070*/  LOP3.LUT R3, R3, 0xff, RZ, 0xc0, !PT ;  /* 0x000000ff03037812 */ /* 0x000fe200078ec0ff */
        /* <DEDUP_REMOVED lines=11> */
[----:B------:R-:W1:Y:S03]  /*1d130*/  LDSM.16.MT88.4 R140, [R180+0x1a000] ;  /* 0x01a00000b48c783b */ /* 0x000e660000004200 */
[----:B-----5:R-:W-:Y:S05]  /*1d140*/  @!P6 HADD2 R169, -R160.H0_H0, -RZ.H0_H0 ;  /* 0xa00000ffa0a9e230 */ /* 0x020fea0000000900 */
[----:B------:R-:W-:Y:S03]  /*1d150*/  @!P6 STL.S16 [R1+0x8], R169 ;  /* 0x000008a90100e387 */ /* 0x000fe60000100600 */
[----:B------:R-:W-:Y:S04]  /*1d160*/  PRMT R134, R169, 0x7610, R134 ;  /* 0x00007610a9867816 */ /* 0x000fe80000000086 */
[----:B------:R-:W-:Y:S05]  /*1d170*/  @!P6 PRMT R160, R134, 0x5410, RZ ;  /* 0x0000541086a0e816 */ /* 0x000fea00000000ff */
        /* <DEDUP_REMOVED lines=36> */
[----:B------:R-:W-:Y:S01]  /*1d3c0*/  HMMA.16816.F32 R128, R136, R142, R128 ;  /* 0x0000008e8880723c */ /* 0x000fe20000001880 */
[----:B------:R-:W-:Y:S02]  /*1d3d0*/  SHF.R.U32.HI R141, RZ, 0x8, R144 ;  /* 0x00000008ff8d7819 */ /* 0x000fe40000011690 */
[----:B------:R-:W-:Y:S01]  /*1d3e0*/  LDSM.16.MT88.4 R144, [R181+0x18800] ;  /* 0x01880000b590783b */ /* 0x000fe20000004200 */
[----:B------:R-:W-:Y:S02]  /*1d3f0*/  SHF.R.U32.HI R0, RZ, 0x18, R0 ;  /* 0x00000018ff007819 */ /* 0x000fe40000011600 */
[----:B------:R-:W-:Y:S01]  /*1d400*/  PRMT R151, R140, 0x5410, R141 ;  /* 0x000054108c977816 */ /* 0x000fe2000000008d */
[--C-:B------:R-:W-:Y:S01]  /*1d410*/  HSET2.LE.AND R138, R153, R172.reuse, PT ;  /* 0x000000ac998a7233 */ /* 0x100fe20003803000 */
[----:B------:R-:W-:Y:S02]  /*1d420*/  PRMT R137, R3, 0x5410, R0 ;  /* 0x0000541003897816 */ /* 0x000fe40000000000 */
[----:B------:R-:W1:Y:S01]  /*1d430*/  MUFU.EX2 R3, R236 ;  /* 0x000000ec00037308 */ /* 0x000e620000000800 */
[----:B------:R-:W4:Y:S01]  /*1d440*/  LDSM.16.MT88.4 R140, [R180+0x18800] ;  /* 0x01880000b48c783b */ /* 0x000f220000004200 */
[----:B------:R-:W-:Y:S01]  /*1d450*/  LOP3.LUT R0, R154, 0xff, RZ, 0xc0, !PT ;  /* 0x000000ff9a007812 */ /* 0x000fe200078ec0ff */
[--C-:B------:R-:W-:Y:S01]  /*1d460*/  HSET2.LE.AND R136, R151, R172.reuse, PT ;  /* 0x000000ac97887233 */ /* 0x100fe20003803000 */
[----:B------:R-:W-:Y:S01]  /*1d470*/  LOP3.LUT R138, R138, R148, RZ, 0xc0, !PT ;  /* 0x000000948a8a7212 */ /* 0x000fe200078ec0ff */
[--C-:B------:R-:W-:Y:S01]  /*1d480*/  HSET2.LE.AND R137, R137, R172.reuse, PT ;  /* 0x000000ac89897233 */ /* 0x100fe20003803000 */
[----:B------:R-:W-:Y:S02]  /*1d490*/  PRMT R0, R0, 0x5410, R155 ;  /* 0x0000541000007816 */ /* 0x000fe4000000009b */
[----:B------:R-:W-:Y:S02]  /*1d4a0*/  LOP3.LUT R136, R136, R150, RZ, 0xc0, !PT ;  /* 0x0000009688887212 */ /* 0x000fe400078ec0ff */
[----:B------:R-:W-:Y:S01]  /*1d4b0*/  LOP3.LUT R137, R137, R149, RZ, 0xc0, !PT ;  /* 0x0000009589897212 */ /* 0x000fe200078ec0ff */
[--C-:B------:R-:W-:Y:S01]  /*1d4c0*/  HSET2.LE.AND R139, R0, R172.reuse, PT ;  /* 0x000000ac008b7233 */ /* 0x100fe20003803000 */
[----:B------:R-:W5:Y:S01]  /*1d4d0*/  LDSM.16.MT88.4 R148, [R183+0x18800] ;  /* 0x01880000b794783b */ /* 0x000f620000004200 */
[----:B------:R-:W-:Y:S03]  /*1d4e0*/  LOP3.LUT R0, R159, UR4, R164, 0x96, !PT ;  /* 0x000000049f007c12 */ /* 0x000fe6000f8e96a4 */
[----:B------:R-:W-:Y:S04]  /*1d4f0*/  LOP3.LUT R139, R139, R152, RZ, 0xc0, !PT ;  /* 0x000000988b8b7212 */ /* 0x000fe800078ec0ff */
[----:B------:R-:W-:Y:S03]  /*1d500*/  LDSM.16.MT88.4 R152, [R180+0x19000] ;  /* 0x01900000b498783b */ /* 0x000fe60000004200 */
[C---:B----4-:R-:W-:Y:S08]  /*1d510*/  HMMA.16816.F32 R4, R136.reuse, R140, R4 ;  /* 0x0000008c8804723c */ /* 0x050ff00000001804 */
[C---:B------:R-:W-:Y:S01]  /*1d520*/  HMMA.16816.F32 R8, R136.reuse, R142, R8 ;  /* 0x0000008e8808723c */ /* 0x040fe20000001808 */
[----:B------:R-:W4:Y:S07]  /*1d530*/  LDSM.16.MT88.4 R140, [R182+0x18800] ;  /* 0x01880000b68c783b */ /* 0x000f2e0000004200 */
[C---:B------:R-:W-:Y:S08]  /*1d540*/  HMMA.16816.F32 R12, R136.reuse, R144, R12 ;  /* 0x00000090880c723c */ /* 0x040ff0000000180c */
[C---:B------:R-:W-:Y:S01]  /*1d550*/  HMMA.16816.F32 R16, R136.reuse, R146, R16 ;  /* 0x000000928810723c */ /* 0x040fe20000001810 */
[----:B------:R-:W1:Y:S07]  /*1d560*/  LDSM.16.MT88.4 R144, [R180+0x1a800] ;  /* 0x01a80000b490783b */ /* 0x000e6e0000004200 */
[C---:B-----5:R-:W-:Y:S08]  /*1d570*/  HMMA.16816.F32 R20, R136.reuse, R148, R20 ;  /* 0x000000948814723c */ /* 0x060ff00000001814 */
        /* <DEDUP_REMOVED lines=32> */
[C---:B-1----:R-:W-:Y:S07]  /*1d780*/  HMMA.16816.F32 R108, R136.reuse, R144, R108 ;  /* 0x00000090886c723c */ /* 0x042fee000000186c */
[----:B------:R-:W-:Y:S01]  /*1d790*/  SHF.R.U32.HI R145, RZ, 0x10, R158 ;  /* 0x00000010ff917819 */ /* 0x000fe2000001169e */
[C---:B------:R-:W-:Y:S01]  /*1d7a0*/  HMMA.16816.F32 R112, R136.reuse, R146, R112 ;  /* 0x000000928870723c */ /* 0x040fe20000001870 */
[----:B------:R-:W-:Y:S03]  /*1d7b0*/  LOP3.LUT R144, R0, 0xffff, RZ, 0xc0, !PT ;  /* 0x0000ffff00907812 */ /* 0x000fe600078ec0ff */
[----:B------:R-:W-:Y:S02]  /*1d7c0*/  LOP3.LUT R145, R145, 0xff, RZ, 0xc0, !PT ;  /* 0x000000ff91917812 */ /* 0x000fe400078ec0ff */
[----:B------:R-:W-:Y:S02]  /*1d7d0*/  SHF.R.U32.HI R144, RZ, 0x8, R144 ;  /* 0x00000008ff907819 */ /* 0x000fe40000011690 */
[C---:B-----5:R-:W-:Y:S01]  /*1d7e0*/  HMMA.16816.F32 R116, R136.reuse, R148, R116 ;  /* 0x000000948874723c */ /* 0x060fe20000001874 */
[C---:B------:R-:W-:Y:S03]  /*1d7f0*/  LOP3.LUT R146, R158.reuse, 0xffff, RZ, 0xc0, !PT ;  /* 0x0000ffff9e927812 */ /* 0x040fe600078ec0ff */
[----:B------:R-:W-:Y:S02]  /*1d800*/  LOP3.LUT R159, R158, 0xff, RZ, 0xc0, !PT ;  /* 0x000000ff9e9f7812 */ /* 0x000fe400078ec0ff */
[----:B------:R-:W-:Y:S02]  /*1d810*/  SHF.R.U32.HI R158, RZ, 0x18, R158 ;  /* 0x00000018ff9e7819 */ /* 0x000fe4000001169e */
[C---:B------:R-:W-:Y:S01]  /*1d820*/  HMMA.16816.F32 R120, R136.reuse, R150, R120 ;  /* 0x000000968878723c */ /* 0x040fe20000001878 */
[----:B------:R-:W-:Y:S01]  /*1d830*/  SHF.R.U32.HI R146, RZ, 0x8, R146 ;  /* 0x00000008ff927819 */ /* 0x000fe20000011692 */
[----:B------:R-:W1:Y:S02]  /*1d840*/  LDSM.16.MT88.4 R148, [R181+0x19000] ;  /* 0x01900000b594783b */ /* 0x000e640000004200 */
[----:B------:R-:W-:Y:S02]  /*1d850*/  LOP3.LUT R147, R0, 0xff, RZ, 0xc0, !PT ;  /* 0x000000ff00937812 */ /* 0x000fe400078ec0ff */
[----:B------:R-:W-:Y:S02]  /*1d860*/  PRMT R146, R159, 0x5410, R146 ;  /* 0x000054109f927816 */ /* 0x000fe40000000092 */
[----:B------:R-:W-:Y:S01]  /*1d870*/  PRMT R159, R145, 0x5410, R158 ;  /* 0x00005410919f7816 */ /* 0x000fe2000000009e */
[C---:B----4-:R-:W-:Y:S01]  /*1d880*/  HMMA.16816.F32 R124, R136.reuse, R140, R124 ;  /* 0x0000008c887c723c */ /* 0x050fe2000000187c */
[----:B------:R-:W4:Y:S02]  /*1d890*/  MUFU.EX2 R158, R237 ;  /* 0x000000ed009e7308 */ /* 0x000f240000000800 */
[----:B------:R-:W-:Y:S01]  /*1d8a0*/  SHF.R.U32.HI R145, RZ, 0x10, R0 ;  /* 0x00000010ff917819 */ /* 0x000fe20000011600 */
[--C-:B------:R-:W-:Y:S01]  /*1d8b0*/  HSET2.LE.AND R146, R146, R172.reuse, PT ;  /* 0x000000ac92927233 */ /* 0x100fe20003803000 */
[----:B------:R-:W-:Y:S02]  /*1d8c0*/  PRMT R147, R147, 0x5410, R144 ;  /* 0x0000541093937816 */ /* 0x000fe40000000090 */
[----:B------:R-:W-:Y:S01]  /*1d8d0*/  SHF.R.U32.HI R144, RZ, 0x18, R0 ;  /* 0x00000018ff907819 */ /* 0x000fe20000011600 */
[----:B------:R-:W-:Y:S01]  /*1d8e0*/  HMMA.16816.F32 R128, R136, R142, R128 ;  /* 0x0000008e8880723c */ /* 0x000fe20000001880 */
[----:B------:R-:W-:Y:S01]  /*1d8f0*/  LOP3.LUT R0, R145, 0xff, RZ, 0xc0, !PT ;  /* 0x000000ff91007812 */ /* 0x000fe200078ec0ff */
[----:B------:R-:W5:Y:S02]  /*1d900*/  LDSM.16.MT88.4 R136, [R183+0x19000] ;  /* 0x01900000b788783b */ /* 0x000f640000004200 */
[----:B------:R-:W-:Y:S01]  /*1d910*/  FADD.FTZ R145, R178, R161 ;  /* 0x000000a1b2917221 */ /* 0x000fe20000010000 */
[----:B------:R-:W-:Y:S01]  /*1d920*/  PRMT R0, R0, 0x5410, R144 ;  /* 0x0000541000007816 */ /* 0x000fe20000000090 */
[--C-:B------:R-:W-:Y:S01]  /*1d930*/  HSET2.LE.AND R144, R147, R172.reuse, PT ;  /* 0x000000ac93907233 */ /* 0x100fe20003803000 */
[----:B------:R-:W-:Y:S01]  /*1d940*/  LOP3.LUT R146, R146, R2, RZ, 0xc0, !PT ;  /* 0x0000000292927212 */ /* 0x000fe200078ec0ff */
[----:B------:R-:W-:Y:S01]  /*1d950*/  FADD.FTZ R221, R3, R145 ;  /* 0x0000009103dd7221 */ /* 0x000fe20000010000 */
[--C-:B------:R-:W-:Y:S01]  /*1d960*/  HSET2.LE.AND R147, R159, R172.reuse, PT ;  /* 0x000000ac9f937233 */ /* 0x100fe20003803000 */
[----:B------:R-:W2:Y:S02]  /*1d970*/  LDSM.16.MT88.4 R140, [R182+0x19000] ;  /* 0x01900000b68c783b */ /* 0x000ea40000004200 */
[--C-:B------:R-:W-:Y:S01]  /*1d980*/  HSET2.LE.AND R145, R0, R172.reuse, PT ;  /* 0x000000ac00917233 */ /* 0x100fe20003803000 */
[----:B------:R-:W-:Y:S02]  /*1d990*/  PRMT R0, R163, 0x7610, R0 ;  /* 0x00007610a3007816 */ /* 0x000fe40000000000 */
[----:B------:R-:W-:Y:S02]  /*1d9a0*/  LOP3.LUT R144, R144, R157, RZ, 0xc0, !PT ;  /* 0x0000009d90907212 */ /* 0x000fe400078ec0ff */
[----:B------:R-:W-:Y:S01]  /*1d9b0*/  PRMT R2, R0, 0x5410, R186 ;  /* 0x0000541000027816 */ /* 0x000fe200000000ba */
[----:B------:R-:W-:Y:S01]  /*1d9c0*/  LDSM.16.MT88.4 R160, [R180+0x19800] ;  /* 0x01980000b4a0783b */ /* 0x000fe20000004200 */
[----:B------:R-:W-:Y:S01]  /*1d9d0*/  LOP3.LUT R145, R145, R156, RZ, 0xc0, !PT ;  /* 0x0000009c91917212 */ /* 0x000fe200078ec0ff */
[----:B---3--:R-:W-:Y:S01]  /*1d9e0*/  @!P1 HADD2 R168, -R0.H0_H0, -RZ.H0_H0 ;  /* 0xa00000ff00a89230 */ /* 0x008fe20000000900 */
[----:B------:R-:W-:Y:S02]  /*1d9f0*/  LOP3.LUT R147, R147, R2, RZ, 0xc0, !PT ;  /* 0x0000000293937212 */ /* 0x000fe400078ec0ff */
[----:B------:R-:W-:Y:S02]  /*1da00*/  @!P0 PRMT R186, R252, 0x5410, RZ ;  /* 0x00005410fcba8816 */ /* 0x000fe400000000ff */
[----:B------:R-:W-:Y:S01]  /*1da10*/  F2FP.PACK_AB R178, R3, R178 ;  /* 0x000000b203b2723e */ /* 0x000fe200000000ff */
[----:B------:R-:W-:Y:S01]  /*1da20*/  @!P1 STL.S16 [R1+0x14], R168 ;  /* 0x000014a801009387 */ /* 0x000fe20000100600 */
[----:B------:R-:W-:Y:S01]  /*1da30*/  FADD.FTZ R3, R176, R165 ;  /* 0x000000a5b0037221 */ /* 0x000fe20000010000 */
[C---:B------:R-:W-:Y:S01]  /*1da40*/  HMMA.16816.F32 R4, R144.reuse, R152, R4 ;  /* 0x000000989004723c */ /* 0x040fe20000001804 */
[C---:B----4-:R-:W-:Y:S01]  /*1da50*/  F2FP.PACK_AB R176, R158.reuse, R176 ;  /* 0x000000b09eb0723e */ /* 0x050fe200000000ff */
[----:B------:R3:W4:Y:S01]  /*1da60*/  LDL.S16 R226, [R1+0x4] ;  /* 0x0000040001e27983 */ /* 0x0007220000100600 */
[----:B------:R-:W-:Y:S01]  /*1da70*/  FADD.FTZ R220, R158, R3 ;  /* 0x000000039edc7221 */ /* 0x000fe20000010000 */
[----:B------:R-:W-:Y:S02]  /*1da80*/  LOP3.LUT R3, R209, UR29, R166, 0x96, !PT ;  /* 0x0000001dd1037c12 */ /* 0x000fe4000f8e96a6 */
[----:B------:R-:W-:Y:S01]  /*1da90*/  LDSM.16.MT88.4 R156, [R181+0x1b000] ;  /* 0x01b00000b59c783b */ /* 0x000fe20000004200 */
[----:B------:R-:W-:Y:S01]  /*1daa0*/  PRMT R177, R178, 0x7632, R177 ;  /* 0x00007632b2b17816 */ /* 0x000fe200000000b1 */
[C---:B------:R-:W-:Y:S01]  /*1dab0*/  HMMA.16816.F32 R8, R144.reuse, R154, R8 ;  /* 0x0000009a9008723c */ /* 0x040fe20000001808 */
[C---:B------:R-:W-:Y:S03]  /*1dac0*/  LOP3.LUT R2, R3.reuse, 0xff, RZ, 0xc0, !PT ;  /* 0x000000ff03027812 */ /* 0x040fe600078ec0ff */
[----:B------:R-:W-:Y:S02]  /*1dad0*/  LOP3.LUT R134, R3, 0xffff, RZ, 0xc0, !PT ;  /* 0x0000ffff03867812 */ /* 0x000fe400078ec0ff */
[----:B------:R-:W3:Y:S01]  /*1dae0*/  LDSM.16.MT88.4 R152, [R180+0x1b000] ;  /* 0x01b00000b498783b */ /* 0x000ee20000004200 */
[----:B------:R-:W-:Y:S01]  /*1daf0*/  ISETP.GE.U32.AND P6, PT, R222, R2, PT ;  /* 0x00000002de00720c */ /* 0x000fe20003fc6070 */
[C---:B-1----:R-:W-:Y:S01]  /*1db00*/  HMMA.16816.F32 R12, R144.reuse, R148, R12 ;  /* 0x00000094900c723c */ /* 0x042fe2000000180c */
[----:B------:R-:W-:Y:S03]  /*1db10*/  SHF.R.U32.HI R134, RZ, 0x8, R134 ;  /* 0x00000008ff867819 */ /* 0x000fe60000011686 */
[----:B------:R-:W-:Y:S02]  /*1db20*/  LOP3.LUT R2, R208, 0xffff, RZ, 0xc0, !PT ;  /* 0x0000ffffd0027812 */ /* 0x000fe400078ec0ff */
[----:B------:R1:W4:Y:S01]  /*1db30*/  LDL.S16 R225, [R1+0x10] ;  /* 0x0000100001e17983 */ /* 0x0003220000100600 */
[----:B------:R-:W-:Y:S01]  /*1db40*/  LOP3.LUT R134, R134, 0xffff, RZ, 0xc0, !PT ;  /* 0x0000ffff86867812 */ /* 0x000fe200078ec0ff */
[C---:B------:R-:W-:Y:S01]  /*1db50*/  HMMA.16816.F32 R16, R144.reuse, R150, R16 ;  /* 0x000000969010723c */ /* 0x040fe20000001810 */
[----:B------:R-:W-:Y:S01]  /*1db60*/  SHF.R.U32.HI R135, RZ, 0x8, R2 ;  /* 0x00000008ff877819 */ /* 0x000fe20000011602 */
[----:B------:R-:W1:Y:S02]  /*1db70*/  LDSM.16.MT88.4 R148, [R183+0x1b000] ;  /* 0x01b00000b794783b */ /* 0x000e640000004200 */
[----:B------:R-:W-:Y:S01]  /*1db80*/  LOP3.LUT R2, R209, UR29, R166, 0x96, !PT ;  /* 0x0000001dd1027c12 */ /* 0x000fe2000f8e96a6 */
[----:B------:R-:W-:Y:S01]  /*1db90*/  @!P6 HADD2 R251, -R178.H0_H0, -RZ.H0_H0 ;  /* 0xa00000ffb2fbe230 */ /* 0x000fe20000000900 */
[----:B------:R-:W-:Y:S02]  /*1dba0*/  UMOV UR29, UR23 ;  /* 0x00000017001d7c82 */ /* 0x000fe40008000000 */
[C---:B-----5:R-:W-:Y:S02]  /*1dbb0*/  HMMA.16816.F32 R20, R144.reuse, R136, R20 ;  /* 0x000000889014723c */ /* 0x060fe40000001814 */
[----:B------:R1:W5:Y:S04]  /*1dbc0*/  LDL.S16 R224, [R1+0xc] ;  /* 0x00000c0001e07983 */ /* 0x0003680000100600 */
[----:B------:R1:W5:Y:S02]  /*1dbd0*/  LDL.S16 R223, [R1] ;  /* 0x0000000001df7983 */ /* 0x0003640000100600 */
[C---:B------:R-:W-:Y:S02]  /*1dbe0*/  HMMA.16816.F32 R24, R144.reuse, R138, R24 ;  /* 0x0000008a9018723c */ /* 0x040fe40000001818 */
[----:B------:R-:W1:Y:S06]  /*1dbf0*/  LDSM.16.MT88.4 R136, [R182+0x1b000] ;  /* 0x01b00000b688783b */ /* 0x000e6c0000004200 */
[C---:B--2---:R-:W-:Y:S02]  /*1dc00*/  HMMA.16816.F32 R28, R144.reuse, R140, R28 ;  /* 0x0000008c901c723c */ /* 0x044fe4000000181c */
[----:B------:R-:W-:Y:S06]  /*1dc10*/  STG.E.U16 [R212.64+0x52], R186 ;  /* 0x000052bad4007986 */ /* 0x000fec000c101518 */
        /* <DEDUP_REMOVED lines=20> */
[----:B------:R-:W-:Y:S03]  /*1dd60*/  LOP3.LUT R152, R208, 0xff, RZ, 0xc0, !PT ;  /* 0x000000ffd0987812 */ /* 0x000fe600078ec0ff */
[----:B------:R-:W-:Y:S02]  /*1dd70*/  @!P1 PRMT R0, R153, 0x5410, RZ ;  /* 0x0000541099009816 */ /* 0x000fe400000000ff */
[----:B------:R-:W-:Y:S02]  /*1dd80*/  ISETP.GE.U32.AND P1, PT, R222, R134, PT ;  /* 0x00000086de00720c */ /* 0x000fe40003f26070 */
[C---:B------:R-:W-:Y:S01]  /*1dd90*/  HMMA.16816.F32 R84, R144.reuse, R156, R84 ;  /* 0x0000009c9054723c */ /* 0x040fe20000001854 */
[----:B------:R-:W-:Y:S01]  /*1dda0*/  STG.E.U16 [R212.64+0x50], R0 ;  /* 0x00005000d4007986 */ /* 0x000fe2000c101518 */
[----:B------:R-:W3:Y:S02]  /*1ddb0*/  MUFU.EX2 R156, R240 ;  /* 0x000000f0009c7308 */ /* 0x000ee40000000800 */
[----:B------:R-:W-:Y:S02]  /*1ddc0*/  LOP3.LUT R154, R2, 0xff, RZ, 0xc0, !PT ;  /* 0x000000ff029a7812 */ /* 0x000fe400078ec0ff */
[----:B------:R-:W-:Y:S02]  /*1ddd0*/  SHF.R.U32.HI R155, RZ, 0x18, R3 ;  /* 0x00000018ff9b7819 */ /* 0x000fe40000011603 */
[C---:B------:R-:W-:Y:S01]  /*1dde0*/  HMMA.16816.F32 R88, R144.reuse, R158, R88 ;  /* 0x0000009e9058723c */ /* 0x040fe20000001858 */
[--C-:B------:R-:W-:Y:S02]  /*1ddf0*/  SHF.R.U32.HI R153, RZ, 0x18, R208.reuse ;  /* 0x00000018ff997819 */ /* 0x100fe400000116d0 */
[----:B------:R-:W-:Y:S01]  /*1de00*/  ISETP.GE.U32.AND P0, PT, R222, R155, PT ;  /* 0x0000009bde00720c */ /* 0x000fe20003f06070 */
[----:B------:R-:W2:Y:S01]  /*1de10*/  MUFU.EX2 R134, R241 ;  /* 0x000000f100867308 */ /* 0x000ea20000000800 */
[----:B------:R-:W-:Y:S02]  /*1de20*/  PRMT R170, R152, 0x5410, R135 ;  /* 0x0000541098aa7816 */ /* 0x000fe40000000087 */
[----:B------:R-:W-:Y:S01]  /*1de30*/  SHF.R.U32.HI R152, RZ, 0x10, R208 ;  /* 0x00000010ff987819 */ /* 0x000fe200000116d0 */
[C---:B-1----:R-:W-:Y:S01]  /*1de40*/  HMMA.16816.F32 R92, R144.reuse, R148, R92 ;  /* 0x00000094905c723c */ /* 0x042fe2000000185c */
[----:B------:R-:W-:Y:S03]  /*1de50*/  LOP3.LUT R135, R2, 0xffff, RZ, 0xc0, !PT ;  /* 0x0000ffff02877812 */ /* 0x000fe600078ec0ff */
[----:B------:R-:W-:Y:S01]  /*1de60*/  LOP3.LUT R152, R152, 0xff, RZ, 0xc0, !PT ;  /* 0x000000ff98987812 */ /* 0x000fe200078ec0ff */
[--C-:B------:R-:W-:Y:S01]  /*1de70*/  HSET2.LE.AND R170, R170, R172.reuse, PT ;  /* 0x000000acaaaa7233 */ /* 0x100fe20003803000 */
[----:B------:R-:W-:Y:S02]  /*1de80*/  SHF.R.U32.HI R135, RZ, 0x8, R135 ;  /* 0x00000008ff877819 */ /* 0x000fe40000011687 */
[C---:B------:R-:W-:Y:S01]  /*1de90*/  HMMA.16816.F32 R96, R144.reuse, R150, R96 ;  /* 0x000000969060723c */ /* 0x040fe20000001860 */
[----:B------:R-:W1:Y:S03]  /*1dea0*/  LDSM.16.MT88.4 R148, [R183+0x1f000] ;  /* 0x01f00000b794783b */ /* 0x000e660000004200 */
[----:B------:R-:W-:Y:S01]  /*1deb0*/  PRMT R168, R154, 0x5410, R135 ;  /* 0x000054109aa87816 */ /* 0x000fe20000000087 */
[----:B---3--:R-:W-:Y:S01]  /*1dec0*/  FADD.FTZ R221, R156, R221 ;  /* 0x000000dd9cdd7221 */ /* 0x008fe20000010000 */
[----:B------:R-:W-:Y:S02]  /*1ded0*/  PRMT R171, R152, 0x5410, R153 ;  /* 0x0000541098ab7816 */ /* 0x000fe40000000099 */
[C---:B------:R-:W-:Y:S01]  /*1dee0*/  HMMA.16816.F32 R100, R144.reuse, R136, R100 ;  /* 0x000000889064723c */ /* 0x040fe20000001864 */
[----:B------:R-:W-:Y:S03]  /*1def0*/  LDSM.16.MT88.4 R152, [R181+0x19800] ;  /* 0x01980000b598783b */ /* 0x000fe60000004200 */
[--C-:B------:R-:W-:Y:S01]  /*1df00*/  HSET2.LE.AND R168, R168, R172.reuse, PT ;  /* 0x000000aca8a87233 */ /* 0x100fe20003803000 */
[----:B------:R-:W-:Y:S01]  /*1df10*/  SHF.R.U32.HI R135, RZ, 0x18, R2 ;  /* 0x00000018ff877819 */ /* 0x000fe20000011602 */
[--C-:B------:R-:W-:Y:S01]  /*1df20*/  HSET2.LE.AND R171, R171, R172.reuse, PT ;  /* 0x000000acabab7233 */ /* 0x100fe20003803000 */
[----:B------:R-:W-:Y:S01]  /*1df30*/  SHF.R.U32.HI R3, RZ, 0x10, R3 ;  /* 0x00000010ff037819 */ /* 0x000fe20000011603 */
[C---:B------:R-:W-:Y:S01]  /*1df40*/  HMMA.16816.F32 R104, R144.reuse, R138, R104 ;  /* 0x0000008a9068723c */ /* 0x040fe20000001868 */
[----:B------:R-:W3:Y:S03]  /*1df50*/  LDSM.16.MT88.4 R136, [R182+0x1f000] ;  /* 0x01f00000b688783b */ /* 0x000ee60000004200 */
[----:B--2---:R-:W-:Y:S01]  /*1df60*/  FADD.FTZ R220, R134, R220 ;  /* 0x000000dc86dc7221 */ /* 0x004fe20000010000 */
[----:B------:R-:W-:Y:S03]  /*1df70*/  F2FP.PACK_AB R134, R218, R134 ;  /* 0x00000086da86723e */ /* 0x000fe600000000ff */
[C---:B------:R-:W-:Y:S07]  /*1df80*/  HMMA.16816.F32 R108, R144.reuse, R140, R108 ;  /* 0x0000008c906c723c */ /* 0x040fee000000186c */
[----:B------:R-:W-:Y:S01]  /*1df90*/  SHF.R.U32.HI R140, RZ, 0x10, R2 ;  /* 0x00000010ff8c7819 */ /* 0x000fe20000011602 */
[C---:B------:R-:W-:Y:S04]  /*1dfa0*/  HMMA.16816.F32 R112, R144.reuse, R142, R112 ;  /* 0x0000008e9070723c */ /* 0x040fe80000001870 */
[----:B------:R-:W-:Y:S02]  /*1dfb0*/  LOP3.LUT R2, R140, 0xff, RZ, 0xc0, !PT ;  /* 0x000000ff8c027812 */ /* 0x000fe400078ec0ff */
[----:B------:R-:W-:Y:S02]  /*1dfc0*/  PRMT R140, R178, 0x5410, R177 ;  /* 0x00005410b28c7816 */ /* 0x000fe400000000b1 */
[----:B------:R-:W-:Y:S01]  /*1dfd0*/  @!P6 PRMT R178, R251, 0x5410, RZ ;  /* 0x00005410fbb2e816 */ /* 0x000fe200000000ff */
[C---:B-1----:R-:W-:Y:S03]  /*1dfe0*/  HMMA.16816.F32 R116, R144.reuse, R148, R116 ;  /* 0x000000949074723c */ /* 0x042fe60000001874 */
[----:B------:R-:W-:Y:S01]  /*1dff0*/  LOP3.LUT R168, R168, R140, RZ, 0xc0, !PT ;  /* 0x0000008ca8a87212 */ /* 0x000fe200078ec0ff */
[----:B------:R-:W-:Y:S01]  /*1e000*/  STG.E.U16 [R210.64+0x60], R178 ;  /* 0x000060b2d2007986 */ /* 0x000fe2000c101518 */
[--C-:B------:R-:W-:Y:S02]  /*1e010*/  PRMT R169, R2, 0x5410, R135.reuse ;  /* 0x0000541002a97816 */ /* 0x100fe40000000087 */
[----:B------:R-:W-:Y:S01]  /*1e020*/  LOP3.LUT R2, R3, 0xff, RZ, 0xc0, !PT ;  /* 0x000000ff03027812 */ /* 0x000fe200078ec0ff */
[C---:B------:R-:W-:Y:S01]  /*1e030*/  HMMA.16816.F32 R120, R144.reuse, R150, R120 ;  /* 0x000000969078723c */ /* 0x040fe20000001878 */
[----:B------:R-:W1:Y:S02]  /*1e040*/  LDSM.16.MT88.4 R140, [R183+0x19800] ;  /* 0x01980000b78c783b */ /* 0x000e640000004200 */
[----:B------:R-:W-:Y:S01]  /*1e050*/  ISETP.GE.U32.AND P6, PT, R222, R2, PT ;  /* 0x00000002de00720c */ /* 0x000fe20003fc6070 */
[----:B------:R-:W-:Y:S01]  /*1e060*/  HSET2.LE.AND R169, R169, R172, PT ;  /* 0x000000aca9a97233 */ /* 0x000fe20003803000 */
[----:B------:R-:W-:Y:S02]  /*1e070*/  PRMT R135, R176, 0x7632, R135 ;  /* 0x00007632b0877816 */ /* 0x000fe40000000087 */
[----:B------:R-:W-:Y:S01]  /*1e080*/  F2FP.PACK_AB R2, R219, R156 ;  /* 0x0000009cdb02723e */ /* 0x000fe200000000ff */
[C---:B---3--:R-:W-:Y:S01]  /*1e090*/  HMMA.16816.F32 R124, R144.reuse, R136, R124 ;  /* 0x00000088907c723c */ /* 0x048fe2000000187c */
[----:B------:R-:W-:Y:S01]  /*1e0a0*/  PRMT R3, R134, 0x7632, R3 ;  /* 0x0000763286037816 */ /* 0x000fe20000000003 */
[----:B------:R-:W-:Y:S02]  /*1e0b0*/  LDSM.16.MT88.4 R172, [R180+0x1b800] ;  /* 0x01b80000b4ac783b */ /* 0x000fe40000004200 */
[----:B------:R-:W-:Y:S03]  /*1e0c0*/  PRMT R0, R2, 0x7632, R0 ;  /* 0x0000763202007816 */ /* 0x000fe60000000000 */
[----:B------:R-:W-:Y:S01]  /*1e0d0*/  PRMT R136, R176, 0x5410, R135 ;  /* 0x00005410b0887816 */ /* 0x000fe20000000087 */
[----:B------:R-:W-:Y:S04]  /*1e0e0*/  HMMA.16816.F32 R128, R144, R138, R128 ;  /* 0x0000008a9080723c */ /* 0x000fe80000001880 */
[----:B------:R-:W-:Y:S02]  /*1e0f0*/  LOP3.LUT R169, R169, R136, RZ, 0xc0, !PT ;  /* 0x00000088a9a97212 */ /* 0x000fe400078ec0ff */
[----:B------:R-:W-:Y:S06]  /*1e100*/  PRMT R136, R2, 0x5410, R0 ;  /* 0x0000541002887816 */ /* 0x000fec0000000000 */
[----:B------:R-:W-:Y:S02]  /*1e110*/  LOP3.LUT R170, R170, R136, RZ, 0xc0, !PT ;  /* 0x00000088aaaa7212 */ /* 0x000fe400078ec0ff */
[----:B------:R-:W-:Y:S04]  /*1e120*/  PRMT R136, R134, 0x5410, R3 ;  /* 0x0000541086887816 */ /* 0x000fe80000000003 */
[----:B------:R-:W-:Y:S02]  /*1e130*/  LOP3.LUT R171, R171, R136, RZ, 0xc0, !PT ;  /* 0x00000088abab7212 */ /* 0x000fe400078ec0ff */
[----:B------:R-:W2:Y:S05]  /*1e140*/  LDSM.16.MT88.4 R136, [R182+0x19800] ;  /* 0x01980000b688783b */ /* 0x000eaa0000004200 */
[C---:B------:R-:W-:Y:S03]  /*1e150*/  HMMA.16816.F32 R164, R168.reuse, R160, R4 ;  /* 0x000000a0a8a4723c */ /* 0x040fe60000001804 */
[----:B------:R-:W3:Y:S05]  /*1e160*/  LDSM.16.MT88.4 R4, [R181+0x1b800] ;  /* 0x01b80000b504783b */ /* 0x000eea0000004200 */
[C---:B------:R-:W-:Y:S03]  /*1e170*/  HMMA.16816.F32 R160, R168.reuse, R162, R8 ;  /* 0x000000a2a8a0723c */ /* 0x040fe60000001808 */
[----:B------:R-:W3:Y:S05]  /*1e180*/  LDSM.16.MT88.4 R8, [R183+0x1b800] ;  /* 0x01b80000b708783b */ /* 0x000eea0000004200 */
[C---:B------:R-:W-:Y:S03]  /*1e190*/  HMMA.16816.F32 R156, R168.reuse, R152, R12 ;  /* 0x00000098a89c723c */ /* 0x040fe6000000180c */
[----:B------:R-:W3:Y:S05]  /*1e1a0*/  LDSM.16.MT88.4 R12, [R182+0x1b800] ;  /* 0x01b80000b60c783b */ /* 0x000eea0000004200 */
[C---:B------:R-:W-:Y:S03]  /*1e1b0*/  HMMA.16816.F32 R152, R168.reuse, R154, R16 ;  /* 0x0000009aa898723c */ /* 0x040fe60000001810 */
[----:B------:R-:W3:Y:S01]  /*1e1c0*/  LDSM.16.MT88.4 R16, [R180+0x1d800] ;  /* 0x01d80000b410783b */ /* 0x000ee20000004200 */
[----:B----4-:R-:W-:Y:S04]  /*1e1d0*/  @!P1 HADD2 R226, -R177.H0_H0, -RZ.H0_H0 ;  /* 0xa00000ffb1e29230 */ /* 0x010fe80000000900 */
[C---:B-1----:R-:W-:Y:S03]  /*1e1e0*/  HMMA.16816.F32 R148, R168.reuse, R140, R20 ;  /* 0x0000008ca894723c */ /* 0x042fe60000001814 */
[----:B------:R-:W1:Y:S05]  /*1e1f0*/  LDSM.16.MT88.4 R20, [R181+0x1d800] ;  /* 0x01d80000b514783b */ /* 0x000e6a0000004200 */
[C---:B------:R-:W-:Y:S03]  /*1e200*/  HMMA.16816.F32 R144, R168.reuse, R142, R24 ;  /* 0x0000008ea890723c */ /* 0x040fe60000001818 */
[----:B------:R-:W4:Y:S05]  /*1e210*/  LDSM.16.MT88.4 R24, [R183+0x1d800] ;  /* 0x01d80000b718783b */ /* 0x000f2a0000004200 */
[C---:B--2---:R-:W-:Y:S01]  /*1e220*/  HMMA.16816.F32 R140, R168.reuse, R136, R28 ;  /* 0x00000088a88c723c */ /* 0x044fe2000000181c */
[----:B------:R-:W-:Y:S02]  /*1e230*/  @!P6 HADD2 R225, -R176.H0_H0, -RZ.H0_H0 ;  /* 0xa00000ffb0e1e230 */ /* 0x000fe40000000900 */
[----:B------:R-:W-:Y:S04]  /*1e240*/  @!P1 STL.S16 [R1+0x4], R226 ;  /* 0x000004e201009387 */ /* 0x000fe80000100600 */
[----:B------:R-:W-:Y:S01]  /*1e250*/  @!P6 STL.S16 [R1+0x10], R225 ;  /* 0x000010e10100e387 */ /* 0x000fe20000100600 */
[C---:B------:R-:W-:Y:S01]  /*1e260*/  HMMA.16816.F32 R136, R168.reuse, R138, R32 ;  /* 0x0000008aa888723c */ /* 0x040fe20000001820 */
[----:B-----5:R-:W-:Y:S07]  /*1e270*/  @!P0 HADD2 R224, -R135.H0_H0, -RZ.H0_H0 ;  /* 0xa00000ff87e08230 */ /* 0x020fee0000000900 */
[C---:B------:R-:W-:Y:S01]  /*1e280*/  HMMA.16816.F32 R36, R168.reuse, R172, R36 ;  /* 0x000000aca824723c */ /* 0x040fe20000001824 */
[----:B------:R-:W-:Y:S07]  /*1e290*/  @!P0 STL.S16 [R1+0xc], R224 ;  /* 0x00000ce001008387 */ /* 0x000fee0000100600 */
[C---:B------:R-:W-:Y:S08]  /*1e2a0*/  HMMA.16816.F32 R40, R168.reuse, R174, R40 ;  /* 0x000000aea828723c */ /* 0x040ff00000001828 */
[C---:B---3--:R-:W-:Y:S08]  /*1e2b0*/  HMMA.16816.F32 R44, R168.reuse, R4, R44 ;  /* 0x00000004a82c723c */ /* 0x048ff0000000182c */
        /* <DEDUP_REMOVED lines=8> */
[C---:B------:R-:W-:Y:S08]  /*1e340*/  HMMA.16816.F32 R68, R168.reuse, R16, R68 ;  /* 0x00000010a844723c */ /* 0x040ff00000001844 */
[C---:B------:R-:W-:Y:S01]  /*1e350*/  HMMA.16816.F32 R72, R168.reuse, R18, R72 ;  /* 0x00000012a848723c */ /* 0x040fe20000001848 */
[----:B------:R-:W3:Y:S07]  /*1e360*/  LDSM.16.MT88.4 R16, [R183+0x1f800] ;  /* 0x01f80000b710783b */ /* 0x000eee0000004200 */
[C---:B-1----:R-:W-:Y:S07]  /*1e370*/  HMMA.16816.F32 R76, R168.reuse, R20, R76 ;  /* 0x00000014a84c723c */ /* 0x042fee000000184c */
[----:B------:R-:W-:Y:S01]  /*1e380*/  PRMT R21, R226, 0x7610, R21 ;  /* 0x00007610e2157816 */ /* 0x000fe20000000015 */
[C---:B------:R-:W-:Y:S01]  /*1e390*/  HMMA.16816.F32 R80, R168.reuse, R22, R80 ;  /* 0x00000016a850723c */ /* 0x040fe20000001850 */
[----:B------:R-:W-:Y:S03]  /*1e3a0*/  LOP3.LUT R20, R208, 0xff, RZ, 0xc0, !PT ;  /* 0x000000ffd0147812 */ /* 0x000fe600078ec0ff */
[----:B------:R-:W-:Y:S02]  /*1e3b0*/  @!P1 PRMT R177, R21, 0x5410, RZ ;  /* 0x0000541015b19816 */ /* 0x000fe400000000ff */
[----:B------:R-:W-:Y:S02]  /*1e3c0*/  ISETP.GE.U32.AND P1, PT, R222, R20, PT ;  /* 0x00000014de00720c */ /* 0x000fe40003f26070 */
[C---:B----4-:R-:W-:Y:S01]  /*1e3d0*/  HMMA.16816.F32 R84, R168.reuse, R24, R84 ;  /* 0x00000018a854723c */ /* 0x050fe20000001854 */
[----:B------:R-:W1:Y:S06]  /*1e3e0*/  LDSM.16.MT88.4 R20, [R182+0x1f800] ;  /* 0x01f80000b614783b */ /* 0x000e6c0000004200 */
[----:B------:R-:W-:Y:S01]  /*1e3f0*/  PRMT R24, R225, 0x7610, R24 ;  /* 0x00007610e1187816 */ /* 0x000fe20000000018 */
[C---:B------:R-:W-:Y:S01]  /*1e400*/  HMMA.16816.F32 R88, R168.reuse, R26, R88 ;  /* 0x0000001aa858723c */ /* 0x040fe20000001858 */
[----:B------:R-:W-:Y:S03]  /*1e410*/  STG.E.U16 [R210.64+0x62], R177 ;  /* 0x000062b1d2007986 */ /* 0x000fe6000c101518 */
[----:B------:R-:W-:Y:S01]  /*1e420*/  @!P1 HADD2 R223, -R2.H0_H0, -RZ.H0_H0 ;  /* 0xa00000ff02df9230 */ /* 0x000fe20000000900 */
[----:B------:R-:W-:Y:S03]  /*1e430*/  @!P6 PRMT R176, R24, 0x5410, RZ ;  /* 0x0000541018b0e816 */ /* 0x000fe600000000ff */
[C---:B--2---:R-:W-:Y:S01]  /*1e440*/  HMMA.16816.F32 R92, R168.reuse, R4, R92 ;  /* 0x00000004a85c723c */ /* 0x044fe2000000185c */
[----:B------:R-:W-:Y:S04]  /*1e450*/  @!P1 STL.S16 [R1], R223 ;  /* 0x000000df01009387 */ /* 0x000fe80000100600 */
[----:B------:R-:W-:Y:S02]  /*1e460*/  STG.E.U16 [R212.64+0x60], R176 ;  /* 0x000060b0d4007986 */ /* 0x000fe4000c101518 */
[----:B------:R-:W-:Y:S01]  /*1e470*/  LOP3.LUT R4, R208, 0xffff, RZ, 0xc0, !PT ;  /* 0x0000ffffd0047812 */ /* 0x000fe200078ec0ff */
[C---:B------:R-:W-:Y:S01]  /*1e480*/  HMMA.16816.F32 R96, R168.reuse, R6, R96 ;  /* 0x00000006a860723c */ /* 0x040fe20000001860 */
[--C-:B------:R-:W-:Y:S03]  /*1e490*/  SHF.R.U32.HI R5, RZ, 0x10, R208.reuse ;  /* 0x00000010ff057819 */ /* 0x100fe600000116d0 */
[----:B------:R-:W-:Y:S02]  /*1e4a0*/  SHF.R.U32.HI R208, RZ, 0x18, R208 ;  /* 0x00000018ffd07819 */ /* 0x000fe400000116d0 */
[----:B------:R-:W-:Y:S02]  /*1e4b0*/  LOP3.LUT R5, R5, 0xff, RZ, 0xc0, !PT ;  /* 0x000000ff05057812 */ /* 0x000fe400078ec0ff */
[C---:B---3--:R-:W-:Y:S01]  /*1e4c0*/  HMMA.16816.F32 R100, R168.reuse, R8, R100 ;  /* 0x00000008a864723c */ /* 0x048fe20000001864 */
[----:B------:R-:W-:Y:S02]  /*1e4d0*/  PRMT R7, R224, 0x7610, R7 ;  /* 0x00007610e0077816 */ /* 0x000fe40000000007 */
[----:B------:R-:W-:Y:S02]  /*1e4e0*/  ISETP.GE.U32.AND P6, PT, R222, R5, PT ;  /* 0x00000005de00720c */ /* 0x000fe40003fc6070 */
[----:B------:R-:W-:Y:S02]  /*1e4f0*/  @!P0 PRMT R135, R7, 0x5410, RZ ;  /* 0x0000541007878816 */ /* 0x000fe400000000ff */
[----:B------:R-:W-:Y:S01]  /*1e500*/  PRMT R6, R223, 0x7610, R6 ;  /* 0x00007610df067816 */ /* 0x000fe20000000006 */
[C---:B------:R-:W-:Y:S01]  /*1e510*/  HMMA.16816.F32 R104, R168.reuse, R10, R104 ;  /* 0x0000000aa868723c */ /* 0x040fe20000001868 */
[----:B------:R-:W-:Y:S01]  /*1e520*/  SHF.R.U32.HI R4, RZ, 0x8, R4 ;  /* 0x00000008ff047819 */ /* 0x000fe20000011604 */
[----:B------:R-:W-:Y:S02]  /*1e530*/  STG.E.U16 [R212.64+0x62], R135 ;  /* 0x00006287d4007986 */ /* 0x000fe4000c101518 */
[----:B------:R-:W-:Y:S02]  /*1e540*/  @!P1 PRMT R2, R6, 0x5410, RZ ;  /* 0x0000541006029816 */ /* 0x000fe400000000ff */
[----:B------:R-:W-:Y:S02]  /*1e550*/  ISETP.GE.U32.AND P1, PT, R222, R208, PT ;  /* 0x000000d0de00720c */ /* 0x000fe40003f26070 */
[C---:B-----5:R-:W-:Y:S01]  /*1e560*/  HMMA.16816.F32 R108, R168.reuse, R12, R108 ;  /* 0x0000000ca86c723c */ /* 0x060fe2000000186c */
[----:B------:R-:W-:Y:S01]  /*1e570*/  LOP3.LUT R4, R4, 0xffff, RZ, 0xc0, !PT ;  /* 0x0000ffff04047812 */ /* 0x000fe200078ec0ff */
[----:B------:R2:W-:Y:S02]  /*1e580*/  STG.E.U16 [R210.64+0x70], R2 ;  /* 0x00007002d2007986 */ /* 0x0005e4000c101518 */
[----:B------:R-:W-:Y:S01]  /*1e590*/  @!P6 HADD2 R249, -R134.H0_H0, -RZ.H0_H0 ;  /* 0xa00000ff86f9e230 */ /* 0x000fe20000000900 */
[----:B------:R-:W-:Y:S03]  /*1e5a0*/  ISETP.GE.U32.AND P0, PT, R222, R4, PT ;  /* 0x00000004de00720c */ /* 0x000fe60003f06070 */
[C---:B------:R-:W-:Y:S01]  /*1e5b0*/  HMMA.16816.F32 R112, R168.reuse, R14, R112 ;  /* 0x0000000ea870723c */ /* 0x040fe20000001870 */
[----:B------:R-:W-:Y:S03]  /*1e5c0*/  @!P6 PRMT R134, R249, 0x5410, RZ ;  /* 0x00005410f986e816 */ /* 0x000fe600000000ff */
[----:B------:R-:W-:Y:S04]  /*1e5d0*/  @!P1 HADD2 R248, -R3.H0_H0, -RZ.H0_H0 ;  /* 0xa00000ff03f89230 */ /* 0x000fe80000000900 */
[C---:B------:R-:W-:Y:S01]  /*1e5e0*/  HMMA.16816.F32 R116, R168.reuse, R16, R116 ;  /* 0x00000010a874723c */ /* 0x040fe20000001874 */
[----:B------:R-:W-:Y:S03]  /*1e5f0*/  @!P1 PRMT R3, R248, 0x5410, RZ ;  /* 0x00005410f8039816 */ /* 0x000fe600000000ff */
[----:B------:R-:W-:Y:S04]  /*1e600*/  @!P0 HADD2 R250, -R0.H0_H0, -RZ.H0_H0 ;  /* 0xa00000ff00fa8230 */ /* 0x000fe80000000900 */
[C---:B------:R-:W-:Y:S01]  /*1e610*/  HMMA.16816.F32 R120, R168.reuse, R18, R120 ;  /* 0x00000012a878723c */ /* 0x040fe20000001878 */
[----:B------:R-:W-:Y:S02]  /*1e620*/  @!P0 PRMT R0, R250, 0x5410, RZ ;  /* 0x00005410fa008816 */ /* 0x000fe400000000ff */
[----:B------:R-:W-:Y:S01]  /*1e630*/  PLOP3.LUT P0, PT, PT, PT, UP0, 0x80, 0x0 ;  /* 0x000000000000781c */ /* 0x000fe20003f0f008 */
[----:B--2---:R-:W-:Y:S02]  /*1e640*/  IMAD.MOV.U32 R2, RZ, RZ, R133 ;  /* 0x000000ffff027224 */ /* 0x004fe400078e0085 */
[----:B------:R2:W-:Y:S02]  /*1e650*/  STG.E.U16 [R210.64+0x72], R0 ;  /* 0x00007200d2007986 */ /* 0x0005e4000c101518 */
[C---:B-1----:R-:W-:Y:S02]  /*1e660*/  HMMA.16816.F32 R124, R168.reuse, R20, R124 ;  /* 0x00000014a87c723c */ /* 0x042fe4000000187c */
[----:B------:R-:W-:Y:S04]  /*1e670*/  STG.E.U16 [R212.64+0x70], R134 ;  /* 0x00007086d4007986 */ /* 0x000fe8000c101518 */
[----:B------:R1:W-:Y:S02]  /*1e680*/  STG.E.U16 [R212.64+0x72], R3 ;  /* 0x00007203d4007986 */ /* 0x0003e4000c101518 */
[----:B------:R-:W-:Y:S01]  /*1e690*/  HMMA.16816.F32 R128, R168, R22, R128 ;  /* 0x00000016a880723c */ /* 0x000fe20000001880 */
[----:B--2---:R-:W-:Y:S04]  /*1e6a0*/  IADD3 R210, P1, R210, -0x80, RZ ;  /* 0xffffff80d2d27810 */ /* 0x004fe80007f3e0ff */
[----:B------:R-:W-:Y:S01]  /*1e6b0*/  IADD3.X R211, R211, -0x1, RZ, P1, !PT ;  /* 0xffffffffd3d37810 */ /* 0x000fe20000ffe4ff */
[----:B-1----:R-:W-:Y:S02]  /*1e6c0*/  FADD.FTZ R212, R219, R221 ;  /* 0x000000dddbd47221 */ /* 0x002fe40000010000 */
[----:B------:R-:W-:Y:S04]  /*1e6d0*/  FADD.FTZ R213, R218, R220 ;  /* 0x000000dcdad57221 */ /* 0x000fe80000010000 */
[----:B------:R-:W-:Y:S01]  /*1e6e0*/  IMAD.MOV.U32 R3, RZ, RZ, R132 ;  /* 0x000000ffff037224 */ /* 0x000fe200078e0084 */
[----:B------:R-:W-:-:S05]  /*1e6f0*/  @P0 BRA `(.L_x_1827) ;  /* 0xffffa92000000947 */ /* 0x000fca000383ffff */
.L_x_1826:
        /* <DEDUP_REMOVED lines=11> */
[----:B------:R-:W-:Y:S02]  /*1e7b0*/  @UP3 UIMAD.WIDE.U32 UR12, UR20, UR4, URZ ;  /* 0x00000004140c32a5 */ /* 0x000fe4000f8e003f */
[----:B------:R-:W-:Y:S02]  /*1e7c0*/  UMOV UR18, URZ ;  /* 0x0000003f00127c82 */ /* 0x000fe40008000000 */
[----:B------:R-:W-:-:S02]  /*1e7d0*/  @UP3 UIMAD UR7, UR20, UR5, UR13 ;  /* 0x00000005140732a4 */ /* 0x000fc4000f8e020d */
[----:B------:R-:W-:Y:S02]  /*1e7e0*/  UMOV UR19, URZ ;  /* 0x0000003f00137c82 */ /* 0x000fe40008000000 */
[----:B------:R-:W-:Y:S02]  /*1e7f0*/  ULDC.64 UR4, c[0x0][0x1e0] ;  /* 0x0000780000047ab9 */ /* 0x000fe40000000a00 */
[----:B------:R-:W-:Y:S01]  /*1e800*/  @UP1 ULDC UR13, c[0x0][0x210] ;  /* 0x00008400000d1ab9 */ /* 0x000fe20000000800 */
[----:B-1----:R-:W-:Y:S01]  /*1e810*/  FADD.FTZ R212, R0, R212 ;  /* 0x000000d400d47221 */ /* 0x002fe20000010000 */
[----:B--2---:R-:W-:Y:S02]  /*1e820*/  @!UP3 USHF.R.S32.HI UR11, URZ, 0x1f, UR6 ;  /* 0x0000001f3f0bb899 */ /* 0x004fe40008011406 */
[----:B------:R-:W-:Y:S01]  /*1e830*/  @!UP3 UIMAD.WIDE.U32 UR16, UR6, UR4, URZ ;  /* 0x000000040610b2a5 */ /* 0x000fe2000f8e003f */
[----:B---3--:R-:W-:Y:S01]  /*1e840*/  FADD.FTZ R213, R2, R213 ;  /* 0x000000d502d57221 */ /* 0x008fe20000010000 */
[----:B------:R-:W1:Y:S01]  /*1e850*/  SHFL.BFLY PT, R3, R212, 0x1, 0x1f ;  /* 0x0c201f00d4037f89 */ /* 0x000e6200000e0000 */
[----:B------:R-:W-:Y:S01]  /*1e860*/  MOV R2, 0x3f800000 ;  /* 0x3f80000000027802 */ /* 0x000fe20000000f00 */
[----:B------:R-:W-:Y:S01]  /*1e870*/  @!UP3 UIMAD UR11, UR11, UR4, URZ ;  /* 0x000000040b0bb2a4 */ /* 0x000fe2000f8e023f */
[----:B----4-:R-:W-:Y:S01]  /*1e880*/  SHF.R.S32.HI R175, RZ, 0x1f, R174 ;  /* 0x0000001fffaf7819 */ /* 0x010fe200000114ae */
[----:B------:R-:W2:Y:S01]  /*1e890*/  SHFL.BFLY PT, R0, R213, 0x1, 0x1f ;  /* 0x0c201f00d5007f89 */ /* 0x000ea200000e0000 */
[----:B------:R-:W-:-:S02]  /*1e8a0*/  ULDC.U8 UR4, c[0x0][0x328] ;  /* 0x0000ca0000047ab9 */ /* 0x000fc40000000000 */
[CC--:B------:R-:W-:Y:S01]  /*1e8b0*/  LEA.HI R5, R175.reuse, R174.reuse, RZ, 0x2 ;  /* 0x000000aeaf057211 */ /* 0x0c0fe200078f10ff */
[----:B------:R-:W-:Y:S01]  /*1e8c0*/  UISETP.NE.AND UP2, UPT, UR4, URZ, UPT ;  /* 0x0000003f0400728c */ /* 0x000fe2000bf45270 */
[----:B------:R-:W-:Y:S01]  /*1e8d0*/  LEA.HI R173, R175, R174, RZ, 0x5 ;  /* 0x000000aeafad7211 */ /* 0x000fe200078f28ff */
[----:B------:R-:W-:Y:S01]  /*1e8e0*/  @!UP3 UIMAD UR11, UR6, UR5, UR11 ;  /* 0x00000005060bb2a4 */ /* 0x000fe2000f8e020b */
[----:B------:R-:W-:Y:S01]  /*1e8f0*/  SHF.R.S32.HI R4, RZ, 0x1f, R5 ;  /* 0x0000001fff047819 */ /* 0x000fe20000011405 */
[----:B------:R-:W-:Y:S01]  /*1e900*/  UISETP.NE.OR UP4, UPT, UR9, URZ, !UP2 ;  /* 0x0000003f0900728c */ /* 0x000fe2000d785670 */
[----:B------:R-:W-:Y:S01]  /*1e910*/  SHF.R.S32.HI R6, RZ, 0x5, R173 ;  /* 0x00000005ff067819 */ /* 0x000fe200000114ad */
[----:B------:R-:W3:Y:S01]  /*1e920*/  S2UR UR9, SR_CTAID.X ;  /* 0x00000000000979c3 */ /* 0x000ee20000002500 */
[----:B------:R-:W-:Y:S02]  /*1e930*/  ULDC UR5, c[0x0][0x234] ;  /* 0x00008d0000057ab9 */ /* 0x000fe40000000800 */
[----:B------:R-:W-:-:S02]  /*1e940*/  @UP1 UIMAD UR13, UR13, UR8, URZ ;  /* 0x000000080d0d12a4 */ /* 0x000fc4000f8e023f */
[----:B------:R-:W-:Y:S02]  /*1e950*/  UISETP.NE.OR UP0, UPT, UR20, -0x1, UP4 ;  /* 0xffffffff1400788c */ /* 0x000fe4000a705670 */
[----:B------:R-:W-:Y:S02]  /*1e960*/  @!UP1 USEL UR13, UR8, UR5, !UP2 ;  /* 0x00000005080d9287 */ /* 0x000fe4000d000000 */
[----:B------:R-:W-:Y:S01]  /*1e970*/  ULDC UR4, c[0x0][0x1c0] ;  /* 0x0000700000047ab9 */ /* 0x000fe20000000800 */
[----:B-1----:R-:W-:Y:S01]  /*1e980*/  FADD.FTZ R212, R212, R3 ;  /* 0x00000003d4d47221 */ /* 0x002fe20000010000 */
[----:B------:R-:W-:Y:S01]  /*1e990*/  MOV R3, 0x3f800000 ;  /* 0x3f80000000037802 */ /* 0x000fe20000000f00 */
[----:B------:R-:W-:Y:S01]  /*1e9a0*/  @UP1 UMOV UR5, 0x1 ;  /* 0x0000000100051882 */ /* 0x000fe20000000000 */
[----:B--2---:R-:W-:Y:S02]  /*1e9b0*/  FADD.FTZ R213, R213, R0 ;  /* 0x00000000d5d57221 */ /* 0x004fe40000010000 */
[----:B------:R-:W-:Y:S01]  /*1e9c0*/  FSETP.NE.FTZ.AND P4, PT, R212, RZ, PT ;  /* 0x000000ffd400720b */ /* 0x000fe20003f95000 */
[----:B------:R-:W-:Y:S01]  /*1e9d0*/  @!UP1 UIMAD UR5, UR13, UR4, URZ ;  /* 0x000000040d0592a4 */ /* 0x000fe2000f8e023f */
[----:B------:R-:W-:Y:S01]  /*1e9e0*/  SHF.R.S32.HI R0, RZ, 0x2, R5 ;  /* 0x00000002ff007819 */ /* 0x000fe20000011405 */
[----:B------:R-:W-:Y:S01]  /*1e9f0*/  @UP1 ULDC UR14, c[0x0][0x210] ;  /* 0x00008400000e1ab9 */ /* 0x000fe20000000800 */
[----:B------:R-:W-:Y:S01]  /*1ea00*/  FSETP.NE.FTZ.AND P3, PT, R213, RZ, PT ;  /* 0x000000ffd500720b */ /* 0x000fe20003f75000 */
[----:B------:R-:W-:Y:S01]  /*1ea10*/  UIMAD UR5, UR6, UR5, URZ ;  /* 0x00000005060572a4 */ /* 0x000fe2000f8e023f */
[----:B------:R-:W-:Y:S01]  /*1ea20*/  LEA.HI R4, R4, R0, RZ, 0x3 ;  /* 0x0000000004047211 */ /* 0x000fe200078f18ff */
[----:B------:R-:W-:Y:S01]  /*1ea30*/  @!UP1 UMOV UR14, 0x1 ;  /* 0x00000001000e9882 */ /* 0x000fe20000000000 */
[----:B------:R-:W-:Y:S01]  /*1ea40*/  LOP3.LUT R5, R5, 0x3ffffffc, RZ, 0xc0, !PT ;  /* 0x3ffffffc05057812 */ /* 0x000fe200078ec0ff */
[----:B------:R-:W-:Y:S01]  /*1ea50*/  @!UP0 UIMAD UR20, UR6, UR8, URZ ;  /* 0x00000008061482a4 */ /* 0x000fe2000f8e023f */
[----:B------:R-:W-:Y:S01]  /*1ea60*/  LOP3.LUT R4, R4, 0xfffffff8, RZ, 0xc0, !PT ;  /* 0xfffffff804047812 */ /* 0x000fe200078ec0ff */
[----:B---3--:R-:W-:Y:S01]  /*1ea70*/  UIMAD UR4, UR9, UR14, URZ ;  /* 0x0000000e090472a4 */ /* 0x008fe2000f8e023f */
[----:B------:R-:W-:Y:S01]  /*1ea80*/  IADD3 R5, -R5, R174, RZ ;  /* 0x000000ae05057210 */ /* 0x000fe20007ffe1ff */
[----:B------:R-:W1:Y:S01]  /*1ea90*/  @P4 MUFU.RCP R2, R212 ;  /* 0x000000d400024308 */ /* 0x000e620000001000 */
[----:B------:R-:W-:Y:S01]  /*1eaa0*/  IADD3 R18, R0, -R4, RZ ;  /* 0x8000000400127210 */ /* 0x000fe20007ffe0ff */
[----:B------:R-:W-:Y:S01]  /*1eab0*/  USEL UR5, UR5, URZ, UP4 ;  /* 0x0000003f05057287 */ /* 0x000fe2000a000000 */
[----:B------:R-:W-:Y:S01]  /*1eac0*/  LEA R172, R6, R5, 0x9 ;  /* 0x0000000506ac7211 */ /* 0x000fe200078e48ff */
[----:B------:R-:W-:Y:S01]  /*1ead0*/  USHF.L.U32 UR4, UR4, 0x7, URZ ;  /* 0x0000000704047899 */ /* 0x000fe2000800063f */
[----:B------:R-:W-:Y:S01]  /*1eae0*/  R2P PR, R18, 0x6 ;  /* 0x0000000612007804 */ /* 0x000fe20000000000 */
[----:B------:R-:W-:-:S02]  /*1eaf0*/  UIMAD UR13, UR10, UR13, UR5 ;  /* 0x0000000d0a0d72a4 */ /* 0x000fc4000f8e0205 */
[----:B------:R-:W2:Y:S01]  /*1eb00*/  @P3 MUFU.RCP R3, R213 ;  /* 0x000000d500033308 */ /* 0x000ea20000001000 */
[----:B------:R-:W-:Y:S02]  /*1eb10*/  @!UP4 UMOV UR18, UR20 ;  /* 0x000000140012cc82 */ /* 0x000fe40008000000 */
[----:B------:R-:W-:Y:S02]  /*1eb20*/  USHF.R.S32.HI UR5, URZ, 0x1f, UR4 ;  /* 0x0000001f3f057899 */ /* 0x000fe40008011404 */
[----:B------:R-:W-:Y:S02]  /*1eb30*/  @!UP4 USHF.R.S32.HI UR19, URZ, 0x1f, UR20 ;  /* 0x0000001f3f13c899 */ /* 0x000fe40008011414 */
[----:B------:R-:W-:Y:S01]  /*1eb40*/  USHF.R.S32.HI UR6, URZ, 0x1f, UR13 ;  /* 0x0000001f3f067899 */ /* 0x000fe2000801140d */
[----:B-1----:R-:W-:Y:S01]  /*1eb50*/  FMUL.FTZ R2, R2, c[0x0][0x2dc] ;  /* 0x0000b70002027a20 */ /* 0x002fe20000410000 */
[----:B------:R-:W-:Y:S02]  /*1eb60*/  UIADD3 UR4, UP1, UP0, UR4, UR18, UR13 ;  /* 0x0000001204047290 */ /* 0x000fe4000f83e00d */
[----:B------:R-:W-:Y:S01]  /*1eb70*/  @!UP3 UIADD3 UR7, UR17, UR11, URZ ;  /* 0x0000000b1107b290 */ /* 0x000fe2000fffe03f */
[C---:B------:R-:W-:Y:S01]  /*1eb80*/  FMUL.FTZ R171, R2.reuse, R164 ;  /* 0x000000a402ab7220 */ /* 0x040fe20000410000 */
[----:B------:R-:W-:Y:S01]  /*1eb90*/  UIADD3.X UR5, UR5, UR19, UR6, UP1, UP0 ;  /* 0x0000001305057290 */ /* 0x000fe20008fe0406 */
[----:B------:R-:W-:Y:S01]  /*1eba0*/  FMUL.FTZ R4, R2, R165 ;  /* 0x000000a502047220 */ /* 0x000fe20000410000 */
[----:B------:R-:W-:Y:S01]  /*1ebb0*/  @!UP3 UMOV UR12, UR16 ;  /* 0x00000010000cbc82 */ /* 0x000fe20008000000 */
[----:B--2---:R-:W-:-:S02]  /*1ebc0*/  FMUL.FTZ R0, R3, c[0x0][0x2dc] ;  /* 0x0000b70003007a20 */ /* 0x004fc40000410000 */
[----:B------:R-:W-:Y:S01]  /*1ebd0*/  FMUL.FTZ R170, R2, R160 ;  /* 0x000000a002aa7220 */ /* 0x000fe20000410000 */
[----:B------:R-:W-:Y:S01]  /*1ebe0*/  F2FP.PACK_AB R4, R4, R171 ;  /* 0x000000ab0404723e */ /* 0x000fe200000000ff */
        /* <DEDUP_REMOVED lines=27> */
[----:B------:R-:W-:Y:S01]  /*1eda0*/  FMUL.FTZ R148, R2, R56 ;  /* 0x0000003802947220 */ /* 0x000fe20000410000 */
[----:B------:R-:W-:Y:S01]  /*1edb0*/  F2FP.PACK_AB R56, R24, R152 ;  /* 0x000000981838723e */ /* 0x000fe200000000ff */
[----:B------:R-:W-:-:S02]  /*1edc0*/  FMUL.FTZ R52, R2, R57 ;  /* 0x0000003902347220 */ /* 0x000fc40000410000 */
[----:B------:R-:W-:Y:S01]  /*1edd0*/  FMUL.FTZ R144, R2, R60 ;  /* 0x0000003c02907220 */ /* 0x000fe20000410000 */
[----:B------:R-:W-:Y:S01]  /*1ede0*/  F2FP.PACK_AB R60, R134, R156 ;  /* 0x0000009c863c723e */ /* 0x000fe200000000ff */
[----:B------:R-:W-:Y:S01]  /*1edf0*/  FMUL.FTZ R20, R2, R61 ;  /* 0x0000003d02147220 */ /* 0x000fe20000410000 */
[----:B------:R-:W-:Y:S01]  /*1ee00*/  F2FP.PACK_AB R52, R52, R148 ;  /* 0x000000943434723e */ /* 0x000fe200000000ff */
[C---:B------:R-:W-:Y:S01]  /*1ee10*/  FMUL.FTZ R140, R2.reuse, R64 ;  /* 0x00000040028c7220 */ /* 0x040fe20000410000 */
[----:B------:R-:W-:Y:S01]  /*1ee20*/  F2FP.PACK_AB R64, R137, R160 ;  /* 0x000000a08940723e */ /* 0x000fe200000000ff */
[C---:B------:R-:W-:Y:S02]  /*1ee30*/  FMUL.FTZ R48, R2.reuse, R65 ;  /* 0x0000004102307220 */ /* 0x040fe40000410000 */
        /* <DEDUP_REMOVED lines=243> */
[----:B-----5:R-:W-:Y:S01]  /*1fd70*/  @P3 FFMA.FTZ R8, R132, c[0x0][0x238], R0 ;  /* 0x00008e0084083a23 */ /* 0x020fe20000010000 */
[----:B--2---:R-:W-:Y:S01]  /*1fd80*/  MOV R7, 0x7f800000 ;  /* 0x7f80000000077802 */ /* 0x004fe20000000f00 */
[----:B------:R-:W-:-:S03]  /*1fd90*/  @P4 FFMA.FTZ R7, R133, c[0x0][0x238], R2 ;  /* 0x00008e0085074a23 */ /* 0x000fc60000010002 */
        /* <DEDUP_REMOVED lines=47> */
.L_x_1831:
[----:B--234-:R-:W-:Y:S05]  /*20090*/  BSYNC B0 ;  /* 0x0000000000007941 */ /* 0x01cfea0003800000 */
.L_x_1830:
        /* <DEDUP_REMOVED lines=42> */
.L_x_1833:
[----:B---3--:R-:W-:Y:S05]  /*20340*/  BSYNC B0 ;  /* 0x0000000000007941 */ /* 0x008fea0003800000 */
.L_x_1832:
        /* <DEDUP_REMOVED lines=22> */
.L_x_1835:
[----:B------:R-:W-:Y:S05]  /*204b0*/  BSYNC B0 ;  /* 0x0000000000007941 */ /* 0x000fea0003800000 */
.L_x_1834:
        /* <DEDUP_REMOVED lines=22> */
.L_x_1837:
[----:B------:R-:W-:Y:S05]  /*20620*/  BSYNC B0 ;  /* 0x0000000000007941 */ /* 0x000fea0003800000 */
.L_x_1836:
        /* <DEDUP_REMOVED lines=23> */
.L_x_1838:
        /* <DEDUP_REMOVED lines=14> */
.L_x_2062:


//--------------------- .text._ZN5flash16flash_fwd_kernelI23Flash_fwd_kernel_traitsILi256ELi128ELi64ELi8ELb0ELb0EN7cutlass6half_tE19Flash_kernel_traitsILi256ELi128ELi64ELi8ES3_EELb0ELb0ELb1ELb0ELb0ELb0ELb1ELb0EEEvNS_16Flash_fwd_paramsE --------------------------
	.section	.text._ZN5flash16flash_fwd_kernelI23Flash_fwd_kernel_traitsILi256ELi128ELi64ELi8ELb0ELb0EN7cutlass6half_tE19Flash_kernel_traitsILi256ELi128ELi64ELi8ES3_EELb0ELb0ELb1ELb0ELb0ELb0ELb1ELb0EEEvNS_16Flash_fwd_paramsE,"ax",@progbits
	.sectioninfo	@"SHI_REGISTERS=255"
	.align	128
        .global         _ZN5flash16flash_fwd_kernelI23Flash_fwd_kernel_traitsILi256ELi128ELi64ELi8ELb0ELb0EN7cutlass6half_tE19Flash_kernel_traitsILi256ELi128ELi64ELi8ES3_EELb0ELb0ELb1ELb0ELb0ELb0ELb1ELb0EEEvNS_16Flash_fwd_paramsE
        .type           _ZN5flash16flash_fwd_kernelI23Flash_fwd_kernel_traitsILi256ELi128ELi64ELi8ELb0ELb0EN7cutlass6half_tE19Flash_kernel_traitsILi256ELi128ELi64ELi8ES3_EELb0ELb0ELb1ELb0ELb0ELb0ELb1ELb0EEEvNS_16Flash_fwd_paramsE,@function
        .size           _ZN5flash16flash_fwd_kernelI23Flash_fwd_kernel_traitsILi256ELi128ELi64ELi8ELb0ELb0EN7cutlass6half_tE19Flash_kernel_traitsILi256ELi128ELi64ELi8ES3_EELb0ELb0ELb1ELb0ELb0ELb0ELb1ELb0EEEvNS_16Flash_fwd_paramsE,(.L_x_2063 - _ZN5flash16flash_fwd_kernelI23Flash_fwd_kernel_traitsILi256ELi128ELi64ELi8ELb0ELb0EN7cutlass6half_tE19Flash_kernel_traitsILi256ELi128ELi64ELi8ES3_EELb0ELb0ELb1ELb0ELb0ELb0ELb1ELb0EEEvNS_16Flash_fwd_paramsE)
        .other          _ZN5flash16flash_fwd_kernelI23Flash_fwd_kernel_traitsILi256ELi128ELi64ELi8ELb0ELb0EN7cutlass6half_tE19Flash_kernel_traitsILi256ELi128ELi64ELi8ES3_EELb0ELb0ELb1ELb0ELb0ELb0ELb1ELb0EEEvNS_16Flash_fwd_paramsE,@"STO_CUDA_ENTRY STV_DEFAULT"
_ZN5flash16flash_fwd_kernelI23Flash_fwd_kernel_traitsILi256ELi128ELi64ELi8ELb0ELb0EN7cutlass6half_tE19Flash_kernel_traitsILi256ELi128ELi64ELi8ES3_EELb0ELb0ELb1ELb0ELb0ELb0ELb1ELb0EEEvNS_16Flash_fwd_paramsE:
.text._ZN5flash16flash_fwd_kernelI23Flash_fwd_kernel_traitsILi256ELi128ELi64ELi8ELb0ELb0EN7cutlass6half_tE19Flash_kernel_traitsILi256ELi128ELi64ELi8ES3_EELb0ELb0ELb1ELb0ELb0ELb0ELb1ELb0EEEvNS_16Flash_fwd_paramsE:
        /* <DEDUP_REMOVED lines=56> */
.L_x_1839:
[----:B------:R-:W-:Y:S02]  /*0380*/  ULDC UR6, c[0x0][0x218] ;  /* 0x0000860000067ab9 */ /* 0x000fe40000000800 */
.L_x_1840:
        /* <DEDUP_REMOVED lines=125> */
.L_x_1843:
[----:B------:R-:W-:Y:S05]  /*0b60*/  BSYNC B0 ;  /* 0x0000000000007941 */ /* 0x000fea0003800000 */
.L_x_1842:
        /* <DEDUP_REMOVED lines=22> */
.L_x_1845:
[----:B------:R-:W-:Y:S05]  /*0cd0*/  BSYNC B0 ;  /* 0x0000000000007941 */ /* 0x000fea0003800000 */
.L_x_1844:
        /* <DEDUP_REMOVED lines=22> */
.L_x_1847:
[----:B------:R-:W-:Y:S05]  /*0e40*/  BSYNC B0 ;  /* 0x0000000000007941 */ /* 0x000fea0003800000 */
.L_x_1846:
        /* <DEDUP_REMOVED lines=21> */
.L_x_1849:
[----:B------:R-:W-:Y:S05]  /*0fa0*/  BSYNC B0 ;  /* 0x0000000000007941 */ /* 0x000fea0003800000 */
.L_x_1848:
        /* <DEDUP_REMOVED lines=35> */
.L_x_1841:
        /* <DEDUP_REMOVED lines=33> */
.L_x_1850:
        /* <DEDUP_REMOVED lines=48> */
.L_x_1851:
        /* <DEDUP_REMOVED lines=132> */
.L_x_1853:
[----:B------:R-:W-:Y:S05]  /*1f30*/  BSYNC B0 ;  /* 0x0000000000007941 */ /* 0x000fea0003800000 */
.L_x_1852:
        /* <DEDUP_REMOVED lines=45> */
.L_x_1855:
[----:B------:R-:W-:Y:S05]  /*2210*/  BSYNC B0 ;  /* 0x0000000000007941 */ /* 0x000fea0003800000 */
.L_x_1854:
        /* <DEDUP_REMOVED lines=45> */
.L_x_1857:
[----:B------:R-:W-:Y:S05]  /*24f0*/  BSYNC B0 ;  /* 0x0000000000007941 */ /* 0x000fea0003800000 */
.L_x_1856:
        /* <DEDUP_REMOVED lines=48> */
.L_x_1859:
[----:B------:R-:W-:Y:S05]  /*2800*/  BSYNC B0 ;  /* 0x0000000000007941 */ /* 0x000fea0003800000 */
.L_x_1858:
        /* <DEDUP_REMOVED lines=48> */
.L_x_1861:
[----:B------:R-:W-:Y:S05]  /*2b10*/  BSYNC B0 ;  /* 0x0000000000007941 */ /* 0x000fea0003800000 */
.L_x_1860:
        /* <DEDUP_REMOVED lines=45> */
.L_x_1863:
[----:B------:R-:W-:Y:S05]  /*2df0*/  BSYNC B0 ;  /* 0x0000000000007941 */ /* 0x000fea0003800000 */
.L_x_1862:
        /* <DEDUP_REMOVED lines=57> */
.L_x_1865:
[----:B------:R-:W-:Y:S05]  /*3190*/  BSYNC B0 ;  /* 0x0000000000007941 */ /* 0x000fea0003800000 */
.L_x_1864:
        /* <DEDUP_REMOVED lines=45> */
.L_x_1867:
[----:B------:R-:W-:Y:S05]  /*3470*/  BSYNC B0 ;  /* 0x0000000000007941 */ /* 0x000fea0003800000 */
.L_x_1866:
        /* <DEDUP_REMOVED lines=14> */
[----:B------:R-:W-:Y:S01]  /*3560*/  IMAD.SHL.U32 R211, R5, 0x2, RZ ;  /* 0x0000000205d37824 */ /* 0x000fe200078e00ff */
[----:B------:R-:W-:Y:S01]  /*3570*/  LEA R5, R113, UR15, 0x4 ;  /* 0x0000000f71057c11 */ /* 0x000fe2000f8e20ff */
[----:B------:R-:W-:Y:S01]  /*3580*/  IMAD.SHL.U32 R204, R2, 0x2, RZ ;  /* 0x0000000202cc7824 */ /* 0x000fe200078e00ff */
[----:B------:R-:W-:Y:S01]  /*3590*/  UIADD3 UR15, UR16, 0x1, -UR17 ;  /* 0x00000001100f7890 */ /* 0x000fe2000fffe811 */
[--C-:B------:R-:W-:Y:S01]  /*35a0*/  IMAD R212, R3, 0x2, R211.reuse ;  /* 0x0000000203d47824 */ /* 0x100fe200078e02d3 */
[----:B-12-4-:R-:W-:Y:S01]  /*35b0*/  LDSM.16.M88.4 R8, [R211] ;  /* 0x00000000d308783b */ /* 0x016fe20000000200 */
[----:B------:R-:W-:Y:S01]  /*35c0*/  IMAD R214, R0, 0x2, R211 ;  /* 0x0000000200d67824 */ /* 0x000fe200078e02d3 */
[----:B------:R-:W-:Y:S01]  /*35d0*/  IADD3 R2, R204, 0x10000, RZ ;  /* 0x00010000cc027810 */ /* 0x000fe20007ffe0ff */
[----:B------:R-:W-:Y:S01]  /*35e0*/  IMAD R213, R0, 0x2, R212 ;  /* 0x0000000200d57824 */ /* 0x000fe200078e02d4 */
[----:B------:R-:W1:Y:S01]  /*35f0*/  LDSM.16.M88.4 R16, [R204+0x10000] ;  /* 0x01000000cc10783b */ /* 0x000e620000000200 */
[----:B------:R-:W-:Y:S01]  /*3600*/  IADD3 R215, R204, 0x10020, RZ ;  /* 0x00010020ccd77810 */ /* 0x000fe20007ffe0ff */
[----:B------:R-:W-:Y:S01]  /*3610*/  UIADD3 UR4, UR15, UR4, URZ ;  /* 0x000000040f047290 */ /* 0x000fe2000fffe03f */
[----:B------:R-:W-:Y:S01]  /*3620*/  @P1 IADD3 R215, R2, -0x20, RZ ;  /* 0xffffffe002d71810 */ /* 0x000fe20007ffe0ff */
[----:B------:R-:W2:Y:S01]  /*3630*/  LDSM.16.M88.4 R32, [R204+0x10800] ;  /* 0x01080000cc20783b */ /* 0x000ea20000000200 */
[----:B------:R-:W-:-:S02]  /*3640*/  IMAD.MOV.U32 R2, RZ, RZ, 0x40 ;  /* 0x00000040ff027424 */ /* 0x000fc400078e00ff */
[----:B------:R-:W-:Y:S01]  /*3650*/  IMAD.IADD R5, R114, 0x1, R5 ;  /* 0x0000000172057824 */ /* 0x000fe200078e0205 */
[----:B------:R-:W4:Y:S01]  /*3660*/  LDSM.16.M88.4 R28, [R204+0x11000] ;  /* 0x01100000cc1c783b */ /* 0x000f220000000200 */
[C---:B------:R-:W-:Y:S02]  /*3670*/  IADD3 R230, R215.reuse, 0x800, RZ ;  /* 0x00000800d7e67810 */ /* 0x040fe40007ffe0ff */
[----:B------:R-:W-:Y:S01]  /*3680*/  SEL R2, R2, 0xffffffc0, !P2 ;  /* 0xffffffc002027807 */ /* 0x000fe20005000000 */
[----:B------:R-:W5:Y:S01]  /*3690*/  LDSM.16.M88.4 R24, [R204+0x11800] ;  /* 0x01180000cc18783b */ /* 0x000f620000000200 */
[C---:B------:R-:W-:Y:S02]  /*36a0*/  IADD3 R229, R215.reuse, 0x1000, RZ ;  /* 0x00001000d7e57810 */ /* 0x040fe40007ffe0ff */
[C---:B------:R-:W-:Y:S01]  /*36b0*/  IADD3 R228, R215.reuse, 0x1800, RZ ;  /* 0x00001800d7e47810 */ /* 0x040fe20007ffe0ff */
[----:B------:R-:W-:Y:S01]  /*36c0*/  LDSM.16.M88.4 R12, [R212] ;  /* 0x00000000d40c783b */ /* 0x000fe20000000200 */
[----:B------:R-:W-:Y:S01]  /*36d0*/  IMAD.IADD R210, R204, 0x1, R2 ;  /* 0x00000001ccd27824 */ /* 0x000fe200078e0202 */
[C---:B------:R-:W-:Y:S01]  /*36e0*/  IADD3 R227, R215.reuse, 0x2000, RZ ;  /* 0x00002000d7e37810 */ /* 0x040fe20007ffe0ff */
[----:B------:R-:W-:Y:S01]  /*36f0*/  IMAD.IADD R209, R2, 0x1, R215 ;  /* 0x0000000102d17824 */ /* 0x000fe200078e02d7 */
[----:B------:R-:W3:Y:S01]  /*3700*/  LDSM.16.M88.4 R40, [R215] ;  /* 0x00000000d728783b */ /* 0x000ee20000000200 */
        /* <DEDUP_REMOVED lines=11> */
[----:B------:R-:W-:Y:S01]  /*37c0*/  LDSM.16.M88.4 R80, [R210+0x10800] ;  /* 0x01080000d250783b */ /* 0x000fe20000000200 */
[C---:B------:R-:W-:Y:S02]  /*37d0*/  IADD3 R218, R215.reuse, 0x6800, RZ ;  /* 0x00006800d7da7810 */ /* 0x040fe40007ffe0ff */
[C---:B------:R-:W-:Y:S01]  /*37e0*/  IADD3 R217, R215.reuse, 0x7000, RZ ;  /* 0x00007000d7d97810 */ /* 0x040fe20007ffe0ff */
[----:B-1----:R-:W-:Y:S01]  /*37f0*/  HMMA.16816.F32 R20, R8, R16, RZ ;  /* 0x000000100814723c */ /* 0x002fe200000018ff */
[----:B------:R-:W-:Y:S01]  /*3800*/  LDSM.16.M88.4 R84, [R210+0x10000] ;  /* 0x01000000d254783b */ /* 0x000fe20000000200 */
[----:B------:R-:W-:-:S03]  /*3810*/  IADD3 R216, R215, 0x7800, RZ ;  /* 0x00007800d7d87810 */ /* 0x000fc60007ffe0ff */
[----:B------:R-:W-:Y:S03]  /*3820*/  LDSM.16.M88.4 R92, [R210+0x11000] ;  /* 0x01100000d25c783b */ /* 0x000fe60000000200 */
[C---:B------:R-:W-:Y:S01]  /*3830*/  HMMA.16816.F32 R36, R8.reuse, R18, RZ ;  /* 0x000000120824723c */ /* 0x040fe200000018ff */
[----:B------:R-:W1:Y:S04]  /*3840*/  LDSM.16.M88.4 R16, [R214] ;  /* 0x00000000d610783b */ /* 0x000e680000000200 */
[----:B------:R-:W1:Y:S03]  /*3850*/  LDSM.16.M88.4 R96, [R210+0x11800] ;  /* 0x01180000d260783b */ /* 0x000e660000000200 */
[C---:B--2---:R-:W-:Y:S01]  /*3860*/  HMMA.16816.F32 R48, R8.reuse, R32, RZ ;  /* 0x000000200830723c */ /* 0x044fe200000018ff */
[----:B------:R-:W-:Y:S04]  /*3870*/  LDSM.16.M88.4 R100, [R209] ;  /* 0x00000000d164783b */ /* 0x000fe80000000200 */
[----:B------:R-:W-:Y:S03]  /*3880*/  LDSM.16.M88.4 R88, [R204+0x12000] ;  /* 0x01200000cc58783b */ /* 0x000fe60000000200 */
[C---:B------:R-:W-:Y:S08]  /*3890*/  HMMA.16816.F32 R52, R8.reuse, R34, RZ ;  /* 0x000000220834723c */ /* 0x040ff000000018ff */
[C---:B----4-:R-:W-:Y:S08]  /*38a0*/  HMMA.16816.F32 R56, R8.reuse, R28, RZ ;  /* 0x0000001c0838723c */ /* 0x050ff000000018ff */
[C---:B------:R-:W-:Y:S08]  /*38b0*/  HMMA.16816.F32 R60, R8.reuse, R30, RZ ;  /* 0x0000001e083c723c */ /* 0x040ff000000018ff */
[C---:B-----5:R-:W-:Y:S08]  /*38c0*/  HMMA.16816.F32 R44, R8.reuse, R26, RZ ;  /* 0x0000001a082c723c */ /* 0x060ff000000018ff */
[----:B------:R-:W-:Y:S01]  /*38d0*/  HMMA.16816.F32 R68, R8, R24, RZ ;  /* 0x000000180844723c */ /* 0x000fe200000018ff */
[----:B------:R-:W-:Y:S07]  /*38e0*/  LDSM.16.M88.4 R8, [R213] ;  /* 0x00000000d508783b */ /* 0x000fee0000000200 */
[C---:B---3--:R-:W-:Y:S08]  /*38f0*/  HMMA.16816.F32 R24, R12.reuse, R40, R20 ;  /* 0x000000280c18723c */ /* 0x048ff00000001814 */
[C---:B------:R-:W-:Y:S08]  /*3900*/  HMMA.16816.F32 R20, R12.reuse, R42, R36 ;  /* 0x0000002a0c14723c */ /* 0x040ff00000001824 */
[C---:B------:R-:W-:Y:S08]  /*3910*/  HMMA.16816.F32 R32, R12.reuse, R64, R48 ;  /* 0x000000400c20723c */ /* 0x040ff00000001830 */
[C---:B------:R-:W-:Y:S08]  /*3920*/  HMMA.16816.F32 R28, R12.reuse, R66, R52 ;  /* 0x000000420c1c723c */ /* 0x040ff00000001834 */
[C---:B------:R-:W-:Y:S08]  /*3930*/  HMMA.16816.F32 R40, R12.reuse, R72, R56 ;  /* 0x000000480c28723c */ /* 0x040ff00000001838 */
[C---:B------:R-:W-:Y:S01]  /*3940*/  HMMA.16816.F32 R60, R12.reuse, R74, R60 ;  /* 0x0000004a0c3c723c */ /* 0x040fe2000000183c */
[----:B------:R-:W-:Y:S07]  /*3950*/  LDSM.16.M88.4 R72, [R209+0x1000] ;  /* 0x00100000d148783b */ /* 0x000fee0000000200 */
[C---:B------:R-:W-:Y:S08]  /*3960*/  HMMA.16816.F32 R56, R12.reuse, R78, R44 ;  /* 0x0000004e0c38723c */ /* 0x040ff0000000182c */
[----:B------:R-:W-:Y:S01]  /*3970*/  HMMA.16816.F32 R64, R12, R76, R68 ;  /* 0x0000004c0c40723c */ /* 0x000fe20000001844 */
[----:B------:R-:W2:Y:S04]  /*3980*/  LDSM.16.M88.4 R68, [R209+0x800] ;  /* 0x00080000d144783b */ /* 0x000ea80000000200 */
[----:B------:R-:W3:Y:S03]  /*3990*/  LDSM.16.M88.4 R76, [R209+0x1800] ;  /* 0x00180000d14c783b */ /* 0x000ee60000000200 */
[C---:B-1----:R-:W-:Y:S01]  /*39a0*/  HMMA.16816.F32 R44, R16.reuse, R80, R32 ;  /* 0x00000050102c723c */ /* 0x042fe20000001820 */
[----:B------:R-:W1:Y:S07]  /*39b0*/  LDSM.16.M88.4 R12, [R211+0x4000] ;  /* 0x00400000d30c783b */ /* 0x000e6e0000000200 */
[C---:B------:R-:W-:Y:S01]  /*39c0*/  HMMA.16816.F32 R36, R16.reuse, R82, R28 ;  /* 0x000000521024723c */ /* 0x040fe2000000181c */
[----:B------:R-:W4:Y:S07]  /*39d0*/  LDSM.16.M88.4 R80, [R204+0x12800] ;  /* 0x01280000cc50783b */ /* 0x000f2e0000000200 */
[C---:B------:R-:W-:Y:S08]  /*39e0*/  HMMA.16816.F32 R48, R16.reuse, R86, R20 ;  /* 0x000000561030723c */ /* 0x040ff00000001814 */
[C---:B------:R-:W-:Y:S08]  /*39f0*/  HMMA.16816.F32 R28, R16.reuse, R94, R60 ;  /* 0x0000005e101c723c */ /* 0x040ff0000000183c */
[C---:B------:R-:W-:Y:S08]  /*3a00*/  HMMA.16816.F32 R20, R16.reuse, R98, R56 ;  /* 0x000000621014723c */ /* 0x040ff00000001838 */
[C---:B------:R-:W-:Y:S01]  /*3a10*/  HMMA.16816.F32 R52, R16.reuse, R84, R24 ;  /* 0x000000541034723c */ /* 0x040fe20000001818 */
[----:B------:R-:W5:Y:S07]  /*3a20*/  LDSM.16.M88.4 R84, [R204+0x13000] ;  /* 0x01300000cc54783b */ /* 0x000f6e0000000200 */
[C---:B------:R-:W-:Y:S01]  /*3a30*/  HMMA.16816.F32 R32, R16.reuse, R92, R40 ;  /* 0x0000005c1020723c */ /* 0x040fe20000001828 */
[----:B------:R-:W-:Y:S07]  /*3a40*/  LDSM.16.M88.4 R92, [R210+0x13000] ;  /* 0x01300000d25c783b */ /* 0x000fee0000000200 */
[----:B------:R-:W-:Y:S01]  /*3a50*/  HMMA.16816.F32 R24, R16, R96, R64 ;  /* 0x000000601018723c */ /* 0x000fe20000001840 */
[----:B------:R-:W-:Y:S04]  /*3a60*/  LDSM.16.M88.4 R64, [R215+0x2800] ;  /* 0x00280000d740783b */ /* 0x000fe80000000200 */
[----:B------:R-:W-:Y:S03]  /*3a70*/  LDSM.16.M88.4 R96, [R209+0x6000] ;  /* 0x00600000d160783b */ /* 0x000fe60000000200 */
[C---:B--2---:R-:W-:Y:S08]  /*3a80*/  HMMA.16816.F32 R56, R8.reuse, R68, R44 ;  /* 0x000000440838723c */ /* 0x044ff0000000182c */
[C---:B------:R-:W-:Y:S08]  /*3a90*/  HMMA.16816.F32 R40, R8.reuse, R102, R48 ;  /* 0x000000660828723c */ /* 0x040ff00000001830 */
[C---:B------:R-:W-:Y:S08]  /*3aa0*/  HMMA.16816.F32 R44, R8.reuse, R74, R28 ;  /* 0x0000004a082c723c */ /* 0x040ff0000000181c */
[C---:B---3--:R-:W-:Y:S01]  /*3ab0*/  HMMA.16816.F32 R28, R8.reuse, R78, R20 ;  /* 0x0000004e081c723c */ /* 0x048fe20000001814 */
[----:B------:R-:W2:Y:S07]  /*3ac0*/  LDSM.16.M88.4 R20, [R204+0x13800] ;  /* 0x01380000cc14783b */ /* 0x000eae0000000200 */
[C---:B------:R-:W-:Y:S01]  /*3ad0*/  HMMA.16816.F32 R16, R8.reuse, R100, R52 ;  /* 0x000000640810723c */ /* 0x040fe20000001834 */
[----:B------:R-:W-:Y:S07]  /*3ae0*/  LDSM.16.M88.4 R100, [R210+0x16800] ;  /* 0x01680000d264783b */ /* 0x000fee0000000200 */
[C---:B------:R-:W-:Y:S01]  /*3af0*/  HMMA.16816.F32 R52, R8.reuse, R70, R36 ;  /* 0x000000460834723c */ /* 0x040fe20000001824 */
[----:B------:R-:W-:Y:S07]  /*3b00*/  LDSM.16.M88.4 R68, [R210+0x13800] ;  /* 0x01380000d244783b */ /* 0x000fee0000000200 */
[C---:B------:R-:W-:Y:S01]  /*3b10*/  HMMA.16816.F32 R48, R8.reuse, R72, R32 ;  /* 0x000000480830723c */ /* 0x040fe20000001820 */
[----:B------:R-:W-:Y:S04]  /*3b20*/  LDSM.16.M88.4 R32, [R215+0x2000] ;  /* 0x00200000d720783b */ /* 0x000fe80000000200 */
[----:B------:R-:W-:Y:S03]  /*3b30*/  LDSM.16.M88.4 R72, [R215+0x3800] ;  /* 0x00380000d748783b */ /* 0x000fe60000000200 */
[----:B------:R-:W-:Y:S01]  /*3b40*/  HMMA.16816.F32 R60, R8, R76, R24 ;  /* 0x0000004c083c723c */ /* 0x000fe20000001818 */
[----:B------:R-:W3:Y:S04]  /*3b50*/  LDSM.16.M88.4 R8, [R212+0x4000] ;  /* 0x00400000d408783b */ /* 0x000ee80000000200 */
[----:B------:R-:W-:Y:S03]  /*3b60*/  LDSM.16.M88.4 R76, [R209+0x2800] ;  /* 0x00280000d14c783b */ /* 0x000fe60000000200 */
[C---:B-1----:R-:W-:Y:S08]  /*3b70*/  HMMA.16816.F32 R36, R12.reuse, R90, R40 ;  /* 0x0000005a0c24723c */ /* 0x042ff00000001828 */
[C---:B----4-:R-:W-:Y:S01]  /*3b80*/  HMMA.16816.F32 R40, R12.reuse, R80, R56 ;  /* 0x000000500c28723c */ /* 0x050fe20000001838 */
[----:B------:R-:W1:Y:S07]  /*3b90*/  LDSM.16.M88.4 R56, [R215+0x3000] ;  /* 0x00300000d738783b */ /* 0x000e6e0000000200 */
[C---:B------:R-:W-:Y:S01]  /*3ba0*/  HMMA.16816.F32 R24, R12.reuse, R88, R16 ;  /* 0x000000580c18723c */ /* 0x040fe20000001810 */
[----:B------:R-:W-:Y:S04]  /*3bb0*/  LDSM.16.M88.4 R16, [R214+0x4000] ;  /* 0x00400000d610783b */ /* 0x000fe80000000200 */
[----:B------:R-:W4:Y:S03]  /*3bc0*/  LDSM.16.M88.4 R88, [R210+0x12000] ;  /* 0x01200000d258783b */ /* 0x000f260000000200 */
[C---:B------:R-:W-:Y:S01]  /*3bd0*/  HMMA.16816.F32 R52, R12.reuse, R82, R52 ;  /* 0x000000520c34723c */ /* 0x040fe20000001834 */
[----:B------:R-:W-:Y:S07]  /*3be0*/  LDSM.16.M88.4 R80, [R209+0x3000] ;  /* 0x00300000d150783b */ /* 0x000fee0000000200 */
[C---:B-----5:R-:W-:Y:S08]  /*3bf0*/  HMMA.16816.F32 R48, R12.reuse, R84, R48 ;  /* 0x000000540c30723c */ /* 0x060ff00000001830 */
[C---:B------:R-:W-:Y:S01]  /*3c00*/  HMMA.16816.F32 R44, R12.reuse, R86, R44 ;  /* 0x000000560c2c723c */ /* 0x040fe2000000182c */
[----:B------:R-:W5:Y:S07]  /*3c10*/  LDSM.16.M88.4 R84, [R210+0x12800] ;  /* 0x01280000d254783b */ /* 0x000f6e0000000200 */
[C---:B--2---:R-:W-:Y:S08]  /*3c20*/  HMMA.16816.F32 R60, R12.reuse, R20, R60 ;  /* 0x000000140c3c723c */ /* 0x044ff0000000183c */
[----:B------:R-:W-:Y:S08]  /*3c30*/  HMMA.16816.F32 R12, R12, R22, R28 ;  /* 0x000000160c0c723c */ /* 0x000ff0000000181c */
[C---:B---3--:R-:W-:Y:S08]  /*3c40*/  HMMA.16816.F32 R24, R8.reuse, R32, R24 ;  /* 0x000000200818723c */ /* 0x048ff00000001818 */
[C---:B------:R-:W-:Y:S08]  /*3c50*/  HMMA.16816.F32 R20, R8.reuse, R34, R36 ;  /* 0x000000220814723c */ /* 0x040ff00000001824 */
[C---:B------:R-:W-:Y:S08]  /*3c60*/  HMMA.16816.F32 R28, R8.reuse, R64, R40 ;  /* 0x00000040081c723c */ /* 0x040ff00000001828 */
[C---:B------:R-:W-:Y:S08]  /*3c70*/  HMMA.16816.F32 R40, R8.reuse, R66, R52 ;  /* 0x000000420828723c */ /* 0x040ff00000001834 */
[C---:B-1----:R-:W-:Y:S08]  /*3c80*/  HMMA.16816.F32 R52, R8.reuse, R56, R48 ;  /* 0x000000380834723c */ /* 0x042ff00000001830 */
[C---:B------:R-:W-:Y:S01]  /*3c90*/  HMMA.16816.F32 R56, R8.reuse, R58, R44 ;  /* 0x0000003a0838723c */ /* 0x040fe2000000182c */
[----:B------:R-:W-:Y:S07]  /*3ca0*/  LDSM.16.M88.4 R44, [R209+0x2000] ;  /* 0x00200000d12c783b */ /* 0x000fee0000000200 */
[C---:B------:R-:W-:Y:S01]  /*3cb0*/  HMMA.16816.F32 R48, R8.reuse, R74, R12 ;  /* 0x0000004a0830723c */ /* 0x040fe2000000180c */
[----:B------:R-:W1:Y:S07]  /*3cc0*/  LDSM.16.M88.4 R12, [R213+0x4000] ;  /* 0x00400000d50c783b */ /* 0x000e6e0000000200 */
[----:B------:R-:W-:Y:S01]  /*3cd0*/  HMMA.16816.F32 R60, R8, R72, R60 ;  /* 0x00000048083c723c */ /* 0x000fe2000000183c */
[----:B------:R-:W-:Y:S07]  /*3ce0*/  LDSM.16.M88.4 R8, [R211+0x8000] ;  /* 0x00800000d308783b */ /* 0x000fee0000000200 */
[C---:B----4-:R-:W-:Y:S08]  /*3cf0*/  HMMA.16816.F32 R36, R16.reuse, R88, R24 ;  /* 0x000000581024723c */ /* 0x050ff00000001818 */
[C---:B------:R-:W-:Y:S01]  /*3d00*/  HMMA.16816.F32 R32, R16.reuse, R90, R20 ;  /* 0x0000005a1020723c */ /* 0x040fe20000001814 */
[----:B------:R-:W-:Y:S07]  /*3d10*/  LDSM.16.M88.4 R88, [R204+0x14000] ;  /* 0x01400000cc58783b */ /* 0x000fee0000000200 */
[C---:B-----5:R-:W-:Y:S08]  /*3d20*/  HMMA.16816.F32 R28, R16.reuse, R84, R28 ;  /* 0x00000054101c723c */ /* 0x060ff0000000181c */
[C---:B------:R-:W-:Y:S01]  /*3d30*/  HMMA.16816.F32 R24, R16.reuse, R86, R40 ;  /* 0x000000561018723c */ /* 0x040fe20000001828 */
[----:B------:R-:W2:Y:S04]  /*3d40*/  LDSM.16.M88.4 R84, [R209+0x3800] ;  /* 0x00380000d154783b */ /* 0x000ea80000000200 */
[----:B------:R-:W-:Y:S03]  /*3d50*/  LDSM.16.M88.4 R40, [R204+0x15000] ;  /* 0x01500000cc28783b */ /* 0x000fe60000000200 */
[C---:B------:R-:W-:Y:S08]  /*3d60*/  HMMA.16816.F32 R20, R16.reuse, R92, R52 ;  /* 0x0000005c1014723c */ /* 0x040ff00000001834 */
[C---:B------:R-:W-:Y:S08]  /*3d70*/  HMMA.16816.F32 R72, R16.reuse, R68, R60 ;  /* 0x000000441048723c */ /* 0x040ff0000000183c */
[C---:B------:R-:W-:Y:S08]  /*3d80*/  HMMA.16816.F32 R56, R16.reuse, R94, R56 ;  /* 0x0000005e1038723c */ /* 0x040ff00000001838 */
[----:B------:R-:W-:Y:S01]  /*3d90*/  HMMA.16816.F32 R68, R16, R70, R48 ;  /* 0x000000461044723c */ /* 0x000fe20000001830 */
[----:B------:R-:W-:Y:S07]  /*3da0*/  LDSM.16.M88.4 R16, [R212+0x8000] ;  /* 0x00800000d410783b */ /* 0x000fee0000000200 */
[C---:B-1----:R-:W-:Y:S01]  /*3db0*/  HMMA.16816.F32 R64, R12.reuse, R44, R36 ;  /* 0x0000002c0c40723c */ /* 0x042fe20000001824 */
[----:B------:R-:W-:Y:S07]  /*3dc0*/  LDSM.16.M88.4 R36, [R204+0x15800] ;  /* 0x01580000cc24783b */ /* 0x000fee0000000200 */
        /* <DEDUP_REMOVED lines=8> */
[C---:B--2---:R-:W-:Y:S08]  /*3e50*/  HMMA.16816.F32 R24, R12.reuse, R84, R72 ;  /* 0x000000540c18723c */ /* 0x044ff00000001848 */
[----:B------:R-:W-:Y:S01]  /*3e60*/  HMMA.16816.F32 R20, R12, R86, R68 ;  /* 0x000000560c14723c */ /* 0x000fe20000001844 */
[----:B------:R-:W2:Y:S07]  /*3e70*/  LDSM.16.M88.4 R84, [R215+0x5000] ;  /* 0x00500000d754783b */ /* 0x000eae0000000200 */
        /* <DEDUP_REMOVED lines=11> */
[----:B------:R-:W-:Y:S01]  /*3f30*/  HMMA.16816.F32 R44, R8, R38, R20 ;  /* 0x00000026082c723c */ /* 0x000fe20000001814 */
[----:B------:R-:W5:Y:S04]  /*3f40*/  LDSM.16.M88.4 R8, [R214+0x8000] ;  /* 0x00800000d608783b */ /* 0x000f680000000200 */
[----:B------:R-:W1:Y:S03]  /*3f50*/  LDSM.16.M88.4 R36, [R210+0x14800] ;  /* 0x01480000d224783b */ /* 0x000e660000000200 */
[C---:B---3--:R-:W-:Y:S08]  /*3f60*/  HMMA.16816.F32 R32, R16.reuse, R76, R12 ;  /* 0x0000004c1020723c */ /* 0x048ff0000000180c */
[C---:B------:R-:W-:Y:S01]  /*3f70*/  HMMA.16816.F32 R28, R16.reuse, R78, R72 ;  /* 0x0000004e101c723c */ /* 0x040fe20000001848 */
[----:B------:R-:W-:Y:S04]  /*3f80*/  LDSM.16.M88.4 R76, [R210+0x15800] ;  /* 0x01580000d24c783b */ /* 0x000fe80000000200 */
[----:B------:R-:W-:Y:S03]  /*3f90*/  LDSM.16.M88.4 R72, [R210+0x15000] ;  /* 0x01500000d248783b */ /* 0x000fe60000000200 */
[C---:B----4-:R-:W-:Y:S08]  /*3fa0*/  HMMA.16816.F32 R20, R16.reuse, R80, R68 ;  /* 0x000000501014723c */ /* 0x050ff00000001844 */
[C---:B------:R-:W-:Y:S01]  /*3fb0*/  HMMA.16816.F32 R12, R16.reuse, R82, R64 ;  /* 0x00000052100c723c */ /* 0x040fe20000001840 */
[----:B------:R-:W3:Y:S07]  /*3fc0*/  LDSM.16.M88.4 R80, [R209+0x4000] ;  /* 0x00400000d150783b */ /* 0x000eee0000000200 */
[C---:B--2---:R-:W-:Y:S08]  /*3fd0*/  HMMA.16816.F32 R56, R16.reuse, R84, R56 ;  /* 0x000000541038723c */ /* 0x044ff00000001838 */
[C---:B------:R-:W-:Y:S08]  /*3fe0*/  HMMA.16816.F32 R60, R16.reuse, R86, R60 ;  /* 0x00000056103c723c */ /* 0x040ff0000000183c */
[C---:B-1----:R-:W-:Y:S08]  /*3ff0*/  HMMA.16816.F32 R68, R16.reuse, R48, R52 ;  /* 0x000000301044723c */ /* 0x042ff00000001834 */
[----:B------:R-:W-:Y:S08]  /*4000*/  HMMA.16816.F32 R64, R16, R50, R44 ;  /* 0x000000321040723c */ /* 0x000ff0000000182c */
[C---:B-----5:R-:W-:Y:S01]  /*4010*/  HMMA.16816.F32 R16, R8.reuse, R40, R32 ;  /* 0x000000280810723c */ /* 0x060fe20000001820 */
[----:B------:R-:W-:Y:S07]  /*4020*/  LDSM.16.M88.4 R32, [R209+0x4800] ;  /* 0x00480000d120783b */ /* 0x000fee0000000200 */
[C---:B------:R-:W-:Y:S01]  /*4030*/  HMMA.16816.F32 R52, R8.reuse, R42, R28 ;  /* 0x0000002a0834723c */ /* 0x040fe2000000181c */
[----:B------:R-:W-:Y:S07]  /*4040*/  LDSM.16.M88.4 R40, [R204+0x16000] ;  /* 0x01600000cc28783b */ /* 0x000fee0000000200 */
[C---:B------:R-:W-:Y:S01]  /*4050*/  HMMA.16816.F32 R48, R8.reuse, R36, R20 ;  /* 0x000000240830723c */ /* 0x040fe20000001814 */
[----:B------:R-:W1:Y:S07]  /*4060*/  LDSM.16.M88.4 R20, [R211+0xc000] ;  /* 0x00c00000d314783b */ /* 0x000e6e0000000200 */
[----:B------:R-:W-:Y:S08]  /*4070*/  HMMA.16816.F32 R28, R8, R38, R12 ;  /* 0x00000026081c723c */ /* 0x000ff0000000180c */
[----:B---3--:R-:W-:Y:S01]  /*4080*/  HMMA.16816.F32 R12, R24, R80, R16 ;  /* 0x00000050180c723c */ /* 0x008fe20000001810 */
[----:B------:R-:W-:Y:S07]  /*4090*/  LDSM.16.M88.4 R16, [R212+0xc000] ;  /* 0x00c00000d410783b */ /* 0x000fee0000000200 */
[----:B------:R-:W-:Y:S01]  /*40a0*/  HMMA.16816.F32 R108, R8, R76, R68 ;  /* 0x0000004c086c723c */ /* 0x000fe20000001844 */
[----:B------:R-:W2:Y:S07]  /*40b0*/  LDSM.16.M88.4 R68, [R215+0x6000] ;  /* 0x00600000d744783b */ /* 0x000eae0000000200 */
[----:B------:R-:W-:Y:S01]  /*40c0*/  HMMA.16816.F32 R36, R24, R82, R52 ;  /* 0x000000521824723c */ /* 0x000fe20000001834 */
[----:B------:R-:W-:Y:S07]  /*40d0*/  LDSM.16.M88.4 R80, [R204+0x17800] ;  /* 0x01780000cc50783b */ /* 0x000fee0000000200 */
[C---:B------:R-:W-:Y:S01]  /*40e0*/  HMMA.16816.F32 R44, R8.reuse, R72, R56 ;  /* 0x00000048082c723c */ /* 0x040fe20000001838 */
[----:B------:R-:W-:Y:S07]  /*40f0*/  LDSM.16.M88.4 R56, [R204+0x17000] ;  /* 0x01700000cc38783b */ /* 0x000fee0000000200 */
[C---:B------:R-:W-:Y:S01]  /*4100*/  HMMA.16816.F32 R92, R8.reuse, R74, R60 ;  /* 0x0000004a085c723c */ /* 0x040fe2000000183c */
[----:B------:R-:W3:Y:S04]  /*4110*/  LDSM.16.M88.4 R60, [R209+0x5000] ;  /* 0x00500000d13c783b */ /* 0x000ee80000000200 */
[----:B------:R-:W-:Y:S03]  /*4120*/  LDSM.16.M88.4 R72, [R204+0x16800] ;  /* 0x01680000cc48783b */ /* 0x000fe60000000200 */
[----:B------:R-:W-:Y:S01]  /*4130*/  HMMA.16816.F32 R104, R8, R78, R64 ;  /* 0x0000004e0868723c */ /* 0x000fe20000001840 */
[----:B------:R-:W-:Y:S07]  /*4140*/  LDSM.16.M88.4 R64, [R210+0x16000] ;  /* 0x01600000d240783b */ /* 0x000fee0000000200 */
[----:B-1----:R-:W-:Y:S01]  /*4150*/  HMMA.16816.F32 R8, R20, R40, R12 ;  /* 0x000000281408723c */ /* 0x002fe2000000180c */
[----:B------:R-:W1:Y:S07]  /*4160*/  LDSM.16.M88.4 R12, [R214+0xc000] ;  /* 0x00c00000d60c783b */ /* 0x000e6e0000000200 */
[C---:B------:R-:W-:Y:S08]  /*4170*/  HMMA.16816.F32 R48, R24.reuse, R32, R48 ;  /* 0x000000201830723c */ /* 0x040ff00000001830 */
[----:B------:R-:W-:Y:S08]  /*4180*/  HMMA.16816.F32 R84, R24, R34, R28 ;  /* 0x000000221854723c */ /* 0x000ff0000000181c */
[----:B------:R-:W-:Y:S01]  /*4190*/  HMMA.16816.F32 R32, R20, R42, R36 ;  /* 0x0000002a1420723c */ /* 0x000fe20000001824 */
[----:B------:R-:W4:Y:S07]  /*41a0*/  LDSM.16.M88.4 R40, [R209+0x5800] ;  /* 0x00580000d128783b */ /* 0x000f2e0000000200 */
[----:B--2---:R-:W-:Y:S01]  /*41b0*/  HMMA.16816.F32 R28, R16, R68, R8 ;  /* 0x00000044101c723c */ /* 0x004fe20000001808 */
[----:B------:R-:W2:Y:S07]  /*41c0*/  LDSM.16.M88.4 R8, [R213+0xc000] ;  /* 0x00c00000d508783b */ /* 0x000eae0000000200 */
[C---:B---3--:R-:W-:Y:S08]  /*41d0*/  HMMA.16816.F32 R76, R24.reuse, R60, R44 ;  /* 0x0000003c184c723c */ /* 0x048ff0000000182c */
[----:B------:R-:W-:Y:S01]  /*41e0*/  HMMA.16816.F32 R60, R24, R62, R92 ;  /* 0x0000003e183c723c */ /* 0x000fe2000000185c */
[----:B------:R-:W3:Y:S07]  /*41f0*/  LDSM.16.M88.4 R92, [R215+0x7000] ;  /* 0x00700000d75c783b */ /* 0x000eee0000000200 */
[----:B-1----:R-:W-:Y:S08]  /*4200*/  HMMA.16816.F32 R44, R12, R64, R28 ;  /* 0x000000400c2c723c */ /* 0x002ff0000000181c */
[----:B------:R-:W-:Y:S08]  /*4210*/  HMMA.16816.F32 R52, R20, R72, R48 ;  /* 0x000000481434723c */ /* 0x000ff00000001830 */
[C---:B----4-:R-:W-:Y:S08]  /*4220*/  HMMA.16816.F32 R36, R24.reuse, R40, R108 ;  /* 0x000000281824723c */ /* 0x050ff0000000186c */
[----:B------:R-:W-:Y:S08]  /*4230*/  HMMA.16816.F32 R28, R24, R42, R104 ;  /* 0x0000002a181c723c */ /* 0x000ff00000001868 */
[----:B------:R-:W-:Y:S01]  /*4240*/  HMMA.16816.F32 R48, R16, R70, R32 ;  /* 0x000000461030723c */ /* 0x000fe20000001820 */
[----:B------:R-:W-:Y:S07]  /*4250*/  LDSM.16.M88.4 R68, [R209+0x6800] ;  /* 0x00680000d144783b */ /* 0x000fee0000000200 */
[C---:B------:R-:W-:Y:S08]  /*4260*/  HMMA.16816.F32 R24, R20.reuse, R74, R84 ;  /* 0x0000004a1418723c */ /* 0x040ff00000001854 */
[C---:B------:R-:W-:Y:S08]  /*4270*/  HMMA.16816.F32 R32, R20.reuse, R56, R76 ;  /* 0x000000381420723c */ /* 0x040ff0000000184c */
[----:B------:R-:W-:Y:S08]  /*4280*/  HMMA.16816.F32 R60, R20, R58, R60 ;  /* 0x0000003a143c723c */ /* 0x000ff0000000183c */
[----:B--2---:R-:W-:Y:S08]  /*4290*/  HMMA.16816.F32 R56, R8, R96, R44 ;  /* 0x000000600838723c */ /* 0x004ff0000000182c */
[----:B------:R-:W-:Y:S08]  /*42a0*/  HMMA.16816.F32 R40, R16, R88, R52 ;  /* 0x000000581028723c */ /* 0x000ff00000001834 */
[C---:B------:R-:W-:Y:S01]  /*42b0*/  HMMA.16816.F32 R44, R20.reuse, R80, R36 ;  /* 0x00000050142c723c */ /* 0x040fe20000001824 */
[----:B------:R-:W-:Y:S07]  /*42c0*/  LDSM.16.M88.4 R36, [R210+0x17000] ;  /* 0x01700000d224783b */ /* 0x000fee0000000200 */
[----:B------:R-:W-:Y:S01]  /*42d0*/  HMMA.16816.F32 R52, R20, R82, R28 ;  /* 0x000000521434723c */ /* 0x000fe2000000181c */
[----:B------:R-:W-:-:S04]  /*42e0*/  FMUL.FTZ R2, R56, c[0x0][0x2ec] ;  /* 0x0000bb0038027a20 */ /* 0x000fc80000410000 */
[----:B------:R1:W2:Y:S03]  /*42f0*/  MUFU.TANH R75, R2 ;  /* 0x00000002004b7308 */ /* 0x0002a60000002400 */
[----:B------:R-:W-:Y:S01]  /*4300*/  HMMA.16816.F32 R48, R12, R66, R48 ;  /* 0x000000420c30723c */ /* 0x000fe20000001830 */
[----:B------:R-:W4:Y:S07]  /*4310*/  LDSM.16.M88.4 R64, [R215+0x7800] ;  /* 0x00780000d740783b */ /* 0x000f2e0000000200 */
[----:B------:R-:W-:Y:S01]  /*4320*/  HMMA.16816.F32 R20, R16, R90, R24 ;  /* 0x0000005a1014723c */ /* 0x000fe20000001818 */
[----:B-1----:R-:W-:-:S07]  /*4330*/  FMUL.FTZ R2, R57, c[0x0][0x2ec] ;  /* 0x0000bb0039027a20 */ /* 0x002fce0000410000 */
[----:B---3--:R-:W-:Y:S01]  /*4340*/  HMMA.16816.F32 R28, R16, R92, R32 ;  /* 0x0000005c101c723c */ /* 0x008fe20000001820 */
[----:B------:R1:W-:Y:S07]  /*4350*/  MUFU.TANH R74, R2 ;  /* 0x00000002004a7308 */ /* 0x0003ee0000002400 */
[C---:B------:R-:W-:Y:S08]  /*4360*/  HMMA.16816.F32 R24, R12.reuse, R100, R40 ;  /* 0x000000640c18723c */ /* 0x040ff00000001828 */
[----:B------:R-:W-:Y:S01]  /*4370*/  HMMA.16816.F32 R20, R12, R102, R20 ;  /* 0x000000660c14723c */ /* 0x000fe20000001814 */
[----:B-1----:R-:W-:-:S04]  /*4380*/  FMUL.FTZ R2, R58, c[0x0][0x2ec] ;  /* 0x0000bb003a027a20 */ /* 0x002fc80000410000 */
[----:B------:R1:W3:Y:S03]  /*4390*/  MUFU.TANH R72, R2 ;  /* 0x0000000200487308 */ /* 0x0002e60000002400 */
[C---:B------:R-:W-:Y:S08]  /*43a0*/  HMMA.16816.F32 R40, R16.reuse, R94, R60 ;  /* 0x0000005e1028723c */ /* 0x040ff0000000183c */
[----:B----4-:R-:W-:Y:S01]  /*43b0*/  HMMA.16816.F32 R44, R16, R64, R44 ;  /* 0x00000040102c723c */ /* 0x010fe2000000182c */
[----:B-1----:R-:W-:-:S02]  /*43c0*/  FMUL.FTZ R2, R59, c[0x0][0x2ec] ;  /* 0x0000bb003b027a20 */ /* 0x002fc40000410000 */
[----:B------:R-:W1:Y:S05]  /*43d0*/  LDSM.16.M88.4 R56, [R209+0x7000] ;  /* 0x00700000d138783b */ /* 0x000e6a0000000200 */
[----:B------:R-:W-:Y:S01]  /*43e0*/  HMMA.16816.F32 R52, R16, R66, R52 ;  /* 0x000000421034723c */ /* 0x000fe20000001834 */
[----:B------:R4:W5:Y:S07]  /*43f0*/  MUFU.TANH R73, R2 ;  /* 0x0000000200497308 */ /* 0x00096e0000002400 */
[----:B------:R-:W-:Y:S08]  /*4400*/  HMMA.16816.F32 R16, R12, R36, R28 ;  /* 0x000000240c10723c */ /* 0x000ff0000000181c */
[C---:B------:R-:W-:Y:S08]  /*4410*/  HMMA.16816.F32 R20, R8.reuse, R70, R20 ;  /* 0x000000460814723c */ /* 0x040ff00000001814 */
[C---:B------:R-:W-:Y:S01]  /*4420*/  HMMA.16816.F32 R32, R8.reuse, R98, R48 ;  /* 0x000000620820723c */ /* 0x040fe20000001830 */
[----:B------:R-:W2:Y:S07]  /*4430*/  LDSM.16.M88.4 R48, [R210+0x17800] ;  /* 0x01780000d230783b */ /* 0x000eae0000000200 */
[C---:B------:R-:W-:Y:S08]  /*4440*/  HMMA.16816.F32 R24, R8.reuse, R68, R24 ;  /* 0x000000440818723c */ /* 0x040ff00000001818 */
[----:B-1----:R-:W-:Y:S07]  /*4450*/  HMMA.16816.F32 R28, R8, R56, R16 ;  /* 0x00000038081c723c */ /* 0x002fee0000001810 */
[C---:B------:R-:W-:Y:S01]  /*4460*/  IADD3 R16, R5.reuse, UR5, RZ ;  /* 0x0000000505107c10 */ /* 0x040fe2000fffe0ff */
[----:B------:R-:W-:Y:S01]  /*4470*/  FMUL.FTZ R18, R20, c[0x0][0x2ec] ;  /* 0x0000bb0014127a20 */ /* 0x000fe20000410000 */
[----:B------:R-:W-:Y:S01]  /*4480*/  IADD3 R17, R5, UR4, RZ ;  /* 0x0000000405117c10 */ /* 0x000fe2000fffe0ff */
[----:B----4-:R-:W-:Y:S01]  /*4490*/  FMUL.FTZ R2, R33, c[0x0][0x2ec] ;  /* 0x0000bb0021027a20 */ /* 0x010fe20000410000 */
[----:B------:R-:W-:Y:S01]  /*44a0*/  IADD3 R5, R5, 0x8, RZ ;  /* 0x0000000805057810 */ /* 0x000fe20007ffe0ff */
[----:B------:R1:W-:Y:S01]  /*44b0*/  MUFU.TANH R57, R18 ;  /* 0x0000001200397308 */ /* 0x0003e20000002400 */
[----:B------:R-:W-:Y:S01]  /*44c0*/  IMNMX R233, RZ, R16, !PT ;  /* 0x00000010ffe97217 */ /* 0x000fe20007800200 */
[C---:B------:R-:W-:Y:S01]  /*44d0*/  HMMA.16816.F32 R40, R12.reuse, R38, R40 ;  /* 0x000000260c28723c */ /* 0x040fe20000001828 */
[----:B------:R-:W-:Y:S01]  /*44e0*/  IADD3 R16, R5, UR5, RZ ;  /* 0x0000000505107c10 */ /* 0x000fe2000fffe0ff */
[----:B------:R-:W-:Y:S01]  /*44f0*/  FMUL.FTZ R6, R26, c[0x0][0x2ec] ;  /* 0x0000bb001a067a20 */ /* 0x000fe20000410000 */
[----:B------:R-:W-:Y:S01]  /*4500*/  IMNMX R235, R17, UR16, PT ;  /* 0x0000001011eb7c17 */ /* 0x000fe2000b800200 */
[----:B------:R-:W-:Y:S01]  /*4510*/  FMUL.FTZ R32, R32, c[0x0][0x2ec] ;  /* 0x0000bb0020207a20 */ /* 0x000fe20000410000 */
[----:B------:R-:W-:Y:S01]  /*4520*/  IMNMX R232, RZ, R16, !PT ;  /* 0x00000010ffe87217 */ /* 0x000fe20007800200 */
[----:B------:R4:W-:Y:S01]  /*4530*/  MUFU.TANH R64, R2 ;  /* 0x0000000200407308 */ /* 0x0009e20000002400 */
[----:B------:R-:W-:Y:S01]  /*4540*/  IADD3 R5, R5, UR4, RZ ;  /* 0x0000000405057c10 */ /* 0x000fe2000fffe0ff */
[----:B--2---:R-:W-:Y:S03]  /*4550*/  HMMA.16816.F32 R44, R12, R48, R44 ;  /* 0x000000300c2c723c */ /* 0x004fe6000000182c */
[----:B------:R-:W-:Y:S01]  /*4560*/  IMNMX R234, R5, UR16, PT ;  /* 0x0000001005ea7c17 */ /* 0x000fe2000b800200 */
[----:B------:R-:W-:Y:S01]  /*4570*/  FMUL.FTZ R5, R21, c[0x0][0x2ec] ;  /* 0x0000bb0015057a20 */ /* 0x000fe20000410000 */
[----:B-1----:R-:W1:Y:S01]  /*4580*/  LDSM.16.M88.4 R16, [R209+0x7800] ;  /* 0x00780000d110783b */ /* 0x002e620000000200 */
[----:B------:R2:W-:Y:S01]  /*4590*/  MUFU.TANH R61, R6 ;  /* 0x00000006003d7308 */ /* 0x0005e20000002400 */
[----:B------:R-:W-:-:S04]  /*45a0*/  DEPBAR.LE SB0, 0x0 ;  /* 0x000080000000791a */ /* 0x000fc80000000000 */
[----:B----4-:R-:W-:-:S03]  /*45b0*/  FMUL.FTZ R2, R34, c[0x0][0x2ec] ;  /* 0x0000bb0022027a20 */ /* 0x010fc60000410000 */
[----:B------:R4:W-:Y:S08]  /*45c0*/  MUFU.TANH R56, R5 ;  /* 0x0000000500387308 */ /* 0x0009f00000002400 */
[----:B------:R3:W1:Y:S01]  /*45d0*/  MUFU.TANH R36, R2 ;  /* 0x0000000200247308 */ /* 0x0006620000002400 */
[----:B--2---:R-:W-:-:S07]  /*45e0*/  FMUL.FTZ R6, R27, c[0x0][0x2ec] ;  /* 0x0000bb001b067a20 */ /* 0x004fce0000410000 */
[----:B------:R-:W-:Y:S01]  /*45f0*/  MUFU.TANH R60, R6 ;  /* 0x00000006003c7308 */ /* 0x000fe20000002400 */
[----:B----4-:R-:W-:Y:S02]  /*4600*/  FMUL.FTZ R5, R22, c[0x0][0x2ec] ;  /* 0x0000bb0016057a20 */ /* 0x010fe40000410000 */
[----:B---3--:R-:W-:-:S05]  /*4610*/  FMUL.FTZ R2, R35, c[0x0][0x2ec] ;  /* 0x0000bb0023027a20 */ /* 0x008fca0000410000 */
[----:B------:R-:W2:Y:S08]  /*4620*/  MUFU.TANH R65, R32 ;  /* 0x0000002000417308 */ /* 0x000eb00000002400 */
[----:B------:R3:W-:Y:S08]  /*4630*/  MUFU.TANH R63, R2 ;  /* 0x00000002003f7308 */ /* 0x0007f00000002400 */
[----:B------:R-:W-:Y:S01]  /*4640*/  MUFU.TANH R39, R5 ;  /* 0x0000000500277308 */ /* 0x000fe20000002400 */
[----:B---3--:R-:W-:-:S07]  /*4650*/  FMUL.FTZ R2, R24, c[0x0][0x2ec] ;  /* 0x0000bb0018027a20 */ /* 0x008fce0000410000 */
[----:B------:R3:W4:Y:S02]  /*4660*/  MUFU.TANH R112, R2 ;  /* 0x0000000200707308 */ /* 0x0007240000002400 */
[----:B---3--:R-:W-:Y:S02]  /*4670*/  FMUL.FTZ R2, R25, c[0x0][0x2ec] ;  /* 0x0000bb0019027a20 */ /* 0x008fe40000410000 */
[----:B------:R-:W-:Y:S04]  /*4680*/  HMMA.16816.F32 R24, R12, R50, R52 ;  /* 0x000000320c18723c */ /* 0x000fe80000001834 */
[----:B------:R3:W1:Y:S04]  /*4690*/  MUFU.TANH R62, R2 ;  /* 0x00000002003e7308 */ /* 0x0006680000002400 */
[----:B------:R-:W-:Y:S01]  /*46a0*/  HMMA.16816.F32 R12, R8, R58, R40 ;  /* 0x0000003a080c723c */ /* 0x000fe20000001828 */
[----:B---3--:R-:W-:-:S04]  /*46b0*/  IMAD.U32 R2, RZ, RZ, UR25 ;  /* 0x00000019ff027e24 */ /* 0x008fc8000f8e00ff */
[----:B------:R-:W-:-:S05]  /*46c0*/  IMAD R2, R2, 0x40, R115 ;  /* 0x0000004002027824 */ /* 0x000fca00078e0273 */
[C---:B------:R-:W-:Y:S02]  /*46d0*/  IADD3 R7, R2.reuse, 0x1, RZ ;  /* 0x0000000102077810 */ /* 0x040fe40007ffe0ff */
[----:B------:R-:W-:Y:S02]  /*46e0*/  IADD3 R6, R2, 0x8, RZ ;  /* 0x0000000802067810 */ /* 0x000fe40007ffe0ff */
[----:B------:R-:W-:-:S10]  /*46f0*/  ISETP.GE.AND P2, PT, R7, R235, PT ;  /* 0x000000eb0700720c */ /* 0x000fd40003f46270 */
[----:B------:R-:W-:Y:S01]  /*4700*/  FMUL.FTZ R12, R12, c[0x0][0x2ec] ;  /* 0x0000bb000c0c7a20 */ /* 0x000fe20000410000 */
[CC--:B------:R-:W-:Y:S01]  /*4710*/  ISETP.GE.AND P5, PT, R6.reuse, R235.reuse, PT ;  /* 0x000000eb0600720c */ /* 0x0c0fe20003fa6270 */
[----:B------:R-:W-:Y:S01]  /*4720*/  FMUL.FTZ R13, R13, c[0x0][0x2ec] ;  /* 0x0000bb000d0d7a20 */ /* 0x000fe20000410000 */
[-C--:B------:R-:W-:Y:S01]  /*4730*/  ISETP.GE.AND P0, PT, R6, R234.reuse, PT ;  /* 0x000000ea0600720c */ /* 0x080fe20003f06270 */
[----:B------:R-:W-:Y:S01]  /*4740*/  FMUL.FTZ R14, R14, c[0x0][0x2ec] ;  /* 0x0000bb000e0e7a20 */ /* 0x000fe20000410000 */
[C---:B------:R-:W-:Y:S01]  /*4750*/  ISETP.GE.AND P1, PT, R2.reuse, R235, PT ;  /* 0x000000eb0200720c */ /* 0x040fe20003f26270 */
[----:B------:R-:W-:Y:S01]  /*4760*/  FMUL.FTZ R15, R15, c[0x0][0x2ec] ;  /* 0x0000bb000f0f7a20 */ /* 0x000fe20000410000 */
[-C--:B------:R-:W-:Y:S01]  /*4770*/  ISETP.GE.AND P3, PT, R2, R234.reuse, PT ;  /* 0x000000ea0200720c */ /* 0x080fe20003f66270 */
[----:B------:R-:W-:Y:S01]  /*4780*/  MUFU.TANH R12, R12 ;  /* 0x0000000c000c7308 */ /* 0x000fe20000002400 */
[C---:B------:R-:W-:Y:S02]  /*4790*/  ISETP.GE.AND P4, PT, R7.reuse, R234, PT ;  /* 0x000000ea0700720c */ /* 0x040fe40003f86270 */
[----:B------:R-:W-:-:S02]  /*47a0*/  ISETP.LT.OR P2, PT, R7, R233, P2 ;  /* 0x000000e90700720c */ /* 0x000fc40001741670 */
[CC--:B------:R-:W-:Y:S02]  /*47b0*/  ISETP.LT.OR P5, PT, R6.reuse, R233.reuse, P5 ;  /* 0x000000e90600720c */ /* 0x0c0fe40002fa1670 */
[-C--:B------:R-:W-:Y:S01]  /*47c0*/  ISETP.LT.OR P0, PT, R6, R232.reuse, P0 ;  /* 0x000000e80600720c */ /* 0x080fe20000701670 */
[----:B------:R-:W-:Y:S01]  /*47d0*/  MUFU.TANH R13, R13 ;  /* 0x0000000d000d7308 */ /* 0x000fe20000002400 */
[C---:B------:R-:W-:Y:S02]  /*47e0*/  ISETP.LT.OR P1, PT, R2.reuse, R233, P1 ;  /* 0x000000e90200720c */ /* 0x040fe40000f21670 */
[CC--:B------:R-:W-:Y:S02]  /*47f0*/  ISETP.LT.OR P3, PT, R2.reuse, R232.reuse, P3 ;  /* 0x000000e80200720c */ /* 0x0c0fe40001f61670 */
[----:B------:R-:W-:Y:S01]  /*4800*/  ISETP.LT.OR P4, PT, R7, R232, P4 ;  /* 0x000000e80700720c */ /* 0x000fe20002781670 */
[----:B------:R-:W-:Y:S01]  /*4810*/  FMUL.FTZ R7, R23, c[0x0][0x2ec] ;  /* 0x0000bb0017077a20 */ /* 0x000fe20000410000 */
[C---:B------:R-:W-:Y:S01]  /*4820*/  IADD3 R6, R2.reuse, 0x9, RZ ;  /* 0x0000000902067810 */ /* 0x040fe20007ffe0ff */
[----:B-1----:R-:W-:Y:S01]  /*4830*/  HMMA.16816.F32 R20, R8, R16, R44 ;  /* 0x000000100814723c */ /* 0x002fe2000000182c */
[----:B------:R-:W-:Y:S01]  /*4840*/  IADD3 R5, R2, 0x10, RZ ;  /* 0x0000001002057810 */ /* 0x000fe20007ffe0ff */
[----:B------:R1:W-:Y:S01]  /*4850*/  MUFU.TANH R49, R7 ;  /* 0x0000000700317308 */ /* 0x0003e20000002400 */
[----:B------:R-:W-:-:S02]  /*4860*/  FSEL R32, R75, -INF , !P1 ;  /* 0xff8000004b207808 */ /* 0x000fc40004800000 */
[----:B------:R-:W-:Y:S02]  /*4870*/  FSEL R35, R72, -INF , !P3 ;  /* 0xff80000048237808 */ /* 0x000fe40005800000 */
[----:B------:R-:W-:Y:S01]  /*4880*/  FSEL R33, R74, -INF , !P2 ;  /* 0xff8000004a217808 */ /* 0x000fe20005000000 */
[----:B------:R-:W-:Y:S01]  /*4890*/  HMMA.16816.F32 R8, R8, R18, R24 ;  /* 0x000000120808723c */ /* 0x000fe20000001818 */
[CC--:B------:R-:W-:Y:S01]  /*48a0*/  ISETP.GE.AND P6, PT, R6.reuse, R235.reuse, PT ;  /* 0x000000eb0600720c */ /* 0x0c0fe20003fc6270 */
[----:B------:R-:W-:Y:S01]  /*48b0*/  MUFU.TANH R14, R14 ;  /* 0x0000000e000e7308 */ /* 0x000fe20000002400 */
[C---:B------:R-:W-:Y:S02]  /*48c0*/  ISETP.GE.AND P1, PT, R5.reuse, R235, PT ;  /* 0x000000eb0500720c */ /* 0x040fe40003f26270 */
[-C--:B------:R-:W-:Y:S02]  /*48d0*/  ISETP.GE.AND P3, PT, R6, R234.reuse, PT ;  /* 0x000000ea0600720c */ /* 0x080fe40003f66270 */
[----:B------:R-:W-:-:S02]  /*48e0*/  ISETP.GE.AND P2, PT, R5, R234, PT ;  /* 0x000000ea0500720c */ /* 0x000fc40003f46270 */
[-C--:B------:R-:W-:Y:S01]  /*48f0*/  ISETP.LT.OR P6, PT, R6, R233.reuse, P6 ;  /* 0x000000e90600720c */ /* 0x080fe200037c1670 */
[----:B-1----:R-:W-:Y:S01]  /*4900*/  FMUL.FTZ R7, R28, c[0x0][0x2ec] ;  /* 0x0000bb001c077a20 */ /* 0x002fe20000410000 */
[-C--:B------:R-:W-:Y:S01]  /*4910*/  ISETP.LT.OR P3, PT, R6, R232.reuse, P3 ;  /* 0x000000e80600720c */ /* 0x080fe20001f61670 */
[----:B------:R-:W-:Y:S01]  /*4920*/  MUFU.TANH R15, R15 ;  /* 0x0000000f000f7308 */ /* 0x000fe20000002400 */
[C---:B------:R-:W-:Y:S02]  /*4930*/  ISETP.LT.OR P1, PT, R5.reuse, R233, P1 ;  /* 0x000000e90500720c */ /* 0x040fe40000f21670 */
[----:B------:R-:W-:Y:S01]  /*4940*/  ISETP.LT.OR P2, PT, R5, R232, P2 ;  /* 0x000000e80500720c */ /* 0x000fe20001741670 */
[----:B------:R-:W-:Y:S01]  /*4950*/  FMUL.FTZ R22, R22, c[0x0][0x2ec] ;  /* 0x0000bb0016167a20 */ /* 0x000fe20000410000 */
[C---:B------:R-:W-:Y:S01]  /*4960*/  IADD3 R6, R2.reuse, 0x11, RZ ;  /* 0x0000001102067810 */ /* 0x040fe20007ffe0ff */
[----:B------:R-:W-:Y:S01]  /*4970*/  FMUL.FTZ R21, R21, c[0x0][0x2ec] ;  /* 0x0000bb0015157a20 */ /* 0x000fe20000410000 */
[----:B------:R-:W-:Y:S01]  /*4980*/  IADD3 R5, R2, 0x18, RZ ;  /* 0x0000001802057810 */ /* 0x000fe20007ffe0ff */
[----:B------:R1:W-:Y:S01]  /*4990*/  MUFU.TANH R48, R7 ;  /* 0x0000000700307308 */ /* 0x0003e20000002400 */
[----:B-----5:R-:W-:Y:S01]  /*49a0*/  FSEL R34, R73, -INF , !P4 ;  /* 0xff80000049227808 */ /* 0x020fe20006000000 */
[----:B------:R-:W-:Y:S01]  /*49b0*/  FMUL.FTZ R23, R23, c[0x0][0x2ec] ;  /* 0x0000bb0017177a20 */ /* 0x000fe20000410000 */
[----:B------:R-:W-:Y:S01]  /*49c0*/  FSEL R36, R36, -INF , !P0 ;  /* 0xff80000024247808 */ /* 0x000fe20004000000 */
[----:B------:R-:W-:Y:S01]  /*49d0*/  FMUL.FTZ R8, R8, c[0x0][0x2ec] ;  /* 0x0000bb0008087a20 */ /* 0x000fe20000410000 */
[----:B------:R-:W-:Y:S01]  /*49e0*/  FSEL R28, R64, -INF , !P6 ;  /* 0xff800000401c7808 */ /* 0x000fe20007000000 */
[----:B------:R-:W-:Y:S01]  /*49f0*/  FMUL.FTZ R9, R9, c[0x0][0x2ec] ;  /* 0x0000bb0009097a20 */ /* 0x000fe20000410000 */
[C---:B------:R-:W-:Y:S01]  /*4a00*/  ISETP.GE.AND P4, PT, R6.reuse, R235, PT ;  /* 0x000000eb0600720c */ /* 0x040fe20003f86270 */
[----:B------:R-:W-:Y:S01]  /*4a10*/  MUFU.TANH R22, R22 ;  /* 0x0000001600167308 */ /* 0x000fe20000002400 */
[-C--:B------:R-:W-:Y:S01]  /*4a20*/  ISETP.GE.AND P0, PT, R6, R234.reuse, PT ;  /* 0x000000ea0600720c */ /* 0x080fe20003f06270 */
[----:B------:R-:W-:Y:S01]  /*4a30*/  FMUL.FTZ R10, R10, c[0x0][0x2ec] ;  /* 0x0000bb000a0a7a20 */ /* 0x000fe20000410000 */
[----:B------:R-:W-:Y:S01]  /*4a40*/  ISETP.GE.AND P6, PT, R5, R234, PT ;  /* 0x000000ea0500720c */ /* 0x000fe20003fc6270 */
[----:B------:R-:W-:Y:S01]  /*4a50*/  FMUL.FTZ R11, R11, c[0x0][0x2ec] ;  /* 0x0000bb000b0b7a20 */ /* 0x000fe20000410000 */
[----:B------:R-:W-:-:S02]  /*4a60*/  ISETP.LT.OR P4, PT, R6, R233, P4 ;  /* 0x000000e90600720c */ /* 0x000fc40002781670 */
[-C--:B------:R-:W-:Y:S01]  /*4a70*/  ISETP.LT.OR P0, PT, R6, R232.reuse, P0 ;  /* 0x000000e80600720c */ /* 0x080fe20000701670 */
[----:B-1----:R-:W-:Y:S01]  /*4a80*/  FMUL.FTZ R7, R29, c[0x0][0x2ec] ;  /* 0x0000bb001d077a20 */ /* 0x002fe20000410000 */
[----:B--2---:R-:W-:Y:S01]  /*4a90*/  FSEL R29, R65, -INF , !P5 ;  /* 0xff800000411d7808 */ /* 0x004fe20006800000 */
[----:B------:R-:W-:Y:S01]  /*4aa0*/  MUFU.TANH R21, R21 ;  /* 0x0000001500157308 */ /* 0x000fe20000002400 */
[C---:B------:R-:W-:Y:S02]  /*4ab0*/  ISETP.GE.AND P5, PT, R5.reuse, R235, PT ;  /* 0x000000eb0500720c */ /* 0x040fe40003fa6270 */
[C---:B------:R-:W-:Y:S02]  /*4ac0*/  ISETP.LT.OR P6, PT, R5.reuse, R232, P6 ;  /* 0x000000e80500720c */ /* 0x040fe400037c1670 */
[----:B------:R-:W-:Y:S02]  /*4ad0*/  ISETP.LT.OR P5, PT, R5, R233, P5 ;  /* 0x000000e90500720c */ /* 0x000fe40002fa1670 */
[C---:B------:R-:W-:Y:S01]  /*4ae0*/  IADD3 R6, R2.reuse, 0x19, RZ ;  /* 0x0000001902067810 */ /* 0x040fe20007ffe0ff */
[----:B------:R1:W2:Y:S01]  /*4af0*/  MUFU.TANH R38, R7 ;  /* 0x0000000700267308 */ /* 0x0002a20000002400 */
[----:B------:R-:W-:-:S02]  /*4b00*/  IADD3 R5, R2, 0x20, RZ ;  /* 0x0000002002057810 */ /* 0x000fc40007ffe0ff */
[----:B----4-:R-:W-:Y:S02]  /*4b10*/  FSEL R112, R112, -INF , !P1 ;  /* 0xff80000070707808 */ /* 0x010fe40004800000 */
[----:B------:R-:W-:Y:S02]  /*4b20*/  FSEL R115, R61, -INF , !P2 ;  /* 0xff8000003d737808 */ /* 0x000fe40005000000 */
[----:B------:R-:W-:Y:S01]  /*4b30*/  FSEL R107, R62, -INF , !P4 ;  /* 0xff8000003e6b7808 */ /* 0x000fe20006000000 */
[----:B------:R-:W-:Y:S01]  /*4b40*/  MUFU.TANH R23, R23 ;  /* 0x0000001700177308 */ /* 0x000fe20000002400 */
[C---:B------:R-:W-:Y:S02]  /*4b50*/  ISETP.GE.AND P1, PT, R5.reuse, R235, PT ;  /* 0x000000eb0500720c */ /* 0x040fe40003f26270 */
[-C--:B------:R-:W-:Y:S02]  /*4b60*/  ISETP.GE.AND P2, PT, R6, R234.reuse, PT ;  /* 0x000000ea0600720c */ /* 0x080fe40003f46270 */
[----:B------:R-:W-:-:S02]  /*4b70*/  ISETP.GE.AND P4, PT, R5, R234, PT ;  /* 0x000000ea0500720c */ /* 0x000fc40003f86270 */
[-C--:B------:R-:W-:Y:S01]  /*4b80*/  ISETP.LT.OR P2, PT, R6, R232.reuse, P2 ;  /* 0x000000e80600720c */ /* 0x080fe20001741670 */
[----:B-1----:R-:W-:Y:S01]  /*4b90*/  FMUL.FTZ R7, R30, c[0x0][0x2ec] ;  /* 0x0000bb001e077a20 */ /* 0x002fe20000410000 */
[----:B------:R-:W-:Y:S01]  /*4ba0*/  FSEL R30, R63, -INF , !P3 ;  /* 0xff8000003f1e7808 */ /* 0x000fe20005800000 */
[----:B------:R-:W-:Y:S01]  /*4bb0*/  MUFU.TANH R8, R8 ;  /* 0x0000000800087308 */ /* 0x000fe20000002400 */
[C---:B------:R-:W-:Y:S02]  /*4bc0*/  ISETP.GE.AND P3, PT, R6.reuse, R235, PT ;  /* 0x000000eb0600720c */ /* 0x040fe40003f66270 */
[CC--:B------:R-:W-:Y:S02]  /*4bd0*/  ISETP.LT.OR P1, PT, R5.reuse, R233.reuse, P1 ;  /* 0x000000e90500720c */ /* 0x0c0fe40000f21670 */
[----:B------:R-:W-:Y:S02]  /*4be0*/  ISETP.LT.OR P3, PT, R6, R233, P3 ;  /* 0x000000e90600720c */ /* 0x000fe40001f61670 */
[----:B------:R-:W-:Y:S01]  /*4bf0*/  ISETP.LT.OR P4, PT, R5, R232, P4 ;  /* 0x000000e80500720c */ /* 0x000fe20002781670 */
[----:B------:R1:W3:Y:S01]  /*4c00*/  MUFU.TANH R37, R7 ;  /* 0x0000000700257308 */ /* 0x0002e20000002400 */
[----:B------:R-:W-:-:S02]  /*4c10*/  IADD3 R6, R2, 0x21, RZ ;  /* 0x0000002102067810 */ /* 0x000fc40007ffe0ff */
[----:B------:R-:W-:Y:S02]  /*4c20*/  IADD3 R5, R2, 0x28, RZ ;  /* 0x0000002802057810 */ /* 0x000fe40007ffe0ff */
[----:B------:R-:W-:Y:S02]  /*4c30*/  FSEL R114, R60, -INF , !P0 ;  /* 0xff8000003c727808 */ /* 0x000fe40004000000 */
[----:B------:R-:W-:Y:S01]  /*4c40*/  FSEL R106, R57, -INF , !P5 ;  /* 0xff800000396a7808 */ /* 0x000fe20006800000 */
[----:B------:R-:W-:Y:S01]  /*4c50*/  MUFU.TANH R9, R9 ;  /* 0x0000000900097308 */ /* 0x000fe20000002400 */
[----:B------:R-:W-:Y:S02]  /*4c60*/  FSEL R105, R56, -INF , !P3 ;  /* 0xff80000038697808 */ /* 0x000fe40005800000 */
[-C--:B------:R-:W-:Y:S02]  /*4c70*/  ISETP.GE.AND P0, PT, R6, R235.reuse, PT ;  /* 0x000000eb0600720c */ /* 0x080fe40003f06270 */
[----:B------:R-:W-:-:S02]  /*4c80*/  ISETP.GE.AND P5, PT, R5, R235, PT ;  /* 0x000000eb0500720c */ /* 0x000fc40003fa6270 */
[----:B------:R-:W-:Y:S01]  /*4c90*/  ISETP.GE.AND P3, PT, R5, R234, PT ;  /* 0x000000ea0500720c */ /* 0x000fe20003f66270 */
[----:B-1----:R-:W-:Y:S01]  /*4ca0*/  FMUL.FTZ R7, R31, c[0x0][0x2ec] ;  /* 0x0000bb001f077a20 */ /* 0x002fe20000410000 */
[-C--:B------:R-:W-:Y:S01]  /*4cb0*/  ISETP.LT.OR P0, PT, R6, R233.reuse, P0 ;  /* 0x000000e90600720c */ /* 0x080fe20000701670 */
[----:B------:R-:W-:Y:S01]  /*4cc0*/  MUFU.TANH R10, R10 ;  /* 0x0000000a000a7308 */ /* 0x000fe20000002400 */
[C---:B------:R-:W-:Y:S02]  /*4cd0*/  ISETP.LT.OR P5, PT, R5.reuse, R233, P5 ;  /* 0x000000e90500720c */ /* 0x040fe40002fa1670 */
[----:B------:R-:W-:Y:S02]  /*4ce0*/  ISETP.LT.OR P3, PT, R5, R232, P3 ;  /* 0x000000e80500720c */ /* 0x000fe40001f61670 */
[----:B------:R-:W-:Y:S02]  /*4cf0*/  FSEL R113, R39, -INF , !P6 ;  /* 0xff80000027717808 */ /* 0x000fe40007000000 */
[----:B------:R-:W-:Y:S01]  /*4d00*/  IADD3 R5, R2, 0x30, RZ ;  /* 0x0000003002057810 */ /* 0x000fe20007ffe0ff */
[----:B------:R1:W4:Y:S01]  /*4d10*/  MUFU.TANH R16, R7 ;  /* 0x0000000700107308 */ /* 0x0003220000002400 */
[----:B------:R-:W-:-:S02]  /*4d20*/  ISETP.GE.AND P6, PT, R6, R234, PT ;  /* 0x000000ea0600720c */ /* 0x000fc40003fc6270 */
[----:B--2---:R-:W-:Y:S02]  /*4d30*/  FSEL R135, R38, -INF , !P0 ;  /* 0xff80000026877808 */ /* 0x004fe40004000000 */
[C---:B------:R-:W-:Y:S02]  /*4d40*/  ISETP.GE.AND P0, PT, R5.reuse, R234, PT ;  /* 0x000000ea0500720c */ /* 0x040fe40003f06270 */
[-C--:B------:R-:W-:Y:S01]  /*4d50*/  ISETP.LT.OR P6, PT, R6, R232.reuse, P6 ;  /* 0x000000e80600720c */ /* 0x080fe200037c1670 */
[----:B------:R-:W-:Y:S01]  /*4d60*/  MUFU.TANH R11, R11 ;  /* 0x0000000b000b7308 */ /* 0x000fe20000002400 */
[----:B------:R-:W-:Y:S02]  /*4d70*/  IADD3 R6, R2, 0x29, RZ ;  /* 0x0000002902067810 */ /* 0x000fe40007ffe0ff */
[----:B------:R-:W-:Y:S02]  /*4d80*/  ISETP.LT.OR P0, PT, R5, R232, P0 ;  /* 0x000000e80500720c */ /* 0x000fe40000701670 */
[----:B------:R-:W-:-:S02]  /*4d90*/  FSEL R104, R49, -INF , !P2 ;  /* 0xff80000031687808 */ /* 0x000fc40005000000 */
[----:B------:R-:W-:Y:S01]  /*4da0*/  FSEL R134, R48, -INF , !P1 ;  /* 0xff80000030867808 */ /* 0x000fe20004800000 */
[----:B-1----:R-:W-:Y:S01]  /*4db0*/  FMUL.FTZ R7, R20, c[0x0][0x2ec] ;  /* 0x0000bb0014077a20 */ /* 0x002fe20000410000 */
[----:B---3--:R-:W-:Y:S02]  /*4dc0*/  FSEL R187, R37, -INF , !P4 ;  /* 0xff80000025bb7808 */ /* 0x008fe40006000000 */
[CC--:B------:R-:W-:Y:S02]  /*4dd0*/  ISETP.GE.AND P2, PT, R6.reuse, R235.reuse, PT ;  /* 0x000000eb0600720c */ /* 0x0c0fe40003f46270 */
[----:B------:R-:W-:Y:S01]  /*4de0*/  ISETP.GE.AND P1, PT, R5, R235, PT ;  /* 0x000000eb0500720c */ /* 0x000fe20003f26270 */
[----:B------:R-:W1:Y:S01]  /*4df0*/  MUFU.TANH R7, R7 ;  /* 0x0000000700077308 */ /* 0x000e620000002400 */
[----:B------:R-:W-:Y:S01]  /*4e00*/  BAR.SYNC.DEFER_BLOCKING 0x0 ;  /* 0x0000000000007b1d */ /* 0x000fe20000010000 */
[----:B------:R-:W-:Y:S02]  /*4e10*/  ISETP.GE.AND P4, PT, R6, R234, PT ;  /* 0x000000ea0600720c */ /* 0x000fe40003f86270 */
[----:B------:R-:W-:-:S02]  /*4e20*/  FSEL R191, R22, -INF , !P0 ;  /* 0xff80000016bf7808 */ /* 0x000fc40004000000 */
[----:B------:R-:W-:Y:S02]  /*4e30*/  PLOP3.LUT P0, PT, PT, PT, UP0, 0x80, 0x0 ;  /* 0x000000000000781c */ /* 0x000fe40003f0f008 */
[CC--:B------:R-:W-:Y:S02]  /*4e40*/  ISETP.LT.OR P2, PT, R6.reuse, R233.reuse, P2 ;  /* 0x000000e90600720c */ /* 0x0c0fe40001741670 */
[----:B------:R-:W-:Y:S02]  /*4e50*/  ISETP.LT.OR P4, PT, R6, R232, P4 ;  /* 0x000000e80600720c */ /* 0x000fe40002781670 */
[----:B------:R-:W-:Y:S02]  /*4e60*/  ISETP.LT.OR P1, PT, R5, R233, P1 ;  /* 0x000000e90500720c */ /* 0x000fe40000f21670 */
[C---:B------:R-:W-:Y:S02]  /*4e70*/  IADD3 R6, R2.reuse, 0x31, RZ ;  /* 0x0000003102067810 */ /* 0x040fe40007ffe0ff */
[----:B------:R-:W-:-:S02]  /*4e80*/  IADD3 R5, R2, 0x38, RZ ;  /* 0x0000003802057810 */ /* 0x000fc40007ffe0ff */
[----:B------:R-:W-:Y:S02]  /*4e90*/  IADD3 R2, R2, 0x39, RZ ;  /* 0x0000003902027810 */ /* 0x000fe40007ffe0ff */
[----:B----4-:R-:W-:Y:S02]  /*4ea0*/  FSEL R236, R16, -INF , !P6 ;  /* 0xff80000010ec7808 */ /* 0x010fe40007000000 */
[----:B------:R-:W-:Y:S02]  /*4eb0*/  FSEL R184, R12, -INF , !P5 ;  /* 0xff8000000cb87808 */ /* 0x000fe40006800000 */
[----:B------:R-:W-:Y:S02]  /*4ec0*/  FSEL R186, R14, -INF , !P3 ;  /* 0xff8000000eba7808 */ /* 0x000fe40005800000 */
[----:B------:R-:W-:Y:S02]  /*4ed0*/  FSEL R185, R13, -INF , !P2 ;  /* 0xff8000000db97808 */ /* 0x000fe40005000000 */
[----:B------:R-:W-:-:S02]  /*4ee0*/  FSEL R237, R15, -INF , !P4 ;  /* 0xff8000000fed7808 */ /* 0x000fc40006000000 */
[----:B-1----:R-:W-:Y:S02]  /*4ef0*/  FSEL R159, R7, -INF , !P1 ;  /* 0xff800000079f7808 */ /* 0x002fe40004800000 */
[CC--:B------:R-:W-:Y:S02]  /*4f00*/  ISETP.GE.AND P6, PT, R6.reuse, R235.reuse, PT ;  /* 0x000000eb0600720c */ /* 0x0c0fe40003fc6270 */
[CC--:B------:R-:W-:Y:S02]  /*4f10*/  ISETP.GE.AND P5, PT, R5.reuse, R235.reuse, PT ;  /* 0x000000eb0500720c */ /* 0x0c0fe40003fa6270 */
[-C--:B------:R-:W-:Y:S02]  /*4f20*/  ISETP.GE.AND P3, PT, R6, R234.reuse, PT ;  /* 0x000000ea0600720c */ /* 0x080fe40003f66270 */
[----:B------:R-:W-:Y:S02]  /*4f30*/  ISETP.GE.AND P2, PT, R5, R234, PT ;  /* 0x000000ea0500720c */ /* 0x000fe40003f46270 */
[----:B------:R-:W-:-:S02]  /*4f40*/  ISETP.GE.AND P4, PT, R2, R235, PT ;  /* 0x000000eb0200720c */ /* 0x000fc40003f86270 */
[----:B------:R-:W-:Y:S02]  /*4f50*/  ISETP.GE.AND P1, PT, R2, R234, PT ;  /* 0x000000ea0200720c */ /* 0x000fe40003f26270 */
[CC--:B------:R-:W-:Y:S02]  /*4f60*/  ISETP.LT.OR P6, PT, R6.reuse, R233.reuse, P6 ;  /* 0x000000e90600720c */ /* 0x0c0fe400037c1670 */
[-C--:B------:R-:W-:Y:S02]  /*4f70*/  ISETP.LT.OR P3, PT, R6, R232.reuse, P3 ;  /* 0x000000e80600720c */ /* 0x080fe40001f61670 */
[CC--:B------:R-:W-:Y:S02]  /*4f80*/  ISETP.LT.OR P5, PT, R5.reuse, R233.reuse, P5 ;  /* 0x000000e90500720c */ /* 0x0c0fe40002fa1670 */
        /* <DEDUP_REMOVED lines=80> */
.L_x_1870:
[----:B------:R-:W-:Y:S05]  /*5490*/  BSYNC B0 ;  /* 0x0000000000007941 */ /* 0x000fea0003800000 */
.L_x_1869:
[----:B------:R-:W0:Y:S02]  /*54a0*/  LDGDEPBAR ;  /* 0x00000000000079af */ /* 0x000e240000000000 */
.L_x_1868:
[----:B------:R-:W-:Y:S01]  /*54b0*/  FMNMX.FTZ R2, R32, R33, !PT ;  /* 0x0000002120027209 */ /* 0x000fe20007810000 */
[----:B-1----:R-:W-:Y:S01]  /*54c0*/  IMAD.MOV.U32 R9, RZ, RZ, R66 ;  /* 0x000000ffff097224 */ /* 0x002fe200078e0042 */
[----:B------:R-:W-:Y:S02]  /*54d0*/  MOV R10, R67 ;  /* 0x00000043000a7202 */ /* 0x000fe40000000f00 */
        /* <DEDUP_REMOVED lines=62> */
[----:B------:R-:W-:-:S04]  /*58c0*/  FFMA.FTZ R3, R34, c[0x0][0x23c], -R2 ;  /* 0x00008f0022037a23 */ /* 0x000fc80000010802 */
[----:B------:R1:W-:Y:S01]  /*58d0*/  MUFU.EX2 R166, R3 ;  /* 0x0000000300a67308 */ /* 0x0003e20000000800 */
[----:B--2---:R-:W-:-:S07]  /*58e0*/  FFMA.FTZ R5, R28, c[0x0][0x23c], -R8 ;  /* 0x00008f001c057a23 */ /* 0x004fce0000010808 */
[----:B------:R2:W3:Y:S01]  /*58f0*/  MUFU.EX2 R183, R5 ;  /* 0x0000000500b77308 */ /* 0x0004e20000000800 */
[--C-:B-1----:R-:W-:Y:S02]  /*5900*/  FFMA.FTZ R3, R36, c[0x0][0x23c], -R2.reuse ;  /* 0x00008f0024037a23 */ /* 0x102fe40000010802 */
[----:B------:R-:W-:Y:S05]  /*5910*/  LDSM.16.MT88.4 R36, [R206+0x1a000] ;  /* 0x01a00000ce24783b */ /* 0x000fea0000004200 */
[----:B------:R1:W-:Y:S01]  /*5920*/  MUFU.EX2 R189, R3 ;  /* 0x0000000300bd7308 */ /* 0x0003e20000000800 */
[--C-:B--2---:R-:W-:Y:S01]  /*5930*/  FFMA.FTZ R5, R35, c[0x0][0x23c], -R2.reuse ;  /* 0x00008f0023057a23 */ /* 0x104fe20000010802 */
[----:B---3--:R-:W-:Y:S01]  /*5940*/  F2FP.PACK_AB R6, R183, R180 ;  /* 0x000000b4b706723e */ /* 0x008fe200000000ff */
[----:B------:R-:W-:Y:S05]  /*5950*/  LDSM.16.MT88.4 R32, [R208+0x1a000] ;  /* 0x01a00000d020783b */ /* 0x000fea0000004200 */
[----:B------:R-:W2:Y:S01]  /*5960*/  MUFU.EX2 R165, R5 ;  /* 0x0000000500a57308 */ /* 0x000ea20000000800 */
[----:B-1----:R-:W-:-:S02]  /*5970*/  FFMA.FTZ R3, R30, c[0x0][0x23c], -R2 ;  /* 0x00008f001e037a23 */ /* 0x002fc40000010802 */
[----:B------:R-:W1:Y:S05]  /*5980*/  LDSM.16.MT88.4 R28, [R207+0x18000] ;  /* 0x01800000cf1c783b */ /* 0x000e6a0000004200 */
[----:B------:R-:W3:Y:S01]  /*5990*/  MUFU.EX2 R182, R3 ;  /* 0x0000000300b67308 */ /* 0x000ee20000000800 */
[----:B--2---:R-:W-:-:S07]  /*59a0*/  F2FP.PACK_AB R5, R166, R165 ;  /* 0x000000a5a605723e */ /* 0x004fce00000000ff */
[----:B------:R2:W-:Y:S01]  /*59b0*/  MUFU.EX2 R3, R0 ;  /* 0x0000000000037308 */ /* 0x0005e20000000800 */
[----:B---3--:R-:W-:-:S07]  /*59c0*/  F2FP.PACK_AB R7, R182, R189 ;  /* 0x000000bdb607723e */ /* 0x008fce00000000ff */
[----:B------:R-:W-:Y:S01]  /*59d0*/  HMMA.16816.F32 R64, R4, R16, RZ ;  /* 0x000000100440723c */ /* 0x000fe200000018ff */
[----:B--2---:R-:W-:-:S04]  /*59e0*/  FFMA.FTZ R0, R106, c[0x0][0x23c], -R8 ;  /* 0x00008f006a007a23 */ /* 0x004fc80000010808 */
[----:B------:R2:W-:Y:S03]  /*59f0*/  MUFU.EX2 R157, R0 ;  /* 0x00000000009d7308 */ /* 0x0005e60000000800 */
[C---:B------:R-:W-:Y:S01]  /*5a00*/  HMMA.16816.F32 R88, R4.reuse, R18, RZ ;  /* 0x000000120458723c */ /* 0x040fe200000018ff */
[----:B------:R-:W3:Y:S07]  /*5a10*/  LDSM.16.MT88.4 R16, [R206+0x1c000] ;  /* 0x01c00000ce10783b */ /* 0x000eee0000004200 */
[----:B------:R-:W-:Y:S01]  /*5a20*/  HMMA.16816.F32 R68, R4, R20, RZ ;  /* 0x000000140444723c */ /* 0x000fe200000018ff */
[----:B--2---:R-:W-:-:S07]  /*5a30*/  FFMA.FTZ R0, R105, c[0x0][0x23c], -R8 ;  /* 0x00008f0069007a23 */ /* 0x004fce0000010808 */
[C---:B------:R-:W-:Y:S01]  /*5a40*/  HMMA.16816.F32 R92, R4.reuse, R22, RZ ;  /* 0x00000016045c723c */ /* 0x040fe200000018ff */
[----:B------:R-:W2:Y:S01]  /*5a50*/  LDSM.16.MT88.4 R20, [R205+0x1c000] ;  /* 0x01c00000cd14783b */ /* 0x000ea20000004200 */
[----:B------:R4:W-:Y:S06]  /*5a60*/  MUFU.EX2 R158, R0 ;  /* 0x00000000009e7308 */ /* 0x0009ec0000000800 */
[C---:B------:R-:W-:Y:S08]  /*5a70*/  HMMA.16816.F32 R100, R4.reuse, R12, RZ ;  /* 0x0000000c0464723c */ /* 0x040ff000000018ff */
[----:B------:R-:W-:Y:S01]  /*5a80*/  HMMA.16816.F32 R108, R4, R14, RZ ;  /* 0x0000000e046c723c */ /* 0x000fe200000018ff */
[----:B------:R-:W5:Y:S01]  /*5a90*/  LDSM.16.MT88.4 R12, [R208+0x1c000] ;  /* 0x01c00000d00c783b */ /* 0x000f620000004200 */
[----:B----4-:R-:W-:-:S06]  /*5aa0*/  FFMA.FTZ R0, R115, c[0x0][0x23c], -R2 ;  /* 0x00008f0073007a23 */ /* 0x010fcc0000010802 */
[C---:B-1----:R-:W-:Y:S08]  /*5ab0*/  HMMA.16816.F32 R96, R4.reuse, R28, RZ ;  /* 0x0000001c0460723c */ /* 0x042ff000000018ff */
[C---:B------:R-:W-:Y:S01]  /*5ac0*/  HMMA.16816.F32 R84, R4.reuse, R30, RZ ;  /* 0x0000001e0454723c */ /* 0x040fe200000018ff */
[----:B------:R-:W1:Y:S07]  /*5ad0*/  LDSM.16.MT88.4 R28, [R205+0x1e000] ;  /* 0x01e00000cd1c783b */ /* 0x000e6e0000004200 */
[C---:B------:R-:W-:Y:S08]  /*5ae0*/  HMMA.16816.F32 R60, R4.reuse, R40, RZ ;  /* 0x00000028043c723c */ /* 0x040ff000000018ff */
[C---:B------:R-:W-:Y:S01]  /*5af0*/  HMMA.16816.F32 R80, R4.reuse, R42, RZ ;  /* 0x0000002a0450723c */ /* 0x040fe200000018ff */
[----:B------:R-:W4:Y:S07]  /*5b00*/  LDSM.16.MT88.4 R40, [R207+0x1c000] ;  /* 0x01c00000cf28783b */ /* 0x000f2e0000004200 */
[C---:B---3--:R-:W-:Y:S08]  /*5b10*/  HMMA.16816.F32 R124, R4.reuse, R16, RZ ;  /* 0x00000010047c723c */ /* 0x048ff000000018ff */
[C---:B------:R-:W-:Y:S01]  /*5b20*/  HMMA.16816.F32 R128, R4.reuse, R18, RZ ;  /* 0x000000120480723c */ /* 0x040fe200000018ff */
[----:B------:R-:W3:Y:S07]  /*5b30*/  LDSM.16.MT88.4 R16, [R208+0x1e000] ;  /* 0x01e00000d010783b */ /* 0x000eee0000004200 */
[C---:B--2---:R-:W-:Y:S08]  /*5b40*/  HMMA.16816.F32 R116, R4.reuse, R20, RZ ;  /* 0x000000140474723c */ /* 0x044ff000000018ff */
[C---:B------:R-:W-:Y:S01]  /*5b50*/  HMMA.16816.F32 R120, R4.reuse, R22, RZ ;  /* 0x000000160478723c */ /* 0x040fe200000018ff */
[----:B------:R-:W2:Y:S07]  /*5b60*/  LDSM.16.MT88.4 R20, [R206+0x1e000] ;  /* 0x01e00000ce14783b */ /* 0x000eae0000004200 */
[C---:B-----5:R-:W-:Y:S08]  /*5b70*/  HMMA.16816.F32 R136, R4.reuse, R12, RZ ;  /* 0x0000000c0488723c */ /* 0x060ff000000018ff */
[C---:B------:R-:W-:Y:S01]  /*5b80*/  HMMA.16816.F32 R144, R4.reuse, R14, RZ ;  /* 0x0000000e0490723c */ /* 0x040fe200000018ff */
[----:B------:R-:W5:Y:S07]  /*5b90*/  LDSM.16.MT88.4 R12, [R207+0x1e000] ;  /* 0x01e00000cf0c783b */ /* 0x000f6e0000004200 */
[C---:B-1----:R-:W-:Y:S08]  /*5ba0*/  HMMA.16816.F32 R140, R4.reuse, R28, RZ ;  /* 0x0000001c048c723c */ /* 0x042ff000000018ff */
[C---:B------:R-:W-:Y:S01]  /*5bb0*/  HMMA.16816.F32 R160, R4.reuse, R30, RZ ;  /* 0x0000001e04a0723c */ /* 0x040fe200000018ff */
[----:B------:R-:W1:Y:S07]  /*5bc0*/  LDSM.16.MT88.4 R28, [R205+0x18800] ;  /* 0x01880000cd1c783b */ /* 0x000e6e0000004200 */
[C---:B----4-:R-:W-:Y:S01]  /*5bd0*/  HMMA.16816.F32 R148, R4.reuse, R42, RZ ;  /* 0x0000002a0494723c */ /* 0x050fe200000018ff */
[----:B------:R4:W-:Y:S06]  /*5be0*/  MUFU.EX2 R42, R0 ;  /* 0x00000000002a7308 */ /* 0x0009ec0000000800 */
[----:B------:R-:W-:Y:S01]  /*5bf0*/  IMAD.MOV.U32 R43, RZ, RZ, R190 ;  /* 0x000000ffff2b7224 */ /* 0x000fe200078e00be */
[C---:B------:R-:W-:Y:S08]  /*5c00*/  HMMA.16816.F32 R48, R4.reuse, R24, RZ ;  /* 0x000000180430723c */ /* 0x040ff000000018ff */
[C---:B------:R-:W-:Y:S01]  /*5c10*/  HMMA.16816.F32 R72, R4.reuse, R26, RZ ;  /* 0x0000001a0448723c */ /* 0x040fe200000018ff */
[--C-:B----4-:R-:W-:Y:S01]  /*5c20*/  FFMA.FTZ R0, R114, c[0x0][0x23c], -R2.reuse ;  /* 0x00008f0072007a23 */ /* 0x110fe20000010802 */
[----:B------:R-:W-:Y:S03]  /*5c30*/  LDSM.16.MT88.4 R24, [R206+0x18800] ;  /* 0x01880000ce18783b */ /* 0x000fe60000004200 */
[----:B------:R4:W1:Y:S03]  /*5c40*/  MUFU.EX2 R193, R0 ;  /* 0x0000000000c17308 */ /* 0x0008660000000800 */
[C---:B---3--:R-:W-:Y:S08]  /*5c50*/  HMMA.16816.F32 R176, R4.reuse, R16, RZ ;  /* 0x0000001004b0723c */ /* 0x048ff000000018ff */
[----:B------:R-:W-:Y:S01]  /*5c60*/  HMMA.16816.F32 R196, R4, R18, RZ ;  /* 0x0000001204c4723c */ /* 0x000fe200000018ff */
[----:B----4-:R-:W-:-:S07]  /*5c70*/  FFMA.FTZ R0, R113, c[0x0][0x23c], -R2 ;  /* 0x00008f0071007a23 */ /* 0x010fce0000010802 */
[C---:B------:R-:W-:Y:S01]  /*5c80*/  HMMA.16816.F32 R56, R4.reuse, R36, RZ ;  /* 0x000000240438723c */ /* 0x040fe200000018ff */
[----:B------:R3:W-:Y:S07]  /*5c90*/  MUFU.EX2 R11, R0 ;  /* 0x00000000000b7308 */ /* 0x0007ee0000000800 */
[C---:B------:R-:W-:Y:S01]  /*5ca0*/  HMMA.16816.F32 R44, R4.reuse, R38, RZ ;  /* 0x00000026042c723c */ /* 0x040fe200000018ff */
[----:B------:R-:W4:Y:S07]  /*5cb0*/  LDSM.16.MT88.4 R36, [R208+0x18800] ;  /* 0x01880000d024783b */ /* 0x000f2e0000004200 */
[----:B------:R-:W-:Y:S01]  /*5cc0*/  HMMA.16816.F32 R52, R4, R32, RZ ;  /* 0x000000200434723c */ /* 0x000fe200000018ff */
[----:B---3--:R-:W-:-:S04]  /*5cd0*/  FFMA.FTZ R0, R104, c[0x0][0x23c], -R2 ;  /* 0x00008f0068007a23 */ /* 0x008fc80000010802 */
[----:B------:R1:W3:Y:S03]  /*5ce0*/  MUFU.EX2 R167, R0 ;  /* 0x0000000000a77308 */ /* 0x0002e60000000800 */
[C---:B------:R-:W-:Y:S01]  /*5cf0*/  HMMA.16816.F32 R76, R4.reuse, R34, RZ ;  /* 0x00000022044c723c */ /* 0x040fe200000018ff */
[----:B------:R-:W-:Y:S07]  /*5d00*/  LDSM.16.MT88.4 R32, [R207+0x1a800] ;  /* 0x01a80000cf20783b */ /* 0x000fee0000004200 */
[----:B------:R-:W-:Y:S01]  /*5d10*/  HMMA.16816.F32 R152, R4, R40, RZ ;  /* 0x000000280498723c */ /* 0x000fe200000018ff */
[----:B-1----:R-:W-:-:S06]  /*5d20*/  MOV R0, R193 ;  /* 0x000000c100007202 */ /* 0x002fcc0000000f00 */
[----:B------:R-:W-:Y:S01]  /*5d30*/  IMAD.MOV.U32 R41, RZ, RZ, R192 ;  /* 0x000000ffff297224 */ /* 0x000fe200078e00c0 */
[----:B--2---:R-:W-:Y:S01]  /*5d40*/  HMMA.16816.F32 R168, R4, R20, RZ ;  /* 0x0000001404a8723c */ /* 0x004fe200000018ff */
[----:B------:R-:W-:-:S07]  /*5d50*/  MOV R40, R191 ;  /* 0x000000bf00287202 */ /* 0x000fce0000000f00 */
[C---:B------:R-:W-:Y:S01]  /*5d60*/  HMMA.16816.F32 R172, R4.reuse, R22, RZ ;  /* 0x0000001604ac723c */ /* 0x040fe200000018ff */
[----:B------:R-:W1:Y:S07]  /*5d70*/  LDSM.16.MT88.4 R20, [R207+0x18800] ;  /* 0x01880000cf14783b */ /* 0x000e6e0000004200 */
[C---:B-----5:R-:W-:Y:S08]  /*5d80*/  HMMA.16816.F32 R248, R4.reuse, R12, RZ ;  /* 0x0000000c04f8723c */ /* 0x060ff000000018ff */
[----:B------:R-:W-:Y:S07]  /*5d90*/  HMMA.16816.F32 R16, R4, R14, RZ ;  /* 0x0000000e0410723c */ /* 0x000fee00000018ff */
[----:B------:R-:W-:-:S02]  /*5da0*/  F2FP.PACK_AB R4, R3, R188 ;  /* 0x000000bc0304723e */ /* 0x000fc400000000ff */
[----:B------:R-:W-:Y:S02]  /*5db0*/  F2FP.PACK_AB R5, R0, R42 ;  /* 0x0000002a0005723e */ /* 0x000fe400000000ff */
[----:B------:R-:W-:Y:S02]  /*5dc0*/  F2FP.PACK_AB R6, R158, R157 ;  /* 0x0000009d9e06723e */ /* 0x000fe400000000ff */
[----:B---3--:R-:W-:-:S07]  /*5dd0*/  F2FP.PACK_AB R7, R167, R11 ;  /* 0x0000000ba707723e */ /* 0x008fce00000000ff */
[C---:B------:R-:W-:Y:S04]  /*5de0*/  HMMA.16816.F32 R12, R4.reuse, R28, R68 ;  /* 0x0000001c040c723c */ /* 0x040fe80000001844 */
[----:B------:R-:W-:Y:S01]  /*5df0*/  MOV R107, R16 ;  /* 0x00000010006b7202 */ /* 0x000fe20000000f00 */
[----:B------:R-:W-:Y:S01]  /*5e00*/  IMAD.MOV.U32 R106, RZ, RZ, R17 ;  /* 0x000000ffff6a7224 */ /* 0x000fe200078e0011 */
[----:B------:R-:W-:Y:S01]  /*5e10*/  MOV R105, R18 ;  /* 0x0000001200697202 */ /* 0x000fe20000000f00 */
[----:B------:R-:W-:Y:S01]  /*5e20*/  IMAD.MOV.U32 R104, RZ, RZ, R19 ;  /* 0x000000ffff687224 */ /* 0x000fe200078e0013 */
[----:B------:R-:W-:Y:S01]  /*5e30*/  HMMA.16816.F32 R92, R4, R30, R92 ;  /* 0x0000001e045c723c */ /* 0x000fe2000000185c */
[----:B------:R-:W2:Y:S01]  /*5e40*/  LDSM.16.MT88.4 R16, [R205+0x1a800] ;  /* 0x01a80000cd10783b */ /* 0x000ea20000004200 */
[----:B------:R-:W-:Y:S01]  /*5e50*/  MOV R70, R105 ;  /* 0x0000006900467202 */ /* 0x000fe20000000f00 */
[----:B------:R-:W-:-:S05]  /*5e60*/  IMAD.MOV.U32 R71, RZ, RZ, R104 ;  /* 0x000000ffff477224 */ /* 0x000fca00078e0068 */
[C---:B----4-:R-:W-:Y:S07]  /*5e70*/  HMMA.16816.F32 R244, R4.reuse, R36, R100 ;  /* 0x0000002404f4723c */ /* 0x050fee0000001864 */
        /* <DEDUP_REMOVED lines=8> */
[----:B------:R-:W-:-:S04]  /*5f00*/  IMAD.MOV.U32 R36, RZ, RZ, R188 ;  /* 0x000000ffff247224 */ /* 0x000fc800078e00bc */
[----:B------:R-:W-:Y:S01]  /*5f10*/  MOV R39, R183 ;  /* 0x000000b700277202 */ /* 0x000fe20000000f00 */
[----:B------:R-:W-:Y:S01]  /*5f20*/  HMMA.16816.F32 R12, R4, R24, R64 ;  /* 0x00000018040c723c */ /* 0x000fe20000001840 */
[----:B------:R-:W-:-:S06]  /*5f30*/  MOV R38, R165 ;  /* 0x000000a500267202 */ /* 0x000fcc0000000f00 */
[----:B------:R-:W-:Y:S01]  /*5f40*/  MOV R67, R69 ;  /* 0x0000004500437202 */ /* 0x000fe20000000f00 */
[----:B------:R-:W-:Y:S01]  /*5f50*/  HMMA.16816.F32 R24, R4, R26, R88 ;  /* 0x0000001a0418723c */ /* 0x000fe20000001858 */
[----:B------:R-:W-:Y:S01]  /*5f60*/  IMAD.MOV.U32 R66, RZ, RZ, R68 ;  /* 0x000000ffff427224 */ /* 0x000fe200078e0044 */
[----:B------:R-:W-:Y:S01]  /*5f70*/  MOV R68, R107 ;  /* 0x0000006b00447202 */ /* 0x000fe20000000f00 */
[----:B------:R-:W-:-:S05]  /*5f80*/  IMAD.MOV.U32 R69, RZ, RZ, R106 ;  /* 0x000000ffff457224 */ /* 0x000fca00078e006a */
[C---:B-1----:R-:W-:Y:S07]  /*5f90*/  HMMA.16816.F32 R200, R4.reuse, R20, R96 ;  /* 0x0000001404c8723c */ /* 0x042fee0000001860 */
[----:B------:R-:W-:Y:S01]  /*5fa0*/  IMAD.MOV.U32 R97, RZ, RZ, R182 ;  /* 0x000000ffff617224 */ /* 0x000fe200078e00b6 */
[----:B------:R-:W-:Y:S01]  /*5fb0*/  MOV R31, R13 ;  /* 0x0000000d001f7202 */ /* 0x000fe20000000f00 */
[----:B------:R-:W-:Y:S01]  /*5fc0*/  IMAD.MOV.U32 R30, RZ, RZ, R12 ;  /* 0x000000ffff1e7224 */ /* 0x000fe200078e000c */
[----:B------:R-:W-:Y:S01]  /*5fd0*/  MOV R65, R14 ;  /* 0x0000000e00417202 */ /* 0x000fe20000000f00 */
[----:B------:R-:W-:Y:S01]  /*5fe0*/  IMAD.MOV.U32 R64, RZ, RZ, R15 ;  /* 0x000000ffff407224 */ /* 0x000fe200078e000f */
[----:B------:R-:W-:Y:S01]  /*5ff0*/  MOV R96, R181 ;  /* 0x000000b500607202 */ /* 0x000fe20000000f00 */
        /* <DEDUP_REMOVED lines=8> */
[----:B------:R-:W3:Y:S01]  /*6080*/  LDSM.16.MT88.4 R24, [R208+0x1a800] ;  /* 0x01a80000d018783b */ /* 0x000ee20000004200 */
[----:B------:R-:W-:Y:S01]  /*6090*/  MOV R102, R29 ;  /* 0x0000001d00667202 */ /* 0x000fe20000000f00 */
[----:B------:R-:W-:Y:S01]  /*60a0*/  IMAD.MOV.U32 R98, RZ, RZ, R180 ;  /* 0x000000ffff627224 */ /* 0x000fe200078e00b4 */
[----:B--2---:R-:W-:Y:S01]  /*60b0*/  HMMA.16816.F32 R112, R4, R16, R60 ;  /* 0x000000100470723c */ /* 0x004fe2000000183c */
[----:B------:R-:W2:Y:S01]  /*60c0*/  LDSM.16.MT88.4 R28, [R205+0x1c800] ;  /* 0x01c80000cd1c783b */ /* 0x000ea20000004200 */
[----:B------:R-:W-:-:S06]  /*60d0*/  IMAD.MOV.U32 R99, RZ, RZ, R164 ;  /* 0x000000ffff637224 */ /* 0x000fcc00078e00a4 */
[C---:B------:R-:W-:Y:S01]  /*60e0*/  HMMA.16816.F32 R180, R4.reuse, R18, R80 ;  /* 0x0000001204b4723c */ /* 0x040fe20000001850 */
[----:B------:R-:W4:Y:S06]  /*60f0*/  LDSM.16.MT88.4 R16, [R206+0x1c800] ;  /* 0x01c80000ce10783b */ /* 0x000f2c0000004200 */
        /* <DEDUP_REMOVED lines=8> */
[----:B------:R-:W-:Y:S01]  /*6180*/  MOV R84, R159 ;  /* 0x0000009f00547202 */ /* 0x000fe20000000f00 */
[----:B------:R-:W-:Y:S01]  /*6190*/  IMAD.MOV.U32 R87, RZ, RZ, R156 ;  /* 0x000000ffff577224 */ /* 0x000fe200078e009c */
[----:B------:R-:W-:Y:S01]  /*61a0*/  MOV R86, R157 ;  /* 0x0000009d00567202 */ /* 0x000fe20000000f00 */
[----:B------:R-:W-:Y:S01]  /*61b0*/  HMMA.16816.F32 R104, R4, R32, R48 ;  /* 0x000000200468723c */ /* 0x000fe20000001830 */
[----:B------:R-:W-:Y:S01]  /*61c0*/  IMAD.MOV.U32 R96, RZ, RZ, R40 ;  /* 0x000000ffff607224 */ /* 0x000fe200078e0028 */
[----:B------:R-:W-:-:S05]  /*61d0*/  MOV R97, R41 ;  /* 0x0000002900617202 */ /* 0x000fca0000000f00 */
[----:B------:R-:W-:Y:S01]  /*61e0*/  MOV R32, R66 ;  /* 0x0000004200207202 */ /* 0x000fe20000000f00 */
[----:B-1----:R-:W-:Y:S01]  /*61f0*/  HMMA.16816.F32 R192, R4, R12, R56 ;  /* 0x0000000c04c0723c */ /* 0x002fe20000001838 */
[----:B------:R-:W-:-:S07]  /*6200*/  IMAD.MOV.U32 R33, RZ, RZ, R67 ;  /* 0x000000ffff217224 */ /* 0x000fce00078e0043 */
[C---:B------:R-:W-:Y:S01]  /*6210*/  HMMA.16816.F32 R164, R4.reuse, R14, R44 ;  /* 0x0000000e04a4723c */ /* 0x040fe2000000182c */
[----:B------:R-:W1:Y:S07]  /*6220*/  LDSM.16.MT88.4 R12, [R208+0x1c800] ;  /* 0x01c80000d00c783b */ /* 0x000e6e0000004200 */
[C---:B---3--:R-:W-:Y:S08]  /*6230*/  HMMA.16816.F32 R156, R4.reuse, R24, R52 ;  /* 0x00000018049c723c */ /* 0x048ff00000001834 */
[C---:B------:R-:W-:Y:S01]  /*6240*/  HMMA.16816.F32 R108, R4.reuse, R26, R76 ;  /* 0x0000001a046c723c */ /* 0x040fe2000000184c */
[----:B------:R-:W3:Y:S07]  /*6250*/  LDSM.16.MT88.4 R24, [R205+0x1e800] ;  /* 0x01e80000cd18783b */ /* 0x000eee0000004200 */
[C---:B------:R-:W-:Y:S07]  /*6260*/  HMMA.16816.F32 R76, R4.reuse, R34, R72 ;  /* 0x00000022044c723c */ /* 0x040fee0000001848 */
[----:B------:R-:W-:Y:S01]  /*6270*/  IMAD.MOV.U32 R35, RZ, RZ, R238 ;  /* 0x000000ffff237224 */ /* 0x000fe200078e00ee */
[----:B--2---:R-:W-:Y:S01]  /*6280*/  HMMA.16816.F32 R72, R4, R28, R116 ;  /* 0x0000001c0448723c */ /* 0x004fe20000001874 */
[----:B------:R-:W-:-:S06]  /*6290*/  MOV R34, R239 ;  /* 0x000000ef00227202 */ /* 0x000fcc0000000f00 */
[----:B------:R-:W-:Y:S01]  /*62a0*/  MOV R119, R84 ;  /* 0x0000005400777202 */ /* 0x000fe20000000f00 */
        /* <DEDUP_REMOVED lines=18> */
[C---:B-1----:R-:W-:Y:S01]  /*63d0*/  HMMA.16816.F32 R48, R4.reuse, R12, R136 ;  /* 0x0000000c0430723c */ /* 0x042fe20000001888 */
[----:B------:R-:W-:Y:S01]  /*63e0*/  IMAD.MOV.U32 R100, RZ, RZ, R88 ;  /* 0x000000ffff647224 */ /* 0x000fe200078e0058 */
[----:B------:R-:W-:Y:S01]  /*63f0*/  MOV R88, R70 ;  /* 0x0000004600587202 */ /* 0x000fe20000000f00 */
[----:B------:R1:W-:Y:S01]  /*6400*/  MUFU.EX2 R123, R0 ;  /* 0x00000000007b7308 */ /* 0x0003e20000000800 */
[----:B------:R-:W-:Y:S01]  /*6410*/  IMAD.MOV.U32 R86, RZ, RZ, R42 ;  /* 0x000000ffff567224 */ /* 0x000fe200078e002a */
[----:B------:R-:W-:Y:S01]  /*6420*/  MOV R130, R83 ;  /* 0x0000005300827202 */ /* 0x000fe20000000f00 */
[----:B------:R-:W-:Y:S01]  /*6430*/  IMAD.MOV.U32 R129, RZ, RZ, R38 ;  /* 0x000000ffff817224 */ /* 0x000fe200078e0026 */
[----:B------:R-:W-:Y:S01]  /*6440*/  MOV R38, R88 ;  /* 0x0000005800267202 */ /* 0x000fe20000000f00 */
[----:B------:R-:W-:Y:S01]  /*6450*/  HMMA.16816.F32 R68, R4, R14, R144 ;  /* 0x0000000e0444723c */ /* 0x000fe20000001890 */
[----:B------:R-:W4:Y:S01]  /*6460*/  LDSM.16.MT88.4 R12, [R207+0x1e800] ;  /* 0x01e80000cf0c783b */ /* 0x000f220000004200 */
[----:B------:R-:W-:-:S05]  /*6470*/  IMAD.MOV.U32 R121, RZ, RZ, R96 ;  /* 0x000000ffff797224 */ /* 0x000fca00078e0060 */
[----:B------:R-:W-:Y:S01]  /*6480*/  MOV R144, R90 ;  /* 0x0000005a00907202 */ /* 0x000fe20000000f00 */
[C---:B------:R-:W-:Y:S01]  /*6490*/  HMMA.16816.F32 R40, R4.reuse, R16, R124 ;  /* 0x000000100428723c */ /* 0x040fe2000000187c */
[----:B------:R-:W5:Y:S01]  /*64a0*/  LDSM.16.MT88.4 R16, [R208+0x1e800] ;  /* 0x01e80000d010783b */ /* 0x000f620000004200 */
[----:B------:R-:W-:Y:S01]  /*64b0*/  IMAD.MOV.U32 R145, RZ, RZ, R91 ;  /* 0x000000ffff917224 */ /* 0x000fe200078e005b */
[----:B------:R-:W-:Y:S01]  /*64c0*/  MOV R146, R65 ;  /* 0x0000004100927202 */ /* 0x000fe20000000f00 */
[----:B-1----:R-:W-:Y:S02]  /*64d0*/  FFMA.FTZ R0, R135, c[0x0][0x23c], -R8 ;  /* 0x00008f0087007a23 */ /* 0x002fe40000010808 */
[----:B------:R-:W-:Y:S01]  /*64e0*/  IMAD.MOV.U32 R147, RZ, RZ, R64 ;  /* 0x000000ffff937224 */ /* 0x000fe200078e0040 */
[----:B------:R-:W-:Y:S01]  /*64f0*/  MOV R125, R85 ;  /* 0x00000055007d7202 */ /* 0x000fe20000000f00 */
[----:B------:R1:W1:Y:S01]  /*6500*/  MUFU.EX2 R238, R0 ;  /* 0x0000000000ee7308 */ /* 0x0002620000000800 */
[----:B------:R-:W-:Y:S01]  /*6510*/  IMAD.MOV.U32 R124, RZ, RZ, R84 ;  /* 0x000000ffff7c7224 */ /* 0x000fe200078e0054 */
[----:B------:R-:W-:Y:S01]  /*6520*/  HMMA.16816.F32 R60, R4, R20, R152 ;  /* 0x00000014043c723c */ /* 0x000fe20000001898 */
[----:B------:R-:W-:-:S02]  /*6530*/  IMAD.MOV.U32 R126, RZ, RZ, R86 ;  /* 0x000000ffff7e7224 */ /* 0x000fc400078e0056 */
[----:B------:R-:W-:-:S04]  /*6540*/  IMAD.MOV.U32 R127, RZ, RZ, R98 ;  /* 0x000000ffff7f7224 */ /* 0x000fc800078e0062 */
[----:B------:R-:W-:Y:S01]  /*6550*/  MOV R153, R99 ;  /* 0x0000006300997202 */ /* 0x000fe20000000f00 */
[C---:B---3--:R-:W-:Y:S01]  /*6560*/  HMMA.16816.F32 R84, R4.reuse, R24, R140 ;  /* 0x000000180454723c */ /* 0x048fe2000000188c */
[----:B------:R-:W-:Y:S01]  /*6570*/  IMAD.MOV.U32 R152, RZ, RZ, R101 ;  /* 0x000000ffff987224 */ /* 0x000fe200078e0065 */
[----:B------:R-:W-:Y:S01]  /*6580*/  MOV R155, R81 ;  /* 0x00000051009b7202 */ /* 0x000fe20000000f00 */
[----:B------:R-:W-:Y:S02]  /*6590*/  IMAD.MOV.U32 R154, RZ, RZ, R82 ;  /* 0x000000ffff9a7224 */ /* 0x000fe400078e0052 */
[----:B------:R-:W-:Y:S02]  /*65a0*/  IMAD.MOV.U32 R134, RZ, RZ, R153 ;  /* 0x000000ffff867224 */ /* 0x000fe400078e0099 */
[----:B-1----:R-:W-:Y:S01]  /*65b0*/  FFMA.FTZ R0, R184, c[0x0][0x23c], -R8 ;  /* 0x00008f00b8007a23 */ /* 0x002fe20000010808 */
[C---:B--2---:R-:W-:Y:S01]  /*65c0*/  HMMA.16816.F32 R96, R4.reuse, R30, R172 ;  /* 0x0000001e0460723c */ /* 0x044fe200000018ac */
        /* <DEDUP_REMOVED lines=8> */
[----:B------:R-:W2:Y:S01]  /*6650*/  LDSM.16.MT88.4 R28, [R205+0x19000] ;  /* 0x01900000cd1c783b */ /* 0x000ea20000004200 */
[----:B------:R-:W-:Y:S01]  /*6660*/  IMAD.MOV.U32 R37, RZ, RZ, R103 ;  /* 0x000000ffff257224 */ /* 0x000fe200078e0067 */
[----:B------:R-:W-:-:S04]  /*6670*/  MOV R175, R119 ;  /* 0x0000007700af7202 */ /* 0x000fc80000000f00 */
[----:B------:R-:W-:Y:S01]  /*6680*/  IMAD.MOV.U32 R169, RZ, RZ, R155 ;  /* 0x000000ffffa97224 */ /* 0x000fe200078e009b */
[----:B------:R-:W-:Y:S01]  /*6690*/  HMMA.16816.F32 R100, R4, R26, R160 ;  /* 0x0000001a0464723c */ /* 0x000fe200000018a0 */
[----:B------:R-:W3:Y:S01]  /*66a0*/  LDSM.16.MT88.4 R24, [R206+0x19000] ;  /* 0x01900000ce18783b */ /* 0x000ee20000004200 */
[----:B-1----:R-:W-:Y:S01]  /*66b0*/  FFMA.FTZ R0, R185, c[0x0][0x23c], -R8 ;  /* 0x00008f00b9007a23 */ /* 0x002fe20000010808 */
[----:B------:R-:W-:-:S03]  /*66c0*/  MOV R185, R152 ;  /* 0x0000009800b97202 */ /* 0x000fc60000000f00 */
[----:B------:R1:W1:Y:S02]  /*66d0*/  MUFU.EX2 R170, R0 ;  /* 0x0000000000aa7308 */ /* 0x0002640000000800 */
[C---:B------:R-:W-:Y:S01]  /*66e0*/  HMMA.16816.F32 R148, R4.reuse, R22, R148 ;  /* 0x000000160494723c */ /* 0x040fe20000001894 */
[----:B------:R-:W2:Y:S07]  /*66f0*/  LDSM.16.MT88.4 R20, [R208+0x19000] ;  /* 0x01900000d014783b */ /* 0x000eae0000004200 */
[----:B----4-:R-:W-:Y:S01]  /*6700*/  HMMA.16816.F32 R44, R4, R12, R248 ;  /* 0x0000000c042c723c */ /* 0x010fe200000018f8 */
[----:B-1----:R-:W-:-:S07]  /*6710*/  FFMA.FTZ R0, R187, c[0x0][0x23c], -R2 ;  /* 0x00008f00bb007a23 */ /* 0x002fce0000010802 */
[C---:B------:R-:W-:Y:S01]  /*6720*/  HMMA.16816.F32 R36, R4.reuse, R14, R36 ;  /* 0x0000000e0424723c */ /* 0x040fe20000001824 */
[----:B------:R-:W1:Y:S01]  /*6730*/  LDSM.16.MT88.4 R12, [R205+0x1b000] ;  /* 0x01b00000cd0c783b */ /* 0x000e620000004200 */
[----:B------:R4:W-:Y:S06]  /*6740*/  MUFU.EX2 R239, R0 ;  /* 0x0000000000ef7308 */ /* 0x0009ec0000000800 */
[C---:B-----5:R-:W-:Y:S08]  /*6750*/  HMMA.16816.F32 R80, R4.reuse, R16, R176 ;  /* 0x000000100450723c */ /* 0x060ff000000018b0 */
[----:B------:R-:W-:Y:S01]  /*6760*/  HMMA.16816.F32 R64, R4, R18, R196 ;  /* 0x000000120440723c */ /* 0x000fe200000018c4 */
[----:B------:R-:W5:Y:S01]  /*6770*/  LDSM.16.MT88.4 R16, [R207+0x19000] ;  /* 0x01900000cf10783b */ /* 0x000f620000004200 */
[----:B----4-:R-:W-:-:S04]  /*6780*/  FFMA.FTZ R0, R236, c[0x0][0x23c], -R2 ;  /* 0x00008f00ec007a23 */ /* 0x010fc80000010802 */
[----:B------:R4:W2:Y:S01]  /*6790*/  MUFU.EX2 R184, R0 ;  /* 0x0000000000b87308 */ /* 0x0008a20000000800 */
[----:B------:R-:W-:Y:S02]  /*67a0*/  F2FP.PACK_AB R4, R238, R123 ;  /* 0x0000007bee04723e */ /* 0x000fe400000000ff */
[----:B------:R-:W-:Y:S01]  /*67b0*/  F2FP.PACK_AB R6, R170, R135 ;  /* 0x00000087aa06723e */ /* 0x000fe200000000ff */
[----:B----4-:R-:W-:Y:S01]  /*67c0*/  FFMA.FTZ R0, R186, c[0x0][0x23c], -R2 ;  /* 0x00008f00ba007a23 */ /* 0x010fe20000010802 */
[----:B--2---:R-:W-:-:S03]  /*67d0*/  F2FP.PACK_AB R5, R184, R239 ;  /* 0x000000efb805723e */ /* 0x004fc600000000ff */
[----:B------:R2:W-:Y:S02]  /*67e0*/  MUFU.EX2 R168, R0 ;  /* 0x0000000000a87308 */ /* 0x0005e40000000800 */
[----:B--2---:R-:W-:-:S06]  /*67f0*/  FFMA.FTZ R0, R237, c[0x0][0x23c], -R2 ;  /* 0x00008f00ed007a23 */ /* 0x004fcc0000010802 */
[----:B------:R-:W2:Y:S02]  /*6800*/  MUFU.EX2 R171, R0 ;  /* 0x0000000000ab7308 */ /* 0x000ea40000000800 */
[----:B--2---:R-:W-:Y:S01]  /*6810*/  F2FP.PACK_AB R7, R171, R168 ;  /* 0x000000a8ab07723e */ /* 0x004fe200000000ff */
[----:B------:R-:W-:-:S06]  /*6820*/  FFMA.FTZ R0, R175, c[0x0][0x23c], -R8 ;  /* 0x00008f00af007a23 */ /* 0x000fcc0000010808 */
[C---:B------:R-:W-:Y:S01]  /*6830*/  HMMA.16816.F32 R136, R4.reuse, R28, R32 ;  /* 0x0000001c0488723c */ /* 0x040fe20000001820 */
[----:B------:R-:W2:Y:S07]  /*6840*/  LDSM.16.MT88.4 R32, [R206+0x1b000] ;  /* 0x01b00000ce20783b */ /* 0x000eae0000004200 */
[C---:B------:R-:W-:Y:S01]  /*6850*/  HMMA.16816.F32 R92, R4.reuse, R30, R92 ;  /* 0x0000001e045c723c */ /* 0x040fe2000000185c */
[----:B------:R-:W4:Y:S07]  /*6860*/  LDSM.16.MT88.4 R28, [R208+0x1b000] ;  /* 0x01b00000d01c783b */ /* 0x000f2e0000004200 */
[C---:B---3--:R-:W-:Y:S08]  /*6870*/  HMMA.16816.F32 R144, R4.reuse, R24, R144 ;  /* 0x000000180490723c */ /* 0x048ff00000001890 */
[C---:B------:R-:W-:Y:S01]  /*6880*/  HMMA.16816.F32 R248, R4.reuse, R26, R140 ;  /* 0x0000001a04f8723c */ /* 0x040fe2000000188c */
[----:B------:R-:W3:Y:S06]  /*6890*/  LDSM.16.MT88.4 R24, [R207+0x1b000] ;  /* 0x01b00000cf18783b */ /* 0x000eec0000004200 */
[----:B------:R-:W-:Y:S01]  /*68a0*/  MOV R140, R154 ;  /* 0x0000009a008c7202 */ /* 0x000fe20000000f00 */
[----:B------:R-:W-:Y:S01]  /*68b0*/  HMMA.16816.F32 R160, R4, R22, R240 ;  /* 0x0000001604a0723c */ /* 0x000fe200000018f0 */
[----:B------:R-:W-:Y:S01]  /*68c0*/  MOV R142, R128 ;  /* 0x00000080008e7202 */ /* 0x000fe20000000f00 */
[----:B------:R-:W-:Y:S01]  /*68d0*/  IMAD.MOV.U32 R141, RZ, RZ, R116 ;  /* 0x000000ffff8d7224 */ /* 0x000fe200078e0074 */
[----:B------:R-:W-:Y:S01]  /*68e0*/  MOV R128, R117 ;  /* 0x0000007500807202 */ /* 0x000fe20000000f00 */
[----:B------:R-:W-:-:S04]  /*68f0*/  IMAD.MOV.U32 R143, RZ, RZ, R118 ;  /* 0x000000ffff8f7224 */ /* 0x000fc800078e0076 */
[C---:B------:R-:W-:Y:S01]  /*6900*/  HMMA.16816.F32 R152, R4.reuse, R20, R244 ;  /* 0x000000140498723c */ /* 0x040fe200000018f4 */
[----:B------:R-:W3:Y:S07]  /*6910*/  LDSM.16.MT88.4 R20, [R205+0x1d000] ;  /* 0x01d00000cd14783b */ /* 0x000eee0000004200 */
[C---:B-1----:R-:W-:Y:S08]  /*6920*/  HMMA.16816.F32 R112, R4.reuse, R12, R112 ;  /* 0x0000000c0470723c */ /* 0x042ff00000001870 */
[C---:B------:R-:W-:Y:S01]  /*6930*/  HMMA.16816.F32 R116, R4.reuse, R14, R180 ;  /* 0x0000000e0474723c */ /* 0x040fe200000018b4 */
[----:B------:R-:W1:Y:S07]  /*6940*/  LDSM.16.MT88.4 R12, [R206+0x1d000] ;  /* 0x01d00000ce0c783b */ /* 0x000e6e0000004200 */
[C---:B-----5:R-:W-:Y:S08]  /*6950*/  HMMA.16816.F32 R200, R4.reuse, R16, R200 ;  /* 0x0000001004c8723c */ /* 0x060ff000000018c8 */
[C---:B------:R-:W-:Y:S01]  /*6960*/  HMMA.16816.F32 R188, R4.reuse, R18, R188 ;  /* 0x0000001204bc723c */ /* 0x040fe200000018bc */
[----:B------:R-:W5:Y:S07]  /*6970*/  LDSM.16.MT88.4 R16, [R208+0x1d000] ;  /* 0x01d00000d010783b */ /* 0x000f6e0000004200 */
[C---:B--2---:R-:W-:Y:S07]  /*6980*/  HMMA.16816.F32 R180, R4.reuse, R32, R192 ;  /* 0x0000002004b4723c */ /* 0x044fee00000018c0 */
[----:B------:R-:W-:Y:S01]  /*6990*/  IMAD.MOV.U32 R33, RZ, RZ, R185 ;  /* 0x000000ffff217224 */ /* 0x000fe200078e00b9 */
[----:B------:R-:W-:Y:S01]  /*69a0*/  MOV R32, R184 ;  /* 0x000000b800207202 */ /* 0x000fe20000000f00 */
[C---:B----4-:R-:W-:Y:S07]  /*69b0*/  HMMA.16816.F32 R176, R4.reuse, R28, R156 ;  /* 0x0000001c04b0723c */ /* 0x050fee000000189c */
[----:B------:R-:W-:Y:S01]  /*69c0*/  MOV R158, R169 ;  /* 0x000000a9009e7202 */ /* 0x000fe20000000f00 */
[----:B------:R-:W-:Y:S01]  /*69d0*/  HMMA.16816.F32 R184, R4, R34, R164 ;  /* 0x0000002204b8723c */ /* 0x000fe200000018a4 */
        /* <DEDUP_REMOVED lines=8> */
[----:B---3--:R-:W-:Y:S01]  /*6a60*/  HMMA.16816.F32 R104, R4, R24, R104 ;  /* 0x000000180468723c */ /* 0x008fe20000001868 */
[----:B------:R-:W-:Y:S01]  /*6a70*/  IMAD.MOV.U32 R166, RZ, RZ, R239 ;  /* 0x000000ffffa67224 */ /* 0x000fe200078e00ef */
[----:B------:R-:W-:Y:S01]  /*6a80*/  MOV R167, R238 ;  /* 0x000000ee00a77202 */ /* 0x000fe20000000f00 */
[----:B------:R-:W-:-:S05]  /*6a90*/  IMAD.MOV.U32 R157, RZ, RZ, R33 ;  /* 0x000000ffff9d7224 */ /* 0x000fca00078e0021 */
        /* <DEDUP_REMOVED lines=26> */
[C---:B-1----:R-:W-:Y:S01]  /*6c40*/  HMMA.16816.F32 R76, R4.reuse, R12, R40 ;  /* 0x0000000c044c723c */ /* 0x042fe20000001828 */
[----:B------:R1:W-:Y:S01]  /*6c50*/  MUFU.EX2 R40, R0 ;  /* 0x0000000000287308 */ /* 0x0003e20000000800 */
[----:B------:R-:W-:Y:S01]  /*6c60*/  MOV R156, R164 ;  /* 0x000000a4009c7202 */ /* 0x000fe20000000f00 */
[----:B------:R-:W-:Y:S01]  /*6c70*/  IMAD.MOV.U32 R159, RZ, RZ, R167 ;  /* 0x000000ffff9f7224 */ /* 0x000fe200078e00a7 */
[----:B------:R-:W-:Y:S01]  /*6c80*/  MOV R158, R166 ;  /* 0x000000a6009e7202 */ /* 0x000fe20000000f00 */
[----:B------:R-:W-:Y:S01]  /*6c90*/  IMAD.MOV.U32 R167, RZ, RZ, R171 ;  /* 0x000000ffffa77224 */ /* 0x000fe200078e00ab */
[----:B------:R-:W-:Y:S01]  /*6ca0*/  MOV R143, R11 ;  /* 0x0000000b008f7202 */ /* 0x000fe20000000f00 */
[----:B------:R-:W-:Y:S01]  /*6cb0*/  LDSM.16.MT88.4 R56, [R208+0x1b800] ;  /* 0x01b80000d038783b */ /* 0x000fe20000004200 */
[----:B-----5:R-:W-:Y:S01]  /*6cc0*/  HMMA.16816.F32 R172, R4, R18, R68 ;  /* 0x0000001204ac723c */ /* 0x020fe20000001844 */
[----:B------:R-:W-:-:S02]  /*6cd0*/  MOV R164, R168 ;  /* 0x000000a800a47202 */ /* 0x000fc40000000f00 */
[----:B------:R-:W-:Y:S01]  /*6ce0*/  MOV R166, R170 ;  /* 0x000000aa00a67202 */ /* 0x000fe20000000f00 */
[----:B------:R-:W-:Y:S01]  /*6cf0*/  IMAD.MOV.U32 R171, RZ, RZ, R143 ;  /* 0x000000ffffab7224 */ /* 0x000fe200078e008f */
[----:B------:R-:W-:Y:S02]  /*6d00*/  MOV R168, R140 ;  /* 0x0000008c00a87202 */ /* 0x000fe40000000f00 */
[----:B------:R-:W-:Y:S01]  /*6d10*/  MOV R70, R110 ;  /* 0x0000006e00467202 */ /* 0x000fe20000000f00 */
[----:B--2---:R-:W-:Y:S01]  /*6d20*/  HMMA.16816.F32 R124, R4, R28, R60 ;  /* 0x0000001c047c723c */ /* 0x004fe2000000183c */
[----:B-1----:R-:W-:Y:S01]  /*6d30*/  FFMA.FTZ R0, R252, c[0x0][0x23c], -R8 ;  /* 0x00008f00fc007a23 */ /* 0x002fe20000010808 */
[----:B------:R-:W-:-:S03]  /*6d40*/  MOV R170, R142 ;  /* 0x0000008e00aa7202 */ /* 0x000fc60000000f00 */
[----:B------:R1:W2:Y:S02]  /*6d50*/  MUFU.EX2 R12, R0 ;  /* 0x00000000000c7308 */ /* 0x0002a40000000800 */
[----:B------:R-:W-:Y:S01]  /*6d60*/  MOV R61, R129 ;  /* 0x00000081003d7202 */ /* 0x000fe20000000f00 */
[----:B------:R-:W-:Y:S01]  /*6d70*/  HMMA.16816.F32 R192, R4, R16, R48 ;  /* 0x0000001004c0723c */ /* 0x000fe20000001830 */
[----:B------:R-:W-:Y:S01]  /*6d80*/  LDSM.16.MT88.4 R48, [R206+0x1b800] ;  /* 0x01b80000ce30783b */ /* 0x000fe20000004200 */
[----:B------:R-:W-:-:S06]  /*6d90*/  IMAD.MOV.U32 R62, RZ, RZ, R168 ;  /* 0x000000ffff3e7224 */ /* 0x000fcc00078e00a8 */
[----:B------:R-:W-:Y:S01]  /*6da0*/  HMMA.16816.F32 R196, R4, R14, R52 ;  /* 0x0000000e04c4723c */ /* 0x000fe20000001834 */
[----:B-1----:R-:W-:Y:S01]  /*6db0*/  FFMA.FTZ R0, R34, c[0x0][0x23c], -R8 ;  /* 0x00008f0022007a23 */ /* 0x002fe20000010808 */
[----:B--2---:R-:W-:-:S05]  /*6dc0*/  MOV R63, R12 ;  /* 0x0000000c003f7202 */ /* 0x004fca0000000f00 */
[----:B------:R-:W-:Y:S01]  /*6dd0*/  IMAD.MOV.U32 R52, RZ, RZ, R159 ;  /* 0x000000ffff347224 */ /* 0x000fe200078e009f */
[----:B------:R-:W-:Y:S01]  /*6de0*/  HMMA.16816.F32 R32, R4, R30, R148 ;  /* 0x0000001e0420723c */ /* 0x000fe20000001894 */
[----:B------:R1:W-:Y:S01]  /*6df0*/  MUFU.EX2 R68, R0 ;  /* 0x0000000000447308 */ /* 0x0003e20000000800 */
[----:B------:R-:W-:Y:S01]  /*6e00*/  MOV R55, R156 ;  /* 0x0000009c00377202 */ /* 0x000fe20000000f00 */
[----:B------:R-:W2:Y:S01]  /*6e10*/  LDSM.16.MT88.4 R12, [R208+0x1f000] ;  /* 0x01f00000d00c783b */ /* 0x000ea20000004200 */
[----:B------:R-:W-:-:S03]  /*6e20*/  MOV R53, R158 ;  /* 0x0000009e00357202 */ /* 0x000fc60000000f00 */
[----:B------:R-:W-:Y:S01]  /*6e30*/  LDSM.16.MT88.4 R148, [R206+0x19800] ;  /* 0x01980000ce94783b */ /* 0x000fe20000004200 */
[C---:B---3--:R-:W-:Y:S07]  /*6e40*/  HMMA.16816.F32 R28, R4.reuse, R24, R84 ;  /* 0x00000018041c723c */ /* 0x048fee0000001854 */
[----:B------:R-:W-:Y:S01]  /*6e50*/  IMAD.MOV.U32 R86, RZ, RZ, R3 ;  /* 0x000000ffff567224 */ /* 0x000fe200078e0003 */
[----:B------:R-:W-:Y:S01]  /*6e60*/  HMMA.16816.F32 R24, R4, R26, R100 ;  /* 0x0000001a0418723c */ /* 0x000fe20000001864 */
[----:B-1----:R-:W-:Y:S01]  /*6e70*/  FFMA.FTZ R0, R10, c[0x0][0x23c], -R8 ;  /* 0x00008f000a007a23 */ /* 0x002fe20000010808 */
[----:B------:R-:W-:Y:S01]  /*6e80*/  MOV R85, R131 ;  /* 0x0000008300557202 */ /* 0x000fe20000000f00 */
[----:B------:R-:W1:Y:S01]  /*6e90*/  LDSM.16.MT88.4 R8, [R207+0x1f000] ;  /* 0x01f00000cf08783b */ /* 0x000e620000004200 */
[----:B------:R-:W-:Y:S01]  /*6ea0*/  IMAD.MOV.U32 R84, RZ, RZ, R128 ;  /* 0x000000ffff547224 */ /* 0x000fe200078e0080 */
[----:B------:R3:W4:Y:S01]  /*6eb0*/  MUFU.EX2 R60, R0 ;  /* 0x00000000003c7308 */ /* 0x0007220000000800 */
[----:B------:R-:W-:Y:S01]  /*6ec0*/  IMAD.MOV.U32 R87, RZ, RZ, R130 ;  /* 0x000000ffff577224 */ /* 0x000fe200078e0082 */
[----:B------:R-:W-:Y:S01]  /*6ed0*/  MOV R103, R171 ;  /* 0x000000ab00677202 */ /* 0x000fe20000000f00 */
[----:B------:R-:W-:-:S02]  /*6ee0*/  IMAD.MOV.U32 R100, RZ, RZ, R111 ;  /* 0x000000ffff647224 */ /* 0x000fc400078e006f */
[----:B------:R-:W-:Y:S02]  /*6ef0*/  IMAD.MOV.U32 R102, RZ, RZ, R170 ;  /* 0x000000ffff667224 */ /* 0x000fe400078e00aa */
[----:B---3--:R-:W-:Y:S01]  /*6f00*/  FFMA.FTZ R0, R75, c[0x0][0x23c], -R2 ;  /* 0x00008f004b007a23 */ /* 0x008fe20000010802 */
[----:B----4-:R-:W-:Y:S01]  /*6f10*/  F2FP.PACK_AB R130, R60, R68 ;  /* 0x000000443c82723e */ /* 0x010fe200000000ff */
[----:B------:R-:W-:Y:S02]  /*6f20*/  IMAD.MOV.U32 R75, RZ, RZ, R109 ;  /* 0x000000ffff4b7224 */ /* 0x000fe400078e006d */
[----:B------:R3:W-:Y:S01]  /*6f30*/  MUFU.EX2 R252, R0 ;  /* 0x0000000000fc7308 */ /* 0x0007e20000000800 */
[----:B------:R-:W-:Y:S01]  /*6f40*/  IMAD.MOV.U32 R109, RZ, RZ, R157 ;  /* 0x000000ffff6d7224 */ /* 0x000fe200078e009d */
[----:B--2---:R-:W-:Y:S01]  /*6f50*/  HMMA.16816.F32 R16, R4, R12, R80 ;  /* 0x0000000c0410723c */ /* 0x004fe20000001850 */
[----:B------:R-:W-:Y:S01]  /*6f60*/  IMAD.MOV.U32 R157, RZ, RZ, R165 ;  /* 0x000000ffff9d7224 */ /* 0x000fe200078e00a5 */
[----:B------:R-:W-:Y:S01]  /*6f70*/  LDSM.16.MT88.4 R80, [R206+0x1d800] ;  /* 0x01d80000ce50783b */ /* 0x000fe20000004200 */
[----:B------:R-:W-:-:S02]  /*6f80*/  IMAD.MOV.U32 R71, RZ, RZ, R109 ;  /* 0x000000ffff477224 */ /* 0x000fc400078e006d */
[----:B------:R-:W-:Y:S02]  /*6f90*/  IMAD.MOV.U32 R165, RZ, RZ, R169 ;  /* 0x000000ffffa57224 */ /* 0x000fe400078e00a9 */
[----:B------:R-:W-:Y:S01]  /*6fa0*/  IMAD.MOV.U32 R54, RZ, RZ, R157 ;  /* 0x000000ffff367224 */ /* 0x000fe200078e009d */
[----:B------:R-:W-:Y:S01]  /*6fb0*/  HMMA.16816.F32 R12, R4, R14, R64 ;  /* 0x0000000e040c723c */ /* 0x000fe20000001840 */
[----:B------:R-:W-:Y:S01]  /*6fc0*/  LDSM.16.MT88.4 R156, [R208+0x19800] ;  /* 0x01980000d09c783b */ /* 0x000fe20000004200 */
[----:B------:R-:W-:Y:S02]  /*6fd0*/  IMAD.MOV.U32 R69, RZ, RZ, R165 ;  /* 0x000000ffff457224 */ /* 0x000fe400078e00a5 */
[----:B------:R-:W-:Y:S01]  /*6fe0*/  IMAD.MOV.U32 R169, RZ, RZ, R141 ;  /* 0x000000ffffa97224 */ /* 0x000fe200078e008d */
[----:B------:R-:W-:Y:S01]  /*6ff0*/  LDSM.16.MT88.4 R64, [R207+0x1b800] ;  /* 0x01b80000cf40783b */ /* 0x000fe20000004200 */
[----:B---3--:R-:W-:-:S03]  /*7000*/  FFMA.FTZ R0, R135, c[0x0][0x23c], -R2 ;  /* 0x00008f0087007a23 */ /* 0x008fc60000010802 */
[----:B------:R-:W-:Y:S01]  /*7010*/  MOV R101, R169 ;  /* 0x000000a900657202 */ /* 0x000fe20000000f00 */
[----:B------:R2:W3:Y:S01]  /*7020*/  MUFU.EX2 R135, R0 ;  /* 0x0000000000877308 */ /* 0x0004e20000000800 */
[C---:B-1----:R-:W-:Y:S01]  /*7030*/  HMMA.16816.F32 R168, R4.reuse, R8, R44 ;  /* 0x0000000804a8723c */ /* 0x042fe2000000182c */
[----:B------:R-:W-:Y:S07]  /*7040*/  LDSM.16.MT88.4 R140, [R205+0x19800] ;  /* 0x01980000cd8c783b */ /* 0x000fee0000004200 */
[C---:B------:R-:W-:Y:S01]  /*7050*/  HMMA.16816.F32 R8, R4.reuse, R10, R36 ;  /* 0x0000000a0408723c */ /* 0x040fe20000001824 */
[--C-:B--2---:R-:W-:Y:S01]  /*7060*/  FFMA.FTZ R0, R134, c[0x0][0x23c], -R2.reuse ;  /* 0x00008f0086007a23 */ /* 0x104fe20000010802 */
[----:B---3--:R-:W-:Y:S01]  /*7070*/  F2FP.PACK_AB R129, R135, R252 ;  /* 0x000000fc8781723e */ /* 0x008fe200000000ff */
[----:B------:R-:W-:Y:S01]  /*7080*/  FFMA.FTZ R2, R72, c[0x0][0x23c], -R2 ;  /* 0x00008f0048027a23 */ /* 0x000fe20000010802 */
[----:B------:R-:W-:Y:S01]  /*7090*/  MOV R72, R108 ;  /* 0x0000006c00487202 */ /* 0x000fe20000000f00 */
[----:B------:R1:W-:Y:S03]  /*70a0*/  MUFU.EX2 R134, R0 ;  /* 0x0000000000867308 */ /* 0x0003e60000000800 */
[C---:B------:R-:W-:Y:S07]  /*70b0*/  HMMA.16816.F32 R108, R4.reuse, R20, R88 ;  /* 0x00000014046c723c */ /* 0x040fee0000001858 */
[----:B------:R-:W-:Y:S01]  /*70c0*/  MOV R89, R40 ;  /* 0x0000002800597202 */ /* 0x000fe20000000f00 */
[----:B------:R-:W-:Y:S01]  /*70d0*/  IMAD.MOV.U32 R91, RZ, RZ, R166 ;  /* 0x000000ffff5b7224 */ /* 0x000fe200078e00a6 */
[----:B------:R-:W2:Y:S01]  /*70e0*/  LDSM.16.MT88.4 R40, [R205+0x1b800] ;  /* 0x01b80000cd28783b */ /* 0x000ea20000004200 */
[----:B------:R-:W-:Y:S01]  /*70f0*/  MOV R90, R167 ;  /* 0x000000a7005a7202 */ /* 0x000fe20000000f00 */
[----:B------:R-:W3:Y:S01]  /*7100*/  MUFU.EX2 R3, R2 ;  /* 0x0000000200037308 */ /* 0x000ee20000000800 */
[----:B------:R-:W-:Y:S01]  /*7110*/  F2FP.PACK_AB R128, R63, R89 ;  /* 0x000000593f80723e */ /* 0x000fe200000000ff */
[----:B------:R-:W-:Y:S01]  /*7120*/  HMMA.16816.F32 R20, R4, R22, R96 ;  /* 0x000000160414723c */ /* 0x000fe20000001860 */
[----:B------:R-:W-:Y:S01]  /*7130*/  LDSM.16.MT88.4 R96, [R207+0x1d800] ;  /* 0x01d80000cf60783b */ /* 0x000fe20000004200 */
[----:B-1----:R-:W-:-:S03]  /*7140*/  MOV R0, R164 ;  /* 0x000000a400007202 */ /* 0x002fc60000000f00 */
[----:B------:R-:W1:Y:S04]  /*7150*/  LDSM.16.MT88.4 R164, [R207+0x19800] ;  /* 0x01980000cfa4783b */ /* 0x000e680000004200 */
[----:B------:R-:W-:Y:S01]  /*7160*/  LDSM.16.MT88.4 R4, [R207+0x1f800] ;  /* 0x01f80000cf04783b */ /* 0x000fe20000004200 */
[----:B---3--:R-:W-:Y:S02]  /*7170*/  F2FP.PACK_AB R131, R3, R134 ;  /* 0x000000860383723e */ /* 0x008fe400000000ff */
[----:B------:R-:W-:-:S05]  /*7180*/  MOV R2, R62 ;  /* 0x0000003e00027202 */ /* 0x000fca0000000f00 */
[C---:B------:R-:W-:Y:S07]  /*7190*/  HMMA.16816.F32 R44, R128.reuse, R48, R180 ;  /* 0x00000030802c723c */ /* 0x040fee00000018b4 */
[----:B------:R-:W-:Y:S01]  /*71a0*/  MOV R180, R84 ;  /* 0x0000005400b47202 */ /* 0x000fe20000000f00 */
[----:B------:R-:W-:Y:S01]  /*71b0*/  HMMA.16816.F32 R48, R128, R50, R184 ;  /* 0x000000328030723c */ /* 0x000fe200000018b8 */
[----:B------:R-:W-:Y:S01]  /*71c0*/  MOV R181, R103 ;  /* 0x0000006700b57202 */ /* 0x000fe20000000f00 */
[----:B------:R-:W-:Y:S01]  /*71d0*/  IMAD.MOV.U32 R182, RZ, RZ, R102 ;  /* 0x000000ffffb67224 */ /* 0x000fe200078e0066 */
[----:B------:R-:W-:-:S04]  /*71e0*/  MOV R183, R101 ;  /* 0x0000006500b77202 */ /* 0x000fc80000000f00 */
[----:B------:R-:W-:Y:S01]  /*71f0*/  IMAD.MOV.U32 R185, RZ, RZ, R52 ;  /* 0x000000ffffb97224 */ /* 0x000fe200078e0034 */
[C---:B--2---:R-:W-:Y:S01]  /*7200*/  HMMA.16816.F32 R36, R128.reuse, R40, R112 ;  /* 0x000000288024723c */ /* 0x044fe20000001870 */
[----:B------:R-:W-:Y:S01]  /*7210*/  MOV R184, R69 ;  /* 0x0000004500b87202 */ /* 0x000fe20000000f00 */
[----:B------:R-:W-:Y:S01]  /*7220*/  IMAD.MOV.U32 R187, RZ, RZ, R85 ;  /* 0x000000ffffbb7224 */ /* 0x000fe200078e0055 */
[----:B------:R-:W-:Y:S01]  /*7230*/  MOV R186, R86 ;  /* 0x0000005600ba7202 */ /* 0x000fe20000000f00 */
[----:B------:R-:W-:Y:S04]  /*7240*/  LDSM.16.MT88.4 R112, [R206+0x1f800] ;  /* 0x01f80000ce70783b */ /* 0x000fe80000004200 */
[C---:B------:R-:W-:Y:S07]  /*7250*/  HMMA.16816.F32 R40, R128.reuse, R42, R116 ;  /* 0x0000002a8028723c */ /* 0x040fee0000001874 */
[----:B------:R-:W-:Y:S01]  /*7260*/  MOV R118, R53 ;  /* 0x0000003500767202 */ /* 0x000fe20000000f00 */
[----:B------:R-:W-:Y:S01]  /*7270*/  HMMA.16816.F32 R152, R128, R156, R152 ;  /* 0x0000009c8098723c */ /* 0x000fe20000001898 */
[----:B------:R-:W-:Y:S01]  /*7280*/  MOV R116, R54 ;  /* 0x0000003600747202 */ /* 0x000fe20000000f00 */
[----:B------:R-:W-:Y:S01]  /*7290*/  IMAD.MOV.U32 R117, RZ, RZ, R55 ;  /* 0x000000ffff757224 */ /* 0x000fe200078e0037 */
[----:B------:R-:W-:-:S05]  /*72a0*/  MOV R119, R87 ;  /* 0x0000005700777202 */ /* 0x000fca0000000f00 */
[C---:B------:R-:W-:Y:S08]  /*72b0*/  HMMA.16816.F32 R156, R128.reuse, R158, R160 ;  /* 0x0000009e809c723c */ /* 0x040ff000000018a0 */
[C---:B------:R-:W-:Y:S07]  /*72c0*/  HMMA.16816.F32 R52, R128.reuse, R56, R176 ;  /* 0x000000388034723c */ /* 0x040fee00000018b0 */
[----:B------:R-:W-:Y:S01]  /*72d0*/  MOV R178, R70 ;  /* 0x0000004600b27202 */ /* 0x000fe20000000f00 */
[----:B-1----:R-:W-:Y:S01]  /*72e0*/  HMMA.16816.F32 R160, R128, R164, R200 ;  /* 0x000000a480a0723c */ /* 0x002fe200000018c8 */
[----:B------:R-:W-:-:S03]  /*72f0*/  MOV R179, R71 ;  /* 0x0000004700b37202 */ /* 0x000fc60000000f00 */
[----:B------:R-:W-:-:S03]  /*7300*/  FADD.FTZ R2, R2, R178 ;  /* 0x000000b202027221 */ /* 0x000fc60000010000 */
[----:B------:R-:W-:Y:S01]  /*7310*/  MOV R201, R0 ;  /* 0x0000000000c97202 */ /* 0x000fe20000000f00 */
[----:B------:R-:W-:Y:S01]  /*7320*/  IMAD.MOV.U32 R0, RZ, RZ, R61 ;  /* 0x000000ffff007224 */ /* 0x000fe200078e003d */
[C---:B------:R-:W-:Y:S01]  /*7330*/  HMMA.16816.F32 R164, R128.reuse, R166, R188 ;  /* 0x000000a680a4723c */ /* 0x040fe200000018bc */
[----:B------:R-:W-:Y:S01]  /*7340*/  FADD.FTZ R2, R184, R2 ;  /* 0x00000002b8027221 */ /* 0x000fe20000010000 */
[----:B------:R-:W-:Y:S01]  /*7350*/  MOV R202, R91 ;  /* 0x0000005b00ca7202 */ /* 0x000fe20000000f00 */
[----:B------:R-:W-:Y:S02]  /*7360*/  FADD.FTZ R0, R0, R179 ;  /* 0x000000b300007221 */ /* 0x000fe40000010000 */
[----:B------:R-:W-:Y:S02]  /*7370*/  FADD.FTZ R2, R116, R2 ;  /* 0x0000000274027221 */ /* 0x000fe40000010000 */
[----:B------:R-:W-:Y:S01]  /*7380*/  FADD.FTZ R0, R185, R0 ;  /* 0x00000000b9007221 */ /* 0x000fe20000010000 */
[----:B------:R-:W-:Y:S01]  /*7390*/  MOV R191, R72 ;  /* 0x0000004800bf7202 */ /* 0x000fe20000000f00 */
[----:B------:R-:W-:Y:S01]  /*73a0*/  FADD.FTZ R2, R118, R2 ;  /* 0x0000000276027221 */ /* 0x000fe20000010000 */
[----:B------:R-:W-:Y:S01]  /*73b0*/  MOV R190, R73 ;  /* 0x0000004900be7202 */ /* 0x000fe20000000f00 */
[----:B------:R-:W-:Y:S01]  /*73c0*/  FADD.FTZ R0, R117, R0 ;  /* 0x0000000075007221 */ /* 0x000fe20000010000 */
[----:B------:R-:W-:Y:S01]  /*73d0*/  MOV R188, R75 ;  /* 0x0000004b00bc7202 */ /* 0x000fe20000000f00 */
[----:B------:R-:W-:Y:S01]  /*73e0*/  IMAD.MOV.U32 R189, RZ, RZ, R74 ;  /* 0x000000ffffbd7224 */ /* 0x000fe200078e004a */
[----:B------:R-:W-:Y:S01]  /*73f0*/  HMMA.16816.F32 R144, R128, R148, R144 ;  /* 0x000000948090723c */ /* 0x000fe20000001890 */
[----:B------:R-:W-:Y:S01]  /*7400*/  FADD.FTZ R0, R119, R0 ;  /* 0x0000000077007221 */ /* 0x000fe20000010000 */
[----:B------:R-:W1:Y:S01]  /*7410*/  LDSM.16.MT88.4 R72, [R205+0x1d800] ;  /* 0x01d80000cd48783b */ /* 0x000e620000004200 */
        /* <DEDUP_REMOVED lines=8> */
[----:B------:R-:W-:Y:S01]  /*74a0*/  MOV R249, R63 ;  /* 0x0000003f00f97202 */ /* 0x000fe20000000f00 */
[----:B------:R-:W-:Y:S01]  /*74b0*/  FADD.FTZ R0, R189, R0 ;  /* 0x00000000bd007221 */ /* 0x000fe20000010000 */
[----:B------:R-:W-:Y:S01]  /*74c0*/  MOV R251, R60 ;  /* 0x0000003c00fb7202 */ /* 0x000fe20000000f00 */
        /* <DEDUP_REMOVED lines=14> */
[----:B------:R-:W-:Y:S02]  /*75b0*/  FADD.FTZ R2, R248, R2 ;  /* 0x00000002f8027221 */ /* 0x000fe40000010000 */
[----:B------:R-:W-:Y:S01]  /*75c0*/  FADD.FTZ R0, R252, R0 ;  /* 0x00000000fc007221 */ /* 0x000fe20000010000 */
[----:B------:R-:W-:Y:S01]  /*75d0*/  HMMA.16816.F32 R136, R128, R140, R136 ;  /* 0x0000008c8088723c */ /* 0x000fe20000001888 */
[----:B------:R-:W-:-:S02]  /*75e0*/  IMAD.MOV.U32 R250, RZ, RZ, R68 ;  /* 0x000000fffffa7224 */ /* 0x000fc400078e0044 */
[----:B------:R-:W-:Y:S02]  /*75f0*/  FADD.FTZ R2, R249, R2 ;  /* 0x00000002f9027221 */ /* 0x000fe40000010000 */
[----:B------:R-:W-:Y:S02]  /*7600*/  FADD.FTZ R0, R135, R0 ;  /* 0x0000000087007221 */ /* 0x000fe40000010000 */
[----:B------:R-:W-:Y:S01]  /*7610*/  FADD.FTZ R2, R250, R2 ;  /* 0x00000002fa027221 */ /* 0x000fe20000010000 */
[----:B-1----:R-:W-:Y:S01]  /*7620*/  HMMA.16816.F32 R68, R128, R72, R244 ;  /* 0x000000488044723c */ /* 0x002fe200000018f4 */
[----:B------:R-:W-:-:S06]  /*7630*/  FADD.FTZ R0, R134, R0 ;  /* 0x0000000086007221 */ /* 0x000fcc0000010000 */
[----:B------:R-:W-:Y:S01]  /*7640*/  FADD.FTZ R245, R251, R2 ;  /* 0x00000002fbf57221 */ /* 0x000fe20000010000 */
[----:B------:R-:W-:Y:S01]  /*7650*/  HMMA.16816.F32 R140, R128, R142, R92 ;  /* 0x0000008e808c723c */ /* 0x000fe2000000185c */
[----:B------:R-:W-:-:S03]  /*7660*/  FADD.FTZ R246, R3, R0 ;  /* 0x0000000003f67221 */ /* 0x000fc60000010000 */
[----:B------:R1:W-:Y:S04]  /*7670*/  STL [R1+0x14], R245 ;  /* 0x000014f501007387 */ /* 0x0003e80000100800 */
[----:B------:R1:W-:Y:S01]  /*7680*/  STL [R1+0x18], R246 ;  /* 0x000018f601007387 */ /* 0x0003e20000100800 */
[C---:B------:R-:W-:Y:S08]  /*7690*/  HMMA.16816.F32 R76, R128.reuse, R80, R76 ;  /* 0x00000050804c723c */ /* 0x040ff0000000184c */
[C---:B--2---:R-:W-:Y:S08]  /*76a0*/  HMMA.16816.F32 R84, R128.reuse, R88, R192 ;  /* 0x000000588054723c */ /* 0x044ff000000018c0 */
        /* <DEDUP_REMOVED lines=102> */
[----:B------:R-:W-:Y:S04]  /*7d10*/  LDSM.16.M88.4 R196, [R229] ;  /* 0x00000000e5c4783b */ /* 0x000fe80000000200 */
[----:B------:R-:W-:Y:S04]  /*7d20*/  LDSM.16.M88.4 R200, [R210+0x10800] ;  /* 0x01080000d2c8783b */ /* 0x000fe80000000200 */
[----:B------:R-:W-:Y:S04]  /*7d30*/  LDSM.16.M88.4 R236, [R209+0x1800] ;  /* 0x00180000d1ec783b */ /* 0x000fe80000000200 */
[----:B------:R-:W-:Y:S04]  /*7d40*/  LDSM.16.M88.4 R240, [R210+0x13000] ;  /* 0x01300000d2f0783b */ /* 0x000fe80000000200 */
[----:B------:R-:W4:Y:S01]  /*7d50*/  S2R R251, SR_TID.X ;  /* 0x0000000000fb7919 */ /* 0x000f220000002100 */
[----:B------:R-:W-:-:S03]  /*7d60*/  IMAD.U32 R0, RZ, RZ, UR25 ;  /* 0x00000019ff007e24 */ /* 0x000fc6000f8e00ff */
[----:B------:R-:W0:Y:S01]  /*7d70*/  LDGDEPBAR ;  /* 0x00000000000079af */ /* 0x000e220000000000 */
[C---:B-1----:R-:W-:Y:S08]  /*7d80*/  HMMA.16816.F32 R16, R4.reuse, R12, RZ ;  /* 0x0000000c0410723c */ /* 0x042ff000000018ff */
[C---:B------:R-:W-:Y:S08]  /*7d90*/  HMMA.16816.F32 R12, R4.reuse, R14, RZ ;  /* 0x0000000e040c723c */ /* 0x040ff000000018ff */
[C---:B------:R-:W-:Y:S08]  /*7da0*/  HMMA.16816.F32 R188, R4.reuse, R24, RZ ;  /* 0x0000001804bc723c */ /* 0x040ff000000018ff */
[C---:B------:R-:W-:Y:S01]  /*7db0*/  HMMA.16816.F32 R176, R4.reuse, R26, RZ ;  /* 0x0000001a04b0723c */ /* 0x040fe200000018ff */
[----:B------:R-:W1:Y:S07]  /*7dc0*/  LDSM.16.M88.4 R24, [R228] ;  /* 0x00000000e418783b */ /* 0x000e6e0000000200 */
[C---:B------:R-:W-:Y:S08]  /*7dd0*/  HMMA.16816.F32 R180, R4.reuse, R28, RZ ;  /* 0x0000001c04b4723c */ /* 0x040ff000000018ff */
[C---:B------:R-:W-:Y:S08]  /*7de0*/  HMMA.16816.F32 R184, R4.reuse, R30, RZ ;  /* 0x0000001e04b8723c */ /* 0x040ff000000018ff */
[C---:B------:R-:W-:Y:S08]  /*7df0*/  HMMA.16816.F32 R172, R4.reuse, R20, RZ ;  /* 0x0000001404ac723c */ /* 0x040ff000000018ff */
[----:B------:R-:W-:Y:S01]  /*7e00*/  HMMA.16816.F32 R168, R4, R22, RZ ;  /* 0x0000001604a8723c */ /* 0x000fe200000018ff */
[----:B------:R-:W-:Y:S04]  /*7e10*/  LDSM.16.M88.4 R4, [R214] ;  /* 0x00000000d604783b */ /* 0x000fe80000000200 */
[----:B------:R-:W4:Y:S03]  /*7e20*/  LDSM.16.M88.4 R20, [R210+0x10000] ;  /* 0x01000000d214783b */ /* 0x000f260000000200 */
[C---:B--2---:R-:W-:Y:S08]  /*7e30*/  HMMA.16816.F32 R28, R8.reuse, R32, R16 ;  /* 0x00000020081c723c */ /* 0x044ff00000001810 */
[C---:B------:R-:W-:Y:S08]  /*7e40*/  HMMA.16816.F32 R16, R8.reuse, R34, R12 ;  /* 0x000000220810723c */ /* 0x040ff0000000180c */
[C---:B---3--:R-:W-:Y:S01]  /*7e50*/  HMMA.16816.F32 R12, R8.reuse, R192, R180 ;  /* 0x000000c0080c723c */ /* 0x048fe200000018b4 */
[----:B------:R-:W2:Y:S07]  /*7e60*/  LDSM.16.M88.4 R180, [R210+0x11000] ;  /* 0x01100000d2b4783b */ /* 0x000eae0000000200 */
[C---:B------:R-:W-:Y:S08]  /*7e70*/  HMMA.16816.F32 R32, R8.reuse, R194, R184 ;  /* 0x000000c20820723c */ /* 0x040ff000000018b8 */
[----:B-1----:R-:W-:Y:S08]  /*7e80*/  HMMA.16816.F32 R192, R8, R24, R172 ;  /* 0x0000001808c0723c */ /* 0x002ff000000018ac */
[C---:B----4-:R-:W-:Y:S08]  /*7e90*/  HMMA.16816.F32 R172, R4.reuse, R20, R28 ;  /* 0x0000001404ac723c */ /* 0x050ff0000000181c */
[----:B------:R-:W-:Y:S01]  /*7ea0*/  HMMA.16816.F32 R28, R4, R22, R16 ;  /* 0x00000016041c723c */ /* 0x000fe20000001810 */
[----:B------:R-:W1:Y:S07]  /*7eb0*/  LDSM.16.M88.4 R16, [R210+0x11800] ;  /* 0x01180000d210783b */ /* 0x000e6e0000000200 */
[C---:B------:R-:W-:Y:S08]  /*7ec0*/  HMMA.16816.F32 R188, R8.reuse, R196, R188 ;  /* 0x000000c408bc723c */ /* 0x040ff000000018bc */
[C---:B------:R-:W-:Y:S08]  /*7ed0*/  HMMA.16816.F32 R184, R8.reuse, R198, R176 ;  /* 0x000000c608b8723c */ /* 0x040ff000000018b0 */
[----:B------:R-:W-:Y:S01]  /*7ee0*/  HMMA.16816.F32 R176, R8, R26, R168 ;  /* 0x0000001a08b0723c */ /* 0x000fe200000018a8 */
[----:B------:R-:W-:Y:S07]  /*7ef0*/  LDSM.16.M88.4 R8, [R213] ;  /* 0x00000000d508783b */ /* 0x000fee0000000200 */
[C---:B------:R-:W-:Y:S01]  /*7f00*/  HMMA.16816.F32 R24, R4.reuse, R200, R12 ;  /* 0x000000c80418723c */ /* 0x040fe2000000180c */
[----:B------:R-:W3:Y:S07]  /*7f10*/  LDSM.16.M88.4 R12, [R209] ;  /* 0x00000000d10c783b */ /* 0x000eee0000000200 */
[C---:B--2---:R-:W-:Y:S01]  /*7f20*/  HMMA.16816.F32 R168, R4.reuse, R180, R188 ;  /* 0x000000b404a8723c */ /* 0x044fe200000018bc */
[----:B------:R-:W-:Y:S07]  /*7f30*/  LDSM.16.M88.4 R188, [R204+0x12000] ;  /* 0x01200000ccbc783b */ /* 0x000fee0000000200 */
[C---:B------:R-:W-:Y:S01]  /*7f40*/  HMMA.16816.F32 R184, R4.reuse, R182, R184 ;  /* 0x000000b604b8723c */ /* 0x040fe200000018b8 */
[----:B------:R-:W2:Y:S07]  /*7f50*/  LDSM.16.M88.4 R180, [R209+0x1000] ;  /* 0x00100000d1b4783b */ /* 0x000eae0000000200 */
[C---:B------:R-:W-:Y:S01]  /*7f60*/  HMMA.16816.F32 R20, R4.reuse, R202, R32 ;  /* 0x000000ca0414723c */ /* 0x040fe20000001820 */
[----:B------:R-:W4:Y:S07]  /*7f70*/  LDSM.16.M88.4 R32, [R209+0x800] ;  /* 0x00080000d120783b */ /* 0x000f2e0000000200 */
[C---:B-1----:R-:W-:Y:S08]  /*7f80*/  HMMA.16816.F32 R192, R4.reuse, R16, R192 ;  /* 0x0000001004c0723c */ /* 0x042ff000000018c0 */
[----:B------:R-:W-:Y:S01]  /*7f90*/  HMMA.16816.F32 R16, R4, R18, R176 ;  /* 0x000000120410723c */ /* 0x000fe200000018b0 */
[----:B------:R-:W1:Y:S04]  /*7fa0*/  LDSM.16.M88.4 R4, [R211+0x4000] ;  /* 0x00400000d304783b */ /* 0x000e680000000200 */
[----:B------:R-:W1:Y:S03]  /*7fb0*/  LDSM.16.M88.4 R176, [R204+0x12800] ;  /* 0x01280000ccb0783b */ /* 0x000e660000000200 */
[C---:B---3--:R-:W-:Y:S08]  /*7fc0*/  HMMA.16816.F32 R200, R8.reuse, R12, R172 ;  /* 0x0000000c08c8723c */ /* 0x048ff000000018ac */
[C---:B------:R-:W-:Y:S08]  /*7fd0*/  HMMA.16816.F32 R196, R8.reuse, R14, R28 ;  /* 0x0000000e08c4723c */ /* 0x040ff0000000181c */
[C---:B------:R-:W-:Y:S01]  /*7fe0*/  HMMA.16816.F32 R12, R8.reuse, R238, R16 ;  /* 0x000000ee080c723c */ /* 0x040fe20000001810 */
[----:B------:R-:W3:Y:S07]  /*7ff0*/  LDSM.16.M88.4 R16, [R204+0x13800] ;  /* 0x01380000cc10783b */ /* 0x000eee0000000200 */
[C---:B--2---:R-:W-:Y:S01]  /*8000*/  HMMA.16816.F32 R28, R8.reuse, R180, R168 ;  /* 0x000000b4081c723c */ /* 0x044fe200000018a8 */
[----:B------:R-:W2:Y:S07]  /*8010*/  LDSM.16.M88.4 R168, [R204+0x13000] ;  /* 0x01300000cca8783b */ /* 0x000eae0000000200 */
[C---:B----4-:R-:W-:Y:S08]  /*8020*/  HMMA.16816.F32 R172, R8.reuse, R32, R24 ;  /* 0x0000002008ac723c */ /* 0x050ff00000001818 */
[C---:B------:R-:W-:Y:S08]  /*8030*/  HMMA.16816.F32 R32, R8.reuse, R34, R20 ;  /* 0x000000220820723c */ /* 0x040ff00000001814 */
[C---:B------:R-:W-:Y:S01]  /*8040*/  HMMA.16816.F32 R20, R8.reuse, R236, R192 ;  /* 0x000000ec0814723c */ /* 0x040fe200000018c0 */
[----:B------:R-:W-:Y:S07]  /*8050*/  LDSM.16.M88.4 R236, [R227] ;  /* 0x00000000e3ec783b */ /* 0x000fee0000000200 */
[----:B------:R-:W-:Y:S01]  /*8060*/  HMMA.16816.F32 R24, R8, R182, R184 ;  /* 0x000000b60818723c */ /* 0x000fe200000018b8 */
[----:B------:R-:W4:Y:S07]  /*8070*/  LDSM.16.M88.4 R8, [R212+0x4000] ;  /* 0x00400000d408783b */ /* 0x000f2e0000000200 */
[C---:B-1----:R-:W-:Y:S08]  /*8080*/  HMMA.16816.F32 R180, R4.reuse, R188, R200 ;  /* 0x000000bc04b4723c */ /* 0x042ff000000018c8 */
[C---:B------:R-:W-:Y:S01]  /*8090*/  HMMA.16816.F32 R196, R4.reuse, R190, R196 ;  /* 0x000000be04c4723c */ /* 0x040fe200000018c4 */
[----:B------:R-:W1:Y:S07]  /*80a0*/  LDSM.16.M88.4 R188, [R226] ;  /* 0x00000000e2bc783b */ /* 0x000e6e0000000200 */
[C---:B------:R-:W-:Y:S08]  /*80b0*/  HMMA.16816.F32 R192, R4.reuse, R176, R172 ;  /* 0x000000b004c0723c */ /* 0x040ff000000018ac */
[C---:B------:R-:W-:Y:S08]  /*80c0*/  HMMA.16816.F32 R32, R4.reuse, R178, R32 ;  /* 0x000000b20420723c */ /* 0x040ff00000001820 */
[C---:B---3--:R-:W-:Y:S01]  /*80d0*/  HMMA.16816.F32 R172, R4.reuse, R16, R20 ;  /* 0x0000001004ac723c */ /* 0x048fe20000001814 */
[----:B------:R-:W3:Y:S07]  /*80e0*/  LDSM.16.M88.4 R20, [R224] ;  /* 0x00000000e014783b */ /* 0x000eee0000000200 */
[C---:B--2---:R-:W-:Y:S01]  /*80f0*/  HMMA.16816.F32 R184, R4.reuse, R168, R28 ;  /* 0x000000a804b8723c */ /* 0x044fe2000000181c */
[----:B------:R-:W-:Y:S07]  /*8100*/  LDSM.16.M88.4 R28, [R210+0x12000] ;  /* 0x01200000d21c783b */ /* 0x000fee0000000200 */
[C---:B------:R-:W-:Y:S01]  /*8110*/  HMMA.16816.F32 R176, R4.reuse, R170, R24 ;  /* 0x000000aa04b0723c */ /* 0x040fe20000001818 */
[----:B------:R-:W2:Y:S04]  /*8120*/  LDSM.16.M88.4 R24, [R225] ;  /* 0x00000000e118783b */ /* 0x000ea80000000200 */
[----:B------:R-:W-:Y:S03]  /*8130*/  LDSM.16.M88.4 R168, [R210+0x12800] ;  /* 0x01280000d2a8783b */ /* 0x000fe60000000200 */
[----:B------:R-:W-:Y:S01]  /*8140*/  HMMA.16816.F32 R16, R4, R18, R12 ;  /* 0x000000120410723c */ /* 0x000fe2000000180c */
[----:B------:R-:W2:Y:S07]  /*8150*/  LDSM.16.M88.4 R4, [R214+0x4000] ;  /* 0x00400000d604783b */ /* 0x000eae0000000200 */
[C---:B----4-:R-:W-:Y:S01]  /*8160*/  HMMA.16816.F32 R12, R8.reuse, R236, R180 ;  /* 0x000000ec080c723c */ /* 0x050fe200000018b4 */
[----:B------:R-:W-:Y:S07]  /*8170*/  LDSM.16.M88.4 R180, [R209+0x2000] ;  /* 0x00200000d1b4783b */ /* 0x000fee0000000200 */
[C---:B------:R-:W-:Y:S08]  /*8180*/  HMMA.16816.F32 R200, R8.reuse, R238, R196 ;  /* 0x000000ee08c8723c */ /* 0x040ff000000018c4 */
[C---:B-1----:R-:W-:Y:S08]  /*8190*/  HMMA.16816.F32 R192, R8.reuse, R188, R192 ;  /* 0x000000bc08c0723c */ /* 0x042ff000000018c0 */
[C---:B------:R-:W-:Y:S08]  /*81a0*/  HMMA.16816.F32 R32, R8.reuse, R190, R32 ;  /* 0x000000be0820723c */ /* 0x040ff00000001820 */
[C---:B---3--:R-:W-:Y:S08]  /*81b0*/  HMMA.16816.F32 R236, R8.reuse, R20, R172 ;  /* 0x0000001408ec723c */ /* 0x048ff000000018ac */
[----:B--2---:R-:W-:Y:S08]  /*81c0*/  HMMA.16816.F32 R188, R8, R26, R176 ;  /* 0x0000001a08bc723c */ /* 0x004ff000000018b0 */
[----:B------:R-:W-:Y:S01]  /*81d0*/  HMMA.16816.F32 R172, R4, R28, R12 ;  /* 0x0000001c04ac723c */ /* 0x000fe2000000180c */
[----:B------:R-:W1:Y:S07]  /*81e0*/  LDSM.16.M88.4 R12, [R210+0x13800] ;  /* 0x01380000d20c783b */ /* 0x000e6e0000000200 */
[C---:B------:R-:W-:Y:S08]  /*81f0*/  HMMA.16816.F32 R184, R8.reuse, R24, R184 ;  /* 0x0000001808b8723c */ /* 0x040ff000000018b8 */
[----:B------:R-:W-:Y:S01]  /*8200*/  HMMA.16816.F32 R176, R8, R22, R16 ;  /* 0x0000001608b0723c */ /* 0x000fe20000001810 */
[----:B------:R-:W2:Y:S07]  /*8210*/  LDSM.16.M88.4 R8, [R213+0x4000] ;  /* 0x00400000d508783b */ /* 0x000eae0000000200 */
[C---:B------:R-:W-:Y:S08]  /*8220*/  HMMA.16816.F32 R200, R4.reuse, R30, R200 ;  /* 0x0000001e04c8723c */ /* 0x040ff000000018c8 */
[C---:B------:R-:W-:Y:S01]  /*8230*/  HMMA.16816.F32 R196, R4.reuse, R168, R192 ;  /* 0x000000a804c4723c */ /* 0x040fe200000018c0 */
[----:B------:R-:W-:Y:S07]  /*8240*/  LDSM.16.M88.4 R192, [R204+0x14000] ;  /* 0x01400000ccc0783b */ /* 0x000fee0000000200 */
[C---:B------:R-:W-:Y:S01]  /*8250*/  HMMA.16816.F32 R28, R4.reuse, R170, R32 ;  /* 0x000000aa041c723c */ /* 0x040fe20000001820 */
[----:B------:R-:W3:Y:S04]  /*8260*/  LDSM.16.M88.4 R168, [R209+0x2800] ;  /* 0x00280000d1a8783b */ /* 0x000ee80000000200 */
[----:B------:R-:W4:Y:S03]  /*8270*/  LDSM.16.M88.4 R32, [R209+0x3000] ;  /* 0x00300000d120783b */ /* 0x000f260000000200 */
        /* <DEDUP_REMOVED lines=8> */
[C---:B---3--:R-:W-:Y:S08]  /*8300*/  HMMA.16816.F32 R236, R8.reuse, R168, R196 ;  /* 0x000000a808ec723c */ /* 0x048ff000000018c4 */
[C---:B------:R-:W-:Y:S01]  /*8310*/  HMMA.16816.F32 R200, R8.reuse, R170, R28 ;  /* 0x000000aa08c8723c */ /* 0x040fe2000000181c */
[----:B------:R-:W2:Y:S04]  /*8320*/  LDSM.16.M88.4 R168, [R204+0x14800] ;  /* 0x01480000cca8783b */ /* 0x000ea80000000200 */
[----:B------:R-:W3:Y:S03]  /*8330*/  LDSM.16.M88.4 R28, [R204+0x15800] ;  /* 0x01580000cc1c783b */ /* 0x000ee60000000200 */
[C---:B------:R-:W-:Y:S08]  /*8340*/  HMMA.16816.F32 R184, R8.reuse, R180, R172 ;  /* 0x000000b408b8723c */ /* 0x040ff000000018ac */
[C---:B----4-:R-:W-:Y:S08]  /*8350*/  HMMA.16816.F32 R196, R8.reuse, R32, R24 ;  /* 0x0000002008c4723c */ /* 0x050ff00000001818 */
[C---:B------:R-:W-:Y:S01]  /*8360*/  HMMA.16816.F32 R180, R8.reuse, R34, R20 ;  /* 0x0000002208b4723c */ /* 0x040fe20000001814 */
[----:B------:R-:W-:Y:S07]  /*8370*/  LDSM.16.M88.4 R20, [R223] ;  /* 0x00000000df14783b */ /* 0x000fee0000000200 */
[C---:B------:R-:W-:Y:S08]  /*8380*/  HMMA.16816.F32 R172, R8.reuse, R240, R16 ;  /* 0x000000f008ac723c */ /* 0x040ff00000001810 */
[----:B------:R-:W-:Y:S01]  /*8390*/  HMMA.16816.F32 R24, R8, R242, R12 ;  /* 0x000000f20818723c */ /* 0x000fe2000000180c */
[----:B------:R-:W4:Y:S04]  /*83a0*/  LDSM.16.M88.4 R8, [R212+0x8000] ;  /* 0x00800000d408783b */ /* 0x000f280000000200 */
[----:B------:R-:W3:Y:S03]  /*83b0*/  LDSM.16.M88.4 R240, [R222] ;  /* 0x00000000def0783b */ /* 0x000ee60000000200 */
[C---:B-1----:R-:W-:Y:S01]  /*83c0*/  HMMA.16816.F32 R16, R4.reuse, R192, R184 ;  /* 0x000000c00410723c */ /* 0x042fe200000018b8 */
[----:B------:R-:W1:Y:S07]  /*83d0*/  LDSM.16.M88.4 R184, [R221] ;  /* 0x00000000ddb8783b */ /* 0x000e6e0000000200 */
[C---:B------:R-:W-:Y:S08]  /*83e0*/  HMMA.16816.F32 R12, R4.reuse, R194, R188 ;  /* 0x000000c2040c723c */ /* 0x040ff000000018bc */
[C---:B--2---:R-:W-:Y:S01]  /*83f0*/  HMMA.16816.F32 R32, R4.reuse, R168, R236 ;  /* 0x000000a80420723c */ /* 0x044fe200000018ec */
[----:B------:R-:W-:Y:S07]  /*8400*/  LDSM.16.M88.4 R236, [R210+0x15800] ;  /* 0x01580000d2ec783b */ /* 0x000fee0000000200 */
[C---:B------:R-:W-:Y:S08]  /*8410*/  HMMA.16816.F32 R196, R4.reuse, R176, R196 ;  /* 0x000000b004c4723c */ /* 0x040ff000000018c4 */
[C---:B------:R-:W-:Y:S01]  /*8420*/  HMMA.16816.F32 R192, R4.reuse, R178, R180 ;  /* 0x000000b204c0723c */ /* 0x040fe200000018b4 */
[----:B------:R-:W2:Y:S07]  /*8430*/  LDSM.16.M88.4 R180, [R220] ;  /* 0x00000000dcb4783b */ /* 0x000eae0000000200 */
[C---:B---3--:R-:W-:Y:S08]  /*8440*/  HMMA.16816.F32 R176, R4.reuse, R28, R172 ;  /* 0x0000001c04b0723c */ /* 0x048ff000000018ac */
[C---:B------:R-:W-:Y:S08]  /*8450*/  HMMA.16816.F32 R188, R4.reuse, R170, R200 ;  /* 0x000000aa04bc723c */ /* 0x040ff000000018c8 */
[----:B------:R-:W-:Y:S01]  /*8460*/  HMMA.16816.F32 R172, R4, R30, R24 ;  /* 0x0000001e04ac723c */ /* 0x000fe20000001818 */
[----:B------:R-:W-:Y:S04]  /*8470*/  LDSM.16.M88.4 R4, [R214+0x8000] ;  /* 0x00800000d604783b */ /* 0x000fe80000000200 */
[----:B------:R-:W-:Y:S03]  /*8480*/  LDSM.16.M88.4 R28, [R210+0x14800] ;  /* 0x01480000d21c783b */ /* 0x000fe60000000200 */
[C---:B----4-:R-:W-:Y:S08]  /*8490*/  HMMA.16816.F32 R168, R8.reuse, R20, R16 ;  /* 0x0000001408a8723c */ /* 0x050ff00000001810 */
[C---:B------:R-:W-:Y:S08]  /*84a0*/  HMMA.16816.F32 R24, R8.reuse, R22, R12 ;  /* 0x000000160818723c */ /* 0x040ff0000000180c */
[C---:B------:R-:W-:Y:S01]  /*84b0*/  HMMA.16816.F32 R20, R8.reuse, R240, R32 ;  /* 0x000000f00814723c */ /* 0x040fe20000001820 */
[----:B------:R-:W3:Y:S07]  /*84c0*/  LDSM.16.M88.4 R32, [R210+0x14000] ;  /* 0x01400000d220783b */ /* 0x000eee0000000200 */
[C---:B------:R-:W-:Y:S01]  /*84d0*/  HMMA.16816.F32 R16, R8.reuse, R242, R188 ;  /* 0x000000f20810723c */ /* 0x040fe200000018bc */
[----:B------:R-:W4:Y:S07]  /*84e0*/  LDSM.16.M88.4 R240, [R210+0x15000] ;  /* 0x01500000d2f0783b */ /* 0x000f2e0000000200 */
[C---:B-1----:R-:W-:Y:S08]  /*84f0*/  HMMA.16816.F32 R12, R8.reuse, R184, R196 ;  /* 0x000000b8080c723c */ /* 0x042ff000000018c4 */
[C---:B------:R-:W-:Y:S08]  /*8500*/  HMMA.16816.F32 R192, R8.reuse, R186, R192 ;  /* 0x000000ba08c0723c */ /* 0x040ff000000018c0 */
[C---:B--2---:R-:W-:Y:S08]  /*8510*/  HMMA.16816.F32 R200, R8.reuse, R180, R176 ;  /* 0x000000b408c8723c */ /* 0x044ff000000018b0 */
[----:B------:R-:W-:Y:S01]  /*8520*/  HMMA.16816.F32 R188, R8, R182, R172 ;  /* 0x000000b608bc723c */ /* 0x000fe200000018ac */
[----:B------:R-:W-:Y:S07]  /*8530*/  LDSM.16.M88.4 R8, [R213+0x8000] ;  /* 0x00800000d508783b */ /* 0x000fee0000000200 */
[C---:B---3--:R-:W-:Y:S01]  /*8540*/  HMMA.16816.F32 R196, R4.reuse, R32, R168 ;  /* 0x0000002004c4723c */ /* 0x048fe200000018a8 */
[----:B------:R-:W1:Y:S07]  /*8550*/  LDSM.16.M88.4 R168, [R209+0x4000] ;  /* 0x00400000d1a8783b */ /* 0x000e6e0000000200 */
[C---:B------:R-:W-:Y:S01]  /*8560*/  HMMA.16816.F32 R184, R4.reuse, R34, R24 ;  /* 0x0000002204b8723c */ /* 0x040fe20000001818 */
[----:B------:R-:W2:Y:S04]  /*8570*/  LDSM.16.M88.4 R32, [R209+0x4800] ;  /* 0x00480000d120783b */ /* 0x000ea80000000200 */
[----:B------:R-:W-:Y:S03]  /*8580*/  LDSM.16.M88.4 R24, [R209+0x5800] ;  /* 0x00580000d118783b */ /* 0x000fe60000000200 */
[C---:B------:R-:W-:Y:S08]  /*8590*/  HMMA.16816.F32 R180, R4.reuse, R28, R20 ;  /* 0x0000001c04b4723c */ /* 0x040ff00000001814 */
[C---:B------:R-:W-:Y:S01]  /*85a0*/  HMMA.16816.F32 R176, R4.reuse, R30, R16 ;  /* 0x0000001e04b0723c */ /* 0x040fe20000001810 */
[----:B------:R-:W3:Y:S07]  /*85b0*/  LDSM.16.M88.4 R28, [R209+0x5000] ;  /* 0x00500000d11c783b */ /* 0x000eee0000000200 */
        /* <DEDUP_REMOVED lines=9> */
[C---:B--2---:R-:W-:Y:S01]  /*8650*/  HMMA.16816.F32 R200, R8.reuse, R34, R176 ;  /* 0x0000002208c8723c */ /* 0x044fe200000018b0 */
[----:B------:R-:W-:Y:S07]  /*8660*/  LDSM.16.M88.4 R176, [R219] ;  /* 0x00000000dbb0783b */ /* 0x000fee0000000200 */
[C---:B---3--:R-:W-:Y:S01]  /*8670*/  HMMA.16816.F32 R184, R8.reuse, R30, R12 ;  /* 0x0000001e08b8723c */ /* 0x048fe2000000180c */
[----:B------:R-:W2:Y:S07]  /*8680*/  LDSM.16.M88.4 R12, [R212+0xc000] ;  /* 0x00c00000d40c783b */ /* 0x000eae0000000200 */
[C---:B------:R-:W-:Y:S01]  /*8690*/  HMMA.16816.F32 R196, R8.reuse, R28, R20 ;  /* 0x0000001c08c4723c */ /* 0x040fe20000001814 */
[----:B------:R-:W3:Y:S07]  /*86a0*/  LDSM.16.M88.4 R28, [R204+0x17800] ;  /* 0x01780000cc1c783b */ /* 0x000eee0000000200 */
[C---:B------:R-:W-:Y:S01]  /*86b0*/  HMMA.16816.F32 R240, R8.reuse, R32, R180 ;  /* 0x0000002008f0723c */ /* 0x040fe200000018b4 */
[----:B------:R-:W2:Y:S04]  /*86c0*/  LDSM.16.M88.4 R32, [R204+0x17000] ;  /* 0x01700000cc20783b */ /* 0x000ea80000000200 */
[----:B------:R-:W-:Y:S03]  /*86d0*/  LDSM.16.M88.4 R180, [R210+0x16000] ;  /* 0x01600000d2b4783b */ /* 0x000fe60000000200 */
[C---:B------:R-:W-:Y:S08]  /*86e0*/  HMMA.16816.F32 R172, R8.reuse, R24, R172 ;  /* 0x0000001808ac723c */ /* 0x040ff000000018ac */
[----:B------:R-:W-:Y:S01]  /*86f0*/  HMMA.16816.F32 R24, R8, R26, R16 ;  /* 0x0000001a0818723c */ /* 0x000fe20000001810 */
[----:B------:R-:W3:Y:S07]  /*8700*/  LDSM.16.M88.4 R8, [R214+0xc000] ;  /* 0x00c00000d608783b */ /* 0x000eee0000000200 */
[C---:B----4-:R-:W-:Y:S08]  /*8710*/  HMMA.16816.F32 R20, R4.reuse, R236, R188 ;  /* 0x000000ec0414723c */ /* 0x050ff000000018bc */
[C---:B------:R-:W-:Y:S08]  /*8720*/  HMMA.16816.F32 R16, R4.reuse, R238, R192 ;  /* 0x000000ee0410723c */ /* 0x040ff000000018c0 */
[----:B-1----:R-:W-:Y:S08]  /*8730*/  HMMA.16816.F32 R188, R4, R168, R240 ;  /* 0x000000a804bc723c */ /* 0x002ff000000018f0 */
[C---:B--2---:R-:W-:Y:S08]  /*8740*/  HMMA.16816.F32 R20, R12.reuse, R176, R20 ;  /* 0x000000b00c14723c */ /* 0x044ff00000001814 */
[----:B------:R-:W-:Y:S08]  /*8750*/  HMMA.16816.F32 R16, R12, R178, R16 ;  /* 0x000000b20c10723c */ /* 0x000ff00000001810 */
[C---:B---3--:R-:W-:Y:S01]  /*8760*/  HMMA.16816.F32 R240, R4.reuse, R30, R24 ;  /* 0x0000001e04f0723c */ /* 0x048fe20000001818 */
[----:B------:R-:W1:Y:S07]  /*8770*/  LDSM.16.M88.4 R24, [R218] ;  /* 0x00000000da18783b */ /* 0x000e6e0000000200 */
[C---:B------:R-:W-:Y:S01]  /*8780*/  HMMA.16816.F32 R200, R4.reuse, R170, R200 ;  /* 0x000000aa04c8723c */ /* 0x040fe200000018c8 */
[----:B------:R-:W-:Y:S07]  /*8790*/  LDSM.16.M88.4 R168, [R217] ;  /* 0x00000000d9a8783b */ /* 0x000fee0000000200 */
[C---:B------:R-:W-:Y:S08]  /*87a0*/  HMMA.16816.F32 R192, R4.reuse, R32, R196 ;  /* 0x0000002004c0723c */ /* 0x040ff000000018c4 */
[C---:B------:R-:W-:Y:S01]  /*87b0*/  HMMA.16816.F32 R184, R4.reuse, R34, R184 ;  /* 0x0000002204b8723c */ /* 0x040fe200000018b8 */
[----:B------:R-:W-:Y:S07]  /*87c0*/  LDSM.16.M88.4 R32, [R209+0x6000] ;  /* 0x00600000d120783b */ /* 0x000fee0000000200 */
[----:B------:R-:W-:Y:S01]  /*87d0*/  HMMA.16816.F32 R236, R4, R28, R172 ;  /* 0x0000001c04ec723c */ /* 0x000fe200000018ac */
[----:B------:R-:W2:Y:S07]  /*87e0*/  LDSM.16.M88.4 R4, [R213+0xc000] ;  /* 0x00c00000d504783b */ /* 0x000eae0000000200 */
[C---:B------:R-:W-:Y:S08]  /*87f0*/  HMMA.16816.F32 R28, R8.reuse, R180, R20 ;  /* 0x000000b4081c723c */ /* 0x040ff00000001814 */
[----:B------:R-:W-:Y:S01]  /*8800*/  HMMA.16816.F32 R16, R8, R182, R16 ;  /* 0x000000b60810723c */ /* 0x000fe20000001810 */
[----:B------:R-:W3:Y:S07]  /*8810*/  LDSM.16.M88.4 R180, [R210+0x16800] ;  /* 0x01680000d2b4783b */ /* 0x000eee0000000200 */
[C---:B-1----:R-:W-:Y:S01]  /*8820*/  HMMA.16816.F32 R20, R12.reuse, R24, R188 ;  /* 0x000000180c14723c */ /* 0x042fe200000018bc */
[----:B------:R-:W-:Y:S07]  /*8830*/  LDSM.16.M88.4 R188, [R216] ;  /* 0x00000000d8bc783b */ /* 0x000fee0000000200 */
[----:B------:R-:W-:Y:S08]  /*8840*/  HMMA.16816.F32 R176, R12, R26, R200 ;  /* 0x0000001a0cb0723c */ /* 0x000ff000000018c8 */
[C---:B--2---:R-:W-:Y:S08]  /*8850*/  HMMA.16816.F32 R24, R4.reuse, R32, R28 ;  /* 0x000000200418723c */ /* 0x044ff0000000181c */
[----:B------:R-:W-:Y:S01]  /*8860*/  HMMA.16816.F32 R172, R4, R34, R16 ;  /* 0x0000002204ac723c */ /* 0x000fe20000001810 */
[----:B------:R-:W1:Y:S07]  /*8870*/  LDSM.16.M88.4 R32, [R210+0x17000] ;  /* 0x01700000d220783b */ /* 0x000e6e0000000200 */
[C---:B------:R-:W-:Y:S01]  /*8880*/  HMMA.16816.F32 R196, R12.reuse, R170, R184 ;  /* 0x000000aa0cc4723c */ /* 0x040fe200000018b8 */
[----:B------:R-:W2:Y:S07]  /*8890*/  LDSM.16.M88.4 R184, [R209+0x6800] ;  /* 0x00680000d1b8783b */ /* 0x000eae0000000200 */
[----:B------:R-:W-:Y:S01]  /*88a0*/  HMMA.16816.F32 R192, R12, R168, R192 ;  /* 0x000000a80cc0723c */ /* 0x000fe200000018c0 */
[----:B------:R-:W4:Y:S07]  /*88b0*/  LDSM.16.M88.4 R168, [R209+0x7000] ;  /* 0x00700000d1a8783b */ /* 0x000f2e0000000200 */
[C---:B---3--:R-:W-:Y:S08]  /*88c0*/  HMMA.16816.F32 R16, R8.reuse, R180, R20 ;  /* 0x000000b40810723c */ /* 0x048ff00000001814 */
[C---:B------:R-:W-:Y:S01]  /*88d0*/  HMMA.16816.F32 R20, R8.reuse, R182, R176 ;  /* 0x000000b60814723c */ /* 0x040fe200000018b0 */
[----:B------:R-:W3:Y:S07]  /*88e0*/  LDSM.16.M88.4 R180, [R210+0x17800] ;  /* 0x01780000d2b4783b */ /* 0x000eee0000000200 */
[----:B-1----:R-:W-:Y:S01]  /*88f0*/  HMMA.16816.F32 R28, R8, R32, R192 ;  /* 0x00000020081c723c */ /* 0x002fe200000018c0 */
[----:B------:R-:W-:-:S02]  /*8900*/  FMUL.FTZ R24, R24, c[0x0][0x2ec] ;  /* 0x0000bb0018187a20 */ /* 0x000fc40000410000 */
[----:B------:R-:W-:Y:S02]  /*8910*/  FMUL.FTZ R25, R25, c[0x0][0x2ec] ;  /* 0x0000bb0019197a20 */ /* 0x000fe40000410000 */
[----:B------:R-:W-:-:S03]  /*8920*/  FMUL.FTZ R26, R26, c[0x0][0x2ec] ;  /* 0x0000bb001a1a7a20 */ /* 0x000fc60000410000 */
[----:B--2---:R-:W-:Y:S01]  /*8930*/  HMMA.16816.F32 R16, R4, R184, R16 ;  /* 0x000000b80410723c */ /* 0x004fe20000001810 */
[----:B------:R-:W-:Y:S01]  /*8940*/  FMUL.FTZ R27, R27, c[0x0][0x2ec] ;  /* 0x0000bb001b1b7a20 */ /* 0x000fe20000410000 */
[----:B-----5:R-:W1:Y:S01]  /*8950*/  MUFU.TANH R3, R24 ;  /* 0x0000001800037308 */ /* 0x020e620000002400 */
[----:B------:R-:W-:-:S05]  /*8960*/  IMAD.SHL.U32 R251, R251, 0x2, RZ ;  /* 0x00000002fbfb7824 */ /* 0x000fca00078e00ff */
[----:B------:R-:W-:Y:S02]  /*8970*/  HMMA.16816.F32 R176, R12, R188, R236 ;  /* 0x000000bc0cb0723c */ /* 0x000fe400000018ec */
[----:B------:R-:W-:Y:S01]  /*8980*/  MUFU.TANH R244, R25 ;  /* 0x0000001900f47308 */ /* 0x000fe20000002400 */
[----:B------:R-:W-:-:S07]  /*8990*/  LOP3.LUT R251, R251, 0x6, RZ, 0xc0, !PT ;  /* 0x00000006fbfb7812 */ /* 0x000fce00078ec0ff */
[----:B------:R-:W-:Y:S08]  /*89a0*/  MUFU.TANH R202, R26 ;  /* 0x0000001a00ca7308 */ /* 0x000ff00000002400 */
[----:B------:R2:W5:Y:S01]  /*89b0*/  MUFU.TANH R203, R27 ;  /* 0x0000001b00cb7308 */ /* 0x0005620000002400 */
[----:B------:R-:W-:Y:S01]  /*89c0*/  IMAD R0, R0, 0x40, R251 ;  /* 0x0000004000007824 */ /* 0x000fe200078e02fb */
[C---:B--2---:R-:W-:Y:S08]  /*89d0*/  HMMA.16816.F32 R24, R4.reuse, R186, R20 ;  /* 0x000000ba0418723c */ /* 0x044ff00000001814 */
[----:B----4-:R-:W-:Y:S01]  /*89e0*/  HMMA.16816.F32 R20, R4, R168, R28 ;  /* 0x000000a80414723c */ /* 0x010fe2000000181c */
[----:B------:R-:W2:Y:S01]  /*89f0*/  LDSM.16.M88.4 R28, [R209+0x7800] ;  /* 0x00780000d11c783b */ /* 0x000ea20000000200 */
[C---:B------:R-:W-:Y:S01]  /*8a00*/  ISETP.GE.AND P1, PT, R0.reuse, R235, PT ;  /* 0x000000eb0000720c */ /* 0x040fe20003f26270 */
[----:B------:R-:W-:Y:S01]  /*8a10*/  FMUL.FTZ R17, R17, c[0x0][0x2ec] ;  /* 0x0000bb0011117a20 */ /* 0x000fe20000410000 */
[----:B------:R-:W-:Y:S01]  /*8a20*/  IADD3 R2, R0, 0x1, RZ ;  /* 0x0000000100027810 */ /* 0x000fe20007ffe0ff */
[----:B------:R-:W-:-:S03]  /*8a30*/  FMUL.FTZ R172, R172, c[0x0][0x2ec] ;  /* 0x0000bb00acac7a20 */ /* 0x000fc60000410000 */
[----:B------:R-:W-:Y:S01]  /*8a40*/  HMMA.16816.F32 R184, R12, R190, R240 ;  /* 0x000000be0cb8723c */ /* 0x000fe200000018f0 */
[----:B------:R-:W-:Y:S01]  /*8a50*/  FMUL.FTZ R173, R173, c[0x0][0x2ec] ;  /* 0x0000bb00adad7a20 */ /* 0x000fe20000410000 */
[----:B------:R-:W-:Y:S01]  /*8a60*/  UISETP.GT.AND UP0, UPT, UR25, UR10, UPT ;  /* 0x0000000a1900728c */ /* 0x000fe2000bf04270 */
[----:B------:R-:W-:Y:S01]  /*8a70*/  FMUL.FTZ R174, R174, c[0x0][0x2ec] ;  /* 0x0000bb00aeae7a20 */ /* 0x000fe20000410000 */
[----:B------:R-:W-:-:S04]  /*8a80*/  DEPBAR.LE SB0, 0x0 ;  /* 0x000080000000791a */ /* 0x000fc80000000000 */
[----:B------:R-:W-:Y:S01]  /*8a90*/  HMMA.16816.F32 R12, R8, R34, R196 ;  /* 0x00000022080c723c */ /* 0x000fe200000018c4 */
[----:B------:R-:W-:Y:S01]  /*8aa0*/  ISETP.LT.OR P1, PT, R0, R233, P1 ;  /* 0x000000e90000720c */ /* 0x000fe20000f21670 */
[----:B------:R-:W-:Y:S01]  /*8ab0*/  FMUL.FTZ R175, R175, c[0x0][0x2ec] ;  /* 0x0000bb00afaf7a20 */ /* 0x000fe20000410000 */
[----:B------:R1:W-:Y:S01]  /*8ac0*/  MUFU.TANH R194, R17 ;  /* 0x0000001100c27308 */ /* 0x0003e20000002400 */
[C---:B------:R-:W-:Y:S02]  /*8ad0*/  ISETP.GE.AND P0, PT, R2.reuse, R235, PT ;  /* 0x000000eb0200720c */ /* 0x040fe40003f06270 */
[----:B------:R-:W-:Y:S01]  /*8ae0*/  ISETP.GE.AND P6, PT, R2, R234, PT ;  /* 0x000000ea0200720c */ /* 0x000fe20003fc6270 */
[----:B------:R-:W-:Y:S01]  /*8af0*/  FMUL.FTZ R18, R18, c[0x0][0x2ec] ;  /* 0x0000bb0012127a20 */ /* 0x000fe20000410000 */
[----:B------:R-:W-:Y:S01]  /*8b00*/  ISETP.LT.OR P0, PT, R2, R233, P0 ;  /* 0x000000e90200720c */ /* 0x000fe20000701670 */
[----:B------:R-:W-:Y:S02]  /*8b10*/  FMUL.FTZ R20, R20, c[0x0][0x2ec] ;  /* 0x0000bb0014147a20 */ /* 0x000fe40000410000 */
[----:B------:R-:W-:Y:S01]  /*8b20*/  MUFU.TANH R200, R172 ;  /* 0x000000ac00c87308 */ /* 0x000fe20000002400 */
[----:B------:R-:W-:-:S02]  /*8b30*/  ISETP.LT.OR P6, PT, R2, R232, P6 ;  /* 0x000000e80200720c */ /* 0x000fc400037c1670 */
[----:B-1----:R-:W-:-:S05]  /*8b40*/  FSEL R17, R3, -INF , !P1 ;  /* 0xff80000003117808 */ /* 0x002fca0004800000 */
[----:B------:R-:W-:Y:S01]  /*8b50*/  MUFU.TANH R201, R173 ;  /* 0x000000ad00c97308 */ /* 0x000fe20000002400 */
[----:B------:R-:W-:Y:S01]  /*8b60*/  ISETP.GE.AND P1, PT, R0, R234, PT ;  /* 0x000000ea0000720c */ /* 0x000fe20003f26270 */
[----:B------:R-:W-:Y:S01]  /*8b70*/  FMUL.FTZ R16, R16, c[0x0][0x2ec] ;  /* 0x0000bb0010107a20 */ /* 0x000fe20000410000 */
[C---:B------:R-:W-:Y:S02]  /*8b80*/  IADD3 R3, R0.reuse, 0x8, RZ ;  /* 0x0000000800037810 */ /* 0x040fe40007ffe0ff */
[----:B------:R-:W-:-:S03]  /*8b90*/  ISETP.LT.OR P1, PT, R0, R232, P1 ;  /* 0x000000e80000720c */ /* 0x000fc60000f21670 */
[----:B------:R-:W1:Y:S01]  /*8ba0*/  MUFU.TANH R193, R174 ;  /* 0x000000ae00c17308 */ /* 0x000e620000002400 */
[----:B------:R-:W-:Y:S01]  /*8bb0*/  IADD3 R2, R0, 0x9, RZ ;  /* 0x0000000900027810 */ /* 0x000fe20007ffe0ff */
[----:B------:R-:W-:Y:S06]  /*8bc0*/  HMMA.16816.F32 R32, R4, R170, R12 ;  /* 0x000000aa0420723c */ /* 0x000fec000000180c */
[----:B------:R3:W4:Y:S01]  /*8bd0*/  MUFU.TANH R192, R175 ;  /* 0x000000af00c07308 */ /* 0x0007220000002400 */
[----:B------:R-:W-:Y:S01]  /*8be0*/  FMUL.FTZ R12, R21, c[0x0][0x2ec] ;  /* 0x0000bb00150c7a20 */ /* 0x000fe20000410000 */
[----:B-----5:R-:W-:Y:S01]  /*8bf0*/  FSEL R21, R203, -INF , !P6 ;  /* 0xff800000cb157808 */ /* 0x020fe20007000000 */
[----:B------:R-:W-:Y:S01]  /*8c00*/  FMUL.FTZ R24, R24, c[0x0][0x2ec] ;  /* 0x0000bb0018187a20 */ /* 0x000fe20000410000 */
[----:B------:R-:W-:Y:S01]  /*8c10*/  ISETP.GE.AND P6, PT, R2, R235, PT ;  /* 0x000000eb0200720c */ /* 0x000fe20003fc6270 */
[----:B------:R-:W-:-:S03]  /*8c20*/  FMUL.FTZ R25, R25, c[0x0][0x2ec] ;  /* 0x0000bb0019197a20 */ /* 0x000fc60000410000 */
[----:B------:R5:W-:Y:S01]  /*8c30*/  MUFU.TANH R189, R18 ;  /* 0x0000001200bd7308 */ /* 0x000be20000002400 */
[----:B------:R-:W-:Y:S01]  /*8c40*/  FMUL.FTZ R26, R26, c[0x0][0x2ec] ;  /* 0x0000bb001a1a7a20 */ /* 0x000fe20000410000 */
[----:B---3--:R-:W-:Y:S06]  /*8c50*/  HMMA.16816.F32 R172, R8, R180, R176 ;  /* 0x000000b408ac723c */ /* 0x008fec00000018b0 */
[----:B------:R3:W-:Y:S01]  /*8c60*/  MUFU.TANH R13, R20 ;  /* 0x00000014000d7308 */ /* 0x0007e20000002400 */
[----:B------:R-:W-:Y:S01]  /*8c70*/  FMUL.FTZ R27, R27, c[0x0][0x2ec] ;  /* 0x0000bb001b1b7a20 */ /* 0x000fe20000410000 */
[----:B------:R-:W-:Y:S01]  /*8c80*/  ISETP.LT.OR P6, PT, R2, R233, P6 ;  /* 0x000000e90200720c */ /* 0x000fe200037c1670 */
[----:B------:R-:W-:Y:S01]  /*8c90*/  FMUL.FTZ R19, R19, c[0x0][0x2ec] ;  /* 0x0000bb0013137a20 */ /* 0x000fe20000410000 */
[----:B-----5:R-:W-:-:S04]  /*8ca0*/  FSEL R18, R202, -INF , !P1 ;  /* 0xff800000ca127808 */ /* 0x020fc80004800000 */
[----:B------:R5:W1:Y:S01]  /*8cb0*/  MUFU.TANH R134, R16 ;  /* 0x0000001000867308 */ /* 0x000a620000002400 */
[C---:B------:R-:W-:Y:S02]  /*8cc0*/  ISETP.GE.AND P1, PT, R3.reuse, R235, PT ;  /* 0x000000eb0300720c */ /* 0x040fe40003f26270 */
[----:B---3--:R-:W-:Y:S02]  /*8cd0*/  FSEL R20, R244, -INF , !P0 ;  /* 0xff800000f4147808 */ /* 0x008fe40004000000 */
[----:B------:R-:W-:-:S03]  /*8ce0*/  ISETP.GE.AND P0, PT, R3, R234, PT ;  /* 0x000000ea0300720c */ /* 0x000fc60003f06270 */
[----:B------:R-:W-:Y:S01]  /*8cf0*/  MUFU.TANH R135, R24 ;  /* 0x0000001800877308 */ /* 0x000fe20000002400 */
[C---:B------:R-:W-:Y:S02]  /*8d00*/  ISETP.LT.OR P1, PT, R3.reuse, R233, P1 ;  /* 0x000000e90300720c */ /* 0x040fe40000f21670 */
[----:B------:R-:W-:Y:S02]  /*8d10*/  ISETP.LT.OR P0, PT, R3, R232, P0 ;  /* 0x000000e80300720c */ /* 0x000fe40000701670 */
[----:B------:R-:W-:-:S03]  /*8d20*/  IADD3 R3, R0, 0x10, RZ ;  /* 0x0000001000037810 */ /* 0x000fc60007ffe0ff */
[----:B------:R-:W-:Y:S01]  /*8d30*/  MUFU.TANH R188, R25 ;  /* 0x0000001900bc7308 */ /* 0x000fe20000002400 */
[----:B-1----:R-:W-:Y:S02]  /*8d40*/  FSEL R15, R193, -INF , !P0 ;  /* 0xff800000c10f7808 */ /* 0x002fe40004000000 */
[----:B-----5:R-:W-:-:S05]  /*8d50*/  FSEL R16, R201, -INF , !P6 ;  /* 0xff800000c9107808 */ /* 0x020fca0007000000 */
[----:B------:R-:W-:Y:S01]  /*8d60*/  MUFU.TANH R176, R26 ;  /* 0x0000001a00b07308 */ /* 0x000fe20000002400 */
[C---:B------:R-:W-:Y:S02]  /*8d70*/  ISETP.GE.AND P0, PT, R3.reuse, R235, PT ;  /* 0x000000eb0300720c */ /* 0x040fe40003f06270 */
[----:B------:R-:W-:-:S05]  /*8d80*/  ISETP.GE.AND P6, PT, R3, R234, PT ;  /* 0x000000ea0300720c */ /* 0x000fca0003fc6270 */
[----:B------:R1:W-:Y:S01]  /*8d90*/  MUFU.TANH R170, R27 ;  /* 0x0000001b00aa7308 */ /* 0x0003e20000002400 */
[----:B------:R-:W-:-:S07]  /*8da0*/  ISETP.LT.OR P0, PT, R3, R233, P0 ;  /* 0x000000e90300720c */ /* 0x000fce0000701670 */
[----:B------:R3:W5:Y:S01]  /*8db0*/  MUFU.TANH R190, R19 ;  /* 0x0000001300be7308 */ /* 0x0007620000002400 */
[----:B-1----:R-:W-:Y:S01]  /*8dc0*/  HMMA.16816.F32 R24, R8, R182, R184 ;  /* 0x000000b60818723c */ /* 0x002fe200000018b8 */
[----:B------:R-:W-:Y:S02]  /*8dd0*/  ISETP.LT.OR P6, PT, R3, R232, P6 ;  /* 0x000000e80300720c */ /* 0x000fe400037c1670 */
[----:B---3--:R-:W-:Y:S02]  /*8de0*/  FSEL R19, R200, -INF , !P1 ;  /* 0xff800000c8137808 */ /* 0x008fe40004800000 */
[----:B------:R-:W-:Y:S02]  /*8df0*/  ISETP.GE.AND P1, PT, R2, R234, PT ;  /* 0x000000ea0200720c */ /* 0x000fe40003f26270 */
[----:B------:R-:W-:Y:S02]  /*8e00*/  IADD3 R3, R0, 0x18, RZ ;  /* 0x0000001800037810 */ /* 0x000fe40007ffe0ff */
[----:B------:R-:W-:-:S02]  /*8e10*/  ISETP.LT.OR P1, PT, R2, R232, P1 ;  /* 0x000000e80200720c */ /* 0x000fc40000f21670 */
[----:B------:R-:W-:Y:S01]  /*8e20*/  IADD3 R2, R0, 0x11, RZ ;  /* 0x0000001100027810 */ /* 0x000fe20007ffe0ff */
[----:B--2---:R-:W-:Y:S01]  /*8e30*/  HMMA.16816.F32 R8, R4, R28, R172 ;  /* 0x0000001c0408723c */ /* 0x004fe200000018ac */
[----:B----4-:R-:W-:Y:S02]  /*8e40*/  FSEL R14, R192, -INF , !P1 ;  /* 0xff800000c00e7808 */ /* 0x010fe40004800000 */
[----:B------:R-:W-:Y:S02]  /*8e50*/  FSEL R134, R134, -INF , !P0 ;  /* 0xff80000086867808 */ /* 0x000fe40004000000 */
[----:B------:R-:W-:Y:S02]  /*8e60*/  FSEL R168, R189, -INF , !P6 ;  /* 0xff800000bda87808 */ /* 0x000fe40007000000 */
[C---:B------:R-:W-:Y:S02]  /*8e70*/  ISETP.GE.AND P1, PT, R2.reuse, R235, PT ;  /* 0x000000eb0200720c */ /* 0x040fe40003f26270 */
[----:B------:R-:W-:-:S02]  /*8e80*/  ISETP.GE.AND P0, PT, R2, R234, PT ;  /* 0x000000ea0200720c */ /* 0x000fc40003f06270 */
[C---:B------:R-:W-:Y:S01]  /*8e90*/  ISETP.GE.AND P6, PT, R3.reuse, R235, PT ;  /* 0x000000eb0300720c */ /* 0x040fe20003fc6270 */
[----:B------:R-:W-:Y:S01]  /*8ea0*/  FMUL.FTZ R22, R22, c[0x0][0x2ec] ;  /* 0x0000bb0016167a20 */ /* 0x000fe20000410000 */
[CC--:B------:R-:W-:Y:S02]  /*8eb0*/  ISETP.LT.OR P1, PT, R2.reuse, R233.reuse, P1 ;  /* 0x000000e90200720c */ /* 0x0c0fe40000f21670 */
[----:B------:R-:W-:Y:S02]  /*8ec0*/  ISETP.LT.OR P0, PT, R2, R232, P0 ;  /* 0x000000e80200720c */ /* 0x000fe40000701670 */
[----:B------:R-:W-:Y:S02]  /*8ed0*/  ISETP.LT.OR P6, PT, R3, R233, P6 ;  /* 0x000000e90300720c */ /* 0x000fe400037c1670 */
[----:B------:R-:W-:Y:S02]  /*8ee0*/  IADD3 R2, R0, 0x19, RZ ;  /* 0x0000001900027810 */ /* 0x000fe40007ffe0ff */
[----:B------:R-:W-:-:S02]  /*8ef0*/  FSEL R28, R194, -INF , !P1 ;  /* 0xff800000c21c7808 */ /* 0x000fc40004800000 */
[----:B-----5:R-:W-:Y:S02]  /*8f00*/  FSEL R169, R190, -INF , !P0 ;  /* 0xff800000bea97808 */ /* 0x020fe40004000000 */
[----:B------:R-:W-:Y:S01]  /*8f10*/  FSEL R135, R135, -INF , !P6 ;  /* 0xff80000087877808 */ /* 0x000fe20007000000 */
[----:B------:R-:W-:Y:S01]  /*8f20*/  MUFU.TANH R177, R12 ;  /* 0x0000000c00b17308 */ /* 0x000fe20000002400 */
[-C--:B------:R-:W-:Y:S02]  /*8f30*/  ISETP.GE.AND P1, PT, R3, R234.reuse, PT ;  /* 0x000000ea0300720c */ /* 0x080fe40003f26270 */
[C---:B------:R-:W-:Y:S02]  /*8f40*/  ISETP.GE.AND P0, PT, R2.reuse, R235, PT ;  /* 0x000000eb0200720c */ /* 0x040fe40003f06270 */
[----:B------:R-:W-:Y:S01]  /*8f50*/  ISETP.GE.AND P6, PT, R2, R234, PT ;  /* 0x000000ea0200720c */ /* 0x000fe20003fc6270 */
[----:B------:R-:W-:Y:S02]  /*8f60*/  HMMA.16816.F32 R4, R4, R30, R24 ;  /* 0x0000001e0404723c */ /* 0x000fe40000001818 */
[----:B------:R-:W1:Y:S01]  /*8f70*/  MUFU.TANH R22, R22 ;  /* 0x0000001600167308 */ /* 0x000e620000002400 */
[----:B------:R-:W-:Y:S01]  /*8f80*/  FMUL.FTZ R23, R23, c[0x0][0x2ec] ;  /* 0x0000bb0017177a20 */ /* 0x000fe20000410000 */
[-C--:B------:R-:W-:Y:S01]  /*8f90*/  ISETP.LT.OR P1, PT, R3, R232.reuse, P1 ;  /* 0x000000e80300720c */ /* 0x080fe20000f21670 */
[----:B------:R-:W-:Y:S01]  /*8fa0*/  FMUL.FTZ R32, R32, c[0x0][0x2ec] ;  /* 0x0000bb0020207a20 */ /* 0x000fe20000410000 */
[----:B------:R-:W-:Y:S01]  /*8fb0*/  ISETP.LT.OR P0, PT, R2, R233, P0 ;  /* 0x000000e90200720c */ /* 0x000fe20000701670 */
[----:B------:R-:W-:Y:S01]  /*8fc0*/  FMUL.FTZ R34, R34, c[0x0][0x2ec] ;  /* 0x0000bb0022227a20 */ /* 0x000fe20000410000 */
[----:B------:R-:W-:-:S02]  /*8fd0*/  ISETP.LT.OR P6, PT, R2, R232, P6 ;  /* 0x000000e80200720c */ /* 0x000fc400037c1670 */
[C---:B------:R-:W-:Y:S02]  /*8fe0*/  IADD3 R3, R0.reuse, 0x20, RZ ;  /* 0x0000002000037810 */ /* 0x040fe40007ffe0ff */
[----:B------:R-:W-:Y:S02]  /*8ff0*/  IADD3 R2, R0, 0x21, RZ ;  /* 0x0000002100027810 */ /* 0x000fe40007ffe0ff */
[----:B------:R-:W-:Y:S02]  /*9000*/  FSEL R171, R176, -INF , !P1 ;  /* 0xff800000b0ab7808 */ /* 0x000fe40004800000 */
[----:B------:R-:W-:Y:S02]  /*9010*/  FSEL R29, R188, -INF , !P0 ;  /* 0xff800000bc1d7808 */ /* 0x000fe40004000000 */
[----:B------:R-:W-:Y:S01]  /*9020*/  FSEL R170, R170, -INF , !P6 ;  /* 0xff800000aaaa7808 */ /* 0x000fe20007000000 */
[----:B------:R-:W2:Y:S01]  /*9030*/  MUFU.TANH R23, R23 ;  /* 0x0000001700177308 */ /* 0x000ea20000002400 */
[----:B------:R-:W-:-:S02]  /*9040*/  ISETP.GE.AND P1, PT, R3, R235, PT ;  /* 0x000000eb0300720c */ /* 0x000fc40003f26270 */
[----:B------:R-:W-:Y:S02]  /*9050*/  ISETP.GE.AND P0, PT, R3, R234, PT ;  /* 0x000000ea0300720c */ /* 0x000fe40003f06270 */
[----:B------:R-:W-:-:S03]  /*9060*/  ISETP.GE.AND P6, PT, R2, R235, PT ;  /* 0x000000eb0200720c */ /* 0x000fc60003fc6270 */
[----:B------:R-:W3:Y:S01]  /*9070*/  MUFU.TANH R32, R32 ;  /* 0x0000002000207308 */ /* 0x000ee20000002400 */
[----:B------:R-:W-:Y:S01]  /*9080*/  FMUL.FTZ R35, R35, c[0x0][0x2ec] ;  /* 0x0000bb0023237a20 */ /* 0x000fe20000410000 */
[C---:B------:R-:W-:Y:S02]  /*9090*/  ISETP.LT.OR P1, PT, R3.reuse, R233, P1 ;  /* 0x000000e90300720c */ /* 0x040fe40000f21670 */
[----:B------:R-:W-:-:S04]  /*90a0*/  ISETP.LT.OR P0, PT, R3, R232, P0 ;  /* 0x000000e80300720c */ /* 0x000fc80000701670 */
[----:B------:R-:W4:Y:S01]  /*90b0*/  MUFU.TANH R34, R34 ;  /* 0x0000002200227308 */ /* 0x000f220000002400 */
[----:B------:R-:W-:Y:S01]  /*90c0*/  ISETP.LT.OR P6, PT, R2, R233, P6 ;  /* 0x000000e90200720c */ /* 0x000fe200037c1670 */
[----:B------:R-:W-:Y:S01]  /*90d0*/  FMUL.FTZ R8, R8, c[0x0][0x2ec] ;  /* 0x0000bb0008087a20 */ /* 0x000fe20000410000 */
[----:B------:R-:W-:Y:S02]  /*90e0*/  IADD3 R3, R0, 0x28, RZ ;  /* 0x0000002800037810 */ /* 0x000fe40007ffe0ff */
[----:B------:R-:W-:Y:S02]  /*90f0*/  FSEL R251, R13, -INF , !P1 ;  /* 0xff8000000dfb7808 */ /* 0x000fe40004800000 */
[----:B-1----:R-:W-:Y:S02]  /*9100*/  FSEL R252, R22, -INF , !P0 ;  /* 0xff80000016fc7808 */ /* 0x002fe40004000000 */
[----:B------:R-:W-:Y:S01]  /*9110*/  FSEL R250, R177, -INF , !P6 ;  /* 0xff800000b1fa7808 */ /* 0x000fe20007000000 */
[----:B------:R-:W-:Y:S01]  /*9120*/  FMUL.FTZ R33, R33, c[0x0][0x2ec] ;  /* 0x0000bb0021217a20 */ /* 0x000fe20000410000 */
[----:B------:R-:W-:Y:S01]  /*9130*/  ISETP.GE.AND P1, PT, R2, R234, PT ;  /* 0x000000ea0200720c */ /* 0x000fe20003f26270 */
[----:B------:R-:W1:Y:S01]  /*9140*/  MUFU.TANH R35, R35 ;  /* 0x0000002300237308 */ /* 0x000e620000002400 */
[----:B------:R-:W-:-:S02]  /*9150*/  ISETP.GE.AND P0, PT, R3, R235, PT ;  /* 0x000000eb0300720c */ /* 0x000fc40003f06270 */
[----:B------:R-:W-:Y:S02]  /*9160*/  ISETP.GE.AND P6, PT, R3, R234, PT ;  /* 0x000000ea0300720c */ /* 0x000fe40003fc6270 */
[----:B------:R-:W-:-:S03]  /*9170*/  ISETP.LT.OR P1, PT, R2, R232, P1 ;  /* 0x000000e80200720c */ /* 0x000fc60000f21670 */
[----:B------:R-:W5:Y:S01]  /*9180*/  MUFU.TANH R13, R8 ;  /* 0x00000008000d7308 */ /* 0x000f620000002400 */
[C---:B------:R-:W-:Y:S02]  /*9190*/  ISETP.LT.OR P0, PT, R3.reuse, R233, P0 ;  /* 0x000000e90300720c */ /* 0x040fe40000701670 */
[----:B------:R-:W-:Y:S01]  /*91a0*/  ISETP.LT.OR P6, PT, R3, R232, P6 ;  /* 0x000000e80300720c */ /* 0x000fe200037c1670 */
[----:B------:R-:W-:Y:S01]  /*91b0*/  FMUL.FTZ R9, R9, c[0x0][0x2ec] ;  /* 0x0000bb0009097a20 */ /* 0x000fe20000410000 */
[C---:B------:R-:W-:Y:S02]  /*91c0*/  IADD3 R2, R0.reuse, 0x29, RZ ;  /* 0x0000002900027810 */ /* 0x040fe40007ffe0ff */
[----:B------:R-:W-:Y:S01]  /*91d0*/  IADD3 R3, R0, 0x30, RZ ;  /* 0x0000003000037810 */ /* 0x000fe20007ffe0ff */
[----:B------:R-:W1:Y:S01]  /*91e0*/  MUFU.TANH R33, R33 ;  /* 0x0000002100217308 */ /* 0x000e620000002400 */
[----:B--2---:R-:W-:Y:S01]  /*91f0*/  FSEL R27, R23, -INF , !P1 ;  /* 0xff800000171b7808 */ /* 0x004fe20004800000 */
[----:B------:R-:W-:Y:S01]  /*9200*/  FMUL.FTZ R4, R4, c[0x0][0x2ec] ;  /* 0x0000bb0004047a20 */ /* 0x000fe20000410000 */
[----:B---3--:R-:W-:-:S02]  /*9210*/  FSEL R248, R32, -INF , !P0 ;  /* 0xff80000020f87808 */ /* 0x008fc40004000000 */
[----:B----4-:R-:W-:Y:S01]  /*9220*/  FSEL R26, R34, -INF , !P6 ;  /* 0xff800000221a7808 */ /* 0x010fe20007000000 */
[----:B------:R-:W-:Y:S01]  /*9230*/  BAR.SYNC.DEFER_BLOCKING 0x0 ;  /* 0x0000000000007b1d */ /* 0x000fe20000010000 */
[CC--:B------:R-:W-:Y:S02]  /*9240*/  ISETP.GE.AND P1, PT, R2.reuse, R235.reuse, PT ;  /* 0x000000eb0200720c */ /* 0x0c0fe40003f26270 */
[----:B------:R-:W-:Y:S02]  /*9250*/  ISETP.GE.AND P0, PT, R2, R234, PT ;  /* 0x000000ea0200720c */ /* 0x000fe40003f06270 */
[----:B------:R-:W-:Y:S01]  /*9260*/  ISETP.GE.AND P6, PT, R3, R235, PT ;  /* 0x000000eb0300720c */ /* 0x000fe20003fc6270 */
[----:B------:R-:W2:Y:S01]  /*9270*/  MUFU.TANH R12, R9 ;  /* 0x00000009000c7308 */ /* 0x000ea20000002400 */
[----:B------:R-:W-:Y:S01]  /*9280*/  FMUL.FTZ R10, R10, c[0x0][0x2ec] ;  /* 0x0000bb000a0a7a20 */ /* 0x000fe20000410000 */
[C---:B------:R-:W-:Y:S02]  /*9290*/  ISETP.LT.OR P1, PT, R2.reuse, R233, P1 ;  /* 0x000000e90200720c */ /* 0x040fe40000f21670 */
[----:B------:R-:W-:-:S02]  /*92a0*/  ISETP.LT.OR P0, PT, R2, R232, P0 ;  /* 0x000000e80200720c */ /* 0x000fc40000701670 */
[----:B------:R-:W-:Y:S02]  /*92b0*/  ISETP.LT.OR P6, PT, R3, R233, P6 ;  /* 0x000000e90300720c */ /* 0x000fe400037c1670 */
[----:B------:R3:W-:Y:S01]  /*92c0*/  MUFU.TANH R8, R4 ;  /* 0x0000000400087308 */ /* 0x0007e20000002400 */
[----:B------:R-:W-:Y:S02]  /*92d0*/  IADD3 R2, R0, 0x31, RZ ;  /* 0x0000003100027810 */ /* 0x000fe40007ffe0ff */
[----:B-1----:R-:W-:Y:S02]  /*92e0*/  FSEL R24, R35, -INF , !P0 ;  /* 0xff80000023187808 */ /* 0x002fe40004000000 */
[----:B-----5:R-:W-:Y:S02]  /*92f0*/  FSEL R191, R13, -INF , !P6 ;  /* 0xff8000000dbf7808 */ /* 0x020fe40007000000 */
[C---:B------:R-:W-:Y:S01]  /*9300*/  ISETP.GE.AND P0, PT, R2.reuse, R235, PT ;  /* 0x000000eb0200720c */ /* 0x040fe20003f06270 */
[----:B------:R-:W1:Y:S01]  /*9310*/  MUFU.TANH R10, R10 ;  /* 0x0000000a000a7308 */ /* 0x000e620000002400 */
[----:B------:R-:W-:Y:S01]  /*9320*/  ISETP.GE.AND P6, PT, R2, R234, PT ;  /* 0x000000ea0200720c */ /* 0x000fe20003fc6270 */
[----:B---3--:R-:W-:-:S02]  /*9330*/  FMUL.FTZ R4, R6, c[0x0][0x2ec] ;  /* 0x0000bb0006047a20 */ /* 0x008fc40000410000 */
[----:B------:R-:W-:Y:S01]  /*9340*/  FMUL.FTZ R9, R11, c[0x0][0x2ec] ;  /* 0x0000bb000b097a20 */ /* 0x000fe20000410000 */
[----:B------:R-:W-:-:S03]  /*9350*/  ISETP.LT.OR P0, PT, R2, R233, P0 ;  /* 0x000000e90200720c */ /* 0x000fc60000701670 */
[----:B------:R-:W3:Y:S01]  /*9360*/  MUFU.TANH R4, R4 ;  /* 0x0000000400047308 */ /* 0x000ee20000002400 */
[----:B------:R-:W-:Y:S02]  /*9370*/  ISETP.LT.OR P6, PT, R2, R232, P6 ;  /* 0x000000e80200720c */ /* 0x000fe400037c1670 */
[----:B------:R-:W-:Y:S02]  /*9380*/  FSEL R249, R33, -INF , !P1 ;  /* 0xff80000021f97808 */ /* 0x000fe40004800000 */
[----:B------:R-:W-:Y:S02]  /*9390*/  IADD3 R2, R0, 0x38, RZ ;  /* 0x0000003800027810 */ /* 0x000fe40007ffe0ff */
[-C--:B------:R-:W-:Y:S01]  /*93a0*/  ISETP.GE.AND P1, PT, R3, R234.reuse, PT ;  /* 0x000000ea0300720c */ /* 0x080fe20003f26270 */
[----:B------:R-:W4:Y:S01]  /*93b0*/  MUFU.TANH R9, R9 ;  /* 0x0000000900097308 */ /* 0x000f220000002400 */
[----:B--2---:R-:W-:Y:S02]  /*93c0*/  FSEL R32, R12, -INF , !P0 ;  /* 0xff8000000c207808 */ /* 0x004fe40004000000 */
[C---:B------:R-:W-:Y:S01]  /*93d0*/  ISETP.GE.AND P0, PT, R2.reuse, R234, PT ;  /* 0x000000ea0200720c */ /* 0x040fe20003f06270 */
[----:B------:R-:W-:Y:S01]  /*93e0*/  FMUL.FTZ R5, R5, c[0x0][0x2ec] ;  /* 0x0000bb0005057a20 */ /* 0x000fe20000410000 */
[-C--:B------:R-:W-:Y:S01]  /*93f0*/  ISETP.LT.OR P1, PT, R3, R232.reuse, P1 ;  /* 0x000000e80300720c */ /* 0x080fe20000f21670 */
[----:B------:R-:W-:Y:S01]  /*9400*/  FMUL.FTZ R3, R7, c[0x0][0x2ec] ;  /* 0x0000bb0007037a20 */ /* 0x000fe20000410000 */
[----:B------:R-:W-:-:S02]  /*9410*/  ISETP.LT.OR P0, PT, R2, R232, P0 ;  /* 0x000000e80200720c */ /* 0x000fc40000701670 */
[----:B-1----:R-:W-:Y:S01]  /*9420*/  FSEL R179, R10, -INF , !P1 ;  /* 0xff8000000ab37808 */ /* 0x002fe20004800000 */
[----:B------:R-:W1:Y:S01]  /*9430*/  MUFU.TANH R5, R5 ;  /* 0x0000000500057308 */ /* 0x000e620000002400 */
[----:B------:R-:W-:Y:S02]  /*9440*/  ISETP.GE.AND P1, PT, R2, R235, PT ;  /* 0x000000eb0200720c */ /* 0x000fe40003f26270 */
[----:B---3--:R-:W-:Y:S02]  /*9450*/  FSEL R30, R4, -INF , !P0 ;  /* 0xff800000041e7808 */ /* 0x008fe40004000000 */
[----:B------:R-:W-:-:S03]  /*9460*/  PLOP3.LUT P0, PT, PT, PT, UP0, 0x80, 0x0 ;  /* 0x000000000000781c */ /* 0x000fc60003f0f008 */
[----:B------:R-:W2:Y:S01]  /*9470*/  MUFU.TANH R3, R3 ;  /* 0x0000000300037308 */ /* 0x000ea20000002400 */
[----:B------:R-:W-:Y:S02]  /*9480*/  ISETP.LT.OR P1, PT, R2, R233, P1 ;  /* 0x000000e90200720c */ /* 0x000fe40000f21670 */
[----:B------:R-:W-:Y:S02]  /*9490*/  IADD3 R0, R0, 0x39, RZ ;  /* 0x0000003900007810 */ /* 0x000fe40007ffe0ff */
[----:B----4-:R-:W-:Y:S02]  /*94a0*/  FSEL R196, R9, -INF , !P6 ;  /* 0xff80000009c47808 */ /* 0x010fe40007000000 */
[----:B------:R-:W-:Y:S02]  /*94b0*/  FSEL R25, R8, -INF , !P1 ;  /* 0xff80000008197808 */ /* 0x000fe40004800000 */
[C---:B------:R-:W-:Y:S02]  /*94c0*/  ISETP.GE.AND P6, PT, R0.reuse, R235, PT ;  /* 0x000000eb0000720c */ /* 0x040fe40003fc6270 */
[----:B------:R-:W-:-:S02]  /*94d0*/  ISETP.GE.AND P1, PT, R0, R234, PT ;  /* 0x000000ea0000720c */ /* 0x000fc40003f26270 */
[C---:B------:R-:W-:Y:S02]  /*94e0*/  ISETP.LT.OR P6, PT, R0.reuse, R233, P6 ;  /* 0x000000e90000720c */ /* 0x040fe400037c1670 */
[----:B------:R-:W-:Y:S02]  /*94f0*/  ISETP.LT.OR P1, PT, R0, R232, P1 ;  /* 0x000000e80000720c */ /* 0x000fe40000f21670 */
[----:B-1----:R-:W-:Y:S02]  /*9500*/  FSEL R31, R5, -INF , !P6 ;  /* 0xff800000051f7808 */ /* 0x002fe40007000000 */
[----:B--2---:R-:W-:Y:S01]  /*9510*/  FSEL R195, R3, -INF , !P1 ;  /* 0xff80000003c37808 */ /* 0x004fe20004800000 */
        /* <DEDUP_REMOVED lines=75> */
.L_x_1874:
[----:B------:R-:W-:Y:S05]  /*99d0*/  BSYNC B0 ;  /* 0x0000000000007941 */ /* 0x000fea0003800000 */
.L_x_1873:
[----:B------:R-:W0:Y:S02]  /*99e0*/  LDGDEPBAR ;  /* 0x00000000000079af */ /* 0x000e240000000000 */
.L_x_1872:
[----:B------:R-:W-:Y:S02]  /*99f0*/  FMNMX.FTZ R0, R133, R17, !PT ;  /* 0x0000001185007209 */ /* 0x000fe40007810000 */
[----:B-1----:R-:W-:Y:S02]  /*9a00*/  MOV R11, R196 ;  /* 0x000000c4000b7202 */ /* 0x002fe40000000f00 */
[----:B------:R-:W-:Y:S02]  /*9a10*/  FMNMX.FTZ R0, R20, R0, !PT ;  /* 0x0000000014007209 */ /* 0x000fe40007810000 */
[----:B------:R-:W-:Y:S02]  /*9a20*/  MOV R34, R246 ;  /* 0x000000f600227202 */ /* 0x000fe40000000f00 */
[----:B------:R-:W-:Y:S02]  /*9a30*/  FMNMX.FTZ R0, R19, R0, !PT ;  /* 0x0000000013007209 */ /* 0x000fe40007810000 */
[----:B------:R-:W-:-:S02]  /*9a40*/  MOV R173, R245 ;  /* 0x000000f500ad7202 */ /* 0x000fc40000000f00 */
        /* <DEDUP_REMOVED lines=48> */
[----:B------:R-:W-:Y:S01]  /*9d50*/  MUFU.EX2 R10, R17 ;  /* 0x00000011000a7308 */ /* 0x000fe20000000800 */
        /* <DEDUP_REMOVED lines=11> */
[----:B------:R-:W-:Y:S08]  /*9e10*/  MUFU.EX2 R175, R16 ;  /* 0x0000001000af7308 */ /* 0x000ff00000000800 */
[----:B------:R3:W4:Y:S08]  /*9e20*/  MUFU.EX2 R6, R18 ;  /* 0x0000001200067308 */ /* 0x0007300000000800 */
[----:B------:R-:W5:Y:S01]  /*9e30*/  MUFU.EX2 R9, R20 ;  /* 0x0000001400097308 */ /* 0x000f620000000800 */
[----:B---3--:R-:W3:Y:S07]  /*9e40*/  LDSM.16.MT88.4 R16, [R205+0x18000] ;  /* 0x01800000cd10783b */ /* 0x008eee0000004200 */
[----:B------:R1:W-:Y:S08]  /*9e50*/  MUFU.EX2 R33, R21 ;  /* 0x0000001500217308 */ /* 0x0003f00000000800 */
[----:B------:R2:W-:Y:S01]  /*9e60*/  MUFU.EX2 R172, R15 ;  /* 0x0000000f00ac7308 */ /* 0x0005e20000000800 */
[----:B-1----:R-:W1:Y:S07]  /*9e70*/  LDSM.16.MT88.4 R20, [R206+0x18000] ;  /* 0x01800000ce14783b */ /* 0x002e6e0000004200 */
[----:B------:R4:W3:Y:S01]  /*9e80*/  MUFU.EX2 R174, R3 ;  /* 0x0000000300ae7308 */ /* 0x0008e20000000800 */
[----:B--2---:R-:W2:Y:S07]  /*9e90*/  LDSM.16.MT88.4 R12, [R208+0x18000] ;  /* 0x01800000d00c783b */ /* 0x004eae0000004200 */
[----:B------:R-:W3:Y:S01]  /*9ea0*/  MUFU.EX2 R8, R5 ;  /* 0x0000000500087308 */ /* 0x000ee20000000800 */
[----:B----4-:R-:W-:Y:S01]  /*9eb0*/  FADD.FTZ R3, R132, -R4 ;  /* 0x8000000484037221 */ /* 0x010fe20000010000 */
[----:B------:R-:W-:-:S02]  /*9ec0*/  MOV R132, R6 ;  /* 0x0000000600847202 */ /* 0x000fc40000000f00 */
[----:B-----5:R-:W-:Y:S01]  /*9ed0*/  F2FP.PACK_AB R4, R9, R10 ;  /* 0x0000000a0904723e */ /* 0x020fe200000000ff */
[----:B------:R-:W-:Y:S01]  /*9ee0*/  FMUL.FTZ R3, R3, c[0x0][0x23c] ;  /* 0x00008f0003037a20 */ /* 0x000fe20000410000 */
[----:B------:R-:W-:Y:S02]  /*9ef0*/  F2FP.PACK_AB R6, R175, R35 ;  /* 0x00000023af06723e */ /* 0x000fe400000000ff */
[----:B---3--:R-:W-:Y:S01]  /*9f00*/  F2FP.PACK_AB R7, R174, R172 ;  /* 0x000000acae07723e */ /* 0x008fe200000000ff */
[----:B------:R-:W-:Y:S01]  /*9f10*/  FMUL.FTZ R136, R136, R8 ;  /* 0x0000000888887220 */ /* 0x000fe20000410000 */
        /* <DEDUP_REMOVED lines=52> */
[-C--:B------:R-:W-:Y:S01]  /*a260*/  FMUL.FTZ R45, R45, R8.reuse ;  /* 0x000000082d2d7220 */ /* 0x080fe20000410000 */
[C---:B------:R-:W-:Y:S01]  /*a270*/  HMMA.16816.F32 R200, R4.reuse, R18, R164 ;  /* 0x0000001204c8723c */ /* 0x040fe200000018a4 */
[-C--:B------:R-:W-:Y:S01]  /*a280*/  FMUL.FTZ R46, R46, R3.reuse ;  /* 0x000000032e2e7220 */ /* 0x080fe20000410000 */
[----:B------:R-:W3:Y:S01]  /*a290*/  LDSM.16.MT88.4 R16, [R208+0x1a000] ;  /* 0x01a00000d010783b */ /* 0x000ee20000004200 */
[-C--:B------:R-:W-:Y:S02]  /*a2a0*/  FMUL.FTZ R47, R47, R3.reuse ;  /* 0x000000032f2f7220 */ /* 0x080fe40000410000 */
        /* <DEDUP_REMOVED lines=9> */
[----:B------:R-:W-:Y:S01]  /*a340*/  FMUL.FTZ R54, R54, R3 ;  /* 0x0000000336367220 */ /* 0x000fe20000410000 */
[----:B------:R-:W-:Y:S01]  /*a350*/  MOV R39, R175 ;  /* 0x000000af00277202 */ /* 0x000fe20000000f00 */
[----:B------:R-:W-:Y:S01]  /*a360*/  FMUL.FTZ R55, R55, R3 ;  /* 0x0000000337377220 */ /* 0x000fe20000410000 */
[----:B------:R-:W-:Y:S01]  /*a370*/  MOV R38, R174 ;  /* 0x000000ae00267202 */ /* 0x000fe20000000f00 */
[-C--:B------:R-:W-:Y:S01]  /*a380*/  FMUL.FTZ R56, R56, R8.reuse ;  /* 0x0000000838387220 */ /* 0x080fe20000410000 */
        /* <DEDUP_REMOVED lines=11> */
[----:B------:R-:W-:Y:S01]  /*a440*/  FMUL.FTZ R61, R61, R8 ;  /* 0x000000083d3d7220 */ /* 0x000fe20000410000 */
[----:B------:R-:W-:Y:S01]  /*a450*/  MOV R42, R34 ;  /* 0x00000022002a7202 */ /* 0x000fe20000000f00 */
[----:B------:R-:W-:Y:S01]  /*a460*/  FMUL.FTZ R62, R62, R3 ;  /* 0x000000033e3e7220 */ /* 0x000fe20000410000 */
[----:B------:R-:W-:Y:S01]  /*a470*/  MOV R41, R33 ;  /* 0x0000002100297202 */ /* 0x000fe20000000f00 */
[----:B------:R-:W-:Y:S01]  /*a480*/  FMUL.FTZ R63, R63, R3 ;  /* 0x000000033f3f7220 */ /* 0x000fe20000410000 */
[----:B------:R-:W-:Y:S01]  /*a490*/  MOV R47, R179 ;  /* 0x000000b3002f7202 */ /* 0x000fe20000000f00 */
[----:B------:R-:W-:-:S02]  /*a4a0*/  FMUL.FTZ R64, R64, R8 ;  /* 0x0000000840407220 */ /* 0x000fc40000410000 */
[-C--:B------:R-:W-:Y:S01]  /*a4b0*/  FMUL.FTZ R65, R65, R8.reuse ;  /* 0x0000000841417220 */ /* 0x080fe20000410000 */
[C---:B---3--:R-:W-:Y:S01]  /*a4c0*/  HMMA.16816.F32 R176, R4.reuse, R16, R52 ;  /* 0x0000001004b0723c */ /* 0x048fe20000001834 */
[-C--:B------:R-:W-:Y:S02]  /*a4d0*/  FMUL.FTZ R66, R66, R3.reuse ;  /* 0x0000000342427220 */ /* 0x080fe40000410000 */
[-C--:B------:R-:W-:Y:S02]  /*a4e0*/  FMUL.FTZ R67, R67, R3.reuse ;  /* 0x0000000343437220 */ /* 0x080fe40000410000 */
[-C--:B------:R-:W-:Y:S02]  /*a4f0*/  FMUL.FTZ R68, R68, R8.reuse ;  /* 0x0000000844447220 */ /* 0x080fe40000410000 */
[----:B------:R-:W-:Y:S01]  /*a500*/  FMUL.FTZ R69, R69, R8 ;  /* 0x0000000845457220 */ /* 0x000fe20000410000 */
[C---:B------:R-:W-:Y:S01]  /*a510*/  HMMA.16816.F32 R172, R4.reuse, R18, R56 ;  /* 0x0000001204ac723c */ /* 0x040fe20000001838 */
[-C--:B------:R-:W-:Y:S01]  /*a520*/  FMUL.FTZ R70, R70, R3.reuse ;  /* 0x0000000346467220 */ /* 0x080fe20000410000 */
[----:B------:R-:W3:Y:S01]  /*a530*/  LDSM.16.MT88.4 R16, [R206+0x1c000] ;  /* 0x01c00000ce10783b */ /* 0x000ee20000004200 */
[----:B------:R-:W-:Y:S01]  /*a540*/  FMUL.FTZ R71, R71, R3 ;  /* 0x0000000347477220 */ /* 0x000fe20000410000 */
[----:B------:R-:W-:Y:S01]  /*a550*/  MOV R55, R132 ;  /* 0x0000008400377202 */ /* 0x000fe20000000f00 */
[-C--:B------:R-:W-:Y:S01]  /*a560*/  FMUL.FTZ R72, R72, R8.reuse ;  /* 0x0000000848487220 */ /* 0x080fe20000410000 */
[----:B------:R-:W-:Y:S01]  /*a570*/  MOV R54, R133 ;  /* 0x0000008500367202 */ /* 0x000fe20000000f00 */
[----:B------:R-:W-:Y:S01]  /*a580*/  FMUL.FTZ R73, R73, R8 ;  /* 0x0000000849497220 */ /* 0x000fe20000410000 */
[C---:B-1----:R-:W-:Y:S01]  /*a590*/  HMMA.16816.F32 R156, R4.reuse, R20, R60 ;  /* 0x00000014049c723c */ /* 0x042fe2000000183c */
[----:B------:R-:W-:Y:S01]  /*a5a0*/  FMUL.FTZ R74, R74, R3 ;  /* 0x000000034a4a7220 */ /* 0x000fe20000410000 */
[----:B------:R-:W-:Y:S01]  /*a5b0*/  MOV R56, R9 ;  /* 0x0000000900387202 */ /* 0x000fe20000000f00 */
[----:B------:R-:W-:Y:S01]  /*a5c0*/  FMUL.FTZ R75, R75, R3 ;  /* 0x000000034b4b7220 */ /* 0x000fe20000410000 */
[----:B------:R-:W-:Y:S01]  /*a5d0*/  MOV R58, R24 ;  /* 0x00000018003a7202 */ /* 0x000fe20000000f00 */
[-C--:B------:R-:W-:Y:S01]  /*a5e0*/  FMUL.FTZ R76, R76, R8.reuse ;  /* 0x000000084c4c7220 */ /* 0x080fe20000410000 */
[----:B------:R-:W-:Y:S01]  /*a5f0*/  MOV R57, R25 ;  /* 0x0000001900397202 */ /* 0x000fe20000000f00 */
[----:B------:R-:W-:Y:S01]  /*a600*/  FMUL.FTZ R77, R77, R8 ;  /* 0x000000084d4d7220 */ /* 0x000fe20000410000 */
[C---:B------:R-:W-:Y:S01]  /*a610*/  HMMA.16816.F32 R148, R4.reuse, R22, R64 ;  /* 0x000000160494723c */ /* 0x040fe20000001840 */
[----:B------:R-:W1:Y:S01]  /*a620*/  LDSM.16.MT88.4 R20, [R208+0x1c000] ;  /* 0x01c00000d014783b */ /* 0x000e620000004200 */
[-C--:B------:R-:W-:Y:S01]  /*a630*/  FMUL.FTZ R78, R78, R3.reuse ;  /* 0x000000034e4e7220 */ /* 0x080fe20000410000 */
[----:B------:R-:W-:Y:S01]  /*a640*/  MOV R132, R26 ;  /* 0x0000001a00847202 */ /* 0x000fe20000000f00 */
[----:B------:R-:W-:Y:S01]  /*a650*/  FMUL.FTZ R79, R79, R3 ;  /* 0x000000034f4f7220 */ /* 0x000fe20000410000 */
[----:B------:R-:W-:Y:S01]  /*a660*/  MOV R133, R27 ;  /* 0x0000001b00857202 */ /* 0x000fe20000000f00 */
[-C--:B------:R-:W-:Y:S01]  /*a670*/  FMUL.FTZ R84, R84, R8.reuse ;  /* 0x0000000854547220 */ /* 0x080fe20000410000 */
[----:B------:R-:W-:Y:S01]  /*a680*/  LDSM.16.MT88.4 R24, [R207+0x1e000] ;  /* 0x01e00000cf18783b */ /* 0x000fe20000004200 */
        /* <DEDUP_REMOVED lines=8> */
[C---:B------:R-:W-:Y:S01]  /*a710*/  HMMA.16816.F32 R184, R4.reuse, R14, R72 ;  /* 0x0000000e04b8723c */ /* 0x040fe20000001848 */
[----:B------:R-:W2:Y:S01]  /*a720*/  LDSM.16.MT88.4 R12, [R207+0x1c000] ;  /* 0x01c00000cf0c783b */ /* 0x000ea20000004200 */
        /* <DEDUP_REMOVED lines=31> */
[C---:B------:R-:W-:Y:S01]  /*a920*/  HMMA.16816.F32 R88, R4.reuse, R22, R88 ;  /* 0x000000160458723c */ /* 0x040fe20000001858 */
[----:B------:R-:W1:Y:S01]  /*a930*/  LDSM.16.MT88.4 R20, [R206+0x1e000] ;  /* 0x01e00000ce14783b */ /* 0x000e620000004200 */
[-C--:B------:R-:W-:Y:S01]  /*a940*/  FMUL.FTZ R108, R108, R8.reuse ;  /* 0x000000086c6c7220 */ /* 0x080fe20000410000 */
[----:B------:R3:W-:Y:S01]  /*a950*/  MUFU.EX2 R60, R9 ;  /* 0x00000009003c7308 */ /* 0x0007e20000000800 */
[----:B------:R-:W-:Y:S01]  /*a960*/  FMUL.FTZ R109, R109, R8 ;  /* 0x000000086d6d7220 */ /* 0x000fe20000410000 */
[----:B------:R-:W-:Y:S01]  /*a970*/  MOV R86, R47 ;  /* 0x0000002f00567202 */ /* 0x000fe20000000f00 */
[----:B------:R-:W-:Y:S01]  /*a980*/  FMUL.FTZ R110, R110, R3 ;  /* 0x000000036e6e7220 */ /* 0x000fe20000410000 */
[----:B------:R-:W-:Y:S01]  /*a990*/  MOV R74, R59 ;  /* 0x0000003b004a7202 */ /* 0x000fe20000000f00 */
[----:B--2---:R-:W-:Y:S01]  /*a9a0*/  HMMA.16816.F32 R92, R4, R12, R92 ;  /* 0x0000000c045c723c */ /* 0x004fe2000000185c */
[----:B------:R-:W-:Y:S01]  /*a9b0*/  FMUL.FTZ R111, R111, R3 ;  /* 0x000000036f6f7220 */ /* 0x000fe20000410000 */
[----:B------:R-:W-:Y:S01]  /*a9c0*/  MOV R85, R40 ;  /* 0x0000002800557202 */ /* 0x000fe20000000f00 */
[-C--:B------:R-:W-:Y:S01]  /*a9d0*/  FMUL.FTZ R112, R112, R8.reuse ;  /* 0x0000000870707220 */ /* 0x080fe20000410000 */
[----:B------:R-:W-:Y:S01]  /*a9e0*/  MOV R84, R41 ;  /* 0x0000002900547202 */ /* 0x000fe20000000f00 */
[----:B------:R-:W-:-:S02]  /*a9f0*/  FMUL.FTZ R113, R113, R8 ;  /* 0x0000000871717220 */ /* 0x000fc40000410000 */
[-C--:B------:R-:W-:Y:S01]  /*aa00*/  FMUL.FTZ R114, R114, R3.reuse ;  /* 0x0000000372727220 */ /* 0x080fe20000410000 */
[C---:B------:R-:W-:Y:S01]  /*aa10*/  HMMA.16816.F32 R96, R4.reuse, R14, R96 ;  /* 0x0000000e0460723c */ /* 0x040fe20000001860 */
[----:B------:R-:W2:Y:S01]  /*aa20*/  LDSM.16.MT88.4 R12, [R208+0x1e000] ;  /* 0x01e00000d00c783b */ /* 0x000ea20000004200 */
[-C--:B------:R-:W-:Y:S02]  /*aa30*/  FMUL.FTZ R115, R115, R3.reuse ;  /* 0x0000000373737220 */ /* 0x080fe40000410000 */
[----:B---3--:R-:W-:Y:S02]  /*aa40*/  FFMA.FTZ R9, R28, c[0x0][0x23c], -R2 ;  /* 0x00008f001c097a23 */ /* 0x008fe40000010802 */
[-C--:B------:R-:W-:Y:S02]  /*aa50*/  FMUL.FTZ R116, R116, R8.reuse ;  /* 0x0000000874747220 */ /* 0x080fe40000410000 */
[----:B------:R-:W-:Y:S01]  /*aa60*/  HMMA.16816.F32 R80, R4, R18, R80 ;  /* 0x000000120450723c */ /* 0x000fe20000001850 */
[----:B------:R-:W3:Y:S01]  /*aa70*/  LDSM.16.MT88.4 R16, [R205+0x1e000] ;  /* 0x01e00000cd10783b */ /* 0x000ee20000004200 */
[----:B------:R-:W-:Y:S01]  /*aa80*/  FMUL.FTZ R117, R117, R8 ;  /* 0x0000000875757220 */ /* 0x000fe20000410000 */
[----:B------:R4:W5:Y:S01]  /*aa90*/  MUFU.EX2 R87, R9 ;  /* 0x0000000900577308 */ /* 0x0009620000000800 */
[----:B------:R-:W-:-:S02]  /*aaa0*/  FMUL.FTZ R118, R118, R3 ;  /* 0x0000000376767220 */ /* 0x000fc40000410000 */
[-C--:B------:R-:W-:Y:S02]  /*aab0*/  FMUL.FTZ R119, R119, R3.reuse ;  /* 0x0000000377777220 */ /* 0x080fe40000410000 */
[-C--:B------:R-:W-:Y:S02]  /*aac0*/  FMUL.FTZ R120, R120, R8.reuse ;  /* 0x0000000878787220 */ /* 0x080fe40000410000 */
[-C--:B------:R-:W-:Y:S02]  /*aad0*/  FMUL.FTZ R121, R121, R8.reuse ;  /* 0x0000000879797220 */ /* 0x080fe40000410000 */
[-C--:B------:R-:W-:Y:S02]  /*aae0*/  FMUL.FTZ R122, R122, R3.reuse ;  /* 0x000000037a7a7220 */ /* 0x080fe40000410000 */
[----:B------:R-:W-:Y:S02]  /*aaf0*/  FMUL.FTZ R123, R123, R3 ;  /* 0x000000037b7b7220 */ /* 0x000fe40000410000 */
[----:B------:R-:W-:Y:S01]  /*ab00*/  FFMA.FTZ R10, R135, c[0x0][0x23c], -R2 ;  /* 0x00008f00870a7a23 */ /* 0x000fe20000010802 */
[----:B-1----:R-:W-:Y:S01]  /*ab10*/  HMMA.16816.F32 R108, R4, R20, R108 ;  /* 0x00000014046c723c */ /* 0x002fe2000000186c */
[----:B------:R-:W-:-:S02]  /*ab20*/  FMUL.FTZ R100, R100, R8 ;  /* 0x0000000864647220 */ /* 0x000fc40000410000 */
[----:B----4-:R-:W-:Y:S01]  /*ab30*/  FFMA.FTZ R9, R29, c[0x0][0x23c], -R2 ;  /* 0x00008f001d097a23 */ /* 0x010fe20000010802 */
[----:B------:R1:W-:Y:S01]  /*ab40*/  MUFU.EX2 R78, R10 ;  /* 0x0000000a004e7308 */ /* 0x0003e20000000800 */
[-C--:B------:R-:W-:Y:S01]  /*ab50*/  FMUL.FTZ R101, R101, R8.reuse ;  /* 0x0000000865657220 */ /* 0x080fe20000410000 */
[----:B------:R-:W-:Y:S01]  /*ab60*/  LDSM.16.MT88.4 R28, [R208+0x18800] ;  /* 0x01880000d01c783b */ /* 0x000fe20000004200 */
[-C--:B------:R-:W-:Y:S01]  /*ab70*/  FMUL.FTZ R102, R102, R3.reuse ;  /* 0x0000000366667220 */ /* 0x080fe20000410000 */
[----:B------:R-:W-:Y:S01]  /*ab80*/  HMMA.16816.F32 R112, R4, R22, R112 ;  /* 0x000000160470723c */ /* 0x000fe20000001870 */
[----:B------:R-:W-:Y:S01]  /*ab90*/  FMUL.FTZ R103, R103, R3 ;  /* 0x0000000367677220 */ /* 0x000fe20000410000 */
[----:B------:R-:W4:Y:S01]  /*aba0*/  LDSM.16.MT88.4 R20, [R205+0x18800] ;  /* 0x01880000cd14783b */ /* 0x000f220000004200 */
[-C--:B------:R-:W-:Y:S01]  /*abb0*/  FMUL.FTZ R104, R104, R8.reuse ;  /* 0x0000000868687220 */ /* 0x080fe20000410000 */
[----:B------:R3:W-:Y:S01]  /*abc0*/  MUFU.EX2 R73, R9 ;  /* 0x0000000900497308 */ /* 0x0007e20000000800 */
[----:B------:R-:W-:-:S02]  /*abd0*/  FMUL.FTZ R105, R105, R8 ;  /* 0x0000000869697220 */ /* 0x000fc40000410000 */
[-C--:B------:R-:W-:Y:S01]  /*abe0*/  FMUL.FTZ R106, R106, R3.reuse ;  /* 0x000000036a6a7220 */ /* 0x080fe20000410000 */
[C---:B--2---:R-:W-:Y:S01]  /*abf0*/  HMMA.16816.F32 R48, R4.reuse, R12, R116 ;  /* 0x0000000c0430723c */ /* 0x044fe20000001874 */
[----:B------:R-:W-:Y:S02]  /*ac00*/  FMUL.FTZ R107, R107, R3 ;  /* 0x000000036b6b7220 */ /* 0x000fe40000410000 */
[-C--:B------:R-:W-:Y:S02]  /*ac10*/  FMUL.FTZ R124, R124, R8.reuse ;  /* 0x000000087c7c7220 */ /* 0x080fe40000410000 */
[----:B-1----:R-:W-:Y:S01]  /*ac20*/  FFMA.FTZ R10, R168, c[0x0][0x23c], -R0 ;  /* 0x00008f00a80a7a23 */ /* 0x002fe20000010800 */
[----:B------:R-:W-:Y:S01]  /*ac30*/  MOV R168, R69 ;  /* 0x0000004500a87202 */ /* 0x000fe20000000f00 */
[----:B------:R-:W-:Y:S01]  /*ac40*/  FMUL.FTZ R125, R125, R8 ;  /* 0x000000087d7d7220 */ /* 0x000fe20000410000 */
[----:B------:R-:W-:Y:S01]  /*ac50*/  HMMA.16816.F32 R120, R4, R14, R120 ;  /* 0x0000000e0478723c */ /* 0x000fe20000001878 */
[----:B------:R-:W1:Y:S01]  /*ac60*/  LDSM.16.MT88.4 R12, [R207+0x18800] ;  /* 0x01880000cf0c783b */ /* 0x000e620000004200 */
[----:B------:R2:W-:Y:S01]  /*ac70*/  MUFU.EX2 R64, R10 ;  /* 0x0000000a00407308 */ /* 0x0005e20000000800 */
[----:B------:R-:W-:-:S02]  /*ac80*/  FMUL.FTZ R126, R126, R3 ;  /* 0x000000037e7e7220 */ /* 0x000fc40000410000 */
[----:B---3--:R-:W-:Y:S01]  /*ac90*/  FFMA.FTZ R9, R169, c[0x0][0x23c], -R0 ;  /* 0x00008f00a9097a23 */ /* 0x008fe20000010800 */
[----:B------:R-:W-:Y:S01]  /*aca0*/  MOV R169, R68 ;  /* 0x0000004400a97202 */ /* 0x000fe20000000f00 */
[-C--:B------:R-:W-:Y:S01]  /*acb0*/  FMUL.FTZ R127, R127, R3.reuse ;  /* 0x000000037f7f7220 */ /* 0x080fe20000410000 */
[C---:B------:R-:W-:Y:S01]  /*acc0*/  HMMA.16816.F32 R100, R4.reuse, R16, R100 ;  /* 0x000000100464723c */ /* 0x040fe20000001864 */
[-C--:B------:R-:W-:Y:S01]  /*acd0*/  FMUL.FTZ R128, R128, R8.reuse ;  /* 0x0000000880807220 */ /* 0x080fe20000410000 */
[----:B------:R3:W1:Y:S01]  /*ace0*/  MUFU.EX2 R77, R9 ;  /* 0x00000009004d7308 */ /* 0x0006620000000800 */
[----:B------:R-:W-:Y:S02]  /*acf0*/  FMUL.FTZ R129, R129, R8 ;  /* 0x0000000881817220 */ /* 0x000fe40000410000 */
[-C--:B------:R-:W-:Y:S02]  /*ad00*/  FMUL.FTZ R130, R130, R3.reuse ;  /* 0x0000000382827220 */ /* 0x080fe40000410000 */
[----:B------:R-:W-:Y:S01]  /*ad10*/  FMUL.FTZ R131, R131, R3 ;  /* 0x0000000383837220 */ /* 0x000fe20000410000 */
[----:B------:R-:W-:Y:S01]  /*ad20*/  HMMA.16816.F32 R104, R4, R18, R104 ;  /* 0x000000120468723c */ /* 0x000fe20000001868 */
[----:B------:R-:W4:Y:S01]  /*ad30*/  LDSM.16.MT88.4 R16, [R206+0x18800] ;  /* 0x01880000ce10783b */ /* 0x000f220000004200 */
[----:B--2---:R-:W-:-:S06]  /*ad40*/  MOV R10, R75 ;  /* 0x0000004b000a7202 */ /* 0x004fcc0000000f00 */
[----:B------:R-:W-:Y:S01]  /*ad50*/  HMMA.16816.F32 R124, R4, R24, R124 ;  /* 0x00000018047c723c */ /* 0x000fe2000000187c */
[----:B---3--:R-:W-:Y:S01]  /*ad60*/  FFMA.FTZ R9, R171, c[0x0][0x23c], -R0 ;  /* 0x00008f00ab097a23 */ /* 0x008fe20000010800 */
[----:B------:R-:W-:-:S03]  /*ad70*/  MOV R171, R74 ;  /* 0x0000004a00ab7202 */ /* 0x000fc60000000f00 */
[----:B------:R2:W-:Y:S03]  /*ad80*/  MUFU.EX2 R79, R9 ;  /* 0x00000009004f7308 */ /* 0x0005e60000000800 */
[----:B------:R-:W-:Y:S01]  /*ad90*/  HMMA.16816.F32 R128, R4, R26, R128 ;  /* 0x0000001a0480723c */ /* 0x000fe20000001880 */
[----:B------:R-:W3:Y:S06]  /*ada0*/  LDSM.16.MT88.4 R24, [R205+0x1a800] ;  /* 0x01a80000cd18783b */ /* 0x000eec0000004200 */
[----:B-----5:R-:W-:-:S02]  /*adb0*/  F2FP.PACK_AB R4, R87, R60 ;  /* 0x0000003c5704723e */ /* 0x020fc400000000ff */
[----:B-1----:R-:W-:Y:S02]  /*adc0*/  F2FP.PACK_AB R5, R77, R64 ;  /* 0x000000404d05723e */ /* 0x002fe400000000ff */
[----:B------:R-:W-:Y:S01]  /*add0*/  F2FP.PACK_AB R6, R73, R78 ;  /* 0x0000004e4906723e */ /* 0x000fe200000000ff */
[----:B--2---:R-:W-:-:S04]  /*ade0*/  FFMA.FTZ R9, R170, c[0x0][0x23c], -R0 ;  /* 0x00008f00aa097a23 */ /* 0x004fc80000010800 */
[----:B------:R-:W1:Y:S02]  /*adf0*/  MUFU.EX2 R170, R9 ;  /* 0x0000000900aa7308 */ /* 0x000e640000000800 */
[----:B-1----:R-:W-:Y:S01]  /*ae00*/  F2FP.PACK_AB R7, R170, R79 ;  /* 0x0000004faa07723e */ /* 0x002fe200000000ff */
[----:B------:R-:W-:-:S06]  /*ae10*/  FFMA.FTZ R9, R251, c[0x0][0x23c], -R2 ;  /* 0x00008f00fb097a23 */ /* 0x000fcc0000010802 */
[C---:B----4-:R-:W-:Y:S08]  /*ae20*/  HMMA.16816.F32 R136, R4.reuse, R20, R136 ;  /* 0x000000140488723c */ /* 0x050ff00000001888 */
[C---:B------:R-:W-:Y:S01]  /*ae30*/  HMMA.16816.F32 R36, R4.reuse, R22, R244 ;  /* 0x000000160424723c */ /* 0x040fe200000018f4 */
[----:B------:R-:W-:Y:S01]  /*ae40*/  LDSM.16.MT88.4 R20, [R206+0x1a800] ;  /* 0x01a80000ce14783b */ /* 0x000fe20000004200 */
[----:B------:R1:W-:Y:S05]  /*ae50*/  MUFU.EX2 R244, R9 ;  /* 0x0000000900f47308 */ /* 0x0003ea0000000800 */
[----:B------:R-:W-:Y:S01]  /*ae60*/  MOV R245, R79 ;  /* 0x0000004f00f57202 */ /* 0x000fe20000000f00 */
[----:B------:R-:W-:Y:S01]  /*ae70*/  HMMA.16816.F32 R160, R4, R12, R160 ;  /* 0x0000000c04a0723c */ /* 0x000fe200000018a0 */
[----:B------:R-:W-:-:S02]  /*ae80*/  MOV R246, R72 ;  /* 0x0000004800f67202 */ /* 0x000fc40000000f00 */
[----:B------:R-:W-:-:S05]  /*ae90*/  MOV R247, R73 ;  /* 0x0000004900f77202 */ /* 0x000fca0000000f00 */
[----:B------:R-:W-:Y:S01]  /*aea0*/  HMMA.16816.F32 R52, R4, R14, R200 ;  /* 0x0000000e0434723c */ /* 0x000fe200000018c8 */
[----:B------:R-:W2:Y:S01]  /*aeb0*/  LDSM.16.MT88.4 R12, [R207+0x1a800] ;  /* 0x01a80000cf0c783b */ /* 0x000ea20000004200 */
[----:B-1----:R-:W-:-:S05]  /*aec0*/  FFMA.FTZ R9, R250, c[0x0][0x23c], -R2 ;  /* 0x00008f00fa097a23 */ /* 0x002fca0000010802 */
[----:B------:R-:W-:Y:S01]  /*aed0*/  MOV R201, R70 ;  /* 0x0000004600c97202 */ /* 0x000fe20000000f00 */
[C---:B------:R-:W-:Y:S01]  /*aee0*/  HMMA.16816.F32 R44, R4.reuse, R30, R236 ;  /* 0x0000001e042c723c */ /* 0x040fe200000018ec */
[----:B------:R-:W-:Y:S02]  /*aef0*/  MOV R200, R85 ;  /* 0x0000005500c87202 */ /* 0x000fe40000000f00 */
[----:B------:R-:W-:Y:S02]  /*af00*/  MOV R203, R76 ;  /* 0x0000004c00cb7202 */ /* 0x000fe40000000f00 */
[----:B------:R-:W-:Y:S02]  /*af10*/  MOV R202, R78 ;  /* 0x0000004e00ca7202 */ /* 0x000fe40000000f00 */
[----:B------:R-:W-:Y:S01]  /*af20*/  MOV R237, R56 ;  /* 0x0000003800ed7202 */ /* 0x000fe20000000f00 */
[----:B------:R-:W-:Y:S01]  /*af30*/  HMMA.16816.F32 R144, R4, R16, R144 ;  /* 0x000000100490723c */ /* 0x000fe20000001890 */
[----:B------:R-:W-:-:S02]  /*af40*/  MOV R236, R86 ;  /* 0x0000005600ec7202 */ /* 0x000fc40000000f00 */
[----:B------:R-:W-:Y:S02]  /*af50*/  MOV R238, R132 ;  /* 0x0000008400ee7202 */ /* 0x000fe40000000f00 */
[----:B------:R-:W-:-:S03]  /*af60*/  MOV R239, R133 ;  /* 0x0000008500ef7202 */ /* 0x000fc60000000f00 */
[C---:B---3--:R-:W-:Y:S07]  /*af70*/  HMMA.16816.F32 R56, R4.reuse, R24, R196 ;  /* 0x000000180438723c */ /* 0x048fee00000018c4 */
[----:B------:R-:W-:Y:S01]  /*af80*/  MOV R199, R61 ;  /* 0x0000003d00c77202 */ /* 0x000fe20000000f00 */
[----:B------:R-:W-:Y:S01]  /*af90*/  HMMA.16816.F32 R40, R4, R18, R240 ;  /* 0x000000120428723c */ /* 0x000fe200000018f0 */
[----:B------:R-:W-:Y:S01]  /*afa0*/  MOV R198, R62 ;  /* 0x0000003e00c67202 */ /* 0x000fe20000000f00 */
[----:B------:R-:W-:Y:S01]  /*afb0*/  LDSM.16.MT88.4 R16, [R208+0x1a800] ;  /* 0x01a80000d010783b */ /* 0x000fe20000004200 */
[----:B------:R-:W-:Y:S01]  /*afc0*/  MOV R197, R60 ;  /* 0x0000003c00c57202 */ /* 0x000fe20000000f00 */
[----:B------:R1:W3:Y:S01]  /*afd0*/  MUFU.EX2 R243, R9 ;  /* 0x0000000900f37308 */ /* 0x0002e20000000800 */
[----:B------:R-:W-:-:S03]  /*afe0*/  MOV R196, R63 ;  /* 0x0000003f00c47202 */ /* 0x000fc60000000f00 */
[C---:B------:R-:W-:Y:S01]  /*aff0*/  HMMA.16816.F32 R60, R4.reuse, R26, R192 ;  /* 0x0000001a043c723c */ /* 0x040fe200000018c0 */
[----:B------:R-:W4:Y:S06]  /*b000*/  LDSM.16.MT88.4 R24, [R206+0x1c800] ;  /* 0x01c80000ce18783b */ /* 0x000f2c0000004200 */
[----:B------:R-:W-:Y:S01]  /*b010*/  MOV R195, R65 ;  /* 0x0000004100c37202 */ /* 0x000fe20000000f00 */
[----:B--2---:R-:W-:Y:S01]  /*b020*/  HMMA.16816.F32 R132, R4, R14, R148 ;  /* 0x0000000e0484723c */ /* 0x004fe20000001894 */
[----:B------:R-:W-:Y:S02]  /*b030*/  MOV R194, R66 ;  /* 0x0000004200c27202 */ /* 0x000fe40000000f00 */
[----:B------:R-:W-:Y:S01]  /*b040*/  MOV R193, R64 ;  /* 0x0000004000c17202 */ /* 0x000fe20000000f00 */
[----:B-1----:R-:W-:Y:S01]  /*b050*/  FFMA.FTZ R9, R248, c[0x0][0x23c], -R2 ;  /* 0x00008f00f8097a23 */ /* 0x002fe20000010802 */
[----:B------:R-:W-:-:S02]  /*b060*/  MOV R192, R67 ;  /* 0x0000004300c07202 */ /* 0x000fc40000000f00 */
[----:B------:R-:W-:Y:S01]  /*b070*/  MOV R248, R202 ;  /* 0x000000ca00f87202 */ /* 0x000fe20000000f00 */
[C---:B------:R-:W-:Y:S01]  /*b080*/  HMMA.16816.F32 R64, R4.reuse, R20, R188 ;  /* 0x000000140440723c */ /* 0x040fe200000018bc */
[----:B------:R1:W-:Y:S01]  /*b090*/  MUFU.EX2 R242, R9 ;  /* 0x0000000900f27308 */ /* 0x0003e20000000800 */
[----:B------:R-:W-:Y:S02]  /*b0a0*/  MOV R202, R246 ;  /* 0x000000f600ca7202 */ /* 0x000fe40000000f00 */
[----:B------:R-:W-:Y:S02]  /*b0b0*/  MOV R246, R247 ;  /* 0x000000f700f67202 */ /* 0x000fe40000000f00 */
[----:B------:R-:W-:Y:S02]  /*b0c0*/  MOV R247, R170 ;  /* 0x000000aa00f77202 */ /* 0x000fe40000000f00 */
[----:B------:R-:W-:Y:S01]  /*b0d0*/  MOV R188, R71 ;  /* 0x0000004700bc7202 */ /* 0x000fe20000000f00 */
[----:B------:R-:W-:Y:S01]  /*b0e0*/  HMMA.16816.F32 R152, R4, R28, R152 ;  /* 0x0000001c0498723c */ /* 0x000fe20000001898 */
[----:B------:R-:W-:Y:S01]  /*b0f0*/  MOV R189, R84 ;  /* 0x0000005400bd7202 */ /* 0x000fe20000000f00 */
[----:B------:R-:W-:Y:S01]  /*b100*/  LDSM.16.MT88.4 R28, [R205+0x1c800] ;  /* 0x01c80000cd1c783b */ /* 0x000fe20000004200 */
[----:B------:R-:W-:-:S02]  /*b110*/  MOV R190, R87 ;  /* 0x0000005700be7202 */ /* 0x000fc40000000f00 */
[----:B------:R-:W-:-:S03]  /*b120*/  MOV R191, R77 ;  /* 0x0000004d00bf7202 */ /* 0x000fc60000000f00 */
[----:B------:R-:W-:Y:S01]  /*b130*/  HMMA.16816.F32 R68, R4, R22, R180 ;  /* 0x000000160444723c */ /* 0x000fe200000018b4 */
[----:B------:R-:W2:Y:S01]  /*b140*/  LDSM.16.MT88.4 R20, [R208+0x1c800] ;  /* 0x01c80000d014783b */ /* 0x000ea20000004200 */
[----:B-1----:R-:W-:Y:S01]  /*b150*/  FFMA.FTZ R9, R249, c[0x0][0x23c], -R2 ;  /* 0x00008f00f9097a23 */ /* 0x002fe20000010802 */
[----:B------:R-:W-:-:S03]  /*b160*/  MOV R249, R191 ;  /* 0x000000bf00f97202 */ /* 0x000fc60000000f00 */
[----:B------:R1:W-:Y:S01]  /*b170*/  MUFU.EX2 R241, R9 ;  /* 0x0000000900f17308 */ /* 0x0003e20000000800 */
[----:B------:R-:W-:Y:S01]  /*b180*/  MOV R182, R197 ;  /* 0x000000c500b67202 */ /* 0x000fe20000000f00 */
[C---:B------:R-:W-:Y:S01]  /*b190*/  HMMA.16816.F32 R84, R4.reuse, R12, R156 ;  /* 0x0000000c0454723c */ /* 0x040fe2000000189c */
[----:B------:R-:W5:Y:S01]  /*b1a0*/  LDSM.16.MT88.4 R12, [R207+0x1c800] ;  /* 0x01c80000cf0c783b */ /* 0x000f620000004200 */
[----:B------:R-:W-:Y:S02]  /*b1b0*/  MOV R181, R198 ;  /* 0x000000c600b57202 */ /* 0x000fe40000000f00 */
[----:B------:R-:W-:Y:S02]  /*b1c0*/  MOV R180, R199 ;  /* 0x000000c700b47202 */ /* 0x000fe40000000f00 */
[----:B------:R-:W-:Y:S02]  /*b1d0*/  MOV R183, R193 ;  /* 0x000000c100b77202 */ /* 0x000fe40000000f00 */
[----:B----4-:R-:W-:Y:S01]  /*b1e0*/  HMMA.16816.F32 R156, R4, R24, R140 ;  /* 0x00000018049c723c */ /* 0x010fe2000000188c */
[----:B------:R-:W-:-:S02]  /*b1f0*/  MOV R251, R180 ;  /* 0x000000b400fb7202 */ /* 0x000fc40000000f00 */
[----:B------:R-:W-:Y:S01]  /*b200*/  MOV R250, R181 ;  /* 0x000000b500fa7202 */ /* 0x000fe20000000f00 */
[----:B-1----:R-:W-:Y:S01]  /*b210*/  FFMA.FTZ R9, R252, c[0x0][0x23c], -R0 ;  /* 0x00008f00fc097a23 */ /* 0x002fe20000010800 */
[----:B------:R-:W-:-:S03]  /*b220*/  MOV R252, R190 ;  /* 0x000000be00fc7202 */ /* 0x000fc60000000f00 */
[C---:B------:R-:W-:Y:S01]  /*b230*/  HMMA.16816.F32 R72, R4.reuse, R16, R176 ;  /* 0x000000100448723c */ /* 0x040fe200000018b0 */
[----:B------:R1:W-:Y:S06]  /*b240*/  MUFU.EX2 R240, R9 ;  /* 0x0000000900f07308 */ /* 0x0003ec0000000800 */
[----:B------:R-:W-:Y:S01]  /*b250*/  MOV R179, R237 ;  /* 0x000000ed00b37202 */ /* 0x000fe20000000f00 */
[----:B------:R-:W-:Y:S01]  /*b260*/  HMMA.16816.F32 R76, R4, R18, R172 ;  /* 0x00000012044c723c */ /* 0x000fe200000018ac */
[----:B------:R-:W4:Y:S01]  /*b270*/  LDSM.16.MT88.4 R16, [R205+0x1e800] ;  /* 0x01e80000cd10783b */ /* 0x000f220000004200 */
[----:B------:R-:W-:-:S02]  /*b280*/  MOV R178, R196 ;  /* 0x000000c400b27202 */ /* 0x000fc40000000f00 */
[----:B------:R-:W-:Y:S02]  /*b290*/  MOV R176, R194 ;  /* 0x000000c200b07202 */ /* 0x000fe40000000f00 */
[----:B------:R-:W-:Y:S02]  /*b2a0*/  MOV R177, R195 ;  /* 0x000000c300b17202 */ /* 0x000fe40000000f00 */
[----:B------:R-:W-:Y:S01]  /*b2b0*/  HMMA.16816.F32 R148, R4, R26, R80 ;  /* 0x0000001a0494723c */ /* 0x000fe20000001850 */
[----:B------:R-:W-:Y:S01]  /*b2c0*/  LDSM.16.MT88.4 R24, [R206+0x1e800] ;  /* 0x01e80000ce18783b */ /* 0x000fe20000004200 */
[----:B-1----:R-:W-:-:S04]  /*b2d0*/  FFMA.FTZ R9, R239, c[0x0][0x23c], -R0 ;  /* 0x00008f00ef097a23 */ /* 0x002fc80000010800 */
[----:B------:R1:W1:Y:S02]  /*b2e0*/  MUFU.EX2 R239, R9 ;  /* 0x0000000900ef7308 */ /* 0x0002640000000800 */
[C---:B--2---:R-:W-:Y:S08]  /*b2f0*/  HMMA.16816.F32 R116, R4.reuse, R22, R88 ;  /* 0x000000160474723c */ /* 0x044ff00000001858 */
[----:B-----5:R-:W-:Y:S01]  /*b300*/  HMMA.16816.F32 R88, R4, R12, R92 ;  /* 0x0000000c0458723c */ /* 0x020fe2000000185c */
[----:B-1----:R-:W-:-:S07]  /*b310*/  FFMA.FTZ R9, R238, c[0x0][0x23c], -R0 ;  /* 0x00008f00ee097a23 */ /* 0x002fce0000010800 */
[C---:B------:R-:W-:Y:S01]  /*b320*/  HMMA.16816.F32 R96, R4.reuse, R14, R96 ;  /* 0x0000000e0460723c */ /* 0x040fe20000001860 */
[----:B------:R-:W1:Y:S01]  /*b330*/  LDSM.16.MT88.4 R12, [R207+0x1e800] ;  /* 0x01e80000cf0c783b */ /* 0x000e620000004200 */
[----:B------:R2:W-:Y:S06]  /*b340*/  MUFU.EX2 R238, R9 ;  /* 0x0000000900ee7308 */ /* 0x0005ec0000000800 */
[C---:B------:R-:W-:Y:S01]  /*b350*/  HMMA.16816.F32 R140, R4.reuse, R20, R32 ;  /* 0x00000014048c723c */ /* 0x040fe20000001820 */
[----:B------:R-:W5:Y:S04]  /*b360*/  LDSM.16.MT88.4 R20, [R208+0x1e800] ;  /* 0x01e80000d014783b */ /* 0x000f680000004200 */
[----:B------:R-:W-:Y:S03]  /*b370*/  LDSM.16.MT88.4 R32, [R205+0x19000] ;  /* 0x01900000cd20783b */ /* 0x000fe60000004200 */
[----:B------:R-:W-:Y:S01]  /*b380*/  HMMA.16816.F32 R164, R4, R28, R164 ;  /* 0x0000001c04a4723c */ /* 0x000fe200000018a4 */
[----:B--2---:R-:W-:Y:S01]  /*b390*/  FFMA.FTZ R9, R188, c[0x0][0x23c], -R0 ;  /* 0x00008f00bc097a23 */ /* 0x004fe20000010800 */
[----:B------:R-:W-:-:S03]  /*b3a0*/  MOV R188, R192 ;  /* 0x000000c000bc7202 */ /* 0x000fc60000000f00 */
[----:B------:R2:W1:Y:S03]  /*b3b0*/  MUFU.EX2 R237, R9 ;  /* 0x0000000900ed7308 */ /* 0x0004660000000800 */
[C---:B------:R-:W-:Y:S01]  /*b3c0*/  HMMA.16816.F32 R184, R4.reuse, R30, R184 ;  /* 0x0000001e04b8723c */ /* 0x040fe200000018b8 */
[----:B------:R-:W-:Y:S07]  /*b3d0*/  LDSM.16.MT88.4 R28, [R205+0x1b000] ;  /* 0x01b00000cd1c783b */ /* 0x000fee0000004200 */
[----:B----4-:R-:W-:Y:S01]  /*b3e0*/  HMMA.16816.F32 R80, R4, R16, R100 ;  /* 0x000000100450723c */ /* 0x010fe20000001864 */
[----:B--2---:R-:W-:Y:S01]  /*b3f0*/  FFMA.FTZ R9, R200, c[0x0][0x23c], -R2 ;  /* 0x00008f00c8097a23 */ /* 0x004fe20000010802 */
[----:B------:R-:W-:-:S06]  /*b400*/  MOV R200, R236 ;  /* 0x000000ec00c87202 */ /* 0x000fcc0000000f00 */
[C---:B------:R-:W-:Y:S01]  /*b410*/  HMMA.16816.F32 R104, R4.reuse, R18, R104 ;  /* 0x000000120468723c */ /* 0x040fe20000001868 */
[----:B------:R-:W-:Y:S01]  /*b420*/  LDSM.16.MT88.4 R16, [R206+0x19000] ;  /* 0x01900000ce10783b */ /* 0x000fe20000004200 */
[----:B------:R2:W-:Y:S06]  /*b430*/  MUFU.EX2 R236, R9 ;  /* 0x0000000900ec7308 */ /* 0x0005ec0000000800 */
[C---:B-1----:R-:W-:Y:S08]  /*b440*/  HMMA.16816.F32 R124, R4.reuse, R12, R124 ;  /* 0x0000000c047c723c */ /* 0x042ff0000000187c */
[----:B------:R-:W-:Y:S01]  /*b450*/  HMMA.16816.F32 R128, R4, R14, R128 ;  /* 0x0000000e0480723c */ /* 0x000fe20000001880 */
[----:B------:R-:W1:Y:S01]  /*b460*/  LDSM.16.MT88.4 R12, [R207+0x19000] ;  /* 0x01900000cf0c783b */ /* 0x000e620000004200 */
[----:B--2---:R-:W-:-:S04]  /*b470*/  FFMA.FTZ R9, R203, c[0x0][0x23c], -R2 ;  /* 0x00008f00cb097a23 */ /* 0x004fc80000010802 */
[----:B------:R2:W4:Y:S02]  /*b480*/  MUFU.EX2 R203, R9 ;  /* 0x0000000900cb7308 */ /* 0x0005240000000800 */
[C---:B------:R-:W-:Y:S08]  /*b490*/  HMMA.16816.F32 R108, R4.reuse, R24, R108 ;  /* 0x00000018046c723c */ /* 0x040ff0000000186c */
[----:B------:R-:W-:Y:S01]  /*b4a0*/  HMMA.16816.F32 R112, R4, R26, R112 ;  /* 0x0000001a0470723c */ /* 0x000fe20000001870 */
[----:B------:R-:W4:Y:S01]  /*b4b0*/  LDSM.16.MT88.4 R24, [R208+0x19000] ;  /* 0x01900000d018783b */ /* 0x000f220000004200 */
[----:B--2---:R-:W-:-:S06]  /*b4c0*/  FFMA.FTZ R9, R202, c[0x0][0x23c], -R2 ;  /* 0x00008f00ca097a23 */ /* 0x004fcc0000010802 */
[C---:B-----5:R-:W-:Y:S01]  /*b4d0*/  HMMA.16816.F32 R48, R4.reuse, R20, R48 ;  /* 0x000000140430723c */ /* 0x060fe20000001830 */
[----:B------:R-:W-:Y:S07]  /*b4e0*/  MUFU.EX2 R202, R9 ;  /* 0x0000000900ca7308 */ /* 0x000fee0000000800 */
[----:B------:R-:W-:Y:S01]  /*b4f0*/  HMMA.16816.F32 R120, R4, R22, R120 ;  /* 0x000000160478723c */ /* 0x000fe20000001878 */
[----:B------:R-:W-:Y:S06]  /*b500*/  LDSM.16.MT88.4 R20, [R206+0x1b000] ;  /* 0x01b00000ce14783b */ /* 0x000fec0000004200 */
[----:B---3--:R-:W-:-:S02]  /*b510*/  F2FP.PACK_AB R4, R243, R244 ;  /* 0x000000f4f304723e */ /* 0x008fc400000000ff */
[----:B------:R-:W-:Y:S02]  /*b520*/  F2FP.PACK_AB R5, R239, R240 ;  /* 0x000000f0ef05723e */ /* 0x000fe400000000ff */
[----:B------:R-:W-:Y:S02]  /*b530*/  F2FP.PACK_AB R6, R241, R242 ;  /* 0x000000f2f106723e */ /* 0x000fe400000000ff */
[----:B------:R-:W-:-:S07]  /*b540*/  F2FP.PACK_AB R7, R237, R238 ;  /* 0x000000eeed07723e */ /* 0x000fce00000000ff */
[C---:B-1----:R-:W-:Y:S08]  /*b550*/  HMMA.16816.F32 R160, R4.reuse, R12, R160 ;  /* 0x0000000c04a0723c */ /* 0x042ff000000018a0 */
[C---:B------:R-:W-:Y:S01]  /*b560*/  HMMA.16816.F32 R196, R4.reuse, R14, R52 ;  /* 0x0000000e04c4723c */ /* 0x040fe20000001834 */
[----:B------:R-:W1:Y:S07]  /*b570*/  LDSM.16.MT88.4 R12, [R207+0x1b000] ;  /* 0x01b00000cf0c783b */ /* 0x000e6e0000004200 */
[C---:B------:R-:W-:Y:S08]  /*b580*/  HMMA.16816.F32 R144, R4.reuse, R16, R144 ;  /* 0x000000100490723c */ /* 0x040ff00000001890 */
[C---:B------:R-:W-:Y:S01]  /*b590*/  HMMA.16816.F32 R40, R4.reuse, R18, R40 ;  /* 0x000000120428723c */ /* 0x040fe20000001828 */
[----:B------:R-:W2:Y:S07]  /*b5a0*/  LDSM.16.MT88.4 R16, [R208+0x1b000] ;  /* 0x01b00000d010783b */ /* 0x000eae0000004200 */
[C---:B----4-:R-:W-:Y:S08]  /*b5b0*/  HMMA.16816.F32 R152, R4.reuse, R24, R152 ;  /* 0x000000180498723c */ /* 0x050ff00000001898 */
        /* <DEDUP_REMOVED lines=39> */
[----:B------:R3:W4:Y:S01]  /*b830*/  MUFU.EX2 R201, R2 ;  /* 0x0000000200c97308 */ /* 0x0007220000000800 */
[----:B------:R-:W-:Y:S02]  /*b840*/  MOV R97, R67 ;  /* 0x0000004300617202 */ /* 0x000fe40000000f00 */
[----:B------:R-:W-:Y:S02]  /*b850*/  MOV R88, R59 ;  /* 0x0000003b00587202 */ /* 0x000fe40000000f00 */
[----:B------:R-:W-:Y:S01]  /*b860*/  HMMA.16816.F32 R36, R4, R34, R36 ;  /* 0x000000220424723c */ /* 0x000fe20000001824 */
[----:B------:R-:W5:Y:S01]  /*b870*/  LDSM.16.MT88.4 R32, [R205+0x1d000] ;  /* 0x01d00000cd20783b */ /* 0x000f620000004200 */
[----:B------:R-:W-:-:S02]  /*b880*/  MOV R90, R75 ;  /* 0x0000004b005a7202 */ /* 0x000fc40000000f00 */
[----:B------:R-:W-:Y:S02]  /*b890*/  MOV R89, R58 ;  /* 0x0000003a00597202 */ /* 0x000fe40000000f00 */
[----:B------:R-:W-:Y:S02]  /*b8a0*/  MOV R96, R66 ;  /* 0x0000004200607202 */ /* 0x000fe40000000f00 */
[C---:B--2---:R-:W-:Y:S01]  /*b8b0*/  HMMA.16816.F32 R172, R4.reuse, R20, R140 ;  /* 0x0000001404ac723c */ /* 0x044fe2000000188c */
[----:B------:R-:W-:Y:S01]  /*b8c0*/  LDSM.16.MT88.4 R140, [R205+0x19800] ;  /* 0x01980000cd8c783b */ /* 0x000fe20000004200 */
[----:B------:R-:W-:Y:S01]  /*b8d0*/  MOV R91, R74 ;  /* 0x0000004a005b7202 */ /* 0x000fe20000000f00 */
[--C-:B---3--:R-:W-:Y:S01]  /*b8e0*/  FFMA.FTZ R2, R200, c[0x0][0x23c], -R0.reuse ;  /* 0x00008f00c8027a23 */ /* 0x108fe20000010800 */
[----:B------:R-:W-:Y:S02]  /*b8f0*/  MOV R98, R56 ;  /* 0x0000003800627202 */ /* 0x000fe40000000f00 */
[----:B------:R-:W-:Y:S01]  /*b900*/  MOV R99, R57 ;  /* 0x0000003900637202 */ /* 0x000fe20000000f00 */
[----:B------:R2:W-:Y:S01]  /*b910*/  MUFU.EX2 R200, R2 ;  /* 0x0000000200c87308 */ /* 0x0005e20000000800 */
[C---:B------:R-:W-:Y:S01]  /*b920*/  HMMA.16816.F32 R76, R4.reuse, R18, R76 ;  /* 0x00000012044c723c */ /* 0x040fe2000000184c */
[----:B------:R-:W3:Y:S04]  /*b930*/  LDSM.16.MT88.4 R16, [R205+0x1f000] ;  /* 0x01f00000cd10783b */ /* 0x000ee80000004200 */
[----:B------:R-:W-:Y:S03]  /*b940*/  LDSM.16.MT88.4 R56, [R208+0x1b800] ;  /* 0x01b80000d038783b */ /* 0x000fe60000004200 */
[----:B------:R-:W-:Y:S01]  /*b950*/  HMMA.16816.F32 R176, R4, R22, R116 ;  /* 0x0000001604b0723c */ /* 0x000fe20000001874 */
[----:B------:R-:W3:Y:S01]  /*b960*/  LDSM.16.MT88.4 R20, [R208+0x1f000] ;  /* 0x01f00000d014783b */ /* 0x000ee20000004200 */
[----:B--2---:R-:W-:-:S06]  /*b970*/  FFMA.FTZ R2, R11, c[0x0][0x23c], -R0 ;  /* 0x00008f000b027a23 */ /* 0x004fcc0000010800 */
[C---:B-1----:R-:W-:Y:S01]  /*b980*/  HMMA.16816.F32 R124, R4.reuse, R12, R124 ;  /* 0x0000000c047c723c */ /* 0x042fe2000000187c */
[----:B------:R1:W2:Y:S07]  /*b990*/  MUFU.EX2 R11, R2 ;  /* 0x00000002000b7308 */ /* 0x0002ae0000000800 */
[C---:B------:R-:W-:Y:S07]  /*b9a0*/  HMMA.16816.F32 R12, R4.reuse, R14, R128 ;  /* 0x0000000e040c723c */ /* 0x040fee0000001880 */
[----:B------:R-:W-:Y:S01]  /*b9b0*/  F2FP.PACK_AB R128, R203, R236 ;  /* 0x000000eccb80723e */ /* 0x000fe200000000ff */
[----:B-----5:R-:W-:Y:S01]  /*b9c0*/  HMMA.16816.F32 R100, R4, R32, R164 ;  /* 0x000000200464723c */ /* 0x020fe200000018a4 */
[----:B----4-:R-:W-:Y:S01]  /*b9d0*/  F2FP.PACK_AB R130, R201, R202 ;  /* 0x000000cac982723e */ /* 0x010fe200000000ff */
[----:B------:R-:W4:Y:S01]  /*b9e0*/  LDSM.16.MT88.4 R164, [R207+0x19800] ;  /* 0x01980000cfa4783b */ /* 0x000f220000004200 */
[--C-:B-1----:R-:W-:Y:S01]  /*b9f0*/  FFMA.FTZ R2, R10, c[0x0][0x23c], -R0.reuse ;  /* 0x00008f000a027a23 */ /* 0x102fe20000010800 */
[----:B--2---:R-:W-:Y:S01]  /*ba00*/  F2FP.PACK_AB R129, R11, R200 ;  /* 0x000000c80b81723e */ /* 0x004fe200000000ff */
[----:B------:R-:W-:-:S02]  /*ba10*/  FFMA.FTZ R0, R73, c[0x0][0x23c], -R0 ;  /* 0x00008f0049007a23 */ /* 0x000fc40000010800 */
[----:B------:R1:W-:Y:S01]  /*ba20*/  MUFU.EX2 R10, R2 ;  /* 0x00000002000a7308 */ /* 0x0003e20000000800 */
[C---:B------:R-:W-:Y:S01]  /*ba30*/  HMMA.16816.F32 R188, R4.reuse, R24, R156 ;  /* 0x0000001804bc723c */ /* 0x040fe2000000189c */
[----:B------:R-:W2:Y:S04]  /*ba40*/  LDSM.16.MT88.4 R24, [R206+0x1f000] ;  /* 0x01f00000ce18783b */ /* 0x000ea80000004200 */
[----:B------:R-:W-:Y:S02]  /*ba50*/  LDSM.16.MT88.4 R156, [R208+0x19800] ;  /* 0x01980000d09c783b */ /* 0x000fe40000004200 */
[----:B------:R-:W5:Y:S01]  /*ba60*/  MUFU.EX2 R9, R0 ;  /* 0x0000000000097308 */ /* 0x000f620000000800 */
[----:B------:R-:W-:Y:S01]  /*ba70*/  HMMA.16816.F32 R184, R4, R34, R184 ;  /* 0x0000002204b8723c */ /* 0x000fe200000018b8 */
[----:B------:R-:W-:Y:S01]  /*ba80*/  LDSM.16.MT88.4 R72, [R205+0x1d800] ;  /* 0x01d80000cd48783b */ /* 0x000fe20000004200 */
[----:B-1----:R-:W-:-:S06]  /*ba90*/  MOV R2, R96 ;  /* 0x0000006000027202 */ /* 0x002fcc0000000f00 */
[----:B---3--:R-:W-:Y:S01]  /*baa0*/  HMMA.16816.F32 R32, R4, R16, R80 ;  /* 0x000000100420723c */ /* 0x008fe20000001850 */
[----:B-----5:R-:W-:-:S07]  /*bab0*/  F2FP.PACK_AB R131, R9, R10 ;  /* 0x0000000a0983723e */ /* 0x020fce00000000ff */
[----:B------:R-:W-:Y:S01]  /*bac0*/  HMMA.16816.F32 R116, R4, R20, R48 ;  /* 0x000000140474723c */ /* 0x000fe20000001830 */
[----:B------:R-:W-:Y:S01]  /*bad0*/  MOV R0, R97 ;  /* 0x0000006100007202 */ /* 0x000fe20000000f00 */
[----:B------:R-:W-:Y:S01]  /*bae0*/  LDSM.16.MT88.4 R48, [R206+0x1b800] ;  /* 0x01b80000ce30783b */ /* 0x000fe20000004200 */
[----:B------:R-:W-:Y:S02]  /*baf0*/  MOV R83, R65 ;  /* 0x0000004100537202 */ /* 0x000fe40000000f00 */
[----:B------:R-:W-:Y:S02]  /*bb00*/  MOV R82, R64 ;  /* 0x0000004000527202 */ /* 0x000fe40000000f00 */
[----:B------:R-:W-:Y:S01]  /*bb10*/  LDSM.16.MT88.4 R64, [R207+0x1b800] ;  /* 0x01b80000cf40783b */ /* 0x000fe20000004200 */
[C---:B------:R-:W-:Y:S08]  /*bb20*/  HMMA.16816.F32 R144, R128.reuse, R148, R144 ;  /* 0x000000948090723c */ /* 0x040ff00000001890 */
[C---:B------:R-:W-:Y:S01]  /*bb30*/  HMMA.16816.F32 R148, R128.reuse, R150, R40 ;  /* 0x000000968094723c */ /* 0x040fe20000001828 */
[----:B------:R-:W1:Y:S07]  /*bb40*/  LDSM.16.MT88.4 R40, [R205+0x1b800] ;  /* 0x01b80000cd28783b */ /* 0x000e6e0000004200 */
[C---:B------:R-:W-:Y:S08]  /*bb50*/  HMMA.16816.F32 R136, R128.reuse, R140, R136 ;  /* 0x0000008c8088723c */ /* 0x040ff00000001888 */
[C---:B------:R-:W-:Y:S08]  /*bb60*/  HMMA.16816.F32 R140, R128.reuse, R142, R36 ;  /* 0x0000008e808c723c */ /* 0x040ff00000001824 */
[C---:B----4-:R-:W-:Y:S08]  /*bb70*/  HMMA.16816.F32 R160, R128.reuse, R164, R160 ;  /* 0x000000a480a0723c */ /* 0x050ff000000018a0 */
[----:B------:R-:W-:Y:S07]  /*bb80*/  HMMA.16816.F32 R164, R128, R166, R196 ;  /* 0x000000a680a4723c */ /* 0x000fee00000018c4 */
[----:B------:R-:W-:Y:S01]  /*bb90*/  MOV R197, R98 ;  /* 0x0000006200c57202 */ /* 0x000fe20000000f00 */
[----:B--2---:R-:W-:Y:S01]  /*bba0*/  HMMA.16816.F32 R108, R4, R24, R108 ;  /* 0x00000018046c723c */ /* 0x004fe2000000186c */
[----:B------:R-:W-:-:S02]  /*bbb0*/  MOV R196, R99 ;  /* 0x0000006300c47202 */ /* 0x000fc40000000f00 */
[----:B------:R-:W-:Y:S01]  /*bbc0*/  MOV R198, R83 ;  /* 0x0000005300c67202 */ /* 0x000fe20000000f00 */
[----:B------:R-:W-:Y:S01]  /*bbd0*/  LDSM.16.MT88.4 R96, [R207+0x1d800] ;  /* 0x01d80000cf60783b */ /* 0x000fe20000004200 */
[----:B------:R-:W-:-:S03]  /*bbe0*/  MOV R199, R82 ;  /* 0x0000005200c77202 */ /* 0x000fc60000000f00 */
[----:B-1----:R-:W-:Y:S01]  /*bbf0*/  HMMA.16816.F32 R36, R128, R40, R192 ;  /* 0x000000288024723c */ /* 0x002fe200000018c0 */
[----:B------:R-:W1:Y:S06]  /*bc00*/  LDSM.16.MT88.4 R80, [R206+0x1d800] ;  /* 0x01d80000ce50783b */ /* 0x000e6c0000004200 */
        /* <DEDUP_REMOVED lines=8> */
[----:B------:R-:W-:Y:S01]  /*bc90*/  FFMA.FTZ R3, R194, R3, R193 ;  /* 0x00000003c2037223 */ /* 0x000fe200000100c1 */
[C---:B------:R-:W-:Y:S01]  /*bca0*/  HMMA.16816.F32 R24, R4.reuse, R26, R112 ;  /* 0x0000001a0418723c */ /* 0x040fe20000001870 */
[----:B------:R-:W-:Y:S01]  /*bcb0*/  FADD.FTZ R2, R2, R0 ;  /* 0x0000000002027221 */ /* 0x000fe20000010000 */
[----:B------:R-:W3:Y:S01]  /*bcc0*/  LDSM.16.MT88.4 R112, [R206+0x1f800] ;  /* 0x01f80000ce70783b */ /* 0x000ee20000004200 */
[----:B------:R-:W-:Y:S02]  /*bcd0*/  FADD.FTZ R0, R195, R3 ;  /* 0x00000003c3007221 */ /* 0x000fe40000010000 */
[----:B------:R-:W-:Y:S02]  /*bce0*/  FADD.FTZ R2, R196, R2 ;  /* 0x00000002c4027221 */ /* 0x000fe40000010000 */
[----:B------:R-:W-:Y:S01]  /*bcf0*/  FADD.FTZ R0, R197, R0 ;  /* 0x00000000c5007221 */ /* 0x000fe20000010000 */
[----:B------:R-:W-:Y:S01]  /*bd00*/  HMMA.16816.F32 R20, R4, R22, R120 ;  /* 0x000000160414723c */ /* 0x000fe20000001878 */
[----:B------:R-:W-:Y:S01]  /*bd10*/  FADD.FTZ R2, R251, R2 ;  /* 0x00000002fb027221 */ /* 0x000fe20000010000 */
[----:B------:R-:W4:Y:S01]  /*bd20*/  LDSM.16.MT88.4 R120, [R208+0x1f800] ;  /* 0x01f80000d078783b */ /* 0x000f220000004200 */
[----:B------:R-:W-:-:S03]  /*bd30*/  FADD.FTZ R0, R250, R0 ;  /* 0x00000000fa007221 */ /* 0x000fc60000010000 */
[----:B------:R-:W5:Y:S02]  /*bd40*/  LDL R251, [R1+0x24] ;  /* 0x0000240001fb7983 */ /* 0x000f640000100800 */
[C---:B------:R-:W-:Y:S02]  /*bd50*/  HMMA.16816.F32 R152, R128.reuse, R156, R152 ;  /* 0x0000009c8098723c */ /* 0x040fe40000001898 */
[----:B------:R-:W5:Y:S01]  /*bd60*/  LDL R250, [R1+0x28] ;  /* 0x0000280001fa7983 */ /* 0x000f620000100800 */
[----:B------:R-:W-:Y:S02]  /*bd70*/  FADD.FTZ R2, R198, R2 ;  /* 0x00000002c6027221 */ /* 0x000fe40000010000 */
[----:B------:R-:W-:Y:S01]  /*bd80*/  FADD.FTZ R0, R199, R0 ;  /* 0x00000000c7007221 */ /* 0x000fe20000010000 */
[----:B------:R-:W1:Y:S01]  /*bd90*/  LDSM.16.MT88.4 R4, [R207+0x1f800] ;  /* 0x01f80000cf04783b */ /* 0x000e620000004200 */
        /* <DEDUP_REMOVED lines=26> */
[----:B------:R-:W-:Y:S01]  /*bf40*/  HMMA.16816.F32 R56, R128, R58, R76 ;  /* 0x0000003a8038723c */ /* 0x000fe2000000184c */
[----:B------:R-:W-:-:S03]  /*bf50*/  FADD.FTZ R249, R9, R0 ;  /* 0x0000000009f97221 */ /* 0x000fc60000010000 */
[----:B------:R2:W-:Y:S04]  /*bf60*/  STL [R1+0x14], R248 ;  /* 0x000014f801007387 */ /* 0x0005e80000100800 */
[----:B------:R2:W-:Y:S01]  /*bf70*/  STL [R1+0x18], R249 ;  /* 0x000018f901007387 */ /* 0x0005e20000100800 */
[C---:B------:R-:W-:Y:S08]  /*bf80*/  HMMA.16816.F32 R64, R128.reuse, R66, R92 ;  /* 0x000000428040723c */ /* 0x040ff0000000185c */
[C---:B------:R-:W-:Y:S08]  /*bf90*/  HMMA.16816.F32 R68, R128.reuse, R72, R100 ;  /* 0x000000488044723c */ /* 0x040ff00000001864 */
[C---:B-1----:R-:W-:Y:S08]  /*bfa0*/  HMMA.16816.F32 R76, R128.reuse, R80, R188 ;  /* 0x00000050804c723c */ /* 0x042ff000000018bc */
[C---:B--2---:R-:W-:Y:S08]  /*bfb0*/  HMMA.16816.F32 R84, R128.reuse, R88, R172 ;  /* 0x000000588054723c */ /* 0x044ff000000018ac */
[C---:B------:R-:W-:Y:S08]  /*bfc0*/  HMMA.16816.F32 R92, R128.reuse, R96, R168 ;  /* 0x00000060805c723c */ /* 0x040ff000000018a8 */
        /* <DEDUP_REMOVED lines=13> */
[----:B-----5:R-:W-:-:S02]  /*c0a0*/  MOV R132, R251 ;  /* 0x000000fb00847202 */ /* 0x020fc40000000f00 */
        /* <DEDUP_REMOVED lines=14> */
[----:B------:R-:W-:Y:S02]  /*c190*/  MOV R2, UR30 ;  /* 0x0000001e00027c02 */ /* 0x000fe40008000f00 */
[----:B------:R-:W-:-:S03]  /*c1a0*/  MOV R3, UR31 ;  /* 0x0000001f00037c02 */ /* 0x000fc60008000f00 */
[----:B------:R-:W-:Y:S01]  /*c1b0*/  MOV R3, UR5 ;  /* 0x0000000500037c02 */ /* 0x000fe20008000f00 */
        /* <DEDUP_REMOVED lines=62> */
[----:B------:R-:W-:Y:S04]  /*c5a0*/  LDSM.16.M88.4 R28, [R204+0x10800] ;  /* 0x01080000cc1c783b */ /* 0x000fe80000000200 */
[----:B------:R-:W-:Y:S04]  /*c5b0*/  LDSM.16.M88.4 R24, [R204+0x11000] ;  /* 0x01100000cc18783b */ /* 0x000fe80000000200 */
[----:B-1----:R-:W-:Y:S04]  /*c5c0*/  LDSM.16.M88.4 R20, [R204+0x11800] ;  /* 0x01180000cc14783b */ /* 0x002fe80000000200 */
[----:B----4-:R-:W-:Y:S04]  /*c5d0*/  LDSM.16.M88.4 R8, [R212] ;  /* 0x00000000d408783b */ /* 0x010fe80000000200 */
[----:B------:R-:W-:Y:S04]  /*c5e0*/  LDSM.16.M88.4 R132, [R215] ;  /* 0x00000000d784783b */ /* 0x000fe80000000200 */
[----:B-----5:R-:W2:Y:S04]  /*c5f0*/  LDSM.16.M88.4 R4, [R211] ;  /* 0x00000000d304783b */ /* 0x020ea80000000200 */
[----:B------:R-:W1:Y:S04]  /*c600*/  LDSM.16.M88.4 R184, [R230] ;  /* 0x00000000e6b8783b */ /* 0x000e680000000200 */
[----:B------:R-:W3:Y:S04]  /*c610*/  LDSM.16.M88.4 R200, [R228] ;  /* 0x00000000e4c8783b */ /* 0x000ee80000000200 */
[----:B------:R-:W4:Y:S04]  /*c620*/  LDSM.16.M88.4 R188, [R229] ;  /* 0x00000000e5bc783b */ /* 0x000f280000000200 */
        /* <DEDUP_REMOVED lines=12> */
[C---:B------:R-:W-:Y:S08]  /*c6f0*/  HMMA.16816.F32 R16, R8.reuse, R134, R12 ;  /* 0x000000860810723c */ /* 0x040ff0000000180c */
[C---:B-1----:R-:W-:Y:S01]  /*c700*/  HMMA.16816.F32 R12, R8.reuse, R184, R32 ;  /* 0x000000b8080c723c */ /* 0x042fe20000001820 */
[----:B------:R-:W1:Y:S07]  /*c710*/  LDSM.16.M88.4 R32, [R210+0x10800] ;  /* 0x01080000d220783b */ /* 0x000e6e0000000200 */
[C---:B------:R-:W-:Y:S01]  /*c720*/  HMMA.16816.F32 R192, R8.reuse, R186, R176 ;  /* 0x000000ba08c0723c */ /* 0x040fe200000018b0 */
[----:B------:R-:W5:Y:S07]  /*c730*/  LDSM.16.M88.4 R184, [R210+0x11000] ;  /* 0x01100000d2b8783b */ /* 0x000f6e0000000200 */
[C---:B---3--:R-:W-:Y:S08]  /*c740*/  HMMA.16816.F32 R176, R8.reuse, R200, R168 ;  /* 0x000000c808b0723c */ /* 0x048ff000000018a8 */
[C---:B----4-:R-:W-:Y:S08]  /*c750*/  HMMA.16816.F32 R196, R8.reuse, R188, R180 ;  /* 0x000000bc08c4723c */ /* 0x050ff000000018b4 */
[C---:B------:R-:W-:Y:S08]  /*c760*/  HMMA.16816.F32 R168, R8.reuse, R202, R28 ;  /* 0x000000ca08a8723c */ /* 0x040ff0000000181c */
[----:B------:R-:W-:Y:S01]  /*c770*/  HMMA.16816.F32 R180, R8, R190, R172 ;  /* 0x000000be08b4723c */ /* 0x000fe200000018ac */
[----:B------:R-:W3:Y:S04]  /*c780*/  LDSM.16.M88.4 R172, [R210+0x11800] ;  /* 0x01180000d2ac783b */ /* 0x000ee80000000200 */
[----:B------:R-:W-:Y:S03]  /*c790*/  LDSM.16.M88.4 R8, [R213] ;  /* 0x00000000d508783b */ /* 0x000fe60000000200 */
[C---:B--2---:R-:W-:Y:S01]  /*c7a0*/  HMMA.16816.F32 R132, R4.reuse, R20, R24 ;  /* 0x000000140484723c */ /* 0x044fe20000001818 */
[----:B------:R-:W-:Y:S07]  /*c7b0*/  LDSM.16.M88.4 R24, [R209] ;  /* 0x00000000d118783b */ /* 0x000fee0000000200 */
[C---:B------:R-:W-:Y:S01]  /*c7c0*/  HMMA.16816.F32 R28, R4.reuse, R22, R16 ;  /* 0x00000016041c723c */ /* 0x040fe20000001810 */
[----:B------:R-:W2:Y:S07]  /*c7d0*/  LDSM.16.M88.4 R20, [R209+0x800] ;  /* 0x00080000d114783b */ /* 0x000eae0000000200 */
[C---:B-1----:R-:W-:Y:S08]  /*c7e0*/  HMMA.16816.F32 R16, R4.reuse, R32, R12 ;  /* 0x000000200410723c */ /* 0x042ff0000000180c */
[C---:B------:R-:W-:Y:S01]  /*c7f0*/  HMMA.16816.F32 R12, R4.reuse, R34, R192 ;  /* 0x00000022040c723c */ /* 0x040fe200000018c0 */
[----:B------:R-:W1:Y:S07]  /*c800*/  LDSM.16.M88.4 R192, [R209+0x1000] ;  /* 0x00100000d1c0783b */ /* 0x000e6e0000000200 */
[C---:B-----5:R-:W-:Y:S01]  /*c810*/  HMMA.16816.F32 R188, R4.reuse, R184, R196 ;  /* 0x000000b804bc723c */ /* 0x060fe200000018c4 */
[----:B------:R-:W-:Y:S07]  /*c820*/  LDSM.16.M88.4 R196, [R227] ;  /* 0x00000000e3c4783b */ /* 0x000fee0000000200 */
[C---:B------:R-:W-:Y:S01]  /*c830*/  HMMA.16816.F32 R180, R4.reuse, R186, R180 ;  /* 0x000000ba04b4723c */ /* 0x040fe200000018b4 */
[----:B------:R-:W4:Y:S07]  /*c840*/  LDSM.16.M88.4 R184, [R209+0x1800] ;  /* 0x00180000d1b8783b */ /* 0x000f2e0000000200 */
[----:B---3--:R-:W-:Y:S08]  /*c850*/  HMMA.16816.F32 R176, R4, R172, R176 ;  /* 0x000000ac04b0723c */ /* 0x008ff000000018b0 */
[----:B--2---:R-:W-:Y:S08]  /*c860*/  HMMA.16816.F32 R32, R8, R20, R16 ;  /* 0x000000140820723c */ /* 0x004ff00000001810 */
[----:B------:R-:W-:Y:S01]  /*c870*/  HMMA.16816.F32 R172, R4, R174, R168 ;  /* 0x000000ae04ac723c */ /* 0x000fe200000018a8 */
[----:B------:R-:W-:Y:S07]  /*c880*/  LDSM.16.M88.4 R4, [R211+0x4000] ;  /* 0x00400000d304783b */ /* 0x000fee0000000200 */
[C---:B------:R-:W-:Y:S01]  /*c890*/  HMMA.16816.F32 R16, R8.reuse, R22, R12 ;  /* 0x000000160810723c */ /* 0x040fe2000000180c */
[----:B------:R-:W2:Y:S07]  /*c8a0*/  LDSM.16.M88.4 R20, [R204+0x12800] ;  /* 0x01280000cc14783b */ /* 0x000eae0000000200 */
[C---:B------:R-:W-:Y:S08]  /*c8b0*/  HMMA.16816.F32 R168, R8.reuse, R24, R132 ;  /* 0x0000001808a8723c */ /* 0x040ff00000001884 */
[C---:B------:R-:W-:Y:S01]  /*c8c0*/  HMMA.16816.F32 R132, R8.reuse, R26, R28 ;  /* 0x0000001a0884723c */ /* 0x040fe2000000181c */
[----:B------:R-:W3:Y:S04]  /*c8d0*/  LDSM.16.M88.4 R24, [R204+0x12000] ;  /* 0x01200000cc18783b */ /* 0x000ee80000000200 */
[----:B------:R-:W5:Y:S03]  /*c8e0*/  LDSM.16.M88.4 R28, [R204+0x13000] ;  /* 0x01300000cc1c783b */ /* 0x000f660000000200 */
[C---:B-1----:R-:W-:Y:S08]  /*c8f0*/  HMMA.16816.F32 R12, R8.reuse, R192, R188 ;  /* 0x000000c0080c723c */ /* 0x042ff000000018bc */
[C---:B------:R-:W-:Y:S08]  /*c900*/  HMMA.16816.F32 R180, R8.reuse, R194, R180 ;  /* 0x000000c208b4723c */ /* 0x040ff000000018b4 */
[C---:B----4-:R-:W-:Y:S08]  /*c910*/  HMMA.16816.F32 R192, R8.reuse, R184, R176 ;  /* 0x000000b808c0723c */ /* 0x050ff000000018b0 */
[----:B------:R-:W-:Y:S01]  /*c920*/  HMMA.16816.F32 R176, R8, R186, R172 ;  /* 0x000000ba08b0723c */ /* 0x000fe200000018ac */
[----:B------:R-:W1:Y:S04]  /*c930*/  LDSM.16.M88.4 R184, [R204+0x13800] ;  /* 0x01380000ccb8783b */ /* 0x000e680000000200 */
[----:B------:R-:W4:Y:S03]  /*c940*/  LDSM.16.M88.4 R8, [R212+0x4000] ;  /* 0x00400000d408783b */ /* 0x000f260000000200 */
[C---:B--2---:R-:W-:Y:S01]  /*c950*/  HMMA.16816.F32 R188, R4.reuse, R20, R32 ;  /* 0x0000001404bc723c */ /* 0x044fe20000001820 */
[----:B------:R-:W2:Y:S07]  /*c960*/  LDSM.16.M88.4 R32, [R226] ;  /* 0x00000000e220783b */ /* 0x000eae0000000200 */
[C---:B---3--:R-:W-:Y:S08]  /*c970*/  HMMA.16816.F32 R172, R4.reuse, R24, R168 ;  /* 0x0000001804ac723c */ /* 0x048ff000000018a8 */
[C---:B------:R-:W-:Y:S08]  /*c980*/  HMMA.16816.F32 R168, R4.reuse, R26, R132 ;  /* 0x0000001a04a8723c */ /* 0x040ff00000001884 */
[C---:B------:R-:W-:Y:S01]  /*c990*/  HMMA.16816.F32 R132, R4.reuse, R22, R16 ;  /* 0x000000160484723c */ /* 0x040fe20000001810 */
[----:B------:R-:W-:Y:S07]  /*c9a0*/  LDSM.16.M88.4 R16, [R224] ;  /* 0x00000000e010783b */ /* 0x000fee0000000200 */
[C---:B-----5:R-:W-:Y:S08]  /*c9b0*/  HMMA.16816.F32 R24, R4.reuse, R28, R12 ;  /* 0x0000001c0418723c */ /* 0x060ff0000000180c */
[C---:B------:R-:W-:Y:S01]  /*c9c0*/  HMMA.16816.F32 R20, R4.reuse, R30, R180 ;  /* 0x0000001e0414723c */ /* 0x040fe200000018b4 */
[----:B------:R-:W3:Y:S07]  /*c9d0*/  LDSM.16.M88.4 R28, [R225] ;  /* 0x00000000e11c783b */ /* 0x000eee0000000200 */
[C---:B-1----:R-:W-:Y:S08]  /*c9e0*/  HMMA.16816.F32 R192, R4.reuse, R184, R192 ;  /* 0x000000b804c0723c */ /* 0x042ff000000018c0 */
[----:B------:R-:W-:Y:S01]  /*c9f0*/  HMMA.16816.F32 R12, R4, R186, R176 ;  /* 0x000000ba040c723c */ /* 0x000fe200000018b0 */
[----:B------:R-:W-:Y:S04]  /*ca00*/  LDSM.16.M88.4 R4, [R214+0x4000] ;  /* 0x00400000d604783b */ /* 0x000fe80000000200 */
[----:B------:R-:W1:Y:S03]  /*ca10*/  LDSM.16.M88.4 R176, [R210+0x12000] ;  /* 0x01200000d2b0783b */ /* 0x000e660000000200 */
[C---:B----4-:R-:W-:Y:S01]  /*ca20*/  HMMA.16816.F32 R184, R8.reuse, R196, R172 ;  /* 0x000000c408b8723c */ /* 0x050fe200000018ac */
[----:B------:R-:W4:Y:S07]  /*ca30*/  LDSM.16.M88.4 R172, [R210+0x12800] ;  /* 0x01280000d2ac783b */ /* 0x000f2e0000000200 */
[C---:B------:R-:W-:Y:S08]  /*ca40*/  HMMA.16816.F32 R180, R8.reuse, R198, R168 ;  /* 0x000000c608b4723c */ /* 0x040ff000000018a8 */
[C---:B--2---:R-:W-:Y:S08]  /*ca50*/  HMMA.16816.F32 R196, R8.reuse, R32, R188 ;  /* 0x0000002008c4723c */ /* 0x044ff000000018bc */
[C---:B------:R-:W-:Y:S01]  /*ca60*/  HMMA.16816.F32 R188, R8.reuse, R34, R132 ;  /* 0x0000002208bc723c */ /* 0x040fe20000001884 */
[----:B------:R-:W2:Y:S04]  /*ca70*/  LDSM.16.M88.4 R32, [R210+0x13000] ;  /* 0x01300000d220783b */ /* 0x000ea80000000200 */
[----:B------:R-:W-:Y:S03]  /*ca80*/  LDSM.16.M88.4 R132, [R209+0x2000] ;  /* 0x00200000d184783b */ /* 0x000fe60000000200 */
[C---:B---3--:R-:W-:Y:S08]  /*ca90*/  HMMA.16816.F32 R168, R8.reuse, R28, R24 ;  /* 0x0000001c08a8723c */ /* 0x048ff00000001818 */
[C---:B------:R-:W-:Y:S08]  /*caa0*/  HMMA.16816.F32 R20, R8.reuse, R30, R20 ;  /* 0x0000001e0814723c */ /* 0x040ff00000001814 */
[C---:B------:R-:W-:Y:S08]  /*cab0*/  HMMA.16816.F32 R192, R8.reuse, R16, R192 ;  /* 0x0000001008c0723c */ /* 0x040ff000000018c0 */
[----:B------:R-:W-:Y:S01]  /*cac0*/  HMMA.16816.F32 R12, R8, R18, R12 ;  /* 0x00000012080c723c */ /* 0x000fe2000000180c */
[----:B------:R-:W3:Y:S04]  /*cad0*/  LDSM.16.M88.4 R16, [R210+0x13800] ;  /* 0x01380000d210783b */ /* 0x000ee80000000200 */
[----:B------:R-:W5:Y:S03]  /*cae0*/  LDSM.16.M88.4 R8, [R213+0x4000] ;  /* 0x00400000d508783b */ /* 0x000f660000000200 */
[C---:B-1----:R-:W-:Y:S08]  /*caf0*/  HMMA.16816.F32 R28, R4.reuse, R176, R184 ;  /* 0x000000b0041c723c */ /* 0x042ff000000018b8 */
[C---:B------:R-:W-:Y:S01]  /*cb00*/  HMMA.16816.F32 R24, R4.reuse, R178, R180 ;  /* 0x000000b20418723c */ /* 0x040fe200000018b4 */
[----:B------:R-:W1:Y:S07]  /*cb10*/  LDSM.16.M88.4 R176, [R209+0x2800] ;  /* 0x00280000d1b0783b */ /* 0x000e6e0000000200 */
[C---:B----4-:R-:W-:Y:S08]  /*cb20*/  HMMA.16816.F32 R196, R4.reuse, R172, R196 ;  /* 0x000000ac04c4723c */ /* 0x050ff000000018c4 */
[C---:B------:R-:W-:Y:S08]  /*cb30*/  HMMA.16816.F32 R184, R4.reuse, R174, R188 ;  /* 0x000000ae04b8723c */ /* 0x040ff000000018bc */
[C---:B--2---:R-:W-:Y:S01]  /*cb40*/  HMMA.16816.F32 R172, R4.reuse, R32, R168 ;  /* 0x0000002004ac723c */ /* 0x044fe200000018a8 */
[----:B------:R-:W2:Y:S07]  /*cb50*/  LDSM.16.M88.4 R168, [R209+0x3000] ;  /* 0x00300000d1a8783b */ /* 0x000eae0000000200 */
[C---:B------:R-:W-:Y:S01]  /*cb60*/  HMMA.16816.F32 R180, R4.reuse, R34, R20 ;  /* 0x0000002204b4723c */ /* 0x040fe20000001814 */
[----:B------:R-:W4:Y:S07]  /*cb70*/  LDSM.16.M88.4 R32, [R209+0x3800] ;  /* 0x00380000d120783b */ /* 0x000f2e0000000200 */
[C---:B---3--:R-:W-:Y:S08]  /*cb80*/  HMMA.16816.F32 R188, R4.reuse, R16, R192 ;  /* 0x0000001004bc723c */ /* 0x048ff000000018c0 */
[----:B------:R-:W-:Y:S01]  /*cb90*/  HMMA.16816.F32 R20, R4, R18, R12 ;  /* 0x000000120414723c */ /* 0x000fe2000000180c */
[----:B------:R-:W-:Y:S04]  /*cba0*/  LDSM.16.M88.4 R4, [R211+0x8000] ;  /* 0x00800000d304783b */ /* 0x000fe80000000200 */
[----:B------:R-:W3:Y:S03]  /*cbb0*/  LDSM.16.M88.4 R16, [R204+0x14000] ;  /* 0x01400000cc10783b */ /* 0x000ee60000000200 */
[C---:B-----5:R-:W-:Y:S08]  /*cbc0*/  HMMA.16816.F32 R28, R8.reuse, R132, R28 ;  /* 0x00000084081c723c */ /* 0x060ff0000000181c */
[C---:B------:R-:W-:Y:S01]  /*cbd0*/  HMMA.16816.F32 R12, R8.reuse, R134, R24 ;  /* 0x00000086080c723c */ /* 0x040fe20000001818 */
[----:B------:R-:W-:Y:S07]  /*cbe0*/  LDSM.16.M88.4 R24, [R204+0x15800] ;  /* 0x01580000cc18783b */ /* 0x000fee0000000200 */
[C---:B-1----:R-:W-:Y:S08]  /*cbf0*/  HMMA.16816.F32 R196, R8.reuse, R176, R196 ;  /* 0x000000b008c4723c */ /* 0x042ff000000018c4 */
[C---:B------:R-:W-:Y:S08]  /*cc00*/  HMMA.16816.F32 R184, R8.reuse, R178, R184 ;  /* 0x000000b208b8723c */ /* 0x040ff000000018b8 */
[C---:B--2---:R-:W-:Y:S01]  /*cc10*/  HMMA.16816.F32 R132, R8.reuse, R168, R172 ;  /* 0x000000a80884723c */ /* 0x044fe200000018ac */
[----:B------:R-:W1:Y:S07]  /*cc20*/  LDSM.16.M88.4 R172, [R204+0x14800] ;  /* 0x01480000ccac783b */ /* 0x000e6e0000000200 */
[C---:B------:R-:W-:Y:S01]  /*cc30*/  HMMA.16816.F32 R176, R8.reuse, R170, R180 ;  /* 0x000000aa08b0723c */ /* 0x040fe200000018b4 */
[----:B------:R-:W2:Y:S07]  /*cc40*/  LDSM.16.M88.4 R168, [R204+0x15000] ;  /* 0x01500000cca8783b */ /* 0x000eae0000000200 */
[C---:B----4-:R-:W-:Y:S08]  /*cc50*/  HMMA.16816.F32 R180, R8.reuse, R32, R188 ;  /* 0x0000002008b4723c */ /* 0x050ff000000018bc */
[----:B------:R-:W-:Y:S01]  /*cc60*/  HMMA.16816.F32 R20, R8, R34, R20 ;  /* 0x000000220814723c */ /* 0x000fe20000001814 */
[----:B------:R-:W-:Y:S07]  /*cc70*/  LDSM.16.M88.4 R8, [R212+0x8000] ;  /* 0x00800000d408783b */ /* 0x000fee0000000200 */
[C---:B---3--:R-:W-:Y:S08]  /*cc80*/  HMMA.16816.F32 R28, R4.reuse, R16, R28 ;  /* 0x00000010041c723c */ /* 0x048ff0000000181c */
[C---:B------:R-:W-:Y:S01]  /*cc90*/  HMMA.16816.F32 R12, R4.reuse, R18, R12 ;  /* 0x00000012040c723c */ /* 0x040fe2000000180c */
[----:B------:R-:W3:Y:S07]  /*cca0*/  LDSM.16.M88.4 R16, [R223] ;  /* 0x00000000df10783b */ /* 0x000eee0000000200 */
[C---:B-1----:R-:W-:Y:S08]  /*ccb0*/  HMMA.16816.F32 R196, R4.reuse, R172, R196 ;  /* 0x000000ac04c4723c */ /* 0x042ff000000018c4 */
[C---:B--2---:R-:W-:Y:S01]  /*ccc0*/  HMMA.16816.F32 R32, R4.reuse, R168, R132 ;  /* 0x000000a80420723c */ /* 0x044fe20000001884 */
[----:B------:R-:W1:Y:S07]  /*ccd0*/  LDSM.16.M88.4 R132, [R222] ;  /* 0x00000000de84783b */ /* 0x000e6e0000000200 */
[C---:B------:R-:W-:Y:S08]  /*cce0*/  HMMA.16816.F32 R184, R4.reuse, R174, R184 ;  /* 0x000000ae04b8723c */ /* 0x040ff000000018b8 */
        /* <DEDUP_REMOVED lines=19> */
[C---:B---3--:R-:W-:Y:S01]  /*ce20*/  HMMA.16816.F32 R180, R4.reuse, R16, R172 ;  /* 0x0000001004b4723c */ /* 0x048fe200000018ac */
[----:B------:R-:W-:Y:S07]  /*ce30*/  LDSM.16.M88.4 R172, [R209+0x5000] ;  /* 0x00500000d1ac783b */ /* 0x000fee0000000200 */
[C---:B------:R-:W-:Y:S01]  /*ce40*/  HMMA.16816.F32 R12, R4.reuse, R18, R12 ;  /* 0x00000012040c723c */ /* 0x040fe2000000180c */
[----:B------:R-:W3:Y:S07]  /*ce50*/  LDSM.16.M88.4 R16, [R209+0x4000] ;  /* 0x00400000d110783b */ /* 0x000eee0000000200 */
[C---:B-1----:R-:W-:Y:S01]  /*ce60*/  HMMA.16816.F32 R192, R4.reuse, R134, R184 ;  /* 0x0000008604c0723c */ /* 0x042fe200000018b8 */
[----:B------:R-:W1:Y:S07]  /*ce70*/  LDSM.16.M88.4 R184, [R209+0x4800] ;  /* 0x00480000d1b8783b */ /* 0x000e6e0000000200 */
[C---:B------:R-:W-:Y:S08]  /*ce80*/  HMMA.16816.F32 R196, R4.reuse, R132, R196 ;  /* 0x0000008404c4723c */ /* 0x040ff000000018c4 */
[C---:B--2---:R-:W-:Y:S01]  /*ce90*/  HMMA.16816.F32 R188, R4.reuse, R168, R32 ;  /* 0x000000a804bc723c */ /* 0x044fe20000001820 */
[----:B------:R-:W2:Y:S07]  /*cea0*/  LDSM.16.M88.4 R32, [R209+0x5800] ;  /* 0x00580000d120783b */ /* 0x000eae0000000200 */
[C---:B------:R-:W-:Y:S08]  /*ceb0*/  HMMA.16816.F32 R168, R4.reuse, R170, R28 ;  /* 0x000000aa04a8723c */ /* 0x040ff0000000181c */
[C---:B----4-:R-:W-:Y:S08]  /*cec0*/  HMMA.16816.F32 R176, R4.reuse, R24, R176 ;  /* 0x0000001804b0723c */ /* 0x050ff000000018b0 */
[----:B------:R-:W-:Y:S01]  /*ced0*/  HMMA.16816.F32 R132, R4, R26, R20 ;  /* 0x0000001a0484723c */ /* 0x000fe20000001814 */
[----:B------:R-:W-:Y:S04]  /*cee0*/  LDSM.16.M88.4 R4, [R211+0xc000] ;  /* 0x00c00000d304783b */ /* 0x000fe80000000200 */
[----:B------:R-:W4:Y:S03]  /*cef0*/  LDSM.16.M88.4 R20, [R204+0x16000] ;  /* 0x01600000cc14783b */ /* 0x000f260000000200 */
[C---:B---3--:R-:W-:Y:S08]  /*cf00*/  HMMA.16816.F32 R28, R8.reuse, R16, R180 ;  /* 0x00000010081c723c */ /* 0x048ff000000018b4 */
[C---:B------:R-:W-:Y:S01]  /*cf10*/  HMMA.16816.F32 R24, R8.reuse, R18, R12 ;  /* 0x000000120818723c */ /* 0x040fe2000000180c */
[----:B------:R-:W-:Y:S07]  /*cf20*/  LDSM.16.M88.4 R12, [R212+0xc000] ;  /* 0x00c00000d40c783b */ /* 0x000fee0000000200 */
[C---:B-1----:R-:W-:Y:S08]  /*cf30*/  HMMA.16816.F32 R180, R8.reuse, R184, R196 ;  /* 0x000000b808b4723c */ /* 0x042ff000000018c4 */
[C---:B------:R-:W-:Y:S08]  /*cf40*/  HMMA.16816.F32 R184, R8.reuse, R186, R192 ;  /* 0x000000ba08b8723c */ /* 0x040ff000000018c0 */
[C---:B------:R-:W-:Y:S08]  /*cf50*/  HMMA.16816.F32 R192, R8.reuse, R172, R188 ;  /* 0x000000ac08c0723c */ /* 0x040ff000000018bc */
[C---:B------:R-:W-:Y:S01]  /*cf60*/  HMMA.16816.F32 R196, R8.reuse, R174, R168 ;  /* 0x000000ae08c4723c */ /* 0x040fe200000018a8 */
[----:B------:R-:W-:Y:S04]  /*cf70*/  LDSM.16.M88.4 R172, [R219] ;  /* 0x00000000dbac783b */ /* 0x000fe80000000200 */
[----:B------:R-:W1:Y:S03]  /*cf80*/  LDSM.16.M88.4 R168, [R204+0x16800] ;  /* 0x01680000cca8783b */ /* 0x000e660000000200 */
[C---:B--2---:R-:W-:Y:S08]  /*cf90*/  HMMA.16816.F32 R188, R8.reuse, R32, R176 ;  /* 0x0000002008bc723c */ /* 0x044ff000000018b0 */
[----:B------:R-:W-:Y:S01]  /*cfa0*/  HMMA.16816.F32 R176, R8, R34, R132 ;  /* 0x0000002208b0723c */ /* 0x000fe20000001884 */
[----:B------:R-:W2:Y:S04]  /*cfb0*/  LDSM.16.M88.4 R32, [R204+0x17000] ;  /* 0x01700000cc20783b */ /* 0x000ea80000000200 */
[----:B------:R-:W-:Y:S03]  /*cfc0*/  LDSM.16.M88.4 R132, [R218] ;  /* 0x00000000da84783b */ /* 0x000fe60000000200 */
[C---:B----4-:R-:W-:Y:S01]  /*cfd0*/  HMMA.16816.F32 R16, R4.reuse, R20, R28 ;  /* 0x000000140410723c */ /* 0x050fe2000000181c */
[----:B------:R-:W3:Y:S07]  /*cfe0*/  LDSM.16.M88.4 R28, [R204+0x17800] ;  /* 0x01780000cc1c783b */ /* 0x000eee0000000200 */
[C---:B------:R-:W-:Y:S01]  /*cff0*/  HMMA.16816.F32 R8, R4.reuse, R22, R24 ;  /* 0x000000160408723c */ /* 0x040fe20000001818 */
[----:B------:R-:W-:Y:S07]  /*d000*/  LDSM.16.M88.4 R20, [R210+0x16000] ;  /* 0x01600000d214783b */ /* 0x000fee0000000200 */
[----:B-1----:R-:W-:Y:S08]  /*d010*/  HMMA.16816.F32 R180, R4, R168, R180 ;  /* 0x000000a804b4723c */ /* 0x002ff000000018b4 */
[C---:B------:R-:W-:Y:S08]  /*d020*/  HMMA.16816.F32 R24, R12.reuse, R172, R16 ;  /* 0x000000ac0c18723c */ /* 0x040ff00000001810 */
[----:B------:R-:W-:Y:S01]  /*d030*/  HMMA.16816.F32 R16, R12, R174, R8 ;  /* 0x000000ae0c10723c */ /* 0x000fe20000001808 */
[----:B------:R-:W1:Y:S07]  /*d040*/  LDSM.16.M88.4 R8, [R214+0xc000] ;  /* 0x00c00000d608783b */ /* 0x000e6e0000000200 */
[C---:B------:R-:W-:Y:S01]  /*d050*/  HMMA.16816.F32 R184, R4.reuse, R170, R184 ;  /* 0x000000aa04b8723c */ /* 0x040fe200000018b8 */
[----:B------:R-:W-:Y:S07]  /*d060*/  LDSM.16.M88.4 R168, [R217] ;  /* 0x00000000d9a8783b */ /* 0x000fee0000000200 */
[C---:B--2---:R-:W-:Y:S08]  /*d070*/  HMMA.16816.F32 R192, R4.reuse, R32, R192 ;  /* 0x0000002004c0723c */ /* 0x044ff000000018c0 */
[C---:B------:R-:W-:Y:S01]  /*d080*/  HMMA.16816.F32 R196, R4.reuse, R34, R196 ;  /* 0x0000002204c4723c */ /* 0x040fe200000018c4 */
[----:B------:R-:W-:Y:S07]  /*d090*/  LDSM.16.M88.4 R32, [R209+0x6000] ;  /* 0x00600000d120783b */ /* 0x000fee0000000200 */
[C---:B---3--:R-:W-:Y:S08]  /*d0a0*/  HMMA.16816.F32 R188, R4.reuse, R28, R188 ;  /* 0x0000001c04bc723c */ /* 0x048ff000000018bc */
[----:B------:R-:W-:Y:S01]  /*d0b0*/  HMMA.16816.F32 R200, R4, R30, R176 ;  /* 0x0000001e04c8723c */ /* 0x000fe200000018b0 */
[----:B------:R-:W2:Y:S04]  /*d0c0*/  LDSM.16.M88.4 R4, [R213+0xc000] ;  /* 0x00c00000d504783b */ /* 0x000ea80000000200 */
[----:B------:R-:W3:Y:S03]  /*d0d0*/  LDSM.16.M88.4 R28, [R210+0x16800] ;  /* 0x01680000d21c783b */ /* 0x000ee60000000200 */
[C---:B-1----:R-:W-:Y:S08]  /*d0e0*/  HMMA.16816.F32 R24, R8.reuse, R20, R24 ;  /* 0x000000140818723c */ /* 0x042ff00000001818 */
[----:B------:R-:W-:Y:S08]  /*d0f0*/  HMMA.16816.F32 R16, R8, R22, R16 ;  /* 0x000000160810723c */ /* 0x000ff00000001810 */
[C---:B------:R-:W-:Y:S01]  /*d100*/  HMMA.16816.F32 R20, R12.reuse, R132, R180 ;  /* 0x000000840c14723c */ /* 0x040fe200000018b4 */
[----:B------:R-:W-:Y:S07]  /*d110*/  LDSM.16.M88.4 R180, [R209+0x6800] ;  /* 0x00680000d1b4783b */ /* 0x000fee0000000200 */
[----:B------:R-:W-:Y:S08]  /*d120*/  HMMA.16816.F32 R172, R12, R134, R184 ;  /* 0x000000860cac723c */ /* 0x000ff000000018b8 */
[C---:B--2---:R-:W-:Y:S01]  /*d130*/  HMMA.16816.F32 R132, R4.reuse, R32, R24 ;  /* 0x000000200484723c */ /* 0x044fe20000001818 */
[----:B------:R-:W1:Y:S07]  /*d140*/  LDSM.16.M88.4 R24, [R210+0x17000] ;  /* 0x01700000d218783b */ /* 0x000e6e0000000200 */
[----:B------:R-:W-:Y:S08]  /*d150*/  HMMA.16816.F32 R184, R4, R34, R16 ;  /* 0x0000002204b8723c */ /* 0x000ff00000001810 */
[----:B---3--:R-:W-:Y:S08]  /*d160*/  HMMA.16816.F32 R16, R8, R28, R20 ;  /* 0x0000001c0810723c */ /* 0x008ff00000001814 */
[----:B------:R-:W-:Y:S01]  /*d170*/  HMMA.16816.F32 R20, R12, R168, R192 ;  /* 0x000000a80c14723c */ /* 0x000fe200000018c0 */
[----:B------:R-:W-:-:S02]  /*d180*/  FMUL.FTZ R132, R132, c[0x0][0x2ec] ;  /* 0x0000bb0084847a20 */ /* 0x000fc40000410000 */
[----:B------:R-:W-:Y:S02]  /*d190*/  FMUL.FTZ R133, R133, c[0x0][0x2ec] ;  /* 0x0000bb0085857a20 */ /* 0x000fe40000410000 */
[----:B------:R-:W-:Y:S01]  /*d1a0*/  FMUL.FTZ R134, R134, c[0x0][0x2ec] ;  /* 0x0000bb0086867a20 */ /* 0x000fe20000410000 */
[----:B------:R-:W2:Y:S01]  /*d1b0*/  MUFU.TANH R236, R132 ;  /* 0x0000008400ec7308 */ /* 0x000ea20000002400 */
[----:B------:R-:W-:Y:S01]  /*d1c0*/  FMUL.FTZ R135, R135, c[0x0][0x2ec] ;  /* 0x0000bb0087877a20 */ /* 0x000fe20000410000 */
[----:B------:R-:W-:Y:S01]  /*d1d0*/  HMMA.16816.F32 R28, R8, R30, R172 ;  /* 0x0000001e081c723c */ /* 0x000fe200000018ac */
[----:B------:R-:W3:Y:S01]  /*d1e0*/  LDSM.16.M88.4 R172, [R216] ;  /* 0x00000000d8ac783b */ /* 0x000ee20000000200 */
[----:B------:R-:W-:Y:S02]  /*d1f0*/  FMUL.FTZ R184, R184, c[0x0][0x2ec] ;  /* 0x0000bb00b8b87a20 */ /* 0x000fe40000410000 */
[----:B------:R-:W-:Y:S02]  /*d200*/  FMUL.FTZ R185, R185, c[0x0][0x2ec] ;  /* 0x0000bb00b9b97a20 */ /* 0x000fe40000410000 */
[----:B------:R-:W4:Y:S02]  /*d210*/  MUFU.TANH R195, R134 ;  /* 0x0000008600c37308 */ /* 0x000f240000002400 */
[----:B------:R-:W-:Y:S01]  /*d220*/  HMMA.16816.F32 R32, R12, R170, R196 ;  /* 0x000000aa0c20723c */ /* 0x000fe200000018c4 */
[----:B------:R-:W5:Y:S05]  /*d230*/  LDSM.16.M88.4 R168, [R209+0x7000] ;  /* 0x00700000d1a8783b */ /* 0x000f6a0000000200 */
[----:B------:R-:W1:Y:S08]  /*d240*/  MUFU.TANH R196, R133 ;  /* 0x0000008500c47308 */ /* 0x000e700000002400 */
[----:B------:R2:W2:Y:S08]  /*d250*/  MUFU.TANH R194, R135 ;  /* 0x0000008700c27308 */ /* 0x0004b00000002400 */
[----:B------:R3:W3:Y:S02]  /*d260*/  MUFU.TANH R193, R184 ;  /* 0x000000b800c17308 */ /* 0x0006e40000002400 */
[----:B-1----:R-:W-:Y:S06]  /*d270*/  HMMA.16816.F32 R176, R8, R26, R32 ;  /* 0x0000001a08b0723c */ /* 0x002fec0000001820 */
[----:B------:R1:W1:Y:S02]  /*d280*/  MUFU.TANH R192, R185 ;  /* 0x000000b900c07308 */ /* 0x0002640000002400 */
[----:B--2---:R-:W-:Y:S01]  /*d290*/  HMMA.16816.F32 R132, R4, R180, R16 ;  /* 0x000000b40484723c */ /* 0x004fe20000001810 */
[----:B---3--:R-:W-:-:S07]  /*d2a0*/  FMUL.FTZ R184, R186, c[0x0][0x2ec] ;  /* 0x0000bb00bab87a20 */ /* 0x008fce0000410000 */
[----:B------:R-:W-:Y:S01]  /*d2b0*/  HMMA.16816.F32 R16, R8, R24, R20 ;  /* 0x000000180810723c */ /* 0x000fe20000001814 */
[----:B------:R-:W2:Y:S01]  /*d2c0*/  MUFU.TANH R184, R184 ;  /* 0x000000b800b87308 */ /* 0x000ea20000002400 */
[----:B-1----:R-:W-:-:S06]  /*d2d0*/  FMUL.FTZ R185, R187, c[0x0][0x2ec] ;  /* 0x0000bb00bbb97a20 */ /* 0x002fcc0000410000 */
[----:B------:R-:W-:Y:S01]  /*d2e0*/  HMMA.16816.F32 R20, R4, R182, R28 ;  /* 0x000000b60414723c */ /* 0x000fe2000000181c */
[----:B------:R-:W1:Y:S01]  /*d2f0*/  LDSM.16.M88.4 R28, [R210+0x17800] ;  /* 0x01780000d21c783b */ /* 0x000e620000000200 */
[----:B------:R-:W3:Y:S06]  /*d300*/  MUFU.TANH R185, R185 ;  /* 0x000000b900b97308 */ /* 0x000eec0000002400 */
[----:B------:R-:W-:Y:S01]  /*d310*/  HMMA.16816.F32 R24, R12, R172, R188 ;  /* 0x000000ac0c18723c */ /* 0x000fe200000018bc */
[----:B------:R-:W-:Y:S02]  /*d320*/  FMUL.FTZ R132, R132, c[0x0][0x2ec] ;  /* 0x0000bb0084847a20 */ /* 0x000fe40000410000 */
[----:B------:R-:W-:-:S02]  /*d330*/  FMUL.FTZ R133, R133, c[0x0][0x2ec] ;  /* 0x0000bb0085857a20 */ /* 0x000fc40000410000 */
[----:B------:R-:W-:Y:S01]  /*d340*/  FMUL.FTZ R134, R134, c[0x0][0x2ec] ;  /* 0x0000bb0086867a20 */ /* 0x000fe20000410000 */
[----:B------:R-:W1:Y:S01]  /*d350*/  MUFU.TANH R183, R132 ;  /* 0x0000008400b77308 */ /* 0x000e620000002400 */
[----:B------:R-:W-:Y:S01]  /*d360*/  FMUL.FTZ R135, R135, c[0x0][0x2ec] ;  /* 0x0000bb0087877a20 */ /* 0x000fe20000410000 */
[----:B------:R-:W-:Y:S06]  /*d370*/  HMMA.16816.F32 R12, R12, R174, R200 ;  /* 0x000000ae0c0c723c */ /* 0x000fec00000018c8 */
[----:B------:R-:W1:Y:S02]  /*d380*/  MUFU.TANH R182, R133 ;  /* 0x0000008500b67308 */ /* 0x000e640000002400 */
[----:B-----5:R-:W-:Y:S01]  /*d390*/  HMMA.16816.F32 R32, R4, R168, R16 ;  /* 0x000000a80420723c */ /* 0x020fe20000001810 */
[----:B------:R-:W-:-:S02]  /*d3a0*/  FMUL.FTZ R20, R20, c[0x0][0x2ec] ;  /* 0x0000bb0014147a20 */ /* 0x000fc40000410000 */
[----:B------:R-:W-:Y:S02]  /*d3b0*/  FMUL.FTZ R21, R21, c[0x0][0x2ec] ;  /* 0x0000bb0015157a20 */ /* 0x000fe40000410000 */
[----:B------:R-:W-:Y:S01]  /*d3c0*/  FMUL.FTZ R22, R22, c[0x0][0x2ec] ;  /* 0x0000bb0016167a20 */ /* 0x000fe20000410000 */
[----:B------:R-:W2:Y:S01]  /*d3d0*/  MUFU.TANH R181, R134 ;  /* 0x0000008600b57308 */ /* 0x000ea20000002400 */
[----:B------:R-:W-:-:S07]  /*d3e0*/  FMUL.FTZ R23, R23, c[0x0][0x2ec] ;  /* 0x0000bb0017177a20 */ /* 0x000fce0000410000 */
[----:B------:R5:W2:Y:S01]  /*d3f0*/  MUFU.TANH R180, R135 ;  /* 0x0000008700b47308 */ /* 0x000aa20000002400 */
[C---:B-1----:R-:W-:Y:S07]  /*d400*/  HMMA.16816.F32 R16, R8.reuse, R28, R24 ;  /* 0x0000001c0810723c */ /* 0x042fee0000001818 */
[----:B------:R-:W1:Y:S02]  /*d410*/  MUFU.TANH R173, R20 ;  /* 0x0000001400ad7308 */ /* 0x000e640000002400 */
[----:B------:R-:W-:Y:S01]  /*d420*/  FMUL.FTZ R29, R32, c[0x0][0x2ec] ;  /* 0x0000bb00201d7a20 */ /* 0x000fe20000410000 */
[----:B------:R-:W-:Y:S01]  /*d430*/  HMMA.16816.F32 R8, R8, R30, R12 ;  /* 0x0000001e0808723c */ /* 0x000fe2000000180c */
[----:B------:R-:W-:-:S02]  /*d440*/  FMUL.FTZ R28, R33, c[0x0][0x2ec] ;  /* 0x0000bb00211c7a20 */ /* 0x000fc40000410000 */
[----:B------:R-:W-:Y:S01]  /*d450*/  FMUL.FTZ R27, R34, c[0x0][0x2ec] ;  /* 0x0000bb00221b7a20 */ /* 0x000fe20000410000 */
[----:B-----5:R-:W5:Y:S01]  /*d460*/  LDSM.16.M88.4 R132, [R209+0x7800] ;  /* 0x00780000d184783b */ /* 0x020f620000000200 */
[----:B------:R-:W1:Y:S01]  /*d470*/  MUFU.TANH R172, R21 ;  /* 0x0000001500ac7308 */ /* 0x000e620000002400 */
[----:B------:R-:W-:Y:S01]  /*d480*/  FMUL.FTZ R26, R35, c[0x0][0x2ec] ;  /* 0x0000bb00231a7a20 */ /* 0x000fe20000410000 */
[----:B------:R-:W-:-:S06]  /*d490*/  DEPBAR.LE SB0, 0x0 ;  /* 0x000080000000791a */ /* 0x000fcc0000000000 */
[----:B------:R-:W1:Y:S08]  /*d4a0*/  MUFU.TANH R169, R22 ;  /* 0x0000001600a97308 */ /* 0x000e700000002400 */
[----:B------:R1:W1:Y:S08]  /*d4b0*/  MUFU.TANH R168, R23 ;  /* 0x0000001700a87308 */ /* 0x0002700000002400 */
[----:B------:R-:W2:Y:S01]  /*d4c0*/  MUFU.TANH R29, R29 ;  /* 0x0000001d001d7308 */ /* 0x000ea20000002400 */
[C---:B-1----:R-:W-:Y:S07]  /*d4d0*/  HMMA.16816.F32 R20, R4.reuse, R170, R176 ;  /* 0x000000aa0414723c */ /* 0x042fee00000018b0 */
[----:B------:R-:W1:Y:S01]  /*d4e0*/  MUFU.TANH R28, R28 ;  /* 0x0000001c001c7308 */ /* 0x000e620000002400 */
[C---:B-----5:R-:W-:Y:S07]  /*d4f0*/  HMMA.16816.F32 R12, R4.reuse, R132, R16 ;  /* 0x00000084040c723c */ /* 0x060fee0000001810 */
[----:B------:R-:W1:Y:S01]  /*d500*/  MUFU.TANH R27, R27 ;  /* 0x0000001b001b7308 */ /* 0x000e620000002400 */
[----:B------:R-:W-:Y:S07]  /*d510*/  HMMA.16816.F32 R4, R4, R134, R8 ;  /* 0x000000860404723c */ /* 0x000fee0000001808 */
[----:B------:R-:W1:Y:S01]  /*d520*/  MUFU.TANH R26, R26 ;  /* 0x0000001a001a7308 */ /* 0x000e620000002400 */
[----:B------:R-:W-:-:S02]  /*d530*/  FMUL.FTZ R20, R20, c[0x0][0x2ec] ;  /* 0x0000bb0014147a20 */ /* 0x000fc40000410000 */
[----:B------:R-:W-:Y:S02]  /*d540*/  FMUL.FTZ R21, R21, c[0x0][0x2ec] ;  /* 0x0000bb0015157a20 */ /* 0x000fe40000410000 */
        /* <DEDUP_REMOVED lines=12> */
[----:B------:R-:W-:-:S07]  /*d610*/  FMUL.FTZ R7, R7, c[0x0][0x2ec] ;  /* 0x0000bb0007077a20 */ /* 0x000fce0000410000 */
[----:B------:R1:W1:Y:S08]  /*d620*/  MUFU.TANH R21, R15 ;  /* 0x0000000f00157308 */ /* 0x0002700000002400 */
        /* <DEDUP_REMOVED lines=10> */
[----:B--234-:R-:W2:Y:S04]  /*d6d0*/  LDL.64 R244, [R1+0x48] ;  /* 0x0000480001f47983 */ /* 0x01cea80000100a00 */
        /* <DEDUP_REMOVED lines=14> */
[----:B-1----:R-:W-:Y:S02]  /*d7c0*/  @!P5 LEA R4, P1, R0, c[0x0][0x168], 0x1 ;  /* 0x00005a000004da11 */ /* 0x002fe400078208ff */
        /* <DEDUP_REMOVED lines=29> */
[----:B-1----:R-:W-:-:S03]  /*d9a0*/  @!P3 LEA R4, P0, R2, c[0x0][0x168], 0x1 ;  /* 0x00005a000204ba11 */ /* 0x002fc600078008ff */
[----:B------:R4:W-:Y:S01]  /*d9b0*/  @P5 STS.128 [R231+0x11000], RZ ;  /* 0x011000ffe7005388 */ /* 0x0009e20000000c00 */
[C---:B------:R-:W-:Y:S02]  /*d9c0*/  @!P3 LEA.HI.X R5, R2.reuse, c[0x0][0x16c], R3, 0x1, P0 ;  /* 0x00005b000205ba11 */ /* 0x040fe400000f0c03 */
[----:B--2---:R-:W-:-:S04]  /*d9d0*/  @!P5 LEA R8, P6, R2, c[0x0][0x168], 0x1 ;  /* 0x00005a000208da11 */ /* 0x004fc800078c08ff */
[C---:B------:R-:W-:Y:S02]  /*d9e0*/  @!P5 LEA.HI.X R9, R2.reuse, c[0x0][0x16c], R3, 0x1, P6 ;  /* 0x00005b000209da11 */ /* 0x040fe400030f0c03 */
[----:B---3--:R-:W-:-:S03]  /*d9f0*/  @!P4 LEA R6, P1, R2, c[0x0][0x168], 0x1 ;  /* 0x00005a000206ca11 */ /* 0x008fc600078208ff */
        /* <DEDUP_REMOVED lines=23> */
.L_x_1877:
[----:B------:R-:W-:Y:S05]  /*db70*/  BSYNC B0 ;  /* 0x0000000000007941 */ /* 0x000fea0003800000 */
.L_x_1876:
[----:B------:R-:W0:Y:S02]  /*db80*/  LDGDEPBAR ;  /* 0x00000000000079af */ /* 0x000e240000000000 */
.L_x_1875:
[----:B--234-:R-:W2:Y:S01]  /*db90*/  S2R R2, SR_TID.X ;  /* 0x0000000000027919 */ /* 0x01cea20000002100 */
[----:B------:R-:W-:Y:S01]  /*dba0*/  IMAD.U32 R0, RZ, RZ, UR25 ;  /* 0x00000019ff007e24 */ /* 0x000fe2000f8e00ff */
        /* <DEDUP_REMOVED lines=28> */
[C---:B------:R-:W-:Y:S02]  /*dd70*/  ISETP.GE.AND P2, PT, R3.reuse, R234, PT ;  /* 0x000000ea0300720c */ /* 0x040fe40003f46270 */
        /* <DEDUP_REMOVED lines=13> */
[----:B------:R-:W-:Y:S02]  /*de50*/  FSEL R34, R181, -INF , !P2 ;  /* 0xff800000b5227808 */ /* 0x000fe40005000000 */
        /* <DEDUP_REMOVED lines=21> */
[----:B------:R-:W-:Y:S02]  /*dfb0*/  IADD3 R3, R0, 0x29, RZ ;  /* 0x0000002900037810 */ /* 0x000fe40007ffe0ff */
[----:B------:R-:W-:Y:S02]  /*dfc0*/  FMNMX.FTZ R4, R8, R4, !PT ;  /* 0x0000000408047209 */ /* 0x000fe40007810000 */
[----:B------:R-:W-:Y:S02]  /*dfd0*/  FSEL R134, R168, -INF , !P6 ;  /* 0xff800000a8867808 */ /* 0x000fe40007000000 */
[----:B------:R-:W-:Y:S02]  /*dfe0*/  FSEL R246, R29, -INF , !P2 ;  /* 0xff8000001df67808 */ /* 0x000fe40005000000 */
[----:B------:R-:W-:-:S02]  /*dff0*/  ISETP.GE.AND P6, PT, R3, R235, PT ;  /* 0x000000eb0300720c */ /* 0x000fc40003fc6270 */
[----:B------:R-:W-:Y:S02]  /*e000*/  ISETP.GE.AND P2, PT, R3, R234, PT ;  /* 0x000000ea0300720c */ /* 0x000fe40003f46270 */
[----:B------:R-:W-:Y:S02]  /*e010*/  FMNMX.FTZ R4, R11, R4, !PT ;  /* 0x000000040b047209 */ /* 0x000fe40007810000 */
[C---:B------:R-:W-:Y:S02]  /*e020*/  ISETP.LT.OR P6, PT, R3.reuse, R233, P6 ;  /* 0x000000e90300720c */ /* 0x040fe400037c1670 */
[----:B------:R-:W-:Y:S02]  /*e030*/  ISETP.LT.OR P2, PT, R3, R232, P2 ;  /* 0x000000e80300720c */ /* 0x000fe40001741670 */
[----:B------:R-:W-:Y:S02]  /*e040*/  FMNMX.FTZ R3, R30, R4, !PT ;  /* 0x000000041e037209 */ /* 0x000fe40007810000 */
[----:B------:R-:W-:-:S02]  /*e050*/  FMNMX.FTZ R4, R251, R6, !PT ;  /* 0x00000006fb047209 */ /* 0x000fc40007810000 */
[----:B------:R-:W-:Y:S02]  /*e060*/  FSEL R7, R185, -INF , !P3 ;  /* 0xff800000b9077808 */ /* 0x000fe40005800000 */
[----:B------:R-:W-:Y:S02]  /*e070*/  FMNMX.FTZ R4, R10, R4, !PT ;  /* 0x000000040a047209 */ /* 0x000fe40007810000 */
[C---:B------:R-:W-:Y:S02]  /*e080*/  ISETP.GE.AND P3, PT, R2.reuse, R235, PT ;  /* 0x000000eb0200720c */ /* 0x040fe40003f66270 */
[----:B------:R-:W-:Y:S02]  /*e090*/  FMNMX.FTZ R4, R9, R4, !PT ;  /* 0x0000000409047209 */ /* 0x000fe40007810000 */
[----:B------:R-:W-:Y:S02]  /*e0a0*/  ISETP.LT.OR P3, PT, R2, R233, P3 ;  /* 0x000000e90200720c */ /* 0x000fe40001f61670 */
[----:B------:R-:W-:-:S02]  /*e0b0*/  FMNMX.FTZ R13, R31, R3, !PT ;  /* 0x000000031f0d7209 */ /* 0x000fc40007810000 */
[----:B------:R-:W-:Y:S02]  /*e0c0*/  FMNMX.FTZ R4, R7, R4, !PT ;  /* 0x0000000407047209 */ /* 0x000fe40007810000 */
[----:B------:R-:W-:Y:S02]  /*e0d0*/  IADD3 R2, R0, 0x28, RZ ;  /* 0x0000002800027810 */ /* 0x000fe40007ffe0ff */
[----:B------:R-:W-:Y:S02]  /*e0e0*/  FSEL R33, R172, -INF , !P3 ;  /* 0xff800000ac217808 */ /* 0x000fe40005800000 */
[----:B------:R-:W-:Y:S02]  /*e0f0*/  FMNMX.FTZ R13, R32, R13, !PT ;  /* 0x0000000d200d7209 */ /* 0x000fe40007810000 */
[----:B------:R-:W-:Y:S02]  /*e100*/  FMNMX.FTZ R4, R34, R4, !PT ;  /* 0x0000000422047209 */ /* 0x000fe40007810000 */
[----:B------:R-:W-:Y:S01]  /*e110*/  FSEL R135, R169, -INF , !P0 ;  /* 0xff800000a9877808 */ /* 0x000fe20004000000 */
[----:B------:R-:W-:Y:S01]  /*e120*/  IMAD.MOV.U32 R169, RZ, RZ, R248 ;  /* 0x000000ffffa97224 */ /* 0x000fe200078e00f8 */
[----:B------:R-:W-:-:S02]  /*e130*/  ISETP.GE.AND P0, PT, R2, R235, PT ;  /* 0x000000eb0200720c */ /* 0x000fc40003f06270 */
[C---:B------:R-:W-:Y:S02]  /*e140*/  ISETP.GE.AND P3, PT, R2.reuse, R234, PT ;  /* 0x000000ea0200720c */ /* 0x040fe40003f66270 */
[----:B------:R-:W-:Y:S02]  /*e150*/  FMNMX.FTZ R133, R33, R13, !PT ;  /* 0x0000000d21857209 */ /* 0x000fe40007810000 */
[----:B------:R-:W-:Y:S02]  /*e160*/  FMNMX.FTZ R4, R35, R4, !PT ;  /* 0x0000000423047209 */ /* 0x000fe40007810000 */
[C---:B------:R-:W-:Y:S02]  /*e170*/  ISETP.LT.OR P0, PT, R2.reuse, R233, P0 ;  /* 0x000000e90200720c */ /* 0x040fe40000701670 */
[----:B------:R-:W-:Y:S02]  /*e180*/  ISETP.LT.OR P3, PT, R2, R232, P3 ;  /* 0x000000e80200720c */ /* 0x000fe40001f61670 */
[----:B------:R-:W-:-:S02]  /*e190*/  IADD3 R2, R0, 0x30, RZ ;  /* 0x0000003000027810 */ /* 0x000fc40007ffe0ff */
[----:B------:R-:W-:Y:S02]  /*e1a0*/  FSEL R247, R28, -INF , !P1 ;  /* 0xff8000001cf77808 */ /* 0x000fe40004800000 */
[----:B------:R-:W-:Y:S02]  /*e1b0*/  FMNMX.FTZ R133, R246, R133, !PT ;  /* 0x00000085f6857209 */ /* 0x000fe40007810000 */
[----:B------:R-:W-:Y:S02]  /*e1c0*/  FMNMX.FTZ R4, R135, R4, !PT ;  /* 0x0000000487047209 */ /* 0x000fe40007810000 */
[----:B------:R-:W-:Y:S02]  /*e1d0*/  FSEL R252, R27, -INF , !P5 ;  /* 0xff8000001bfc7808 */ /* 0x000fe40006800000 */
[C---:B------:R-:W-:Y:S02]  /*e1e0*/  ISETP.GE.AND P5, PT, R2.reuse, R235, PT ;  /* 0x000000eb0200720c */ /* 0x040fe40003fa6270 */
[----:B------:R-:W-:-:S02]  /*e1f0*/  ISETP.GE.AND P1, PT, R2, R234, PT ;  /* 0x000000ea0200720c */ /* 0x000fc40003f26270 */
[----:B------:R-:W-:Y:S02]  /*e200*/  IADD3 R3, R0, 0x31, RZ ;  /* 0x0000003100037810 */ /* 0x000fe40007ffe0ff */
[----:B------:R-:W-:Y:S02]  /*e210*/  FSEL R244, R24, -INF , !P0 ;  /* 0xff80000018f47808 */ /* 0x000fe40004000000 */
[----:B------:R-:W-:Y:S02]  /*e220*/  FMNMX.FTZ R133, R247, R133, !PT ;  /* 0x00000085f7857209 */ /* 0x000fe40007810000 */
[----:B------:R-:W-:Y:S02]  /*e230*/  FMNMX.FTZ R4, R134, R4, !PT ;  /* 0x0000000486047209 */ /* 0x000fe40007810000 */
[C---:B------:R-:W-:Y:S02]  /*e240*/  ISETP.LT.OR P5, PT, R2.reuse, R233, P5 ;  /* 0x000000e90200720c */ /* 0x040fe40002fa1670 */
[----:B------:R-:W-:-:S02]  /*e250*/  ISETP.LT.OR P1, PT, R2, R232, P1 ;  /* 0x000000e80200720c */ /* 0x000fc40000f21670 */
[----:B------:R-:W-:Y:S02]  /*e260*/  FSEL R28, R26, -INF , !P4 ;  /* 0xff8000001a1c7808 */ /* 0x000fe40006000000 */
[----:B------:R-:W-:Y:S02]  /*e270*/  IADD3 R2, R0, 0x38, RZ ;  /* 0x0000003800027810 */ /* 0x000fe40007ffe0ff */
[----:B------:R-:W-:Y:S02]  /*e280*/  ISETP.GE.AND P4, PT, R3, R235, PT ;  /* 0x000000eb0300720c */ /* 0x000fe40003f86270 */
[----:B------:R-:W-:Y:S02]  /*e290*/  FSEL R245, R25, -INF , !P6 ;  /* 0xff80000019f57808 */ /* 0x000fe40007000000 */
[----:B------:R-:W-:Y:S01]  /*e2a0*/  FMNMX.FTZ R133, R244, R133, !PT ;  /* 0x00000085f4857209 */ /* 0x000fe20007810000 */
[----:B------:R-:W-:Y:S01]  /*e2b0*/  LDSM.16.MT88.4 R24, [R208+0x18000] ;  /* 0x01800000d018783b */ /* 0x000fe20000004200 */
[----:B------:R-:W-:-:S02]  /*e2c0*/  FMNMX.FTZ R4, R252, R4, !PT ;  /* 0x00000004fc047209 */ /* 0x000fc40007810000 */
[----:B------:R-:W-:Y:S02]  /*e2d0*/  IADD3 R0, R0, 0x39, RZ ;  /* 0x0000003900007810 */ /* 0x000fe40007ffe0ff */
[----:B------:R-:W-:Y:S02]  /*e2e0*/  ISETP.GE.AND P6, PT, R2, R235, PT ;  /* 0x000000eb0200720c */ /* 0x000fe40003fc6270 */
[----:B------:R-:W-:Y:S02]  /*e2f0*/  FSEL R177, R16, -INF , !P5 ;  /* 0xff80000010b17808 */ /* 0x000fe40006800000 */
[----:B------:R-:W-:Y:S02]  /*e300*/  ISETP.LT.OR P4, PT, R3, R233, P4 ;  /* 0x000000e90300720c */ /* 0x000fe40002781670 */
[----:B------:R-:W-:Y:S02]  /*e310*/  FMNMX.FTZ R133, R245, R133, !PT ;  /* 0x00000085f5857209 */ /* 0x000fe40007810000 */
[----:B------:R-:W-:-:S02]  /*e320*/  FSEL R176, R22, -INF , !P3 ;  /* 0xff80000016b07808 */ /* 0x000fc40005800000 */
[----:B------:R-:W-:Y:S02]  /*e330*/  FMNMX.FTZ R4, R28, R4, !PT ;  /* 0x000000041c047209 */ /* 0x000fe40007810000 */
[-C--:B------:R-:W-:Y:S02]  /*e340*/  ISETP.GE.AND P3, PT, R2, R234.reuse, PT ;  /* 0x000000ea0200720c */ /* 0x080fe40003f66270 */
[----:B------:R-:W-:Y:S02]  /*e350*/  ISETP.GE.AND P0, PT, R3, R234, PT ;  /* 0x000000ea0300720c */ /* 0x000fe40003f06270 */
[----:B------:R-:W-:Y:S02]  /*e360*/  ISETP.GE.AND P5, PT, R0, R235, PT ;  /* 0x000000eb0000720c */ /* 0x000fe40003fa6270 */
[----:B------:R-:W-:Y:S02]  /*e370*/  ISETP.LT.OR P6, PT, R2, R233, P6 ;  /* 0x000000e90200720c */ /* 0x000fe400037c1670 */
[----:B------:R-:W-:-:S02]  /*e380*/  FSEL R173, R17, -INF , !P4 ;  /* 0xff80000011ad7808 */ /* 0x000fc40006000000 */
[----:B------:R-:W-:Y:S02]  /*e390*/  FMNMX.FTZ R133, R177, R133, !PT ;  /* 0x00000085b1857209 */ /* 0x000fe40007810000 */
[----:B------:R-:W-:Y:S02]  /*e3a0*/  FSEL R23, R23, -INF , !P2 ;  /* 0xff80000017177808 */ /* 0x000fe40005000000 */
[----:B------:R-:W-:Y:S02]  /*e3b0*/  FMNMX.FTZ R4, R176, R4, !PT ;  /* 0x00000004b0047209 */ /* 0x000fe40007810000 */
[----:B------:R-:W-:Y:S02]  /*e3c0*/  ISETP.LT.OR P3, PT, R2, R232, P3 ;  /* 0x000000e80200720c */ /* 0x000fe40001f61670 */
[----:B------:R-:W-:Y:S02]  /*e3d0*/  ISETP.LT.OR P5, PT, R0, R233, P5 ;  /* 0x000000e90000720c */ /* 0x000fe40002fa1670 */
[----:B------:R-:W-:-:S02]  /*e3e0*/  FSEL R188, R14, -INF , !P6 ;  /* 0xff8000000ebc7808 */ /* 0x000fc40007000000 */
[----:B------:R-:W-:Y:S02]  /*e3f0*/  FMNMX.FTZ R133, R173, R133, !PT ;  /* 0x00000085ad857209 */ /* 0x000fe40007810000 */
[----:B------:R-:W-:Y:S02]  /*e400*/  ISETP.LT.OR P0, PT, R3, R232, P0 ;  /* 0x000000e80300720c */ /* 0x000fe40000701670 */
[----:B------:R-:W-:Y:S02]  /*e410*/  FSEL R175, R20, -INF , !P1 ;  /* 0xff80000014af7808 */ /* 0x000fe40004800000 */
[----:B------:R-:W-:Y:S02]  /*e420*/  FMNMX.FTZ R2, R23, R4, !PT ;  /* 0x0000000417027209 */ /* 0x000fe40007810000 */
[----:B------:R-:W-:Y:S02]  /*e430*/  ISETP.GE.AND P1, PT, R0, R234, PT ;  /* 0x000000ea0000720c */ /* 0x000fe40003f26270 */
[----:B------:R-:W-:-:S02]  /*e440*/  FSEL R168, R15, -INF , !P5 ;  /* 0xff8000000fa87808 */ /* 0x000fc40006800000 */
[----:B------:R-:W-:Y:S02]  /*e450*/  FMNMX.FTZ R133, R188, R133, !PT ;  /* 0x00000085bc857209 */ /* 0x000fe40007810000 */
[----:B------:R-:W-:Y:S02]  /*e460*/  FSEL R21, R21, -INF , !P0 ;  /* 0xff80000015157808 */ /* 0x000fe40004000000 */
[----:B------:R-:W-:Y:S02]  /*e470*/  FMNMX.FTZ R2, R175, R2, !PT ;  /* 0x00000002af027209 */ /* 0x000fe40007810000 */
[----:B------:R-:W-:Y:S02]  /*e480*/  ISETP.LT.OR P1, PT, R0, R232, P1 ;  /* 0x000000e80000720c */ /* 0x000fe40000f21670 */
[----:B------:R-:W-:Y:S02]  /*e490*/  FMNMX.FTZ R133, R168, R133, !PT ;  /* 0x00000085a8857209 */ /* 0x000fe40007810000 */
[----:B------:R-:W-:-:S02]  /*e4a0*/  FSEL R171, R19, -INF , !P3 ;  /* 0xff80000013ab7808 */ /* 0x000fc40005800000 */
[----:B------:R-:W-:Y:S01]  /*e4b0*/  FMNMX.FTZ R0, R21, R2, !PT ;  /* 0x0000000215007209 */ /* 0x000fe20007810000 */
[----:B------:R-:W1:Y:S01]  /*e4c0*/  SHFL.BFLY PT, R3, R133, 0x2, 0x1f ;  /* 0x0c401f0085037f89 */ /* 0x000e6200000e0000 */
        /* <DEDUP_REMOVED lines=28> */
[----:B------:R4:W5:Y:S01]  /*e690*/  MUFU.EX2 R170, R11 ;  /* 0x0000000b00aa7308 */ /* 0x0009620000000800 */
[----:B--2---:R-:W-:-:S07]  /*e6a0*/  FADD.FTZ R5, R250, -R3 ;  /* 0x80000003fa057221 */ /* 0x004fce0000010000 */
[----:B------:R-:W2:Y:S01]  /*e6b0*/  MUFU.EX2 R178, R8 ;  /* 0x0000000800b27308 */ /* 0x000ea20000000800 */
[----:B------:R-:W-:Y:S02]  /*e6c0*/  FFMA.FTZ R3, R7, c[0x0][0x23c], -R0 ;  /* 0x00008f0007037a23 */ /* 0x000fe40000010800 */
[----:B------:R-:W-:-:S05]  /*e6d0*/  FMUL.FTZ R5, R5, c[0x0][0x23c] ;  /* 0x00008f0005057a20 */ /* 0x000fca0000410000 */
[----:B------:R2:W-:Y:S01]  /*e6e0*/  MUFU.EX2 R180, R3 ;  /* 0x0000000300b47308 */ /* 0x0005e20000000800 */
[----:B----4-:R-:W-:-:S07]  /*e6f0*/  IMAD.MOV.U32 R11, RZ, RZ, R21 ;  /* 0x000000ffff0b7224 */ /* 0x010fce00078e0015 */
[----:B------:R-:W-:Y:S01]  /*e700*/  MUFU.EX2 R172, R6 ;  /* 0x0000000600ac7308 */ /* 0x000fe20000000800 */
[----:B--2---:R-:W-:-:S07]  /*e710*/  FADD.FTZ R3, R251, -R4 ;  /* 0x80000004fb037221 */ /* 0x004fce0000010000 */
[----:B------:R5:W-:Y:S01]  /*e720*/  MUFU.EX2 R179, R10 ;  /* 0x0000000a00b37308 */ /* 0x000be20000000800 */
[----:B---3--:R-:W-:Y:S01]  /*e730*/  F2FP.PACK_AB R4, R186, R187 ;  /* 0x000000bbba04723e */ /* 0x008fe200000000ff */
[----:B------:R-:W-:-:S06]  /*e740*/  FMUL.FTZ R3, R3, c[0x0][0x23c] ;  /* 0x00008f0003037a20 */ /* 0x000fcc0000410000 */
[----:B------:R2:W3:Y:S08]  /*e750*/  MUFU.EX2 R29, R9 ;  /* 0x00000009001d7308 */ /* 0x0004f00000000800 */
[----:B------:R4:W1:Y:S01]  /*e760*/  MUFU.EX2 R8, R5 ;  /* 0x0000000500087308 */ /* 0x0008620000000800 */
[----:B-----5:R-:W-:Y:S01]  /*e770*/  IMAD.MOV.U32 R10, RZ, RZ, R170 ;  /* 0x000000ffff0a7224 */ /* 0x020fe200078e00aa */
[----:B------:R-:W-:-:S04]  /*e780*/  MOV R170, R249 ;  /* 0x000000f900aa7202 */ /* 0x000fc80000000f00 */
[----:B------:R-:W-:Y:S02]  /*e790*/  F2FP.PACK_AB R6, R10, R178 ;  /* 0x000000b20a06723e */ /* 0x000fe400000000ff */
[----:B------:R-:W5:Y:S01]  /*e7a0*/  MUFU.EX2 R3, R3 ;  /* 0x0000000300037308 */ /* 0x000f620000000800 */
[----:B--2---:R-:W-:Y:S02]  /*e7b0*/  MOV R9, R23 ;  /* 0x0000001700097202 */ /* 0x004fe40000000f00 */
[----:B------:R-:W2:Y:S01]  /*e7c0*/  LDSM.16.MT88.4 R20, [R206+0x18000] ;  /* 0x01800000ce14783b */ /* 0x000ea20000004200 */
[----:B---3--:R-:W-:Y:S02]  /*e7d0*/  F2FP.PACK_AB R7, R180, R29 ;  /* 0x0000001db407723e */ /* 0x008fe400000000ff */
[----:B----4-:R-:W-:Y:S01]  /*e7e0*/  F2FP.PACK_AB R5, R179, R172 ;  /* 0x000000acb305723e */ /* 0x010fe200000000ff */
[-C--:B-1----:R-:W-:Y:S02]  /*e7f0*/  FMUL.FTZ R140, R140, R8.reuse ;  /* 0x000000088c8c7220 */ /* 0x082fe40000410000 */
[----:B------:R-:W-:-:S02]  /*e800*/  FMUL.FTZ R141, R141, R8 ;  /* 0x000000088d8d7220 */ /* 0x000fc40000410000 */
[-C--:B------:R-:W-:Y:S02]  /*e810*/  FMUL.FTZ R144, R144, R8.reuse ;  /* 0x0000000890907220 */ /* 0x080fe40000410000 */
[----:B------:R-:W-:Y:S02]  /*e820*/  FMUL.FTZ R145, R145, R8 ;  /* 0x0000000891917220 */ /* 0x000fe40000410000 */
[-C--:B-----5:R-:W-:Y:S02]  /*e830*/  FMUL.FTZ R142, R142, R3.reuse ;  /* 0x000000038e8e7220 */ /* 0x0a0fe40000410000 */
[-C--:B------:R-:W-:Y:S02]  /*e840*/  FMUL.FTZ R143, R143, R3.reuse ;  /* 0x000000038f8f7220 */ /* 0x080fe40000410000 */
[-C--:B------:R-:W-:Y:S02]  /*e850*/  FMUL.FTZ R146, R146, R3.reuse ;  /* 0x0000000392927220 */ /* 0x080fe40000410000 */
[----:B------:R-:W-:-:S02]  /*e860*/  FMUL.FTZ R147, R147, R3 ;  /* 0x0000000393937220 */ /* 0x000fc40000410000 */
[-C--:B------:R-:W-:Y:S01]  /*e870*/  FMUL.FTZ R148, R148, R8.reuse ;  /* 0x0000000894947220 */ /* 0x080fe20000410000 */
[----:B------:R-:W-:Y:S01]  /*e880*/  HMMA.16816.F32 R16, R4, R14, R140 ;  /* 0x0000000e0410723c */ /* 0x000fe2000000188c */
        /* <DEDUP_REMOVED lines=8> */
[----:B--2---:R-:W-:Y:S01]  /*e910*/  HMMA.16816.F32 R144, R4, R20, R144 ;  /* 0x000000140490723c */ /* 0x004fe20000001890 */
[----:B------:R-:W-:Y:S02]  /*e920*/  FMUL.FTZ R161, R161, R8 ;  /* 0x00000008a1a17220 */ /* 0x000fe40000410000 */
[-C--:B------:R-:W-:Y:S02]  /*e930*/  FMUL.FTZ R162, R162, R3.reuse ;  /* 0x00000003a2a27220 */ /* 0x080fe40000410000 */
[----:B------:R-:W-:-:S03]  /*e940*/  FMUL.FTZ R163, R163, R3 ;  /* 0x00000003a3a37220 */ /* 0x000fc60000410000 */
[----:B------:R-:W-:Y:S01]  /*e950*/  MOV R143, R17 ;  /* 0x00000011008f7202 */ /* 0x000fe20000000f00 */
[----:B------:R-:W-:Y:S01]  /*e960*/  IMAD.MOV.U32 R142, RZ, RZ, R18 ;  /* 0x000000ffff8e7224 */ /* 0x000fe200078e0012 */
[----:B------:R-:W-:Y:S01]  /*e970*/  MOV R141, R19 ;  /* 0x00000013008d7202 */ /* 0x000fe20000000f00 */
[----:B------:R-:W-:Y:S01]  /*e980*/  IMAD.MOV.U32 R140, RZ, RZ, R16 ;  /* 0x000000ffff8c7224 */ /* 0x000fe200078e0010 */
[C---:B------:R-:W-:Y:S01]  /*e990*/  HMMA.16816.F32 R248, R4.reuse, R22, R148 ;  /* 0x0000001604f8723c */ /* 0x040fe20000001894 */
[----:B------:R-:W1:Y:S01]  /*e9a0*/  LDSM.16.MT88.4 R16, [R207+0x18000] ;  /* 0x01800000cf10783b */ /* 0x000e620000004200 */
[-C--:B------:R-:W-:Y:S02]  /*e9b0*/  FMUL.FTZ R164, R164, R8.reuse ;  /* 0x00000008a4a47220 */ /* 0x080fe40000410000 */
[----:B------:R-:W-:Y:S01]  /*e9c0*/  FMUL.FTZ R165, R165, R8 ;  /* 0x00000008a5a57220 */ /* 0x000fe20000410000 */
[----:B------:R-:W2:Y:S01]  /*e9d0*/  LDSM.16.MT88.4 R20, [R205+0x1a000] ;  /* 0x01a00000cd14783b */ /* 0x000ea20000004200 */
[-C--:B------:R-:W-:Y:S01]  /*e9e0*/  FMUL.FTZ R166, R166, R3.reuse ;  /* 0x00000003a6a67220 */ /* 0x080fe20000410000 */
[----:B------:R-:W-:Y:S01]  /*e9f0*/  MOV R151, R188 ;  /* 0x000000bc00977202 */ /* 0x000fe20000000f00 */
[----:B------:R-:W-:Y:S01]  /*ea00*/  HMMA.16816.F32 R136, R4, R12, R136 ;  /* 0x0000000c0488723c */ /* 0x000fe20000001888 */
[----:B------:R-:W3:Y:S01]  /*ea10*/  LDSM.16.MT88.4 R12, [R206+0x1a000] ;  /* 0x01a00000ce0c783b */ /* 0x000ee20000004200 */
        /* <DEDUP_REMOVED lines=40> */
[----:B---3--:R-:W-:Y:S01]  /*eca0*/  HMMA.16816.F32 R192, R4, R12, R44 ;  /* 0x0000000c04c0723c */ /* 0x008fe2000000182c */
[----:B------:R-:W-:-:S02]  /*ecb0*/  FMUL.FTZ R61, R61, R8 ;  /* 0x000000083d3d7220 */ /* 0x000fc40000410000 */
[-C--:B------:R-:W-:Y:S02]  /*ecc0*/  FMUL.FTZ R62, R62, R3.reuse ;  /* 0x000000033e3e7220 */ /* 0x080fe40000410000 */
[-C--:B------:R-:W-:Y:S02]  /*ecd0*/  FMUL.FTZ R63, R63, R3.reuse ;  /* 0x000000033f3f7220 */ /* 0x080fe40000410000 */
[-C--:B------:R-:W-:Y:S01]  /*ece0*/  FMUL.FTZ R64, R64, R8.reuse ;  /* 0x0000000840407220 */ /* 0x080fe20000410000 */
[C---:B------:R-:W-:Y:S01]  /*ecf0*/  HMMA.16816.F32 R188, R4.reuse, R14, R48 ;  /* 0x0000000e04bc723c */ /* 0x040fe20000001830 */
[----:B------:R-:W3:Y:S01]  /*ed00*/  LDSM.16.MT88.4 R12, [R205+0x1c000] ;  /* 0x01c00000cd0c783b */ /* 0x000ee20000004200 */
[-C--:B------:R-:W-:Y:S02]  /*ed10*/  FMUL.FTZ R65, R65, R8.reuse ;  /* 0x0000000841417220 */ /* 0x080fe40000410000 */
[-C--:B------:R-:W-:Y:S02]  /*ed20*/  FMUL.FTZ R66, R66, R3.reuse ;  /* 0x0000000342427220 */ /* 0x080fe40000410000 */
[----:B------:R-:W-:Y:S01]  /*ed30*/  FMUL.FTZ R67, R67, R3 ;  /* 0x0000000343437220 */ /* 0x000fe20000410000 */
[----:B------:R-:W-:Y:S01]  /*ed40*/  MOV R51, R9 ;  /* 0x0000000900337202 */ /* 0x000fe20000000f00 */
[-C--:B------:R-:W-:Y:S01]  /*ed50*/  FMUL.FTZ R52, R52, R8.reuse ;  /* 0x0000000834347220 */ /* 0x080fe20000410000 */
[----:B------:R-:W-:Y:S01]  /*ed60*/  HMMA.16816.F32 R152, R4, R24, R152 ;  /* 0x000000180498723c */ /* 0x000fe20000001898 */
[----:B------:R-:W-:-:S02]  /*ed70*/  FMUL.FTZ R53, R53, R8 ;  /* 0x0000000835357220 */ /* 0x000fc40000410000 */
[-C--:B------:R-:W-:Y:S02]  /*ed80*/  FMUL.FTZ R54, R54, R3.reuse ;  /* 0x0000000336367220 */ /* 0x080fe40000410000 */
[----:B------:R-:W-:Y:S02]  /*ed90*/  FMUL.FTZ R55, R55, R3 ;  /* 0x0000000337377220 */ /* 0x000fe40000410000 */
[-C--:B------:R-:W-:Y:S01]  /*eda0*/  FMUL.FTZ R68, R68, R8.reuse ;  /* 0x0000000844447220 */ /* 0x080fe20000410000 */
[----:B------:R-:W-:Y:S01]  /*edb0*/  HMMA.16816.F32 R240, R4, R26, R156 ;  /* 0x0000001a04f0723c */ /* 0x000fe2000000189c */
[----:B------:R-:W-:Y:S01]  /*edc0*/  FMUL.FTZ R69, R69, R8 ;  /* 0x0000000845457220 */ /* 0x000fe20000410000 */
[----:B------:R-:W-:Y:S01]  /*edd0*/  MOV R25, R179 ;  /* 0x000000b300197202 */ /* 0x000fe20000000f00 */
[-C--:B------:R-:W-:Y:S02]  /*ede0*/  FMUL.FTZ R70, R70, R3.reuse ;  /* 0x0000000346467220 */ /* 0x080fe40000410000 */
[----:B------:R-:W-:-:S02]  /*edf0*/  FMUL.FTZ R71, R71, R3 ;  /* 0x0000000347477220 */ /* 0x000fc40000410000 */
[-C--:B------:R-:W-:Y:S01]  /*ee00*/  FMUL.FTZ R72, R72, R8.reuse ;  /* 0x0000000848487220 */ /* 0x080fe20000410000 */
[----:B------:R-:W-:Y:S01]  /*ee10*/  MOV R159, R177 ;  /* 0x000000b1009f7202 */ /* 0x000fe20000000f00 */
[----:B------:R-:W-:Y:S02]  /*ee20*/  FMUL.FTZ R73, R73, R8 ;  /* 0x0000000849497220 */ /* 0x000fe40000410000 */
[-C--:B------:R-:W-:Y:S02]  /*ee30*/  FMUL.FTZ R74, R74, R3.reuse ;  /* 0x000000034a4a7220 */ /* 0x080fe40000410000 */
[----:B------:R-:W-:Y:S02]  /*ee40*/  FMUL.FTZ R75, R75, R3 ;  /* 0x000000034b4b7220 */ /* 0x000fe40000410000 */
[----:B------:R-:W-:Y:S02]  /*ee50*/  IMAD.MOV.U32 R150, RZ, RZ, R180 ;  /* 0x000000ffff967224 */ /* 0x000fe400078e00b4 */
        /* <DEDUP_REMOVED lines=8> */
[C---:B--2---:R-:W-:Y:S01]  /*eee0*/  HMMA.16816.F32 R176, R4.reuse, R20, R60 ;  /* 0x0000001404b0723c */ /* 0x044fe2000000183c */
[----:B------:R-:W-:Y:S01]  /*eef0*/  IMAD.MOV.U32 R38, RZ, RZ, R142 ;  /* 0x000000ffff267224 */ /* 0x000fe200078e008e */
[----:B------:R-:W-:Y:S01]  /*ef00*/  MOV R50, R148 ;  /* 0x0000009400327202 */ /* 0x000fe20000000f00 */
[----:B------:R-:W-:Y:S02]  /*ef10*/  IMAD.MOV.U32 R36, RZ, RZ, R140 ;  /* 0x000000ffff247224 */ /* 0x000fe400078e008c */
[----:B------:R-:W-:Y:S02]  /*ef20*/  FMUL.FTZ R84, R84, R8 ;  /* 0x0000000854547220 */ /* 0x000fe40000410000 */
[----:B------:R-:W-:Y:S01]  /*ef30*/  MOV R60, R174 ;  /* 0x000000ae003c7202 */ /* 0x000fe20000000f00 */
[----:B------:R-:W-:Y:S01]  /*ef40*/  HMMA.16816.F32 R184, R4, R16, R52 ;  /* 0x0000001004b8723c */ /* 0x000fe20000001834 */
[----:B------:R-:W-:Y:S01]  /*ef50*/  LDSM.16.MT88.4 R16, [R206+0x1c000] ;  /* 0x01c00000ce10783b */ /* 0x000fe20000004200 */
        /* <DEDUP_REMOVED lines=9> */
[----:B------:R-:W-:Y:S02]  /*eff0*/  IMAD.MOV.U32 R55, RZ, RZ, R170 ;  /* 0x000000ffff377224 */ /* 0x000fe400078e00aa */
[----:B------:R-:W-:Y:S01]  /*f000*/  FMUL.FTZ R88, R88, R8 ;  /* 0x0000000858587220 */ /* 0x000fe20000410000 */
[----:B------:R-:W-:Y:S01]  /*f010*/  MOV R65, R60 ;  /* 0x0000003c00417202 */ /* 0x000fe20000000f00 */
[----:B---3--:R-:W-:Y:S01]  /*f020*/  HMMA.16816.F32 R140, R4, R12, R68 ;  /* 0x0000000c048c723c */ /* 0x008fe20000001844 */
[----:B------:R-:W-:Y:S01]  /*f030*/  FMUL.FTZ R89, R89, R8 ;  /* 0x0000000859597220 */ /* 0x000fe20000410000 */
[----:B------:R-:W-:Y:S01]  /*f040*/  MOV R60, R62 ;  /* 0x0000003e003c7202 */ /* 0x000fe20000000f00 */
[----:B------:R-:W-:Y:S01]  /*f050*/  FMUL.FTZ R90, R90, R3 ;  /* 0x000000035a5a7220 */ /* 0x000fe20000410000 */
[----:B------:R-:W-:Y:S01]  /*f060*/  MOV R62, R29 ;  /* 0x0000001d003e7202 */ /* 0x000fe20000000f00 */
[----:B------:R-:W-:-:S02]  /*f070*/  FMUL.FTZ R91, R91, R3 ;  /* 0x000000035b5b7220 */ /* 0x000fc40000410000 */
        /* <DEDUP_REMOVED lines=9> */
[-C--:B------:R-:W-:Y:S02]  /*f110*/  FMUL.FTZ R96, R96, R8.reuse ;  /* 0x0000000860607220 */ /* 0x080fe40000410000 */
[----:B------:R-:W-:-:S02]  /*f120*/  FMUL.FTZ R97, R97, R8 ;  /* 0x0000000861617220 */ /* 0x000fc40000410000 */
[-C--:B------:R-:W-:Y:S02]  /*f130*/  FMUL.FTZ R98, R98, R3.reuse ;  /* 0x0000000362627220 */ /* 0x080fe40000410000 */
[-C--:B------:R-:W-:Y:S02]  /*f140*/  FMUL.FTZ R99, R99, R3.reuse ;  /* 0x0000000363637220 */ /* 0x080fe40000410000 */
[----:B------:R-:W-:Y:S02]  /*f150*/  IMAD.MOV.U32 R61, RZ, RZ, R159 ;  /* 0x000000ffff3d7224 */ /* 0x000fe400078e009f */
[----:B------:R-:W-:Y:S02]  /*f160*/  FFMA.FTZ R9, R30, c[0x0][0x23c], -R2 ;  /* 0x00008f001e097a23 */ /* 0x000fe40000010802 */
[-C--:B------:R-:W-:Y:S02]  /*f170*/  FMUL.FTZ R76, R76, R8.reuse ;  /* 0x000000084c4c7220 */ /* 0x080fe40000410000 */
[----:B------:R3:W4:Y:S01]  /*f180*/  MUFU.EX2 R64, R9 ;  /* 0x0000000900407308 */ /* 0x0007220000000800 */
[----:B------:R-:W-:Y:S01]  /*f190*/  FMUL.FTZ R77, R77, R8 ;  /* 0x000000084d4d7220 */ /* 0x000fe20000410000 */
[----:B-1----:R-:W-:Y:S01]  /*f1a0*/  HMMA.16816.F32 R156, R4, R20, R84 ;  /* 0x00000014049c723c */ /* 0x002fe20000001854 */
[----:B------:R-:W-:-:S02]  /*f1b0*/  FMUL.FTZ R78, R78, R3 ;  /* 0x000000034e4e7220 */ /* 0x000fc40000410000 */
[-C--:B------:R-:W-:Y:S02]  /*f1c0*/  FMUL.FTZ R79, R79, R3.reuse ;  /* 0x000000034f4f7220 */ /* 0x080fe40000410000 */
[-C--:B------:R-:W-:Y:S02]  /*f1d0*/  FMUL.FTZ R80, R80, R8.reuse ;  /* 0x0000000850507220 */ /* 0x080fe40000410000 */
[----:B------:R-:W-:Y:S01]  /*f1e0*/  FMUL.FTZ R81, R81, R8 ;  /* 0x0000000851517220 */ /* 0x000fe20000410000 */
[----:B------:R-:W-:Y:S01]  /*f1f0*/  HMMA.16816.F32 R88, R4, R22, R88 ;  /* 0x000000160458723c */ /* 0x000fe20000001858 */
[----:B------:R-:W1:Y:S01]  /*f200*/  LDSM.16.MT88.4 R20, [R206+0x1e000] ;  /* 0x01e00000ce14783b */ /* 0x000e620000004200 */
[-C--:B------:R-:W-:Y:S02]  /*f210*/  FMUL.FTZ R82, R82, R3.reuse ;  /* 0x0000000352527220 */ /* 0x080fe40000410000 */
[----:B------:R-:W-:Y:S02]  /*f220*/  FMUL.FTZ R83, R83, R3 ;  /* 0x0000000353537220 */ /* 0x000fe40000410000 */
[----:B---3--:R-:W-:-:S02]  /*f230*/  FFMA.FTZ R9, R31, c[0x0][0x23c], -R2 ;  /* 0x00008f001f097a23 */ /* 0x008fc40000010802 */
[C---:B--2---:R-:W-:Y:S01]  /*f240*/  HMMA.16816.F32 R92, R4.reuse, R12, R92 ;  /* 0x0000000c045c723c */ /* 0x044fe2000000185c */
[----:B------:R-:W-:Y:S01]  /*f250*/  IMAD.MOV.U32 R43, RZ, RZ, R149 ;  /* 0x000000ffff2b7224 */ /* 0x000fe200078e0095 */
[----:B------:R2:W3:Y:S01]  /*f260*/  MUFU.EX2 R72, R9 ;  /* 0x0000000900487308 */ /* 0x0004e20000000800 */
[----:B------:R-:W-:Y:S02]  /*f270*/  IMAD.MOV.U32 R67, RZ, RZ, R151 ;  /* 0x000000ffff437224 */ /* 0x000fe400078e0097 */
[----:B------:R-:W-:Y:S02]  /*f280*/  IMAD.MOV.U32 R49, RZ, RZ, R25 ;  /* 0x000000ffff317224 */ /* 0x000fe400078e0019 */
[-C--:B------:R-:W-:Y:S01]  /*f290*/  FMUL.FTZ R108, R108, R8.reuse ;  /* 0x000000086c6c7220 */ /* 0x080fe20000410000 */
[----:B------:R-:W-:Y:S01]  /*f2a0*/  HMMA.16816.F32 R96, R4, R14, R96 ;  /* 0x0000000e0460723c */ /* 0x000fe20000001860 */
[----:B------:R-:W5:Y:S01]  /*f2b0*/  LDSM.16.MT88.4 R12, [R208+0x1e000] ;  /* 0x01e00000d00c783b */ /* 0x000f620000004200 */
[----:B------:R-:W-:Y:S01]  /*f2c0*/  FMUL.FTZ R109, R109, R8 ;  /* 0x000000086d6d7220 */ /* 0x000fe20000410000 */
[----:B------:R-:W-:Y:S01]  /*f2d0*/  MOV R75, R49 ;  /* 0x00000031004b7202 */ /* 0x000fe20000000f00 */
[-C--:B------:R-:W-:Y:S01]  /*f2e0*/  FMUL.FTZ R110, R110, R3.reuse ;  /* 0x000000036e6e7220 */ /* 0x080fe20000410000 */
[----:B------:R-:W-:Y:S01]  /*f2f0*/  LDSM.16.MT88.4 R24, [R207+0x1e000] ;  /* 0x01e00000cf18783b */ /* 0x000fe20000004200 */
[----:B------:R-:W-:-:S02]  /*f300*/  FMUL.FTZ R111, R111, R3 ;  /* 0x000000036f6f7220 */ /* 0x000fc40000410000 */
[C---:B------:R-:W-:Y:S01]  /*f310*/  HMMA.16816.F32 R164, R4.reuse, R16, R76 ;  /* 0x0000001004a4723c */ /* 0x040fe2000000184c */
[-C--:B------:R-:W-:Y:S02]  /*f320*/  FMUL.FTZ R112, R112, R8.reuse ;  /* 0x0000000870707220 */ /* 0x080fe40000410000 */
[----:B--2---:R-:W-:Y:S02]  /*f330*/  FFMA.FTZ R9, R33, c[0x0][0x23c], -R2 ;  /* 0x00008f0021097a23 */ /* 0x004fe40000010802 */
[----:B------:R-:W-:Y:S02]  /*f340*/  FMUL.FTZ R113, R113, R8 ;  /* 0x0000000871717220 */ /* 0x000fe40000410000 */
[----:B------:R2:W-:Y:S01]  /*f350*/  MUFU.EX2 R70, R9 ;  /* 0x0000000900467308 */ /* 0x0005e20000000800 */
[----:B------:R-:W-:Y:S01]  /*f360*/  HMMA.16816.F32 R148, R4, R18, R80 ;  /* 0x000000120494723c */ /* 0x000fe20000001850 */
[----:B------:R-:W3:Y:S01]  /*f370*/  LDSM.16.MT88.4 R16, [R205+0x1e000] ;  /* 0x01e00000cd10783b */ /* 0x000ee20000004200 */
        /* <DEDUP_REMOVED lines=8> */
[----:B--2---:R-:W-:Y:S01]  /*f400*/  FFMA.FTZ R9, R35, c[0x0][0x23c], -R0 ;  /* 0x00008f0023097a23 */ /* 0x004fe20000010800 */
[C---:B------:R-:W-:Y:S01]  /*f410*/  HMMA.16816.F32 R112, R4.reuse, R22, R112 ;  /* 0x000000160470723c */ /* 0x040fe20000001870 */
[----:B------:R-:W-:Y:S01]  /*f420*/  FMUL.FTZ R121, R121, R8 ;  /* 0x0000000879797220 */ /* 0x000fe20000410000 */
[----:B------:R-:W1:Y:S01]  /*f430*/  LDSM.16.MT88.4 R20, [R205+0x18800] ;  /* 0x01880000cd14783b */ /* 0x000e620000004200 */
[----:B------:R2:W-:Y:S01]  /*f440*/  MUFU.EX2 R59, R9 ;  /* 0x00000009003b7308 */ /* 0x0005e20000000800 */
[-C--:B------:R-:W-:Y:S01]  /*f450*/  FMUL.FTZ R122, R122, R3.reuse ;  /* 0x000000037a7a7220 */ /* 0x080fe20000410000 */
[----:B------:R-:W-:Y:S01]  /*f460*/  MOV R35, R42 ;  /* 0x0000002a00237202 */ /* 0x000fe20000000f00 */
[----:B------:R-:W-:Y:S02]  /*f470*/  FMUL.FTZ R123, R123, R3 ;  /* 0x000000037b7b7220 */ /* 0x000fe40000410000 */
[----:B-----5:R-:W-:Y:S01]  /*f480*/  HMMA.16816.F32 R44, R4, R12, R116 ;  /* 0x0000000c042c723c */ /* 0x020fe20000001874 */
[----:B------:R-:W-:-:S02]  /*f490*/  IMAD.MOV.U32 R63, RZ, RZ, R10 ;  /* 0x000000ffff3f7224 */ /* 0x000fc400078e000a */
[----:B------:R-:W-:Y:S02]  /*f4a0*/  FFMA.FTZ R10, R32, c[0x0][0x23c], -R2 ;  /* 0x00008f00200a7a23 */ /* 0x000fe40000010802 */
[-C--:B------:R-:W-:Y:S02]  /*f4b0*/  FMUL.FTZ R100, R100, R8.reuse ;  /* 0x0000000864647220 */ /* 0x080fe40000410000 */
[----:B------:R5:W1:Y:S01]  /*f4c0*/  MUFU.EX2 R58, R10 ;  /* 0x0000000a003a7308 */ /* 0x000a620000000800 */
[----:B------:R-:W-:Y:S01]  /*f4d0*/  HMMA.16816.F32 R120, R4, R14, R120 ;  /* 0x0000000e0478723c */ /* 0x000fe20000001878 */
[----:B------:R-:W-:Y:S01]  /*f4e0*/  LDSM.16.MT88.4 R12, [R207+0x18800] ;  /* 0x01880000cf0c783b */ /* 0x000fe20000004200 */
[----:B------:R-:W-:Y:S02]  /*f4f0*/  FMUL.FTZ R101, R101, R8 ;  /* 0x0000000865657220 */ /* 0x000fe40000410000 */
[----:B--2---:R-:W-:Y:S02]  /*f500*/  FFMA.FTZ R9, R135, c[0x0][0x23c], -R0 ;  /* 0x00008f0087097a23 */ /* 0x004fe40000010800 */
[----:B------:R-:W-:-:S02]  /*f510*/  FMUL.FTZ R102, R102, R3 ;  /* 0x0000000366667220 */ /* 0x000fc40000410000 */
[----:B------:R2:W-:Y:S01]  /*f520*/  MUFU.EX2 R57, R9 ;  /* 0x0000000900397308 */ /* 0x0005e20000000800 */
[-C--:B------:R-:W-:Y:S02]  /*f530*/  FMUL.FTZ R103, R103, R3.reuse ;  /* 0x0000000367677220 */ /* 0x080fe40000410000 */
[-C--:B------:R-:W-:Y:S02]  /*f540*/  FMUL.FTZ R104, R104, R8.reuse ;  /* 0x0000000868687220 */ /* 0x080fe40000410000 */
[----:B------:R-:W-:Y:S02]  /*f550*/  FMUL.FTZ R105, R105, R8 ;  /* 0x0000000869697220 */ /* 0x000fe40000410000 */
[----:B-----5:R-:W-:Y:S01]  /*f560*/  FFMA.FTZ R10, R34, c[0x0][0x23c], -R0 ;  /* 0x00008f00220a7a23 */ /* 0x020fe20000010800 */
[----:B---3--:R-:W-:Y:S01]  /*f570*/  HMMA.16816.F32 R100, R4, R16, R100 ;  /* 0x000000100464723c */ /* 0x008fe20000001864 */
[-C--:B------:R-:W-:Y:S01]  /*f580*/  FMUL.FTZ R106, R106, R3.reuse ;  /* 0x000000036a6a7220 */ /* 0x080fe20000410000 */
[----:B------:R-:W-:Y:S01]  /*f590*/  MOV R34, R40 ;  /* 0x0000002800227202 */ /* 0x000fe20000000f00 */
[----:B------:R3:W5:Y:S01]  /*f5a0*/  MUFU.EX2 R66, R10 ;  /* 0x0000000a00427308 */ /* 0x0007620000000800 */
[----:B------:R-:W-:-:S02]  /*f5b0*/  FMUL.FTZ R107, R107, R3 ;  /* 0x000000036b6b7220 */ /* 0x000fc40000410000 */
[----:B------:R-:W-:Y:S02]  /*f5c0*/  FMUL.FTZ R124, R124, R8 ;  /* 0x000000087c7c7220 */ /* 0x000fe40000410000 */
[----:B--2---:R-:W-:Y:S01]  /*f5d0*/  FFMA.FTZ R9, R134, c[0x0][0x23c], -R0 ;  /* 0x00008f0086097a23 */ /* 0x004fe20000010800 */
[----:B----4-:R-:W-:Y:S01]  /*f5e0*/  MOV R134, R64 ;  /* 0x0000004000867202 */ /* 0x010fe20000000f00 */
[----:B------:R-:W-:Y:S01]  /*f5f0*/  IMAD.MOV.U32 R64, RZ, RZ, R67 ;  /* 0x000000ffff407224 */ /* 0x000fe200078e0043 */
[----:B------:R-:W-:Y:S01]  /*f600*/  HMMA.16816.F32 R104, R4, R18, R104 ;  /* 0x000000120468723c */ /* 0x000fe20000001868 */
[----:B------:R-:W-:Y:S01]  /*f610*/  IMAD.MOV.U32 R67, RZ, RZ, R61 ;  /* 0x000000ffff437224 */ /* 0x000fe200078e003d */
[----:B------:R-:W-:Y:S01]  /*f620*/  LDSM.16.MT88.4 R16, [R206+0x18800] ;  /* 0x01880000ce10783b */ /* 0x000fe20000004200 */
[----:B------:R-:W-:Y:S01]  /*f630*/  IMAD.MOV.U32 R61, RZ, RZ, R28 ;  /* 0x000000ffff3d7224 */ /* 0x000fe200078e001c */
[----:B------:R-:W2:Y:S01]  /*f640*/  MUFU.EX2 R9, R9 ;  /* 0x0000000900097308 */ /* 0x000ea20000000800 */
[----:B------:R-:W-:Y:S01]  /*f650*/  FMUL.FTZ R125, R125, R8 ;  /* 0x000000087d7d7220 */ /* 0x000fe20000410000 */
[----:B------:R-:W4:Y:S01]  /*f660*/  LDSM.16.MT88.4 R28, [R208+0x18800] ;  /* 0x01880000d01c783b */ /* 0x000f220000004200 */
[-C--:B------:R-:W-:Y:S01]  /*f670*/  FMUL.FTZ R126, R126, R3.reuse ;  /* 0x000000037e7e7220 */ /* 0x080fe20000410000 */
[----:B---3--:R-:W-:Y:S01]  /*f680*/  MOV R10, R54 ;  /* 0x00000036000a7202 */ /* 0x008fe20000000f00 */
[----:B------:R-:W-:-:S02]  /*f690*/  FMUL.FTZ R127, R127, R3 ;  /* 0x000000037f7f7220 */ /* 0x000fc40000410000 */
[-C--:B------:R-:W-:Y:S02]  /*f6a0*/  FMUL.FTZ R128, R128, R8.reuse ;  /* 0x0000000880807220 */ /* 0x080fe40000410000 */
[----:B------:R-:W-:Y:S02]  /*f6b0*/  FMUL.FTZ R129, R129, R8 ;  /* 0x0000000881817220 */ /* 0x000fe40000410000 */
[-C--:B------:R-:W-:Y:S01]  /*f6c0*/  FMUL.FTZ R130, R130, R3.reuse ;  /* 0x0000000382827220 */ /* 0x080fe20000410000 */
[----:B------:R-:W-:Y:S01]  /*f6d0*/  HMMA.16816.F32 R124, R4, R24, R124 ;  /* 0x00000018047c723c */ /* 0x000fe2000000187c */
[----:B------:R-:W-:Y:S02]  /*f6e0*/  FMUL.FTZ R131, R131, R3 ;  /* 0x0000000383837220 */ /* 0x000fe40000410000 */
[----:B------:R-:W-:Y:S02]  /*f6f0*/  IMAD.MOV.U32 R32, RZ, RZ, R64 ;  /* 0x000000ffff207224 */ /* 0x000fe400078e0040 */
[----:B------:R-:W-:-:S02]  /*f700*/  IMAD.MOV.U32 R74, RZ, RZ, R48 ;  /* 0x000000ffff4a7224 */ /* 0x000fc400078e0030 */
[----:B------:R-:W-:Y:S01]  /*f710*/  IMAD.MOV.U32 R64, RZ, RZ, R50 ;  /* 0x000000ffff407224 */ /* 0x000fe200078e0032 */
[----:B------:R-:W-:Y:S01]  /*f720*/  HMMA.16816.F32 R128, R4, R26, R128 ;  /* 0x0000001a0480723c */ /* 0x000fe20000001880 */
[----:B------:R-:W3:Y:S01]  /*f730*/  LDSM.16.MT88.4 R24, [R205+0x1a800] ;  /* 0x01a80000cd18783b */ /* 0x000ee20000004200 */
[----:B------:R-:W-:Y:S02]  /*f740*/  IMAD.MOV.U32 R33, RZ, RZ, R56 ;  /* 0x000000ffff217224 */ /* 0x000fe400078e0038 */
[----:B------:R-:W-:Y:S02]  /*f750*/  IMAD.MOV.U32 R71, RZ, RZ, R41 ;  /* 0x000000ffff477224 */ /* 0x000fe400078e0029 */
[----:B------:R-:W-:Y:S01]  /*f760*/  IMAD.MOV.U32 R56, RZ, RZ, R43 ;  /* 0x000000ffff387224 */ /* 0x000fe200078e002b */
[----:B------:R-:W-:Y:S02]  /*f770*/  F2FP.PACK_AB R4, R72, R134 ;  /* 0x000000864804723e */ /* 0x000fe400000000ff */
[----:B-1----:R-:W-:-:S02]  /*f780*/  F2FP.PACK_AB R6, R70, R58 ;  /* 0x0000003a4606723e */ /* 0x002fc400000000ff */
[----:B-----5:R-:W-:Y:S02]  /*f790*/  F2FP.PACK_AB R5, R59, R66 ;  /* 0x000000423b05723e */ /* 0x020fe400000000ff */
[----:B--2---:R-:W-:-:S07]  /*f7a0*/  F2FP.PACK_AB R7, R9, R57 ;  /* 0x000000390907723e */ /* 0x004fce00000000ff */
[C---:B------:R-:W-:Y:S08]  /*f7b0*/  HMMA.16816.F32 R136, R4.reuse, R20, R136 ;  /* 0x000000140488723c */ /* 0x040ff00000001888 */
[C---:B------:R-:W-:Y:S01]  /*f7c0*/  HMMA.16816.F32 R36, R4.reuse, R22, R36 ;  /* 0x000000160424723c */ /* 0x040fe20000001824 */
[----:B------:R-:W-:Y:S07]  /*f7d0*/  LDSM.16.MT88.4 R20, [R206+0x1a800] ;  /* 0x01a80000ce14783b */ /* 0x000fee0000004200 */
[C---:B----4-:R-:W-:Y:S07]  /*f7e0*/  HMMA.16816.F32 R48, R4.reuse, R30, R240 ;  /* 0x0000001e0430723c */ /* 0x050fee00000018f0 */
[----:B------:R-:W-:Y:S01]  /*f7f0*/  MOV R242, R52 ;  /* 0x0000003400f27202 */ /* 0x000fe20000000f00 */
[----:B------:R-:W-:Y:S01]  /*f800*/  IMAD.MOV.U32 R241, RZ, RZ, R53 ;  /* 0x000000fffff17224 */ /* 0x000fe200078e0035 */
[----:B------:R-:W-:Y:S01]  /*f810*/  HMMA.16816.F32 R160, R4, R12, R160 ;  /* 0x0000000c04a0723c */ /* 0x000fe200000018a0 */
[----:B------:R-:W-:-:S02]  /*f820*/  IMAD.MOV.U32 R240, RZ, RZ, R55 ;  /* 0x000000fffff07224 */ /* 0x000fc400078e0037 */
[----:B------:R-:W-:-:S05]  /*f830*/  IMAD.MOV.U32 R243, RZ, RZ, R63 ;  /* 0x000000fffff37224 */ /* 0x000fca00078e003f */
[C---:B------:R-:W-:Y:S01]  /*f840*/  HMMA.16816.F32 R52, R4.reuse, R14, R236 ;  /* 0x0000000e0434723c */ /* 0x040fe200000018ec */
[----:B------:R-:W1:Y:S06]  /*f850*/  LDSM.16.MT88.4 R12, [R207+0x1a800] ;  /* 0x01a80000cf0c783b */ /* 0x000e6c0000004200 */
[----:B------:R-:W-:Y:S01]  /*f860*/  MOV R239, R64 ;  /* 0x0000004000ef7202 */ /* 0x000fe20000000f00 */
[----:B------:R-:W-:Y:S01]  /*f870*/  HMMA.16816.F32 R40, R4, R18, R248 ;  /* 0x000000120428723c */ /* 0x000fe200000018f8 */
[----:B------:R-:W-:Y:S01]  /*f880*/  IMAD.MOV.U32 R236, RZ, RZ, R73 ;  /* 0x000000ffffec7224 */ /* 0x000fe200078e0049 */
[----:B------:R-:W-:Y:S01]  /*f890*/  MOV R237, R74 ;  /* 0x0000004a00ed7202 */ /* 0x000fe20000000f00 */
[----:B------:R-:W-:-:S04]  /*f8a0*/  IMAD.MOV.U32 R238, RZ, RZ, R75 ;  /* 0x000000ffffee7224 */ /* 0x000fc800078e004b */
[----:B------:R-:W-:Y:S01]  /*f8b0*/  MOV R249, R66 ;  /* 0x0000004200f97202 */ /* 0x000fe20000000f00 */
[----:B------:R-:W-:Y:S01]  /*f8c0*/  IMAD.MOV.U32 R248, RZ, RZ, R67 ;  /* 0x000000fffff87224 */ /* 0x000fe200078e0043 */
[----:B------:R-:W-:Y:S01]  /*f8d0*/  MOV R67, R60 ;  /* 0x0000003c00437202 */ /* 0x000fe20000000f00 */
[----:B------:R-:W-:Y:S01]  /*f8e0*/  IMAD.MOV.U32 R66, RZ, RZ, R61 ;  /* 0x000000ffff427224 */ /* 0x000fe200078e003d */
[----:B------:R-:W-:Y:S01]  /*f8f0*/  HMMA.16816.F32 R144, R4, R16, R144 ;  /* 0x000000100490723c */ /* 0x000fe20000001890 */
[----:B------:R-:W2:Y:S02]  /*f900*/  LDSM.16.MT88.4 R16, [R208+0x1a800] ;  /* 0x01a80000d010783b */ /* 0x000ea40000004200 */
[----:B------:R-:W-:-:S05]  /*f910*/  IMAD.MOV.U32 R135, RZ, RZ, R67 ;  /* 0x000000ffff877224 */ /* 0x000fca00078e0043 */
[C---:B---3--:R-:W-:Y:S07]  /*f920*/  HMMA.16816.F32 R60, R4.reuse, R24, R200 ;  /* 0x00000018043c723c */ /* 0x048fee00000018c8 */
[----:B------:R-:W-:Y:S01]  /*f930*/  MOV R203, R69 ;  /* 0x0000004500cb7202 */ /* 0x000fe20000000f00 */
[----:B------:R-:W-:Y:S01]  /*f940*/  IMAD.MOV.U32 R200, RZ, RZ, R71 ;  /* 0x000000ffffc87224 */ /* 0x000fe200078e0047 */
[----:B------:R-:W-:Y:S01]  /*f950*/  MOV R201, R70 ;  /* 0x0000004600c97202 */ /* 0x000fe20000000f00 */
[----:B------:R-:W-:Y:S01]  /*f960*/  IMAD.MOV.U32 R202, RZ, RZ, R9 ;  /* 0x000000ffffca7224 */ /* 0x000fe200078e0009 */
[----:B------:R-:W-:Y:S01]  /*f970*/  HMMA.16816.F32 R68, R4, R26, R196 ;  /* 0x0000001a0444723c */ /* 0x000fe200000018c4 */
[----:B------:R-:W3:Y:S01]  /*f980*/  LDSM.16.MT88.4 R24, [R206+0x1c800] ;  /* 0x01c80000ce18783b */ /* 0x000ee20000004200 */
[----:B------:R-:W-:-:S05]  /*f990*/  FFMA.FTZ R9, R246, c[0x0][0x23c], -R2 ;  /* 0x00008f00f6097a23 */ /* 0x000fca0000010802 */
[----:B------:R-:W-:Y:S01]  /*f9a0*/  MOV R199, R56 ;  /* 0x0000003800c77202 */ /* 0x000fe20000000f00 */
[----:B------:R-:W-:Y:S01]  /*f9b0*/  IMAD.MOV.U32 R198, RZ, RZ, R57 ;  /* 0x000000ffffc67224 */ /* 0x000fe200078e0039 */
[----:B------:R-:W-:Y:S01]  /*f9c0*/  MOV R197, R58 ;  /* 0x0000003a00c57202 */ /* 0x000fe20000000f00 */
[----:B------:R-:W-:Y:S01]  /*f9d0*/  IMAD.MOV.U32 R196, RZ, RZ, R59 ;  /* 0x000000ffffc47224 */ /* 0x000fe200078e003b */
[C---:B-1----:R-:W-:Y:S08]  /*f9e0*/  HMMA.16816.F32 R76, R4.reuse, R12, R176 ;  /* 0x0000000c044c723c */ /* 0x042ff000000018b0 */
[C---:B------:R-:W-:Y:S07]  /*f9f0*/  HMMA.16816.F32 R56, R4.reuse, R20, R192 ;  /* 0x000000140438723c */ /* 0x040fee00000018c0 */
[----:B------:R-:W-:Y:S01]  /*fa00*/  IMAD.MOV.U32 R194, RZ, RZ, R65 ;  /* 0x000000ffffc27224 */ /* 0x000fe200078e0041 */
[----:B------:R-:W-:Y:S01]  /*fa10*/  MOV R193, R66 ;  /* 0x0000004200c17202 */ /* 0x000fe20000000f00 */
[----:B------:R-:W-:Y:S01]  /*fa20*/  HMMA.16816.F32 R84, R4, R14, R172 ;  /* 0x0000000e0454723c */ /* 0x000fe200000018ac */
[----:B------:R-:W1:Y:S01]  /*fa30*/  LDSM.16.MT88.4 R12, [R207+0x1c800] ;  /* 0x01c80000cf0c783b */ /* 0x000e620000004200 */
[----:B------:R-:W-:-:S02]  /*fa40*/  MOV R195, R72 ;  /* 0x0000004800c37202 */ /* 0x000fc40000000f00 */
[----:B------:R-:W-:-:S04]  /*fa50*/  MOV R192, R252 ;  /* 0x000000fc00c07202 */ /* 0x000fc80000000f00 */
[C---:B------:R-:W-:Y:S01]  /*fa60*/  HMMA.16816.F32 R64, R4.reuse, R22, R188 ;  /* 0x000000160440723c */ /* 0x040fe200000018bc */
[----:B------:R-:W4:Y:S06]  /*fa70*/  LDSM.16.MT88.4 R20, [R208+0x1c800] ;  /* 0x01c80000d014783b */ /* 0x000f2c0000004200 */
        /* <DEDUP_REMOVED lines=11> */
[----:B------:R5:W-:Y:S01]  /*fb30*/  MUFU.EX2 R183, R9 ;  /* 0x0000000900b77308 */ /* 0x000be20000000800 */
[----:B------:R-:W-:Y:S01]  /*fb40*/  MOV R195, R200 ;  /* 0x000000c800c37202 */ /* 0x000fe20000000f00 */
[----:B------:R-:W-:Y:S01]  /*fb50*/  IMAD.MOV.U32 R196, RZ, RZ, R201 ;  /* 0x000000ffffc47224 */ /* 0x000fe200078e00c9 */
[----:B------:R-:W-:Y:S01]  /*fb60*/  MOV R201, R242 ;  /* 0x000000f200c97202 */ /* 0x000fe20000000f00 */
[----:B------:R-:W-:Y:S01]  /*fb70*/  IMAD.MOV.U32 R198, RZ, RZ, R203 ;  /* 0x000000ffffc67224 */ /* 0x000fe200078e00cb */
[----:B------:R-:W-:Y:S01]  /*fb80*/  MOV R203, R248 ;  /* 0x000000f800cb7202 */ /* 0x000fe20000000f00 */
[----:B------:R-:W-:Y:S01]  /*fb90*/  HMMA.16816.F32 R152, R4, R28, R152 ;  /* 0x0000001c0498723c */ /* 0x000fe20000001898 */
[----:B------:R-:W-:Y:S01]  /*fba0*/  LDSM.16.MT88.4 R28, [R205+0x1c800] ;  /* 0x01c80000cd1c783b */ /* 0x000fe20000004200 */
[----:B------:R-:W-:Y:S01]  /*fbb0*/  IMAD.MOV.U32 R200, RZ, RZ, R241 ;  /* 0x000000ffffc87224 */ /* 0x000fe200078e00f1 */
[----:B------:R-:W-:Y:S01]  /*fbc0*/  MOV R241, R134 ;  /* 0x0000008600f17202 */ /* 0x000fe20000000f00 */
[----:B------:R-:W-:Y:S01]  /*fbd0*/  IMAD.MOV.U32 R242, RZ, RZ, R35 ;  /* 0x000000fffff27224 */ /* 0x000fe200078e0023 */
[----:B------:R-:W-:Y:S01]  /*fbe0*/  MOV R134, R32 ;  /* 0x0000002000867202 */ /* 0x000fe20000000f00 */
[----:B------:R-:W-:-:S02]  /*fbf0*/  IMAD.MOV.U32 R248, RZ, RZ, R33 ;  /* 0x000000fffff87224 */ /* 0x000fc400078e0021 */
[----:B---3--:R-:W-:Y:S01]  /*fc00*/  HMMA.16816.F32 R164, R4, R24, R164 ;  /* 0x0000001804a4723c */ /* 0x008fe200000018a4 */
[----:B-----5:R-:W-:-:S04]  /*fc10*/  FFMA.FTZ R9, R247, c[0x0][0x23c], -R2 ;  /* 0x00008f00f7097a23 */ /* 0x020fc80000010802 */
[----:B------:R3:W5:Y:S03]  /*fc20*/  MUFU.EX2 R252, R9 ;  /* 0x0000000900fc7308 */ /* 0x0007660000000800 */
[C---:B-1----:R-:W-:Y:S08]  /*fc30*/  HMMA.16816.F32 R96, R4.reuse, R14, R96 ;  /* 0x0000000e0460723c */ /* 0x042ff00000001860 */
[----:B----4-:R-:W-:Y:S01]  /*fc40*/  HMMA.16816.F32 R116, R4, R22, R88 ;  /* 0x000000160474723c */ /* 0x010fe20000001858 */
[----:B---3--:R-:W-:-:S07]  /*fc50*/  FFMA.FTZ R9, R244, c[0x0][0x23c], -R2 ;  /* 0x00008f00f4097a23 */ /* 0x008fce0000010802 */
[C---:B------:R-:W-:Y:S01]  /*fc60*/  HMMA.16816.F32 R88, R4.reuse, R12, R92 ;  /* 0x0000000c0458723c */ /* 0x040fe2000000185c */
[----:B------:R-:W1:Y:S01]  /*fc70*/  LDSM.16.MT88.4 R12, [R207+0x1e800] ;  /* 0x01e80000cf0c783b */ /* 0x000e620000004200 */
[----:B------:R3:W-:Y:S05]  /*fc80*/  MUFU.EX2 R250, R9 ;  /* 0x0000000900fa7308 */ /* 0x0007ea0000000800 */
[----:B------:R-:W-:Y:S01]  /*fc90*/  MOV R95, R134 ;  /* 0x00000086005f7202 */ /* 0x000fe20000000f00 */
[C---:B------:R-:W-:Y:S01]  /*fca0*/  HMMA.16816.F32 R148, R4.reuse, R26, R148 ;  /* 0x0000001a0494723c */ /* 0x040fe20000001894 */
[----:B------:R-:W4:Y:S07]  /*fcb0*/  LDSM.16.MT88.4 R24, [R206+0x1e800] ;  /* 0x01e80000ce18783b */ /* 0x000f2e0000004200 */
[----:B------:R-:W-:Y:S01]  /*fcc0*/  HMMA.16816.F32 R156, R4, R20, R156 ;  /* 0x00000014049c723c */ /* 0x000fe2000000189c */
[----:B------:R-:W4:Y:S01]  /*fcd0*/  LDSM.16.MT88.4 R20, [R208+0x1e800] ;  /* 0x01e80000d014783b */ /* 0x000f220000004200 */
[----:B---3--:R-:W-:-:S04]  /*fce0*/  FFMA.FTZ R9, R245, c[0x0][0x23c], -R2 ;  /* 0x00008f00f5097a23 */ /* 0x008fc80000010802 */
[----:B------:R3:W1:Y:S02]  /*fcf0*/  MUFU.EX2 R251, R9 ;  /* 0x0000000900fb7308 */ /* 0x0006640000000800 */
[C---:B--2---:R-:W-:Y:S08]  /*fd00*/  HMMA.16816.F32 R100, R4.reuse, R16, R100 ;  /* 0x000000100464723c */ /* 0x044ff00000001864 */
[----:B------:R-:W-:Y:S01]  /*fd10*/  HMMA.16816.F32 R104, R4, R18, R104 ;  /* 0x000000120468723c */ /* 0x000fe20000001868 */
[----:B------:R-:W-:Y:S01]  /*fd20*/  LDSM.16.MT88.4 R16, [R206+0x19000] ;  /* 0x01900000ce10783b */ /* 0x000fe20000004200 */
[----:B---3--:R-:W-:-:S02]  /*fd30*/  FFMA.FTZ R9, R192, c[0x0][0x23c], -R0 ;  /* 0x00008f00c0097a23 */ /* 0x008fc40000010800 */
[----:B------:R-:W-:Y:S01]  /*fd40*/  IMAD.MOV.U32 R192, RZ, RZ, R197 ;  /* 0x000000ffffc07224 */ /* 0x000fe200078e00c5 */
[----:B------:R-:W-:Y:S01]  /*fd50*/  MOV R197, R202 ;  /* 0x000000ca00c57202 */ /* 0x000fe20000000f00 */
[----:B------:R2:W-:Y:S01]  /*fd60*/  MUFU.EX2 R249, R9 ;  /* 0x0000000900f97308 */ /* 0x0005e20000000800 */
[----:B------:R-:W-:Y:S01]  /*fd70*/  IMAD.MOV.U32 R202, RZ, RZ, R243 ;  /* 0x000000ffffca7224 */ /* 0x000fe200078e00f3 */
[C---:B-1----:R-:W-:Y:S01]  /*fd80*/  HMMA.16816.F32 R124, R4.reuse, R12, R124 ;  /* 0x0000000c047c723c */ /* 0x042fe2000000187c */
[----:B------:R-:W-:Y:S02]  /*fd90*/  MOV R243, R34 ;  /* 0x0000002200f37202 */ /* 0x000fe40000000f00 */
[----:B------:R-:W-:Y:S05]  /*fda0*/  LDSM.16.MT88.4 R32, [R205+0x19000] ;  /* 0x01900000cd20783b */ /* 0x000fea0000004200 */
[----:B------:R-:W-:Y:S01]  /*fdb0*/  HMMA.16816.F32 R128, R4, R14, R128 ;  /* 0x0000000e0480723c */ /* 0x000fe20000001880 */
[----:B------:R-:W1:Y:S01]  /*fdc0*/  LDSM.16.MT88.4 R12, [R207+0x19000] ;  /* 0x01900000cf0c783b */ /* 0x000e620000004200 */
[----:B--2---:R-:W-:-:S02]  /*fdd0*/  FFMA.FTZ R9, R188, c[0x0][0x23c], -R0 ;  /* 0x00008f00bc097a23 */ /* 0x004fc40000010800 */
        /* <DEDUP_REMOVED lines=20> */
[----:B------:R2:W3:Y:S01]  /*ff20*/  MUFU.EX2 R248, R9 ;  /* 0x0000000900f87308 */ /* 0x0004e20000000800 */
[----:B------:R-:W-:Y:S01]  /*ff30*/  IMAD.MOV.U32 R182, RZ, RZ, R197 ;  /* 0x000000ffffb67224 */ /* 0x000fe200078e00c5 */
[----:B------:R-:W-:Y:S01]  /*ff40*/  MOV R181, R198 ;  /* 0x000000c600b57202 */ /* 0x000fe20000000f00 */
[----:B------:R-:W-:Y:S01]  /*ff50*/  IMAD.MOV.U32 R186, RZ, RZ, R194 ;  /* 0x000000ffffba7224 */ /* 0x000fe200078e00c2 */
        /* <DEDUP_REMOVED lines=8> */
[----:B----4-:R-:W-:Y:S01]  /*ffe0*/  HMMA.16816.F32 R108, R4, R24, R108 ;  /* 0x00000018046c723c */ /* 0x010fe2000000186c */
[----:B------:R-:W-:-:S02]  /*fff0*/  MOV R178, R201 ;  /* 0x000000c900b27202 */ /* 0x000fc40000000f00 */
[----:B------:R-:W-:Y:S01]  /*10000*/  MOV R177, R202 ;  /* 0x000000ca00b17202 */ /* 0x000fe20000000f00 */
[----:B--2---:R-:W-:Y:S01]  /*10010*/  FFMA.FTZ R9, R135, c[0x0][0x23c], -R0 ;  /* 0x00008f0087097a23 */ /* 0x004fe20000010800 */
[----:B------:R-:W-:Y:S02]  /*10020*/  MOV R175, R240 ;  /* 0x000000f000af7202 */ /* 0x000fe40000000f00 */
[----:B------:R-:W-:Y:S01]  /*10030*/  MOV R174, R241 ;  /* 0x000000f100ae7202 */ /* 0x000fe20000000f00 */
[----:B------:R2:W-:Y:S01]  /*10040*/  MUFU.EX2 R135, R9 ;  /* 0x0000000900877308 */ /* 0x0005e20000000800 */
[----:B------:R-:W-:Y:S01]  /*10050*/  HMMA.16816.F32 R112, R4, R26, R112 ;  /* 0x0000001a0470723c */ /* 0x000fe20000001870 */
[----:B------:R-:W-:Y:S01]  /*10060*/  LDSM.16.MT88.4 R24, [R208+0x19000] ;  /* 0x01900000d018783b */ /* 0x000fe20000004200 */
[----:B------:R-:W-:-:S06]  /*10070*/  MOV R172, R243 ;  /* 0x000000f300ac7202 */ /* 0x000fcc0000000f00 */
[----:B------:R-:W-:Y:S01]  /*10080*/  HMMA.16816.F32 R44, R4, R20, R44 ;  /* 0x00000014042c723c */ /* 0x000fe2000000182c */
[----:B--2---:R-:W-:-:S07]  /*10090*/  FFMA.FTZ R9, R188, c[0x0][0x23c], -R0 ;  /* 0x00008f00bc097a23 */ /* 0x004fce0000010800 */
[----:B------:R-:W-:Y:S01]  /*100a0*/  HMMA.16816.F32 R120, R4, R22, R120 ;  /* 0x000000160478723c */ /* 0x000fe20000001878 */
[----:B------:R-:W-:Y:S01]  /*100b0*/  LDSM.16.MT88.4 R20, [R206+0x1b000] ;  /* 0x01b00000ce14783b */ /* 0x000fe20000004200 */
[----:B------:R-:W-:Y:S01]  /*100c0*/  MOV R188, R192 ;  /* 0x000000c000bc7202 */ /* 0x000fe20000000f00 */
[----:B------:R-:W2:Y:S04]  /*100d0*/  MUFU.EX2 R134, R9 ;  /* 0x0000000900867308 */ /* 0x000ea80000000800 */
[----:B-----5:R-:W-:Y:S02]  /*100e0*/  F2FP.PACK_AB R4, R252, R183 ;  /* 0x000000b7fc04723e */ /* 0x020fe400000000ff */
[----:B------:R-:W-:Y:S02]  /*100f0*/  F2FP.PACK_AB R6, R251, R250 ;  /* 0x000000fafb06723e */ /* 0x000fe400000000ff */
[----:B---3--:R-:W-:-:S02]  /*10100*/  F2FP.PACK_AB R5, R248, R249 ;  /* 0x000000f9f805723e */ /* 0x008fc400000000ff */
[----:B--2---:R-:W-:Y:S01]  /*10110*/  F2FP.PACK_AB R7, R134, R135 ;  /* 0x000000878607723e */ /* 0x004fe200000000ff */
[----:B------:R-:W-:-:S04]  /*10120*/  IMAD.MOV.U32 R9, RZ, RZ, R177 ;  /* 0x000000ffff097224 */ /* 0x000fc800078e00b1 */
[----:B------:R-:W-:Y:S02]  /*10130*/  FFMA.FTZ R9, R9, c[0x0][0x23c], -R2 ;  /* 0x00008f0009097a23 */ /* 0x000fe40000010802 */
        /* <DEDUP_REMOVED lines=205> */
.L_x_1871:
        /* <DEDUP_REMOVED lines=55> */
.L_x_1881:
        /* <DEDUP_REMOVED lines=62> */
.L_x_1879:
[----:B------:R-:W2:Y:S01]  /*11560*/  LDL.64 R238, [R1] ;  /* 0x0000000001ee7983 */ /* 0x000ea20000100a00 */
[----:B------:R-:W-:Y:S04]  /*11570*/  DEPBAR.LE SB0, 0x0 ;  /* 0x000080000000791a */ /* 0x000fe80000000000 */
[----:B------:R-:W-:Y:S01]  /*11580*/  UIADD3 UR4, UR9, -UR12, URZ ;  /* 0x8000000c09047290 */ /* 0x000fe2000fffe03f */
[----:B-1----:R-:W3:Y:S01]  /*11590*/  LDL.64 R4, [R1+0x20] ;  /* 0x0000200001047983 */ /* 0x002ee20000100a00 */
[----:B------:R-:W-:Y:S01]  /*115a0*/  UIADD3 UR8, UR25, -0x1, URZ ;  /* 0xffffffff19087890 */ /* 0x000fe2000fffe03f */
[----:B------:R-:W-:Y:S03]  /*115b0*/  MOV R2, UR22 ;  /* 0x0000001600027c02 */ /* 0x000fe60008000f00 */
[----:B------:R-:W-:Y:S01]  /*115c0*/  MOV R0, UR4 ;  /* 0x0000000400007c02 */ /* 0x000fe20008000f00 */
[----:B------:R-:W4:Y:S01]  /*115d0*/  LDL R16, [R1+0x8] ;  /* 0x0000080001107983 */ /* 0x000f220000100800 */
[----:B------:R-:W-:Y:S02]  /*115e0*/  USHF.R.S32.HI UR5, URZ, 0x1f, UR8 ;  /* 0x0000001f3f057899 */ /* 0x000fe40008011408 */
[----:B------:R-:W-:Y:S02]  /*115f0*/  UIMAD UR4, UR21, UR8, URZ ;  /* 0x00000008150472a4 */ /* 0x000fe4000f8e023f */
[----:B------:R-:W-:Y:S01]  /*11600*/  UISETP.GT.AND UP0, UPT, UR8, UR10, UPT ;  /* 0x0000000a0800728c */ /* 0x000fe2000bf04270 */
[----:B------:R-:W-:Y:S01]  /*11610*/  BAR.SYNC.DEFER_BLOCKING 0x0 ;  /* 0x0000000000007b1d */ /* 0x000fe20000010000 */
[----:B------:R-:W-:Y:S05]  /*11620*/  UIMAD UR4, UR5, UR22, UR4 ;  /* 0x00000016050472a4 */ /* 0x000fea000f8e0204 */
[----:B------:R-:W-:Y:S06]  /*11630*/  @P5 STS.128 [R231+0x18000], RZ ;  /* 0x018000ffe7005388 */ /* 0x000fec0000000c00 */
[----:B------:R-:W5:Y:S06]  /*11640*/  LDL R237, [R1+0x10] ;  /* 0x0000100001ed7983 */ /* 0x000f6c0000100800 */
        /* <DEDUP_REMOVED lines=9> */
[----:B------:R-:W-:Y:S02]  /*116e0*/  LEA.HI.X.SX32 R5, R0, R251, 0x6, P1 ;  /* 0x000000fb00057211 */ /* 0x000fe400008f36ff */
[----:B------:R-:W-:Y:S01]  /*116f0*/  IADD3 R0, R9, UR4, RZ ;  /* 0x0000000409007c10 */ /* 0x000fe2000fffe0ff */
[----:B------:R-:W-:Y:S01]  /*11700*/  IMAD R7, R6, c[0x0][0x1a4], R7 ;  /* 0x0000690006077a24 */ /* 0x000fe200078e0207 */
[----:B----4-:R-:W-:Y:S01]  /*11710*/  LEA R6, P6, R14, R16, 0x1 ;  /* 0x000000100e067211 */ /* 0x010fe200078c08ff */
[----:B------:R-:W-:Y:S01]  /*11720*/  IMAD R5, R5, c[0x0][0x1a0], RZ ;  /* 0x0000680005057a24 */ /* 0x000fe200078e02ff */
[----:B------:R-:W-:Y:S01]  /*11730*/  @!P5 LEA.HI.X R11, R8, c[0x0][0x174], R0, 0x1, P0 ;  /* 0x00005d00080bda11 */ /* 0x000fe200000f0c00 */
[----:B------:R-:W-:Y:S01]  /*11740*/  UIADD3 UR4, UR11, -UR12, URZ ;  /* 0x8000000c0b047290 */ /* 0x000fe2000fffe03f */
[----:B------:R-:W-:Y:S01]  /*11750*/  IADD3 R7, R15, R7, RZ ;  /* 0x000000070f077210 */ /* 0x000fe20007ffe0ff */
[----:B------:R-:W-:Y:S01]  /*11760*/  IMAD R5, R4, c[0x0][0x1a4], R5 ;  /* 0x0000690004057a24 */ /* 0x000fe200078e0205 */
[----:B------:R-:W-:Y:S01]  /*11770*/  @!P5 IADD3 R2, P1, R8, UR23, RZ ;  /* 0x000000170802dc10 */ /* 0x000fe2000ff3e0ff */
[----:B------:R-:W-:Y:S01]  /*11780*/  @!PT LDS RZ, [RZ] ;  /* 0x00000000fffff984 */ /* 0x000fe20000000800 */
[----:B------:R-:W-:Y:S01]  /*11790*/  @!PT LDS RZ, [RZ] ;  /* 0x00000000fffff984 */ /* 0x000fe20000000800 */
[----:B------:R-:W-:Y:S01]  /*117a0*/  @!PT LDS RZ, [RZ] ;  /* 0x00000000fffff984 */ /* 0x000fe20000000800 */
[----:B------:R1:W-:Y:S01]  /*117b0*/  @!P5 LDGSTS.E.BYPASS.LTC128B.128 [R231+0x18000], [R10.64] ;  /* 0x180000000ae7dfae */ /* 0x0003e2000b901d52 */
[----:B------:R-:W-:Y:S02]  /*117c0*/  LEA.HI.X R7, R14, R252, R7, 0x1, P6 ;  /* 0x000000fc0e077211 */ /* 0x000fe400030f0c07 */
[----:B------:R-:W-:Y:S02]  /*117d0*/  @!P5 LEA R8, P0, R2, c[0x0][0x170], 0x1 ;  /* 0x00005c000208da11 */ /* 0x000fe400078008ff */
[----:B------:R-:W-:Y:S01]  /*117e0*/  @!P5 IADD3.X R0, R0, UR24, RZ, P1, !PT ;  /* 0x000000180000dc10 */ /* 0x000fe20008ffe4ff */
        /* <DEDUP_REMOVED lines=8> */
[----:B------:R-:W-:Y:S02]  /*11870*/  MOV R0, UR4 ;  /* 0x0000000400007c02 */ /* 0x000fe40008000f00 */
[----:B------:R-:W-:Y:S03]  /*11880*/  LEA.HI.X R5, R12, R252, R5, 0x1, P1 ;  /* 0x000000fc0c057211 */ /* 0x000fe600008f0c05 */
        /* <DEDUP_REMOVED lines=31> */
[----:B-1----:R-:W2:Y:S06]  /*11a80*/  LDSM.16.M88.4 R8, [R204+0x10000] ;  /* 0x01000000cc08783b */ /* 0x002eac0000000200 */
[----:B------:R-:W1:Y:S06]  /*11a90*/  LDSM.16.M88.4 R16, [R204+0x10800] ;  /* 0x01080000cc10783b */ /* 0x000e6c0000000200 */
[----:B------:R-:W3:Y:S06]  /*11aa0*/  LDSM.16.M88.4 R24, [R204+0x11000] ;  /* 0x01100000cc18783b */ /* 0x000eec0000000200 */
[----:B------:R-:W0:Y:S06]  /*11ab0*/  LDGDEPBAR ;  /* 0x00000000000079af */ /* 0x000e2c0000000000 */
[----:B------:R-:W4:Y:S06]  /*11ac0*/  LDSM.16.M88.4 R168, [R204+0x11800] ;  /* 0x01180000cca8783b */ /* 0x000f2c0000000200 */
[----:B------:R-:W-:Y:S06]  /*11ad0*/  LDSM.16.M88.4 R172, [R212] ;  /* 0x00000000d4ac783b */ /* 0x000fec0000000200 */
[----:B------:R-:W4:Y:S01]  /*11ae0*/  LDSM.16.M88.4 R176, [R215] ;  /* 0x00000000d7b0783b */ /* 0x000f220000000200 */
        /* <DEDUP_REMOVED lines=9> */
[C---:B---3--:R-:W-:Y:S01]  /*11b80*/  HMMA.16816.F32 R20, R32.reuse, R24, RZ ;  /* 0x000000182014723c */ /* 0x048fe200000018ff */
[----:B------:R-:W-:Y:S07]  /*11b90*/  LDSM.16.M88.4 R200, [R209] ;  /* 0x00000000d1c8783b */ /* 0x000fee0000000200 */
[C---:B------:R-:W-:Y:S08]  /*11ba0*/  HMMA.16816.F32 R24, R32.reuse, R26, RZ ;  /* 0x0000001a2018723c */ /* 0x040ff000000018ff */
[C---:B----4-:R-:W-:Y:S08]  /*11bb0*/  HMMA.16816.F32 R28, R32.reuse, R168, RZ ;  /* 0x000000a8201c723c */ /* 0x050ff000000018ff */
        /* <DEDUP_REMOVED lines=78> */
[----:B------:R-:W1:Y:S06]  /*120a0*/  LDSM.16.M88.4 R168, [R211+0x8000] ;  /* 0x00800000d3a8783b */ /* 0x000e6c0000000200 */
[----:B------:R-:W3:Y:S01]  /*120b0*/  LDSM.16.M88.4 R184, [R204+0x14800] ;  /* 0x01480000ccb8783b */ /* 0x000ee20000000200 */
        /* <DEDUP_REMOVED lines=122> */
[----:B------:R-:W-:Y:S07]  /*12860*/  FMUL.FTZ R19, R19, c[0x0][0x2ec] ;  /* 0x0000bb0013137a20 */ /* 0x000fee0000410000 */
[----:B------:R-:W1:Y:S01]  /*12870*/  MUFU.TANH R179, R9 ;  /* 0x0000000900b37308 */ /* 0x000e620000002400 */
[----:B----4-:R-:W4:Y:S09]  /*12880*/  LDSM.16.M88.4 R4, [R209+0x7000] ;  /* 0x00700000d104783b */ /* 0x010f320000000200 */
[----:B------:R-:W1:Y:S10]  /*12890*/  MUFU.TANH R180, R10 ;  /* 0x0000000a00b47308 */ /* 0x000e740000002400 */
[----:B------:R1:W1:Y:S10]  /*128a0*/  MUFU.TANH R181, R11 ;  /* 0x0000000b00b57308 */ /* 0x0002740000002400 */
[----:B------:R-:W2:Y:S10]  /*128b0*/  MUFU.TANH R178, R15 ;  /* 0x0000000f00b27308 */ /* 0x000eb40000002400 */
[----:B------:R2:W2:Y:S01]  /*128c0*/  MUFU.TANH R168, R16 ;  /* 0x0000001000a87308 */ /* 0x0004a20000002400 */
        /* <DEDUP_REMOVED lines=9> */
[----:B------:R-:W-:Y:S03]  /*12960*/  PLOP3.LUT P0, PT, PT, PT, UP0, 0x80, 0x0 ;  /* 0x000000000000781c */ /* 0x000fe60003f0f008 */
[----:B--2---:R-:W-:Y:S01]  /*12970*/  FMUL.FTZ R16, R17, c[0x0][0x2ec] ;  /* 0x0000bb0011107a20 */ /* 0x004fe20000410000 */
[C---:B------:R-:W-:Y:S01]  /*12980*/  LEA R6, P1, R0.reuse, R238, 0x6 ;  /* 0x000000ee00067211 */ /* 0x040fe200078230ff */
[----:B------:R-:W-:Y:S03]  /*12990*/  IMAD R5, R5, c[0x0][0x198], RZ ;  /* 0x0000660005057a24 */ /* 0x000fe600078e02ff */
[----:B------:R-:W-:Y:S01]  /*129a0*/  LEA.HI.X.SX32 R7, R0, R239, 0x6, P1 ;  /* 0x000000ef00077211 */ /* 0x000fe200008f36ff */
[----:B------:R-:W2:Y:S01]  /*129b0*/  MUFU.TANH R176, R14 ;  /* 0x0000000e00b07308 */ /* 0x000ea20000002400 */
[----:B------:R-:W-:Y:S02]  /*129c0*/  IMAD R5, R4, c[0x0][0x19c], R5 ;  /* 0x0000670004057a24 */ /* 0x000fe400078e0205 */
[----:B------:R-:W-:Y:S02]  /*129d0*/  FMUL.FTZ R21, R21, c[0x0][0x2ec] ;  /* 0x0000bb0015157a20 */ /* 0x000fe40000410000 */
[----:B------:R-:W-:Y:S02]  /*129e0*/  FMUL.FTZ R22, R22, c[0x0][0x2ec] ;  /* 0x0000bb0016167a20 */ /* 0x000fe40000410000 */
[----:B------:R-:W-:Y:S02]  /*129f0*/  FMUL.FTZ R23, R23, c[0x0][0x2ec] ;  /* 0x0000bb0017177a20 */ /* 0x000fe40000410000 */
[----:B------:R-:W-:Y:S01]  /*12a00*/  FMUL.FTZ R15, R20, c[0x0][0x2ec] ;  /* 0x0000bb00140f7a20 */ /* 0x000fe20000410000 */
[----:B------:R2:W2:Y:S01]  /*12a10*/  MUFU.TANH R133, R21 ;  /* 0x0000001500857308 */ /* 0x0004a20000002400 */
[----:B------:R-:W-:Y:S02]  /*12a20*/  FMUL.FTZ R24, R24, c[0x0][0x2ec] ;  /* 0x0000bb0018187a20 */ /* 0x000fe40000410000 */
[----:B------:R-:W-:Y:S01]  /*12a30*/  FMUL.FTZ R26, R26, c[0x0][0x2ec] ;  /* 0x0000bb001a1a7a20 */ /* 0x000fe20000410000 */
[C---:B-1----:R-:W-:Y:S03]  /*12a40*/  HMMA.16816.F32 R28, R192.reuse, R8, R28 ;  /* 0x00000008c01c723c */ /* 0x042fe6000000181c */
[----:B------:R-:W-:Y:S02]  /*12a50*/  FMUL.FTZ R27, R27, c[0x0][0x2ec] ;  /* 0x0000bb001b1b7a20 */ /* 0x000fe40000410000 */
[----:B------:R-:W-:Y:S01]  /*12a60*/  IMAD R0, R7, c[0x0][0x198], RZ ;  /* 0x0000660007007a24 */ /* 0x000fe200078e02ff */
[----:B------:R1:W1:Y:S01]  /*12a70*/  MUFU.TANH R171, R22 ;  /* 0x0000001600ab7308 */ /* 0x0002620000002400 */
[----:B------:R-:W-:Y:S01]  /*12a80*/  IMAD.WIDE.U32 R8, R4, c[0x0][0x198], RZ ;  /* 0x0000660004087a25 */ /* 0x000fe200078e00ff */
[----:B------:R-:W-:Y:S04]  /*12a90*/  HMMA.16816.F32 R32, R192, R10, R32 ;  /* 0x0000000ac020723c */ /* 0x000fe80000001820 */
[----:B------:R-:W-:Y:S01]  /*12aa0*/  IMAD R0, R6, c[0x0][0x19c], R0 ;  /* 0x0000670006007a24 */ /* 0x000fe200078e0200 */
[----:B-----5:R-:W-:Y:S02]  /*12ab0*/  LEA R4, P1, R8, R237, 0x1 ;  /* 0x000000ed08047211 */ /* 0x020fe400078208ff */
[----:B------:R-:W-:Y:S01]  /*12ac0*/  IMAD.WIDE.U32 R10, R6, c[0x0][0x198], RZ ;  /* 0x00006600060a7a25 */ /* 0x000fe200078e00ff */
[----:B------:R5:W3:Y:S01]  /*12ad0*/  MUFU.TANH R177, R23 ;  /* 0x0000001700b17308 */ /* 0x000ae20000002400 */
[----:B------:R-:W-:Y:S03]  /*12ae0*/  IADD3 R5, R9, R5, RZ ;  /* 0x0000000509057210 */ /* 0x000fe60007ffe0ff */
[----:B------:R-:W-:Y:S02]  /*12af0*/  LEA R6, P6, R10, R237, 0x1 ;  /* 0x000000ed0a067211 */ /* 0x000fe400078c08ff */
[----:B------:R-:W-:Y:S02]  /*12b00*/  IADD3 R0, R11, R0, RZ ;  /* 0x000000000b007210 */ /* 0x000fe40007ffe0ff */
[----:B--2---:R-:W-:Y:S01]  /*12b10*/  FMUL.FTZ R21, R28, c[0x0][0x2ec] ;  /* 0x0000bb001c157a20 */ /* 0x004fe20000410000 */
[-C--:B------:R-:W-:Y:S01]  /*12b20*/  LEA.HI.X R5, R8, R236.reuse, R5, 0x1, P1 ;  /* 0x000000ec08057211 */ /* 0x080fe200008f0c05 */
[----:B------:R2:W2:Y:S01]  /*12b30*/  MUFU.TANH R132, R24 ;  /* 0x0000001800847308 */ /* 0x0004a20000002400 */
[----:B------:R-:W-:Y:S01]  /*12b40*/  FMUL.FTZ R28, R30, c[0x0][0x2ec] ;  /* 0x0000bb001e1c7a20 */ /* 0x000fe20000410000 */
[----:B------:R-:W-:Y:S01]  /*12b50*/  LEA.HI.X R7, R10, R236, R0, 0x1, P6 ;  /* 0x000000ec0a077211 */ /* 0x000fe200030f0c00 */
[----:B-1----:R-:W-:Y:S03]  /*12b60*/  FMUL.FTZ R22, R29, c[0x0][0x2ec] ;  /* 0x0000bb001d167a20 */ /* 0x002fe60000410000 */
[----:B------:R-:W-:Y:S04]  /*12b70*/  FMUL.FTZ R35, R35, c[0x0][0x2ec] ;  /* 0x0000bb0023237a20 */ /* 0x000fe80000410000 */
[----:B------:R1:W1:Y:S01]  /*12b80*/  MUFU.TANH R174, R26 ;  /* 0x0000001a00ae7308 */ /* 0x0002620000002400 */
[----:B-----5:R-:W-:Y:S09]  /*12b90*/  FMUL.FTZ R23, R32, c[0x0][0x2ec] ;  /* 0x0000bb0020177a20 */ /* 0x020ff20000410000 */
[----:B------:R5:W3:Y:S01]  /*12ba0*/  MUFU.TANH R175, R27 ;  /* 0x0000001b00af7308 */ /* 0x000ae20000002400 */
[----:B--2---:R-:W-:Y:S02]  /*12bb0*/  FMUL.FTZ R24, R25, c[0x0][0x2ec] ;  /* 0x0000bb0019187a20 */ /* 0x004fe40000410000 */
[----:B------:R-:W-:Y:S07]  /*12bc0*/  FMUL.FTZ R25, R33, c[0x0][0x2ec] ;  /* 0x0000bb0021197a20 */ /* 0x000fee0000410000 */
[----:B------:R-:W2:Y:S01]  /*12bd0*/  MUFU.TANH R16, R16 ;  /* 0x0000001000107308 */ /* 0x000ea20000002400 */
[----:B-1----:R-:W-:Y:S09]  /*12be0*/  FMUL.FTZ R26, R34, c[0x0][0x2ec] ;  /* 0x0000bb00221a7a20 */ /* 0x002ff20000410000 */
[----:B------:R1:W1:Y:S01]  /*12bf0*/  MUFU.TANH R169, R18 ;  /* 0x0000001200a97308 */ /* 0x0002620000002400 */
[----:B-----5:R-:W-:Y:S09]  /*12c00*/  FMUL.FTZ R27, R31, c[0x0][0x2ec] ;  /* 0x0000bb001f1b7a20 */ /* 0x020ff20000410000 */
        /* <DEDUP_REMOVED lines=10> */
[----:B------:R1:W1:Y:S02]  /*12cb0*/  MUFU.TANH R135, R35 ;  /* 0x0000002300877308 */ /* 0x0002640000002400 */
[----:B-1234-:R-:W-:-:S05]  /*12cc0*/  @P0 BRA `(.L_x_1881) ;  /* 0xffffe4b000000947 */ /* 0x01efca000383ffff */
.L_x_1880:
        /* <DEDUP_REMOVED lines=9> */
[C---:B-1----:R-:W-:Y:S02]  /*12d60*/  IADD3 R4, R0.reuse, 0x9, RZ ;  /* 0x0000000900047810 */ /* 0x042fe40007ffe0ff */
[C---:B------:R-:W-:Y:S02]  /*12d70*/  ISETP.GE.OR P0, PT, R0.reuse, R234, !P0 ;  /* 0x000000ea0000720c */ /* 0x040fe40004706670 */
[-C--:B------:R-:W-:Y:S02]  /*12d80*/  ISETP.GE.AND P1, PT, R0, R233.reuse, PT ;  /* 0x000000e90000720c */ /* 0x080fe40003f26270 */
[----:B------:R-:W-:Y:S02]  /*12d90*/  FSEL R14, R182, -INF , !P0 ;  /* 0xff800000b60e7808 */ /* 0x000fe40004000000 */
[----:B------:R-:W-:Y:S02]  /*12da0*/  ISETP.GE.AND P0, PT, R4, R233, PT ;  /* 0x000000e90400720c */ /* 0x000fe40003f06270 */
[----:B------:R-:W-:Y:S02]  /*12db0*/  IADD3 R12, R0, 0x11, RZ ;  /* 0x00000011000c7810 */ /* 0x000fe40007ffe0ff */
[-C--:B------:R-:W-:Y:S02]  /*12dc0*/  ISETP.GE.OR P0, PT, R4, R235.reuse, !P0 ;  /* 0x000000eb0400720c */ /* 0x080fe40004706670 */
[C---:B------:R-:W-:Y:S02]  /*12dd0*/  IADD3 R5, R0.reuse, 0x8, RZ ;  /* 0x0000000800057810 */ /* 0x040fe40007ffe0ff */
[----:B------:R-:W-:Y:S02]  /*12de0*/  ISETP.GE.OR P1, PT, R0, R235, !P1 ;  /* 0x000000eb0000720c */ /* 0x000fe40004f26670 */
[----:B------:R-:W-:Y:S02]  /*12df0*/  FSEL R19, R179, -INF , !P0 ;  /* 0xff800000b3137808 */ /* 0x000fe40004000000 */
[-C--:B------:R-:W-:Y:S02]  /*12e00*/  ISETP.GE.AND P0, PT, R12, R233.reuse, PT ;  /* 0x000000e90c00720c */ /* 0x080fe40003f06270 */
[----:B------:R-:W-:Y:S02]  /*12e10*/  FSEL R13, R184, -INF , !P1 ;  /* 0xff800000b80d7808 */ /* 0x000fe40004800000 */
[C---:B------:R-:W-:Y:S02]  /*12e20*/  ISETP.GE.AND P1, PT, R5.reuse, R233, PT ;  /* 0x000000e90500720c */ /* 0x040fe40003f26270 */
[-C--:B------:R-:W-:Y:S02]  /*12e30*/  ISETP.GE.OR P0, PT, R12, R235.reuse, !P0 ;  /* 0x000000eb0c00720c */ /* 0x080fe40004706670 */
[C---:B------:R-:W-:Y:S02]  /*12e40*/  IADD3 R10, R0.reuse, 0x19, RZ ;  /* 0x00000019000a7810 */ /* 0x040fe40007ffe0ff */
[----:B------:R-:W-:Y:S02]  /*12e50*/  ISETP.GE.OR P1, PT, R5, R235, !P1 ;  /* 0x000000eb0500720c */ /* 0x000fe40004f26670 */
[----:B------:R-:W-:Y:S02]  /*12e60*/  IADD3 R6, R0, 0x1, RZ ;  /* 0x0000000100067810 */ /* 0x000fe40007ffe0ff */
[----:B------:R-:W-:Y:S02]  /*12e70*/  FSEL R20, R183, -INF , !P1 ;  /* 0xff800000b7147808 */ /* 0x000fe40004800000 */
[----:B------:R-:W-:Y:S02]  /*12e80*/  FSEL R182, R172, -INF , !P0 ;  /* 0xff800000acb67808 */ /* 0x000fe40004000000 */
[-C--:B------:R-:W-:Y:S02]  /*12e90*/  ISETP.GE.AND P0, PT, R10, R233.reuse, PT ;  /* 0x000000e90a00720c */ /* 0x080fe40003f06270 */
[C---:B------:R-:W-:Y:S02]  /*12ea0*/  ISETP.GE.AND P6, PT, R6.reuse, R233, PT ;  /* 0x000000e90600720c */ /* 0x040fe40003fc6270 */
[----:B------:R-:W-:Y:S02]  /*12eb0*/  ISETP.GE.AND P1, PT, R6, R232, PT ;  /* 0x000000e80600720c */ /* 0x000fe40003f26270 */
[----:B------:R-:W-:Y:S02]  /*12ec0*/  IADD3 R9, R0, 0x20, RZ ;  /* 0x0000002000097810 */ /* 0x000fe40007ffe0ff */
[-C--:B------:R-:W-:Y:S02]  /*12ed0*/  ISETP.GE.OR P0, PT, R10, R235.reuse, !P0 ;  /* 0x000000eb0a00720c */ /* 0x080fe40004706670 */
[----:B------:R-:W-:Y:S02]  /*12ee0*/  IADD3 R2, R0, 0x10, RZ ;  /* 0x0000001000027810 */ /* 0x000fe40007ffe0ff */
[C---:B------:R-:W-:Y:S02]  /*12ef0*/  ISETP.GE.OR P1, PT, R6.reuse, R234, !P1 ;  /* 0x000000ea0600720c */ /* 0x040fe40004f26670 */
[----:B------:R-:W-:Y:S02]  /*12f00*/  ISETP.GE.OR P6, PT, R6, R235, !P6 ;  /* 0x000000eb0600720c */ /* 0x000fe400077c6670 */
[----:B------:R-:W-:Y:S02]  /*12f10*/  FSEL R18, R186, -INF , !P1 ;  /* 0xff800000ba127808 */ /* 0x000fe40004800000 */
[-C--:B------:R-:W-:Y:S02]  /*12f20*/  ISETP.GE.AND P1, PT, R9, R233.reuse, PT ;  /* 0x000000e90900720c */ /* 0x080fe40003f26270 */
[----:B------:R-:W-:Y:S02]  /*12f30*/  FSEL R17, R185, -INF , !P6 ;  /* 0xff800000b9117808 */ /* 0x000fe40007000000 */
[----:B------:R-:W-:Y:S02]  /*12f40*/  ISETP.GE.AND P6, PT, R2, R233, PT ;  /* 0x000000e90200720c */ /* 0x000fe40003fc6270 */
[----:B------:R-:W-:Y:S02]  /*12f50*/  FSEL R184, R16, -INF , !P0 ;  /* 0xff80000010b87808 */ /* 0x000fe40004000000 */
[----:B------:R-:W-:Y:S02]  /*12f60*/  ISETP.GE.AND P0, PT, R4, R232, PT ;  /* 0x000000e80400720c */ /* 0x000fe40003f06270 */
[----:B------:R-:W-:Y:S02]  /*12f70*/  IADD3 R11, R0, 0x18, RZ ;  /* 0x00000018000b7810 */ /* 0x000fe40007ffe0ff */
[-C--:B------:R-:W-:Y:S02]  /*12f80*/  ISETP.GE.OR P6, PT, R2, R235.reuse, !P6 ;  /* 0x000000eb0200720c */ /* 0x080fe400077c6670 */
[----:B------:R-:W-:Y:S02]  /*12f90*/  ISETP.GE.OR P1, PT, R9, R235, !P1 ;  /* 0x000000eb0900720c */ /* 0x000fe40004f26670 */
[----:B------:R-:W-:Y:S02]  /*12fa0*/  IADD3 R7, R0, 0x28, RZ ;  /* 0x0000002800077810 */ /* 0x000fe40007ffe0ff */
[----:B------:R-:W-:Y:S02]  /*12fb0*/  ISETP.GE.OR P0, PT, R4, R234, !P0 ;  /* 0x000000ea0400720c */ /* 0x000fe40004706670 */
[----:B------:R-:W-:Y:S02]  /*12fc0*/  FSEL R179, R170, -INF , !P6 ;  /* 0xff800000aab37808 */ /* 0x000fe40007000000 */
[-C--:B------:R-:W-:Y:S02]  /*12fd0*/  ISETP.GE.AND P6, PT, R11, R233.reuse, PT ;  /* 0x000000e90b00720c */ /* 0x080fe40003fc6270 */
[----:B------:R-:W-:Y:S02]  /*12fe0*/  FSEL R185, R15, -INF , !P1 ;  /* 0xff8000000fb97808 */ /* 0x000fe40004800000 */
[----:B------:R-:W-:Y:S02]  /*12ff0*/  FSEL R15, R181, -INF , !P0 ;  /* 0xff800000b50f7808 */ /* 0x000fe40004000000 */
[----:B------:R-:W-:Y:S02]  /*13000*/  ISETP.GE.AND P0, PT, R7, R233, PT ;  /* 0x000000e90700720c */ /* 0x000fe40003f06270 */
[-C--:B------:R-:W-:Y:S02]  /*13010*/  ISETP.GE.OR P6, PT, R11, R235.reuse, !P6 ;  /* 0x000000eb0b00720c */ /* 0x080fe400077c6670 */
[----:B------:R-:W-:Y:S02]  /*13020*/  ISETP.GE.OR P0, PT, R7, R235, !P0 ;  /* 0x000000eb0700720c */ /* 0x000fe40004706670 */
[C---:B------:R-:W-:Y:S02]  /*13030*/  IADD3 R8, R0.reuse, 0x21, RZ ;  /* 0x0000002100087810 */ /* 0x040fe40007ffe0ff */
[----:B------:R-:W-:Y:S02]  /*13040*/  IADD3 R6, R0, 0x29, RZ ;  /* 0x0000002900067810 */ /* 0x000fe40007ffe0ff */
[----:B------:R-:W-:Y:S02]  /*13050*/  FSEL R183, R168, -INF , !P6 ;  /* 0xff800000a8b77808 */ /* 0x000fe40007000000 */
[C---:B------:R-:W-:Y:S02]  /*13060*/  ISETP.GE.AND P6, PT, R5.reuse, R232, PT ;  /* 0x000000e80500720c */ /* 0x040fe40003fc6270 */
[-C--:B------:R-:W-:Y:S02]  /*13070*/  ISETP.GE.AND P1, PT, R8, R233.reuse, PT ;  /* 0x000000e90800720c */ /* 0x080fe40003f26270 */
[----:B------:R-:W-:Y:S02]  /*13080*/  FSEL R188, R132, -INF , !P0 ;  /* 0xff80000084bc7808 */ /* 0x000fe40004000000 */
[----:B------:R-:W-:Y:S02]  /*13090*/  ISETP.GE.AND P0, PT, R6, R233, PT ;  /* 0x000000e90600720c */ /* 0x000fe40003f06270 */
[-C--:B------:R-:W-:Y:S02]  /*130a0*/  ISETP.GE.OR P1, PT, R8, R235.reuse, !P1 ;  /* 0x000000eb0800720c */ /* 0x080fe40004f26670 */
[----:B------:R-:W-:Y:S02]  /*130b0*/  ISETP.GE.OR P6, PT, R5, R234, !P6 ;  /* 0x000000ea0500720c */ /* 0x000fe400077c6670 */
[----:B------:R-:W-:Y:S02]  /*130c0*/  IADD3 R5, R0, 0x30, RZ ;  /* 0x0000003000057810 */ /* 0x000fe40007ffe0ff */
[----:B------:R-:W-:Y:S02]  /*130d0*/  ISETP.GE.OR P0, PT, R6, R235, !P0 ;  /* 0x000000eb0600720c */ /* 0x000fe40004706670 */
[----:B------:R-:W-:Y:S02]  /*130e0*/  FSEL R187, R133, -INF , !P1 ;  /* 0xff80000085bb7808 */ /* 0x000fe40004800000 */
[-C--:B------:R-:W-:Y:S02]  /*130f0*/  ISETP.GE.AND P1, PT, R12, R232.reuse, PT ;  /* 0x000000e80c00720c */ /* 0x080fe40003f26270 */
[----:B------:R-:W-:Y:S02]  /*13100*/  FSEL R189, R24, -INF , !P0 ;  /* 0xff80000018bd7808 */ /* 0x000fe40004000000 */
[----:B------:R-:W-:Y:S02]  /*13110*/  ISETP.GE.AND P0, PT, R5, R233, PT ;  /* 0x000000e90500720c */ /* 0x000fe40003f06270 */
[----:B------:R-:W-:Y:S02]  /*13120*/  FSEL R16, R180, -INF , !P6 ;  /* 0xff800000b4107808 */ /* 0x000fe40007000000 */
[----:B------:R-:W-:Y:S02]  /*13130*/  ISETP.GE.AND P6, PT, R2, R232, PT ;  /* 0x000000e80200720c */ /* 0x000fe40003fc6270 */
[-C--:B------:R-:W-:Y:S02]  /*13140*/  ISETP.GE.OR P1, PT, R12, R234.reuse, !P1 ;  /* 0x000000ea0c00720c */ /* 0x080fe40004f26670 */
[----:B------:R-:W-:Y:S02]  /*13150*/  ISETP.GE.OR P6, PT, R2, R234, !P6 ;  /* 0x000000ea0200720c */ /* 0x000fe400077c6670 */
[----:B------:R-:W-:Y:S02]  /*13160*/  FMNMX.FTZ R2, R13, R3, !PT ;  /* 0x000000030d027209 */ /* 0x000fe40007810000 */
[----:B------:R-:W-:Y:S02]  /*13170*/  ISETP.GE.OR P0, PT, R5, R235, !P0 ;  /* 0x000000eb0500720c */ /* 0x000fe40004706670 */
[----:B------:R-:W-:Y:S02]  /*13180*/  FSEL R178, R178, -INF , !P1 ;  /* 0xff800000b2b27808 */ /* 0x000fe40004800000 */
[----:B------:R-:W-:Y:S02]  /*13190*/  FSEL R238, R21, -INF , !P0 ;  /* 0xff80000015ee7808 */ /* 0x000fe40004000000 */
[----:B------:R-:W-:Y:S02]  /*131a0*/  ISETP.GE.AND P1, PT, R10, R232, PT ;  /* 0x000000e80a00720c */ /* 0x000fe40003f26270 */
[----:B------:R-:W-:Y:S02]  /*131b0*/  FMNMX.FTZ R2, R17, R2, !PT ;  /* 0x0000000211027209 */ /* 0x000fe40007810000 */
[----:B------:R-:W-:Y:S02]  /*131c0*/  ISETP.GE.AND P0, PT, R8, R232, PT ;  /* 0x000000e80800720c */ /* 0x000fe40003f06270 */
[----:B------:R-:W-:Y:S02]  /*131d0*/  FMNMX.FTZ R2, R20, R2, !PT ;  /* 0x0000000214027209 */ /* 0x000fe40007810000 */
[-C--:B------:R-:W-:Y:S02]  /*131e0*/  ISETP.GE.OR P1, PT, R10, R234.reuse, !P1 ;  /* 0x000000ea0a00720c */ /* 0x080fe40004f26670 */
[----:B------:R-:W-:Y:S02]  /*131f0*/  IADD3 R4, R0, 0x31, RZ ;  /* 0x0000003100047810 */ /* 0x000fe40007ffe0ff */
[----:B------:R-:W-:Y:S02]  /*13200*/  ISETP.GE.OR P0, PT, R8, R234, !P0 ;  /* 0x000000ea0800720c */ /* 0x000fe40004706670 */
[----:B------:R-:W-:Y:S02]  /*13210*/  FMNMX.FTZ R8, R14, R134, !PT ;  /* 0x000000860e087209 */ /* 0x000fe40007810000 */
[----:B------:R-:W-:Y:S02]  /*13220*/  FSEL R176, R176, -INF , !P6 ;  /* 0xff800000b0b07808 */ /* 0x000fe40007000000 */
        /* <DEDUP_REMOVED lines=9> */
[----:B------:R-:W-:Y:S02]  /*132c0*/  FSEL R240, R22, -INF , !P1 ;  /* 0xff80000016f07808 */ /* 0x000fe40004800000 */
[----:B------:R-:W-:Y:S02]  /*132d0*/  ISETP.GE.AND P1, PT, R7, R232, PT ;  /* 0x000000e80700720c */ /* 0x000fe40003f26270 */
[----:B------:R-:W-:Y:S02]  /*132e0*/  FMNMX.FTZ R8, R15, R8, !PT ;  /* 0x000000080f087209 */ /* 0x000fe40007810000 */
[----:B------:R-:W-:Y:S02]  /*132f0*/  FSEL R180, R169, -INF , !P6 ;  /* 0xff800000a9b47808 */ /* 0x000fe40007000000 */
[C---:B------:R-:W-:Y:S02]  /*13300*/  ISETP.GE.AND P6, PT, R9.reuse, R232, PT ;  /* 0x000000e80900720c */ /* 0x040fe40003fc6270 */
[----:B------:R-:W-:Y:S02]  /*13310*/  FMNMX.FTZ R2, R182, R2, !PT ;  /* 0x00000002b6027209 */ /* 0x000fe40007810000 */
[----:B------:R-:W-:Y:S02]  /*13320*/  ISETP.GE.OR P6, PT, R9, R234, !P6 ;  /* 0x000000ea0900720c */ /* 0x000fe400077c6670 */
[----:B------:R-:W-:Y:S02]  /*13330*/  FMNMX.FTZ R133, R183, R2, !PT ;  /* 0x00000002b7857209 */ /* 0x000fe40007810000 */
[----:B------:R-:W-:Y:S02]  /*13340*/  ISETP.GE.OR P1, PT, R7, R234, !P1 ;  /* 0x000000ea0700720c */ /* 0x000fe40004f26670 */
[----:B------:R-:W-:Y:S02]  /*13350*/  FMNMX.FTZ R7, R176, R8, !PT ;  /* 0x00000008b0077209 */ /* 0x000fe40007810000 */
[----:B------:R-:W-:Y:S02]  /*13360*/  IADD3 R2, R0, 0x38, RZ ;  /* 0x0000003800027810 */ /* 0x000fe40007ffe0ff */
        /* <DEDUP_REMOVED lines=13> */
[----:B------:R-:W-:Y:S02]  /*13440*/  ISETP.GE.OR P0, PT, R6, R234, !P0 ;  /* 0x000000ea0600720c */ /* 0x000fe40004706670 */
[----:B------:R-:W-:Y:S02]  /*13450*/  FMNMX.FTZ R6, R186, R7, !PT ;  /* 0x00000007ba067209 */ /* 0x000fe40007810000 */
[----:B------:R-:W-:Y:S02]  /*13460*/  ISETP.GE.OR P6, PT, R0, R235, !P6 ;  /* 0x000000eb0000720c */ /* 0x000fe400077c6670 */
[----:B------:R-:W-:Y:S02]  /*13470*/  FMNMX.FTZ R133, R187, R133, !PT ;  /* 0x00000085bb857209 */ /* 0x000fe40007810000 */
[----:B------:R-:W-:Y:S02]  /*13480*/  FSEL R174, R174, -INF , !P1 ;  /* 0xff800000aeae7808 */ /* 0x000fe40004800000 */
[----:B------:R-:W-:Y:S02]  /*13490*/  FMNMX.FTZ R6, R177, R6, !PT ;  /* 0x00000006b1067209 */ /* 0x000fe40007810000 */
[----:B------:R-:W-:Y:S02]  /*134a0*/  FSEL R237, R25, -INF , !P6 ;  /* 0xff80000019ed7808 */ /* 0x000fe40007000000 */
[----:B------:R-:W-:Y:S02]  /*134b0*/  ISETP.GE.AND P6, PT, R5, R232, PT ;  /* 0x000000e80500720c */ /* 0x000fe40003fc6270 */
[----:B------:R-:W-:Y:S02]  /*134c0*/  FMNMX.FTZ R133, R188, R133, !PT ;  /* 0x00000085bc857209 */ /* 0x000fe40007810000 */
[----:B------:R-:W-:Y:S02]  /*134d0*/  FSEL R175, R175, -INF , !P0 ;  /* 0xff800000afaf7808 */ /* 0x000fe40004000000 */
[----:B------:R-:W-:Y:S02]  /*134e0*/  ISETP.GE.OR P6, PT, R5, R234, !P6 ;  /* 0x000000ea0500720c */ /* 0x000fe400077c6670 */
[----:B------:R-:W-:Y:S02]  /*134f0*/  FMNMX.FTZ R5, R174, R6, !PT ;  /* 0x00000006ae057209 */ /* 0x000fe40007810000 */
[----:B------:R-:W-:Y:S02]  /*13500*/  ISETP.GE.AND P1, PT, R4, R232, PT ;  /* 0x000000e80400720c */ /* 0x000fe40003f26270 */
[----:B------:R-:W-:Y:S02]  /*13510*/  FMNMX.FTZ R133, R189, R133, !PT ;  /* 0x00000085bd857209 */ /* 0x000fe40007810000 */
[----:B------:R-:W-:Y:S02]  /*13520*/  FSEL R203, R28, -INF , !P6 ;  /* 0xff8000001ccb7808 */ /* 0x000fe40007000000 */
[----:B------:R-:W-:Y:S01]  /*13530*/  ISETP.GE.OR P1, PT, R4, R234, !P1 ;  /* 0x000000ea0400720c */ /* 0x000fe20004f26670 */
[----:B------:R-:W-:Y:S01]  /*13540*/  LDSM.16.MT88.4 R28, [R208+0x18000] ;  /* 0x01800000d01c783b */ /* 0x000fe20000004200 */
[----:B------:R-:W-:Y:S02]  /*13550*/  FMNMX.FTZ R4, R175, R5, !PT ;  /* 0x00000005af047209 */ /* 0x000fe40007810000 */
        /* <DEDUP_REMOVED lines=8> */
[----:B------:R-:W-:Y:S02]  /*135e0*/  ISETP.GE.OR P0, PT, R0, R234, !P0 ;  /* 0x000000ea0000720c */ /* 0x000fe40004706670 */
[----:B------:R-:W-:Y:S02]  /*135f0*/  FMNMX.FTZ R0, R239, R2, !PT ;  /* 0x00000002ef007209 */ /* 0x000fe40007810000 */
[----:B------:R-:W-:Y:S02]  /*13600*/  FMNMX.FTZ R133, R236, R133, !PT ;  /* 0x00000085ec857209 */ /* 0x000fe40007810000 */
[----:B------:R-:W-:Y:S02]  /*13610*/  FSEL R135, R135, -INF , !P0 ;  /* 0xff80000087877808 */ /* 0x000fe40004000000 */
        /* <DEDUP_REMOVED lines=9> */
[----:B-1----:R-:W-:Y:S04]  /*136b0*/  FMNMX.FTZ R133, R133, R4, !PT ;  /* 0x0000000485857209 */ /* 0x002fe80007810000 */
[C---:B------:R-:W-:Y:S01]  /*136c0*/  FSETP.NEU.FTZ.AND P1, PT, R133.reuse, -INF , PT ;  /* 0xff8000008500780b */ /* 0x040fe20003f3d000 */
[C---:B------:R-:W-:Y:S01]  /*136d0*/  FMUL.FTZ R172, R133.reuse, c[0x0][0x23c] ;  /* 0x00008f0085ac7a20 */ /* 0x040fe20000410000 */
[----:B--2---:R-:W-:Y:S02]  /*136e0*/  FMNMX.FTZ R132, R0, R2, !PT ;  /* 0x0000000200847209 */ /* 0x004fe40007810000 */
[----:B------:R-:W-:Y:S02]  /*136f0*/  FSEL R0, R133, RZ, P1 ;  /* 0x000000ff85007208 */ /* 0x000fe40000800000 */
[C---:B------:R-:W-:Y:S01]  /*13700*/  FSETP.NEU.FTZ.AND P0, PT, R132.reuse, -INF , PT ;  /* 0xff8000008400780b */ /* 0x040fe20003f1d000 */
[----:B------:R-:W-:Y:S01]  /*13710*/  FMUL.FTZ R173, R132, c[0x0][0x23c] ;  /* 0x00008f0084ad7a20 */ /* 0x000fe20000410000 */
[----:B------:R-:W-:Y:S01]  /*13720*/  FSEL R172, R172, RZ, P1 ;  /* 0x000000ffacac7208 */ /* 0x000fe20000800000 */
[----:B------:R-:W-:Y:S01]  /*13730*/  FADD.FTZ R0, -R0, R3 ;  /* 0x0000000300007221 */ /* 0x000fe20000010100 */
[----:B------:R-:W-:Y:S02]  /*13740*/  FSEL R2, R132, RZ, P0 ;  /* 0x000000ff84027208 */ /* 0x000fe40000000000 */
[----:B------:R-:W-:Y:S01]  /*13750*/  FSEL R173, R173, RZ, P0 ;  /* 0x000000ffadad7208 */ /* 0x000fe20000000000 */
[----:B------:R-:W-:Y:S01]  /*13760*/  FMUL.FTZ R0, R0, c[0x0][0x23c] ;  /* 0x00008f0000007a20 */ /* 0x000fe20000410000 */
[----:B------:R-:W-:Y:S01]  /*13770*/  PLOP3.LUT P0, PT, PT, PT, UP0, 0x80, 0x0 ;  /* 0x000000000000781c */ /* 0x000fe20003f0f008 */
[--C-:B------:R-:W-:Y:S02]  /*13780*/  FFMA.FTZ R13, R13, c[0x0][0x23c], -R172.reuse ;  /* 0x00008f000d0d7a23 */ /* 0x100fe400000108ac */
[--C-:B------:R-:W-:Y:S01]  /*13790*/  FFMA.FTZ R14, R14, c[0x0][0x23c], -R173.reuse ;  /* 0x00008f000e0e7a23 */ /* 0x100fe200000108ad */
[----:B------:R1:W2:Y:S01]  /*137a0*/  MUFU.EX2 R3, R0 ;  /* 0x0000000000037308 */ /* 0x0002a20000000800 */
[--C-:B------:R-:W-:Y:S02]  /*137b0*/  FFMA.FTZ R15, R15, c[0x0][0x23c], -R173.reuse ;  /* 0x00008f000f0f7a23 */ /* 0x100fe400000108ad */
[--C-:B------:R-:W-:Y:S02]  /*137c0*/  FFMA.FTZ R20, R20, c[0x0][0x23c], -R172.reuse ;  /* 0x00008f0014147a23 */ /* 0x100fe400000108ac */
[--C-:B------:R-:W-:Y:S02]  /*137d0*/  FFMA.FTZ R17, R17, c[0x0][0x23c], -R172.reuse ;  /* 0x00008f0011117a23 */ /* 0x100fe400000108ac */
[----:B------:R-:W-:Y:S02]  /*137e0*/  FFMA.FTZ R19, R19, c[0x0][0x23c], -R172 ;  /* 0x00008f0013137a23 */ /* 0x000fe400000108ac */
[--C-:B------:R-:W-:Y:S01]  /*137f0*/  FFMA.FTZ R18, R18, c[0x0][0x23c], -R173.reuse ;  /* 0x00008f0012127a23 */ /* 0x100fe200000108ad */
[----:B------:R-:W-:Y:S01]  /*13800*/  MUFU.EX2 R246, R13 ;  /* 0x0000000d00f67308 */ /* 0x000fe20000000800 */
[--C-:B------:R-:W-:Y:S09]  /*13810*/  FFMA.FTZ R16, R16, c[0x0][0x23c], -R173.reuse ;  /* 0x00008f0010107a23 */ /* 0x100ff200000108ad */
[----:B------:R-:W-:Y:S01]  /*13820*/  MUFU.EX2 R245, R14 ;  /* 0x0000000e00f57308 */ /* 0x000fe20000000800 */
[----:B-1----:R-:W-:Y:S02]  /*13830*/  FADD.FTZ R0, -R2, R134 ;  /* 0x0000008602007221 */ /* 0x002fe40000010100 */
[C---:B--2---:R-:W-:Y:S02]  /*13840*/  FMUL.FTZ R4, R3.reuse, R136 ;  /* 0x0000008803047220 */ /* 0x044fe40000410000 */
[----:B------:R-:W-:Y:S05]  /*13850*/  FMUL.FTZ R0, R0, c[0x0][0x23c] ;  /* 0x00008f0000007a20 */ /* 0x000fea0000410000 */
[----:B------:R1:W-:Y:S01]  /*13860*/  MUFU.EX2 R242, R15 ;  /* 0x0000000f00f27308 */ /* 0x0003e20000000800 */
[C---:B------:R-:W-:Y:S02]  /*13870*/  FMUL.FTZ R5, R3.reuse, R137 ;  /* 0x0000008903057220 */ /* 0x040fe40000410000 */
[C---:B------:R-:W-:Y:S02]  /*13880*/  FMUL.FTZ R8, R3.reuse, R140 ;  /* 0x0000008c03087220 */ /* 0x040fe40000410000 */
[C---:B------:R-:W-:Y:S02]  /*13890*/  FMUL.FTZ R9, R3.reuse, R141 ;  /* 0x0000008d03097220 */ /* 0x040fe40000410000 */
[C---:B------:R-:W-:Y:S02]  /*138a0*/  FMUL.FTZ R24, R3.reuse, R156 ;  /* 0x0000009c03187220 */ /* 0x040fe40000410000 */
[----:B------:R-:W-:Y:S01]  /*138b0*/  FMUL.FTZ R25, R3, R157 ;  /* 0x0000009d03197220 */ /* 0x000fe20000410000 */
[----:B------:R2:W-:Y:S01]  /*138c0*/  MUFU.EX2 R248, R20 ;  /* 0x0000001400f87308 */ /* 0x0005e20000000800 */
[--C-:B------:R-:W-:Y:S02]  /*138d0*/  FFMA.FTZ R2, R179, c[0x0][0x23c], -R172.reuse ;  /* 0x00008f00b3027a23 */ /* 0x100fe400000108ac */
        /* <DEDUP_REMOVED lines=13> */
[C---:B------:R-:W-:Y:S01]  /*139b0*/  FMUL.FTZ R52, R3.reuse, R52 ;  /* 0x0000003403347220 */ /* 0x040fe20000410000 */
[----:B--2---:R-:W2:Y:S01]  /*139c0*/  LDSM.16.MT88.4 R20, [R206+0x18000] ;  /* 0x01800000ce14783b */ /* 0x004ea20000004200 */
[C---:B------:R-:W-:Y:S02]  /*139d0*/  FMUL.FTZ R53, R3.reuse, R53 ;  /* 0x0000003503357220 */ /* 0x040fe40000410000 */
[C---:B------:R-:W-:Y:S02]  /*139e0*/  FMUL.FTZ R56, R3.reuse, R56 ;  /* 0x0000003803387220 */ /* 0x040fe40000410000 */
[C---:B------:R-:W-:Y:S01]  /*139f0*/  FMUL.FTZ R57, R3.reuse, R57 ;  /* 0x0000003903397220 */ /* 0x040fe20000410000 */
[----:B------:R-:W5:Y:S01]  /*13a00*/  MUFU.EX2 R244, R18 ;  /* 0x0000001200f47308 */ /* 0x000f620000000800 */
[C---:B------:R-:W-:Y:S02]  /*13a10*/  FMUL.FTZ R60, R3.reuse, R60 ;  /* 0x0000003c033c7220 */ /* 0x040fe40000410000 */
[----:B------:R-:W-:Y:S01]  /*13a20*/  FMUL.FTZ R61, R3, R61 ;  /* 0x0000003d033d7220 */ /* 0x000fe20000410000 */
[----:B---3--:R-:W-:Y:S01]  /*13a30*/  F2FP.PACK_AB R168, R249, R246 ;  /* 0x000000f6f9a8723e */ /* 0x008fe200000000ff */
[C---:B------:R-:W-:Y:S02]  /*13a40*/  FMUL.FTZ R17, R3.reuse, R149 ;  /* 0x0000009503117220 */ /* 0x040fe40000410000 */
[C---:B------:R-:W-:Y:S02]  /*13a50*/  FMUL.FTZ R64, R3.reuse, R64 ;  /* 0x0000004003407220 */ /* 0x040fe40000410000 */
[C---:B------:R-:W-:Y:S01]  /*13a60*/  FMUL.FTZ R65, R3.reuse, R65 ;  /* 0x0000004103417220 */ /* 0x040fe20000410000 */
[----:B------:R-:W3:Y:S01]  /*13a70*/  MUFU.EX2 R243, R16 ;  /* 0x0000001000f37308 */ /* 0x000ee20000000800 */
[C---:B------:R-:W-:Y:S02]  /*13a80*/  FMUL.FTZ R68, R3.reuse, R68 ;  /* 0x0000004403447220 */ /* 0x040fe40000410000 */
[----:B------:R-:W-:Y:S01]  /*13a90*/  FMUL.FTZ R69, R3, R69 ;  /* 0x0000004503457220 */ /* 0x000fe20000410000 */
[----:B----4-:R-:W-:Y:S01]  /*13aa0*/  F2FP.PACK_AB R170, R247, R248 ;  /* 0x000000f8f7aa723e */ /* 0x010fe200000000ff */
[C---:B------:R-:W-:Y:S02]  /*13ab0*/  FMUL.FTZ R72, R3.reuse, R72 ;  /* 0x0000004803487220 */ /* 0x040fe40000410000 */
[C---:B------:R-:W-:Y:S02]  /*13ac0*/  FMUL.FTZ R73, R3.reuse, R73 ;  /* 0x0000004903497220 */ /* 0x040fe40000410000 */
[C---:B------:R-:W-:Y:S01]  /*13ad0*/  FMUL.FTZ R76, R3.reuse, R76 ;  /* 0x0000004c034c7220 */ /* 0x040fe20000410000 */
[----:B------:R-:W4:Y:S01]  /*13ae0*/  MUFU.EX2 R0, R0 ;  /* 0x0000000000007308 */ /* 0x000f220000000800 */
[C---:B------:R-:W-:Y:S02]  /*13af0*/  FMUL.FTZ R77, R3.reuse, R77 ;  /* 0x0000004d034d7220 */ /* 0x040fe40000410000 */
[C---:B------:R-:W-:Y:S01]  /*13b00*/  FMUL.FTZ R80, R3.reuse, R80 ;  /* 0x0000005003507220 */ /* 0x040fe20000410000 */
[----:B-----5:R-:W-:Y:S01]  /*13b10*/  F2FP.PACK_AB R169, R244, R245 ;  /* 0x000000f5f4a9723e */ /* 0x020fe200000000ff */
[C---:B------:R-:W-:Y:S02]  /*13b20*/  FMUL.FTZ R81, R3.reuse, R81 ;  /* 0x0000005103517220 */ /* 0x040fe40000410000 */
[C---:B------:R-:W-:Y:S02]  /*13b30*/  FMUL.FTZ R84, R3.reuse, R84 ;  /* 0x0000005403547220 */ /* 0x040fe40000410000 */
[C---:B------:R-:W-:Y:S01]  /*13b40*/  FMUL.FTZ R85, R3.reuse, R85 ;  /* 0x0000005503557220 */ /* 0x040fe20000410000 */
[----:B------:R5:W-:Y:S01]  /*13b50*/  MUFU.EX2 R202, R2 ;  /* 0x0000000200ca7308 */ /* 0x000be20000000800 */
[C---:B------:R-:W-:Y:S02]  /*13b60*/  FMUL.FTZ R88, R3.reuse, R88 ;  /* 0x0000005803587220 */ /* 0x040fe40000410000 */
[C---:B------:R-:W-:Y:S01]  /*13b70*/  FMUL.FTZ R89, R3.reuse, R89 ;  /* 0x0000005903597220 */ /* 0x040fe20000410000 */
[----:B---3--:R-:W-:Y:S01]  /*13b80*/  F2FP.PACK_AB R171, R242, R243 ;  /* 0x000000f3f2ab723e */ /* 0x008fe200000000ff */
[C---:B------:R-:W-:Y:S02]  /*13b90*/  FMUL.FTZ R16, R3.reuse, R148 ;  /* 0x0000009403107220 */ /* 0x040fe40000410000 */
[C---:B------:R-:W-:Y:S02]  /*13ba0*/  FMUL.FTZ R92, R3.reuse, R92 ;  /* 0x0000005c035c7220 */ /* 0x040fe40000410000 */
[C---:B------:R-:W-:Y:S02]  /*13bb0*/  FMUL.FTZ R93, R3.reuse, R93 ;  /* 0x0000005d035d7220 */ /* 0x040fe40000410000 */
[C---:B------:R-:W-:Y:S02]  /*13bc0*/  FMUL.FTZ R96, R3.reuse, R96 ;  /* 0x0000006003607220 */ /* 0x040fe40000410000 */
[C---:B------:R-:W-:Y:S02]  /*13bd0*/  FMUL.FTZ R97, R3.reuse, R97 ;  /* 0x0000006103617220 */ /* 0x040fe40000410000 */
[C---:B----4-:R-:W-:Y:S02]  /*13be0*/  FMUL.FTZ R6, R0.reuse, R138 ;  /* 0x0000008a00067220 */ /* 0x050fe40000410000 */
[C---:B------:R-:W-:Y:S02]  /*13bf0*/  FMUL.FTZ R7, R0.reuse, R139 ;  /* 0x0000008b00077220 */ /* 0x040fe40000410000 */
[----:B------:R-:W3:Y:S01]  /*13c00*/  LDSM.16.MT88.4 R136, [R207+0x18000] ;  /* 0x01800000cf88783b */ /* 0x000ee20000004200 */
        /* <DEDUP_REMOVED lines=16> */
[C---:B--2---:R-:W-:Y:S03]  /*13d10*/  HMMA.16816.F32 R12, R168.reuse, R20, R12 ;  /* 0x00000014a80c723c */ /* 0x044fe6000000180c */
        /* <DEDUP_REMOVED lines=10> */
[--C-:B-----5:R-:W-:Y:S01]  /*13dc0*/  FFMA.FTZ R2, R182, c[0x0][0x23c], -R172.reuse ;  /* 0x00008f00b6027a23 */ /* 0x120fe200000108ac */
        /* <DEDUP_REMOVED lines=14> */
[C---:B------:R-:W-:Y:S02]  /*13eb0*/  FMUL.FTZ R51, R0.reuse, R51 ;  /* 0x0000003300337220 */ /* 0x040fe40000410000 */
[--C-:B--2---:R-:W-:Y:S02]  /*13ec0*/  FFMA.FTZ R2, R183, c[0x0][0x23c], -R172.reuse ;  /* 0x00008f00b7027a23 */ /* 0x104fe400000108ac */
[C---:B---3--:R-:W-:Y:S02]  /*13ed0*/  HMMA.16816.F32 R28, R168.reuse, R136, R28 ;  /* 0x00000088a81c723c */ /* 0x048fe4000000181c */
[----:B------:R2:W-:Y:S01]  /*13ee0*/  MUFU.EX2 R200, R2 ;  /* 0x0000000200c87308 */ /* 0x0005e20000000800 */
[C---:B------:R-:W-:Y:S02]  /*13ef0*/  FMUL.FTZ R54, R0.reuse, R54 ;  /* 0x0000003600367220 */ /* 0x040fe40000410000 */
[C---:B------:R-:W-:Y:S02]  /*13f00*/  FMUL.FTZ R55, R0.reuse, R55 ;  /* 0x0000003700377220 */ /* 0x040fe40000410000 */
[C---:B------:R-:W-:Y:S01]  /*13f10*/  FMUL.FTZ R58, R0.reuse, R58 ;  /* 0x0000003a003a7220 */ /* 0x040fe20000410000 */
[C---:B------:R-:W-:Y:S01]  /*13f20*/  HMMA.16816.F32 R32, R168.reuse, R138, R32 ;  /* 0x0000008aa820723c */ /* 0x040fe20000001820 */
[----:B------:R-:W3:Y:S03]  /*13f30*/  LDSM.16.MT88.4 R136, [R208+0x1a000] ;  /* 0x01a00000d088783b */ /* 0x000ee60000004200 */
[C---:B------:R-:W-:Y:S02]  /*13f40*/  FMUL.FTZ R59, R0.reuse, R59 ;  /* 0x0000003b003b7220 */ /* 0x040fe40000410000 */
[C---:B------:R-:W-:Y:S02]  /*13f50*/  FMUL.FTZ R62, R0.reuse, R62 ;  /* 0x0000003e003e7220 */ /* 0x040fe40000410000 */
[C---:B-1----:R-:W-:Y:S04]  /*13f60*/  HMMA.16816.F32 R36, R168.reuse, R140, R36 ;  /* 0x0000008ca824723c */ /* 0x042fe80000001824 */
[C---:B------:R-:W-:Y:S02]  /*13f70*/  FMUL.FTZ R63, R0.reuse, R63 ;  /* 0x0000003f003f7220 */ /* 0x040fe40000410000 */
[C---:B------:R-:W-:Y:S02]  /*13f80*/  FMUL.FTZ R66, R0.reuse, R66 ;  /* 0x0000004200427220 */ /* 0x040fe40000410000 */
[C---:B------:R-:W-:Y:S01]  /*13f90*/  HMMA.16816.F32 R40, R168.reuse, R142, R40 ;  /* 0x0000008ea828723c */ /* 0x040fe20000001828 */
[----:B------:R-:W1:Y:S03]  /*13fa0*/  LDSM.16.MT88.4 R140, [R207+0x1a000] ;  /* 0x01a00000cf8c783b */ /* 0x000e660000004200 */
[----:B------:R-:W-:Y:S02]  /*13fb0*/  FMUL.FTZ R67, R0, R67 ;  /* 0x0000004300437220 */ /* 0x000fe40000410000 */
[--C-:B--2---:R-:W-:Y:S02]  /*13fc0*/  FFMA.FTZ R2, R184, c[0x0][0x23c], -R172.reuse ;  /* 0x00008f00b8027a23 */ /* 0x104fe400000108ac */
[C---:B----4-:R-:W-:Y:S02]  /*13fd0*/  HMMA.16816.F32 R44, R168.reuse, R144, R44 ;  /* 0x00000090a82c723c */ /* 0x050fe4000000182c */
[----:B------:R2:W-:Y:S02]  /*13fe0*/  MUFU.EX2 R199, R2 ;  /* 0x0000000200c77308 */ /* 0x0005e40000000800 */
[C---:B------:R-:W-:Y:S02]  /*13ff0*/  FMUL.FTZ R70, R0.reuse, R70 ;  /* 0x0000004600467220 */ /* 0x040fe40000410000 */
[C---:B------:R-:W-:Y:S02]  /*14000*/  FMUL.FTZ R71, R0.reuse, R71 ;  /* 0x0000004700477220 */ /* 0x040fe40000410000 */
[C---:B------:R-:W-:Y:S01]  /*14010*/  HMMA.16816.F32 R48, R168.reuse, R146, R48 ;  /* 0x00000092a830723c */ /* 0x040fe20000001830 */
[----:B------:R-:W4:Y:S03]  /*14020*/  LDSM.16.MT88.4 R144, [R205+0x1c000] ;  /* 0x01c00000cd90783b */ /* 0x000f260000004200 */
[C---:B------:R-:W-:Y:S02]  /*14030*/  FMUL.FTZ R74, R0.reuse, R74 ;  /* 0x0000004a004a7220 */ /* 0x040fe40000410000 */
[C---:B------:R-:W-:Y:S02]  /*14040*/  FMUL.FTZ R75, R0.reuse, R75 ;  /* 0x0000004b004b7220 */ /* 0x040fe40000410000 */
[C---:B------:R-:W-:Y:S01]  /*14050*/  FMUL.FTZ R78, R0.reuse, R78 ;  /* 0x0000004e004e7220 */ /* 0x040fe20000410000 */
[C---:B---3--:R-:W-:Y:S03]  /*14060*/  HMMA.16816.F32 R52, R168.reuse, R136, R52 ;  /* 0x00000088a834723c */ /* 0x048fe60000001834 */
[C---:B------:R-:W-:Y:S02]  /*14070*/  FMUL.FTZ R79, R0.reuse, R79 ;  /* 0x0000004f004f7220 */ /* 0x040fe40000410000 */
[C---:B------:R-:W-:Y:S02]  /*14080*/  FMUL.FTZ R82, R0.reuse, R82 ;  /* 0x0000005200527220 */ /* 0x040fe40000410000 */
[----:B------:R-:W-:Y:S01]  /*14090*/  FMUL.FTZ R83, R0, R83 ;  /* 0x0000005300537220 */ /* 0x000fe20000410000 */
[C---:B------:R-:W-:Y:S01]  /*140a0*/  HMMA.16816.F32 R56, R168.reuse, R138, R56 ;  /* 0x0000008aa838723c */ /* 0x040fe20000001838 */
[----:B------:R-:W3:Y:S03]  /*140b0*/  LDSM.16.MT88.4 R136, [R206+0x1c000] ;  /* 0x01c00000ce88783b */ /* 0x000ee60000004200 */
[--C-:B--2---:R-:W-:Y:S02]  /*140c0*/  FFMA.FTZ R2, R176, c[0x0][0x23c], -R173.reuse ;  /* 0x00008f00b0027a23 */ /* 0x104fe400000108ad */
[C---:B------:R-:W-:Y:S02]  /*140d0*/  FMUL.FTZ R86, R0.reuse, R86 ;  /* 0x0000005600567220 */ /* 0x040fe40000410000 */
[C---:B-1----:R-:W-:Y:S01]  /*140e0*/  HMMA.16816.F32 R60, R168.reuse, R140, R60 ;  /* 0x0000008ca83c723c */ /* 0x042fe2000000183c */
[----:B------:R1:W-:Y:S03]  /*140f0*/  MUFU.EX2 R198, R2 ;  /* 0x0000000200c67308 */ /* 0x0003e60000000800 */
[C---:B------:R-:W-:Y:S02]  /*14100*/  FMUL.FTZ R87, R0.reuse, R87 ;  /* 0x0000005700577220 */ /* 0x040fe40000410000 */
[C---:B------:R-:W-:Y:S02]  /*14110*/  FMUL.FTZ R90, R0.reuse, R90 ;  /* 0x0000005a005a7220 */ /* 0x040fe40000410000 */
[C---:B------:R-:W-:Y:S01]  /*14120*/  HMMA.16816.F32 R64, R168.reuse, R142, R64 ;  /* 0x0000008ea840723c */ /* 0x040fe20000001840 */
[----:B------:R-:W2:Y:S03]  /*14130*/  LDSM.16.MT88.4 R140, [R208+0x1c000] ;  /* 0x01c00000d08c783b */ /* 0x000ea60000004200 */
[C---:B------:R-:W-:Y:S02]  /*14140*/  FMUL.FTZ R91, R0.reuse, R91 ;  /* 0x0000005b005b7220 */ /* 0x040fe40000410000 */
[C---:B------:R-:W-:Y:S02]  /*14150*/  FMUL.FTZ R94, R0.reuse, R94 ;  /* 0x0000005e005e7220 */ /* 0x040fe40000410000 */
[C---:B----4-:R-:W-:Y:S04]  /*14160*/  HMMA.16816.F32 R68, R168.reuse, R144, R68 ;  /* 0x00000090a844723c */ /* 0x050fe80000001844 */
[C---:B------:R-:W-:Y:S02]  /*14170*/  FMUL.FTZ R95, R0.reuse, R95 ;  /* 0x0000005f005f7220 */ /* 0x040fe40000410000 */
[----:B------:R-:W-:Y:S02]  /*14180*/  FMUL.FTZ R98, R0, R98 ;  /* 0x0000006200627220 */ /* 0x000fe40000410000 */
[C---:B------:R-:W-:Y:S01]  /*14190*/  HMMA.16816.F32 R72, R168.reuse, R146, R72 ;  /* 0x00000092a848723c */ /* 0x040fe20000001848 */
[----:B------:R-:W4:Y:S03]  /*141a0*/  LDSM.16.MT88.4 R144, [R207+0x1c000] ;  /* 0x01c00000cf90783b */ /* 0x000f260000004200 */
[--C-:B-1----:R-:W-:Y:S02]  /*141b0*/  FFMA.FTZ R2, R178, c[0x0][0x23c], -R173.reuse ;  /* 0x00008f00b2027a23 */ /* 0x102fe400000108ad */
[C---:B------:R-:W-:Y:S02]  /*141c0*/  FMUL.FTZ R99, R0.reuse, R99 ;  /* 0x0000006300637220 */ /* 0x040fe40000410000 */
[C---:B------:R-:W-:Y:S01]  /*141d0*/  FMUL.FTZ R100, R3.reuse, R100 ;  /* 0x0000006403647220 */ /* 0x040fe20000410000 */
[C---:B---3--:R-:W-:Y:S01]  /*141e0*/  HMMA.16816.F32 R76, R168.reuse, R136, R76 ;  /* 0x00000088a84c723c */ /* 0x048fe2000000184c */
[----:B------:R1:W3:Y:S02]  /*141f0*/  MUFU.EX2 R197, R2 ;  /* 0x0000000200c57308 */ /* 0x0002e40000000800 */
[C---:B------:R-:W-:Y:S02]  /*14200*/  FMUL.FTZ R101, R3.reuse, R101 ;  /* 0x0000006503657220 */ /* 0x040fe40000410000 */
[C---:B------:R-:W-:Y:S02]  /*14210*/  FMUL.FTZ R102, R0.reuse, R102 ;  /* 0x0000006600667220 */ /* 0x040fe40000410000 */
[C---:B------:R-:W-:Y:S01]  /*14220*/  FMUL.FTZ R103, R0.reuse, R103 ;  /* 0x0000006700677220 */ /* 0x040fe20000410000 */
[C---:B------:R-:W-:Y:S01]  /*14230*/  HMMA.16816.F32 R80, R168.reuse, R138, R80 ;  /* 0x0000008aa850723c */ /* 0x040fe20000001850 */
[----:B------:R-:W3:Y:S03]  /*14240*/  LDSM.16.MT88.4 R136, [R205+0x1e000] ;  /* 0x01e00000cd88783b */ /* 0x000ee60000004200 */
[C---:B------:R-:W-:Y:S02]  /*14250*/  FMUL.FTZ R104, R3.reuse, R104 ;  /* 0x0000006803687220 */ /* 0x040fe40000410000 */
[C---:B------:R-:W-:Y:S02]  /*14260*/  FMUL.FTZ R105, R3.reuse, R105 ;  /* 0x0000006903697220 */ /* 0x040fe40000410000 */
[C---:B--2---:R-:W-:Y:S04]  /*14270*/  HMMA.16816.F32 R84, R168.reuse, R140, R84 ;  /* 0x0000008ca854723c */ /* 0x044fe80000001854 */
[C---:B------:R-:W-:Y:S02]  /*14280*/  FMUL.FTZ R106, R0.reuse, R106 ;  /* 0x0000006a006a7220 */ /* 0x040fe40000410000 */
[----:B------:R-:W-:Y:S02]  /*14290*/  FMUL.FTZ R107, R0, R107 ;  /* 0x0000006b006b7220 */ /* 0x000fe40000410000 */
[C---:B------:R-:W-:Y:S01]  /*142a0*/  HMMA.16816.F32 R88, R168.reuse, R142, R88 ;  /* 0x0000008ea858723c */ /* 0x040fe20000001858 */
[----:B------:R-:W2:Y:S03]  /*142b0*/  LDSM.16.MT88.4 R140, [R206+0x1e000] ;  /* 0x01e00000ce8c783b */ /* 0x000ea60000004200 */
[--C-:B-1----:R-:W-:Y:S02]  /*142c0*/  FFMA.FTZ R2, R180, c[0x0][0x23c], -R173.reuse ;  /* 0x00008f00b4027a23 */ /* 0x102fe400000108ad */
[C---:B------:R-:W-:Y:S02]  /*142d0*/  FMUL.FTZ R108, R3.reuse, R108 ;  /* 0x0000006c036c7220 */ /* 0x040fe40000410000 */
[C---:B----4-:R-:W-:Y:S01]  /*142e0*/  HMMA.16816.F32 R92, R168.reuse, R144, R92 ;  /* 0x00000090a85c723c */ /* 0x050fe2000000185c */
[----:B------:R1:W-:Y:S03]  /*142f0*/  MUFU.EX2 R196, R2 ;  /* 0x0000000200c47308 */ /* 0x0003e60000000800 */
        /* <DEDUP_REMOVED lines=17> */
[C---:B------:R-:W-:Y:S02]  /*14410*/  FMUL.FTZ R120, R3.reuse, R120 ;  /* 0x0000007803787220 */ /* 0x040fe40000410000 */
[C---:B------:R-:W-:Y:S01]  /*14420*/  HMMA.16816.F32 R112, R168.reuse, R142, R112 ;  /* 0x0000008ea870723c */ /* 0x040fe20000001870 */
[----:B------:R-:W2:Y:S03]  /*14430*/  LDSM.16.MT88.4 R140, [R205+0x18800] ;  /* 0x01880000cd8c783b */ /* 0x000ea60000004200 */
[----:B------:R-:W-:Y:S02]  /*14440*/  FMUL.FTZ R121, R3, R121 ;  /* 0x0000007903797220 */ /* 0x000fe40000410000 */
[C---:B------:R-:W-:Y:S02]  /*14450*/  FMUL.FTZ R122, R0.reuse, R122 ;  /* 0x0000007a007a7220 */ /* 0x040fe40000410000 */
[C---:B----4-:R-:W-:Y:S04]  /*14460*/  HMMA.16816.F32 R116, R168.reuse, R144, R116 ;  /* 0x00000090a874723c */ /* 0x050fe80000001874 */
[C---:B------:R-:W-:Y:S02]  /*14470*/  FMUL.FTZ R123, R0.reuse, R123 ;  /* 0x0000007b007b7220 */ /* 0x040fe40000410000 */
[--C-:B-1----:R-:W-:Y:S02]  /*14480*/  FFMA.FTZ R2, R181, c[0x0][0x23c], -R173.reuse ;  /* 0x00008f00b5027a23 */ /* 0x102fe400000108ad */
[C---:B------:R-:W-:Y:S02]  /*14490*/  FMUL.FTZ R124, R3.reuse, R124 ;  /* 0x0000007c037c7220 */ /* 0x040fe40000410000 */
[----:B------:R1:W4:Y:S01]  /*144a0*/  MUFU.EX2 R195, R2 ;  /* 0x0000000200c37308 */ /* 0x0003220000000800 */
[C---:B------:R-:W-:Y:S01]  /*144b0*/  HMMA.16816.F32 R120, R168.reuse, R146, R120 ;  /* 0x00000092a878723c */ /* 0x040fe20000001878 */
[----:B------:R-:W2:Y:S02]  /*144c0*/  LDSM.16.MT88.4 R144, [R208+0x18800] ;  /* 0x01880000d090783b */ /* 0x000ea40000004200 */
[C---:B------:R-:W-:Y:S02]  /*144d0*/  FMUL.FTZ R125, R3.reuse, R125 ;  /* 0x0000007d037d7220 */ /* 0x040fe40000410000 */
[C---:B------:R-:W-:Y:S02]  /*144e0*/  FMUL.FTZ R126, R0.reuse, R126 ;  /* 0x0000007e007e7220 */ /* 0x040fe40000410000 */
[C---:B------:R-:W-:Y:S02]  /*144f0*/  FMUL.FTZ R127, R0.reuse, R127 ;  /* 0x0000007f007f7220 */ /* 0x040fe40000410000 */
[C---:B------:R-:W-:Y:S03]  /*14500*/  FMUL.FTZ R128, R3.reuse, R128 ;  /* 0x0000008003807220 */ /* 0x040fe60000410000 */
[----:B------:R-:W-:Y:S02]  /*14510*/  FMUL.FTZ R129, R3, R129 ;  /* 0x0000008103817220 */ /* 0x000fe40000410000 */
[C---:B---3--:R-:W-:Y:S03]  /*14520*/  HMMA.16816.F32 R124, R168.reuse, R136, R124 ;  /* 0x00000088a87c723c */ /* 0x048fe6000000187c */
[C---:B------:R-:W-:Y:S02]  /*14530*/  FMUL.FTZ R130, R0.reuse, R130 ;  /* 0x0000008200827220 */ /* 0x040fe40000410000 */
[----:B------:R-:W-:Y:S02]  /*14540*/  FMUL.FTZ R131, R0, R131 ;  /* 0x0000008300837220 */ /* 0x000fe40000410000 */
[----:B-----5:R-:W-:Y:S02]  /*14550*/  F2FP.PACK_AB R136, R201, R202 ;  /* 0x000000cac988723e */ /* 0x020fe400000000ff */
[----:B------:R-:W-:Y:S03]  /*14560*/  F2FP.PACK_AB R137, R197, R198 ;  /* 0x000000c6c589723e */ /* 0x000fe600000000ff */
[----:B------:R-:W-:Y:S03]  /*14570*/  HMMA.16816.F32 R128, R168, R138, R128 ;  /* 0x0000008aa880723c */ /* 0x000fe60000001880 */
[--C-:B-1----:R-:W-:Y:S04]  /*14580*/  FFMA.FTZ R2, R185, c[0x0][0x23c], -R172.reuse ;  /* 0x00008f00b9027a23 */ /* 0x102fe800000108ac */
[----:B------:R-:W-:Y:S01]  /*14590*/  F2FP.PACK_AB R138, R199, R200 ;  /* 0x000000c8c78a723e */ /* 0x000fe200000000ff */
[----:B------:R1:W-:Y:S01]  /*145a0*/  MUFU.EX2 R194, R2 ;  /* 0x0000000200c27308 */ /* 0x0003e20000000800 */
[----:B----4-:R-:W-:Y:S07]  /*145b0*/  F2FP.PACK_AB R139, R195, R196 ;  /* 0x000000c4c38b723e */ /* 0x010fee00000000ff */
[C---:B--2---:R-:W-:Y:S08]  /*145c0*/  HMMA.16816.F32 R4, R136.reuse, R140, R4 ;  /* 0x0000008c8804723c */ /* 0x044ff00000001804 */
[C---:B------:R-:W-:Y:S01]  /*145d0*/  HMMA.16816.F32 R8, R136.reuse, R142, R8 ;  /* 0x0000008e8808723c */ /* 0x040fe20000001808 */
[----:B------:R-:W2:Y:S07]  /*145e0*/  LDSM.16.MT88.4 R140, [R206+0x1a800] ;  /* 0x01a80000ce8c783b */ /* 0x000eae0000004200 */
[C---:B------:R-:W-:Y:S04]  /*145f0*/  HMMA.16816.F32 R12, R136.reuse, R148, R12 ;  /* 0x00000094880c723c */ /* 0x040fe8000000180c */
[--C-:B-1----:R-:W-:Y:S04]  /*14600*/  FFMA.FTZ R2, R187, c[0x0][0x23c], -R172.reuse ;  /* 0x00008f00bb027a23 */ /* 0x102fe800000108ac */
[C---:B------:R-:W-:Y:S01]  /*14610*/  HMMA.16816.F32 R16, R136.reuse, R150, R16 ;  /* 0x000000968810723c */ /* 0x040fe20000001810 */
[----:B------:R-:W-:Y:S01]  /*14620*/  LDSM.16.MT88.4 R148, [R207+0x1a800] ;  /* 0x01a80000cf94783b */ /* 0x000fe20000004200 */
[----:B------:R1:W3:Y:S06]  /*14630*/  MUFU.EX2 R193, R2 ;  /* 0x0000000200c17308 */ /* 0x0002ec0000000800 */
[C---:B------:R-:W-:Y:S08]  /*14640*/  HMMA.16816.F32 R20, R136.reuse, R144, R20 ;  /* 0x000000908814723c */ /* 0x040ff00000001814 */
[C---:B------:R-:W-:Y:S01]  /*14650*/  HMMA.16816.F32 R24, R136.reuse, R146, R24 ;  /* 0x000000928818723c */ /* 0x040fe20000001818 */
[----:B------:R-:W4:Y:S07]  /*14660*/  LDSM.16.MT88.4 R144, [R208+0x1a800] ;  /* 0x01a80000d090783b */ /* 0x000f2e0000004200 */
[C---:B------:R-:W-:Y:S04]  /*14670*/  HMMA.16816.F32 R28, R136.reuse, R152, R28 ;  /* 0x00000098881c723c */ /* 0x040fe8000000181c */
[--C-:B-1----:R-:W-:Y:S04]  /*14680*/  FFMA.FTZ R2, R188, c[0x0][0x23c], -R172.reuse ;  /* 0x00008f00bc027a23 */ /* 0x102fe800000108ac */
[C---:B------:R-:W-:Y:S01]  /*14690*/  HMMA.16816.F32 R32, R136.reuse, R154, R32 ;  /* 0x0000009a8820723c */ /* 0x040fe20000001820 */
[----:B------:R-:W1:Y:S01]  /*146a0*/  LDSM.16.MT88.4 R152, [R208+0x1c800] ;  /* 0x01c80000d098783b */ /* 0x000e620000004200 */
[----:B------:R5:W-:Y:S06]  /*146b0*/  MUFU.EX2 R192, R2 ;  /* 0x0000000200c07308 */ /* 0x000bec0000000800 */
[C---:B------:R-:W-:Y:S08]  /*146c0*/  HMMA.16816.F32 R36, R136.reuse, R156, R36 ;  /* 0x0000009c8824723c */ /* 0x040ff00000001824 */
[C---:B------:R-:W-:Y:S01]  /*146d0*/  HMMA.16816.F32 R40, R136.reuse, R158, R40 ;  /* 0x0000009e8828723c */ /* 0x040fe20000001828 */
[----:B------:R-:W-:Y:S07]  /*146e0*/  LDSM.16.MT88.4 R156, [R206+0x19000] ;  /* 0x01900000ce9c783b */ /* 0x000fee0000004200 */
[C---:B--2---:R-:W-:Y:S04]  /*146f0*/  HMMA.16816.F32 R44, R136.reuse, R140, R44 ;  /* 0x0000008c882c723c */ /* 0x044fe8000000182c */
[--C-:B-----5:R-:W-:Y:S04]  /*14700*/  FFMA.FTZ R2, R189, c[0x0][0x23c], -R172.reuse ;  /* 0x00008f00bd027a23 */ /* 0x120fe800000108ac */
[C---:B------:R-:W-:Y:S01]  /*14710*/  HMMA.16816.F32 R48, R136.reuse, R142, R48 ;  /* 0x0000008e8830723c */ /* 0x040fe20000001830 */
[----:B------:R-:W2:Y:S01]  /*14720*/  LDSM.16.MT88.4 R140, [R207+0x1c800] ;  /* 0x01c80000cf8c783b */ /* 0x000ea20000004200 */
        /* <DEDUP_REMOVED lines=13> */
[--C-:B-1----:R-:W-:Y:S02]  /*14800*/  FFMA.FTZ R2, R177, c[0x0][0x23c], -R173.reuse ;  /* 0x00008f00b1027a23 */ /* 0x102fe400000108ad */
[----:B------:R-:W-:Y:S02]  /*14810*/  LDSM.16.MT88.4 R176, [R206+0x1b800] ;  /* 0x01b80000ceb0783b */ /* 0x000fe40000004200 */
[C---:B------:R-:W-:Y:S01]  /*14820*/  HMMA.16816.F32 R80, R136.reuse, R166, R80 ;  /* 0x000000a68850723c */ /* 0x040fe20000001850 */
[----:B------:R1:W1:Y:S05]  /*14830*/  MUFU.EX2 R189, R2 ;  /* 0x0000000200bd7308 */ /* 0x00026a0000000800 */
[----:B------:R-:W-:Y:S02]  /*14840*/  LDSM.16.MT88.4 R164, [R206+0x1d000] ;  /* 0x01d00000cea4783b */ /* 0x000fe40000004200 */
[C---:B------:R-:W-:Y:S08]  /*14850*/  HMMA.16816.F32 R84, R136.reuse, R152, R84 ;  /* 0x000000988854723c */ /* 0x040ff00000001854 */
[C---:B------:R-:W-:Y:S01]  /*14860*/  HMMA.16816.F32 R88, R136.reuse, R154, R88 ;  /* 0x0000009a8858723c */ /* 0x040fe20000001858 */
[----:B------:R-:W3:Y:S07]  /*14870*/  LDSM.16.MT88.4 R152, [R208+0x1e800] ;  /* 0x01e80000d098783b */ /* 0x000eee0000004200 */
[C---:B--2---:R-:W-:Y:S04]  /*14880*/  HMMA.16816.F32 R92, R136.reuse, R140, R92 ;  /* 0x0000008c885c723c */ /* 0x044fe8000000185c */
        /* <DEDUP_REMOVED lines=12> */
[C---:B---3--:R-:W-:Y:S08]  /*14950*/  HMMA.16816.F32 R116, R136.reuse, R152, R116 ;  /* 0x000000988874723c */ /* 0x048ff00000001874 */
[C---:B------:R-:W-:Y:S01]  /*14960*/  HMMA.16816.F32 R120, R136.reuse, R154, R120 ;  /* 0x0000009a8878723c */ /* 0x040fe20000001878 */
[----:B------:R-:W-:Y:S07]  /*14970*/  LDSM.16.MT88.4 R152, [R208+0x1b000] ;  /* 0x01b00000d098783b */ /* 0x000fee0000004200 */
[C---:B-1----:R-:W-:Y:S04]  /*14980*/  HMMA.16816.F32 R124, R136.reuse, R140, R124 ;  /* 0x0000008c887c723c */ /* 0x042fe8000000187c */
[--C-:B-----5:R-:W-:Y:S02]  /*14990*/  FFMA.FTZ R2, R238, c[0x0][0x23c], -R172.reuse ;  /* 0x00008f00ee027a23 */ /* 0x120fe400000108ac */
[----:B------:R-:W3:Y:S02]  /*149a0*/  LDL.LU R238, [R1+0x18] ;  /* 0x0000180001ee7983 */ /* 0x000ee40000300800 */
[----:B------:R-:W-:Y:S01]  /*149b0*/  HMMA.16816.F32 R128, R136, R142, R128 ;  /* 0x0000008e8880723c */ /* 0x000fe20000001880 */
[----:B------:R1:W-:Y:S01]  /*149c0*/  MUFU.EX2 R186, R2 ;  /* 0x0000000200ba7308 */ /* 0x0003e20000000800 */
[----:B------:R-:W5:Y:S05]  /*149d0*/  LDSM.16.MT88.4 R140, [R205+0x1b000] ;  /* 0x01b00000cd8c783b */ /* 0x000f6a0000004200 */
[----:B------:R-:W-:Y:S02]  /*149e0*/  F2FP.PACK_AB R136, R193, R194 ;  /* 0x000000c2c188723e */ /* 0x000fe400000000ff */
[----:B------:R-:W-:Y:S03]  /*149f0*/  F2FP.PACK_AB R138, R191, R192 ;  /* 0x000000c0bf8a723e */ /* 0x000fe600000000ff */
[----:B------:R-:W-:Y:S02]  /*14a00*/  F2FP.PACK_AB R137, R189, R190 ;  /* 0x000000bebd89723e */ /* 0x000fe400000000ff */
[----:B--2---:R-:W-:Y:S07]  /*14a10*/  F2FP.PACK_AB R139, R187, R188 ;  /* 0x000000bcbb8b723e */ /* 0x004fee00000000ff */
[C---:B----4-:R-:W-:Y:S03]  /*14a20*/  HMMA.16816.F32 R4, R136.reuse, R144, R4 ;  /* 0x000000908804723c */ /* 0x050fe60000001804 */
[--C-:B-1----:R-:W-:Y:S02]  /*14a30*/  FFMA.FTZ R2, R240, c[0x0][0x23c], -R172.reuse ;  /* 0x00008f00f0027a23 */ /* 0x102fe400000108ac */
[----:B------:R-:W2:Y:S03]  /*14a40*/  LDL.LU R240, [R1+0x14] ;  /* 0x0000140001f07983 */ /* 0x000ea60000300800 */
[C---:B------:R-:W-:Y:S01]  /*14a50*/  HMMA.16816.F32 R8, R136.reuse, R146, R8 ;  /* 0x000000928808723c */ /* 0x040fe20000001808 */
[----:B------:R1:W4:Y:S01]  /*14a60*/  MUFU.EX2 R185, R2 ;  /* 0x0000000200b97308 */ /* 0x0003220000000800 */
[----:B------:R-:W5:Y:S06]  /*14a70*/  LDSM.16.MT88.4 R144, [R206+0x1b000] ;  /* 0x01b00000ce90783b */ /* 0x000f6c0000004200 */
[C---:B------:R-:W-:Y:S08]  /*14a80*/  HMMA.16816.F32 R12, R136.reuse, R156, R12 ;  /* 0x0000009c880c723c */ /* 0x040ff0000000180c */
[C---:B------:R-:W-:Y:S01]  /*14a90*/  HMMA.16816.F32 R16, R136.reuse, R158, R16 ;  /* 0x0000009e8810723c */ /* 0x040fe20000001810 */
[----:B------:R-:W5:Y:S07]  /*14aa0*/  LDSM.16.MT88.4 R156, [R207+0x1b000] ;  /* 0x01b00000cf9c783b */ /* 0x000f6e0000004200 */
[C---:B------:R-:W-:Y:S04]  /*14ab0*/  HMMA.16816.F32 R20, R136.reuse, R148, R20 ;  /* 0x000000948814723c */ /* 0x040fe80000001814 */
[--C-:B-1----:R-:W-:Y:S01]  /*14ac0*/  FFMA.FTZ R2, R236, c[0x0][0x23c], -R172.reuse ;  /* 0x00008f00ec027a23 */ /* 0x102fe200000108ac */
[----:B----4-:R-:W-:Y:S01]  /*14ad0*/  F2FP.PACK_AB R168, R185, R186 ;  /* 0x000000bab9a8723e */ /* 0x010fe200000000ff */
[----:B------:R-:W-:Y:S02]  /*14ae0*/  FFMA.FTZ R172, R237, c[0x0][0x23c], -R172 ;  /* 0x00008f00edac7a23 */ /* 0x000fe400000108ac */
[C---:B------:R-:W-:Y:S01]  /*14af0*/  HMMA.16816.F32 R24, R136.reuse, R150, R24 ;  /* 0x000000968818723c */ /* 0x040fe20000001818 */
[----:B------:R-:W1:Y:S01]  /*14b00*/  LDSM.16.MT88.4 R148, [R205+0x1d000] ;  /* 0x01d00000cd94783b */ /* 0x000e620000004200 */
[----:B------:R-:W-:Y:S06]  /*14b10*/  MUFU.EX2 R183, R172 ;  /* 0x000000ac00b77308 */ /* 0x000fec0000000800 */
[C---:B------:R-:W-:Y:S04]  /*14b20*/  HMMA.16816.F32 R28, R136.reuse, R160, R28 ;  /* 0x000000a0881c723c */ /* 0x040fe8000000181c */
[----:B------:R4:W4:Y:S04]  /*14b30*/  MUFU.EX2 R184, R2 ;  /* 0x0000000200b87308 */ /* 0x0009280000000800 */
[C---:B------:R-:W-:Y:S01]  /*14b40*/  HMMA.16816.F32 R32, R136.reuse, R162, R32 ;  /* 0x000000a28820723c */ /* 0x040fe20000001820 */
[----:B------:R-:W1:Y:S07]  /*14b50*/  LDSM.16.MT88.4 R160, [R208+0x1d000] ;  /* 0x01d00000d0a0783b */ /* 0x000e6e0000004200 */
[C---:B-----5:R-:W-:Y:S08]  /*14b60*/  HMMA.16816.F32 R36, R136.reuse, R140, R36 ;  /* 0x0000008c8824723c */ /* 0x060ff00000001824 */
[C---:B------:R-:W-:Y:S01]  /*14b70*/  HMMA.16816.F32 R40, R136.reuse, R142, R40 ;  /* 0x0000008e8828723c */ /* 0x040fe20000001828 */
[----:B------:R-:W5:Y:S03]  /*14b80*/  LDSM.16.MT88.4 R140, [R207+0x1d000] ;  /* 0x01d00000cf8c783b */ /* 0x000f660000004200 */
[--C-:B----4-:R-:W-:Y:S01]  /*14b90*/  FFMA.FTZ R2, R203, c[0x0][0x23c], -R173.reuse ;  /* 0x00008f00cb027a23 */ /* 0x110fe200000108ad */
[----:B------:R-:W-:Y:S03]  /*14ba0*/  F2FP.PACK_AB R170, R183, R184 ;  /* 0x000000b8b7aa723e */ /* 0x000fe600000000ff */
[C---:B------:R-:W-:Y:S01]  /*14bb0*/  HMMA.16816.F32 R44, R136.reuse, R144, R44 ;  /* 0x00000090882c723c */ /* 0x040fe2000000182c */
[----:B------:R4:W-:Y:S07]  /*14bc0*/  MUFU.EX2 R182, R2 ;  /* 0x0000000200b67308 */ /* 0x0009ee0000000800 */
[C---:B------:R-:W-:Y:S01]  /*14bd0*/  HMMA.16816.F32 R48, R136.reuse, R146, R48 ;  /* 0x000000928830723c */ /* 0x040fe20000001830 */
[----:B------:R-:W5:Y:S07]  /*14be0*/  LDSM.16.MT88.4 R144, [R205+0x1f000] ;  /* 0x01f00000cd90783b */ /* 0x000f6e0000004200 */
[C---:B------:R-:W-:Y:S08]  /*14bf0*/  HMMA.16816.F32 R52, R136.reuse, R152, R52 ;  /* 0x000000988834723c */ /* 0x040ff00000001834 */
[C---:B------:R-:W-:Y:S01]  /*14c00*/  HMMA.16816.F32 R56, R136.reuse, R154, R56 ;  /* 0x0000009a8838723c */ /* 0x040fe20000001838 */
[----:B------:R-:W-:Y:S03]  /*14c10*/  LDSM.16.MT88.4 R152, [R208+0x1f000] ;  /* 0x01f00000d098783b */ /* 0x000fe60000004200 */
[--C-:B----4-:R-:W-:Y:S04]  /*14c20*/  FFMA.FTZ R2, R239, c[0x0][0x23c], -R173.reuse ;  /* 0x00008f00ef027a23 */ /* 0x110fe800000108ad */
[C---:B------:R-:W-:Y:S01]  /*14c30*/  HMMA.16816.F32 R60, R136.reuse, R156, R60 ;  /* 0x0000009c883c723c */ /* 0x040fe2000000183c */
[----:B------:R4:W4:Y:S07]  /*14c40*/  MUFU.EX2 R181, R2 ;  /* 0x0000000200b57308 */ /* 0x00092e0000000800 */
[C---:B------:R-:W-:Y:S01]  /*14c50*/  HMMA.16816.F32 R64, R136.reuse, R158, R64 ;  /* 0x0000009e8840723c */ /* 0x040fe20000001840 */
[----:B------:R-:W-:Y:S07]  /*14c60*/  LDSM.16.MT88.4 R156, [R206+0x19800] ;  /* 0x01980000ce9c783b */ /* 0x000fee0000004200 */
[C---:B-1----:R-:W-:Y:S08]  /*14c70*/  HMMA.16816.F32 R68, R136.reuse, R148, R68 ;  /* 0x000000948844723c */ /* 0x042ff00000001844 */
[C---:B------:R-:W-:Y:S01]  /*14c80*/  HMMA.16816.F32 R72, R136.reuse, R150, R72 ;  /* 0x000000968848723c */ /* 0x040fe20000001848 */
[----:B------:R-:W1:Y:S03]  /*14c90*/  LDSM.16.MT88.4 R148, [R206+0x1f000] ;  /* 0x01f00000ce94783b */ /* 0x000e660000004200 */
[--C-:B----4-:R-:W-:Y:S01]  /*14ca0*/  FFMA.FTZ R2, R241, c[0x0][0x23c], -R173.reuse ;  /* 0x00008f00f1027a23 */ /* 0x110fe200000108ad */
        /* <DEDUP_REMOVED lines=10> */
[C---:B-----5:R-:W-:Y:S01]  /*14d50*/  HMMA.16816.F32 R92, R136.reuse, R140, R92 ;  /* 0x0000008c885c723c */ /* 0x060fe2000000185c */
[----:B----4-:R-:W-:Y:S03]  /*14d60*/  LDSM.16.MT88.4 R172, [R205+0x1b800] ;  /* 0x01b80000cdac783b */ /* 0x010fe60000004200 */
[----:B-1----:R-:W-:Y:S04]  /*14d70*/  F2FP.PACK_AB R171, R134, R180 ;  /* 0x000000b486ab723e */ /* 0x002fe800000000ff */
[C---:B------:R-:W-:Y:S01]  /*14d80*/  HMMA.16816.F32 R96, R136.reuse, R142, R96 ;  /* 0x0000008e8860723c */ /* 0x040fe20000001860 */
[----:B------:R-:W1:Y:S07]  /*14d90*/  LDSM.16.MT88.4 R140, [R207+0x1f000] ;  /* 0x01f00000cf8c783b */ /* 0x000e6e0000004200 */
[C---:B------:R-:W-:Y:S08]  /*14da0*/  HMMA.16816.F32 R100, R136.reuse, R144, R100 ;  /* 0x000000908864723c */ /* 0x040ff00000001864 */
[C---:B------:R-:W-:Y:S01]  /*14db0*/  HMMA.16816.F32 R104, R136.reuse, R146, R104 ;  /* 0x000000928868723c */ /* 0x040fe20000001868 */
[----:B------:R-:W4:Y:S07]  /*14dc0*/  LDSM.16.MT88.4 R144, [R205+0x19800] ;  /* 0x01980000cd90783b */ /* 0x000f2e0000004200 */
[C---:B------:R-:W-:Y:S08]  /*14dd0*/  HMMA.16816.F32 R108, R136.reuse, R148, R108 ;  /* 0x00000094886c723c */ /* 0x040ff0000000186c */
[C---:B------:R-:W-:Y:S08]  /*14de0*/  HMMA.16816.F32 R112, R136.reuse, R150, R112 ;  /* 0x000000968870723c */ /* 0x040ff00000001870 */
[C---:B------:R-:W-:Y:S08]  /*14df0*/  HMMA.16816.F32 R116, R136.reuse, R152, R116 ;  /* 0x000000988874723c */ /* 0x040ff00000001874 */
[C---:B------:R-:W-:Y:S08]  /*14e00*/  HMMA.16816.F32 R120, R136.reuse, R154, R120 ;  /* 0x0000009a8878723c */ /* 0x040ff00000001878 */
[C---:B-1----:R-:W-:Y:S08]  /*14e10*/  HMMA.16816.F32 R124, R136.reuse, R140, R124 ;  /* 0x0000008c887c723c */ /* 0x042ff0000000187c */
[----:B------:R-:W-:Y:S08]  /*14e20*/  HMMA.16816.F32 R128, R136, R142, R128 ;  /* 0x0000008e8880723c */ /* 0x000ff00000001880 */
[C---:B----4-:R-:W-:Y:S01]  /*14e30*/  HMMA.16816.F32 R136, R168.reuse, R144, R4 ;  /* 0x00000090a888723c */ /* 0x050fe20000001804 */
[----:B------:R-:W1:Y:S07]  /*14e40*/  LDSM.16.MT88.4 R4, [R208+0x1b800] ;  /* 0x01b80000d004783b */ /* 0x000e6e0000004200 */
[C---:B------:R-:W-:Y:S01]  /*14e50*/  HMMA.16816.F32 R140, R168.reuse, R146, R8 ;  /* 0x00000092a88c723c */ /* 0x040fe20000001808 */
[----:B------:R-:W4:Y:S07]  /*14e60*/  LDSM.16.MT88.4 R8, [R207+0x1b800] ;  /* 0x01b80000cf08783b */ /* 0x000f2e0000004200 */
[C---:B------:R-:W-:Y:S01]  /*14e70*/  HMMA.16816.F32 R144, R168.reuse, R156, R12 ;  /* 0x0000009ca890723c */ /* 0x040fe2000000180c */
[----:B------:R-:W5:Y:S03]  /*14e80*/  LDSM.16.MT88.4 R12, [R205+0x1d800] ;  /* 0x01d80000cd0c783b */ /* 0x000f660000004200 */
[----:B---3--:R-:W-:Y:S04]  /*14e90*/  FFMA.FTZ R0, R0, R238, R245 ;  /* 0x000000ee00007223 */ /* 0x008fe800000100f5 */
[C---:B------:R-:W-:Y:S01]  /*14ea0*/  HMMA.16816.F32 R148, R168.reuse, R158, R16 ;  /* 0x0000009ea894723c */ /* 0x040fe20000001810 */
[----:B------:R-:W3:Y:S03]  /*14eb0*/  LDSM.16.MT88.4 R16, [R206+0x1d800] ;  /* 0x01d80000ce10783b */ /* 0x000ee60000004200 */
        /* <DEDUP_REMOVED lines=45> */
[----:B------:R-:W4:Y:S03]  /*15190*/  LDSM.16.MT88.4 R12, [R207+0x1f800] ;  /* 0x01f80000cf0c783b */ /* 0x000f260000004200 */
[----:B------:R-:W-:Y:S01]  /*151a0*/  FADD.FTZ R0, R134, R0 ;  /* 0x0000000086007221 */ /* 0x000fe20000010000 */
[----:B------:R-:W-:Y:S01]  /*151b0*/  MOV R134, R132 ;  /* 0x0000008400867202 */ /* 0x000fe20000000f00 */
[----:B------:R-:W-:Y:S02]  /*151c0*/  FADD.FTZ R2, R191, R2 ;  /* 0x00000002bf027221 */ /* 0x000fe40000010000 */
[C---:B---3--:R-:W-:Y:S04]  /*151d0*/  HMMA.16816.F32 R76, R168.reuse, R16, R76 ;  /* 0x00000010a84c723c */ /* 0x048fe8000000184c */
        /* <DEDUP_REMOVED lines=20> */
.L_x_1878:
        /* <DEDUP_REMOVED lines=408> */
.L_x_1883:
[----:B---34-:R-:W-:Y:S05]  /*16ca0*/  BSYNC B0 ;  /* 0x0000000000007941 */ /* 0x018fea0003800000 */
.L_x_1882:
        /* <DEDUP_REMOVED lines=40> */
.L_x_1885:
[----:B----4-:R-:W-:Y:S05]  /*16f30*/  BSYNC B0 ;  /* 0x0000000000007941 */ /* 0x010fea0003800000 */
.L_x_1884:
        /* <DEDUP_REMOVED lines=22> */
.L_x_1887:
[----:B------:R-:W-:Y:S05]  /*170a0*/  BSYNC B0 ;  /* 0x0000000000007941 */ /* 0x000fea0003800000 */
.L_x_1886:
        /* <DEDUP_REMOVED lines=22> */
.L_x_1889:
[----:B------:R-:W-:Y:S05]  /*17210*/  BSYNC B0 ;  /* 0x0000000000007941 */ /* 0x000fea0003800000 */
.L_x_1888:
        /* <DEDUP_REMOVED lines=23> */
.L_x_1890:
        /* <DEDUP_REMOVED lines=15> */
.L_x_2063:


//--------------------- .text._ZN5flash16flash_fwd_kernelI23Flash_fwd_kernel_traitsILi256ELi128ELi64ELi8ELb0ELb0EN7cutlass6half_tE19Flash_kernel_traitsILi256ELi128ELi64ELi8ES3_EELb1ELb0ELb1ELb1ELb0ELb0ELb0ELb1EEEvNS_16Flash_fwd_paramsE --------------------------
	.section	.text._ZN5flash16flash_fwd_kernelI23Flash_fwd_kernel_traitsILi256ELi128ELi64ELi8ELb0ELb0EN7cutlass6half_tE19Flash_kernel_traitsILi256ELi128ELi64ELi8ES3_EELb1ELb0ELb1ELb1ELb0ELb0ELb0ELb1EEEvNS_16Flash_fwd_paramsE,"ax",@progbits
	.sectioninfo	@"SHI_REGISTERS=255"
	.align	128
        .global         _ZN5flash16flash_fwd_kernelI23Flash_fwd_kernel_traitsILi256ELi128ELi64ELi8ELb0ELb0EN7cutlass6half_tE19Flash_kernel_traitsILi256ELi128ELi64ELi8ES3_EELb1ELb0ELb1ELb1ELb0ELb0ELb0ELb1EEEvNS_16Flash_fwd_paramsE
        .type           _ZN5flash16flash_fwd_kernelI23Flash_fwd_kernel_traitsILi256ELi128ELi64ELi8ELb0ELb0EN7cutlass6half_tE19Flash_kernel_traitsILi256ELi128ELi64ELi8ES3_EELb1ELb0ELb1ELb1ELb0ELb0ELb0ELb1EEEvNS_16Flash_fwd_paramsE,@function
        .size           _ZN5flash16flash_fwd_kernelI23Flash_fwd_kernel_traitsILi256ELi128ELi64ELi8ELb0ELb0EN7cutlass6half_tE19Flash_kernel_traitsILi256ELi128ELi64ELi8ES3_EELb1ELb0ELb1ELb1ELb0ELb0ELb0ELb1EEEvNS_16Flash_fwd_paramsE,(.L_x_2021 - _ZN5flash16flash_fwd_kernelI23Flash_fwd_kernel_traitsILi256ELi128ELi64ELi8ELb0ELb0EN7cutlass6half_tE19Flash_kernel_traitsILi256ELi128ELi64ELi8ES3_EELb1ELb0ELb1ELb1ELb0ELb0ELb0ELb1EEEvNS_16Flash_fwd_paramsE)
        .other          _ZN5flash16flash_fwd_kernelI23Flash_fwd_kernel_traitsILi256ELi128ELi64ELi8ELb0ELb0EN7cutlass6half_tE19Flash_kernel_traitsILi256ELi128ELi64ELi8ES3_EELb1ELb0ELb1ELb1ELb0ELb0ELb0ELb1EEEvNS_16Flash_fwd_paramsE,@"STO_CUDA_ENTRY STV_DEFAULT"
_ZN5flash16flash_fwd_kernelI23Flash_fwd_kernel_traitsILi256ELi128ELi64ELi8ELb0ELb0EN7cutlass6half_tE19Flash_kernel_traitsILi256ELi128ELi64ELi8ES3_EELb1ELb0ELb1ELb1ELb0ELb0ELb0ELb1EEEvNS_16Flash_fwd_paramsE:
.text._ZN5flash16flash_fwd_kernelI23Flash_fwd_kernel_traitsILi256ELi128ELi64ELi8ELb0ELb0EN7cutlass6half_tE19Flash_kernel_traitsILi256ELi128ELi64ELi8ES3_EELb1ELb0ELb1ELb1ELb0ELb0ELb0ELb1EEEvNS_16Flash_fwd_paramsE:
[----:B------:R-:W-:Y:S02]  /*0000*/  MOV R1, c[0x0][0x28] ;  /* 0x00000a0000017a02 */ /* 0x000fe40000000f00 */
[----:B------:R-:W-:Y:S01]  /*0010*/  ULDC.64 UR4, c[0x0][0x40] ;  /* 0x0000100000047ab9 */ /* 0x000fe20000000a00 */
[----:B------:R-:W-:Y:S01]  /*0020*/  BSSY B2, `(.L_x_1891) ;  /* 0x0000005000027945 */ /* 0x000fe20003800000 */
[----:B------:R-:W-:Y:S01]  /*0030*/  UIADD3 UR4, UP0, UR4, 0x160, URZ ;  /* 0x0000016004047890 */ /* 0x000fe2000ff1e03f */
[----:B------:R-:W-:-:S03]  /*0040*/  IADD3 R1, R1, -0x208, RZ ;  /* 0xfffffdf801017810 */ /* 0x000fc60007ffe0ff */
[----:B------:R-:W-:-:S07]  /*0050*/  UIADD3.X UR5, URZ, UR5, URZ, UP0, !UPT ;  /* 0x000000053f057290 */ /* 0x000fce00087fe43f */
[----:B------:R-:W-:Y:S05]  /*0060*/  CALL.REL.NOINC `($_ZN5flash16flash_fwd_kernelI23Flash_fwd_kernel_traitsILi256ELi128ELi64ELi8ELb0ELb0EN7cutlass6half_tE19Flash_kernel_traitsILi256ELi128ELi64ELi8ES3_EELb1ELb0ELb1ELb1ELb0ELb0ELb0ELb1EEEvNS_16Flash_fwd_paramsE$_ZN5flash22compute_attn_1rowblockI23Flash_fwd_kernel_traitsILi256ELi128ELi64ELi8ELb0ELb0EN7cutlass6half_tE19Flash_kernel_traitsILi256ELi128ELi64ELi8ES3_EELb1ELb0ELb1ELb1ELb0ELb0ELb0ELb1ENS_16Flash_fwd_paramsEEEvRKT8_iii) ;  /* 0x0000002000007944 */ /* 0x000fea0003c00000 */
[----:B------:R-:W-:Y:S05]  /*0070*/  BSYNC B2 ;  /* 0x0000000000027941 */ /* 0x000fea0003800000 */
.L_x_1891:
[----:B------:R-:W-:Y:S05]  /*0080*/  EXIT ;  /* 0x000000000000794d */ /* 0x000fea0003800000 */
        .type           $_ZN5flash16flash_fwd_kernelI23Flash_fwd_kernel_traitsILi256ELi128ELi64ELi8ELb0ELb0EN7cutlass6half_tE19Flash_kernel_traitsILi256ELi128ELi64ELi8ES3_EELb1ELb0ELb1ELb1ELb0ELb0ELb0ELb1EEEvNS_16Flash_fwd_paramsE$_ZN5flash22compute_attn_1rowblockI23Flash_fwd_kernel_traitsILi256ELi128ELi64ELi8ELb0ELb0EN7cutlass6half_tE19Flash_kernel_traitsILi256ELi128ELi64ELi8ES3_EELb1ELb0ELb1ELb1ELb0ELb0ELb0ELb1ENS_16Flash_fwd_paramsEEEvRKT8_iii,@function
        .size           $_ZN5flash16flash_fwd_kernelI23Flash_fwd_kernel_traitsILi256ELi128ELi64ELi8ELb0ELb0EN7cutlass6half_tE19Flash_kernel_traitsILi256ELi128ELi64ELi8ES3_EELb1ELb0ELb1ELb1ELb0ELb0ELb0ELb1EEEvNS_16Flash_fwd_paramsE$_ZN5flash22compute_attn_1rowblockI23Flash_fwd_kernel_traitsILi256ELi128ELi64ELi8ELb0ELb0EN7cutlass6half_tE19Flash_kernel_traitsILi256ELi128ELi64ELi8ES3_EELb1ELb0ELb1ELb1ELb0ELb0ELb0ELb1ENS_16Flash_fwd_paramsEEEvRKT8_iii,($__internal_0_$__cuda_sm70_shflsync_bfly_p - $_ZN5flash16flash_fwd_kernelI23Flash_fwd_kernel_traitsILi256ELi128ELi64ELi8ELb0ELb0EN7cutlass6half_tE19Flash_kernel_traitsILi256ELi128ELi64ELi8ES3_EELb1ELb0ELb1ELb1ELb0ELb0ELb0ELb1EEEvNS_16Flash_fwd_paramsE$_ZN5flash22compute_attn_1rowblockI23Flash_fwd_kernel_traitsILi256ELi128ELi64ELi8ELb0ELb0EN7cutlass6half_tE19Flash_kernel_traitsILi256ELi128ELi64ELi8ES3_EELb1ELb0ELb1ELb1ELb0ELb0ELb0ELb1ENS_16Flash_fwd_paramsEEEvRKT8_iii)
$_ZN5flash16flash_fwd_kernelI23Flash_fwd_kernel_traitsILi256ELi128ELi64ELi8ELb0ELb0EN7cutlass6half_tE19Flash_kernel_traitsILi256ELi128ELi64ELi8ES3_EELb1ELb0ELb1ELb1ELb0ELb0ELb0ELb1EEEvNS_16Flash_fwd_paramsE$_ZN5flash22compute_attn_1rowblockI23Flash_fwd_kernel_traitsILi256ELi128ELi64ELi8ELb0ELb0EN7cutlass6half_tE19Flash_kernel_traitsILi256ELi128ELi64ELi8ES3_EELb1ELb0ELb1ELb1ELb0ELb0ELb0ELb1ENS_16Flash_fwd_paramsEEEvRKT8_iii:
[----:B------:R-:W-:Y:S02]  /*0090*/  IMAD.U32 R136, RZ, RZ, UR4 ;  /* 0x00000004ff887e24 */ /* 0x000fe4000f8e00ff */
[----:B------:R-:W-:Y:S01]  /*00a0*/  IMAD.U32 R137, RZ, RZ, UR5 ;  /* 0x00000005ff897e24 */ /* 0x000fe2000f8e00ff */
[----:B------:R-:W-:-:S04]  /*00b0*/  ULDC.64 UR4, c[0x0][0x118] ;  /* 0x0000460000047ab9 */ /* 0x000fc80000000a00 */
[----:B------:R-:W2:Y:S04]  /*00c0*/  LD.E.U8 R0, [R136.64+0x1a4] ;  /* 0x0001a40488007980 */ /* 0x000ea8000c101100 */
[----:B------:R-:W3:Y:S01]  /*00d0*/  LD.E.64 R128, [R136.64+0x190] ;  /* 0x0001900488807980 */ /* 0x000ee2000c101b00 */
[----:B------:R-:W1:Y:S03]  /*00e0*/  S2UR UR8, SR_CTAID.Y ;  /* 0x00000000000879c3 */ /* 0x000e660000002600 */
[----:B------:R-:W4:Y:S04]  /*00f0*/  S2R R38, SR_TID.X ;  /* 0x0000000000267919 */ /* 0x000f280000002100 */
[----:B------:R-:W3:Y:S01]  /*0100*/  LD.E.64 R2, [R136.64+0x198] ;  /* 0x0001980488027980 */ /* 0x000ee2000c101b00 */
[----:B------:R-:W1:Y:S03]  /*0110*/  S2UR UR7, SR_CTAID.X ;  /* 0x00000000000779c3 */ /* 0x000e660000002500 */
[----:B------:R-:W3:Y:S04]  /*0120*/  LD.E R9, [R136.64+0x60] ;  /* 0x0000600488097980 */ /* 0x000ee8000c101900 */
[----:B------:R1:W5:Y:S01]  /*0130*/  LD.E.U8 R221, [R136.64+0x178] ;  /* 0x0001780488dd7980 */ /* 0x000362000c101100 */
[----:B------:R-:W1:Y:S02]  /*0140*/  S2UR UR6, SR_CTAID.Z ;  /* 0x00000000000679c3 */ /* 0x000e640000002700 */
[----:B-1----:R-:W-:-:S06]  /*0150*/  ULOP3.LUT UR6, UR6, UR7, UR8, 0xfe, !UPT ;  /* 0x0000000706067292 */ /* 0x002fcc000f8efe08 */
[----:B----4-:R-:W-:-:S13]  /*0160*/  LOP3.LUT P2, RZ, R38, UR6, RZ, 0xfc, !PT ;  /* 0x0000000626ff7c12 */ /* 0x010fda000f84fcff */
[----:B------:R-:W4:Y:S01]  /*0170*/  @!P2 LD.E.64 R6, [R136.64+0x1a8] ;  /* 0x0001a8048806a980 */ /* 0x000f22000c101b00 */
[----:B--2---:R-:W-:-:S13]  /*0180*/  ISETP.NE.AND P1, PT, R0, RZ, PT ;  /* 0x000000ff0000720c */ /* 0x004fda0003f25270 */
[----:B---3--:R-:W4:Y:S04]  /*0190*/  @P1 LD.E.64 R128, [R128.64] ;  /* 0x0000000480801980 */ /* 0x008f28000c101b00 */
[----:B------:R-:W2:Y:S04]  /*01a0*/  @P1 LD.E R0, [R136.64+0x1a0] ;  /* 0x0001a00488001980 */ /* 0x000ea8000c101900 */
[----:B------:R-:W2:Y:S04]  /*01b0*/  @P1 LD.E.64 R4, [R2.64] ;  /* 0x0000000402041980 */ /* 0x000ea8000c101b00 */
[----:B----4-:R1:W-:Y:S04]  /*01c0*/  @!P2 ST.E.64 [R6.64], R128 ;  /* 0x000000800600a985 */ /* 0x0103e8000c101b04 */
[----:B-1----:R-:W3:Y:S01]  /*01d0*/  @!P2 LD.E.64 R6, [R136.64+0x1a8] ;  /* 0x0001a8048806a980 */ /* 0x002ee2000c101b00 */
[----:B--2---:R-:W-:-:S05]  /*01e0*/  @P1 IADD3 R0, P0, R0, R4, RZ ;  /* 0x0000000400001210 */ /* 0x004fca0007f1e0ff */
[----:B------:R-:W-:Y:S02]  /*01f0*/  @P1 IMAD.X R4, RZ, RZ, R5, P0 ;  /* 0x000000ffff041224 */ /* 0x000fe400000e0605 */
[----:B------:R-:W-:Y:S02]  /*0200*/  @P1 IMAD.MOV.U32 R2, RZ, RZ, R0 ;  /* 0x000000ffff021224 */ /* 0x000fe400078e0000 */
[----:B------:R-:W-:Y:S01]  /*0210*/  @P1 IMAD.MOV.U32 R3, RZ, RZ, R4 ;  /* 0x000000ffff031224 */ /* 0x000fe200078e0004 */
[----:B------:R-:W1:Y:S04]  /*0220*/  S2R R42, SR_CTAID.Y ;  /* 0x00000000002a7919 */ /* 0x000e680000002600 */
[----:B---3--:R2:W-:Y:S01]  /*0230*/  @!P2 ST.E.64 [R6.64+0x8], R2 ;  /* 0x000008020600a985 */ /* 0x0085e2000c101b04 */
[----:B------:R-:W-:-:S03]  /*0240*/  IMAD.MOV.U32 R10, RZ, RZ, -0x1 ;  /* 0xffffffffff0a7424 */ /* 0x000fc600078e00ff */
[----:B------:R-:W3:Y:S04]  /*0250*/  LD.E.64 R4, [R136.64+0xe8] ;  /* 0x0000e80488047980 */ /* 0x000ee8000c101b00 */
[----:B--2---:R-:W2:Y:S04]  /*0260*/  LD.E.64 R6, [R136.64+0xe0] ;  /* 0x0000e00488067980 */ /* 0x004ea8000c101b00 */
[----:B------:R-:W4:Y:S01]  /*0270*/  S2R R43, SR_CTAID.Z ;  /* 0x00000000002b7919 */ /* 0x000f220000002700 */
[----:B------:R-:W-:Y:S02]  /*0280*/  SHF.R.S32.HI R28, RZ, 0x1f, R38 ;  /* 0x0000001fff1c7819 */ /* 0x000fe40000011426 */
[----:B--2---:R-:W-:-:S04]  /*0290*/  ISETP.NE.U32.AND P3, PT, R6, RZ, PT ;  /* 0x000000ff0600720c */ /* 0x004fc80003f65070 */
[----:B------:R-:W-:Y:S01]  /*02a0*/  ISETP.NE.AND.EX P3, PT, R7, RZ, PT, P3 ;  /* 0x000000ff0700720c */ /* 0x000fe20003f65330 */
[----:B-1----:R-:W-:-:S12]  /*02b0*/  IMAD.WIDE R6, R42, 0x4, R6 ;  /* 0x000000042a067825 */ /* 0x002fd800078e0206 */
[----:B------:R-:W2:Y:S01]  /*02c0*/  @P3 LD.E R10, [R6.64] ;  /* 0x00000004060a3980 */ /* 0x000ea2000c101900 */
[----:B------:R-:W-:Y:S01]  /*02d0*/  LEA.HI R37, R28, R38, RZ, 0x5 ;  /* 0x000000261c257211 */ /* 0x000fe200078f28ff */
[----:B----4-:R-:W-:-:S03]  /*02e0*/  IMAD R0, R42, R9, R43 ;  /* 0x000000092a007224 */ /* 0x010fc600078e022b */
[----:B------:R-:W-:Y:S01]  /*02f0*/  LOP3.LUT R8, R37, 0xffffffe0, RZ, 0xc0, !PT ;  /* 0xffffffe025087812 */ /* 0x000fe200078ec0ff */
[----:B------:R-:W-:-:S04]  /*0300*/  IMAD.SHL.U32 R0, R0, 0x20, RZ ;  /* 0x0000002000007824 */ /* 0x000fc800078e00ff */
[----:B------:R-:W-:Y:S01]  /*0310*/  IMAD.IADD R32, R38, 0x1, -R8 ;  /* 0x0000000126207824 */ /* 0x000fe200078e0a08 */
[----:B------:R1:W-:Y:S04]  /*0320*/  STL.64 [R1+0x98], R128 ;  /* 0x0000988001007387 */ /* 0x0003e80000100a00 */
[----:B------:R-:W-:Y:S02]  /*0330*/  IADD3 R124, P2, P1, R0, R2, R32 ;  /* 0x00000002007c7210 */ /* 0x000fe4000795e020 */
[----:B---3--:R-:W-:-:S03]  /*0340*/  ISETP.NE.U32.AND P0, PT, R4, RZ, PT ;  /* 0x000000ff0400720c */ /* 0x008fc60003f05070 */
[----:B------:R1:W-:Y:S01]  /*0350*/  STL [R1+0x104], R124 ;  /* 0x0001047c01007387 */ /* 0x0003e20000100800 */
[----:B------:R-:W-:Y:S01]  /*0360*/  ISETP.NE.AND.EX P0, PT, R5, RZ, PT, P0 ;  /* 0x000000ff0500720c */ /* 0x000fe20003f05300 */
[----:B------:R-:W-:Y:S01]  /*0370*/  BSSY B0, `(.L_x_1892) ;  /* 0x000000c000007945 */ /* 0x000fe20003800000 */
[----:B------:R-:W-:Y:S02]  /*0380*/  SHF.R.S32.HI R9, RZ, 0x1f, R32 ;  /* 0x0000001fff097819 */ /* 0x000fe40000011420 */
[----:B------:R-:W-:Y:S01]  /*0390*/  SHF.R.S32.HI R8, RZ, 0x1f, R0 ;  /* 0x0000001fff087819 */ /* 0x000fe20000011400 */
[----:B------:R-:W-:Y:S02]  /*03a0*/  IMAD.MOV.U32 R21, RZ, RZ, -0x1 ;  /* 0xffffffffff157424 */ /* 0x000fe400078e00ff */
[----:B------:R-:W-:Y:S01]  /*03b0*/  IMAD.WIDE R4, R42, 0x4, R4 ;  /* 0x000000042a047825 */ /* 0x000fe200078e0204 */
[----:B------:R-:W-:Y:S01]  /*03c0*/  IADD3.X R110, R8, R3, R9, P2, P1 ;  /* 0x00000003086e7210 */ /* 0x000fe200017e2409 */
[----:B--2---:R1:W-:Y:S04]  /*03d0*/  STL [R1+0x110], R10 ;  /* 0x0001100a01007387 */ /* 0x0043e80000100800 */
[----:B------:R-:W-:Y:S05]  /*03e0*/  @!P0 BRA `(.L_x_1893) ;  /* 0x0000004000008947 */ /* 0x000fea0003800000 */
[----:B------:R-:W2:Y:S02]  /*03f0*/  LD.E.U8 R0, [R136.64+0x1b2] ;  /* 0x0001b20488007980 */ /* 0x000ea4000c101100 */
[----:B--2---:R-:W-:-:S13]  /*0400*/  ISETP.NE.AND P1, PT, R0, RZ, PT ;  /* 0x000000ff0000720c */ /* 0x004fda0003f25270 */
[----:B------:R-:W-:Y:S05]  /*0410*/  @!P1 BRA `(.L_x_1893) ;  /* 0x0000001000009947 */ /* 0x000fea0003800000 */
[----:B------:R2:W5:Y:S02]  /*0420*/  LD.E R21, [R4.64] ;  /* 0x0000000404157980 */ /* 0x000564000c101900 */
.L_x_1893:
[----:B------:R-:W-:Y:S05]  /*0430*/  BSYNC B0 ;  /* 0x0000000000007941 */ /* 0x000fea0003800000 */
.L_x_1892:
[----:B------:R-:W3:Y:S01]  /*0440*/  @P3 LD.E R6, [R6.64+0x4] ;  /* 0x0000040406063980 */ /* 0x000ee2000c101900 */
[----:B------:R-:W-:-:S03]  /*0450*/  IMAD.MOV.U32 R48, RZ, RZ, R10 ;  /* 0x000000ffff307224 */ /* 0x000fc600078e000a */
[----:B------:R-:W4:Y:S01]  /*0460*/  LD.E.64 R2, [R136.64+0xf0] ;  /* 0x0000f00488027980 */ /* 0x000f22000c101b00 */
[----:B------:R-:W-:Y:S01]  /*0470*/  MOV R12, RZ ;  /* 0x000000ff000c7202 */ /* 0x000fe20000000f00 */
[----:B---3--:R-:W-:Y:S01]  /*0480*/  @P3 IMAD.IADD R132, R6, 0x1, -R48 ;  /* 0x0000000106843824 */ /* 0x008fe200078e0a30 */
[----:B----4-:R-:W-:-:S05]  /*0490*/  ISETP.NE.U32.AND P1, PT, R2, RZ, PT ;  /* 0x000000ff0200720c */ /* 0x010fca0003f25070 */
[----:B------:R-:W3:Y:S01]  /*04a0*/  @!P3 LD.E R132, [R136.64+0xb4] ;  /* 0x0000b4048884b980 */ /* 0x000ee2000c101900 */
[----:B------:R-:W-:-:S13]  /*04b0*/  ISETP.NE.AND.EX P1, PT, R3, RZ, PT, P1 ;  /* 0x000000ff0300720c */ /* 0x000fda0003f25310 */
[----:B------:R-:W-:-:S05]  /*04c0*/  @P1 IMAD.WIDE R2, R42, 0x4, R2 ;  /* 0x000000042a021825 */ /* 0x000fca00078e0202 */
[----:B------:R4:W5:Y:S01]  /*04d0*/  @P1 LD.E R12, [R2.64] ;  /* 0x00000004020c1980 */ /* 0x000962000c101900 */
[----:B------:R-:W-:Y:S03]  /*04e0*/  BSSY B0, `(.L_x_1894) ;  /* 0x000000a000007945 */ /* 0x000fe60003800000 */
[----:B---3--:R4:W-:Y:S01]  /*04f0*/  STL [R1+0x128], R132 ;  /* 0x0001288401007387 */ /* 0x0089e20000100800 */
[----:B------:R-:W-:Y:S05]  /*0500*/  @!P0 BRA `(.L_x_1895) ;  /* 0x0000006000008947 */ /* 0x000fea0003800000 */
[----:B------:R-:W3:Y:S02]  /*0510*/  LD.E.U8 R0, [R136.64+0x1b2] ;  /* 0x0001b20488007980 */ /* 0x000ee4000c101100 */
[----:B---3--:R-:W-:-:S13]  /*0520*/  ISETP.NE.AND P0, PT, R0, RZ, PT ;  /* 0x000000ff0000720c */ /* 0x008fda0003f05270 */
[----:B------:R-:W3:Y:S02]  /*0530*/  @P0 LD.E R6, [R4.64+0x4] ;  /* 0x0000040404060980 */ /* 0x000ee4000c101900 */
[----:B---3-5:R-:W-:-:S06]  /*0540*/  @P0 IADD3 R6, R6, -R21, RZ ;  /* 0x8000001506060210 */ /* 0x028fcc0007ffe0ff */
[----:B------:R3:W5:Y:S01]  /*0550*/  @!P0 LD.E R6, [R4.64] ;  /* 0x0000000404068980 */ /* 0x000762000c101900 */
[----:B------:R-:W-:Y:S05]  /*0560*/  BRA `(.L_x_1896) ;  /* 0x0000001000007947 */ /* 0x000fea0003800000 */
.L_x_1895:
[----:B------:R3:W5:Y:S02]  /*0570*/  LD.E R6, [R136.64+0xb8] ;  /* 0x0000b80488067980 */ /* 0x000764000c101900 */
.L_x_1896:
[----:B------:R-:W-:Y:S05]  /*0580*/  BSYNC B0 ;  /* 0x0000000000007941 */ /* 0x000fea0003800000 */
.L_x_1894:
[----:B----4-:R-:W4:Y:S01]  /*0590*/  LD.E.64 R2, [R136.64+0xf8] ;  /* 0x0000f80488027980 */ /* 0x010f22000c101b00 */
[----:B------:R-:W-:Y:S01]  /*05a0*/  BSSY B1, `(.L_x_1897) ;  /* 0x0000011000017945 */ /* 0x000fe20003800000 */
[----:B----4-:R-:W-:-:S04]  /*05b0*/  ISETP.NE.U32.AND P0, PT, R2, RZ, PT ;  /* 0x000000ff0200720c */ /* 0x010fc80003f05070 */
[----:B------:R-:W-:-:S13]  /*05c0*/  ISETP.NE.AND.EX P0, PT, R3, RZ, PT, P0 ;  /* 0x000000ff0300720c */ /* 0x000fda0003f05300 */
[----:B------:R-:W-:Y:S05]  /*05d0*/  @!P0 BRA `(.L_x_1898) ;  /* 0x0000004000008947 */ /* 0x000fea0003800000 */
[----:B------:R-:W-:-:S05]  /*05e0*/  IMAD.WIDE R2, R42, 0x4, R2 ;  /* 0x000000042a027825 */ /* 0x000fca00078e0202 */
[----:B------:R-:W4:Y:S02]  /*05f0*/  LD.E R0, [R2.64] ;  /* 0x0000000402007980 */ /* 0x000f24000c101900 */
[----:B----45:R-:W-:Y:S01]  /*0600*/  IADD3 R105, R0, -R12, RZ ;  /* 0x8000000c00697210 */ /* 0x030fe20007ffe0ff */
[----:B------:R-:W-:Y:S05]  /*0610*/  BRA `(.L_x_1899) ;  /* 0x0000009000007947 */ /* 0x000fea0003800000 */
.L_x_1898:
[----:B------:R-:W4:Y:S01]  /*0620*/  LD.E.64 R2, [R136.64+0x108] ;  /* 0x0001080488027980 */ /* 0x000f22000c101b00 */
[----:B------:R-:W-:Y:S01]  /*0630*/  BSSY B0, `(.L_x_1900) ;  /* 0x0000006000007945 */ /* 0x000fe20003800000 */
[----:B------:R-:W-:Y:S01]  /*0640*/  IMAD.MOV.U32 R0, RZ, RZ, RZ ;  /* 0x000000ffff007224 */ /* 0x000fe200078e00ff */
[----:B----4-:R-:W-:-:S04]  /*0650*/  ISETP.NE.U32.AND P0, PT, R2, RZ, PT ;  /* 0x000000ff0200720c */ /* 0x010fc80003f05070 */
[----:B------:R-:W-:-:S13]  /*0660*/  ISETP.NE.AND.EX P0, PT, R3, RZ, PT, P0 ;  /* 0x000000ff0300720c */ /* 0x000fda0003f05300 */
[----:B------:R-:W-:Y:S05]  /*0670*/  @!P0 BRA `(.L_x_1901) ;  /* 0x0000001000008947 */ /* 0x000fea0003800000 */
[----:B------:R4:W5:Y:S02]  /*0680*/  LD.E R0, [R136.64+0xbc] ;  /* 0x0000bc0488007980 */ /* 0x000964000c101900 */
.L_x_1901:
[----:B------:R-:W-:Y:S05]  /*0690*/  BSYNC B0 ;  /* 0x0000000000007941 */ /* 0x000fea0003800000 */
.L_x_1900:
[----:B-----5:R-:W-:Y:S02]  /*06a0*/  IADD3 R105, R0, R6, -R12 ;  /* 0x0000000600697210 */ /* 0x020fe40007ffe80c */
.L_x_1899:
[----:B------:R-:W-:Y:S05]  /*06b0*/  BSYNC B1 ;  /* 0x0000000000017941 */ /* 0x000fea0003800000 */
.L_x_1897:
[----:B------:R-:W5:Y:S01]  /*06c0*/  S2R R39, SR_CTAID.X ;  /* 0x0000000000277919 */ /* 0x000f620000002500 */
[----:B------:R-:W-:Y:S01]  /*06d0*/  MOV R30, 0x70 ;  /* 0x00000070001e7802 */ /* 0x000fe20000000f00 */
[----:B------:R-:W-:-:S03]  /*06e0*/  IMAD.MOV.U32 R3, RZ, RZ, 0x0 ;  /* 0x00000000ff037424 */ /* 0x000fc600078e00ff */
[----:B------:R-:W-:Y:S01]  /*06f0*/  MOV R2, R30 ;  /* 0x0000001e00027202 */ /* 0x000fe20000000f00 */
[----:B-----5:R-:W-:-:S05]  /*0700*/  IMAD.SHL.U32 R113, R39, 0x80, RZ ;  /* 0x0000008027717824 */ /* 0x020fca00078e00ff */
[----:B------:R-:W-:-:S13]  /*0710*/  ISETP.GT.AND P0, PT, R132, R113, PT ;  /* 0x000000718400720c */ /* 0x000fda0003f04270 */
[----:B------:R-:W-:Y:S05]  /*0720*/  @!P0 RET.REL.NODEC R2 `(_ZN5flash16flash_fwd_kernelI23Flash_fwd_kernel_traitsILi256ELi128ELi64ELi8ELb0ELb0EN7cutlass6half_tE19Flash_kernel_traitsILi256ELi128ELi64ELi8ES3_EELb1ELb0ELb1ELb1ELb0ELb0ELb0ELb1EEEvNS_16Flash_fwd_paramsE) ;  /* 0xfffff8d002008950 */ /* 0x000fea0003c3ffff */
[----:B------:R-:W5:Y:S04]  /*0730*/  LD.E R0, [R136.64+0x188] ;  /* 0x0001880488007980 */ /* 0x000f68000c101900 */
[----:B--23--:R-:W2:Y:S01]  /*0740*/  LD.E R4, [R136.64+0x184] ;  /* 0x0001840488047980 */ /* 0x00cea2000c101900 */
[----:B------:R-:W-:Y:S02]  /*0750*/  IADD3 R3, -R132, 0xbf, R113 ;  /* 0x000000bf84037810 */ /* 0x000fe40007ffe171 */
[C---:B------:R-:W-:Y:S02]  /*0760*/  IADD3 R5, R105.reuse, R113, -R132 ;  /* 0x0000007169057210 */ /* 0x040fe40007ffe884 */
[----:B------:R-:W-:Y:S02]  /*0770*/  IADD3 R2, R105, 0x3f, RZ ;  /* 0x0000003f69027810 */ /* 0x000fe40007ffe0ff */
[----:B-----5:R-:W-:Y:S01]  /*0780*/  IADD3 R0, R0, R3, R105 ;  /* 0x0000000300007210 */ /* 0x020fe20007ffe069 */
[----:B--2---:R-:W-:Y:S01]  /*0790*/  IMAD.IADD R3, R5, 0x1, -R4 ;  /* 0x0000000105037824 */ /* 0x004fe200078e0a04 */
[----:B------:R-:W-:-:S02]  /*07a0*/  SHF.R.S32.HI R5, RZ, 0x1f, R2 ;  /* 0x0000001fff057819 */ /* 0x000fc40000011402 */
[----:B------:R-:W-:Y:S02]  /*07b0*/  SHF.R.S32.HI R4, RZ, 0x1f, R0 ;  /* 0x0000001fff047819 */ /* 0x000fe40000011400 */
[----:B------:R-:W-:Y:S02]  /*07c0*/  SHF.R.S32.HI R6, RZ, 0x1f, R3 ;  /* 0x0000001fff067819 */ /* 0x000fe40000011403 */
[----:B------:R-:W-:Y:S02]  /*07d0*/  LEA.HI R5, R5, R2, RZ, 0x6 ;  /* 0x0000000205057211 */ /* 0x000fe400078f30ff */
[----:B------:R-:W-:Y:S02]  /*07e0*/  LEA.HI R0, R4, R0, RZ, 0x6 ;  /* 0x0000000004007211 */ /* 0x000fe400078f30ff */
[----:B------:R-:W-:Y:S02]  /*07f0*/  LEA.HI R2, R6, R3, RZ, 0x6 ;  /* 0x0000000306027211 */ /* 0x000fe400078f30ff */
[----:B------:R-:W-:-:S02]  /*0800*/  SHF.R.S32.HI R3, RZ, 0x6, R5 ;  /* 0x00000006ff037819 */ /* 0x000fc40000011405 */
[----:B------:R-:W-:Y:S02]  /*0810*/  SHF.R.S32.HI R0, RZ, 0x6, R0 ;  /* 0x00000006ff007819 */ /* 0x000fe40000011400 */
[----:B------:R-:W-:Y:S02]  /*0820*/  SHF.R.S32.HI R2, RZ, 0x6, R2 ;  /* 0x00000006ff027819 */ /* 0x000fe40000011402 */
[----:B------:R-:W-:Y:S02]  /*0830*/  IMNMX R130, R3, R0, PT ;  /* 0x0000000003827217 */ /* 0x000fe40003800200 */
[----:B------:R-:W-:-:S03]  /*0840*/  IMNMX R131, RZ, R2, !PT ;  /* 0x00000002ff837217 */ /* 0x000fc60007800200 */
[----:B------:R2:W-:Y:S01]  /*0850*/  STL [R1+0x120], R130 ;  /* 0x0001208201007387 */ /* 0x0005e20000100800 */
[----:B------:R-:W-:-:S03]  /*0860*/  ISETP.GT.AND P0, PT, R130, R131, PT ;  /* 0x000000838200720c */ /* 0x000fc60003f04270 */
[----:B------:R2:W-:Y:S10]  /*0870*/  STL [R1+0xf0], R131 ;  /* 0x0000f08301007387 */ /* 0x0005f40000100800 */
[----:B------:R-:W-:Y:S05]  /*0880*/  @P0 BRA `(.L_x_1902) ;  /* 0x00000cb000000947 */ /* 0x000fea0003800000 */
[----:B------:R-:W-:Y:S01]  /*0890*/  ISETP.NE.AND P1, PT, R48, -0x1, PT ;  /* 0xffffffff3000780c */ /* 0x000fe20003f25270 */
[----:B------:R-:W3:Y:S04]  /*08a0*/  LD.E.U16 R0, [R136.64+0x1c8] ;  /* 0x0001c80488007980 */ /* 0x000ee8000c101500 */
[----:B--2---:R-:W2:Y:S04]  /*08b0*/  LD.E.64 R2, [R136.64+0x88] ;  /* 0x0000880488027980 */ /* 0x004ea8000c101b00 */
[----:B------:R1:W5:Y:S04]  /*08c0*/  LD.E.64 R16, [R136.64+0x70] ;  /* 0x0000700488107980 */ /* 0x000368000c101b00 */
[----:B----4-:R-:W4:Y:S04]  /*08d0*/  @!P1 LD.E.64 R4, [R136.64+0x80] ;  /* 0x0000800488049980 */ /* 0x010f28000c101b00 */
[----:B-1----:R1:W5:Y:S01]  /*08e0*/  LD.E.64 R10, [R136.64+0x90] ;  /* 0x00009004880a7980 */ /* 0x002362000c101b00 */
[----:B------:R-:W-:Y:S01]  /*08f0*/  @!P1 SHF.R.S32.HI R12, RZ, 0x1f, R42 ;  /* 0x0000001fff0c9819 */ /* 0x000fe2000001142a */
[----:B------:R-:W-:Y:S01]  /*0900*/  BSSY B1, `(.L_x_1903) ;  /* 0x000001c000017945 */ /* 0x000fe20003800000 */
[----:B------:R-:W-:Y:S01]  /*0910*/  PLOP3.LUT P2, PT, PT, PT, PT, 0x8, 0x0 ;  /* 0x000000000000781c */ /* 0x000fe20003f4e170 */
[----:B----4-:R-:W-:Y:S01]  /*0920*/  @!P1 IMAD R9, R5, R42, RZ ;  /* 0x0000002a05099224 */ /* 0x010fe200078e02ff */
[----:B---3--:R-:W-:-:S02]  /*0930*/  PRMT R5, R0, 0x7770, RZ ;  /* 0x0000777000057816 */ /* 0x008fc400000000ff */
[----:B------:R-:W-:Y:S02]  /*0940*/  PRMT R0, R0, 0x7771, RZ ;  /* 0x0000777100007816 */ /* 0x000fe400000000ff */
[----:B------:R-:W-:-:S04]  /*0950*/  ISETP.NE.AND P0, PT, R5, RZ, PT ;  /* 0x000000ff0500720c */ /* 0x000fc80003f05270 */
[----:B------:R-:W-:Y:S01]  /*0960*/  ISETP.NE.OR P3, PT, R0, RZ, !P0 ;  /* 0x000000ff0000720c */ /* 0x000fe20004765670 */
[----:B------:R-:W-:Y:S02]  /*0970*/  @!P1 IMAD R9, R4, R12, R9 ;  /* 0x0000000c04099224 */ /* 0x000fe400078e0209 */
[-C--:B--2---:R-:W-:Y:S02]  /*0980*/  @P1 IMAD R8, R3, R48.reuse, RZ ;  /* 0x0000003003081224 */ /* 0x084fe400078e02ff */
[----:B------:R-:W-:-:S04]  /*0990*/  @P1 IMAD.WIDE.U32 R6, R2, R48, RZ ;  /* 0x0000003002061225 */ /* 0x000fc800078e00ff */
[----:B------:R-:W-:-:S04]  /*09a0*/  @!P1 IMAD.WIDE.U32 R4, R4, R42, RZ ;  /* 0x0000002a04049225 */ /* 0x000fc800078e00ff */
[----:B------:R-:W-:Y:S02]  /*09b0*/  @P1 IMAD.IADD R13, R7, 0x1, R8 ;  /* 0x00000001070d1824 */ /* 0x000fe400078e0208 */
[----:B------:R-:W-:Y:S01]  /*09c0*/  @P1 IMAD.MOV.U32 R12, RZ, RZ, R6 ;  /* 0x000000ffff0c1224 */ /* 0x000fe200078e0006 */
[----:B------:R-:W-:Y:S01]  /*09d0*/  @!P1 MOV R12, R4 ;  /* 0x00000004000c9202 */ /* 0x000fe20000000f00 */
[----:B------:R-:W-:Y:S02]  /*09e0*/  @!P1 IMAD.IADD R13, R5, 0x1, R9 ;  /* 0x00000001050d9824 */ /* 0x000fe400078e0209 */
[----:B------:R-:W-:Y:S01]  /*09f0*/  CS2R R4, SRZ ;  /* 0x0000000000047805 */ /* 0x000fe2000001ff00 */
[----:B------:R-:W-:Y:S05]  /*0a00*/  @P3 BRA `(.L_x_1904) ;  /* 0x000000b000003947 */ /* 0x000fea0003800000 */
[----:B-1----:R-:W-:Y:S01]  /*0a10*/  ISETP.NE.AND P1, PT, R48, -0x1, PT ;  /* 0xffffffff3000780c */ /* 0x002fe20003f25270 */
[----:B------:R-:W-:-:S12]  /*0a20*/  BSSY B0, `(.L_x_1905) ;  /* 0x0000005000007945 */ /* 0x000fd80003800000 */
[----:B------:R-:W-:Y:S05]  /*0a30*/  @P1 BRA `(.L_x_1906) ;  /* 0x0000003000001947 */ /* 0x000fea0003800000 */
[----:B------:R-:W2:Y:S02]  /*0a40*/  LD.E R0, [R136.64+0xb4] ;  /* 0x0000b40488007980 */ /* 0x000ea4000c101900 */
[----:B--2---:R-:W-:-:S05]  /*0a50*/  IMAD R48, R42, R0, RZ ;  /* 0x000000002a307224 */ /* 0x004fca00078e02ff */
[----:B------:R1:W-:Y:S02]  /*0a60*/  STL [R1+0x110], R48 ;  /* 0x0001103001007387 */ /* 0x0003e40000100800 */
.L_x_1906:
[----:B------:R-:W-:Y:S05]  /*0a70*/  BSYNC B0 ;  /* 0x0000000000007941 */ /* 0x000fea0003800000 */
.L_x_1905:
[----:B------:R-:W-:Y:S01]  /*0a80*/  PLOP3.LUT P2, PT, PT, PT, PT, 0x80, 0x0 ;  /* 0x000000000000781c */ /* 0x000fe20003f4f070 */
[--C-:B------:R-:W-:Y:S01]  /*0a90*/  IMAD.MOV.U32 R4, RZ, RZ, R48.reuse ;  /* 0x000000ffff047224 */ /* 0x100fe200078e0030 */
[----:B------:R-:W-:Y:S02]  /*0aa0*/  SHF.R.S32.HI R5, RZ, 0x1f, R48 ;  /* 0x0000001fff057819 */ /* 0x000fe40000011430 */
[----:B------:R-:W-:-:S04]  /*0ab0*/  PRMT R0, RZ, 0x7610, R0 ;  /* 0x00007610ff007816 */ /* 0x000fc80000000000 */
.L_x_1904:
[----:B-1----:R-:W-:Y:S05]  /*0ac0*/  BSYNC B1 ;  /* 0x0000000000017941 */ /* 0x002fea0003800000 */
.L_x_1903:
[----:B------:R-:W-:Y:S01]  /*0ad0*/  LOP3.LUT P1, RZ, R0, 0xff, RZ, 0xc0, !PT ;  /* 0x000000ff00ff7812 */ /* 0x000fe2000782c0ff */
[----:B------:R1:W5:-:S12]  /*0ae0*/  LD.E.64 R18, [R136.64+0xa0] ;  /* 0x0000a00488127980 */ /* 0x000358000c101b00 */
[----:B------:R-:W2:Y:S01]  /*0af0*/  @P1 LD.E.64 R22, [R136.64+0xb0] ;  /* 0x0000b00488161980 */ /* 0x000ea2000c101b00 */
[----:B------:R-:W-:Y:S01]  /*0b00*/  BSSY B0, `(.L_x_1907) ;  /* 0x0000009000007945 */ /* 0x000fe20003800000 */
[----:B------:R-:W-:Y:S01]  /*0b10*/  @P1 MOV R6, 0x1 ;  /* 0x0000000100061802 */ /* 0x000fe20000000f00 */
[----:B--2---:R-:W-:Y:S01]  /*0b20*/  @P1 IMAD R0, R23, R22, RZ ;  /* 0x0000001617001224 */ /* 0x004fe200078e02ff */
[----:B------:R-:W-:Y:S05]  /*0b30*/  @P1 BRA `(.L_x_1908) ;  /* 0x0000005000001947 */ /* 0x000fea0003800000 */
[----:B-1----:R-:W2:Y:S04]  /*0b40*/  @P0 LD.E R0, [R136.64+0xd4] ;  /* 0x0000d40488000980 */ /* 0x002ea8000c101900 */
[----:B------:R-:W2:Y:S04]  /*0b50*/  LD.E R6, [R136.64+0x60] ;  /* 0x0000600488067980 */ /* 0x000ea8000c101900 */
[----:B------:R-:W2:Y:S01]  /*0b60*/  @!P0 LD.E R0, [R136.64+0xb4] ;  /* 0x0000b40488008980 */ /* 0x000ea2000c101900 */
[----:B------:R-:W-:Y:S01]  /*0b70*/  MOV R22, 0x1 ;  /* 0x0000000100167802 */ /* 0x000fe20000000f00 */
[----:B--2---:R-:W-:-:S02]  /*0b80*/  IMAD R6, R0, R6, RZ ;  /* 0x0000000600067224 */ /* 0x004fc400078e02ff */
.L_x_1908:
[----:B-1----:R-:W-:Y:S05]  /*0b90*/  BSYNC B0 ;  /* 0x0000000000007941 */ /* 0x002fea0003800000 */
.L_x_1907:
[----:B------:R1:W5:Y:S01]  /*0ba0*/  LD.E R136, [R136.64+0xc0] ;  /* 0x0000c00488887980 */ /* 0x000362000c101900 */
[----:B------:R-:W-:Y:S01]  /*0bb0*/  LEA.HI R8, R28, R38, RZ, 0x3 ;  /* 0x000000261c087211 */ /* 0x000fe200078f18ff */
[----:B------:R-:W-:Y:S01]  /*0bc0*/  IMAD R6, R42, R6, RZ ;  /* 0x000000062a067224 */ /* 0x000fe200078e02ff */
[----:B------:R-:W-:Y:S01]  /*0bd0*/  SHF.R.S32.HI R14, RZ, 0x1f, R43 ;  /* 0x0000001fff0e7819 */ /* 0x000fe2000001142b */
[----:B------:R-:W-:Y:S01]  /*0be0*/  IMAD.IADD R20, R132, 0x1, -R113 ;  /* 0x0000000184147824 */ /* 0x000fe200078e0a71 */
[----:B------:R-:W-:Y:S01]  /*0bf0*/  LOP3.LUT R24, R8, 0xfffffff8, RZ, 0xc0, !PT ;  /* 0xfffffff808187812 */ /* 0x000fe200078ec0ff */
[----:B-----5:R-:W-:Y:S01]  /*0c00*/  IMAD R9, R11, R43, RZ ;  /* 0x0000002b0b097224 */ /* 0x020fe200078e02ff */
[----:B------:R-:W-:Y:S01]  /*0c10*/  SEL R7, R6, RZ, !P2 ;  /* 0x000000ff06077207 */ /* 0x000fe20005000000 */
[----:B------:R-:W-:Y:S01]  /*0c20*/  IMAD R6, R113, R22, RZ ;  /* 0x0000001671067224 */ /* 0x000fe200078e02ff */
[----:B------:R-:W-:Y:S01]  /*0c30*/  SHF.R.S32.HI R8, RZ, 0x3, R8 ;  /* 0x00000003ff087819 */ /* 0x000fe20000011408 */
[----:B------:R-:W-:Y:S01]  /*0c40*/  IMAD.IADD R24, R38, 0x1, -R24 ;  /* 0x0000000126187824 */ /* 0x000fe200078e0a18 */
[----:B------:R-:W-:Y:S01]  /*0c50*/  BSSY B0, `(.L_x_1909) ;  /* 0x0000022000007945 */ /* 0x000fe20003800000 */
[----:B------:R-:W-:Y:S01]  /*0c60*/  IMAD R7, R43, R0, R7 ;  /* 0x000000002b077224 */ /* 0x000fe200078e0207 */
[----:B------:R-:W-:Y:S01]  /*0c70*/  SHF.R.S32.HI R11, RZ, 0x1f, R6 ;  /* 0x0000001fff0b7819 */ /* 0x000fe20000011406 */
[----:B------:R-:W-:-:S03]  /*0c80*/  IMAD.SHL.U32 R0, R24, 0x8, RZ ;  /* 0x0000000818007824 */ /* 0x000fc600078e00ff */
[----:B------:R-:W-:Y:S01]  /*0c90*/  IADD3 R26, P2, P1, R6, R4, R7 ;  /* 0x00000004061a7210 */ /* 0x000fe2000795e007 */
[----:B------:R-:W-:Y:S01]  /*0ca0*/  IMAD R6, R10, R14, R9 ;  /* 0x0000000e0a067224 */ /* 0x000fe200078e0209 */
[C---:B------:R-:W-:Y:S02]  /*0cb0*/  IADD3 R12, P0, R0.reuse, R12, RZ ;  /* 0x0000000c000c7210 */ /* 0x040fe40007f1e0ff */
[----:B------:R-:W-:Y:S02]  /*0cc0*/  SHF.R.S32.HI R7, RZ, 0x1f, R7 ;  /* 0x0000001fff077819 */ /* 0x000fe40000011407 */
[----:B------:R-:W-:Y:S02]  /*0cd0*/  LEA.HI.X.SX32 R13, R0, R13, 0x1, P0 ;  /* 0x0000000d000d7211 */ /* 0x000fe400000f0eff */
[----:B------:R-:W-:Y:S02]  /*0ce0*/  ISETP.GE.AND P0, PT, R8, R20, PT ;  /* 0x000000140800720c */ /* 0x000fe40003f06270 */
[----:B------:R-:W-:Y:S01]  /*0cf0*/  SHF.R.S32.HI R9, RZ, 0x1f, R8 ;  /* 0x0000001fff097819 */ /* 0x000fe20000011408 */
[----:B------:R-:W-:Y:S01]  /*0d00*/  IMAD.WIDE.U32 R12, R43, R10, R12 ;  /* 0x0000000a2b0c7225 */ /* 0x000fe200078e000c */
[----:B------:R-:W-:-:S02]  /*0d10*/  IADD3.X R25, R11, R5, R7, P2, P1 ;  /* 0x000000050b197210 */ /* 0x000fc400017e2407 */
[C---:B------:R-:W-:Y:S01]  /*0d20*/  IADD3 R29, R0.reuse, 0x40, RZ ;  /* 0x00000040001d7810 */ /* 0x040fe20007ffe0ff */
[----:B------:R-:W-:Y:S01]  /*0d30*/  IMAD.WIDE R4, R39, 0x80, R8 ;  /* 0x0000008027047825 */ /* 0x000fe200078e0208 */
[C---:B------:R-:W-:Y:S02]  /*0d40*/  IADD3 R28, R0.reuse, 0x80, RZ ;  /* 0x00000080001c7810 */ /* 0x040fe40007ffe0ff */
[----:B------:R-:W-:Y:S01]  /*0d50*/  IADD3 R27, R0, 0xc0, RZ ;  /* 0x000000c0001b7810 */ /* 0x000fe20007ffe0ff */
[----:B------:R-:W-:Y:S02]  /*0d60*/  IMAD.IADD R11, R13, 0x1, R6 ;  /* 0x000000010d0b7824 */ /* 0x000fe400078e0206 */
[----:B------:R-:W-:Y:S05]  /*0d70*/  @P0 BRA `(.L_x_1910) ;  /* 0x000000f000000947 */ /* 0x000fea0003800000 */
[----:B-1----:R-:W-:Y:S01]  /*0d80*/  IMAD R6, R5, R2, RZ ;  /* 0x0000000205067224 */ /* 0x002fe200078e02ff */
[-C--:B------:R-:W-:Y:S01]  /*0d90*/  ISETP.GE.AND P4, PT, R0, R136.reuse, PT ;  /* 0x000000880000720c */ /* 0x080fe20003f86270 */
[----:B------:R-:W-:Y:S01]  /*0da0*/  IMAD.MOV.U32 R10, RZ, RZ, R12 ;  /* 0x000000ffff0a7224 */ /* 0x000fe200078e000c */
[-C--:B------:R-:W-:Y:S01]  /*0db0*/  ISETP.GE.AND P3, PT, R29, R136.reuse, PT ;  /* 0x000000881d00720c */ /* 0x080fe20003f66270 */
[----:B------:R-:W-:Y:S01]  /*0dc0*/  IMAD R6, R4, R3, R6 ;  /* 0x0000000304067224 */ /* 0x000fe200078e0206 */
[----:B------:R-:W-:Y:S01]  /*0dd0*/  ISETP.GE.AND P2, PT, R28, R136, PT ;  /* 0x000000881c00720c */ /* 0x000fe20003f46270 */
[----:B------:R-:W-:Y:S01]  /*0de0*/  IMAD.WIDE.U32 R14, R4, R2, R10 ;  /* 0x00000002040e7225 */ /* 0x000fe200078e000a */
[----:B------:R-:W-:-:S03]  /*0df0*/  ISETP.GE.AND P1, PT, R27, R136, PT ;  /* 0x000000881b00720c */ /* 0x000fc60003f26270 */
[----:B------:R-:W-:Y:S01]  /*0e00*/  IMAD.IADD R7, R15, 0x1, R6 ;  /* 0x000000010f077824 */ /* 0x000fe200078e0206 */
[----:B------:R-:W-:-:S04]  /*0e10*/  LEA R6, P0, R14, R16, 0x1 ;  /* 0x000000100e067211 */ /* 0x000fc800078008ff */
[----:B------:R-:W-:-:S05]  /*0e20*/  LEA.HI.X R7, R14, R17, R7, 0x1, P0 ;  /* 0x000000110e077211 */ /* 0x000fca00000f0c07 */
[----:B------:R1:W-:Y:S04]  /*0e30*/  @!P4 ST.E.128 [R6.64], RZ ;  /* 0x000000ff0600c985 */ /* 0x0003e8000c101d04 */
[----:B------:R1:W-:Y:S04]  /*0e40*/  @!P3 ST.E.128 [R6.64+0x80], RZ ;  /* 0x000080ff0600b985 */ /* 0x0003e8000c101d04 */
[----:B------:R1:W-:Y:S04]  /*0e50*/  @!P2 ST.E.128 [R6.64+0x100], RZ ;  /* 0x000100ff0600a985 */ /* 0x0003e8000c101d04 */
[----:B------:R1:W-:Y:S02]  /*0e60*/  @!P1 ST.E.128 [R6.64+0x180], RZ ;  /* 0x000180ff06009985 */ /* 0x0003e4000c101d04 */
.L_x_1910:
[----:B-1----:R-:W-:Y:S05]  /*0e70*/  BSYNC B0 ;  /* 0x0000000000007941 */ /* 0x002fea0003800000 */
.L_x_1909:
[----:B------:R-:W-:Y:S01]  /*0e80*/  IADD3 R23, R8, 0x20, RZ ;  /* 0x0000002008177810 */ /* 0x000fe20007ffe0ff */
[----:B------:R-:W-:Y:S03]  /*0e90*/  BSSY B0, `(.L_x_1911) ;  /* 0x0000015000007945 */ /* 0x000fe60003800000 */
[----:B------:R-:W-:-:S13]  /*0ea0*/  ISETP.GE.AND P0, PT, R23, R20, PT ;  /* 0x000000141700720c */ /* 0x000fda0003f06270 */
[----:B------:R-:W-:Y:S05]  /*0eb0*/  @P0 BRA `(.L_x_1912) ;  /* 0x0000012000000947 */ /* 0x000fea0003800000 */
[----:B------:R-:W-:Y:S01]  /*0ec0*/  IADD3 R6, P0, R4, 0x20, RZ ;  /* 0x0000002004067810 */ /* 0x000fe20007f1e0ff */
[----:B------:R-:W-:Y:S01]  /*0ed0*/  IMAD.MOV.U32 R14, RZ, RZ, R12 ;  /* 0x000000ffff0e7224 */ /* 0x000fe200078e000c */
[-C--:B------:R-:W-:Y:S01]  /*0ee0*/  ISETP.GE.AND P3, PT, R0, R136.reuse, PT ;  /* 0x000000880000720c */ /* 0x080fe20003f66270 */
[----:B------:R-:W-:Y:S01]  /*0ef0*/  IMAD.MOV.U32 R15, RZ, RZ, R11 ;  /* 0x000000ffff0f7224 */ /* 0x000fe200078e000b */
[-C--:B------:R-:W-:Y:S01]  /*0f00*/  ISETP.GE.AND P2, PT, R29, R136.reuse, PT ;  /* 0x000000881d00720c */ /* 0x080fe20003f46270 */
[----:B------:R-:W-:Y:S01]  /*0f10*/  IMAD.X R7, RZ, RZ, R5, P0 ;  /* 0x000000ffff077224 */ /* 0x000fe200000e0605 */
[----:B------:R-:W-:Y:S01]  /*0f20*/  ISETP.GE.AND P1, PT, R28, R136, PT ;  /* 0x000000881c00720c */ /* 0x000fe20003f26270 */
[----:B------:R-:W-:Y:S01]  /*0f30*/  IMAD.WIDE.U32 R14, R2, R6, R14 ;  /* 0x00000006020e7225 */ /* 0x000fe200078e000e */
[----:B------:R-:W-:-:S03]  /*0f40*/  ISETP.GE.AND P0, PT, R27, R136, PT ;  /* 0x000000881b00720c */ /* 0x000fc60003f06270 */
[----:B------:R-:W-:-:S04]  /*0f50*/  IMAD R7, R7, R2, RZ ;  /* 0x0000000207077224 */ /* 0x000fc800078e02ff */
[----:B------:R-:W-:Y:S01]  /*0f60*/  IMAD R7, R3, R6, R7 ;  /* 0x0000000603077224 */ /* 0x000fe200078e0207 */
[----:B------:R-:W-:-:S03]  /*0f70*/  LEA R6, P4, R14, R16, 0x1 ;  /* 0x000000100e067211 */ /* 0x000fc600078808ff */
[----:B------:R-:W-:-:S05]  /*0f80*/  IMAD.IADD R7, R15, 0x1, R7 ;  /* 0x000000010f077824 */ /* 0x000fca00078e0207 */
[----:B------:R-:W-:-:S05]  /*0f90*/  LEA.HI.X R7, R14, R17, R7, 0x1, P4 ;  /* 0x000000110e077211 */ /* 0x000fca00020f0c07 */
[----:B------:R1:W-:Y:S04]  /*0fa0*/  @!P3 ST.E.128 [R6.64], RZ ;  /* 0x000000ff0600b985 */ /* 0x0003e8000c101d04 */
[----:B------:R1:W-:Y:S04]  /*0fb0*/  @!P2 ST.E.128 [R6.64+0x80], RZ ;  /* 0x000080ff0600a985 */ /* 0x0003e8000c101d04 */
[----:B------:R1:W-:Y:S04]  /*0fc0*/  @!P1 ST.E.128 [R6.64+0x100], RZ ;  /* 0x000100ff06009985 */ /* 0x0003e8000c101d04 */
[----:B------:R1:W-:Y:S02]  /*0fd0*/  @!P0 ST.E.128 [R6.64+0x180], RZ ;  /* 0x000180ff06008985 */ /* 0x0003e4000c101d04 */
.L_x_1912:
[----:B------:R-:W-:Y:S05]  /*0fe0*/  BSYNC B0 ;  /* 0x0000000000007941 */ /* 0x000fea0003800000 */
.L_x_1911:
[----:B------:R-:W-:Y:S01]  /*0ff0*/  IADD3 R21, R8, 0x40, RZ ;  /* 0x0000004008157810 */ /* 0x000fe20007ffe0ff */
[----:B------:R-:W-:Y:S03]  /*1000*/  BSSY B0, `(.L_x_1913) ;  /* 0x0000015000007945 */ /* 0x000fe60003800000 */
[----:B------:R-:W-:-:S13]  /*1010*/  ISETP.GE.AND P0, PT, R21, R20, PT ;  /* 0x000000141500720c */ /* 0x000fda0003f06270 */
[----:B------:R-:W-:Y:S05]  /*1020*/  @P0 BRA `(.L_x_1914) ;  /* 0x0000012000000947 */ /* 0x000fea0003800000 */
[----:B-1----:R-:W-:Y:S01]  /*1030*/  IADD3 R6, P0, R4, 0x40, RZ ;  /* 0x0000004004067810 */ /* 0x002fe20007f1e0ff */
        /* <DEDUP_REMOVED lines=17> */
.L_x_1914:
[----:B------:R-:W-:Y:S05]  /*1150*/  BSYNC B0 ;  /* 0x0000000000007941 */ /* 0x000fea0003800000 */
.L_x_1913:
[----:B------:R-:W-:Y:S01]  /*1160*/  IADD3 R14, R8, 0x60, RZ ;  /* 0x00000060080e7810 */ /* 0x000fe20007ffe0ff */
[----:B------:R-:W-:Y:S03]  /*1170*/  BSSY B0, `(.L_x_1915) ;  /* 0x0000015000007945 */ /* 0x000fe60003800000 */
[----:B------:R-:W-:-:S13]  /*1180*/  ISETP.GE.AND P0, PT, R14, R20, PT ;  /* 0x000000140e00720c */ /* 0x000fda0003f06270 */
[----:B------:R-:W-:Y:S05]  /*1190*/  @P0 BRA `(.L_x_1916) ;  /* 0x0000012000000947 */ /* 0x000fea0003800000 */
[----:B-1----:R-:W-:Y:S02]  /*11a0*/  IADD3 R6, P0, R4, 0x60, RZ ;  /* 0x0000006004067810 */ /* 0x002fe40007f1e0ff */
[-C--:B------:R-:W-:Y:S02]  /*11b0*/  ISETP.GE.AND P3, PT, R0, R136.reuse, PT ;  /* 0x000000880000720c */ /* 0x080fe40003f66270 */
[-C--:B------:R-:W-:Y:S01]  /*11c0*/  ISETP.GE.AND P2, PT, R29, R136.reuse, PT ;  /* 0x000000881d00720c */ /* 0x080fe20003f46270 */
[----:B------:R-:W-:Y:S01]  /*11d0*/  IMAD.X R4, RZ, RZ, R5, P0 ;  /* 0x000000ffff047224 */ /* 0x000fe200000e0605 */
[-C--:B------:R-:W-:Y:S01]  /*11e0*/  ISETP.GE.AND P1, PT, R28, R136.reuse, PT ;  /* 0x000000881c00720c */ /* 0x080fe20003f26270 */
[----:B------:R-:W-:Y:S01]  /*11f0*/  IMAD.MOV.U32 R5, RZ, RZ, R11 ;  /* 0x000000ffff057224 */ /* 0x000fe200078e000b */
[----:B------:R-:W-:Y:S01]  /*1200*/  ISETP.GE.AND P0, PT, R27, R136, PT ;  /* 0x000000881b00720c */ /* 0x000fe20003f06270 */
[----:B------:R-:W-:Y:S02]  /*1210*/  IMAD R7, R4, R2, RZ ;  /* 0x0000000204077224 */ /* 0x000fe400078e02ff */
[----:B------:R-:W-:-:S02]  /*1220*/  IMAD.MOV.U32 R4, RZ, RZ, R12 ;  /* 0x000000ffff047224 */ /* 0x000fc400078e000c */
[-C--:B------:R-:W-:Y:S02]  /*1230*/  IMAD R3, R3, R6.reuse, R7 ;  /* 0x0000000603037224 */ /* 0x080fe400078e0207 */
[----:B------:R-:W-:-:S04]  /*1240*/  IMAD.WIDE.U32 R4, R2, R6, R4 ;  /* 0x0000000602047225 */ /* 0x000fc800078e0004 */
[----:B------:R-:W-:Y:S01]  /*1250*/  IMAD.IADD R3, R5, 0x1, R3 ;  /* 0x0000000105037824 */ /* 0x000fe200078e0203 */
[----:B------:R-:W-:-:S04]  /*1260*/  LEA R2, P4, R4, R16, 0x1 ;  /* 0x0000001004027211 */ /* 0x000fc800078808ff */
[----:B------:R-:W-:-:S05]  /*1270*/  LEA.HI.X R3, R4, R17, R3, 0x1, P4 ;  /* 0x0000001104037211 */ /* 0x000fca00020f0c03 */
[----:B------:R1:W-:Y:S04]  /*1280*/  @!P3 ST.E.128 [R2.64], RZ ;  /* 0x000000ff0200b985 */ /* 0x0003e8000c101d04 */
[----:B------:R1:W-:Y:S04]  /*1290*/  @!P2 ST.E.128 [R2.64+0x80], RZ ;  /* 0x000080ff0200a985 */ /* 0x0003e8000c101d04 */
[----:B------:R1:W-:Y:S04]  /*12a0*/  @!P1 ST.E.128 [R2.64+0x100], RZ ;  /* 0x000100ff02009985 */ /* 0x0003e8000c101d04 */
[----:B------:R1:W-:Y:S02]  /*12b0*/  @!P0 ST.E.128 [R2.64+0x180], RZ ;  /* 0x000180ff02008985 */ /* 0x0003e4000c101d04 */
.L_x_1916:
[----:B------:R-:W-:Y:S05]  /*12c0*/  BSYNC B0 ;  /* 0x0000000000007941 */ /* 0x000fea0003800000 */
.L_x_1915:
[----:B------:R-:W-:-:S04]  /*12d0*/  ISETP.NE.AND P6, PT, R24, RZ, PT ;  /* 0x000000ff1800720c */ /* 0x000fc80003fc5270 */
[-C--:B------:R-:W-:Y:S02]  /*12e0*/  ISETP.GE.OR P5, PT, R8, R20.reuse, P6 ;  /* 0x000000140800720c */ /* 0x080fe400037a6670 */
[-C--:B------:R-:W-:Y:S02]  /*12f0*/  ISETP.GE.OR P4, PT, R23, R20.reuse, P6 ;  /* 0x000000141700720c */ /* 0x080fe40003786670 */
[-C--:B------:R-:W-:Y:S02]  /*1300*/  ISETP.GE.OR P3, PT, R21, R20.reuse, P6 ;  /* 0x000000141500720c */ /* 0x080fe40003766670 */
[----:B------:R-:W-:-:S07]  /*1310*/  ISETP.GE.OR P6, PT, R14, R20, P6 ;  /* 0x000000140e00720c */ /* 0x000fce00037c6670 */
[-C--:B------:R-:W-:Y:S02]  /*1320*/  @!P5 IMAD R0, R8, R22.reuse, RZ ;  /* 0x000000160800d224 */ /* 0x080fe400078e02ff */
[-C--:B-1----:R-:W-:Y:S02]  /*1330*/  @!P4 IMAD R3, R23, R22.reuse, RZ ;  /* 0x000000161703c224 */ /* 0x082fe400078e02ff */
[----:B------:R-:W-:Y:S01]  /*1340*/  @!P3 IMAD R5, R21, R22, RZ ;  /* 0x000000161505b224 */ /* 0x000fe200078e02ff */
[CC--:B------:R-:W-:Y:S02]  /*1350*/  @!P5 IADD3 R2, P0, R0.reuse, R26.reuse, RZ ;  /* 0x0000001a0002d210 */ /* 0x0c0fe40007f1e0ff */
[----:B------:R-:W-:Y:S02]  /*1360*/  @!P4 IADD3 R8, P1, R3, R26, RZ ;  /* 0x0000001a0308c210 */ /* 0x000fe40007f3e0ff */
[----:B------:R-:W-:Y:S02]  /*1370*/  @!P5 LEA.HI.X.SX32 R4, R0, R25, 0x1, P0 ;  /* 0x000000190004d211 */ /* 0x000fe400000f0eff */
[----:B------:R-:W-:-:S02]  /*1380*/  @!P5 LEA R6, P2, R2, R18, 0x2 ;  /* 0x000000120206d211 */ /* 0x000fc400078410ff */
[----:B------:R-:W-:Y:S02]  /*1390*/  @!P3 IADD3 R0, P0, R5, R26, RZ ;  /* 0x0000001a0500b210 */ /* 0x000fe40007f1e0ff */
[----:B------:R-:W-:Y:S02]  /*13a0*/  @!P4 LEA.HI.X.SX32 R9, R3, R25, 0x1, P1 ;  /* 0x000000190309c211 */ /* 0x000fe400008f0eff */
[----:B------:R-:W-:Y:S02]  /*13b0*/  @!P5 LEA.HI.X R7, R2, R19, R4, 0x2, P2 ;  /* 0x000000130207d211 */ /* 0x000fe400010f1404 */
[-C--:B------:R-:W-:Y:S02]  /*13c0*/  @!P4 LEA R4, P1, R8, R18.reuse, 0x2 ;  /* 0x000000120804c211 */ /* 0x080fe400078210ff */
[----:B------:R-:W-:Y:S02]  /*13d0*/  @!P3 LEA.HI.X.SX32 R3, R5, R25, 0x1, P0 ;  /* 0x000000190503b211 */ /* 0x000fe400000f0eff */
[----:B------:R-:W-:-:S02]  /*13e0*/  @!P3 LEA R2, P0, R0, R18, 0x2 ;  /* 0x000000120002b211 */ /* 0x000fc400078010ff */
[-C--:B------:R-:W-:Y:S01]  /*13f0*/  @!P4 LEA.HI.X R5, R8, R19.reuse, R9, 0x2, P1 ;  /* 0x000000130805c211 */ /* 0x080fe200008f1409 */
[----:B------:R-:W-:Y:S01]  /*1400*/  @!P5 IMAD.MOV.U32 R9, RZ, RZ, 0x7f800000 ;  /* 0x7f800000ff09d424 */ /* 0x000fe200078e00ff */
[----:B------:R-:W-:Y:S01]  /*1410*/  @!P3 LEA.HI.X R3, R0, R19, R3, 0x2, P0 ;  /* 0x000000130003b211 */ /* 0x000fe200000f1403 */
[----:B------:R-:W-:Y:S02]  /*1420*/  @!P4 IMAD.MOV.U32 R8, RZ, RZ, 0x7f800000 ;  /* 0x7f800000ff08c424 */ /* 0x000fe400078e00ff */
[----:B------:R-:W-:Y:S01]  /*1430*/  @!P3 IMAD.MOV.U32 R0, RZ, RZ, 0x7f800000 ;  /* 0x7f800000ff00b424 */ /* 0x000fe200078e00ff */
[----:B------:R-:W-:Y:S04]  /*1440*/  @!P5 ST.E [R6.64], R9 ;  /* 0x000000090600d985 */ /* 0x000fe8000c101904 */
[----:B------:R-:W-:Y:S04]  /*1450*/  @!P4 ST.E [R4.64], R8 ;  /* 0x000000080400c985 */ /* 0x000fe8000c101904 */
[----:B------:R1:W-:Y:S02]  /*1460*/  @!P3 ST.E [R2.64], R0 ;  /* 0x000000000200b985 */ /* 0x0003e4000c101904 */
[----:B-1----:R-:W-:-:S02]  /*1470*/  IMAD.MOV.U32 R2, RZ, RZ, R30 ;  /* 0x000000ffff027224 */ /* 0x002fc400078e001e */
[----:B------:R-:W-:-:S04]  /*1480*/  IMAD.MOV.U32 R3, RZ, RZ, 0x0 ;  /* 0x00000000ff037424 */ /* 0x000fc800078e00ff */
[----:B------:R-:W-:Y:S05]  /*1490*/  @P6 RET.REL.NODEC R2 `(_ZN5flash16flash_fwd_kernelI23Flash_fwd_kernel_traitsILi256ELi128ELi64ELi8ELb0ELb0EN7cutlass6half_tE19Flash_kernel_traitsILi256ELi128ELi64ELi8ES3_EELb1ELb0ELb1ELb1ELb0ELb0ELb0ELb1EEEvNS_16Flash_fwd_paramsE) ;  /* 0xffffeb6002006950 */ /* 0x000fea0003c3ffff */
[----:B------:R-:W-:-:S05]  /*14a0*/  IMAD R0, R14, R22, RZ ;  /* 0x000000160e007224 */ /* 0x000fca00078e02ff */
[----:B------:R-:W-:-:S04]  /*14b0*/  IADD3 R3, P0, R0, R26, RZ ;  /* 0x0000001a00037210 */ /* 0x000fc80007f1e0ff */
[----:B------:R-:W-:Y:S02]  /*14c0*/  LEA.HI.X.SX32 R0, R0, R25, 0x1, P0 ;  /* 0x0000001900007211 */ /* 0x000fe400000f0eff */
[----:B------:R-:W-:-:S04]  /*14d0*/  LEA R2, P0, R3, R18, 0x2 ;  /* 0x0000001203027211 */ /* 0x000fc800078010ff */
[----:B------:R-:W-:Y:S01]  /*14e0*/  LEA.HI.X R3, R3, R19, R0, 0x2, P0 ;  /* 0x0000001303037211 */ /* 0x000fe200000f1400 */
[----:B------:R-:W-:-:S05]  /*14f0*/  IMAD.MOV.U32 R0, RZ, RZ, 0x7f800000 ;  /* 0x7f800000ff007424 */ /* 0x000fca00078e00ff */
[----:B------:R1:W-:Y:S02]  /*1500*/  ST.E [R2.64], R0 ;  /* 0x0000000002007985 */ /* 0x0003e4000c101904 */
[----:B-1----:R-:W-:Y:S02]  /*1510*/  IMAD.MOV.U32 R2, RZ, RZ, R30 ;  /* 0x000000ffff027224 */ /* 0x002fe400078e001e */
[----:B------:R-:W-:-:S04]  /*1520*/  IMAD.MOV.U32 R3, RZ, RZ, 0x0 ;  /* 0x00000000ff037424 */ /* 0x000fc800078e00ff */
[----:B------:R-:W-:Y:S05]  /*1530*/  RET.REL.NODEC R2 `(_ZN5flash16flash_fwd_kernelI23Flash_fwd_kernel_traitsILi256ELi128ELi64ELi8ELb0ELb0EN7cutlass6half_tE19Flash_kernel_traitsILi256ELi128ELi64ELi8ES3_EELb1ELb0ELb1ELb1ELb0ELb0ELb0ELb1EEEvNS_16Flash_fwd_paramsE) ;  /* 0xffffeac002007950 */ /* 0x000fea0003c3ffff */
.L_x_1902:
[----:B------:R-:W3:Y:S01]  /*1540*/  LD.E R20, [R136.64+0x68] ;  /* 0x0000680488147980 */ /* 0x000ee2000c101900 */
[----:B------:R-:W-:-:S03]  /*1550*/  ISETP.NE.AND P1, PT, R21, -0x1, PT ;  /* 0xffffffff1500780c */ /* 0x000fc60003f25270 */
[----:B--2---:R-:W2:Y:S04]  /*1560*/  LD.E.64 R232, [R136.64+0x38] ;  /* 0x0000380488e87980 */ /* 0x004ea8000c101b00 */
[----:B----4-:R-:W4:Y:S01]  /*1570*/  LD.E.64 R234, [R136.64+0x40] ;  /* 0x0000400488ea7980 */ /* 0x010f22000c101b00 */
[----:B------:R-:W-:-:S03]  /*1580*/  ISETP.NE.AND P0, PT, R48, -0x1, PT ;  /* 0xffffffff3000780c */ /* 0x000fc60003f05270 */
[----:B------:R-:W2:Y:S04]  /*1590*/  LD.E.64 R14, [R136.64+0x30] ;  /* 0x00003004880e7980 */ /* 0x000ea8000c101b00 */
[----:B-1----:R-:W2:Y:S04]  /*15a0*/  @!P1 LD.E.64 R10, [R136.64+0x20] ;  /* 0x00002004880a9980 */ /* 0x002ea8000c101b00 */
[----:B------:R-:W2:Y:S04]  /*15b0*/  @!P1 LD.E.64 R16, [R136.64+0x28] ;  /* 0x0000280488109980 */ /* 0x000ea8000c101b00 */
[----:B------:R-:W2:Y:S04]  /*15c0*/  @!P0 LD.E.64 R18, [R136.64+0x18] ;  /* 0x0000180488128980 */ /* 0x000ea8000c101b00 */
[----:B------:R-:W2:Y:S04]  /*15d0*/  LD.E.64 R22, [R136.64+0x58] ;  /* 0x0000580488167980 */ /* 0x000ea8000c101b00 */
[----:B------:R-:W2:Y:S04]  /*15e0*/  LD.E.64 R24, [R136.64+0x50] ;  /* 0x0000500488187980 */ /* 0x000ea8000c101b00 */
[----:B------:R-:W2:Y:S04]  /*15f0*/  LD.E R35, [R136.64+0x60] ;  /* 0x0000600488237980 */ /* 0x000ea8000c101900 */
[----:B------:R-:W2:Y:S04]  /*1600*/  LD.E.64 R226, [R136.64+0xc0] ;  /* 0x0000c00488e27980 */ /* 0x000ea8000c101b00 */
[----:B------:R-:W2:Y:S04]  /*1610*/  LD.E R121, [R136.64+0xc8] ;  /* 0x0000c80488797980 */ /* 0x000ea8000c101900 */
[----:B------:R-:W2:Y:S04]  /*1620*/  LD.E.64 R30, [R136.64+0x48] ;  /* 0x00004804881e7980 */ /* 0x000ea8000c101b00 */
[----:B------:R1:W5:Y:S04]  /*1630*/  LD.E.64 R6, [R136.64] ;  /* 0x0000000488067980 */ /* 0x000368000c101b00 */
[----:B------:R1:W5:Y:S04]  /*1640*/  LD.E.64 R244, [R136.64+0x8] ;  /* 0x0000080488f47980 */ /* 0x000368000c101b00 */
[----:B------:R1:W5:Y:S04]  /*1650*/  LD.E.64 R250, [R136.64+0x10] ;  /* 0x0000100488fa7980 */ /* 0x000368000c101b00 */
[----:B------:R1:W5:Y:S01]  /*1660*/  LD.E.64 R122, [R136.64+0x98] ;  /* 0x00009804887a7980 */ /* 0x000362000c101b00 */
[----:B------:R-:W-:-:S02]  /*1670*/  LEA.HI R0, R28, R38, RZ, 0x3 ;  /* 0x000000261c007211 */ /* 0x000fc400078f18ff */
[----:B------:R-:W-:Y:S02]  /*1680*/  LEA.HI R8, R28, R38, RZ, 0x4 ;  /* 0x000000261c087211 */ /* 0x000fe400078f20ff */
[----:B------:R-:W-:Y:S02]  /*1690*/  SHF.R.S32.HI R40, RZ, 0x3, R0 ;  /* 0x00000003ff287819 */ /* 0x000fe40000011400 */
[----:B------:R-:W-:Y:S02]  /*16a0*/  LOP3.LUT R0, R0, 0xfffffff8, RZ, 0xc0, !PT ;  /* 0xfffffff800007812 */ /* 0x000fe400078ec0ff */
[----:B------:R-:W-:Y:S01]  /*16b0*/  LOP3.LUT R9, R8, 0xfffffff0, RZ, 0xc0, !PT ;  /* 0xfffffff008097812 */ /* 0x000fe200078ec0ff */
[----:B------:R-:W-:Y:S02]  /*16c0*/  IMAD.SHL.U32 R4, R40, 0x40, RZ ;  /* 0x0000004028047824 */ /* 0x000fe400078e00ff */
[C---:B------:R-:W-:Y:S02]  /*16d0*/  IMAD.IADD R34, R38.reuse, 0x1, -R0 ;  /* 0x0000000126227824 */ /* 0x040fe400078e0a00 */
[----:B------:R-:W-:Y:S01]  /*16e0*/  IMAD.IADD R0, R38, 0x1, -R9 ;  /* 0x0000000126007824 */ /* 0x000fe200078e0a09 */
[----:B------:R-:W-:-:S04]  /*16f0*/  LOP3.LUT R13, R4, 0x1c0, RZ, 0xc0, !PT ;  /* 0x000001c0040d7812 */ /* 0x000fc800078ec0ff */
[----:B------:R-:W-:-:S04]  /*1700*/  SHF.R.S32.HI R26, RZ, 0x1f, R0 ;  /* 0x0000001fff1a7819 */ /* 0x000fc80000011400 */
[----:B------:R-:W-:Y:S02]  /*1710*/  LEA.HI R26, R26, R0, RZ, 0x3 ;  /* 0x000000001a1a7211 */ /* 0x000fe400078f18ff */
[----:B------:R-:W-:Y:S02]  /*1720*/  SHF.L.U32 R134, R34, 0x3, RZ ;  /* 0x0000000322867819 */ /* 0x000fe400000006ff */
[----:B------:R-:W-:Y:S02]  /*1730*/  LEA.HI R28, R28, R38, RZ, 0x6 ;  /* 0x000000261c1c7211 */ /* 0x000fe400078f30ff */
[----:B------:R-:W-:Y:S02]  /*1740*/  LOP3.LUT R9, R13, 0x38, R134, 0xf8, !PT ;  /* 0x000000380d097812 */ /* 0x000fe400078ef886 */
[----:B------:R-:W-:-:S04]  /*1750*/  SHF.R.U32.HI R13, RZ, 0x3, R13 ;  /* 0x00000003ff0d7819 */ /* 0x000fc8000001160d */
[----:B------:R-:W-:Y:S01]  /*1760*/  LOP3.LUT R9, R9, R13, RZ, 0x3c, !PT ;  /* 0x0000000d09097212 */ /* 0x000fe200078e3cff */
[----:B------:R-:W-:Y:S01]  /*1770*/  IMAD.SHL.U32 R13, R28, 0x8, RZ ;  /* 0x000000081c0d7824 */ /* 0x000fe200078e00ff */
[----:B------:R-:W-:-:S04]  /*1780*/  IABS R29, R43 ;  /* 0x0000002b001d7213 */ /* 0x000fc80000000000 */
[----:B------:R-:W-:Y:S02]  /*1790*/  LOP3.LUT R220, R9, 0xfffffe00, R13, 0xf8, !PT ;  /* 0xfffffe0009dc7812 */ /* 0x000fe400078ef80d */
[----:B------:R-:W-:Y:S02]  /*17a0*/  @!P1 SHF.R.S32.HI R33, RZ, 0x1f, R42 ;  /* 0x0000001fff219819 */ /* 0x000fe4000001142a */
[----:B------:R-:W-:Y:S02]  /*17b0*/  SHF.R.S32.HI R41, RZ, 0x1f, R40 ;  /* 0x0000001fff297819 */ /* 0x000fe40000011428 */
[C---:B------:R-:W-:Y:S02]  /*17c0*/  IADD3 R118, R134.reuse, 0x40, RZ ;  /* 0x0000004086767810 */ /* 0x040fe40007ffe0ff */
[C---:B------:R-:W-:Y:S02]  /*17d0*/  IADD3 R115, R134.reuse, 0x80, RZ ;  /* 0x0000008086737810 */ /* 0x040fe40007ffe0ff */
[----:B------:R-:W-:-:S02]  /*17e0*/  IADD3 R114, R134, 0xc0, RZ ;  /* 0x000000c086727810 */ /* 0x000fc40007ffe0ff */
[----:B------:R-:W-:Y:S01]  /*17f0*/  SHF.R.S32.HI R106, RZ, 0x5, R37 ;  /* 0x00000005ff6a7819 */ /* 0x000fe20000011425 */
[----:B------:R-:W-:Y:S01]  /*1800*/  BSSY B0, `(.L_x_1917) ;  /* 0x00000c1000007945 */ /* 0x000fe20003800000 */
[----:B------:R-:W-:Y:S02]  /*1810*/  SHF.L.U32 R220, R220, 0x1, RZ ;  /* 0x00000001dcdc7819 */ /* 0x000fe400000006ff */
[----:B---3--:R-:W-:-:S04]  /*1820*/  IABS R5, R20 ;  /* 0x0000001400057213 */ /* 0x008fc80000000000 */
[----:B------:R-:W3:Y:S08]  /*1830*/  I2F.RP R2, R5 ;  /* 0x0000000500027306 */ /* 0x000ef00000209400 */
[----:B---3--:R-:W3:Y:S02]  /*1840*/  MUFU.RCP R2, R2 ;  /* 0x0000000200027308 */ /* 0x008ee40000001000 */
[----:B---3--:R-:W-:-:S06]  /*1850*/  IADD3 R2, R2, 0xffffffe, RZ ;  /* 0x0ffffffe02027810 */ /* 0x008fcc0007ffe0ff */
[----:B------:R3:W1:Y:S02]  /*1860*/  F2I.FTZ.U32.TRUNC.NTZ R3, R2 ;  /* 0x0000000200037305 */ /* 0x000664000021f000 */
[----:B---3--:R-:W-:-:S04]  /*1870*/  SHF.R.S32.HI R2, RZ, 0x4, R8 ;  /* 0x00000004ff027819 */ /* 0x008fc80000011408 */
[----:B------:R-:W-:Y:S01]  /*1880*/  LEA.HI R4, R8, R2, RZ, 0x1 ;  /* 0x0000000208047211 */ /* 0x000fe200078f08ff */
[----:B-1----:R-:W-:-:S04]  /*1890*/  IMAD.MOV R8, RZ, RZ, -R3 ;  /* 0x000000ffff087224 */ /* 0x002fc800078e0a03 */
[----:B------:R-:W-:Y:S01]  /*18a0*/  IMAD.MOV.U32 R27, RZ, RZ, R8 ;  /* 0x000000ffff1b7224 */ /* 0x000fe200078e0008 */
[----:B------:R-:W-:Y:S02]  /*18b0*/  LOP3.LUT R8, R26, 0xfffffff8, RZ, 0xc0, !PT ;  /* 0xfffffff81a087812 */ /* 0x000fe400078ec0ff */
[----:B------:R-:W-:-:S03]  /*18c0*/  LOP3.LUT R4, R4, 0xfffffffe, RZ, 0xc0, !PT ;  /* 0xfffffffe04047812 */ /* 0x000fc600078ec0ff */
[----:B------:R-:W-:Y:S01]  /*18d0*/  IMAD.IADD R0, R0, 0x1, -R8 ;  /* 0x0000000100007824 */ /* 0x000fe200078e0a08 */
[----:B------:R-:W-:Y:S01]  /*18e0*/  IADD3 R36, R2, -R4, RZ ;  /* 0x8000000402247210 */ /* 0x000fe20007ffe0ff */
[----:B------:R-:W-:Y:S02]  /*18f0*/  IMAD R4, R27, R5, RZ ;  /* 0x000000051b047224 */ /* 0x000fe400078e02ff */
[----:B------:R-:W-:Y:S01]  /*1900*/  IMAD.MOV.U32 R2, RZ, RZ, RZ ;  /* 0x000000ffff027224 */ /* 0x000fe200078e00ff */
[C---:B------:R-:W-:Y:S02]  /*1910*/  LOP3.LUT P3, RZ, R0.reuse, 0x4, RZ, 0xc0, !PT ;  /* 0x0000000400ff7812 */ /* 0x040fe4000786c0ff */
[C---:B------:R-:W-:Y:S01]  /*1920*/  LOP3.LUT P2, RZ, R0.reuse, 0x2, RZ, 0xc0, !PT ;  /* 0x0000000200ff7812 */ /* 0x040fe2000784c0ff */
[----:B------:R-:W-:Y:S02]  /*1930*/  IMAD.SHL.U32 R0, R0, 0x40, RZ ;  /* 0x0000004000007824 */ /* 0x000fe400078e00ff */
[----:B------:R-:W-:Y:S01]  /*1940*/  IMAD.HI.U32 R27, R3, R4, R2 ;  /* 0x00000004031b7227 */ /* 0x000fe200078e0002 */
[----:B------:R-:W-:-:S02]  /*1950*/  IABS R2, R20 ;  /* 0x0000001400027213 */ /* 0x000fc40000000000 */
[----:B------:R-:W-:Y:S01]  /*1960*/  LOP3.LUT R0, R0, 0x1c0, RZ, 0xc0, !PT ;  /* 0x000001c000007812 */ /* 0x000fe200078ec0ff */
[----:B------:R-:W-:Y:S01]  /*1970*/  IMAD.SHL.U32 R4, R36, 0x8, RZ ;  /* 0x0000000824047824 */ /* 0x000fe200078e00ff */
[----:B------:R-:W-:Y:S01]  /*1980*/  IADD3 R2, RZ, -R2, RZ ;  /* 0x80000002ff027210 */ /* 0x000fe20007ffe0ff */
[----:B--2---:R-:W-:Y:S01]  /*1990*/  @!P1 IMAD R3, R233, R12, RZ ;  /* 0x0000000ce9039224 */ /* 0x004fe200078e02ff */
[----:B------:R-:W-:Y:S02]  /*19a0*/  @!P1 SHF.R.S32.HI R8, RZ, 0x1f, R12 ;  /* 0x0000001fff089819 */ /* 0x000fe4000001140c */
[----:B------:R-:W-:Y:S01]  /*19b0*/  LOP3.LUT R9, R0, 0x8, R4, 0xf8, !PT ;  /* 0x0000000800097812 */ /* 0x000fe200078ef804 */
[----:B------:R-:W-:Y:S01]  /*19c0*/  IMAD.MOV.U32 R13, RZ, RZ, R2 ;  /* 0x000000ffff0d7224 */ /* 0x000fe200078e0002 */
[----:B------:R-:W-:Y:S01]  /*19d0*/  SHF.R.U32.HI R4, RZ, 0x3, R0 ;  /* 0x00000003ff047819 */ /* 0x000fe20000011600 */
[----:B------:R-:W-:-:S04]  /*19e0*/  IMAD.HI.U32 R0, R27, R29, RZ ;  /* 0x0000001d1b007227 */ /* 0x000fc800078e00ff */
[----:B------:R-:W-:Y:S02]  /*19f0*/  @!P1 IMAD R28, R232, R8, R3 ;  /* 0x00000008e81c9224 */ /* 0x000fe400078e0203 */
[----:B------:R-:W-:Y:S02]  /*1a00*/  IMAD R13, R0, R13, R29 ;  /* 0x0000000d000d7224 */ /* 0x000fe400078e021d */
[----:B------:R-:W-:-:S04]  /*1a10*/  @!P1 IMAD.WIDE.U32 R2, R232, R12, RZ ;  /* 0x0000000ce8029225 */ /* 0x000fc800078e00ff */
[----:B------:R-:W-:Y:S01]  /*1a20*/  @P1 IMAD.IADD R8, R12, 0x1, R21 ;  /* 0x000000010c081824 */ /* 0x000fe200078e0215 */
[----:B------:R-:W-:Y:S01]  /*1a30*/  ISETP.GT.U32.AND P5, PT, R5, R13, PT ;  /* 0x0000000d0500720c */ /* 0x000fe20003fa4070 */
[----:B------:R-:W-:Y:S01]  /*1a40*/  @!P1 IMAD R11, R11, R42, RZ ;  /* 0x0000002a0b0b9224 */ /* 0x000fe200078e02ff */
[----:B------:R-:W-:Y:S01]  /*1a50*/  LOP3.LUT R27, R9, R4, RZ, 0x3c, !PT ;  /* 0x00000004091b7212 */ /* 0x000fe200078e3cff */
[----:B------:R-:W-:Y:S01]  /*1a60*/  @P1 IMAD R29, R233, R8, RZ ;  /* 0x00000008e91d1224 */ /* 0x000fe200078e02ff */
[----:B------:R-:W-:Y:S01]  /*1a70*/  @!P1 IADD3 R3, R3, R28, RZ ;  /* 0x0000001c03039210 */ /* 0x000fe20007ffe0ff */
[----:B------:R-:W-:-:S04]  /*1a80*/  @P1 IMAD.WIDE.U32 R8, R232, R8, RZ ;  /* 0x00000008e8081225 */ /* 0x000fc800078e00ff */
[----:B------:R-:W-:Y:S02]  /*1a90*/  @!P1 IMAD R11, R10, R33, R11 ;  /* 0x000000210a0b9224 */ /* 0x000fe400078e020b */
[----:B------:R-:W-:-:S04]  /*1aa0*/  @!P1 IMAD.WIDE.U32 R2, R42, R10, R2 ;  /* 0x0000000a2a029225 */ /* 0x000fc800078e0002 */
[----:B------:R-:W-:Y:S01]  /*1ab0*/  @P1 IMAD.IADD R45, R9, 0x1, R29 ;  /* 0x00000001092d1824 */ /* 0x000fe200078e021d */
[----:B------:R-:W-:Y:S01]  /*1ac0*/  @!P1 SHF.R.S32.HI R9, RZ, 0x1f, R12 ;  /* 0x0000001fff099819 */ /* 0x000fe2000001140c */
[----:B------:R-:W-:Y:S02]  /*1ad0*/  @P1 IMAD.MOV.U32 R47, RZ, RZ, R8 ;  /* 0x000000ffff2f1224 */ /* 0x000fe400078e0008 */
[----:B----4-:R-:W-:Y:S02]  /*1ae0*/  @!P1 IMAD R10, R235, R12, RZ ;  /* 0x0000000ceb0a9224 */ /* 0x010fe400078e02ff */
[----:B------:R-:W-:Y:S01]  /*1af0*/  @P1 IMAD.IADD R8, R12, 0x1, R21 ;  /* 0x000000010c081824 */ /* 0x000fe200078e0215 */
[----:B------:R-:W-:Y:S01]  /*1b00*/  @!P1 IADD3 R45, R3, R11, RZ ;  /* 0x0000000b032d9210 */ /* 0x000fe20007ffe0ff */
[----:B------:R-:W-:Y:S02]  /*1b10*/  @!P1 IMAD R10, R234, R9, R10 ;  /* 0x00000009ea0a9224 */ /* 0x000fe400078e020a */
[----:B------:R-:W-:-:S02]  /*1b20*/  @P1 IMAD R11, R235, R8, RZ ;  /* 0x00000008eb0b1224 */ /* 0x000fc400078e02ff */
[----:B------:R-:W-:Y:S02]  /*1b30*/  @!P5 IMAD.IADD R13, R13, 0x1, -R5 ;  /* 0x000000010d0dd824 */ /* 0x000fe400078e0a05 */
[----:B------:R-:W-:-:S03]  /*1b40*/  @P1 IMAD.WIDE.U32 R8, R234, R8, RZ ;  /* 0x00000008ea081225 */ /* 0x000fc600078e00ff */
[----:B------:R-:W-:Y:S01]  /*1b50*/  ISETP.GE.U32.AND P6, PT, R13, R5, PT ;  /* 0x000000050d00720c */ /* 0x000fe20003fc6070 */
[----:B------:R-:W-:Y:S01]  /*1b60*/  @P1 IMAD.MOV.U32 R46, RZ, RZ, R8 ;  /* 0x000000ffff2e1224 */ /* 0x000fe200078e0008 */
[----:B------:R-:W-:Y:S01]  /*1b70*/  LOP3.LUT R8, R43, R20, RZ, 0x3c, !PT ;  /* 0x000000142b087212 */ /* 0x000fe200078e3cff */
[----:B------:R-:W-:Y:S02]  /*1b80*/  @!P1 IMAD.MOV.U32 R47, RZ, RZ, R2 ;  /* 0x000000ffff2f9224 */ /* 0x000fe400078e0002 */
[----:B------:R-:W-:Y:S01]  /*1b90*/  @!P1 IMAD.WIDE.U32 R2, R234, R12, RZ ;  /* 0x0000000cea029225 */ /* 0x000fe200078e00ff */
[----:B------:R-:W-:Y:S02]  /*1ba0*/  ISETP.GE.AND P4, PT, R8, RZ, PT ;  /* 0x000000ff0800720c */ /* 0x000fe40003f86270 */
[----:B------:R-:W-:Y:S02]  /*1bb0*/  @!P5 IADD3 R0, R0, 0x1, RZ ;  /* 0x000000010000d810 */ /* 0x000fe40007ffe0ff */
[----:B------:R-:W-:-:S02]  /*1bc0*/  ISETP.NE.AND P5, PT, R20, RZ, PT ;  /* 0x000000ff1400720c */ /* 0x000fc40003fa5270 */
[----:B------:R-:W-:Y:S01]  /*1bd0*/  @!P1 IADD3 R3, R3, R10, RZ ;  /* 0x0000000a03039210 */ /* 0x000fe20007ffe0ff */
[----:B------:R-:W-:Y:S01]  /*1be0*/  @!P1 IMAD R5, R17, R42, RZ ;  /* 0x0000002a11059224 */ /* 0x000fe200078e02ff */
[--C-:B------:R-:W-:Y:S02]  /*1bf0*/  @!P1 SHF.R.S32.HI R12, RZ, 0x1f, R42.reuse ;  /* 0x0000001fff0c9819 */ /* 0x100fe4000001142a */
[----:B------:R-:W-:Y:S01]  /*1c00*/  @!P0 SHF.R.S32.HI R8, RZ, 0x1f, R42 ;  /* 0x0000001fff088819 */ /* 0x000fe2000001142a */
[----:B------:R-:W-:Y:S01]  /*1c10*/  @!P1 IMAD.WIDE.U32 R2, R42, R16, R2 ;  /* 0x000000102a029225 */ /* 0x000fe200078e0002 */
[----:B------:R-:W-:-:S03]  /*1c20*/  @P6 IADD3 R0, R0, 0x1, RZ ;  /* 0x0000000100006810 */ /* 0x000fc60007ffe0ff */
[----:B------:R-:W-:Y:S02]  /*1c30*/  @!P1 IMAD R5, R16, R12, R5 ;  /* 0x0000000c10059224 */ /* 0x000fe400078e0205 */
[----:B------:R-:W-:Y:S01]  /*1c40*/  @!P0 IMAD R16, R19, R42, RZ ;  /* 0x0000002a13108224 */ /* 0x000fe200078e02ff */
[----:B------:R-:W-:Y:S01]  /*1c50*/  @!P1 MOV R46, R2 ;  /* 0x00000002002e9202 */ /* 0x000fe20000000f00 */
[----:B------:R-:W-:Y:S01]  /*1c60*/  @P1 IMAD.IADD R44, R9, 0x1, R11 ;  /* 0x00000001092c1824 */ /* 0x000fe200078e020b */
[----:B------:R-:W-:Y:S01]  /*1c70*/  @!P4 IADD3 R0, -R0, RZ, RZ ;  /* 0x000000ff0000c210 */ /* 0x000fe20007ffe1ff */
[----:B------:R-:W-:Y:S01]  /*1c80*/  @!P1 IMAD.IADD R44, R3, 0x1, R5 ;  /* 0x00000001032c9824 */ /* 0x000fe200078e0205 */
[----:B------:R-:W-:Y:S01]  /*1c90*/  @!P5 LOP3.LUT R0, RZ, R20, RZ, 0x33, !PT ;  /* 0x00000014ff00d212 */ /* 0x000fe200078e33ff */
[----:B------:R-:W-:Y:S02]  /*1ca0*/  @!P0 IMAD R16, R18, R8, R16 ;  /* 0x0000000812108224 */ /* 0x000fe400078e0210 */
[----:B------:R-:W-:-:S04]  /*1cb0*/  @P0 IMAD.WIDE.U32 R2, R14, R48, RZ ;  /* 0x000000300e020225 */ /* 0x000fc800078e00ff */
[----:B------:R-:W-:Y:S02]  /*1cc0*/  @P0 IMAD R5, R15, R48, RZ ;  /* 0x000000300f050224 */ /* 0x000fe400078e02ff */
[----:B------:R-:W-:-:S04]  /*1cd0*/  @!P0 IMAD.WIDE.U32 R10, R18, R42, RZ ;  /* 0x0000002a120a8225 */ /* 0x000fc800078e00ff */
[----:B------:R-:W-:Y:S01]  /*1ce0*/  @P0 IMAD.MOV.U32 R8, RZ, RZ, R14 ;  /* 0x000000ffff080224 */ /* 0x000fe200078e000e */
[----:B------:R-:W-:Y:S01]  /*1cf0*/  @!P0 MOV R8, R14 ;  /* 0x0000000e00088202 */ /* 0x000fe20000000f00 */
[----:B------:R-:W-:Y:S02]  /*1d00*/  @P0 IMAD.MOV.U32 R9, RZ, RZ, R15 ;  /* 0x000000ffff090224 */ /* 0x000fe400078e000f */
[----:B------:R-:W-:Y:S02]  /*1d10*/  @P0 IMAD.MOV.U32 R13, RZ, RZ, R2 ;  /* 0x000000ffff0d0224 */ /* 0x000fe400078e0002 */
[----:B------:R-:W-:Y:S01]  /*1d20*/  @P0 IMAD.IADD R12, R3, 0x1, R5 ;  /* 0x00000001030c0824 */ /* 0x000fe200078e0205 */
[----:B------:R-:W-:Y:S01]  /*1d30*/  @!P0 IADD3 R12, R11, R16, RZ ;  /* 0x000000100b0c8210 */ /* 0x000fe20007ffe0ff */
[----:B------:R-:W-:Y:S01]  /*1d40*/  @!P0 IMAD.MOV.U32 R9, RZ, RZ, R15 ;  /* 0x000000ffff098224 */ /* 0x000fe200078e000f */
[----:B------:R-:W-:Y:S01]  /*1d50*/  SHF.R.S32.HI R3, RZ, 0x1f, R0 ;  /* 0x0000001fff037819 */ /* 0x000fe20000011400 */
[----:B------:R-:W-:Y:S01]  /*1d60*/  @!P0 IMAD.MOV.U32 R13, RZ, RZ, R10 ;  /* 0x000000ffff0d8224 */ /* 0x000fe200078e000a */
[----:B------:R-:W-:Y:S01]  /*1d70*/  SHF.R.S32.HI R16, RZ, 0x1f, R134 ;  /* 0x0000001fff107819 */ /* 0x000fe20000011486 */
[----:B------:R-:W-:Y:S01]  /*1d80*/  IMAD R11, R23, R0, RZ ;  /* 0x00000000170b7224 */ /* 0x000fe200078e02ff */
[C---:B------:R-:W-:Y:S01]  /*1d90*/  IADD3 R2, P0, R134.reuse, R46, RZ ;  /* 0x0000002e86027210 */ /* 0x040fe20007f1e0ff */
[-C--:B------:R-:W-:Y:S01]  /*1da0*/  IMAD R5, R25, R0.reuse, RZ ;  /* 0x0000000019057224 */ /* 0x080fe200078e02ff */
[----:B------:R-:W-:Y:S01]  /*1db0*/  IADD3 R10, P1, R134, R47, RZ ;  /* 0x0000002f860a7210 */ /* 0x000fe20007f3e0ff */
[----:B------:R-:W-:-:S04]  /*1dc0*/  IMAD.WIDE.U32 R18, R24, R0, RZ ;  /* 0x0000000018127225 */ /* 0x000fc800078e00ff */
[-C--:B------:R-:W-:Y:S02]  /*1dd0*/  IMAD R15, R22, R3.reuse, R11 ;  /* 0x00000003160f7224 */ /* 0x080fe400078e020b */
[----:B------:R-:W-:Y:S02]  /*1de0*/  IMAD R24, R24, R3, R5 ;  /* 0x0000000318187224 */ /* 0x000fe400078e0205 */
[C---:B------:R-:W-:Y:S02]  /*1df0*/  IMAD.X R3, R16.reuse, 0x1, R44, P0 ;  /* 0x0000000110037824 */ /* 0x040fe400000e062c */
[----:B------:R-:W-:Y:S02]  /*1e00*/  IMAD.X R11, R16, 0x1, R45, P1 ;  /* 0x00000001100b7824 */ /* 0x000fe400008e062d */
[----:B------:R-:W-:-:S04]  /*1e10*/  IMAD.WIDE.U32 R20, R22, R0, RZ ;  /* 0x0000000016147225 */ /* 0x000fc800078e00ff */
[-C--:B------:R-:W-:Y:S02]  /*1e20*/  IMAD R0, R235, R40.reuse, RZ ;  /* 0x00000028eb007224 */ /* 0x080fe400078e02ff */
[----:B------:R-:W-:Y:S01]  /*1e30*/  IMAD.WIDE.U32 R2, R234, R40, R2 ;  /* 0x00000028ea027225 */ /* 0x000fe200078e0002 */
[----:B------:R-:W-:-:S03]  /*1e40*/  IADD3 R14, P0, R134, R13, RZ ;  /* 0x0000000d860e7210 */ /* 0x000fc60007f1e0ff */
[-C--:B------:R-:W-:Y:S02]  /*1e50*/  IMAD R5, R233, R40.reuse, RZ ;  /* 0x00000028e9057224 */ /* 0x080fe400078e02ff */
[----:B------:R-:W-:Y:S01]  /*1e60*/  IMAD.WIDE.U32 R10, R232, R40, R10 ;  /* 0x00000028e80a7225 */ /* 0x000fe200078e000a */
[----:B------:R-:W-:Y:S01]  /*1e70*/  STL [R1+0x14c], R45 ;  /* 0x00014c2d01007387 */ /* 0x000fe20000100800 */
[----:B------:R-:W-:Y:S02]  /*1e80*/  IADD3 R28, P1, R20, R2, RZ ;  /* 0x00000002141c7210 */ /* 0x000fe40007f3e0ff */
[----:B------:R-:W-:Y:S01]  /*1e90*/  IMAD R0, R234, R41, R0 ;  /* 0x00000029ea007224 */ /* 0x000fe200078e0200 */
[----:B------:R-:W-:Y:S01]  /*1ea0*/  IADD3 R17, R21, R15, RZ ;  /* 0x0000000f15117210 */ /* 0x000fe20007ffe0ff */
[----:B------:R-:W-:Y:S01]  /*1eb0*/  IMAD R5, R232, R41, R5 ;  /* 0x00000029e8057224 */ /* 0x000fe200078e0205 */
[----:B------:R-:W-:Y:S01]  /*1ec0*/  STL [R1+0x148], R47 ;  /* 0x0001482f01007387 */ /* 0x000fe20000100800 */
[----:B------:R-:W-:Y:S01]  /*1ed0*/  IMAD.IADD R13, R19, 0x1, R24 ;  /* 0x00000001130d7824 */ /* 0x000fe200078e0218 */
[----:B------:R-:W-:-:S02]  /*1ee0*/  IADD3 R116, P4, R10, R18, RZ ;  /* 0x000000120a747210 */ /* 0x000fc40007f9e0ff */
[----:B------:R1:W-:Y:S01]  /*1ef0*/  STL [R1+0x144], R44 ;  /* 0x0001442c01007387 */ /* 0x0003e20000100800 */
[----:B------:R-:W-:-:S03]  /*1f00*/  IADD3.X R29, R17, R3, R0, P1, !PT ;  /* 0x00000003111d7210 */ /* 0x000fc60000ffe400 */
[----:B------:R-:W-:Y:S01]  /*1f10*/  STL [R1+0x140], R46 ;  /* 0x0001402e01007387 */ /* 0x000fe20000100800 */
[----:B------:R-:W-:-:S03]  /*1f20*/  IADD3.X R117, R13, R11, R5, P4, !PT ;  /* 0x0000000b0d757210 */ /* 0x000fc600027fe405 */
[----:B------:R-:W-:Y:S04]  /*1f30*/  STL.64 [R1+0x138], R20 ;  /* 0x0001381401007387 */ /* 0x000fe80000100a00 */
[----:B------:R-:W-:Y:S04]  /*1f40*/  STL.64 [R1+0x130], R18 ;  /* 0x0001301201007387 */ /* 0x000fe80000100a00 */
[----:B------:R-:W-:Y:S04]  /*1f50*/  STL.64 [R1+0x88], R40 ;  /* 0x0000882801007387 */ /* 0x000fe80000100a00 */
[----:B------:R-:W-:Y:S04]  /*1f60*/  STL [R1+0x154], R17 ;  /* 0x0001541101007387 */ /* 0x000fe80000100800 */
[----:B------:R2:W-:Y:S01]  /*1f70*/  STL [R1+0x150], R13 ;  /* 0x0001500d01007387 */ /* 0x0005e20000100800 */
[----:B-1----:R-:W-:-:S03]  /*1f80*/  IMAD.WIDE R44, R39, 0x80, R40 ;  /* 0x00000080272c7825 */ /* 0x002fc600078e0228 */
[----:B------:R1:W-:Y:S04]  /*1f90*/  STL.64 [R1+0xf8], R28 ;  /* 0x0000f81c01007387 */ /* 0x0003e80000100a00 */
[----:B------:R1:W-:Y:S01]  /*1fa0*/  STL.64 [R1+0xe8], R116 ;  /* 0x0000e87401007387 */ /* 0x0003e20000100a00 */
[----:B------:R-:W-:-:S03]  /*1fb0*/  IMAD.IADD R23, R132, 0x1, -R113 ;  /* 0x0000000184177824 */ /* 0x000fc600078e0a71 */
[----:B------:R1:W-:Y:S01]  /*1fc0*/  STL [R1+0x80], R118 ;  /* 0x0000807601007387 */ /* 0x0003e20000100800 */
[----:B------:R-:W-:-:S03]  /*1fd0*/  IMAD R2, R42, R35, R43 ;  /* 0x000000232a027224 */ /* 0x000fc600078e022b */
[----:B------:R1:W-:Y:S01]  /*1fe0*/  STL [R1+0x7c], R115 ;  /* 0x00007c7301007387 */ /* 0x0003e20000100800 */
[----:B------:R-:W-:-:S03]  /*1ff0*/  SHF.R.S32.HI R3, RZ, 0x1f, R37 ;  /* 0x0000001fff037819 */ /* 0x000fc60000011425 */
[----:B------:R1:W-:Y:S04]  /*2000*/  STL.64 [R1+0x118], R44 ;  /* 0x0001182c01007387 */ /* 0x0003e80000100a00 */
[----:B------:R1:W-:Y:S01]  /*2010*/  STL [R1+0x90], R114 ;  /* 0x0000907201007387 */ /* 0x0003e20000100800 */
[----:B------:R-:W-:Y:S01]  /*2020*/  IMAD.X R15, R16, 0x1, R12, P0 ;  /* 0x00000001100f7824 */ /* 0x000fe200000e060c */
[----:B------:R-:W-:Y:S01]  /*2030*/  SHF.L.U32 R0, R130, 0x6, RZ ;  /* 0x0000000682007819 */ /* 0x000fe200000006ff */
[----:B------:R-:W-:Y:S01]  /*2040*/  IMAD R2, R227, R2, R113 ;  /* 0x00000002e3027224 */ /* 0x000fe200078e0271 */
[----:B------:R-:W-:Y:S02]  /*2050*/  ISETP.GE.AND P0, PT, R40, R23, PT ;  /* 0x000000172800720c */ /* 0x000fe40003f06270 */
[----:B------:R-:W-:-:S02]  /*2060*/  SHF.R.S32.HI R5, RZ, 0x1f, R32 ;  /* 0x0000001fff057819 */ /* 0x000fc40000011420 */
[----:B------:R-:W-:Y:S01]  /*2070*/  LEA.HI R3, R3, R106, RZ, 0x3 ;  /* 0x0000006a03037211 */ /* 0x000fe200078f18ff */
[----:B------:R-:W-:Y:S01]  /*2080*/  IMAD R2, R121, R2, R0 ;  /* 0x0000000279027224 */ /* 0x000fe200078e0200 */
[----:B------:R-:W-:Y:S02]  /*2090*/  LEA.HI R5, R5, R32, RZ, 0x2 ;  /* 0x0000002005057211 */ /* 0x000fe400078f10ff */
[----:B------:R-:W-:Y:S01]  /*20a0*/  LOP3.LUT R0, R3, 0xffffff8, RZ, 0xc0, !PT ;  /* 0x0ffffff803007812 */ /* 0x000fe200078ec0ff */
[----:B------:R-:W-:Y:S01]  /*20b0*/  IMAD R12, R31, R43, RZ ;  /* 0x0000002b1f0c7224 */ /* 0x000fe200078e02ff */
[----:B------:R-:W-:Y:S01]  /*20c0*/  SHF.R.S32.HI R25, RZ, 0x1f, R43 ;  /* 0x0000001fff197819 */ /* 0x000fe2000001142b */
[----:B------:R-:W-:Y:S01]  /*20d0*/  IMAD.SHL.U32 R4, R26, 0x40, RZ ;  /* 0x000000401a047824 */ /* 0x000fe200078e00ff */
[----:B------:R-:W-:Y:S01]  /*20e0*/  SHF.R.S32.HI R108, RZ, 0x2, R5 ;  /* 0x00000002ff6c7819 */ /* 0x000fe20000011405 */
[----:B------:R-:W-:Y:S01]  /*20f0*/  IMAD.MOV.U32 R3, RZ, RZ, 0x10 ;  /* 0x00000010ff037424 */ /* 0x000fe200078e00ff */
[----:B------:R-:W-:Y:S01]  /*2100*/  IADD3 R0, R106, -R0, RZ ;  /* 0x800000006a007210 */ /* 0x000fe20007ffe0ff */
[----:B------:R-:W-:-:S02]  /*2110*/  IMAD.MOV.U32 R10, RZ, RZ, 0x20 ;  /* 0x00000020ff0a7424 */ /* 0x000fc400078e00ff */
[----:B------:R-:W-:Y:S02]  /*2120*/  IMAD R12, R30, R25, R12 ;  /* 0x000000191e0c7224 */ /* 0x000fe400078e020c */
[----:B------:R-:W-:Y:S01]  /*2130*/  IMAD.WIDE.U32 R14, R43, R30, R14 ;  /* 0x0000001e2b0e7225 */ /* 0x000fe200078e000e */
[----:B------:R-:W-:Y:S02]  /*2140*/  LOP3.LUT R4, R27, 0xfffffe00, R4, 0xf8, !PT ;  /* 0xfffffe001b047812 */ /* 0x000fe400078ef804 */
[----:B------:R-:W-:Y:S01]  /*2150*/  IADD3 R22, R2, -0x40, RZ ;  /* 0xffffffc002167810 */ /* 0x000fe20007ffe0ff */
[----:B------:R-:W-:Y:S01]  /*2160*/  IMAD R26, R0, 0x10, R108 ;  /* 0x00000010001a7824 */ /* 0x000fe200078e026c */
[----:B------:R-:W-:Y:S01]  /*2170*/  SEL R3, R3, 0xfffffff0, !P2 ;  /* 0xfffffff003037807 */ /* 0x000fe20005000000 */
[----:B--2---:R-:W-:Y:S01]  /*2180*/  IMAD.IADD R13, R15, 0x1, R12 ;  /* 0x000000010f0d7824 */ /* 0x004fe200078e020c */
[----:B------:R-:W-:Y:S01]  /*2190*/  SEL R0, R10, 0xffffffe0, !P3 ;  /* 0xffffffe00a007807 */ /* 0x000fe20005800000 */
[----:B------:R-:W-:Y:S05]  /*21a0*/  @P0 BRA `(.L_x_1918) ;  /* 0x0000026000000947 */ /* 0x000fea0003800000 */
[----:B-1----:R-:W-:Y:S01]  /*21b0*/  ISETP.GE.AND P6, PT, R134, R226, PT ;  /* 0x000000e28600720c */ /* 0x002fe20003fc6270 */
[----:B------:R-:W-:Y:S01]  /*21c0*/  IMAD R2, R45, R8, RZ ;  /* 0x000000082d027224 */ /* 0x000fe200078e02ff */
[-C--:B------:R-:W-:Y:S01]  /*21d0*/  ISETP.GE.AND P5, PT, R118, R226.reuse, PT ;  /* 0x000000e27600720c */ /* 0x080fe20003fa6270 */
[----:B------:R-:W-:Y:S01]  /*21e0*/  IMAD.MOV.U32 R12, RZ, RZ, R14 ;  /* 0x000000ffff0c7224 */ /* 0x000fe200078e000e */
[-C--:B------:R-:W-:Y:S01]  /*21f0*/  ISETP.GE.AND P4, PT, R115, R226.reuse, PT ;  /* 0x000000e27300720c */ /* 0x080fe20003f86270 */
[----:B------:R-:W-:Y:S01]  /*2200*/  IMAD R2, R44, R9, R2 ;  /* 0x000000092c027224 */ /* 0x000fe200078e0202 */
[----:B------:R-:W-:Y:S01]  /*2210*/  ISETP.GE.AND P3, PT, R114, R226, PT ;  /* 0x000000e27200720c */ /* 0x000fe20003f66270 */
[----:B------:R-:W-:-:S04]  /*2220*/  IMAD.WIDE.U32 R10, R44, R8, R12 ;  /* 0x000000082c0a7225 */ /* 0x000fc800078e000c */
[----:B------:R-:W-:Y:S02]  /*2230*/  IMAD.IADD R2, R11, 0x1, R2 ;  /* 0x000000010b027824 */ /* 0x000fe400078e0202 */
[CC--:B-----5:R-:W-:Y:S01]  /*2240*/  @!P6 LEA R20, P2, R10.reuse, R6.reuse, 0x1 ;  /* 0x000000060a14e211 */ /* 0x0e0fe200078408ff */
[----:B------:R1:W-:Y:S01]  /*2250*/  @P6 STS.128 [R220], RZ ;  /* 0x000000ffdc006388 */ /* 0x0003e20000000c00 */
[CC--:B------:R-:W-:Y:S02]  /*2260*/  @!P5 LEA R18, P1, R10.reuse, R6.reuse, 0x1 ;  /* 0x000000060a12d211 */ /* 0x0c0fe400078208ff */
[C---:B------:R-:W-:Y:S02]  /*2270*/  @!P4 LEA R16, P0, R10.reuse, R6, 0x1 ;  /* 0x000000060a10c211 */ /* 0x040fe400078008ff */
[CCC-:B------:R-:W-:Y:S02]  /*2280*/  @!P6 LEA.HI.X R21, R10.reuse, R7.reuse, R2.reuse, 0x1, P2 ;  /* 0x000000070a15e211 */ /* 0x1c0fe400010f0c02 */
[----:B------:R-:W-:-:S02]  /*2290*/  @!P5 LEA.HI.X R19, R10, R7, R2, 0x1, P1 ;  /* 0x000000070a13d211 */ /* 0x000fc400008f0c02 */
[----:B------:R-:W-:Y:S01]  /*22a0*/  @!P4 LEA.HI.X R17, R10, R7, R2, 0x1, P0 ;  /* 0x000000070a11c211 */ /* 0x000fe200000f0c02 */
        /* <DEDUP_REMOVED lines=16> */
[----:B-1----:R-:W-:-:S04]  /*23b0*/  LEA R16, P0, R10, R6, 0x1 ;  /* 0x000000060a107211 */ /* 0x002fc800078008ff */
[----:B------:R-:W-:-:S05]  /*23c0*/  LEA.HI.X R17, R10, R7, R2, 0x1, P0 ;  /* 0x000000070a117211 */ /* 0x000fca00000f0c02 */
[----:B------:R-:W-:Y:S01]  /*23d0*/  @!PT LDS RZ, [RZ] ;  /* 0x00000000fffff984 */ /* 0x000fe20000000800 */
[----:B------:R-:W-:Y:S01]  /*23e0*/  @!PT LDS RZ, [RZ] ;  /* 0x00000000fffff984 */ /* 0x000fe20000000800 */
[----:B------:R-:W-:Y:S01]  /*23f0*/  @!PT LDS RZ, [RZ] ;  /* 0x00000000fffff984 */ /* 0x000fe20000000800 */
[----:B------:R1:W-:Y:S04]  /*2400*/  LDGSTS.E.BYPASS.LTC128B.128 [R220+0xc000], [R16.64+0x180] ;  /* 0x0c00018010dc7fae */ /* 0x0003e8000b901d44 */
.L_x_1918:
[----:B-1----:R-:W-:Y:S05]  /*2410*/  BSYNC B0 ;  /* 0x0000000000007941 */ /* 0x002fea0003800000 */
.L_x_1917:
[----:B------:R-:W-:Y:S01]  /*2420*/  LOP3.LUT R2, R5, 0x7ffffffc, RZ, 0xc0, !PT ;  /* 0x7ffffffc05027812 */ /* 0x000fe200078ec0ff */
[----:B------:R-:W-:Y:S01]  /*2430*/  BSSY B0, `(.L_x_1919) ;  /* 0x0000033000007945 */ /* 0x000fe20003800000 */
[----:B------:R-:W-:-:S03]  /*2440*/  IADD3 R27, R40, 0x20, RZ ;  /* 0x00000020281b7810 */ /* 0x000fc60007ffe0ff */
[----:B------:R-:W-:Y:S01]  /*2450*/  IMAD.IADD R2, R32, 0x1, -R2 ;  /* 0x0000000120027824 */ /* 0x000fe200078e0a02 */
[----:B------:R-:W-:-:S03]  /*2460*/  ISETP.GE.AND P1, PT, R27, R23, PT ;  /* 0x000000171b00720c */ /* 0x000fc60003f26270 */
[----:B------:R-:W-:-:S04]  /*2470*/  IMAD.SHL.U32 R2, R2, 0x2, RZ ;  /* 0x0000000202027824 */ /* 0x000fc800078e00ff */
[----:B------:R-:W-:-:S05]  /*2480*/  IMAD R2, R121, R26, R2 ;  /* 0x0000001a79027224 */ /* 0x000fca00078e0202 */
[----:B------:R-:W-:Y:S02]  /*2490*/  IADD3 R119, P0, R2, R22, RZ ;  /* 0x0000001602777210 */ /* 0x000fe40007f1e0ff */
[----:B------:R-:W-:-:S04]  /*24a0*/  SHF.R.S32.HI R2, RZ, 0x1f, R2 ;  /* 0x0000001fff027819 */ /* 0x000fc80000011402 */
[----:B------:R-:W-:Y:S01]  /*24b0*/  LEA.HI.X.SX32 R120, R22, R2, 0x1, P0 ;  /* 0x0000000216787211 */ /* 0x000fe200000f0eff */
        /* <DEDUP_REMOVED lines=12> */
[CC--:B-----5:R-:W-:Y:S01]  /*2580*/  @!P5 LEA R20, P6, R10.reuse, R6.reuse, 0x1 ;  /* 0x000000060a14d211 */ /* 0x0e0fe200078c08ff */
[----:B------:R1:W-:Y:S01]  /*2590*/  @P5 STS.128 [R220+0x1000], RZ ;  /* 0x001000ffdc005388 */ /* 0x0003e20000000c00 */
[CC--:B------:R-:W-:Y:S01]  /*25a0*/  @!P4 LEA R18, P3, R10.reuse, R6.reuse, 0x1 ;  /* 0x000000060a12c211 */ /* 0x0c0fe200078608ff */
[----:B------:R-:W-:Y:S01]  /*25b0*/  IMAD.IADD R2, R11, 0x1, R2 ;  /* 0x000000010b027824 */ /* 0x000fe200078e0202 */
[----:B------:R-:W-:-:S04]  /*25c0*/  @!P2 LEA R16, P1, R10, R6, 0x1 ;  /* 0x000000060a10a211 */ /* 0x000fc800078208ff */
[CCC-:B------:R-:W-:Y:S02]  /*25d0*/  @!P5 LEA.HI.X R21, R10.reuse, R7.reuse, R2.reuse, 0x1, P6 ;  /* 0x000000070a15d211 */ /* 0x1c0fe400030f0c02 */
[CCC-:B------:R-:W-:Y:S02]  /*25e0*/  @!P4 LEA.HI.X R19, R10.reuse, R7.reuse, R2.reuse, 0x1, P3 ;  /* 0x000000070a13c211 */ /* 0x1c0fe400018f0c02 */
[----:B------:R-:W-:Y:S01]  /*25f0*/  @!P2 LEA.HI.X R17, R10, R7, R2, 0x1, P1 ;  /* 0x000000070a11a211 */ /* 0x000fe200008f0c02 */
        /* <DEDUP_REMOVED lines=22> */
.L_x_1920:
[----:B------:R-:W-:Y:S05]  /*2760*/  BSYNC B0 ;  /* 0x0000000000007941 */ /* 0x000fea0003800000 */
.L_x_1919:
        /* <DEDUP_REMOVED lines=15> */
[CC--:B-1---5:R-:W-:Y:S01]  /*2860*/  @!P5 LEA R20, P6, R10.reuse, R6.reuse, 0x1 ;  /* 0x000000060a14d211 */ /* 0x0e2fe200078c08ff */
        /* <DEDUP_REMOVED lines=29> */
.L_x_1922:
[----:B------:R-:W-:Y:S05]  /*2a40*/  BSYNC B0 ;  /* 0x0000000000007941 */ /* 0x000fea0003800000 */
.L_x_1921:
[----:B------:R-:W-:Y:S01]  /*2a50*/  IADD3 R2, R40, 0x60, RZ ;  /* 0x0000006028027810 */ /* 0x000fe20007ffe0ff */
[----:B------:R-:W-:Y:S01]  /*2a60*/  BSSY B0, `(.L_x_1923) ;  /* 0x000002d000007945 */ /* 0x000fe20003800000 */
[C---:B------:R-:W-:Y:S01]  /*2a70*/  SHF.L.U64.HI R112, R232.reuse, 0x6, R233 ;  /* 0x00000006e8707819 */ /* 0x040fe200000102e9 */
[----:B------:R-:W-:Y:S01]  /*2a80*/  IMAD.SHL.U32 R111, R232, 0x40, RZ ;  /* 0x00000040e86f7824 */ /* 0x000fe200078e00ff */
[----:B------:R-:W-:-:S13]  /*2a90*/  ISETP.GE.AND P0, PT, R2, R23, PT ;  /* 0x000000170200720c */ /* 0x000fda0003f06270 */
[----:B------:R-:W-:Y:S05]  /*2aa0*/  @P0 BRA `(.L_x_1924) ;  /* 0x0000028000000947 */ /* 0x000fea0003800000 */
[----:B------:R-:W-:Y:S01]  /*2ab0*/  IADD3 R2, P0, R44, 0x60, RZ ;  /* 0x000000602c027810 */ /* 0x000fe20007f1e0ff */
[----:B------:R-:W-:Y:S01]  /*2ac0*/  IMAD.MOV.U32 R15, RZ, RZ, R13 ;  /* 0x000000ffff0f7224 */ /* 0x000fe200078e000d */
[-C--:B------:R-:W-:Y:S02]  /*2ad0*/  ISETP.GE.AND P5, PT, R134, R226.reuse, PT ;  /* 0x000000e28600720c */ /* 0x080fe40003fa6270 */
        /* <DEDUP_REMOVED lines=31> */
[----:B------:R-:W-:-:S04]  /*2cd0*/  LEA R6, P0, R14, R6, 0x1 ;  /* 0x000000060e067211 */ /* 0x000fc800078008ff */
[----:B------:R-:W-:-:S05]  /*2ce0*/  LEA.HI.X R7, R14, R7, R2, 0x1, P0 ;  /* 0x000000070e077211 */ /* 0x000fca00000f0c02 */
[----:B------:R-:W-:Y:S01]  /*2cf0*/  @!PT LDS RZ, [RZ] ;  /* 0x00000000fffff984 */ /* 0x000fe20000000800 */
[----:B------:R-:W-:Y:S01]  /*2d00*/  @!PT LDS RZ, [RZ] ;  /* 0x00000000fffff984 */ /* 0x000fe20000000800 */
[----:B------:R-:W-:Y:S01]  /*2d10*/  @!PT LDS RZ, [RZ] ;  /* 0x00000000fffff984 */ /* 0x000fe20000000800 */
[----:B------:R3:W-:Y:S04]  /*2d20*/  LDGSTS.E.BYPASS.LTC128B.128 [R220+0xf000], [R6.64+0x180] ;  /* 0x0f00018006dc7fae */ /* 0x0007e8000b901d44 */
.L_x_1924:
[----:B------:R-:W-:Y:S05]  /*2d30*/  BSYNC B0 ;  /* 0x0000000000007941 */ /* 0x000fea0003800000 */
.L_x_1923:
[----:B------:R-:W-:Y:S01]  /*2d40*/  IADD3 R104, R130, -0x1, RZ ;  /* 0xffffffff82687810 */ /* 0x000fe20007ffe0ff */
[----:B------:R-:W-:Y:S03]  /*2d50*/  BSSY B0, `(.L_x_1925) ;  /* 0x000002b000007945 */ /* 0x000fe60003800000 */
[----:B-1----:R-:W-:Y:S01]  /*2d60*/  SHF.R.S32.HI R17, RZ, 0x1f, R104 ;  /* 0x0000001fff117819 */ /* 0x002fe20000011468 */
[----:B------:R-:W-:Y:S01]  /*2d70*/  IMAD R16, R104, -0x40, R105 ;  /* 0xffffffc068107824 */ /* 0x000fe200078e0269 */
[-C--:B------:R-:W-:Y:S01]  /*2d80*/  MOV R135, R104.reuse ;  /* 0x0000006800877202 */ /* 0x080fe20000000f00 */
[----:B------:R-:W-:Y:S02]  /*2d90*/  IMAD R2, R112, R104, RZ ;  /* 0x0000006870027224 */ /* 0x000fe400078e02ff */
[----:B---3-5:R-:W-:Y:S01]  /*2da0*/  IMAD.WIDE.U32 R6, R104, R111, R116 ;  /* 0x0000006f68067225 */ /* 0x028fe200078e0074 */
[----:B------:R-:W-:-:S03]  /*2db0*/  ISETP.GE.AND P0, PT, R40, R16, PT ;  /* 0x000000102800720c */ /* 0x000fc60003f06270 */
[----:B------:R-:W-:-:S05]  /*2dc0*/  IMAD R2, R17, R111, R2 ;  /* 0x0000006f11027224 */ /* 0x000fca00078e0202 */
[----:B------:R-:W-:-:S05]  /*2dd0*/  IADD3 R2, R7, R2, RZ ;  /* 0x0000000207027210 */ /* 0x000fca0007ffe0ff */
[----:B------:R-:W-:Y:S05]  /*2de0*/  @P0 BRA `(.L_x_1926) ;  /* 0x0000021000000947 */ /* 0x000fea0003800000 */
[-C--:B------:R-:W-:Y:S02]  /*2df0*/  ISETP.GE.AND P5, PT, R134, R226.reuse, PT ;  /* 0x000000e28600720c */ /* 0x080fe40003fa6270 */
[-C--:B------:R-:W-:Y:S02]  /*2e00*/  ISETP.GE.AND P4, PT, R118, R226.reuse, PT ;  /* 0x000000e27600720c */ /* 0x080fe40003f86270 */
[-C--:B------:R-:W-:Y:S02]  /*2e10*/  ISETP.GE.AND P2, PT, R115, R226.reuse, PT ;  /* 0x000000e27300720c */ /* 0x080fe40003f46270 */
[----:B------:R-:W-:-:S07]  /*2e20*/  ISETP.GE.AND P0, PT, R114, R226, PT ;  /* 0x000000e27200720c */ /* 0x000fce0003f06270 */
[CC--:B--2---:R-:W-:Y:S01]  /*2e30*/  @!P5 LEA R12, P6, R6.reuse, R244.reuse, 0x1 ;  /* 0x000000f4060cd211 */ /* 0x0c4fe200078c08ff */
[----:B------:R1:W-:Y:S01]  /*2e40*/  @P5 STS.128 [R220+0x10000], RZ ;  /* 0x010000ffdc005388 */ /* 0x0003e20000000c00 */
[CC--:B------:R-:W-:Y:S02]  /*2e50*/  @!P4 LEA R10, P3, R6.reuse, R244.reuse, 0x1 ;  /* 0x000000f4060ac211 */ /* 0x0c0fe400078608ff */
[C---:B------:R-:W-:Y:S02]  /*2e60*/  @!P2 LEA R8, P1, R6.reuse, R244, 0x1 ;  /* 0x000000f40608a211 */ /* 0x040fe400078208ff */
        /* <DEDUP_REMOVED lines=25> */
.L_x_1926:
[----:B------:R-:W-:Y:S05]  /*3000*/  BSYNC B0 ;  /* 0x0000000000007941 */ /* 0x000fea0003800000 */
.L_x_1925:
[----:B------:R-:W-:Y:S01]  /*3010*/  ISETP.GE.AND P0, PT, R27, R16, PT ;  /* 0x000000101b00720c */ /* 0x000fe20003f06270 */
[----:B------:R-:W-:Y:S01]  /*3020*/  BSSY B0, `(.L_x_1927) ;  /* 0x0000026000007945 */ /* 0x000fe20003800000 */
[C---:B------:R-:W-:Y:S01]  /*3030*/  SHF.L.U64.HI R248, R232.reuse, 0x5, R233 ;  /* 0x00000005e8f87819 */ /* 0x040fe200000102e9 */
[----:B------:R-:W-:-:S10]  /*3040*/  IMAD.SHL.U32 R247, R232, 0x20, RZ ;  /* 0x00000020e8f77824 */ /* 0x000fd400078e00ff */
[----:B------:R-:W-:Y:S05]  /*3050*/  @P0 BRA `(.L_x_1928) ;  /* 0x0000022000000947 */ /* 0x000fea0003800000 */
[-C--:B------:R-:W-:Y:S02]  /*3060*/  ISETP.GE.AND P6, PT, R134, R226.reuse, PT ;  /* 0x000000e28600720c */ /* 0x080fe40003fc6270 */
[-C--:B------:R-:W-:Y:S02]  /*3070*/  ISETP.GE.AND P5, PT, R118, R226.reuse, PT ;  /* 0x000000e27600720c */ /* 0x080fe40003fa6270 */
[-C--:B------:R-:W-:Y:S02]  /*3080*/  ISETP.GE.AND P3, PT, R115, R226.reuse, PT ;  /* 0x000000e27300720c */ /* 0x080fe40003f66270 */
[----:B------:R-:W-:Y:S02]  /*3090*/  ISETP.GE.AND P1, PT, R114, R226, PT ;  /* 0x000000e27200720c */ /* 0x000fe40003f26270 */
[----:B------:R-:W-:-:S05]  /*30a0*/  IADD3 R6, P0, R247, R6, RZ ;  /* 0x00000006f7067210 */ /* 0x000fca0007f1e0ff */
[----:B------:R-:W-:Y:S01]  /*30b0*/  IMAD.X R2, R248, 0x1, R2, P0 ;  /* 0x00000001f8027824 */ /* 0x000fe200000e0602 */
[CC--:B------:R-:W-:Y:S01]  /*30c0*/  @!P6 LEA R14, P0, R6.reuse, R244.reuse, 0x1 ;  /* 0x000000f4060ee211 */ /* 0x0c0fe200078008ff */
[----:B------:R3:W-:Y:S01]  /*30d0*/  @P6 STS.128 [R220+0x11000], RZ ;  /* 0x011000ffdc006388 */ /* 0x0007e20000000c00 */
[CC--:B-12---:R-:W-:Y:S02]  /*30e0*/  @!P5 LEA R12, P4, R6.reuse, R244.reuse, 0x1 ;  /* 0x000000f4060cd211 */ /* 0x0c6fe400078808ff */
[CC--:B------:R-:W-:Y:S02]  /*30f0*/  @!P3 LEA R10, P2, R6.reuse, R244.reuse, 0x1 ;  /* 0x000000f4060ab211 */ /* 0x0c0fe400078408ff */
[CCC-:B------:R-:W-:Y:S02]  /*3100*/  @!P6 LEA.HI.X R15, R6.reuse, R245.reuse, R2.reuse, 0x1, P0 ;  /* 0x000000f5060fe211 */ /* 0x1c0fe400000f0c02 */
[C---:B------:R-:W-:Y:S02]  /*3110*/  @!P1 LEA R8, P0, R6.reuse, R244, 0x1 ;  /* 0x000000f406089211 */ /* 0x040fe400078008ff */
[CCC-:B------:R-:W-:Y:S01]  /*3120*/  @!P5 LEA.HI.X R13, R6.reuse, R245.reuse, R2.reuse, 0x1, P4 ;  /* 0x000000f5060dd211 */ /* 0x1c0fe200020f0c02 */
[----:B------:R-:W-:Y:S01]  /*3130*/  @!PT LDS RZ, [RZ] ;  /* 0x00000000fffff984 */ /* 0x000fe20000000800 */
[----:B------:R-:W-:Y:S01]  /*3140*/  @!PT LDS RZ, [RZ] ;  /* 0x00000000fffff984 */ /* 0x000fe20000000800 */
[----:B------:R-:W-:Y:S01]  /*3150*/  @!PT LDS RZ, [RZ] ;  /* 0x00000000fffff984 */ /* 0x000fe20000000800 */
[----:B------:R3:W-:Y:S01]  /*3160*/  @!P6 LDGSTS.E.BYPASS.LTC128B.128 [R220+0x11000], [R14.64] ;  /* 0x110000000edcefae */ /* 0x0007e2000b901d44 */
[----:B------:R-:W-:-:S02]  /*3170*/  @!P3 LEA.HI.X R11, R6, R245, R2, 0x1, P2 ;  /* 0x000000f5060bb211 */ /* 0x000fc400010f0c02 */
[----:B------:R-:W-:Y:S01]  /*3180*/  @!P1 LEA.HI.X R9, R6, R245, R2, 0x1, P0 ;  /* 0x000000f506099211 */ /* 0x000fe200000f0c02 */
        /* <DEDUP_REMOVED lines=14> */
[----:B------:R3:W-:Y:S02]  /*3270*/  @!P1 LDGSTS.E.BYPASS.LTC128B.128 [R220+0x17000], [R8.64+0x180] ;  /* 0x1700018008dc9fae */ /* 0x0007e4000b901d44 */
.L_x_1928:
[----:B------:R-:W-:Y:S05]  /*3280*/  BSYNC B0 ;  /* 0x0000000000007941 */ /* 0x000fea0003800000 */
.L_x_1927:
[----:B------:R-:W4:Y:S04]  /*3290*/  LD.E.64 R6, [R136.64+0x1b8] ;  /* 0x0001b80488067980 */ /* 0x000f28000c101b00 */
[----:B------:R-:W0:Y:S04]  /*32a0*/  LDGDEPBAR ;  /* 0x00000000000079af */ /* 0x000e280000000000 */
[----:B------:R1:W5:Y:S04]  /*32b0*/  LD.E R107, [R136.64+0x184] ;  /* 0x00018404886b7980 */ /* 0x000368000c101900 */
[----:B------:R1:W5:Y:S01]  /*32c0*/  LD.E R109, [R136.64+0x188] ;  /* 0x00018804886d7980 */ /* 0x000362000c101900 */
[----:B----4-:R-:W-:-:S04]  /*32d0*/  ISETP.NE.U32.AND P1, PT, R6, RZ, PT ;  /* 0x000000ff0600720c */ /* 0x010fc80003f25070 */
[----:B------:R-:W-:-:S13]  /*32e0*/  ISETP.NE.AND.EX P1, PT, R7, RZ, PT, P1 ;  /* 0x000000ff0700720c */ /* 0x000fda0003f25310 */
[----:B-123--:R-:W2:Y:S01]  /*32f0*/  @P1 LD.E.64 R8, [R136.64+0x1c0] ;  /* 0x0001c00488081980 */ /* 0x00eea2000c101b00 */
[----:B------:R-:W-:Y:S01]  /*3300*/  @P1 SHF.R.S32.HI R12, RZ, 0x1f, R42 ;  /* 0x0000001fff0c1819 */ /* 0x000fe2000001142a */
[----:B------:R-:W-:Y:S02]  /*3310*/  @P1 IMAD.MOV.U32 R24, RZ, RZ, R43 ;  /* 0x000000ffff181224 */ /* 0x000fe400078e002b */
[----:B------:R-:W3:Y:S01]  /*3320*/  @P1 LD.E R5, [R136.64+0xd8] ;  /* 0x0000d80488051980 */ /* 0x000ee2000c101900 */
[----:B------:R-:W-:Y:S02]  /*3330*/  LEA R125, R39, R106, 0x3 ;  /* 0x0000006a277d7211 */ /* 0x000fe400078e18ff */
[----:B------:R-:W-:Y:S01]  /*3340*/  IADD3 R127, R128, -0x4ab325aa, RZ ;  /* 0xb54cda56807f7810 */ /* 0x000fe20007ffe0ff */
[----:B--2---:R-:W-:Y:S02]  /*3350*/  @P1 IMAD R2, R9, R42, RZ ;  /* 0x0000002a09021224 */ /* 0x004fe400078e02ff */
[----:B------:R-:W-:-:S04]  /*3360*/  @P1 IMAD.WIDE.U32 R10, R42, R8, R24 ;  /* 0x000000082a0a1225 */ /* 0x000fc800078e0018 */
[----:B------:R-:W-:Y:S01]  /*3370*/  @P1 IMAD R8, R8, R12, R2 ;  /* 0x0000000c08081224 */ /* 0x000fe200078e0202 */
[----:B------:R-:W-:-:S04]  /*3380*/  @P1 LEA R6, P0, R10, R6, 0x2 ;  /* 0x000000060a061211 */ /* 0x000fc800078010ff */
[----:B------:R-:W-:-:S04]  /*3390*/  @P1 IADD3 R8, R11, R8, RZ ;  /* 0x000000080b081210 */ /* 0x000fc80007ffe0ff */
[----:B------:R-:W-:-:S05]  /*33a0*/  @P1 LEA.HI.X R7, R10, R7, R8, 0x2, P0 ;  /* 0x000000070a071211 */ /* 0x000fca00000f1408 */
[----:B------:R1:W2:Y:S01]  /*33b0*/  @P1 LD.E R8, [R6.64] ;  /* 0x0000000406081980 */ /* 0x0002a2000c101900 */
[----:B------:R-:W-:-:S04]  /*33c0*/  DEPBAR.LE SB0, 0x0 ;  /* 0x000080000000791a */ /* 0x000fc80000000000 */
[----:B------:R-:W-:Y:S01]  /*33d0*/  WARPSYNC 0xffffffff ;  /* 0xffffffff00007948 */ /* 0x000fe20003800000 */
[----:B------:R-:W-:Y:S01]  /*33e0*/  ISETP.GE.AND P0, PT, R40, R16, PT ;  /* 0x000000102800720c */ /* 0x000fe20003f06270 */
[----:B------:R-:W-:Y:S06]  /*33f0*/  BAR.SYNC.DEFER_BLOCKING 0x0 ;  /* 0x0000000000007b1d */ /* 0x000fec0000010000 */
[----:B------:R4:W-:Y:S04]  /*3400*/  STL [R1+0xf4], R125 ;  /* 0x0000f47d01007387 */ /* 0x0009e80000100800 */
[----:B------:R4:W-:Y:S01]  /*3410*/  STL [R1+0x84], R127 ;  /* 0x0000847f01007387 */ /* 0x0009e20000100800 */
[----:B---3--:R-:W2:Y:S01]  /*3420*/  @P1 MUFU.RCP R5, R5 ;  /* 0x0000000500051308 */ /* 0x008ea20000001000 */
[----:B------:R-:W-:-:S02]  /*3430*/  SHF.L.U64.HI R2, R234, 0x6, R235 ;  /* 0x00000006ea027819 */ /* 0x000fc400000102eb */
[----:B------:R4:W-:Y:S04]  /*3440*/  @P0 STS.128 [R220+0x18000], RZ ;  /* 0x018000ffdc000388 */ /* 0x0009e80000000c00 */
[----:B------:R4:W-:Y:S04]  /*3450*/  @P0 STS.128 [R220+0x1a000], RZ ;  /* 0x01a000ffdc000388 */ /* 0x0009e80000000c00 */
[----:B------:R4:W-:Y:S04]  /*3460*/  @P0 STS.128 [R220+0x1c000], RZ ;  /* 0x01c000ffdc000388 */ /* 0x0009e80000000c00 */
[----:B------:R4:W-:Y:S01]  /*3470*/  @P0 STS.128 [R220+0x1e000], RZ ;  /* 0x01e000ffdc000388 */ /* 0x0009e20000000c00 */
[----:B------:R-:W-:-:S02]  /*3480*/  IMAD.SHL.U32 R9, R234, 0x40, RZ ;  /* 0x00000040ea097824 */ /* 0x000fc400078e00ff */
[----:B------:R-:W-:Y:S02]  /*3490*/  IMAD R2, R2, R104, RZ ;  /* 0x0000006802027224 */ /* 0x000fe400078e02ff */
[----:B------:R-:W-:Y:S01]  /*34a0*/  IMAD.SHL.U32 R38, R38, 0x2, RZ ;  /* 0x0000000226267824 */ /* 0x000fe200078e00ff */
[----:B------:R-:W-:Y:S01]  /*34b0*/  BSSY B0, `(.L_x_1929) ;  /* 0x0000029000007945 */ /* 0x000fe20003800000 */
[----:B-1----:R-:W-:Y:S01]  /*34c0*/  IMAD.WIDE.U32 R6, R104, R9, R28 ;  /* 0x0000000968067225 */ /* 0x002fe200078e001c */
[----:B------:R-:W-:-:S03]  /*34d0*/  MOV R224, RZ ;  /* 0x000000ff00e07202 */ /* 0x000fc60000000f00 */
[----:B------:R-:W-:Y:S01]  /*34e0*/  IMAD R2, R17, R9, R2 ;  /* 0x0000000911027224 */ /* 0x000fe200078e0202 */
[----:B------:R-:W-:-:S03]  /*34f0*/  LOP3.LUT R126, R38, 0x6, RZ, 0xc0, !PT ;  /* 0x00000006267e7812 */ /* 0x000fc600078ec0ff */
[----:B------:R-:W-:Y:S02]  /*3500*/  IMAD.IADD R2, R7, 0x1, R2 ;  /* 0x0000000107027824 */ /* 0x000fe400078e0202 */
[----:B--2---:R-:W-:Y:S01]  /*3510*/  @P1 FMUL.FTZ R224, R8, R5 ;  /* 0x0000000508e01220 */ /* 0x004fe20000410000 */
[----:B------:R-:W-:Y:S05]  /*3520*/  @P0 BRA `(.L_x_1930) ;  /* 0x0000021000000947 */ /* 0x000fea0003800000 */
[-C--:B----4-:R-:W-:Y:S02]  /*3530*/  ISETP.GE.AND P5, PT, R134, R226.reuse, PT ;  /* 0x000000e28600720c */ /* 0x090fe40003fa6270 */
[-C--:B------:R-:W-:Y:S02]  /*3540*/  ISETP.GE.AND P4, PT, R118, R226.reuse, PT ;  /* 0x000000e27600720c */ /* 0x080fe40003f86270 */
[-C--:B------:R-:W-:Y:S02]  /*3550*/  ISETP.GE.AND P2, PT, R115, R226.reuse, PT ;  /* 0x000000e27300720c */ /* 0x080fe40003f46270 */
[----:B------:R-:W-:-:S07]  /*3560*/  ISETP.GE.AND P0, PT, R114, R226, PT ;  /* 0x000000e27200720c */ /* 0x000fce0003f06270 */
[CC--:B------:R-:W-:Y:S01]  /*3570*/  @!P5 LEA R12, P6, R6.reuse, R250.reuse, 0x1 ;  /* 0x000000fa060cd211 */ /* 0x0c0fe200078c08ff */
        /* <DEDUP_REMOVED lines=28> */
.L_x_1930:
[----:B----4-:R-:W-:Y:S05]  /*3740*/  BSYNC B0 ;  /* 0x0000000000007941 */ /* 0x010fea0003800000 */
.L_x_1929:
[----:B------:R-:W-:Y:S01]  /*3750*/  ISETP.GE.AND P0, PT, R27, R16, PT ;  /* 0x000000101b00720c */ /* 0x000fe20003f06270 */
[----:B------:R-:W-:Y:S01]  /*3760*/  BSSY B0, `(.L_x_1931) ;  /* 0x000002b000007945 */ /* 0x000fe20003800000 */
[C---:B-1----:R-:W-:Y:S01]  /*3770*/  SHF.L.U64.HI R8, R234.reuse, 0x5, R235 ;  /* 0x00000005ea087819 */ /* 0x042fe200000102eb */
[----:B------:R-:W-:-:S10]  /*3780*/  IMAD.SHL.U32 R5, R234, 0x20, RZ ;  /* 0x00000020ea057824 */ /* 0x000fd400078e00ff */
[----:B------:R1:W-:Y:S04]  /*3790*/  @P0 STS.128 [R220+0x19000], RZ ;  /* 0x019000ffdc000388 */ /* 0x0003e80000000c00 */
[----:B------:R1:W-:Y:S04]  /*37a0*/  @P0 STS.128 [R220+0x1b000], RZ ;  /* 0x01b000ffdc000388 */ /* 0x0003e80000000c00 */
[----:B------:R1:W-:Y:S04]  /*37b0*/  @P0 STS.128 [R220+0x1d000], RZ ;  /* 0x01d000ffdc000388 */ /* 0x0003e80000000c00 */
[----:B------:R1:W-:Y:S01]  /*37c0*/  @P0 STS.128 [R220+0x1f000], RZ ;  /* 0x01f000ffdc000388 */ /* 0x0003e20000000c00 */
[----:B------:R-:W-:Y:S05]  /*37d0*/  @P0 BRA `(.L_x_1932) ;  /* 0x0000023000000947 */ /* 0x000fea0003800000 */
[-C--:B------:R-:W-:Y:S02]  /*37e0*/  ISETP.GE.AND P5, PT, R134, R226.reuse, PT ;  /* 0x000000e28600720c */ /* 0x080fe40003fa6270 */
[----:B------:R-:W-:-:S02]  /*37f0*/  ISETP.GE.AND P4, PT, R118, R226, PT ;  /* 0x000000e27600720c */ /* 0x000fc40003f86270 */
[----:B------:R-:W-:Y:S02]  /*3800*/  ISETP.GE.AND P2, PT, R115, R226, PT ;  /* 0x000000e27300720c */ /* 0x000fe40003f46270 */
[----:B------:R-:W-:-:S05]  /*3810*/  IADD3 R6, P0, R5, R6, RZ ;  /* 0x0000000605067210 */ /* 0x000fca0007f1e0ff */
[----:B------:R-:W-:Y:S01]  /*3820*/  IMAD.X R2, R8, 0x1, R2, P0 ;  /* 0x0000000108027824 */ /* 0x000fe200000e0602 */
[----:B------:R-:W-:Y:S01]  /*3830*/  ISETP.GE.AND P0, PT, R114, R226, PT ;  /* 0x000000e27200720c */ /* 0x000fe20003f06270 */
[----:B------:R2:W-:Y:S01]  /*3840*/  @P5 STS.128 [R220+0x19000], RZ ;  /* 0x019000ffdc005388 */ /* 0x0005e20000000c00 */
[CC--:B------:R-:W-:Y:S02]  /*3850*/  @!P5 LEA R12, P6, R6.reuse, R250.reuse, 0x1 ;  /* 0x000000fa060cd211 */ /* 0x0c0fe400078c08ff */
        /* <DEDUP_REMOVED lines=21> */
[----:B--2---:R-:W-:-:S04]  /*39b0*/  LEA R8, P0, R6, R250, 0x1 ;  /* 0x000000fa06087211 */ /* 0x004fc800078008ff */
[----:B------:R-:W-:-:S05]  /*39c0*/  LEA.HI.X R9, R6, R251, R2, 0x1, P0 ;  /* 0x000000fb06097211 */ /* 0x000fca00000f0c02 */
[----:B------:R-:W-:Y:S01]  /*39d0*/  @!PT LDS RZ, [RZ] ;  /* 0x00000000fffff984 */ /* 0x000fe20000000800 */
[----:B------:R-:W-:Y:S01]  /*39e0*/  @!PT LDS RZ, [RZ] ;  /* 0x00000000fffff984 */ /* 0x000fe20000000800 */
[----:B------:R-:W-:Y:S01]  /*39f0*/  @!PT LDS RZ, [RZ] ;  /* 0x00000000fffff984 */ /* 0x000fe20000000800 */
[----:B------:R2:W-:Y:S04]  /*3a00*/  LDGSTS.E.BYPASS.LTC128B.128 [R220+0x1f000], [R8.64+0x180] ;  /* 0x1f00018008dc7fae */ /* 0x0005e8000b901d44 */
.L_x_1932:
[----:B------:R-:W-:Y:S05]  /*3a10*/  BSYNC B0 ;  /* 0x0000000000007941 */ /* 0x000fea0003800000 */
.L_x_1931:
[C---:B------:R-:W-:Y:S01]  /*3a20*/  IMAD.SHL.U32 R2, R34.reuse, 0x40, RZ ;  /* 0x0000004022027824 */ /* 0x040fe200078e00ff */
[----:B------:R-:W-:Y:S01]  /*3a30*/  R2P PR, R34, 0x6 ;  /* 0x0000000622007804 */ /* 0x000fe20000000000 */
[----:B------:R-:W-:Y:S01]  /*3a40*/  IMAD.SHL.U32 R5, R40, 0x8, RZ ;  /* 0x0000000828057824 */ /* 0x000fe200078e00ff */
[----:B------:R-:W0:Y:S01]  /*3a50*/  LDGDEPBAR ;  /* 0x00000000000079af */ /* 0x000e220000000000 */
[----:B------:R-:W-:Y:S01]  /*3a60*/  ISETP.GT.AND P6, PT, R135, R131, PT ;  /* 0x000000838700720c */ /* 0x000fe20003fc4270 */
[----:B------:R-:W-:Y:S01]  /*3a70*/  IMAD.IADD R7, R105, 0x1, -R132 ;  /* 0x0000000169077824 */ /* 0x000fe200078e0a84 */
[----:B------:R-:W-:Y:S01]  /*3a80*/  LOP3.LUT R2, R2, 0x1c0, RZ, 0xc0, !PT ;  /* 0x000001c002027812 */ /* 0x000fe200078ec0ff */
[----:B------:R-:W-:Y:S03]  /*3a90*/  BSSY B1, `(.L_x_1933) ;  /* 0x000014c000017945 */ /* 0x000fe60003800000 */
[----:B------:R-:W-:-:S02]  /*3aa0*/  LOP3.LUT R5, R2, 0x8, R5, 0xf8, !PT ;  /* 0x0000000802057812 */ /* 0x000fc400078ef805 */
[----:B------:R-:W-:-:S04]  /*3ab0*/  SHF.R.U32.HI R2, RZ, 0x3, R2 ;  /* 0x00000003ff027819 */ /* 0x000fc80000011602 */
[----:B------:R-:W-:Y:S01]  /*3ac0*/  LOP3.LUT R2, R5, R2, RZ, 0x3c, !PT ;  /* 0x0000000205027212 */ /* 0x000fe200078e3cff */
[----:B------:R-:W-:-:S04]  /*3ad0*/  IMAD R5, R106, 0x400, R4 ;  /* 0x000004006a057824 */ /* 0x000fc800078e0204 */
[----:B------:R-:W-:Y:S02]  /*3ae0*/  IMAD R2, R36, 0x200, R2 ;  /* 0x0000020024027824 */ /* 0x000fe400078e0202 */
[----:B------:R-:W-:Y:S01]  /*3af0*/  IMAD.SHL.U32 R199, R5, 0x2, RZ ;  /* 0x0000000205c77824 */ /* 0x000fe200078e00ff */
[----:B------:R-:W-:Y:S01]  /*3b00*/  IADD3 R5, R105, 0x1, -R132 ;  /* 0x0000000169057810 */ /* 0x000fe20007ffe884 */
        /* <DEDUP_REMOVED lines=8> */
[----:B-----5:R-:W-:Y:S01]  /*3b90*/  IMAD.IADD R5, R109, 0x1, R5 ;  /* 0x000000016d057824 */ /* 0x020fe200078e0205 */
[----:B------:R-:W-:Y:S01]  /*3ba0*/  @P1 IADD3 R203, R2, -0x20, RZ ;  /* 0xffffffe002cb1810 */ /* 0x000fe20007ffe0ff */
[----:B------:R-:W3:Y:S01]  /*3bb0*/  LDSM.16.M88.4 R24, [R192+0x11000] ;  /* 0x01100000c018783b */ /* 0x000ee20000000200 */
[----:B------:R-:W-:-:S02]  /*3bc0*/  IMAD.MOV.U32 R2, RZ, RZ, 0x40 ;  /* 0x00000040ff027424 */ /* 0x000fc400078e00ff */
[C---:B------:R-:W-:Y:S01]  /*3bd0*/  IADD3 R218, R203.reuse, 0x800, RZ ;  /* 0x00000800cbda7810 */ /* 0x040fe20007ffe0ff */
[----:B------:R-:W4:Y:S01]  /*3be0*/  LDSM.16.M88.4 R40, [R192+0x11800] ;  /* 0x01180000c028783b */ /* 0x000f220000000200 */
        /* <DEDUP_REMOVED lines=10> */
[----:B------:R-:W-:Y:S01]  /*3c90*/  IMAD R2, R106, 0x10, R108 ;  /* 0x000000106a027824 */ /* 0x000fe200078e026c */
[----:B------:R-:W-:-:S02]  /*3ca0*/  IADD3 R213, R203, 0x3000, RZ ;  /* 0x00003000cbd57810 */ /* 0x000fc40007ffe0ff */
[----:B------:R-:W-:Y:S01]  /*3cb0*/  LDSM.16.M88.4 R28, [R203+0x800] ;  /* 0x00080000cb1c783b */ /* 0x000fe20000000200 */
[----:B------:R-:W-:Y:S01]  /*3cc0*/  IMAD.IADD R2, R113, 0x1, R2 ;  /* 0x0000000171027824 */ /* 0x000fe200078e0202 */
[C---:B------:R-:W-:Y:S02]  /*3cd0*/  IADD3 R212, R203.reuse, 0x3800, RZ ;  /* 0x00003800cbd47810 */ /* 0x040fe40007ffe0ff */
[----:B------:R-:W-:Y:S01]  /*3ce0*/  LDSM.16.M88.4 R60, [R203+0x1000] ;  /* 0x00100000cb3c783b */ /* 0x000fe20000000200 */
[C---:B------:R-:W-:Y:S01]  /*3cf0*/  IMAD.IADD R225, R2.reuse, 0x1, R7 ;  /* 0x0000000102e17824 */ /* 0x040fe200078e0207 */
[----:B------:R-:W-:Y:S02]  /*3d00*/  IADD3 R6, R2, 0x8, RZ ;  /* 0x0000000802067810 */ /* 0x000fe40007ffe0ff */
[----:B------:R-:W-:Y:S01]  /*3d10*/  LDSM.16.M88.4 R80, [R198+0x10000] ;  /* 0x01000000c650783b */ /* 0x000fe20000000200 */
[----:B------:R-:W-:Y:S02]  /*3d20*/  IADD3 R211, R203, 0x4000, RZ ;  /* 0x00004000cbd37810 */ /* 0x000fe40007ffe0ff */
[----:B------:R-:W-:Y:S01]  /*3d30*/  IMAD.IADD R229, R7, 0x1, R6 ;  /* 0x0000000107e57824 */ /* 0x000fe200078e0206 */
        /* <DEDUP_REMOVED lines=14> */
[C---:B---3--:R-:W-:Y:S01]  /*3e20*/  HMMA.16816.F32 R52, R12.reuse, R24, RZ ;  /* 0x000000180c34723c */ /* 0x048fe200000018ff */
[----:B------:R-:W-:Y:S07]  /*3e30*/  LDSM.16.M88.4 R96, [R203+0x6000] ;  /* 0x00600000cb60783b */ /* 0x000fee0000000200 */
[C---:B------:R-:W-:Y:S08]  /*3e40*/  HMMA.16816.F32 R56, R12.reuse, R26, RZ ;  /* 0x0000001a0c38723c */ /* 0x040ff000000018ff */
[C---:B----4-:R-:W-:Y:S08]  /*3e50*/  HMMA.16816.F32 R24, R12.reuse, R42, RZ ;  /* 0x0000002a0c18723c */ /* 0x050ff000000018ff */
[C---:B-1----:R-:W-:Y:S08]  /*3e60*/  HMMA.16816.F32 R44, R12.reuse, R16, RZ ;  /* 0x000000100c2c723c */ /* 0x042ff000000018ff */
[C---:B------:R-:W-:Y:S01]  /*3e70*/  HMMA.16816.F32 R48, R12.reuse, R18, RZ ;  /* 0x000000120c30723c */ /* 0x040fe200000018ff */
[----:B------:R-:W1:Y:S07]  /*3e80*/  LDSM.16.M88.4 R16, [R202] ;  /* 0x00000000ca10783b */ /* 0x000e6e0000000200 */
[----:B------:R-:W-:Y:S08]  /*3e90*/  HMMA.16816.F32 R64, R12, R40, RZ ;  /* 0x000000280c40723c */ /* 0x000ff000000018ff */
[C---:B--2---:R-:W-:Y:S08]  /*3ea0*/  HMMA.16816.F32 R40, R8.reuse, R20, R36 ;  /* 0x000000140828723c */ /* 0x044ff00000001824 */
[C---:B------:R-:W-:Y:S08]  /*3eb0*/  HMMA.16816.F32 R12, R8.reuse, R22, R32 ;  /* 0x00000016080c723c */ /* 0x040ff00000001820 */
[C---:B------:R-:W-:Y:S01]  /*3ec0*/  HMMA.16816.F32 R76, R8.reuse, R70, R24 ;  /* 0x00000046084c723c */ /* 0x040fe20000001818 */
[----:B------:R-:W2:Y:S07]  /*3ed0*/  LDSM.16.M88.4 R24, [R198+0x11000] ;  /* 0x01100000c618783b */ /* 0x000eae0000000200 */
[C---:B------:R-:W-:Y:S01]  /*3ee0*/  HMMA.16816.F32 R20, R8.reuse, R28, R44 ;  /* 0x0000001c0814723c */ /* 0x040fe2000000182c */
[----:B------:R-:W3:Y:S07]  /*3ef0*/  LDSM.16.M88.4 R44, [R198+0x11800] ;  /* 0x01180000c62c783b */ /* 0x000eee0000000200 */
[C---:B------:R-:W-:Y:S01]  /*3f00*/  HMMA.16816.F32 R36, R8.reuse, R30, R48 ;  /* 0x0000001e0824723c */ /* 0x040fe20000001830 */
[----:B------:R-:W-:Y:S07]  /*3f10*/  LDSM.16.M88.4 R48, [R197] ;  /* 0x00000000c530783b */ /* 0x000fee0000000200 */
[C---:B------:R-:W-:Y:S08]  /*3f20*/  HMMA.16816.F32 R32, R8.reuse, R60, R52 ;  /* 0x0000003c0820723c */ /* 0x040ff00000001834 */
[C---:B------:R-:W-:Y:S01]  /*3f30*/  HMMA.16816.F32 R28, R8.reuse, R62, R56 ;  /* 0x0000003e081c723c */ /* 0x040fe20000001838 */
[----:B------:R-:W-:Y:S07]  /*3f40*/  LDSM.16.M88.4 R56, [R197+0x800] ;  /* 0x00080000c538783b */ /* 0x000fee0000000200 */
[----:B------:R-:W-:Y:S01]  /*3f50*/  HMMA.16816.F32 R60, R8, R68, R64 ;  /* 0x00000044083c723c */ /* 0x000fe20000001840 */
[----:B------:R-:W4:Y:S07]  /*3f60*/  LDSM.16.M88.4 R8, [R201] ;  /* 0x00000000c908783b */ /* 0x000f2e0000000200 */
[C---:B-1----:R-:W-:Y:S08]  /*3f70*/  HMMA.16816.F32 R72, R16.reuse, R80, R40 ;  /* 0x000000501048723c */ /* 0x042ff00000001828 */
[C---:B------:R-:W-:Y:S01]  /*3f80*/  HMMA.16816.F32 R68, R16.reuse, R82, R12 ;  /* 0x000000521044723c */ /* 0x040fe2000000180c */
[----:B------:R-:W-:Y:S04]  /*3f90*/  LDSM.16.M88.4 R12, [R199+0x4000] ;  /* 0x00400000c70c783b */ /* 0x000fe80000000200 */
[----:B------:R-:W-:Y:S03]  /*3fa0*/  LDSM.16.M88.4 R80, [R198+0x13000] ;  /* 0x01300000c650783b */ /* 0x000fe60000000200 */
[C---:B------:R-:W-:Y:S08]  /*3fb0*/  HMMA.16816.F32 R64, R16.reuse, R84, R20 ;  /* 0x000000541040723c */ /* 0x040ff00000001814 */
[C---:B------:R-:W-:Y:S01]  /*3fc0*/  HMMA.16816.F32 R52, R16.reuse, R86, R36 ;  /* 0x000000561034723c */ /* 0x040fe20000001824 */
[----:B------:R-:W1:Y:S04]  /*3fd0*/  LDSM.16.M88.4 R36, [R197+0x1000] ;  /* 0x00100000c524783b */ /* 0x000e680000000200 */
[----:B------:R-:W-:Y:S03]  /*3fe0*/  LDSM.16.M88.4 R84, [R198+0x12000] ;  /* 0x01200000c654783b */ /* 0x000fe60000000200 */
[C---:B--2---:R-:W-:Y:S01]  /*3ff0*/  HMMA.16816.F32 R40, R16.reuse, R24, R32 ;  /* 0x000000181028723c */ /* 0x044fe20000001820 */
[----:B------:R-:W2:Y:S07]  /*4000*/  LDSM.16.M88.4 R32, [R197+0x1800] ;  /* 0x00180000c520783b */ /* 0x000eae0000000200 */
[C---:B------:R-:W-:Y:S08]  /*4010*/  HMMA.16816.F32 R28, R16.reuse, R26, R28 ;  /* 0x0000001a101c723c */ /* 0x040ff0000000181c */
[C---:B---3--:R-:W-:Y:S01]  /*4020*/  HMMA.16816.F32 R24, R16.reuse, R44, R60 ;  /* 0x0000002c1018723c */ /* 0x048fe2000000183c */
[----:B------:R-:W3:Y:S07]  /*4030*/  LDSM.16.M88.4 R60, [R192+0x12000] ;  /* 0x01200000c03c783b */ /* 0x000eee0000000200 */
[----:B------:R-:W-:Y:S01]  /*4040*/  HMMA.16816.F32 R16, R16, R46, R76 ;  /* 0x0000002e1010723c */ /* 0x000fe2000000184c */
[----:B------:R-:W2:Y:S07]  /*4050*/  LDSM.16.M88.4 R76, [R192+0x12800] ;  /* 0x01280000c04c783b */ /* 0x000eae0000000200 */
[C---:B----4-:R-:W-:Y:S01]  /*4060*/  HMMA.16816.F32 R20, R8.reuse, R48, R72 ;  /* 0x000000300814723c */ /* 0x050fe20000001848 */
[----:B------:R-:W4:Y:S07]  /*4070*/  LDSM.16.M88.4 R72, [R192+0x13000] ;  /* 0x01300000c048783b */ /* 0x000f2e0000000200 */
[C---:B------:R-:W-:Y:S01]  /*4080*/  HMMA.16816.F32 R44, R8.reuse, R50, R68 ;  /* 0x00000032082c723c */ /* 0x040fe20000001844 */
[----:B------:R-:W3:Y:S07]  /*4090*/  LDSM.16.M88.4 R68, [R192+0x13800] ;  /* 0x01380000c044783b */ /* 0x000eee0000000200 */
[C---:B------:R-:W-:Y:S08]  /*40a0*/  HMMA.16816.F32 R64, R8.reuse, R56, R64 ;  /* 0x000000380840723c */ /* 0x040ff00000001840 */
[C---:B------:R-:W-:Y:S08]  /*40b0*/  HMMA.16816.F32 R56, R8.reuse, R58, R52 ;  /* 0x0000003a0838723c */ /* 0x040ff00000001834 */
[C---:B-1----:R-:W-:Y:S08]  /*40c0*/  HMMA.16816.F32 R52, R8.reuse, R36, R40 ;  /* 0x000000240834723c */ /* 0x042ff00000001828 */
[C---:B------:R-:W-:Y:S08]  /*40d0*/  HMMA.16816.F32 R48, R8.reuse, R38, R28 ;  /* 0x000000260830723c */ /* 0x040ff0000000181c */
[C---:B--2---:R-:W-:Y:S01]  /*40e0*/  HMMA.16816.F32 R36, R8.reuse, R32, R24 ;  /* 0x000000200824723c */ /* 0x044fe20000001818 */
[----:B------:R-:W-:Y:S07]  /*40f0*/  LDSM.16.M88.4 R24, [R203+0x2000] ;  /* 0x00200000cb18783b */ /* 0x000fee0000000200 */
[----:B------:R-:W-:Y:S01]  /*4100*/  HMMA.16816.F32 R16, R8, R34, R16 ;  /* 0x000000220810723c */ /* 0x000fe20000001810 */
[----:B------:R-:W1:Y:S07]  /*4110*/  LDSM.16.M88.4 R8, [R200+0x4000] ;  /* 0x00400000c808783b */ /* 0x000e6e0000000200 */
[C---:B---3--:R-:W-:Y:S08]  /*4120*/  HMMA.16816.F32 R20, R12.reuse, R60, R20 ;  /* 0x0000003c0c14723c */ /* 0x048ff00000001814 */
[C---:B------:R-:W-:Y:S01]  /*4130*/  HMMA.16816.F32 R28, R12.reuse, R62, R44 ;  /* 0x0000003e0c1c723c */ /* 0x040fe2000000182c */
[----:B------:R-:W2:Y:S04]  /*4140*/  LDSM.16.M88.4 R60, [R203+0x2800] ;  /* 0x00280000cb3c783b */ /* 0x000ea80000000200 */
[----:B------:R-:W-:Y:S03]  /*4150*/  LDSM.16.M88.4 R44, [R203+0x3800] ;  /* 0x00380000cb2c783b */ /* 0x000fe60000000200 */
[C---:B------:R-:W-:Y:S01]  /*4160*/  HMMA.16816.F32 R40, R12.reuse, R76, R64 ;  /* 0x0000004c0c28723c */ /* 0x040fe20000001840 */
[----:B------:R-:W3:Y:S07]  /*4170*/  LDSM.16.M88.4 R64, [R203+0x3000] ;  /* 0x00300000cb40783b */ /* 0x000eee0000000200 */
[C---:B----4-:R-:W-:Y:S08]  /*4180*/  HMMA.16816.F32 R52, R12.reuse, R72, R52 ;  /* 0x000000480c34723c */ /* 0x050ff00000001834 */
[C---:B------:R-:W-:Y:S01]  /*4190*/  HMMA.16816.F32 R56, R12.reuse, R78, R56 ;  /* 0x0000004e0c38723c */ /* 0x040fe20000001838 */
[----:B------:R-:W-:Y:S07]  /*41a0*/  LDSM.16.M88.4 R76, [R198+0x12800] ;  /* 0x01280000c64c783b */ /* 0x000fee0000000200 */
[C---:B------:R-:W-:Y:S01]  /*41b0*/  HMMA.16816.F32 R48, R12.reuse, R74, R48 ;  /* 0x0000004a0c30723c */ /* 0x040fe20000001830 */
[----:B------:R-:W-:Y:S07]  /*41c0*/  LDSM.16.M88.4 R72, [R198+0x13800] ;  /* 0x01380000c648783b */ /* 0x000fee0000000200 */
[C---:B------:R-:W-:Y:S08]  /*41d0*/  HMMA.16816.F32 R36, R12.reuse, R68, R36 ;  /* 0x000000440c24723c */ /* 0x040ff00000001824 */
[----:B------:R-:W-:Y:S01]  /*41e0*/  HMMA.16816.F32 R32, R12, R70, R16 ;  /* 0x000000460c20723c */ /* 0x000fe20000001810 */
[----:B------:R-:W4:Y:S07]  /*41f0*/  LDSM.16.M88.4 R12, [R202+0x4000] ;  /* 0x00400000ca0c783b */ /* 0x000f2e0000000200 */
[C---:B-1----:R-:W-:Y:S08]  /*4200*/  HMMA.16816.F32 R16, R8.reuse, R24, R20 ;  /* 0x000000180810723c */ /* 0x042ff00000001814 */
[C---:B------:R-:W-:Y:S08]  /*4210*/  HMMA.16816.F32 R28, R8.reuse, R26, R28 ;  /* 0x0000001a081c723c */ /* 0x040ff0000000181c */
[C---:B--2---:R-:W-:Y:S01]  /*4220*/  HMMA.16816.F32 R24, R8.reuse, R60, R40 ;  /* 0x0000003c0818723c */ /* 0x044fe20000001828 */
[----:B------:R-:W-:Y:S07]  /*4230*/  LDSM.16.M88.4 R40, [R197+0x2800] ;  /* 0x00280000c528783b */ /* 0x000fee0000000200 */
[C---:B---3--:R-:W-:Y:S01]  /*4240*/  HMMA.16816.F32 R68, R8.reuse, R64, R52 ;  /* 0x000000400844723c */ /* 0x048fe20000001834 */
[----:B------:R-:W-:Y:S07]  /*4250*/  LDSM.16.M88.4 R52, [R197+0x2000] ;  /* 0x00200000c534783b */ /* 0x000fee0000000200 */
[C---:B------:R-:W-:Y:S08]  /*4260*/  HMMA.16816.F32 R20, R8.reuse, R62, R56 ;  /* 0x0000003e0814723c */ /* 0x040ff00000001838 */
[C---:B------:R-:W-:Y:S08]  /*4270*/  HMMA.16816.F32 R64, R8.reuse, R66, R48 ;  /* 0x000000420840723c */ /* 0x040ff00000001830 */
[C---:B------:R-:W-:Y:S08]  /*4280*/  HMMA.16816.F32 R60, R8.reuse, R44, R36 ;  /* 0x0000002c083c723c */ /* 0x040ff00000001824 */
[----:B------:R-:W-:Y:S01]  /*4290*/  HMMA.16816.F32 R56, R8, R46, R32 ;  /* 0x0000002e0838723c */ /* 0x000fe20000001820 */
[----:B------:R-:W1:Y:S04]  /*42a0*/  LDSM.16.M88.4 R8, [R201+0x4000] ;  /* 0x00400000c908783b */ /* 0x000e680000000200 */
[----:B------:R-:W2:Y:S03]  /*42b0*/  LDSM.16.M88.4 R32, [R197+0x3000] ;  /* 0x00300000c520783b */ /* 0x000ea60000000200 */
[C---:B----4-:R-:W-:Y:S08]  /*42c0*/  HMMA.16816.F32 R36, R12.reuse, R76, R24 ;  /* 0x0000004c0c24723c */ /* 0x050ff00000001818 */
[C---:B------:R-:W-:Y:S01]  /*42d0*/  HMMA.16816.F32 R48, R12.reuse, R84, R16 ;  /* 0x000000540c30723c */ /* 0x040fe20000001810 */
[----:B------:R-:W-:Y:S07]  /*42e0*/  LDSM.16.M88.4 R16, [R199+0x8000] ;  /* 0x00800000c710783b */ /* 0x000fee0000000200 */
[C---:B------:R-:W-:Y:S01]  /*42f0*/  HMMA.16816.F32 R44, R12.reuse, R86, R28 ;  /* 0x000000560c2c723c */ /* 0x040fe2000000181c */
[----:B------:R-:W-:Y:S07]  /*4300*/  LDSM.16.M88.4 R84, [R192+0x14000] ;  /* 0x01400000c054783b */ /* 0x000fee0000000200 */
[C---:B------:R-:W-:Y:S08]  /*4310*/  HMMA.16816.F32 R24, R12.reuse, R80, R68 ;  /* 0x000000500c18723c */ /* 0x040ff00000001844 */
[C---:B------:R-:W-:Y:S01]  /*4320*/  HMMA.16816.F32 R28, R12.reuse, R78, R20 ;  /* 0x0000004e0c1c723c */ /* 0x040fe20000001814 */
[----:B------:R-:W3:Y:S07]  /*4330*/  LDSM.16.M88.4 R76, [R197+0x3800] ;  /* 0x00380000c54c783b */ /* 0x000eee0000000200 */
[C---:B------:R-:W-:Y:S01]  /*4340*/  HMMA.16816.F32 R20, R12.reuse, R82, R64 ;  /* 0x000000520c14723c */ /* 0x040fe20000001840 */
[----:B------:R-:W4:Y:S07]  /*4350*/  LDSM.16.M88.4 R80, [R192+0x14800] ;  /* 0x01480000c050783b */ /* 0x000f2e0000000200 */
[C---:B------:R-:W-:Y:S08]  /*4360*/  HMMA.16816.F32 R60, R12.reuse, R72, R60 ;  /* 0x000000480c3c723c */ /* 0x040ff0000000183c */
[----:B------:R-:W-:Y:S01]  /*4370*/  HMMA.16816.F32 R56, R12, R74, R56 ;  /* 0x0000004a0c38723c */ /* 0x000fe20000001838 */
[----:B------:R-:W-:Y:S07]  /*4380*/  LDSM.16.M88.4 R12, [R200+0x8000] ;  /* 0x00800000c80c783b */ /* 0x000fee0000000200 */
[C---:B-1----:R-:W-:Y:S08]  /*4390*/  HMMA.16816.F32 R64, R8.reuse, R40, R36 ;  /* 0x000000280840723c */ /* 0x042ff00000001824 */
[C---:B------:R-:W-:Y:S01]  /*43a0*/  HMMA.16816.F32 R72, R8.reuse, R52, R48 ;  /* 0x000000340848723c */ /* 0x040fe20000001830 */
[----:B------:R-:W-:Y:S07]  /*43b0*/  LDSM.16.M88.4 R48, [R203+0x4000] ;  /* 0x00400000cb30783b */ /* 0x000fee0000000200 */
[C---:B------:R-:W-:Y:S08]  /*43c0*/  HMMA.16816.F32 R68, R8.reuse, R54, R44 ;  /* 0x000000360844723c */ /* 0x040ff0000000182c */
[C---:B--2---:R-:W-:Y:S01]  /*43d0*/  HMMA.16816.F32 R36, R8.reuse, R32, R24 ;  /* 0x000000200824723c */ /* 0x044fe20000001818 */
[----:B------:R-:W1:Y:S07]  /*43e0*/  LDSM.16.M88.4 R24, [R192+0x15000] ;  /* 0x01500000c018783b */ /* 0x000e6e0000000200 */
[C---:B------:R-:W-:Y:S01]  /*43f0*/  HMMA.16816.F32 R52, R8.reuse, R42, R28 ;  /* 0x0000002a0834723c */ /* 0x040fe2000000181c */
[----:B------:R-:W2:Y:S07]  /*4400*/  LDSM.16.M88.4 R40, [R192+0x15800] ;  /* 0x01580000c028783b */ /* 0x000eae0000000200 */
[C---:B------:R-:W-:Y:S08]  /*4410*/  HMMA.16816.F32 R20, R8.reuse, R34, R20 ;  /* 0x000000220814723c */ /* 0x040ff00000001814 */
[----:B---3--:R-:W-:Y:S08]  /*4420*/  HMMA.16816.F32 R32, R8, R76, R60 ;  /* 0x0000004c0820723c */ /* 0x008ff0000000183c */
[----:B------:R-:W-:Y:S01]  /*4430*/  HMMA.16816.F32 R44, R16, R84, R72 ;  /* 0x00000054102c723c */ /* 0x000fe20000001848 */
[----:B------:R-:W3:Y:S07]  /*4440*/  LDSM.16.M88.4 R72, [R203+0x4800] ;  /* 0x00480000cb48783b */ /* 0x000eee0000000200 */
[----:B------:R-:W-:Y:S01]  /*4450*/  HMMA.16816.F32 R28, R8, R78, R56 ;  /* 0x0000004e081c723c */ /* 0x000fe20000001838 */
[----:B------:R-:W2:Y:S04]  /*4460*/  LDSM.16.M88.4 R76, [R203+0x5000] ;  /* 0x00500000cb4c783b */ /* 0x000ea80000000200 */
[----:B------:R-:W-:Y:S03]  /*4470*/  LDSM.16.M88.4 R8, [R202+0x8000] ;  /* 0x00800000ca08783b */ /* 0x000fe60000000200 */
[C---:B------:R-:W-:Y:S01]  /*4480*/  HMMA.16816.F32 R56, R16.reuse, R86, R68 ;  /* 0x000000561038723c */ /* 0x040fe20000001844 */
[----:B------:R-:W3:Y:S07]  /*4490*/  LDSM.16.M88.4 R84, [R198+0x14000] ;  /* 0x01400000c654783b */ /* 0x000eee0000000200 */
[C---:B----4-:R-:W-:Y:S08]  /*44a0*/  HMMA.16816.F32 R60, R16.reuse, R82, R52 ;  /* 0x00000052103c723c */ /* 0x050ff00000001834 */
[C---:B------:R-:W-:Y:S01]  /*44b0*/  HMMA.16816.F32 R64, R16.reuse, R80, R64 ;  /* 0x000000501040723c */ /* 0x040fe20000001840 */
[----:B------:R-:W-:Y:S07]  /*44c0*/  LDSM.16.M88.4 R80, [R197+0x4800] ;  /* 0x00480000c550783b */ /* 0x000fee0000000200 */
[C---:B-1----:R-:W-:Y:S08]  /*44d0*/  HMMA.16816.F32 R52, R16.reuse, R26, R20 ;  /* 0x0000001a1034723c */ /* 0x042ff00000001814 */
[C---:B------:R-:W-:Y:S08]  /*44e0*/  HMMA.16816.F32 R68, R16.reuse, R24, R36 ;  /* 0x000000181044723c */ /* 0x040ff00000001824 */
[C---:B--2---:R-:W-:Y:S08]  /*44f0*/  HMMA.16816.F32 R20, R16.reuse, R40, R32 ;  /* 0x000000281014723c */ /* 0x044ff00000001820 */
[----:B------:R-:W-:Y:S08]  /*4500*/  HMMA.16816.F32 R24, R16, R42, R28 ;  /* 0x0000002a1018723c */ /* 0x000ff0000000181c */
[C---:B------:R-:W-:Y:S08]  /*4510*/  HMMA.16816.F32 R16, R12.reuse, R48, R44 ;  /* 0x000000300c10723c */ /* 0x040ff0000000182c */
[C---:B------:R-:W-:Y:S01]  /*4520*/  HMMA.16816.F32 R36, R12.reuse, R50, R56 ;  /* 0x000000320c24723c */ /* 0x040fe20000001838 */
[----:B------:R-:W1:Y:S04]  /*4530*/  LDSM.16.M88.4 R48, [R198+0x14800] ;  /* 0x01480000c630783b */ /* 0x000e680000000200 */
[----:B------:R-:W2:Y:S03]  /*4540*/  LDSM.16.M88.4 R56, [R198+0x15000] ;  /* 0x01500000c638783b */ /* 0x000ea60000000200 */
[C---:B---3--:R-:W-:Y:S08]  /*4550*/  HMMA.16816.F32 R40, R12.reuse, R72, R64 ;  /* 0x000000480c28723c */ /* 0x048ff00000001840 */
        /* <DEDUP_REMOVED lines=9> */
[C---:B------:R-:W-:Y:S01]  /*45f0*/  HMMA.16816.F32 R28, R8.reuse, R84, R16 ;  /* 0x00000054081c723c */ /* 0x040fe20000001810 */
[----:B------:R-:W-:Y:S07]  /*4600*/  LDSM.16.M88.4 R16, [R199+0xc000] ;  /* 0x00c00000c710783b */ /* 0x000fee0000000200 */
[C---:B------:R-:W-:Y:S01]  /*4610*/  HMMA.16816.F32 R24, R8.reuse, R86, R36 ;  /* 0x000000560818723c */ /* 0x040fe20000001824 */
[----:B------:R-:W4:Y:S07]  /*4620*/  LDSM.16.M88.4 R84, [R197+0x5000] ;  /* 0x00500000c554783b */ /* 0x000f2e0000000200 */
[C---:B-1----:R-:W-:Y:S08]  /*4630*/  HMMA.16816.F32 R12, R8.reuse, R48, R40 ;  /* 0x00000030080c723c */ /* 0x042ff00000001828 */
[C---:B------:R-:W-:Y:S08]  /*4640*/  HMMA.16816.F32 R48, R8.reuse, R50, R44 ;  /* 0x000000320830723c */ /* 0x040ff0000000182c */
[C---:B--2---:R-:W-:Y:S01]  /*4650*/  HMMA.16816.F32 R52, R8.reuse, R56, R68 ;  /* 0x000000380834723c */ /* 0x044fe20000001844 */
[----:B------:R-:W1:Y:S07]  /*4660*/  LDSM.16.M88.4 R68, [R192+0x16800] ;  /* 0x01680000c044783b */ /* 0x000e6e0000000200 */
[----:B------:R-:W-:Y:S01]  /*4670*/  HMMA.16816.F32 R56, R8, R58, R64 ;  /* 0x0000003a0838723c */ /* 0x000fe20000001840 */
[----:B------:R-:W-:Y:S07]  /*4680*/  LDSM.16.M88.4 R64, [R203+0x6800] ;  /* 0x00680000cb40783b */ /* 0x000fee0000000200 */
[C---:B---3--:R-:W-:Y:S08]  /*4690*/  HMMA.16816.F32 R40, R20.reuse, R76, R28 ;  /* 0x0000004c1428723c */ /* 0x048ff0000000181c */
[----:B------:R-:W-:Y:S01]  /*46a0*/  HMMA.16816.F32 R36, R20, R78, R24 ;  /* 0x0000004e1424723c */ /* 0x000fe20000001818 */
[----:B------:R-:W2:Y:S07]  /*46b0*/  LDSM.16.M88.4 R76, [R192+0x17000] ;  /* 0x01700000c04c783b */ /* 0x000eae0000000200 */
[C---:B------:R-:W-:Y:S08]  /*46c0*/  HMMA.16816.F32 R60, R8.reuse, R72, R60 ;  /* 0x00000048083c723c */ /* 0x040ff0000000183c */
[----:B------:R-:W-:Y:S01]  /*46d0*/  HMMA.16816.F32 R44, R8, R74, R32 ;  /* 0x0000004a082c723c */ /* 0x000fe20000001820 */
[----:B------:R-:W3:Y:S04]  /*46e0*/  LDSM.16.M88.4 R8, [R200+0xc000] ;  /* 0x00c00000c808783b */ /* 0x000ee80000000200 */
[----:B------:R-:W1:Y:S03]  /*46f0*/  LDSM.16.M88.4 R72, [R203+0x7000] ;  /* 0x00700000cb48783b */ /* 0x000e660000000200 */
[C---:B------:R-:W-:Y:S08]  /*4700*/  HMMA.16816.F32 R28, R20.reuse, R82, R48 ;  /* 0x00000052141c723c */ /* 0x040ff00000001830 */
[C---:B------:R-:W-:Y:S01]  /*4710*/  HMMA.16816.F32 R32, R20.reuse, R80, R12 ;  /* 0x000000501420723c */ /* 0x040fe2000000180c */
[----:B------:R-:W1:Y:S04]  /*4720*/  LDSM.16.M88.4 R80, [R203+0x7800] ;  /* 0x00780000cb50783b */ /* 0x000e680000000200 */
[----:B------:R-:W-:Y:S03]  /*4730*/  LDSM.16.M88.4 R12, [R202+0xc000] ;  /* 0x00c00000ca0c783b */ /* 0x000fe60000000200 */
[C---:B----4-:R-:W-:Y:S08]  /*4740*/  HMMA.16816.F32 R24, R20.reuse, R84, R52 ;  /* 0x000000541418723c */ /* 0x050ff00000001834 */
[C---:B------:R-:W-:Y:S01]  /*4750*/  HMMA.16816.F32 R56, R20.reuse, R86, R56 ;  /* 0x000000561438723c */ /* 0x040fe20000001838 */
[----:B------:R-:W-:Y:S07]  /*4760*/  LDSM.16.M88.4 R84, [R198+0x17000] ;  /* 0x01700000c654783b */ /* 0x000fee0000000200 */
[C---:B------:R-:W-:Y:S08]  /*4770*/  HMMA.16816.F32 R60, R20.reuse, R92, R60 ;  /* 0x0000005c143c723c */ /* 0x040ff0000000183c */
[----:B------:R-:W-:Y:S01]  /*4780*/  HMMA.16816.F32 R52, R20, R94, R44 ;  /* 0x0000005e1434723c */ /* 0x000fe2000000182c */
[----:B------:R-:W4:Y:S07]  /*4790*/  LDSM.16.M88.4 R92, [R198+0x16000] ;  /* 0x01600000c65c783b */ /* 0x000f2e0000000200 */
[C---:B------:R-:W-:Y:S08]  /*47a0*/  HMMA.16816.F32 R20, R16.reuse, R100, R40 ;  /* 0x000000641014723c */ /* 0x040ff00000001828 */
[C---:B-1----:R-:W-:Y:S08]  /*47b0*/  HMMA.16816.F32 R40, R16.reuse, R70, R28 ;  /* 0x000000461028723c */ /* 0x042ff0000000181c */
[C---:B------:R-:W-:Y:S08]  /*47c0*/  HMMA.16816.F32 R48, R16.reuse, R102, R36 ;  /* 0x000000661030723c */ /* 0x040ff00000001824 */
[C---:B------:R-:W-:Y:S08]  /*47d0*/  HMMA.16816.F32 R44, R16.reuse, R68, R32 ;  /* 0x00000044102c723c */ /* 0x040ff00000001820 */
[C---:B--2---:R-:W-:Y:S08]  /*47e0*/  HMMA.16816.F32 R36, R16.reuse, R76, R24 ;  /* 0x0000004c1024723c */ /* 0x044ff00000001818 */
[C---:B------:R-:W-:Y:S01]  /*47f0*/  HMMA.16816.F32 R32, R16.reuse, R78, R56 ;  /* 0x0000004e1020723c */ /* 0x040fe20000001838 */
[----:B------:R-:W1:Y:S07]  /*4800*/  LDSM.16.M88.4 R76, [R198+0x16800] ;  /* 0x01680000c64c783b */ /* 0x000e6e0000000200 */
[C---:B------:R-:W-:Y:S08]  /*4810*/  HMMA.16816.F32 R28, R16.reuse, R88, R60 ;  /* 0x00000058101c723c */ /* 0x040ff0000000183c */
[----:B------:R-:W-:Y:S01]  /*4820*/  HMMA.16816.F32 R24, R16, R90, R52 ;  /* 0x0000005a1018723c */ /* 0x000fe20000001834 */
        /* <DEDUP_REMOVED lines=8> */
[C---:B------:R-:W-:Y:S08]  /*48b0*/  HMMA.16816.F32 R68, R8.reuse, R80, R28 ;  /* 0x000000500844723c */ /* 0x040ff0000000181c */
[C---:B------:R-:W-:Y:S01]  /*48c0*/  HMMA.16816.F32 R72, R8.reuse, R74, R32 ;  /* 0x0000004a0848723c */ /* 0x040fe20000001820 */
[----:B------:R-:W-:Y:S07]  /*48d0*/  LDSM.16.M88.4 R32, [R197+0x6800] ;  /* 0x00680000c520783b */ /* 0x000fee0000000200 */
[----:B------:R-:W-:Y:S01]  /*48e0*/  HMMA.16816.F32 R64, R8, R82, R24 ;  /* 0x000000520840723c */ /* 0x000fe20000001818 */
[----:B------:R-:W3:Y:S07]  /*48f0*/  LDSM.16.M88.4 R8, [R201+0xc000] ;  /* 0x00c00000c908783b */ /* 0x000eee0000000200 */
[C---:B----4-:R-:W-:Y:S08]  /*4900*/  HMMA.16816.F32 R56, R12.reuse, R92, R20 ;  /* 0x0000005c0c38723c */ /* 0x050ff00000001814 */
[----:B-1----:R-:W-:Y:S01]  /*4910*/  HMMA.16816.F32 R20, R12, R78, R60 ;  /* 0x0000004e0c14723c */ /* 0x002fe2000000183c */
[----:B------:R-:W1:Y:S01]  /*4920*/  LDSM.16.M88.4 R60, [R197+0x7800] ;  /* 0x00780000c53c783b */ /* 0x000e620000000200 */
[----:B------:R-:W-:-:S06]  /*4930*/  DEPBAR.LE SB0, 0x0 ;  /* 0x000080000000791a */ /* 0x000fcc0000000000 */
[C---:B------:R-:W-:Y:S08]  /*4940*/  HMMA.16816.F32 R28, R12.reuse, R94, R16 ;  /* 0x0000005e0c1c723c */ /* 0x040ff00000001810 */
[C---:B------:R-:W-:Y:S08]  /*4950*/  HMMA.16816.F32 R16, R12.reuse, R84, R48 ;  /* 0x000000540c10723c */ /* 0x040ff00000001830 */
[C---:B------:R-:W-:Y:S08]  /*4960*/  HMMA.16816.F32 R24, R12.reuse, R76, R44 ;  /* 0x0000004c0c18723c */ /* 0x040ff0000000182c */
[C---:B--2---:R-:W-:Y:S08]  /*4970*/  HMMA.16816.F32 R48, R12.reuse, R52, R68 ;  /* 0x000000340c30723c */ /* 0x044ff00000001844 */
[C---:B------:R-:W-:Y:S08]  /*4980*/  HMMA.16816.F32 R44, R12.reuse, R86, R72 ;  /* 0x000000560c2c723c */ /* 0x040ff00000001848 */
[----:B------:R-:W-:Y:S07]  /*4990*/  HMMA.16816.F32 R52, R12, R54, R64 ;  /* 0x000000360c34723c */ /* 0x000fee0000001840 */
[----:B------:R-:W-:Y:S01]  /*49a0*/  IMAD.IADD R12, R2, 0x1, R5 ;  /* 0x00000001020c7824 */ /* 0x000fe200078e0205 */
[----:B---3--:R-:W-:Y:S01]  /*49b0*/  HMMA.16816.F32 R72, R8, R40, R16 ;  /* 0x000000280848723c */ /* 0x008fe20000001810 */
[----:B------:R-:W-:-:S02]  /*49c0*/  IMAD.IADD R5, R5, 0x1, R6 ;  /* 0x0000000105057824 */ /* 0x000fc400078e0206 */
[--C-:B------:R-:W-:Y:S01]  /*49d0*/  IMAD.IADD R2, R225, 0x1, -R107.reuse ;  /* 0x00000001e1027824 */ /* 0x100fe200078e0a6b */
[-C--:B------:R-:W-:Y:S02]  /*49e0*/  IMNMX R231, R12, R105.reuse, PT ;  /* 0x000000690ce77217 */ /* 0x080fe40003800200 */
[----:B------:R-:W-:Y:S01]  /*49f0*/  IMNMX R230, R5, R105, PT ;  /* 0x0000006905e67217 */ /* 0x000fe20003800200 */
[----:B------:R-:W-:Y:S01]  /*4a00*/  IMAD.IADD R5, R229, 0x1, -R107 ;  /* 0x00000001e5057824 */ /* 0x000fe200078e0a6b */
[----:B------:R-:W-:Y:S01]  /*4a10*/  HMMA.16816.F32 R56, R8, R36, R56 ;  /* 0x000000240838723c */ /* 0x000fe20000001838 */
[----:B------:R-:W-:-:S03]  /*4a20*/  IMNMX R228, RZ, R2, !PT ;  /* 0x00000002ffe47217 */ /* 0x000fc60007800200 */
[----:B------:R-:W-:-:S04]  /*4a30*/  IMNMX R227, RZ, R5, !PT ;  /* 0x00000005ffe37217 */ /* 0x000fc80007800200 */
[C---:B------:R-:W-:Y:S08]  /*4a40*/  HMMA.16816.F32 R28, R8.reuse, R38, R28 ;  /* 0x00000026081c723c */ /* 0x040ff0000000181c */
[C---:B------:R-:W-:Y:S08]  /*4a50*/  HMMA.16816.F32 R64, R8.reuse, R32, R24 ;  /* 0x000000200840723c */ /* 0x040ff00000001818 */
[C---:B------:R-:W-:Y:S08]  /*4a60*/  HMMA.16816.F32 R68, R8.reuse, R34, R20 ;  /* 0x000000220844723c */ /* 0x040ff00000001814 */
[C---:B------:R-:W-:Y:S08]  /*4a70*/  HMMA.16816.F32 R40, R8.reuse, R42, R44 ;  /* 0x0000002a0828723c */ /* 0x040ff0000000182c */
[C---:B-1----:R-:W-:Y:S08]  /*4a80*/  HMMA.16816.F32 R76, R8.reuse, R60, R48 ;  /* 0x0000003c084c723c */ /* 0x042ff00000001830 */
[----:B------:R-:W-:Y:S01]  /*4a90*/  HMMA.16816.F32 R80, R8, R62, R52 ;  /* 0x0000003e0850723c */ /* 0x000fe20000001834 */
[----:B------:R-:W-:Y:S06]  /*4aa0*/  BAR.SYNC.DEFER_BLOCKING 0x0 ;  /* 0x0000000000007b1d */ /* 0x000fec0000010000 */
[----:B------:R-:W-:Y:S01]  /*4ab0*/  @!UPT UIADD3 URZ, URZ, URZ, URZ ;  /* 0x0000003f3f3ff290 */ /* 0x000fe2000fffe03f */
[----:B------:R-:W-:Y:S11]  /*4ac0*/  @!P6 BRA `(.L_x_1934) ;  /* 0x000004800000e947 */ /* 0x000ff60003800000 */
[----:B------:R-:W-:Y:S01]  /*4ad0*/  IADD3 R2, R130, -0x2, RZ ;  /* 0xfffffffe82027810 */ /* 0x000fe20007ffe0ff */
[----:B------:R-:W-:Y:S01]  /*4ae0*/  BSSY B0, `(.L_x_1935) ;  /* 0x0000045000007945 */ /* 0x000fe20003800000 */
[----:B------:R-:W-:-:S02]  /*4af0*/  ISETP.GE.AND P5, PT, R134, R226, PT ;  /* 0x000000e28600720c */ /* 0x000fc40003fa6270 */
[----:B------:R-:W-:Y:S01]  /*4b00*/  SHF.R.S32.HI R8, RZ, 0x1f, R2 ;  /* 0x0000001fff087819 */ /* 0x000fe20000011402 */
[----:B------:R-:W-:Y:S01]  /*4b10*/  IMAD R5, R112, R2, RZ ;  /* 0x0000000270057224 */ /* 0x000fe200078e02ff */
[-C--:B------:R-:W-:Y:S01]  /*4b20*/  ISETP.GE.AND P4, PT, R118, R226.reuse, PT ;  /* 0x000000e27600720c */ /* 0x080fe20003f86270 */
[-C--:B------:R-:W-:Y:S01]  /*4b30*/  IMAD.WIDE.U32 R6, R2, R111.reuse, R116 ;  /* 0x0000006f02067225 */ /* 0x080fe200078e0074 */
[-C--:B------:R-:W-:Y:S02]  /*4b40*/  ISETP.GE.AND P3, PT, R115, R226.reuse, PT ;  /* 0x000000e27300720c */ /* 0x080fe40003f66270 */
[----:B------:R-:W-:Y:S01]  /*4b50*/  ISETP.GE.AND P2, PT, R114, R226, PT ;  /* 0x000000e27200720c */ /* 0x000fe20003f46270 */
[----:B------:R-:W-:-:S04]  /*4b60*/  IMAD R2, R8, R111, R5 ;  /* 0x0000006f08027224 */ /* 0x000fc800078e0205 */
[----:B------:R-:W-:Y:S01]  /*4b70*/  IMAD.IADD R5, R7, 0x1, R2 ;  /* 0x0000000107057824 */ /* 0x000fe200078e0202 */
[CC--:B------:R-:W-:Y:S01]  /*4b80*/  @!P5 LEA R8, P1, R6.reuse, R244.reuse, 0x1 ;  /* 0x000000f40608d211 */ /* 0x0c0fe200078208ff */
[----:B------:R1:W-:Y:S02]  /*4b90*/  @P5 STS.128 [R220+0x10000], RZ ;  /* 0x010000ffdc005388 */ /* 0x0003e40000000c00 */
        /* <DEDUP_REMOVED lines=9> */
[C---:B------:R-:W-:Y:S01]  /*4c30*/  @!P2 LEA R14, P0, R6.reuse, R244, 0x1 ;  /* 0x000000f4060ea211 */ /* 0x040fe200078008ff */
[----:B------:R1:W-:Y:S01]  /*4c40*/  @P4 STS.128 [R220+0x12000], RZ ;  /* 0x012000ffdc004388 */ /* 0x0003e20000000c00 */
[----:B------:R-:W-:Y:S02]  /*4c50*/  IADD3 R2, P1, R247, R6, RZ ;  /* 0x00000006f7027210 */ /* 0x000fe40007f3e0ff */
[-CC-:B------:R-:W-:Y:S01]  /*4c60*/  @!P2 LEA.HI.X R15, R6, R245.reuse, R5.reuse, 0x1, P0 ;  /* 0x000000f5060fa211 */ /* 0x180fe200000f0c05 */
[----:B------:R-:W-:Y:S01]  /*4c70*/  @!PT LDS RZ, [RZ] ;  /* 0x00000000fffff984 */ /* 0x000fe20000000800 */
[----:B------:R-:W-:Y:S01]  /*4c80*/  @!PT LDS RZ, [RZ] ;  /* 0x00000000fffff984 */ /* 0x000fe20000000800 */
[----:B------:R-:W-:Y:S01]  /*4c90*/  @!PT LDS RZ, [RZ] ;  /* 0x00000000fffff984 */ /* 0x000fe20000000800 */
[----:B------:R1:W-:Y:S01]  /*4ca0*/  @!P4 LDGSTS.E.BYPASS.LTC128B.128 [R220+0x12000], [R10.64+0x80] ;  /* 0x120000800adccfae */ /* 0x0003e2000b901d44 */
[-C--:B------:R-:W-:Y:S01]  /*4cb0*/  @!P5 LEA R12, P0, R2, R244.reuse, 0x1 ;  /* 0x000000f4020cd211 */ /* 0x080fe200078008ff */
[----:B------:R-:W-:Y:S02]  /*4cc0*/  IMAD.X R5, R248, 0x1, R5, P1 ;  /* 0x00000001f8057824 */ /* 0x000fe400008e0605 */
[----:B------:R1:W-:Y:S03]  /*4cd0*/  @P3 STS.128 [R220+0x14000], RZ ;  /* 0x014000ffdc003388 */ /* 0x0003e60000000c00 */
[C---:B------:R-:W-:Y:S01]  /*4ce0*/  @!P5 LEA.HI.X R13, R2.reuse, R245, R5, 0x1, P0 ;  /* 0x000000f5020dd211 */ /* 0x040fe200000f0c05 */
[----:B------:R-:W-:Y:S01]  /*4cf0*/  @!PT LDS RZ, [RZ] ;  /* 0x00000000fffff984 */ /* 0x000fe20000000800 */
[----:B------:R-:W-:Y:S01]  /*4d00*/  @!PT LDS RZ, [RZ] ;  /* 0x00000000fffff984 */ /* 0x000fe20000000800 */
[----:B------:R-:W-:Y:S01]  /*4d10*/  @!PT LDS RZ, [RZ] ;  /* 0x00000000fffff984 */ /* 0x000fe20000000800 */
[----:B------:R1:W-:Y:S01]  /*4d20*/  @!P3 LDGSTS.E.BYPASS.LTC128B.128 [R220+0x14000], [R16.64+0x100] ;  /* 0x1400010010dcbfae */ /* 0x0003e2000b901d44 */
[----:B------:R-:W-:-:S03]  /*4d30*/  @!P3 LEA R6, P0, R2, R244, 0x1 ;  /* 0x000000f40206b211 */ /* 0x000fc600078008ff */
[----:B------:R1:W-:Y:S01]  /*4d40*/  @P2 STS.128 [R220+0x16000], RZ ;  /* 0x016000ffdc002388 */ /* 0x0003e20000000c00 */
[----:B------:R-:W-:-:S03]  /*4d50*/  @!P3 LEA.HI.X R7, R2, R245, R5, 0x1, P0 ;  /* 0x000000f50207b211 */ /* 0x000fc600000f0c05 */
[----:B------:R-:W-:Y:S01]  /*4d60*/  @!PT LDS RZ, [RZ] ;  /* 0x00000000fffff984 */ /* 0x000fe20000000800 */
[----:B------:R-:W-:Y:S01]  /*4d70*/  @!PT LDS RZ, [RZ] ;  /* 0x00000000fffff984 */ /* 0x000fe20000000800 */
[----:B------:R-:W-:Y:S01]  /*4d80*/  @!PT LDS RZ, [RZ] ;  /* 0x00000000fffff984 */ /* 0x000fe20000000800 */
[----:B------:R1:W-:Y:S01]  /*4d90*/  @!P2 LDGSTS.E.BYPASS.LTC128B.128 [R220+0x16000], [R14.64+0x180] ;  /* 0x160001800edcafae */ /* 0x0003e2000b901d44 */
[----:B--2---:R-:W-:-:S03]  /*4da0*/  @!P4 LEA R8, P1, R2, R244, 0x1 ;  /* 0x000000f40208c211 */ /* 0x004fc600078208ff */
[----:B------:R1:W-:Y:S01]  /*4db0*/  @P5 STS.128 [R220+0x11000], RZ ;  /* 0x011000ffdc005388 */ /* 0x0003e20000000c00 */
[----:B------:R-:W-:-:S03]  /*4dc0*/  @!P4 LEA.HI.X R9, R2, R245, R5, 0x1, P1 ;  /* 0x000000f50209c211 */ /* 0x000fc600008f0c05 */
        /* <DEDUP_REMOVED lines=22> */
.L_x_1936:
[----:B------:R-:W-:Y:S05]  /*4f30*/  BSYNC B0 ;  /* 0x0000000000007941 */ /* 0x000fea0003800000 */
.L_x_1935:
[----:B------:R-:W0:Y:S02]  /*4f40*/  LDGDEPBAR ;  /* 0x00000000000079af */ /* 0x000e240000000000 */
.L_x_1934:
[----:B------:R-:W-:Y:S05]  /*4f50*/  BSYNC B1 ;  /* 0x0000000000017941 */ /* 0x000fea0003800000 */
.L_x_1933:
[----:B------:R-:W-:-:S04]  /*4f60*/  IMAD R5, R104, 0x40, R126 ;  /* 0x0000004068057824 */ /* 0x000fc800078e027e */
[--C-:B------:R-:W-:Y:S01]  /*4f70*/  IMAD.IADD R2, R225, 0x1, -R5.reuse ;  /* 0x00000001e1027824 */ /* 0x100fe200078e0a05 */
[----:B-1----:R-:W-:Y:S01]  /*4f80*/  IADD3 R6, R5, 0x1, RZ ;  /* 0x0000000105067810 */ /* 0x002fe20007ffe0ff */
[----:B------:R-:W-:-:S03]  /*4f90*/  IMAD.IADD R8, R229, 0x1, -R5 ;  /* 0x00000001e5087824 */ /* 0x000fc600078e0a05 */
[----:B------:R-:W-:Y:S02]  /*4fa0*/  IABS R2, R2 ;  /* 0x0000000200027213 */ /* 0x000fe40000000000 */
[C---:B------:R-:W-:Y:S02]  /*4fb0*/  ISETP.GE.AND P0, PT, R6.reuse, R228, PT ;  /* 0x000000e40600720c */ /* 0x040fe40003f06270 */
[C---:B------:R-:W-:Y:S01]  /*4fc0*/  ISETP.GE.AND P3, PT, R6.reuse, R227, PT ;  /* 0x000000e30600720c */ /* 0x040fe20003f66270 */
[----:B------:R-:W-:Y:S01]  /*4fd0*/  IMAD.MOV.U32 R7, RZ, RZ, R2 ;  /* 0x000000ffff077224 */ /* 0x000fe200078e0002 */
[----:B------:R-:W-:Y:S01]  /*4fe0*/  IABS R2, R8 ;  /* 0x0000000800027213 */ /* 0x000fe20000000000 */
[----:B------:R-:W-:Y:S01]  /*4ff0*/  IMAD.IADD R8, R225, 0x1, -R6 ;  /* 0x00000001e1087824 */ /* 0x000fe200078e0a06 */
[C---:B------:R-:W-:Y:S01]  /*5000*/  ISETP.GE.OR P0, PT, R6.reuse, R231, !P0 ;  /* 0x000000e70600720c */ /* 0x040fe20004706670 */
[----:B------:R1:W2:Y:S01]  /*5010*/  I2F R14, R7 ;  /* 0x00000007000e7306 */ /* 0x0002a20000201400 */
[----:B------:R-:W-:Y:S01]  /*5020*/  ISETP.GE.OR P3, PT, R6, R230, !P3 ;  /* 0x000000e60600720c */ /* 0x000fe20005f66670 */
[----:B-1----:R-:W-:Y:S01]  /*5030*/  IMAD.MOV.U32 R7, RZ, RZ, R2 ;  /* 0x000000ffff077224 */ /* 0x002fe200078e0002 */
[----:B------:R-:W-:Y:S01]  /*5040*/  IABS R2, R8 ;  /* 0x0000000800027213 */ /* 0x000fe20000000000 */
[----:B--2---:R-:W-:-:S04]  /*5050*/  FFMA.FTZ R14, R14, -R224, R56 ;  /* 0x800000e00e0e7223 */ /* 0x004fc80000010038 */
[----:B------:R1:W2:Y:S01]  /*5060*/  I2F R13, R7 ;  /* 0x00000007000d7306 */ /* 0x0002a20000201400 */
[----:B------:R-:W-:Y:S01]  /*5070*/  IMAD.MOV.U32 R8, RZ, RZ, R2 ;  /* 0x000000ffff087224 */ /* 0x000fe200078e0002 */
[----:B------:R-:W-:-:S04]  /*5080*/  IADD3 R2, R5, 0x8, RZ ;  /* 0x0000000805027810 */ /* 0x000fc80007ffe0ff */
[C---:B------:R-:W-:Y:S01]  /*5090*/  ISETP.GE.AND P5, PT, R2.reuse, R228, PT ;  /* 0x000000e40200720c */ /* 0x040fe20003fa6270 */
[--C-:B------:R-:W-:Y:S01]  /*50a0*/  IMAD.IADD R9, R225, 0x1, -R2.reuse ;  /* 0x00000001e1097824 */ /* 0x100fe200078e0a02 */
[----:B------:R3:W4:Y:S01]  /*50b0*/  I2F R16, R8 ;  /* 0x0000000800107306 */ /* 0x0007220000201400 */
[C---:B------:R-:W-:Y:S01]  /*50c0*/  ISETP.GE.AND P2, PT, R2.reuse, R227, PT ;  /* 0x000000e30200720c */ /* 0x040fe20003f46270 */
[C---:B------:R-:W-:Y:S01]  /*50d0*/  IMAD.IADD R10, R229.reuse, 0x1, -R2 ;  /* 0x00000001e50a7824 */ /* 0x040fe200078e0a02 */
[C---:B------:R-:W-:Y:S02]  /*50e0*/  ISETP.GE.OR P5, PT, R2.reuse, R231, !P5 ;  /* 0x000000e70200720c */ /* 0x040fe40006fa6670 */
[----:B------:R-:W-:Y:S01]  /*50f0*/  ISETP.GE.OR P2, PT, R2, R230, !P2 ;  /* 0x000000e60200720c */ /* 0x000fe20005746670 */
[----:B-1----:R-:W-:Y:S01]  /*5100*/  IMAD.IADD R7, R229, 0x1, -R6 ;  /* 0x00000001e5077824 */ /* 0x002fe200078e0a06 */
[----:B------:R-:W-:Y:S01]  /*5110*/  ISETP.GE.AND P1, PT, R5, R228, PT ;  /* 0x000000e40500720c */ /* 0x000fe20003f26270 */
[----:B--2---:R-:W-:-:S03]  /*5120*/  FFMA.FTZ R13, R13, -R224, R58 ;  /* 0x800000e00d0d7223 */ /* 0x004fc6000001003a */
[----:B------:R-:W-:-:S05]  /*5130*/  IABS R7, R7 ;  /* 0x0000000700077213 */ /* 0x000fca0000000000 */
[----:B---3--:R-:W-:Y:S01]  /*5140*/  IMAD.MOV.U32 R8, RZ, RZ, R7 ;  /* 0x000000ffff087224 */ /* 0x008fe200078e0007 */
[----:B------:R-:W-:-:S03]  /*5150*/  IABS R7, R9 ;  /* 0x0000000900077213 */ /* 0x000fc60000000000 */
[----:B------:R1:W2:Y:S02]  /*5160*/  I2F R15, R8 ;  /* 0x00000008000f7306 */ /* 0x0002a40000201400 */
[----:B------:R-:W-:Y:S01]  /*5170*/  IMAD.MOV.U32 R9, RZ, RZ, R7 ;  /* 0x000000ffff097224 */ /* 0x000fe200078e0007 */
[----:B------:R-:W-:-:S05]  /*5180*/  IABS R7, R10 ;  /* 0x0000000a00077213 */ /* 0x000fca0000000000 */
[----:B------:R3:W5:Y:S01]  /*5190*/  I2F R18, R9 ;  /* 0x0000000900127306 */ /* 0x0007620000201400 */
[----:B-1----:R-:W-:-:S07]  /*51a0*/  IADD3 R8, R5, 0x9, RZ ;  /* 0x0000000905087810 */ /* 0x002fce0007ffe0ff */
[----:B------:R1:W1:Y:S01]  /*51b0*/  I2F R17, R7 ;  /* 0x0000000700117306 */ /* 0x0002620000201400 */
[--C-:B------:R-:W-:Y:S02]  /*51c0*/  IMAD.IADD R10, R225, 0x1, -R8.reuse ;  /* 0x00000001e10a7824 */ /* 0x100fe400078e0a08 */
[----:B------:R-:W-:Y:S01]  /*51d0*/  IMAD.IADD R11, R229, 0x1, -R8 ;  /* 0x00000001e50b7824 */ /* 0x000fe200078e0a08 */
[----:B---3--:R-:W-:Y:S02]  /*51e0*/  IADD3 R9, R5, 0x10, RZ ;  /* 0x0000001005097810 */ /* 0x008fe40007ffe0ff */
[----:B------:R-:W-:-:S03]  /*51f0*/  IABS R10, R10 ;  /* 0x0000000a000a7213 */ /* 0x000fc60000000000 */
[----:B------:R-:W-:Y:S02]  /*5200*/  IMAD.IADD R6, R225, 0x1, -R9 ;  /* 0x00000001e1067824 */ /* 0x000fe400078e0a09 */
[----:B-1----:R-:W-:-:S03]  /*5210*/  IMAD.MOV.U32 R7, RZ, RZ, R10 ;  /* 0x000000ffff077224 */ /* 0x002fc600078e000a */
[----:B------:R-:W-:Y:S02]  /*5220*/  IABS R6, R6 ;  /* 0x0000000600067213 */ /* 0x000fe40000000000 */
[----:B------:R-:W-:Y:S01]  /*5230*/  IABS R10, R11 ;  /* 0x0000000b000a7213 */ /* 0x000fe20000000000 */
[----:B------:R1:W3:Y:S02]  /*5240*/  I2F R22, R7 ;  /* 0x0000000700167306 */ /* 0x0002e40000201400 */
[----:B------:R-:W-:-:S06]  /*5250*/  IMAD.MOV.U32 R2, RZ, RZ, R6 ;  /* 0x000000ffff027224 */ /* 0x000fcc00078e0006 */
[----:B------:R2:W-:Y:S01]  /*5260*/  I2F R21, R2 ;  /* 0x0000000200157306 */ /* 0x0005e20000201400 */
[----:B-1----:R-:W-:Y:S02]  /*5270*/  IMAD.MOV.U32 R7, RZ, RZ, R10 ;  /* 0x000000ffff077224 */ /* 0x002fe400078e000a */
[----:B------:R-:W-:-:S05]  /*5280*/  IMAD.IADD R10, R229, 0x1, -R9 ;  /* 0x00000001e50a7824 */ /* 0x000fca00078e0a09 */
[----:B------:R1:W1:Y:S01]  /*5290*/  I2F R19, R7 ;  /* 0x0000000700137306 */ /* 0x0002620000201400 */
[----:B------:R-:W-:Y:S01]  /*52a0*/  IABS R6, R10 ;  /* 0x0000000a00067213 */ /* 0x000fe20000000000 */
[----:B--2---:R-:W2:Y:S01]  /*52b0*/  LD.E R2, [R136.64+0xdc] ;  /* 0x0000dc0488027980 */ /* 0x004ea2000c101900 */
[C---:B------:R-:W-:Y:S02]  /*52c0*/  ISETP.GE.AND P4, PT, R5.reuse, R227, PT ;  /* 0x000000e30500720c */ /* 0x040fe40003f86270 */
[----:B-1----:R-:W-:-:S05]  /*52d0*/  IADD3 R7, R5, 0x11, RZ ;  /* 0x0000001105077810 */ /* 0x002fca0007ffe0ff */
[--C-:B------:R-:W-:Y:S02]  /*52e0*/  IMAD.IADD R10, R225, 0x1, -R7.reuse ;  /* 0x00000001e10a7824 */ /* 0x100fe400078e0a07 */
[----:B------:R-:W-:Y:S01]  /*52f0*/  IMAD.MOV.U32 R11, RZ, RZ, R6 ;  /* 0x000000ffff0b7224 */ /* 0x000fe200078e0006 */
[----:B------:R-:W-:Y:S01]  /*5300*/  IADD3 R6, R5, 0x18, RZ ;  /* 0x0000001805067810 */ /* 0x000fe20007ffe0ff */
[----:B------:R-:W-:Y:S01]  /*5310*/  IMAD.IADD R12, R229, 0x1, -R7 ;  /* 0x00000001e50c7824 */ /* 0x000fe200078e0a07 */
[----:B------:R-:W-:Y:S01]  /*5320*/  IABS R10, R10 ;  /* 0x0000000a000a7213 */ /* 0x000fe20000000000 */
[----:B------:R1:W1:Y:S01]  /*5330*/  I2F R20, R11 ;  /* 0x0000000b00147306 */ /* 0x0002620000201400 */
[C---:B------:R-:W-:Y:S02]  /*5340*/  ISETP.GE.OR P1, PT, R5.reuse, R231, !P1 ;  /* 0x000000e70500720c */ /* 0x040fe40004f26670 */
[----:B------:R-:W-:Y:S02]  /*5350*/  ISETP.GE.OR P4, PT, R5, R230, !P4 ;  /* 0x000000e60500720c */ /* 0x000fe40006786670 */
[----:B------:R-:W-:-:S02]  /*5360*/  FSEL R36, R14, -INF , !P1 ;  /* 0xff8000000e247808 */ /* 0x000fc40004800000 */
[----:B------:R-:W-:Y:S02]  /*5370*/  FSEL R37, R13, -INF , !P4 ;  /* 0xff8000000d257808 */ /* 0x000fe40006000000 */
[C---:B------:R-:W-:Y:S02]  /*5380*/  ISETP.GE.AND P1, PT, R8.reuse, R228, PT ;  /* 0x000000e40800720c */ /* 0x040fe40003f26270 */
[C---:B------:R-:W-:Y:S01]  /*5390*/  ISETP.GE.AND P4, PT, R8.reuse, R227, PT ;  /* 0x000000e30800720c */ /* 0x040fe20003f86270 */
[----:B-1----:R-:W-:Y:S01]  /*53a0*/  IMAD.MOV.U32 R11, RZ, RZ, R10 ;  /* 0x000000ffff0b7224 */ /* 0x002fe200078e000a */
[----:B------:R-:W-:Y:S01]  /*53b0*/  IABS R10, R12 ;  /* 0x0000000c000a7213 */ /* 0x000fe20000000000 */
[----:B------:R-:W-:Y:S02]  /*53c0*/  IMAD.IADD R12, R225, 0x1, -R6 ;  /* 0x00000001e10c7824 */ /* 0x000fe400078e0a06 */
[----:B------:R1:W1:Y:S01]  /*53d0*/  I2F R25, R11 ;  /* 0x0000000b00197306 */ /* 0x0002620000201400 */
[----:B------:R-:W-:-:S02]  /*53e0*/  ISETP.GE.OR P1, PT, R8, R231, !P1 ;  /* 0x000000e70800720c */ /* 0x000fc40004f26670 */
[----:B------:R-:W-:Y:S01]  /*53f0*/  ISETP.GE.OR P4, PT, R8, R230, !P4 ;  /* 0x000000e60800720c */ /* 0x000fe20006786670 */
[-C--:B----4-:R-:W-:Y:S01]  /*5400*/  FFMA.FTZ R14, R16, -R224.reuse, R57 ;  /* 0x800000e0100e7223 */ /* 0x090fe20000010039 */
[----:B------:R-:W-:Y:S01]  /*5410*/  IADD3 R8, R5, 0x19, RZ ;  /* 0x0000001905087810 */ /* 0x000fe20007ffe0ff */
[----:B------:R-:W-:Y:S02]  /*5420*/  FFMA.FTZ R13, R15, -R224, R59 ;  /* 0x800000e00f0d7223 */ /* 0x000fe4000001003b */
[----:B-1----:R-:W-:Y:S01]  /*5430*/  IMAD.MOV.U32 R11, RZ, RZ, R10 ;  /* 0x000000ffff0b7224 */ /* 0x002fe200078e000a */
[----:B------:R-:W-:Y:S01]  /*5440*/  IABS R10, R12 ;  /* 0x0000000c000a7213 */ /* 0x000fe20000000000 */
[----:B------:R-:W-:Y:S02]  /*5450*/  IMAD.IADD R12, R229, 0x1, -R6 ;  /* 0x00000001e50c7824 */ /* 0x000fe400078e0a06 */
[----:B------:R1:W4:Y:S01]  /*5460*/  I2F R16, R11 ;  /* 0x0000000b00107306 */ /* 0x0003220000201400 */
[----:B------:R-:W-:-:S02]  /*5470*/  FSEL R35, R14, -INF , !P0 ;  /* 0xff8000000e237808 */ /* 0x000fc40004000000 */
[----:B------:R-:W-:Y:S02]  /*5480*/  FSEL R38, R13, -INF , !P3 ;  /* 0xff8000000d267808 */ /* 0x000fe40005800000 */
[C---:B------:R-:W-:Y:S02]  /*5490*/  ISETP.GE.AND P0, PT, R9.reuse, R228, PT ;  /* 0x000000e40900720c */ /* 0x040fe40003f06270 */
[----:B------:R-:W-:Y:S01]  /*54a0*/  ISETP.GE.AND P3, PT, R9, R227, PT ;  /* 0x000000e30900720c */ /* 0x000fe20003f66270 */
[----:B-1----:R-:W-:Y:S01]  /*54b0*/  IMAD.MOV.U32 R11, RZ, RZ, R10 ;  /* 0x000000ffff0b7224 */ /* 0x002fe200078e000a */
[----:B------:R-:W-:Y:S01]  /*54c0*/  IABS R10, R12 ;  /* 0x0000000c000a7213 */ /* 0x000fe20000000000 */
[----:B------:R-:W-:Y:S02]  /*54d0*/  IMAD.IADD R12, R225, 0x1, -R8 ;  /* 0x00000001e10c7824 */ /* 0x000fe400078e0a08 */
[----:B------:R1:W-:Y:S01]  /*54e0*/  I2F R26, R11 ;  /* 0x0000000b001a7306 */ /* 0x0003e20000201400 */
[C---:B------:R-:W-:Y:S01]  /*54f0*/  ISETP.GE.OR P0, PT, R9.reuse, R231, !P0 ;  /* 0x000000e70900720c */ /* 0x040fe20004706670 */
[----:B-----5:R-:W-:Y:S01]  /*5500*/  FFMA.FTZ R14, R18, -R224, R28 ;  /* 0x800000e0120e7223 */ /* 0x020fe2000001001c */
[----:B------:R-:W-:Y:S01]  /*5510*/  ISETP.GE.OR P3, PT, R9, R230, !P3 ;  /* 0x000000e60900720c */ /* 0x000fe20005f66670 */
[----:B------:R-:W-:Y:S01]  /*5520*/  FFMA.FTZ R13, R17, -R224, R30 ;  /* 0x800000e0110d7223 */ /* 0x000fe2000001001e */
[----:B------:R-:W-:Y:S01]  /*5530*/  IADD3 R9, R5, 0x20, RZ ;  /* 0x0000002005097810 */ /* 0x000fe20007ffe0ff */
[----:B-1----:R-:W-:Y:S01]  /*5540*/  IMAD.MOV.U32 R11, RZ, RZ, R10 ;  /* 0x000000ffff0b7224 */ /* 0x002fe200078e000a */
[----:B------:R-:W-:-:S03]  /*5550*/  IABS R10, R12 ;  /* 0x0000000c000a7213 */ /* 0x000fc60000000000 */
[----:B------:R1:W5:Y:S01]  /*5560*/  I2F R15, R11 ;  /* 0x0000000b000f7306 */ /* 0x0003620000201400 */
[----:B------:R-:W-:Y:S01]  /*5570*/  FSEL R34, R14, -INF , !P5 ;  /* 0xff8000000e227808 */ /* 0x000fe20006800000 */
[----:B------:R-:W-:Y:S01]  /*5580*/  IMAD.IADD R12, R229, 0x1, -R8 ;  /* 0x00000001e50c7824 */ /* 0x000fe200078e0a08 */
[----:B------:R-:W-:Y:S02]  /*5590*/  FSEL R60, R13, -INF , !P2 ;  /* 0xff8000000d3c7808 */ /* 0x000fe40005000000 */
[C---:B------:R-:W-:Y:S02]  /*55a0*/  ISETP.GE.AND P5, PT, R7.reuse, R228, PT ;  /* 0x000000e40700720c */ /* 0x040fe40003fa6270 */
[----:B------:R-:W-:Y:S01]  /*55b0*/  ISETP.GE.AND P2, PT, R7, R227, PT ;  /* 0x000000e30700720c */ /* 0x000fe20003f46270 */
[----:B-1----:R-:W-:-:S04]  /*55c0*/  IMAD.MOV.U32 R11, RZ, RZ, R10 ;  /* 0x000000ffff0b7224 */ /* 0x002fc800078e000a */
[----:B------:R1:W1:Y:S01]  /*55d0*/  I2F R27, R11 ;  /* 0x0000000b001b7306 */ /* 0x0002620000201400 */
[C---:B------:R-:W-:Y:S02]  /*55e0*/  ISETP.GE.OR P5, PT, R7.reuse, R231, !P5 ;  /* 0x000000e70700720c */ /* 0x040fe40006fa6670 */
[----:B------:R-:W-:Y:S02]  /*55f0*/  ISETP.GE.OR P2, PT, R7, R230, !P2 ;  /* 0x000000e60700720c */ /* 0x000fe40005746670 */
[----:B------:R-:W-:Y:S01]  /*5600*/  IABS R10, R12 ;  /* 0x0000000c000a7213 */ /* 0x000fe20000000000 */
[-C--:B---3--:R-:W-:Y:S02]  /*5610*/  FFMA.FTZ R14, R22, -R224.reuse, R29 ;  /* 0x800000e0160e7223 */ /* 0x088fe4000001001d */
[----:B-1----:R-:W-:Y:S01]  /*5620*/  IMAD.IADD R11, R225, 0x1, -R9 ;  /* 0x00000001e10b7824 */ /* 0x002fe200078e0a09 */
[----:B------:R1:W3:Y:S04]  /*5630*/  I2F R24, R10 ;  /* 0x0000000a00187306 */ /* 0x0002e80000201400 */
[----:B------:R-:W-:Y:S01]  /*5640*/  IABS R7, R11 ;  /* 0x0000000b00077213 */ /* 0x000fe20000000000 */
[----:B------:R-:W-:-:S04]  /*5650*/  FFMA.FTZ R13, R19, -R224, R31 ;  /* 0x800000e0130d7223 */ /* 0x000fc8000001001f */
        /* <DEDUP_REMOVED lines=8> */
[----:B------:R-:W-:-:S02]  /*56e0*/  ISETP.GE.OR P1, PT, R6, R231, !P1 ;  /* 0x000000e70600720c */ /* 0x000fc40004f26670 */
[----:B------:R-:W-:Y:S02]  /*56f0*/  ISETP.GE.OR P4, PT, R6, R230, !P4 ;  /* 0x000000e60600720c */ /* 0x000fe40006786670 */
[----:B------:R-:W-:Y:S01]  /*5700*/  IABS R7, R12 ;  /* 0x0000000c00077213 */ /* 0x000fe20000000000 */
[----:B-1----:R-:W-:-:S03]  /*5710*/  IMAD.IADD R11, R225, 0x1, -R10 ;  /* 0x00000001e10b7824 */ /* 0x002fc600078e0a0a */
[----:B------:R1:W-:Y:S02]  /*5720*/  I2F R22, R7 ;  /* 0x0000000700167306 */ /* 0x0003e40000201400 */
[----:B------:R-:W-:Y:S01]  /*5730*/  IABS R6, R11 ;  /* 0x0000000b00067213 */ /* 0x000fe20000000000 */
[-C--:B------:R-:W-:Y:S02]  /*5740*/  FFMA.FTZ R14, R21, -R224.reuse, R64 ;  /* 0x800000e0150e7223 */ /* 0x080fe40000010040 */
[----:B------:R-:W-:Y:S02]  /*5750*/  FFMA.FTZ R13, R20, -R224, R66 ;  /* 0x800000e0140d7223 */ /* 0x000fe40000010042 */
[----:B------:R-:W-:Y:S02]  /*5760*/  IMAD.MOV.U32 R11, RZ, RZ, R6 ;  /* 0x000000ffff0b7224 */ /* 0x000fe400078e0006 */
[----:B------:R-:W-:Y:S01]  /*5770*/  IMAD.IADD R12, R229, 0x1, -R10 ;  /* 0x00000001e50c7824 */ /* 0x000fe200078e0a0a */
[----:B------:R-:W-:-:S02]  /*5780*/  FSEL R28, R14, -INF , !P0 ;  /* 0xff8000000e1c7808 */ /* 0x000fc40004000000 */
[----:B-1----:R-:W-:Y:S01]  /*5790*/  IADD3 R7, R5, 0x28, RZ ;  /* 0x0000002805077810 */ /* 0x002fe20007ffe0ff */
[----:B------:R1:W-:Y:S01]  /*57a0*/  I2F R21, R11 ;  /* 0x0000000b00157306 */ /* 0x0003e20000201400 */
[----:B------:R-:W-:Y:S02]  /*57b0*/  FSEL R30, R13, -INF , !P3 ;  /* 0xff8000000d1e7808 */ /* 0x000fe40005800000 */
[C---:B------:R-:W-:Y:S02]  /*57c0*/  ISETP.GE.AND P0, PT, R8.reuse, R228, PT ;  /* 0x000000e40800720c */ /* 0x040fe40003f06270 */
[C---:B------:R-:W-:Y:S02]  /*57d0*/  ISETP.GE.AND P3, PT, R8.reuse, R227, PT ;  /* 0x000000e30800720c */ /* 0x040fe40003f66270 */
[----:B------:R-:W-:Y:S02]  /*57e0*/  IABS R6, R12 ;  /* 0x0000000c00067213 */ /* 0x000fe40000000000 */
[----:B------:R-:W-:-:S02]  /*57f0*/  ISETP.GE.OR P0, PT, R8, R231, !P0 ;  /* 0x000000e70800720c */ /* 0x000fc40004706670 */
[----:B------:R-:W-:Y:S01]  /*5800*/  ISETP.GE.OR P3, PT, R8, R230, !P3 ;  /* 0x000000e60800720c */ /* 0x000fe20005f66670 */
[--C-:B-1----:R-:W-:Y:S01]  /*5810*/  IMAD.IADD R11, R225, 0x1, -R7.reuse ;  /* 0x00000001e10b7824 */ /* 0x102fe200078e0a07 */
[----:B------:R1:W-:Y:S01]  /*5820*/  I2F R20, R6 ;  /* 0x0000000600147306 */ /* 0x0003e20000201400 */
[----:B------:R-:W-:-:S03]  /*5830*/  IMAD.IADD R12, R229, 0x1, -R7 ;  /* 0x00000001e50c7824 */ /* 0x000fc600078e0a07 */
[----:B------:R-:W-:Y:S01]  /*5840*/  IABS R8, R11 ;  /* 0x0000000b00087213 */ /* 0x000fe20000000000 */
[-C--:B------:R-:W-:Y:S02]  /*5850*/  FFMA.FTZ R14, R25, -R224.reuse, R65 ;  /* 0x800000e0190e7223 */ /* 0x080fe40000010041 */
[----:B----4-:R-:W-:Y:S02]  /*5860*/  FFMA.FTZ R13, R16, -R224, R67 ;  /* 0x800000e0100d7223 */ /* 0x010fe40000010043 */
[----:B------:R-:W-:Y:S01]  /*5870*/  IMAD.MOV.U32 R11, RZ, RZ, R8 ;  /* 0x000000ffff0b7224 */ /* 0x000fe200078e0008 */
[----:B------:R-:W-:Y:S02]  /*5880*/  IABS R8, R12 ;  /* 0x0000000c00087213 */ /* 0x000fe40000000000 */
[----:B-1----:R-:W-:Y:S01]  /*5890*/  IADD3 R6, R5, 0x29, RZ ;  /* 0x0000002905067810 */ /* 0x002fe20007ffe0ff */
[----:B------:R1:W-:Y:S04]  /*58a0*/  I2F R19, R11 ;  /* 0x0000000b00137306 */ /* 0x0003e80000201400 */
[----:B------:R-:W-:Y:S01]  /*58b0*/  IMAD.IADD R12, R225, 0x1, -R6 ;  /* 0x00000001e10c7824 */ /* 0x000fe200078e0a06 */
[----:B------:R-:W-:-:S02]  /*58c0*/  FSEL R25, R14, -INF , !P5 ;  /* 0xff8000000e197808 */ /* 0x000fc40006800000 */
[----:B------:R-:W-:Y:S02]  /*58d0*/  FSEL R29, R13, -INF , !P2 ;  /* 0xff8000000d1d7808 */ /* 0x000fe40005000000 */
[C---:B------:R-:W-:Y:S02]  /*58e0*/  ISETP.GE.AND P5, PT, R9.reuse, R228, PT ;  /* 0x000000e40900720c */ /* 0x040fe40003fa6270 */
[C---:B------:R-:W-:Y:S01]  /*58f0*/  ISETP.GE.AND P2, PT, R9.reuse, R227, PT ;  /* 0x000000e30900720c */ /* 0x040fe20003f46270 */
[----:B-1----:R-:W-:Y:S01]  /*5900*/  IMAD.MOV.U32 R11, RZ, RZ, R8 ;  /* 0x000000ffff0b7224 */ /* 0x002fe200078e0008 */
[----:B------:R-:W-:Y:S02]  /*5910*/  IABS R8, R12 ;  /* 0x0000000c00087213 */ /* 0x000fe40000000000 */
[C---:B------:R-:W-:Y:S02]  /*5920*/  ISETP.GE.OR P5, PT, R9.reuse, R231, !P5 ;  /* 0x000000e70900720c */ /* 0x040fe40006fa6670 */
[----:B------:R-:W-:Y:S01]  /*5930*/  ISETP.GE.OR P2, PT, R9, R230, !P2 ;  /* 0x000000e60900720c */ /* 0x000fe20005746670 */
[----:B------:R-:W-:Y:S01]  /*5940*/  IMAD.MOV.U32 R12, RZ, RZ, R8 ;  /* 0x000000ffff0c7224 */ /* 0x000fe200078e0008 */
[----:B------:R-:W-:Y:S01]  /*5950*/  IADD3 R9, R5, 0x30, RZ ;  /* 0x0000003005097810 */ /* 0x000fe20007ffe0ff */
[----:B------:R1:W4:Y:S01]  /*5960*/  I2F R18, R11 ;  /* 0x0000000b00127306 */ /* 0x0003220000201400 */
[----:B-----5:R-:W-:-:S02]  /*5970*/  FFMA.FTZ R14, R15, -R224, R70 ;  /* 0x800000e00f0e7223 */ /* 0x020fc40000010046 */
[----:B------:R-:W-:-:S05]  /*5980*/  FFMA.FTZ R13, R26, -R224, R68 ;  /* 0x800000e01a0d7223 */ /* 0x000fca0000010044 */
[----:B------:R5:W2:Y:S01]  /*5990*/  I2F R15, R12 ;  /* 0x0000000c000f7306 */ /* 0x000aa20000201400 */
[----:B------:R-:W-:Y:S01]  /*59a0*/  FSEL R32, R13, -INF , !P1 ;  /* 0xff8000000d207808 */ /* 0x000fe20004800000 */
[----:B-1----:R-:W-:Y:S01]  /*59b0*/  IMAD.IADD R11, R229, 0x1, -R6 ;  /* 0x00000001e50b7824 */ /* 0x002fe200078e0a06 */
[----:B------:R-:W-:Y:S01]  /*59c0*/  FSEL R51, R14, -INF , !P4 ;  /* 0xff8000000e337808 */ /* 0x000fe20006000000 */
[----:B-----5:R-:W-:-:S03]  /*59d0*/  IMAD.IADD R12, R225, 0x1, -R9 ;  /* 0x00000001e10c7824 */ /* 0x020fc600078e0a09 */
[----:B------:R-:W-:Y:S02]  /*59e0*/  IABS R11, R11 ;  /* 0x0000000b000b7213 */ /* 0x000fe40000000000 */
[----:B------:R-:W-:Y:S02]  /*59f0*/  IADD3 R8, R5, 0x31, RZ ;  /* 0x0000003105087810 */ /* 0x000fe40007ffe0ff */
[----:B------:R-:W-:Y:S02]  /*5a00*/  IABS R12, R12 ;  /* 0x0000000c000c7213 */ /* 0x000fe40000000000 */
[C---:B------:R-:W-:Y:S02]  /*5a10*/  ISETP.GE.AND P1, PT, R10.reuse, R228, PT ;  /* 0x000000e40a00720c */ /* 0x040fe40003f26270 */
[----:B------:R-:W-:Y:S01]  /*5a20*/  ISETP.GE.AND P4, PT, R10, R227, PT ;  /* 0x000000e30a00720c */ /* 0x000fe20003f86270 */
[----:B------:R1:W5:Y:S01]  /*5a30*/  I2F R17, R11 ;  /* 0x0000000b00117306 */ /* 0x0003620000201400 */
[----:B------:R-:W-:-:S02]  /*5a40*/  FFMA.FTZ R14, R27, -R224, R69 ;  /* 0x800000e01b0e7223 */ /* 0x000fc40000010045 */
[----:B---3--:R-:W-:Y:S01]  /*5a50*/  FFMA.FTZ R13, R24, -R224, R71 ;  /* 0x800000e0180d7223 */ /* 0x008fe20000010047 */
[C---:B------:R-:W-:Y:S02]  /*5a60*/  ISETP.GE.OR P1, PT, R10.reuse, R231, !P1 ;  /* 0x000000e70a00720c */ /* 0x040fe40004f26670 */
[----:B------:R-:W-:Y:S01]  /*5a70*/  ISETP.GE.OR P4, PT, R10, R230, !P4 ;  /* 0x000000e60a00720c */ /* 0x000fe20006786670 */
[----:B------:R-:W-:Y:S01]  /*5a80*/  IMAD.IADD R10, R225, 0x1, -R8 ;  /* 0x00000001e10a7824 */ /* 0x000fe200078e0a08 */
[----:B------:R-:W-:Y:S02]  /*5a90*/  FSEL R26, R13, -INF , !P3 ;  /* 0xff8000000d1a7808 */ /* 0x000fe40005800000 */
[----:B------:R-:W-:Y:S01]  /*5aa0*/  ISETP.GE.AND P3, PT, R7, R227, PT ;  /* 0x000000e30700720c */ /* 0x000fe20003f66270 */
[----:B-1----:R-:W-:Y:S02]  /*5ab0*/  IMAD.MOV.U32 R11, RZ, RZ, R12 ;  /* 0x000000ffff0b7224 */ /* 0x002fe400078e000c */
[----:B------:R-:W-:Y:S01]  /*5ac0*/  FFMA.FTZ R12, R23, -R224, R72 ;  /* 0x800000e0170c7223 */ /* 0x000fe20000010048 */
[----:B------:R-:W-:Y:S01]  /*5ad0*/  FSEL R23, R14, -INF , !P0 ;  /* 0xff8000000e177808 */ /* 0x000fe20004000000 */
[----:B------:R1:W3:Y:S01]  /*5ae0*/  I2F R16, R11 ;  /* 0x0000000b00107306 */ /* 0x0002e20000201400 */
[----:B------:R-:W-:-:S02]  /*5af0*/  ISETP.GE.AND P0, PT, R7, R228, PT ;  /* 0x000000e40700720c */ /* 0x000fc40003f06270 */
[----:B------:R-:W-:Y:S02]  /*5b00*/  IABS R10, R10 ;  /* 0x0000000a000a7213 */ /* 0x000fe40000000000 */
[C---:B------:R-:W-:Y:S02]  /*5b10*/  ISETP.GE.OR P0, PT, R7.reuse, R231, !P0 ;  /* 0x000000e70700720c */ /* 0x040fe40004706670 */
[----:B------:R-:W-:Y:S01]  /*5b20*/  ISETP.GE.OR P3, PT, R7, R230, !P3 ;  /* 0x000000e60700720c */ /* 0x000fe20005f66670 */
[-C--:B----4-:R-:W-:Y:S01]  /*5b30*/  FFMA.FTZ R7, R18, -R224.reuse, R42 ;  /* 0x800000e012077223 */ /* 0x090fe2000001002a */
[----:B------:R4:W2:Y:S01]  /*5b40*/  I2F R14, R10 ;  /* 0x0000000a000e7306 */ /* 0x0008a20000201400 */
[----:B------:R-:W-:Y:S01]  /*5b50*/  FSEL R47, R12, -INF , !P5 ;  /* 0xff8000000c2f7808 */ /* 0x000fe20006800000 */
[----:B-1----:R-:W-:Y:S01]  /*5b60*/  FFMA.FTZ R11, R22, -R224, R74 ;  /* 0x800000e0160b7223 */ /* 0x002fe2000001004a */
[----:B------:R-:W-:Y:S01]  /*5b70*/  ISETP.GE.AND P5, PT, R6, R228, PT ;  /* 0x000000e40600720c */ /* 0x000fe20003fa6270 */
[----:B------:R-:W-:-:S03]  /*5b80*/  FFMA.FTZ R12, R21, -R224, R73 ;  /* 0x800000e0150c7223 */ /* 0x000fc60000010049 */
[----:B------:R-:W-:Y:S02]  /*5b90*/  FSEL R54, R11, -INF , !P2 ;  /* 0xff8000000b367808 */ /* 0x000fe40005000000 */
[----:B------:R-:W-:Y:S01]  /*5ba0*/  ISETP.GE.AND P2, PT, R6, R227, PT ;  /* 0x000000e30600720c */ /* 0x000fe20003f46270 */
[-C--:B----4-:R-:W-:Y:S01]  /*5bb0*/  FFMA.FTZ R10, R20, -R224.reuse, R75 ;  /* 0x800000e0140a7223 */ /* 0x090fe2000001004b */
[----:B------:R-:W-:Y:S01]  /*5bc0*/  FSEL R57, R7, -INF , !P3 ;  /* 0xff80000007397808 */ /* 0x000fe20005800000 */
[-C--:B------:R-:W-:Y:S01]  /*5bd0*/  FFMA.FTZ R11, R19, -R224.reuse, R40 ;  /* 0x800000e0130b7223 */ /* 0x080fe20000010028 */
[C---:B------:R-:W-:Y:S01]  /*5be0*/  ISETP.GE.OR P5, PT, R6.reuse, R231, !P5 ;  /* 0x000000e70600720c */ /* 0x040fe20006fa6670 */
[----:B--2---:R-:W-:Y:S01]  /*5bf0*/  FFMA.FTZ R15, R15, -R224, R41 ;  /* 0x800000e00f0f7223 */ /* 0x004fe20000010029 */
[----:B------:R-:W-:Y:S01]  /*5c00*/  ISETP.GE.OR P2, PT, R6, R230, !P2 ;  /* 0x000000e60600720c */ /* 0x000fe20005746670 */
[----:B-----5:R-:W-:Y:S01]  /*5c10*/  FFMA.FTZ R13, R17, -R224, R43 ;  /* 0x800000e0110d7223 */ /* 0x020fe2000001002b */
[----:B------:R-:W-:Y:S01]  /*5c20*/  IADD3 R6, R5, 0x38, RZ ;  /* 0x0000003805067810 */ /* 0x000fe20007ffe0ff */
[----:B------:R-:W-:Y:S01]  /*5c30*/  IMAD.IADD R7, R229, 0x1, -R8 ;  /* 0x00000001e5077824 */ /* 0x000fe200078e0a08 */
[----:B------:R-:W-:-:S02]  /*5c40*/  FSEL R24, R12, -INF , !P1 ;  /* 0xff8000000c187808 */ /* 0x000fc40004800000 */
[----:B------:R-:W-:Y:S02]  /*5c50*/  FSEL R49, R10, -INF , !P4 ;  /* 0xff8000000a317808 */ /* 0x000fe40006000000 */
[CC--:B------:R-:W-:Y:S02]  /*5c60*/  ISETP.GE.AND P1, PT, R9.reuse, R228.reuse, PT ;  /* 0x000000e40900720c */ /* 0x0c0fe40003f26270 */
[-C--:B------:R-:W-:Y:S02]  /*5c70*/  ISETP.GE.AND P4, PT, R9, R227.reuse, PT ;  /* 0x000000e30900720c */ /* 0x080fe40003f86270 */
[----:B------:R-:W-:Y:S02]  /*5c80*/  FSEL R42, R11, -INF , !P0 ;  /* 0xff8000000b2a7808 */ /* 0x000fe40004000000 */
[C---:B------:R-:W-:Y:S02]  /*5c90*/  ISETP.GE.AND P0, PT, R8.reuse, R228, PT ;  /* 0x000000e40800720c */ /* 0x040fe40003f06270 */
[----:B------:R-:W-:-:S02]  /*5ca0*/  ISETP.GE.AND P3, PT, R8, R227, PT ;  /* 0x000000e30800720c */ /* 0x000fc40003f66270 */
[----:B------:R-:W-:Y:S02]  /*5cb0*/  FSEL R50, R15, -INF , !P5 ;  /* 0xff8000000f327808 */ /* 0x000fe40006800000 */
[----:B------:R-:W-:Y:S02]  /*5cc0*/  FSEL R59, R13, -INF , !P2 ;  /* 0xff8000000d3b7808 */ /* 0x000fe40005000000 */
[C---:B------:R-:W-:Y:S02]  /*5cd0*/  ISETP.GE.AND P5, PT, R6.reuse, R228, PT ;  /* 0x000000e40600720c */ /* 0x040fe40003fa6270 */
[----:B------:R-:W-:Y:S02]  /*5ce0*/  ISETP.GE.AND P2, PT, R6, R227, PT ;  /* 0x000000e30600720c */ /* 0x000fe40003f46270 */
[----:B------:R-:W-:Y:S02]  /*5cf0*/  IABS R11, R7 ;  /* 0x00000007000b7213 */ /* 0x000fe40000000000 */
[----:B------:R-:W-:-:S02]  /*5d00*/  ISETP.GE.OR P1, PT, R9, R231, !P1 ;  /* 0x000000e70900720c */ /* 0x000fc40004f26670 */
[-C--:B------:R-:W-:Y:S01]  /*5d10*/  ISETP.GE.OR P4, PT, R9, R230.reuse, !P4 ;  /* 0x000000e60900720c */ /* 0x080fe20006786670 */
[C---:B------:R-:W-:Y:S01]  /*5d20*/  IMAD.IADD R9, R229.reuse, 0x1, -R9 ;  /* 0x00000001e5097824 */ /* 0x040fe200078e0a09 */
[----:B------:R-:W-:Y:S01]  /*5d30*/  FMNMX.FTZ R7, R36, R35, !PT ;  /* 0x0000002324077209 */ /* 0x000fe20007810000 */
[--C-:B------:R-:W-:Y:S01]  /*5d40*/  IMAD.IADD R10, R229, 0x1, -R6.reuse ;  /* 0x00000001e50a7824 */ /* 0x100fe200078e0a06 */
[CC--:B------:R-:W-:Y:S02]  /*5d50*/  ISETP.GE.OR P0, PT, R8.reuse, R231.reuse, !P0 ;  /* 0x000000e70800720c */ /* 0x0c0fe40004706670 */
[-C--:B------:R-:W-:Y:S01]  /*5d60*/  ISETP.GE.OR P3, PT, R8, R230.reuse, !P3 ;  /* 0x000000e60800720c */ /* 0x080fe20005f66670 */
[----:B------:R-:W-:Y:S01]  /*5d70*/  IMAD.IADD R8, R225, 0x1, -R6 ;  /* 0x00000001e1087824 */ /* 0x000fe200078e0a06 */
[C---:B------:R-:W-:Y:S02]  /*5d80*/  ISETP.GE.OR P5, PT, R6.reuse, R231, !P5 ;  /* 0x000000e70600720c */ /* 0x040fe40006fa6670 */
[----:B------:R-:W-:-:S02]  /*5d90*/  ISETP.GE.OR P2, PT, R6, R230, !P2 ;  /* 0x000000e60600720c */ /* 0x000fc40005746670 */
[----:B------:R-:W-:Y:S02]  /*5da0*/  FMNMX.FTZ R6, R34, R7, !PT ;  /* 0x0000000722067209 */ /* 0x000fe40007810000 */
[----:B------:R-:W-:Y:S02]  /*5db0*/  IABS R9, R9 ;  /* 0x0000000900097213 */ /* 0x000fe40000000000 */
[----:B------:R-:W-:Y:S02]  /*5dc0*/  IADD3 R5, R5, 0x39, RZ ;  /* 0x0000003905057810 */ /* 0x000fe40007ffe0ff */
[----:B------:R-:W-:Y:S01]  /*5dd0*/  FMNMX.FTZ R6, R31, R6, !PT ;  /* 0x000000061f067209 */ /* 0x000fe20007810000 */
[----:B------:R1:W-:Y:S01]  /*5de0*/  I2F R15, R9 ;  /* 0x00000009000f7306 */ /* 0x0003e20000201400 */
[----:B------:R-:W-:Y:S01]  /*5df0*/  IABS R8, R8 ;  /* 0x0000000800087213 */ /* 0x000fe20000000000 */
[----:B------:R-:W-:Y:S01]  /*5e00*/  IMAD.IADD R7, R225, 0x1, -R5 ;  /* 0x00000001e1077824 */ /* 0x000fe200078e0a05 */
[----:B------:R-:W-:Y:S01]  /*5e10*/  FMNMX.FTZ R6, R28, R6, !PT ;  /* 0x000000061c067209 */ /* 0x000fe20007810000 */
[----:B-1----:R-:W-:-:S02]  /*5e20*/  IMAD.MOV.U32 R9, RZ, RZ, R11 ;  /* 0x000000ffff097224 */ /* 0x002fc400078e000b */
[----:B------:R-:W-:Y:S01]  /*5e30*/  IMAD.MOV.U32 R11, RZ, RZ, R8 ;  /* 0x000000ffff0b7224 */ /* 0x000fe200078e0008 */
[----:B------:R-:W-:Y:S01]  /*5e40*/  FMNMX.FTZ R8, R37, R38, !PT ;  /* 0x0000002625087209 */ /* 0x000fe20007810000 */
[----:B------:R1:W-:Y:S01]  /*5e50*/  I2F R13, R9 ;  /* 0x00000009000d7306 */ /* 0x0003e20000201400 */
[-C--:B---3--:R-:W-:Y:S02]  /*5e60*/  FFMA.FTZ R16, R16, -R224.reuse, R76 ;  /* 0x800000e010107223 */ /* 0x088fe4000001004c */
[----:B------:R-:W-:Y:S01]  /*5e70*/  FFMA.FTZ R14, R14, -R224, R77 ;  /* 0x800000e00e0e7223 */ /* 0x000fe2000001004d */
[----:B-1----:R-:W-:Y:S02]  /*5e80*/  FMNMX.FTZ R9, R25, R6, !PT ;  /* 0x0000000619097209 */ /* 0x002fe40007810000 */
[----:B------:R-:W-:Y:S02]  /*5e90*/  IABS R6, R7 ;  /* 0x0000000700067213 */ /* 0x000fe40000000000 */
[----:B------:R-:W-:-:S02]  /*5ea0*/  FMNMX.FTZ R7, R60, R8, !PT ;  /* 0x000000083c077209 */ /* 0x000fc40007810000 */
[----:B------:R-:W-:Y:S02]  /*5eb0*/  FMNMX.FTZ R8, R32, R9, !PT ;  /* 0x0000000920087209 */ /* 0x000fe40007810000 */
[----:B------:R-:W-:Y:S01]  /*5ec0*/  FMNMX.FTZ R7, R33, R7, !PT ;  /* 0x0000000721077209 */ /* 0x000fe20007810000 */
[----:B------:R-:W1:Y:S01]  /*5ed0*/  I2F R12, R11 ;  /* 0x0000000b000c7306 */ /* 0x000e620000201400 */
[----:B------:R-:W-:Y:S01]  /*5ee0*/  FMNMX.FTZ R8, R23, R8, !PT ;  /* 0x0000000817087209 */ /* 0x000fe20007810000 */
[----:B------:R-:W-:-:S03]  /*5ef0*/  IMAD.IADD R9, R229, 0x1, -R5 ;  /* 0x00000001e5097824 */ /* 0x000fc600078e0a05 */
[----:B------:R-:W-:-:S03]  /*5f00*/  FMNMX.FTZ R8, R47, R8, !PT ;  /* 0x000000082f087209 */ /* 0x000fc60007810000 */
[----:B------:R2:W3:Y:S01]  /*5f10*/  I2F R11, R6 ;  /* 0x00000006000b7306 */ /* 0x0004e20000201400 */
[----:B------:R-:W-:Y:S02]  /*5f20*/  FSEL R48, R16, -INF , !P1 ;  /* 0xff80000010307808 */ /* 0x000fe40004800000 */
[----:B------:R-:W-:Y:S02]  /*5f30*/  FSEL R53, R14, -INF , !P0 ;  /* 0xff8000000e357808 */ /* 0x000fe40004000000 */
[----:B------:R-:W-:Y:S02]  /*5f40*/  FMNMX.FTZ R8, R24, R8, !PT ;  /* 0x0000000818087209 */ /* 0x000fe40007810000 */
[C---:B------:R-:W-:Y:S02]  /*5f50*/  ISETP.GE.AND P1, PT, R5.reuse, R228, PT ;  /* 0x000000e40500720c */ /* 0x040fe40003f26270 */
[----:B------:R-:W-:Y:S02]  /*5f60*/  ISETP.GE.AND P0, PT, R5, R227, PT ;  /* 0x000000e30500720c */ /* 0x000fe40003f06270 */
[----:B--2---:R-:W-:-:S04]  /*5f70*/  FMNMX.FTZ R6, R30, R7, !PT ;  /* 0x000000071e067209 */ /* 0x004fc80007810000 */
[----:B------:R-:W-:Y:S02]  /*5f80*/  FMNMX.FTZ R7, R29, R6, !PT ;  /* 0x000000061d077209 */ /* 0x000fe40007810000 */
[----:B------:R-:W-:Y:S02]  /*5f90*/  IABS R6, R9 ;  /* 0x0000000900067213 */ /* 0x000fe40000000000 */
[----:B------:R-:W-:Y:S02]  /*5fa0*/  FMNMX.FTZ R7, R51, R7, !PT ;  /* 0x0000000733077209 */ /* 0x000fe40007810000 */
[----:B------:R-:W-:Y:S02]  /*5fb0*/  IABS R10, R10 ;  /* 0x0000000a000a7213 */ /* 0x000fe40000000000 */
[----:B------:R-:W-:Y:S02]  /*5fc0*/  FMNMX.FTZ R8, R42, R8, !PT ;  /* 0x000000082a087209 */ /* 0x000fe40007810000 */
[----:B------:R-:W-:-:S02]  /*5fd0*/  ISETP.GE.OR P1, PT, R5, R231, !P1 ;  /* 0x000000e70500720c */ /* 0x000fc40004f26670 */
[----:B------:R-:W-:Y:S01]  /*5fe0*/  ISETP.GE.OR P0, PT, R5, R230, !P0 ;  /* 0x000000e60500720c */ /* 0x000fe20004706670 */
[----:B------:R-:W-:Y:S01]  /*5ff0*/  IMAD.MOV.U32 R5, RZ, RZ, R6 ;  /* 0x000000ffff057224 */ /* 0x000fe200078e0006 */
[----:B------:R-:W-:Y:S01]  /*6000*/  FMNMX.FTZ R6, R26, R7, !PT ;  /* 0x000000071a067209 */ /* 0x000fe20007810000 */
[----:B------:R-:W2:Y:S01]  /*6010*/  I2F R9, R10 ;  /* 0x0000000a00097306 */ /* 0x000ea20000201400 */
[----:B------:R-:W-:Y:S01]  /*6020*/  FMNMX.FTZ R7, R50, R8, !PT ;  /* 0x0000000832077209 */ /* 0x000fe20007810000 */
[----:B-1----:R-:W-:-:S06]  /*6030*/  FFMA.FTZ R8, R12, -R224, R80 ;  /* 0x800000e00c087223 */ /* 0x002fcc0000010050 */
[----:B------:R1:W4:Y:S01]  /*6040*/  I2F R10, R5 ;  /* 0x00000005000a7306 */ /* 0x0003220000201400 */
[----:B------:R-:W-:Y:S01]  /*6050*/  FSEL R55, R8, -INF , !P5 ;  /* 0xff80000008377808 */ /* 0x000fe20006800000 */
[----:B------:R-:W-:Y:S01]  /*6060*/  FFMA.FTZ R8, R15, -R224, R78 ;  /* 0x800000e00f087223 */ /* 0x000fe2000001004e */
[----:B-1----:R-:W-:Y:S02]  /*6070*/  FMNMX.FTZ R5, R54, R6, !PT ;  /* 0x0000000636057209 */ /* 0x002fe40007810000 */
[----:B------:R-:W-:Y:S01]  /*6080*/  FMNMX.FTZ R6, R48, R7, !PT ;  /* 0x0000000730067209 */ /* 0x000fe20007810000 */
[----:B---3--:R-:W-:Y:S01]  /*6090*/  FFMA.FTZ R7, R11, -R224, R81 ;  /* 0x800000e00b077223 */ /* 0x008fe20000010051 */
[----:B------:R-:W-:Y:S02]  /*60a0*/  FMNMX.FTZ R5, R49, R5, !PT ;  /* 0x0000000531057209 */ /* 0x000fe40007810000 */
[----:B------:R-:W-:Y:S02]  /*60b0*/  FMNMX.FTZ R6, R53, R6, !PT ;  /* 0x0000000635067209 */ /* 0x000fe40007810000 */
[----:B------:R-:W-:-:S02]  /*60c0*/  FMNMX.FTZ R5, R57, R5, !PT ;  /* 0x0000000539057209 */ /* 0x000fc40007810000 */
[----:B------:R-:W-:Y:S01]  /*60d0*/  FSEL R46, R7, -INF , !P1 ;  /* 0xff800000072e7808 */ /* 0x000fe20004800000 */
[----:B------:R-:W-:Y:S01]  /*60e0*/  FFMA.FTZ R7, R13, -R224, R79 ;  /* 0x800000e00d077223 */ /* 0x000fe2000001004f */
[----:B------:R-:W-:Y:S02]  /*60f0*/  FMNMX.FTZ R6, R55, R6, !PT ;  /* 0x0000000637067209 */ /* 0x000fe40007810000 */
[----:B------:R-:W-:Y:S02]  /*6100*/  FSEL R56, R8, -INF , !P4 ;  /* 0xff80000008387808 */ /* 0x000fe40006000000 */
[----:B------:R-:W-:Y:S02]  /*6110*/  FMNMX.FTZ R5, R59, R5, !PT ;  /* 0x000000053b057209 */ /* 0x000fe40007810000 */
[----:B------:R-:W-:Y:S01]  /*6120*/  FMNMX.FTZ R6, R46, R6, !PT ;  /* 0x000000062e067209 */ /* 0x000fe20007810000 */
[----:B--2---:R-:W-:Y:S01]  /*6130*/  FFMA.FTZ R8, R9, -R224, R82 ;  /* 0x800000e009087223 */ /* 0x004fe20000010052 */
[----:B------:R-:W-:-:S02]  /*6140*/  FSEL R58, R7, -INF , !P3 ;  /* 0xff800000073a7808 */ /* 0x000fc40005800000 */
[----:B------:R-:W-:Y:S01]  /*6150*/  FMNMX.FTZ R7, R56, R5, !PT ;  /* 0x0000000538077209 */ /* 0x000fe20007810000 */
[----:B----4-:R-:W-:Y:S01]  /*6160*/  FFMA.FTZ R10, R10, -R224, R83 ;  /* 0x800000e00a0a7223 */ /* 0x010fe20000010053 */
[----:B------:R-:W1:Y:S01]  /*6170*/  SHFL.BFLY PT, R133, R6, 0x2, 0x1f ;  /* 0x0c401f0006857f89 */ /* 0x000e6200000e0000 */
[----:B------:R-:W-:Y:S01]  /*6180*/  IMAD.SHL.U32 R5, R135, 0x2, RZ ;  /* 0x0000000287057824 */ /* 0x000fe200078e00ff */
[----:B------:R-:W-:Y:S02]  /*6190*/  FSEL R52, R8, -INF , !P2 ;  /* 0xff80000008347808 */ /* 0x000fe40005000000 */
[----:B------:R-:W-:Y:S01]  /*61a0*/  FMNMX.FTZ R7, R58, R7, !PT ;  /* 0x000000073a077209 */ /* 0x000fe20007810000 */
[----:B------:R-:W-:Y:S01]  /*61b0*/  IMAD.WIDE.U32 R16, R125, -0x326172a9, RZ ;  /* 0xcd9e8d577d107825 */ /* 0x000fe200078e00ff */
[----:B------:R-:W-:Y:S02]  /*61c0*/  FSEL R43, R10, -INF , !P0 ;  /* 0xff8000000a2b7808 */ /* 0x000fe40004000000 */
[----:B------:R-:W-:Y:S01]  /*61d0*/  LOP3.LUT R44, R128, R110, RZ, 0x3c, !PT ;  /* 0x0000006e802c7212 */ /* 0x000fe200078e3cff */
[----:B------:R-:W-:Y:S01]  /*61e0*/  IMAD.WIDE.U32 R8, R124, -0x2daee0ad, RZ ;  /* 0xd2511f537c087825 */ /* 0x000fe200078e00ff */
[----:B------:R-:W-:-:S02]  /*61f0*/  FMNMX.FTZ R10, R52, R7, !PT ;  /* 0x00000007340a7209 */ /* 0x000fc40007810000 */
[----:B------:R-:W-:Y:S02]  /*6200*/  LOP3.LUT R11, R129, R5, RZ, 0x3c, !PT ;  /* 0x00000005810b7212 */ /* 0x000fe400078e3cff */
[----:B------:R-:W-:Y:S02]  /*6210*/  IADD3 R7, R5, 0x1, RZ ;  /* 0x0000000105077810 */ /* 0x000fe40007ffe0ff */
[----:B------:R-:W-:Y:S02]  /*6220*/  LOP3.LUT R13, R44, R17, RZ, 0x3c, !PT ;  /* 0x000000112c0d7212 */ /* 0x000fe400078e3cff */
[----:B------:R-:W-:Y:S02]  /*6230*/  FMNMX.FTZ R5, R43, R10, !PT ;  /* 0x0000000a2b057209 */ /* 0x000fe40007810000 */
[----:B------:R-:W-:Y:S01]  /*6240*/  LOP3.LUT R11, R11, R9, RZ, 0x3c, !PT ;  /* 0x000000090b0b7212 */ /* 0x000fe200078e3cff */
[----:B------:R2:W-:Y:S01]  /*6250*/  STL [R1+0x100], R44 ;  /* 0x0001002c01007387 */ /* 0x0005e20000100800 */
[----:B------:R-:W-:-:S03]  /*6260*/  IADD3 R12, R129, -0x4498517b, RZ ;  /* 0xbb67ae85810c7810 */ /* 0x000fc60007ffe0ff */
[----:B------:R-:W3:Y:S01]  /*6270*/  SHFL.BFLY PT, R14, R5, 0x2, 0x1f ;  /* 0x0c401f00050e7f89 */ /* 0x000ee200000e0000 */
[----:B------:R-:W-:Y:S01]  /*6280*/  IMAD.WIDE.U32 R10, R11, -0x326172a9, RZ ;  /* 0xcd9e8d570b0a7825 */ /* 0x000fe200078e00ff */
[----:B------:R-:W-:Y:S02]  /*6290*/  IADD3 R18, R128, -0x61c88647, RZ ;  /* 0x9e3779b980127810 */ /* 0x000fe40007ffe0ff */
[----:B------:R-:W-:Y:S02]  /*62a0*/  LOP3.LUT R7, R129, R7, RZ, 0x3c, !PT ;  /* 0x0000000781077212 */ /* 0x000fe400078e3cff */
[----:B-1----:R-:W-:Y:S02]  /*62b0*/  FMNMX.FTZ R133, R6, R133, !PT ;  /* 0x0000008506857209 */ /* 0x002fe40007810000 */
[----:B------:R-:W-:Y:S02]  /*62c0*/  LOP3.LUT R7, R7, R9, RZ, 0x3c, !PT ;  /* 0x0000000907077212 */ /* 0x000fe400078e3cff */
[----:B------:R-:W-:Y:S01]  /*62d0*/  IADD3 R15, R128, 0x3c6ef372, RZ ;  /* 0x3c6ef372800f7810 */ /* 0x000fe20007ffe0ff */
[----:B--2---:R-:W-:-:S05]  /*62e0*/  IMAD.WIDE.U32 R44, R13, -0x2daee0ad, RZ ;  /* 0xd2511f530d2c7825 */ /* 0x004fca00078e00ff */
[----:B------:R-:W-:Y:S02]  /*62f0*/  LOP3.LUT R12, R45, R12, R8, 0x96, !PT ;  /* 0x0000000c2d0c7212 */ /* 0x000fe400078e9608 */
[----:B------:R-:W-:-:S03]  /*6300*/  LOP3.LUT R8, R11, R18, R16, 0x96, !PT ;  /* 0x000000120b087212 */ /* 0x000fc600078e9610 */
[----:B------:R-:W-:Y:S01]  /*6310*/  IMAD.WIDE.U32 R190, R12, -0x326172a9, RZ ;  /* 0xcd9e8d570cbe7825 */ /* 0x000fe200078e00ff */
[----:B------:R-:W-:-:S03]  /*6320*/  IADD3 R22, R129, 0x76cf5d0a, RZ ;  /* 0x76cf5d0a81167810 */ /* 0x000fc60007ffe0ff */
[----:B------:R-:W-:Y:S01]  /*6330*/  IMAD.WIDE.U32 R8, R8, -0x2daee0ad, RZ ;  /* 0xd2511f5308087825 */ /* 0x000fe200078e00ff */
[----:B------:R-:W1:Y:S01]  /*6340*/  SHFL.BFLY PT, R13, R133, 0x1, 0x1f ;  /* 0x0c201f00850d7f89 */ /* 0x000e6200000e0000 */
[-C--:B------:R-:W-:Y:S02]  /*6350*/  LOP3.LUT R10, R191, R15.reuse, R10, 0x96, !PT ;  /* 0x0000000fbf0a7212 */ /* 0x080fe400078e960a */
[----:B------:R-:W-:Y:S01]  /*6360*/  IMAD.WIDE.U32 R6, R7, -0x326172a9, RZ ;  /* 0xcd9e8d5707067825 */ /* 0x000fe200078e00ff */
[----:B------:R-:W-:Y:S02]  /*6370*/  LOP3.LUT R9, R9, R22, R44, 0x96, !PT ;  /* 0x0000001609097212 */ /* 0x000fe400078e962c */
[----:B------:R-:W-:Y:S02]  /*6380*/  IADD3 R21, R129, 0x32370b8f, RZ ;  /* 0x32370b8f81157810 */ /* 0x000fe40007ffe0ff */
[----:B------:R-:W-:Y:S01]  /*6390*/  LOP3.LUT R11, R7, R18, R16, 0x96, !PT ;  /* 0x00000012070b7212 */ /* 0x000fe200078e9610 */
[----:B------:R-:W-:Y:S01]  /*63a0*/  IMAD.WIDE.U32 R16, R10, -0x2daee0ad, RZ ;  /* 0xd2511f530a107825 */ /* 0x000fe200078e00ff */
[----:B------:R-:W-:-:S02]  /*63b0*/  LOP3.LUT R12, R191, R15, R6, 0x96, !PT ;  /* 0x0000000fbf0c7212 */ /* 0x000fc400078e9606 */
[C---:B------:R-:W-:Y:S01]  /*63c0*/  IADD3 R124, R128.reuse, -0x255992d5, RZ ;  /* 0xdaa66d2b807c7810 */ /* 0x040fe20007ffe0ff */
[----:B------:R-:W-:Y:S01]  /*63d0*/  IMAD.WIDE.U32 R6, R9, -0x326172a9, RZ ;  /* 0xcd9e8d5709067825 */ /* 0x000fe200078e00ff */
[----:B---3--:R-:W-:Y:S02]  /*63e0*/  FMNMX.FTZ R5, R5, R14, !PT ;  /* 0x0000000e05057209 */ /* 0x008fe40007810000 */
[----:B------:R-:W-:Y:S01]  /*63f0*/  LOP3.LUT R9, R17, R21, R8, 0x96, !PT ;  /* 0x0000001511097212 */ /* 0x000fe200078e9608 */
[----:B------:R-:W-:Y:S01]  /*6400*/  IMAD.WIDE.U32 R10, R11, -0x2daee0ad, RZ ;  /* 0xd2511f530b0a7825 */ /* 0x000fe200078e00ff */
[----:B------:R-:W-:Y:S01]  /*6410*/  LOP3.LUT R8, R7, R124, R190, 0x96, !PT ;  /* 0x0000007c07087212 */ /* 0x000fe200078e96be */
[----:B------:R-:W-:Y:S01]  /*6420*/  STL.64 [R1+0x108], R44 ;  /* 0x0001082c01007387 */ /* 0x000fe20000100a00 */
[----:B------:R-:W-:-:S03]  /*6430*/  IADD3 R125, R128, 0x78dde6e4, RZ ;  /* 0x78dde6e4807d7810 */ /* 0x000fc60007ffe0ff */
[----:B------:R2:W-:Y:S01]  /*6440*/  STL [R1+0xd8], R18 ;  /* 0x0000d81201007387 */ /* 0x0005e20000100800 */
[----:B------:R-:W-:-:S03]  /*6450*/  LOP3.LUT R11, R11, R22, R44, 0x96, !PT ;  /* 0x000000160b0b7212 */ /* 0x000fc600078e962c */
[----:B------:R3:W-:Y:S01]  /*6460*/  STL [R1+0xdc], R15 ;  /* 0x0000dc0f01007387 */ /* 0x0007e20000100800 */
[----:B------:R-:W-:-:S03]  /*6470*/  IADD3 R20, R129, -0x126145ec, RZ ;  /* 0xed9eba1481147810 */ /* 0x000fc60007ffe0ff */
[----:B------:R-:W4:Y:S01]  /*6480*/  SHFL.BFLY PT, R132, R5, 0x1, 0x1f ;  /* 0x0c201f0005847f89 */ /* 0x000f2200000e0000 */
[----:B------:R-:W-:Y:S01]  /*6490*/  IMAD.WIDE.U32 R74, R11, -0x326172a9, RZ ;  /* 0xcd9e8d570b4a7825 */ /* 0x000fe200078e00ff */
[----:B-1----:R-:W-:Y:S02]  /*64a0*/  FMNMX.FTZ R133, R133, R13, !PT ;  /* 0x0000000d85857209 */ /* 0x002fe40007810000 */
[----:B------:R-:W-:Y:S01]  /*64b0*/  IADD3 R252, R129, -0x56f99767, RZ ;  /* 0xa906689981fc7810 */ /* 0x000fe20007ffe0ff */
[----:B--2---:R-:W-:-:S04]  /*64c0*/  IMAD.WIDE.U32 R18, R12, -0x2daee0ad, RZ ;  /* 0xd2511f530c127825 */ /* 0x004fc800078e00ff */
[----:B---3--:R-:W-:-:S04]  /*64d0*/  IMAD.WIDE.U32 R14, R9, -0x326172a9, RZ ;  /* 0xcd9e8d57090e7825 */ /* 0x008fc800078e00ff */
[----:B------:R-:W-:Y:S01]  /*64e0*/  IMAD.WIDE.U32 R8, R8, -0x2daee0ad, RZ ;  /* 0xd2511f5308087825 */ /* 0x000fe200078e00ff */
[----:B------:R-:W-:Y:S02]  /*64f0*/  LOP3.LUT R10, R19, R21, R10, 0x96, !PT ;  /* 0x00000015130a7212 */ /* 0x000fe400078e960a */
[----:B------:R-:W-:Y:S02]  /*6500*/  LOP3.LUT R7, R15, R125, R6, 0x96, !PT ;  /* 0x0000007d0f077212 */ /* 0x000fe400078e9606 */
[----:B------:R-:W-:Y:S01]  /*6510*/  LOP3.LUT R6, R9, R20, R16, 0x96, !PT ;  /* 0x0000001409067212 */ /* 0x000fe200078e9610 */
[----:B------:R-:W-:Y:S01]  /*6520*/  IMAD.WIDE.U32 R222, R10, -0x326172a9, RZ ;  /* 0xcd9e8d570ade7825 */ /* 0x000fe200078e00ff */
[----:B------:R-:W-:-:S03]  /*6530*/  LOP3.LUT R10, R75, R124, R190, 0x96, !PT ;  /* 0x0000007c4b0a7212 */ /* 0x000fc600078e96be */
[----:B------:R-:W-:Y:S01]  /*6540*/  IMAD.WIDE.U32 R68, R7, -0x2daee0ad, RZ ;  /* 0xd2511f5307447825 */ /* 0x000fe200078e00ff */
[----:B------:R-:W-:-:S03]  /*6550*/  IADD3 R126, R128, 0x1715609d, RZ ;  /* 0x1715609d807e7810 */ /* 0x000fc60007ffe0ff */
[----:B------:R-:W-:Y:S01]  /*6560*/  IMAD.WIDE.U32 R44, R6, -0x326172a9, RZ ;  /* 0xcd9e8d57062c7825 */ /* 0x000fe200078e00ff */
[----:B------:R-:W-:-:S03]  /*6570*/  FSETP.NEU.FTZ.AND P0, PT, R133, -INF , PT ;  /* 0xff8000008500780b */ /* 0x000fc60003f1d000 */
[----:B------:R-:W-:Y:S01]  /*6580*/  FMUL.FTZ R9, R2, R133 ;  /* 0x0000008502097220 */ /* 0x000fe20000410000 */
[----:B------:R-:W-:Y:S01]  /*6590*/  LOP3.LUT R13, R69, R252, R8, 0x96, !PT ;  /* 0x000000fc450d7212 */ /* 0x000fe200078e9608 */
[----:B------:R-:W-:Y:S01]  /*65a0*/  IMAD.WIDE.U32 R10, R10, -0x2daee0ad, RZ ;  /* 0xd2511f530a0a7825 */ /* 0x000fe200078e00ff */
[----:B------:R-:W-:Y:S01]  /*65b0*/  LOP3.LUT R8, R45, R126, R14, 0x96, !PT ;  /* 0x0000007e2d087212 */ /* 0x000fe200078e960e */
[----:B------:R-:W-:Y:S01]  /*65c0*/  STL [R1+0xd4], R22 ;  /* 0x0000d41601007387 */ /* 0x000fe20000100800 */
[----:B------:R-:W-:Y:S02]  /*65d0*/  LOP3.LUT R7, R223, R125, R74, 0x96, !PT ;  /* 0x0000007ddf077212 */ /* 0x000fe400078e964a */
[----:B------:R-:W-:Y:S01]  /*65e0*/  FSEL R6, R9, RZ, P0 ;  /* 0x000000ff09067208 */ /* 0x000fe20000000000 */
[----:B------:R-:W-:Y:S01]  /*65f0*/  STL [R1+0xe4], R21 ;  /* 0x0000e41501007387 */ /* 0x000fe20000100800 */
[----:B------:R-:W-:Y:S01]  /*6600*/  LOP3.LUT R11, R11, R20, R18, 0x96, !PT ;  /* 0x000000140b0b7212 */ /* 0x000fe200078e9612 */
[----:B------:R-:W-:-:S02]  /*6610*/  IMAD.WIDE.U32 R8, R8, -0x2daee0ad, RZ ;  /* 0xd2511f5308087825 */ /* 0x000fc400078e00ff */
[----:B------:R-:W-:Y:S01]  /*6620*/  STL [R1+0xc4], R124 ;  /* 0x0000c47c01007387 */ /* 0x000fe20000100800 */
[----:B------:R-:W-:-:S03]  /*6630*/  IADD3 R249, R129, 0x646e171e, RZ ;  /* 0x646e171e81f97810 */ /* 0x000fc60007ffe0ff */
[----:B------:R-:W-:Y:S01]  /*6640*/  STL [R1+0xd0], R125 ;  /* 0x0000d07d01007387 */ /* 0x000fe20000100800 */
[----:B----4-:R-:W-:-:S03]  /*6650*/  FMNMX.FTZ R132, R5, R132, !PT ;  /* 0x0000008405847209 */ /* 0x010fc60007810000 */
[----:B------:R1:W-:Y:S01]  /*6660*/  STL [R1+0xe0], R20 ;  /* 0x0000e01401007387 */ /* 0x0003e20000100800 */
[----:B------:R-:W-:Y:S01]  /*6670*/  FFMA.FTZ R5, R25, R2, -R6 ;  /* 0x0000000219057223 */ /* 0x000fe20000010806 */
[----:B------:R-:W-:Y:S02]  /*6680*/  LOP3.LUT R14, R9, R249, R68, 0x96, !PT ;  /* 0x000000f9090e7212 */ /* 0x000fe400078e9644 */
[----:B------:R-:W-:Y:S01]  /*6690*/  FSETP.NEU.FTZ.AND P0, PT, R132, -INF , PT ;  /* 0xff8000008400780b */ /* 0x000fe20003f1d000 */
[----:B------:R-:W-:Y:S01]  /*66a0*/  MUFU.EX2 R109, R5 ;  /* 0x00000005006d7308 */ /* 0x000fe20000000800 */
[----:B------:R-:W-:Y:S01]  /*66b0*/  LOP3.LUT R12, R14, 0xff, RZ, 0xc0, !PT ;  /* 0x000000ff0e0c7812 */ /* 0x000fe200078ec0ff */
[----:B------:R-:W-:-:S04]  /*66c0*/  IMAD.WIDE.U32 R72, R11, -0x326172a9, RZ ;  /* 0xcd9e8d570b487825 */ /* 0x000fc800078e00ff */
[----:B-1----:R-:W-:-:S04]  /*66d0*/  IMAD.WIDE.U32 R20, R7, -0x2daee0ad, RZ ;  /* 0xd2511f5307147825 */ /* 0x002fc800078e00ff */
[----:B------:R-:W-:Y:S01]  /*66e0*/  FFMA.FTZ R7, R28, R2, -R6 ;  /* 0x000000021c077223 */ /* 0x000fe20000010806 */
[----:B------:R-:W-:-:S03]  /*66f0*/  LOP3.LUT R10, R21, R252, R10, 0x96, !PT ;  /* 0x000000fc150a7212 */ /* 0x000fc600078e960a */
[----:B------:R1:W2:Y:S02]  /*6700*/  MUFU.EX2 R108, R7 ;  /* 0x00000007006c7308 */ /* 0x0002a40000000800 */
[----:B------:R-:W-:-:S04]  /*6710*/  IMAD.WIDE.U32 R10, R10, -0x326172a9, RZ ;  /* 0xcd9e8d570a0a7825 */ /* 0x000fc800078e00ff */
[----:B-1----:R-:W-:-:S05]  /*6720*/  FMUL.FTZ R7, R2, R132 ;  /* 0x0000008402077220 */ /* 0x002fca0000410000 */
[----:B------:R-:W-:Y:S02]  /*6730*/  FSEL R5, R7, RZ, P0 ;  /* 0x000000ff07057208 */ /* 0x000fe40000000000 */
[----:B------:R-:W-:Y:S01]  /*6740*/  ISETP.GE.U32.AND P0, PT, R221, R12, PT ;  /* 0x0000000cdd00720c */ /* 0x000fe20003f06070 */
[----:B------:R-:W-:Y:S01]  /*6750*/  IMAD.WIDE.U32 R12, R13, -0x326172a9, RZ ;  /* 0xcd9e8d570d0c7825 */ /* 0x000fe200078e00ff */
[----:B------:R-:W-:Y:S02]  /*6760*/  LOP3.LUT R7, R14, 0xffff, RZ, 0xc0, !PT ;  /* 0x0000ffff0e077812 */ /* 0x000fe400078ec0ff */
[----:B------:R-:W-:Y:S01]  /*6770*/  LOP3.LUT R15, R11, R127, R72, 0x96, !PT ;  /* 0x0000007f0b0f7212 */ /* 0x000fe200078e9648 */
[----:B------:R-:W-:Y:S01]  /*6780*/  FFMA.FTZ R16, R30, R2, -R5 ;  /* 0x000000021e107223 */ /* 0x000fe20000010805 */
[C---:B------:R-:W-:Y:S02]  /*6790*/  LOP3.LUT R18, R10.reuse, 0xff, RZ, 0xc0, !PT ;  /* 0x000000ff0a127812 */ /* 0x040fe400078ec0ff */
[----:B------:R-:W-:-:S02]  /*67a0*/  LOP3.LUT R22, R10, 0xffff, RZ, 0xc0, !PT ;  /* 0x0000ffff0a167812 */ /* 0x000fc400078ec0ff */
[--C-:B------:R-:W-:Y:S02]  /*67b0*/  SHF.R.U32.HI R21, RZ, 0x10, R10.reuse ;  /* 0x00000010ff157819 */ /* 0x100fe4000001160a */
[----:B------:R-:W-:Y:S01]  /*67c0*/  SHF.R.U32.HI R19, RZ, 0x18, R10 ;  /* 0x00000018ff137819 */ /* 0x000fe2000001160a */
[-C--:B------:R-:W-:Y:S01]  /*67d0*/  FFMA.FTZ R10, R29, R2.reuse, -R5 ;  /* 0x000000021d0a7223 */ /* 0x080fe20000010805 */
[----:B------:R-:W-:Y:S02]  /*67e0*/  SHF.R.U32.HI R7, RZ, 0x8, R7 ;  /* 0x00000008ff077819 */ /* 0x000fe40000011607 */
[----:B------:R-:W-:Y:S01]  /*67f0*/  LOP3.LUT R11, R12, 0xff, RZ, 0xc0, !PT ;  /* 0x000000ff0c0b7812 */ /* 0x000fe200078ec0ff */
[----:B------:R-:W-:Y:S01]  /*6800*/  MUFU.EX2 R107, R16 ;  /* 0x00000010006b7308 */ /* 0x000fe20000000800 */
[----:B------:R-:W-:Y:S02]  /*6810*/  LOP3.LUT R7, R7, 0xffff, RZ, 0xc0, !PT ;  /* 0x0000ffff07077812 */ /* 0x000fe400078ec0ff */
[----:B------:R-:W-:Y:S01]  /*6820*/  ISETP.GE.U32.AND P1, PT, R221, R11, PT ;  /* 0x0000000bdd00720c */ /* 0x000fe20003f26070 */
[----:B------:R-:W-:Y:S01]  /*6830*/  FFMA.FTZ R11, R36, R2, -R6 ;  /* 0x00000002240b7223 */ /* 0x000fe20000010806 */
[----:B--2---:R-:W-:-:S03]  /*6840*/  F2FP.PACK_AB R41, R109, R108 ;  /* 0x0000006c6d29723e */ /* 0x004fc600000000ff */
[----:B------:R1:W2:Y:S01]  /*6850*/  MUFU.EX2 R106, R10 ;  /* 0x0000000a006a7308 */ /* 0x0002a20000000800 */
[----:B------:R-:W-:Y:S01]  /*6860*/  ISETP.GE.U32.AND P4, PT, R221, R7, PT ;  /* 0x00000007dd00720c */ /* 0x000fe20003f86070 */
[----:B------:R-:W-:Y:S01]  /*6870*/  @!P0 HADD2 R39, -R41.H0_H0, -RZ.H0_H0 ;  /* 0xa00000ff29278230 */ /* 0x000fe20000000900 */
[----:B------:R-:W-:Y:S02]  /*6880*/  PRMT R40, R41, 0x7632, R40 ;  /* 0x0000763229287816 */ /* 0x000fe40000000028 */
[----:B------:R-:W-:-:S03]  /*6890*/  LOP3.LUT R7, R13, R127, R44, 0x96, !PT ;  /* 0x0000007f0d077212 */ /* 0x000fc600078e962c */
[----:B------:R3:W-:Y:S01]  /*68a0*/  MUFU.EX2 R99, R11 ;  /* 0x0000000b00637308 */ /* 0x0007e20000000800 */
[----:B-1----:R-:W-:-:S04]  /*68b0*/  SHF.R.U32.HI R10, RZ, 0x10, R14 ;  /* 0x00000010ff0a7819 */ /* 0x002fc8000001160e */
[----:B------:R-:W-:Y:S02]  /*68c0*/  LOP3.LUT R10, R10, 0xff, RZ, 0xc0, !PT ;  /* 0x000000ff0a0a7812 */ /* 0x000fe400078ec0ff */
[----:B------:R-:W-:Y:S01]  /*68d0*/  SHF.R.U32.HI R14, RZ, 0x18, R14 ;  /* 0x00000018ff0e7819 */ /* 0x000fe2000001160e */
[----:B---3--:R-:W-:Y:S01]  /*68e0*/  FFMA.FTZ R11, R35, R2, -R6 ;  /* 0x00000002230b7223 */ /* 0x008fe20000010806 */
[----:B------:R-:W-:Y:S02]  /*68f0*/  ISETP.GE.U32.AND P5, PT, R221, R10, PT ;  /* 0x0000000add00720c */ /* 0x000fe40003fa6070 */
[----:B------:R-:W-:Y:S01]  /*6900*/  PRMT R111, R41, 0x5410, R40 ;  /* 0x00005410296f7816 */ /* 0x000fe20000000028 */
[----:B------:R1:W3:Y:S01]  /*6910*/  MUFU.EX2 R96, R11 ;  /* 0x0000000b00607308 */ /* 0x0002e20000000800 */
[----:B------:R-:W-:Y:S02]  /*6920*/  LOP3.LUT R10, R7, 0xffff, RZ, 0xc0, !PT ;  /* 0x0000ffff070a7812 */ /* 0x000fe400078ec0ff */
[----:B------:R-:W-:-:S02]  /*6930*/  @!P0 PRMT R41, R39, 0x5410, RZ ;  /* 0x0000541027298816 */ /* 0x000fc400000000ff */
[----:B------:R-:W-:Y:S02]  /*6940*/  ISETP.GE.U32.AND P0, PT, R221, R14, PT ;  /* 0x0000000edd00720c */ /* 0x000fe40003f06070 */
[----:B------:R-:W-:Y:S02]  /*6950*/  LOP3.LUT R16, R7, 0xff, RZ, 0xc0, !PT ;  /* 0x000000ff07107812 */ /* 0x000fe400078ec0ff */
[----:B------:R-:W-:Y:S01]  /*6960*/  SHF.R.U32.HI R10, RZ, 0x8, R10 ;  /* 0x00000008ff0a7819 */ /* 0x000fe2000001160a */
[----:B------:R-:W-:Y:S01]  /*6970*/  @!P4 HADD2 R61, -R40.H0_H0, -RZ.H0_H0 ;  /* 0xa00000ff283dc230 */ /* 0x000fe20000000900 */
[----:B------:R-:W-:Y:S01]  /*6980*/  ISETP.GE.U32.AND P2, PT, R221, R16, PT ;  /* 0x00000010dd00720c */ /* 0x000fe20003f46070 */
[----:B-1----:R-:W-:Y:S01]  /*6990*/  FFMA.FTZ R11, R37, R2, -R5 ;  /* 0x00000002250b7223 */ /* 0x002fe20000010805 */
[----:B--2---:R-:W-:Y:S02]  /*69a0*/  F2FP.PACK_AB R37, R106, R107 ;  /* 0x0000006b6a25723e */ /* 0x004fe400000000ff */
[----:B------:R-:W-:Y:S01]  /*69b0*/  LOP3.LUT R10, R10, 0xffff, RZ, 0xc0, !PT ;  /* 0x0000ffff0a0a7812 */ /* 0x000fe200078ec0ff */
[----:B------:R1:W-:Y:S01]  /*69c0*/  MUFU.EX2 R97, R11 ;  /* 0x0000000b00617308 */ /* 0x0003e20000000800 */
[----:B------:R-:W-:-:S02]  /*69d0*/  PRMT R36, R37, 0x7632, R36 ;  /* 0x0000763225247816 */ /* 0x000fc40000000024 */
[----:B------:R-:W-:Y:S02]  /*69e0*/  @!P4 PRMT R40, R61, 0x5410, RZ ;  /* 0x000054103d28c816 */ /* 0x000fe400000000ff */
[----:B------:R-:W-:Y:S02]  /*69f0*/  ISETP.GE.U32.AND P4, PT, R221, R10, PT ;  /* 0x0000000add00720c */ /* 0x000fe40003f86070 */
[----:B------:R-:W-:Y:S01]  /*6a00*/  SHF.R.U32.HI R10, RZ, 0x10, R7 ;  /* 0x00000010ff0a7819 */ /* 0x000fe20000011607 */
[----:B------:R-:W-:Y:S01]  /*6a10*/  @!P0 HADD2 R63, -R36.H0_H0, -RZ.H0_H0 ;  /* 0xa00000ff243f8230 */ /* 0x000fe20000000900 */
[----:B---3--:R-:W-:Y:S01]  /*6a20*/  F2FP.PACK_AB R39, R96, R99 ;  /* 0x000000636027723e */ /* 0x008fe200000000ff */
[----:B-1----:R-:W-:-:S04]  /*6a30*/  FFMA.FTZ R11, R38, R2, -R5 ;  /* 0x00000002260b7223 */ /* 0x002fc80000010805 */
[----:B------:R1:W2:Y:S01]  /*6a40*/  MUFU.EX2 R89, R11 ;  /* 0x0000000b00597308 */ /* 0x0002a20000000800 */
[----:B------:R-:W-:Y:S01]  /*6a50*/  LOP3.LUT R10, R10, 0xff, RZ, 0xc0, !PT ;  /* 0x000000ff0a0a7812 */ /* 0x000fe200078ec0ff */
[----:B------:R-:W-:Y:S01]  /*6a60*/  @!P5 HADD2 R62, -R37.H0_H0, -RZ.H0_H0 ;  /* 0xa00000ff253ed230 */ /* 0x000fe20000000900 */
[----:B------:R-:W-:Y:S01]  /*6a70*/  PRMT R110, R37, 0x5410, R36 ;  /* 0x00005410256e7816 */ /* 0x000fe20000000024 */
[----:B------:R-:W-:Y:S01]  /*6a80*/  @!P2 HADD2 R64, -R39.H0_H0, -RZ.H0_H0 ;  /* 0xa00000ff2740a230 */ /* 0x000fe20000000900 */
[----:B------:R-:W-:Y:S02]  /*6a90*/  @!P0 PRMT R36, R63, 0x5410, RZ ;  /* 0x000054103f248816 */ /* 0x000fe400000000ff */
[----:B------:R-:W-:Y:S02]  /*6aa0*/  PRMT R38, R39, 0x7632, R38 ;  /* 0x0000763227267816 */ /* 0x000fe40000000026 */
[----:B------:R-:W-:Y:S02]  /*6ab0*/  ISETP.GE.U32.AND P0, PT, R221, R10, PT ;  /* 0x0000000add00720c */ /* 0x000fe40003f06070 */
[----:B------:R-:W-:-:S02]  /*6ac0*/  SHF.R.U32.HI R7, RZ, 0x18, R7 ;  /* 0x00000018ff077819 */ /* 0x000fc40000011607 */
[----:B------:R-:W-:Y:S01]  /*6ad0*/  @!P5 PRMT R37, R62, 0x5410, RZ ;  /* 0x000054103e25d816 */ /* 0x000fe200000000ff */
[-C--:B-1----:R-:W-:Y:S01]  /*6ae0*/  FFMA.FTZ R11, R34, R2.reuse, -R6 ;  /* 0x00000002220b7223 */ /* 0x082fe20000010806 */
[----:B------:R-:W-:Y:S01]  /*6af0*/  PRMT R62, R39, 0x5410, R38 ;  /* 0x00005410273e7816 */ /* 0x000fe20000000026 */
[----:B------:R-:W-:Y:S01]  /*6b00*/  FFMA.FTZ R10, R60, R2, -R5 ;  /* 0x000000023c0a7223 */ /* 0x000fe20000010805 */
[----:B------:R-:W-:Y:S01]  /*6b10*/  @!P2 PRMT R39, R64, 0x5410, RZ ;  /* 0x000054104027a816 */ /* 0x000fe200000000ff */
[----:B------:R1:W-:Y:S01]  /*6b20*/  MUFU.EX2 R87, R11 ;  /* 0x0000000b00577308 */ /* 0x0003e20000000800 */
[----:B------:R-:W-:Y:S02]  /*6b30*/  ISETP.GE.U32.AND P2, PT, R221, R7, PT ;  /* 0x00000007dd00720c */ /* 0x000fe40003f46070 */
[----:B------:R-:W-:Y:S02]  /*6b40*/  LOP3.LUT R7, R12, 0xffff, RZ, 0xc0, !PT ;  /* 0x0000ffff0c077812 */ /* 0x000fe400078ec0ff */
[----:B--2---:R-:W-:-:S03]  /*6b50*/  F2FP.PACK_AB R35, R89, R97 ;  /* 0x000000615923723e */ /* 0x004fc600000000ff */
[----:B------:R2:W-:Y:S01]  /*6b60*/  MUFU.EX2 R76, R10 ;  /* 0x0000000a004c7308 */ /* 0x0005e20000000800 */
[----:B------:R-:W-:Y:S01]  /*6b70*/  PRMT R34, R35, 0x7632, R34 ;  /* 0x0000763223227816 */ /* 0x000fe20000000022 */
[----:B-1----:R-:W-:Y:S01]  /*6b80*/  FFMA.FTZ R11, R31, R2, -R6 ;  /* 0x000000021f0b7223 */ /* 0x002fe20000010806 */
[----:B------:R-:W-:-:S05]  /*6b90*/  @!P0 HADD2 R66, -R35.H0_H0, -RZ.H0_H0 ;  /* 0xa00000ff23428230 */ /* 0x000fca0000000900 */
[----:B------:R-:W1:Y:S01]  /*6ba0*/  MUFU.EX2 R82, R11 ;  /* 0x0000000b00527308 */ /* 0x000e620000000800 */
[----:B--2---:R-:W-:Y:S01]  /*6bb0*/  SHF.R.U32.HI R10, RZ, 0x8, R7 ;  /* 0x00000008ff0a7819 */ /* 0x004fe20000011607 */
[----:B------:R-:W-:Y:S01]  /*6bc0*/  FFMA.FTZ R7, R33, R2, -R5 ;  /* 0x0000000221077223 */ /* 0x000fe20000010805 */
[----:B------:R-:W-:Y:S02]  /*6bd0*/  PRMT R61, R35, 0x5410, R34 ;  /* 0x00005410233d7816 */ /* 0x000fe40000000022 */
[----:B------:R-:W-:Y:S02]  /*6be0*/  LOP3.LUT R10, R10, 0xffff, RZ, 0xc0, !PT ;  /* 0x0000ffff0a0a7812 */ /* 0x000fe400078ec0ff */
[----:B------:R-:W-:Y:S02]  /*6bf0*/  @!P0 PRMT R35, R66, 0x5410, RZ ;  /* 0x0000541042238816 */ /* 0x000fe400000000ff */
[----:B------:R-:W-:Y:S02]  /*6c00*/  ISETP.GE.U32.AND P0, PT, R221, R10, PT ;  /* 0x0000000add00720c */ /* 0x000fe40003f06070 */
[----:B------:R-:W-:Y:S01]  /*6c10*/  SHF.R.U32.HI R10, RZ, 0x10, R12 ;  /* 0x00000010ff0a7819 */ /* 0x000fe2000001160c */
[----:B------:R2:W3:Y:S01]  /*6c20*/  MUFU.EX2 R80, R7 ;  /* 0x0000000700507308 */ /* 0x0004e20000000800 */
[----:B------:R-:W-:-:S02]  /*6c30*/  @!P2 HADD2 R67, -R34.H0_H0, -RZ.H0_H0 ;  /* 0xa00000ff2243a230 */ /* 0x000fc40000000900 */
[----:B------:R-:W-:Y:S02]  /*6c40*/  LOP3.LUT R10, R10, 0xff, RZ, 0xc0, !PT ;  /* 0x000000ff0a0a7812 */ /* 0x000fe400078ec0ff */
[----:B-1----:R-:W-:Y:S02]  /*6c50*/  F2FP.PACK_AB R31, R82, R87 ;  /* 0x00000057521f723e */ /* 0x002fe400000000ff */
[----:B------:R-:W-:Y:S02]  /*6c60*/  @!P2 PRMT R34, R67, 0x5410, RZ ;  /* 0x000054104322a816 */ /* 0x000fe400000000ff */
[----:B------:R-:W-:Y:S01]  /*6c70*/  ISETP.GE.U32.AND P2, PT, R221, R10, PT ;  /* 0x0000000add00720c */ /* 0x000fe20003f46070 */
[----:B--2---:R-:W-:Y:S01]  /*6c80*/  FFMA.FTZ R7, R32, R2, -R6 ;  /* 0x0000000220077223 */ /* 0x004fe20000010806 */
[----:B------:R-:W-:-:S03]  /*6c90*/  LOP3.LUT R10, R8, 0xffff, RZ, 0xc0, !PT ;  /* 0x0000ffff080a7812 */ /* 0x000fc600078ec0ff */
[----:B------:R1:W-:Y:S01]  /*6ca0*/  MUFU.EX2 R92, R7 ;  /* 0x00000007005c7308 */ /* 0x0003e20000000800 */
[----:B------:R-:W-:Y:S02]  /*6cb0*/  PRMT R30, R31, 0x7632, R30 ;  /* 0x000076321f1e7816 */ /* 0x000fe4000000001e */
[----:B------:R-:W-:-:S03]  /*6cc0*/  SHF.R.U32.HI R17, RZ, 0x18, R12 ;  /* 0x00000018ff117819 */ /* 0x000fc6000001160c */
[----:B------:R-:W-:Y:S01]  /*6cd0*/  @!P0 HADD2 R71, -R30.H0_H0, -RZ.H0_H0 ;  /* 0xa00000ff1e478230 */ /* 0x000fe20000000900 */
[----:B------:R-:W-:Y:S01]  /*6ce0*/  ISETP.GE.U32.AND P3, PT, R221, R17, PT ;  /* 0x00000011dd00720c */ /* 0x000fe20003f66070 */
[----:B-1----:R-:W-:-:S04]  /*6cf0*/  FFMA.FTZ R7, R23, R2, -R6 ;  /* 0x0000000217077223 */ /* 0x002fc80000010806 */
[----:B------:R1:W2:Y:S01]  /*6d00*/  MUFU.EX2 R94, R7 ;  /* 0x00000007005e7308 */ /* 0x0002a20000000800 */
[----:B------:R-:W-:Y:S01]  /*6d10*/  @!P1 HADD2 R70, -R31.H0_H0, -RZ.H0_H0 ;  /* 0xa00000ff1f469230 */ /* 0x000fe20000000900 */
[----:B------:R-:W-:Y:S02]  /*6d20*/  PRMT R60, R31, 0x5410, R30 ;  /* 0x000054101f3c7816 */ /* 0x000fe4000000001e */
[----:B---3--:R-:W-:Y:S02]  /*6d30*/  F2FP.PACK_AB R33, R80, R76 ;  /* 0x0000004c5021723e */ /* 0x008fe400000000ff */
[----:B------:R-:W-:Y:S02]  /*6d40*/  @!P0 PRMT R30, R71, 0x5410, RZ ;  /* 0x00005410471e8816 */ /* 0x000fe400000000ff */
[----:B-1----:R-:W-:-:S04]  /*6d50*/  SHF.R.U32.HI R7, RZ, 0x8, R10 ;  /* 0x00000008ff077819 */ /* 0x002fc8000001160a */
[----:B------:R-:W-:Y:S02]  /*6d60*/  LOP3.LUT R7, R7, 0xffff, RZ, 0xc0, !PT ;  /* 0x0000ffff07077812 */ /* 0x000fe400078ec0ff */
[----:B------:R-:W-:Y:S02]  /*6d70*/  LOP3.LUT R10, R8, 0xff, RZ, 0xc0, !PT ;  /* 0x000000ff080a7812 */ /* 0x000fe400078ec0ff */
[----:B------:R-:W-:Y:S01]  /*6d80*/  ISETP.GE.U32.AND P0, PT, R221, R7, PT ;  /* 0x00000007dd00720c */ /* 0x000fe20003f06070 */
[-CC-:B------:R-:W-:Y:S01]  /*6d90*/  FFMA.FTZ R7, R26, R2.reuse, -R5.reuse ;  /* 0x000000021a077223 */ /* 0x180fe20000010805 */
[----:B------:R-:W-:Y:S01]  /*6da0*/  @!P1 PRMT R31, R70, 0x5410, RZ ;  /* 0x00005410461f9816 */ /* 0x000fe200000000ff */
[----:B------:R-:W-:Y:S01]  /*6db0*/  FFMA.FTZ R11, R51, R2, -R5 ;  /* 0x00000002330b7223 */ /* 0x000fe20000010805 */
[----:B------:R-:W-:Y:S01]  /*6dc0*/  PRMT R32, R33, 0x7632, R32 ;  /* 0x0000763221207816 */ /* 0x000fe20000000020 */
[----:B------:R1:W-:Y:S01]  /*6dd0*/  MUFU.EX2 R85, R7 ;  /* 0x0000000700557308 */ /* 0x0003e20000000800 */
[----:B------:R-:W-:Y:S01]  /*6de0*/  ISETP.GE.U32.AND P1, PT, R221, R10, PT ;  /* 0x0000000add00720c */ /* 0x000fe20003f26070 */
[----:B------:R-:W-:-:S02]  /*6df0*/  @!P2 HADD2 R77, -R33.H0_H0, -RZ.H0_H0 ;  /* 0xa00000ff214da230 */ /* 0x000fc40000000900 */
[----:B------:R-:W-:-:S04]  /*6e00*/  @!P3 HADD2 R78, -R32.H0_H0, -RZ.H0_H0 ;  /* 0xa00000ff204eb230 */ /* 0x000fc80000000900 */
[----:B------:R-:W3:Y:S01]  /*6e10*/  MUFU.EX2 R84, R11 ;  /* 0x0000000b00547308 */ /* 0x000ee20000000800 */
[--C-:B------:R-:W-:Y:S02]  /*6e20*/  SHF.R.U32.HI R10, RZ, 0x18, R8.reuse ;  /* 0x00000018ff0a7819 */ /* 0x100fe40000011608 */
[----:B-1----:R-:W-:Y:S02]  /*6e30*/  SHF.R.U32.HI R7, RZ, 0x10, R8 ;  /* 0x00000010ff077819 */ /* 0x002fe40000011608 */
[----:B------:R-:W-:Y:S02]  /*6e40*/  PRMT R45, R33, 0x5410, R32 ;  /* 0x00005410212d7816 */ /* 0x000fe40000000020 */
[----:B------:R-:W-:Y:S02]  /*6e50*/  LOP3.LUT R7, R7, 0xff, RZ, 0xc0, !PT ;  /* 0x000000ff07077812 */ /* 0x000fe400078ec0ff */
[----:B--2---:R-:W-:Y:S02]  /*6e60*/  F2FP.PACK_AB R27, R94, R92 ;  /* 0x0000005c5e1b723e */ /* 0x004fe400000000ff */
[----:B------:R-:W-:-:S02]  /*6e70*/  @!P3 PRMT R32, R78, 0x5410, RZ ;  /* 0x000054104e20b816 */ /* 0x000fc400000000ff */
[----:B------:R-:W-:Y:S02]  /*6e80*/  @!P2 PRMT R33, R77, 0x5410, RZ ;  /* 0x000054104d21a816 */ /* 0x000fe400000000ff */
[C---:B------:R-:W-:Y:S02]  /*6e90*/  ISETP.GE.U32.AND P3, PT, R221.reuse, R7, PT ;  /* 0x00000007dd00720c */ /* 0x040fe40003f66070 */
[----:B------:R-:W-:Y:S01]  /*6ea0*/  ISETP.GE.U32.AND P2, PT, R221, R10, PT ;  /* 0x0000000add00720c */ /* 0x000fe20003f46070 */
[----:B------:R-:W-:Y:S01]  /*6eb0*/  FFMA.FTZ R10, R47, R2, -R6 ;  /* 0x000000022f0a7223 */ /* 0x000fe20000010806 */
[----:B------:R-:W-:Y:S01]  /*6ec0*/  PRMT R26, R27, 0x7632, R26 ;  /* 0x000076321b1a7816 */ /* 0x000fe2000000001a */
[----:B------:R-:W-:Y:S01]  /*6ed0*/  @!P1 HADD2 R79, -R27.H0_H0, -RZ.H0_H0 ;  /* 0xa00000ff1b4f9230 */ /* 0x000fe20000000900 */
[----:B------:R-:W-:Y:S01]  /*6ee0*/  LOP3.LUT R7, R15, 0xff, RZ, 0xc0, !PT ;  /* 0x000000ff0f077812 */ /* 0x000fe200078ec0ff */
[----:B------:R1:W-:Y:S01]  /*6ef0*/  MUFU.EX2 R86, R10 ;  /* 0x0000000a00567308 */ /* 0x0003e20000000800 */
[----:B------:R-:W-:Y:S01]  /*6f00*/  PRMT R101, R27, 0x5410, R26 ;  /* 0x000054101b657816 */ /* 0x000fe2000000001a */
[----:B------:R-:W-:Y:S01]  /*6f10*/  @!P0 HADD2 R81, -R26.H0_H0, -RZ.H0_H0 ;  /* 0xa00000ff1a518230 */ /* 0x000fe20000000900 */
[----:B---3--:R-:W-:-:S02]  /*6f20*/  F2FP.PACK_AB R29, R85, R84 ;  /* 0x00000054551d723e */ /* 0x008fc400000000ff */
[----:B------:R-:W-:Y:S02]  /*6f30*/  @!P1 PRMT R27, R79, 0x5410, RZ ;  /* 0x000054104f1b9816 */ /* 0x000fe400000000ff */
[----:B------:R-:W-:Y:S02]  /*6f40*/  ISETP.GE.U32.AND P1, PT, R221, R7, PT ;  /* 0x00000007dd00720c */ /* 0x000fe40003f26070 */
[----:B------:R-:W-:Y:S01]  /*6f50*/  SHF.R.U32.HI R7, RZ, 0x18, R15 ;  /* 0x00000018ff077819 */ /* 0x000fe2000001160f */
[----:B------:R-:W-:Y:S01]  /*6f60*/  @!P3 HADD2 R83, -R29.H0_H0, -RZ.H0_H0 ;  /* 0xa00000ff1d53b230 */ /* 0x000fe20000000900 */
[----:B-1----:R-:W-:Y:S01]  /*6f70*/  FFMA.FTZ R10, R24, R2, -R6 ;  /* 0x00000002180a7223 */ /* 0x002fe20000010806 */
[----:B------:R-:W-:-:S03]  /*6f80*/  @!P0 PRMT R26, R81, 0x5410, RZ ;  /* 0x00005410511a8816 */ /* 0x000fc600000000ff */
[----:B------:R1:W2:Y:S01]  /*6f90*/  MUFU.EX2 R93, R10 ;  /* 0x0000000a005d7308 */ /* 0x0002a20000000800 */
[----:B------:R-:W-:Y:S02]  /*6fa0*/  PRMT R28, R29, 0x7632, R28 ;  /* 0x000076321d1c7816 */ /* 0x000fe4000000001c */
[----:B------:R-:W-:Y:S02]  /*6fb0*/  ISETP.GE.U32.AND P0, PT, R221, R7, PT ;  /* 0x00000007dd00720c */ /* 0x000fe40003f06070 */
[----:B------:R-:W-:Y:S02]  /*6fc0*/  LOP3.LUT R7, R21, 0xff, RZ, 0xc0, !PT ;  /* 0x000000ff15077812 */ /* 0x000fe400078ec0ff */
[----:B------:R-:W-:Y:S02]  /*6fd0*/  PRMT R77, R29, 0x5410, R28 ;  /* 0x000054101d4d7816 */ /* 0x000fe4000000001c */
[----:B------:R-:W-:Y:S02]  /*6fe0*/  @!P3 PRMT R29, R83, 0x5410, RZ ;  /* 0x00005410531db816 */ /* 0x000fe400000000ff */
[----:B------:R-:W-:-:S02]  /*6ff0*/  ISETP.GE.U32.AND P3, PT, R221, R7, PT ;  /* 0x00000007dd00720c */ /* 0x000fc40003f66070 */
[----:B------:R-:W-:Y:S01]  /*7000*/  LOP3.LUT R7, R15, 0xffff, RZ, 0xc0, !PT ;  /* 0x0000ffff0f077812 */ /* 0x000fe200078ec0ff */
[----:B-1----:R-:W-:Y:S01]  /*7010*/  FFMA.FTZ R10, R42, R2, -R6 ;  /* 0x000000022a0a7223 */ /* 0x002fe20000010806 */
[----:B------:R-:W-:Y:S01]  /*7020*/  LOP3.LUT R11, R73, R126, R222, 0x96, !PT ;  /* 0x0000007e490b7212 */ /* 0x000fe200078e96de */
[----:B------:R-:W-:Y:S02]  /*7030*/  FFMA.FTZ R16, R49, R2, -R5 ;  /* 0x0000000231107223 */ /* 0x000fe40000010805 */
[----:B------:R1:W-:Y:S01]  /*7040*/  MUFU.EX2 R100, R10 ;  /* 0x0000000a00647308 */ /* 0x0003e20000000800 */
[----:B------:R-:W-:Y:S01]  /*7050*/  SHF.R.U32.HI R14, RZ, 0x8, R7 ;  /* 0x00000008ff0e7819 */ /* 0x000fe20000011607 */
[----:B------:R-:W-:Y:S01]  /*7060*/  @!P2 HADD2 R88, -R28.H0_H0, -RZ.H0_H0 ;  /* 0xa00000ff1c58a230 */ /* 0x000fe20000000900 */
[----:B--2---:R-:W-:Y:S02]  /*7070*/  F2FP.PACK_AB R25, R93, R86 ;  /* 0x000000565d19723e */ /* 0x004fe400000000ff */
[----:B------:R-:W-:-:S03]  /*7080*/  LOP3.LUT R14, R14, 0xffff, RZ, 0xc0, !PT ;  /* 0x0000ffff0e0e7812 */ /* 0x000fc600078ec0ff */
[----:B------:R2:W-:Y:S01]  /*7090*/  MUFU.EX2 R90, R16 ;  /* 0x00000010005a7308 */ /* 0x0005e20000000800 */
[----:B-1----:R-:W-:-:S07]  /*70a0*/  FFMA.FTZ R10, R54, R2, -R5 ;  /* 0x00000002360a7223 */ /* 0x002fce0000010805 */
[----:B------:R1:W-:Y:S01]  /*70b0*/  MUFU.EX2 R81, R10 ;  /* 0x0000000a00517308 */ /* 0x0003e20000000800 */
[----:B------:R-:W-:Y:S01]  /*70c0*/  SHF.R.U32.HI R15, RZ, 0x10, R15 ;  /* 0x00000010ff0f7819 */ /* 0x000fe2000001160f */
[----:B--2---:R-:W-:Y:S01]  /*70d0*/  FFMA.FTZ R16, R50, R2, -R6 ;  /* 0x0000000232107223 */ /* 0x004fe20000010806 */
[----:B------:R-:W-:Y:S01]  /*70e0*/  @!P2 PRMT R28, R88, 0x5410, RZ ;  /* 0x00005410581ca816 */ /* 0x000fe200000000ff */
[----:B------:R-:W-:Y:S01]  /*70f0*/  @!P1 HADD2 R98, -R25.H0_H0, -RZ.H0_H0 ;  /* 0xa00000ff19629230 */ /* 0x000fe20000000900 */
[----:B------:R-:W-:-:S03]  /*7100*/  ISETP.GE.U32.AND P2, PT, R221, R14, PT ;  /* 0x0000000edd00720c */ /* 0x000fc60003f46070 */
[----:B------:R2:W3:Y:S01]  /*7110*/  MUFU.EX2 R91, R16 ;  /* 0x00000010005b7308 */ /* 0x0004e20000000800 */
[----:B------:R-:W-:Y:S01]  /*7120*/  PRMT R24, R25, 0x7632, R24 ;  /* 0x0000763219187816 */ /* 0x000fe20000000018 */
[----:B-1----:R-:W-:-:S03]  /*7130*/  IMAD.WIDE.U32 R10, R11, -0x2daee0ad, RZ ;  /* 0xd2511f530b0a7825 */ /* 0x002fc600078e00ff */
[----:B------:R-:W-:Y:S02]  /*7140*/  PRMT R246, R25, 0x5410, R24 ;  /* 0x0000541019f67816 */ /* 0x000fe40000000018 */
[----:B------:R-:W-:Y:S02]  /*7150*/  LOP3.LUT R7, R11, R249, R20, 0x96, !PT ;  /* 0x000000f90b077212 */ /* 0x000fe400078e9614 */
[----:B------:R-:W-:Y:S01]  /*7160*/  LOP3.LUT R42, R10, 0xffff, RZ, 0xc0, !PT ;  /* 0x0000ffff0a2a7812 */ /* 0x000fe200078ec0ff */
[----:B------:R-:W-:Y:S01]  /*7170*/  FFMA.FTZ R11, R48, R2, -R6 ;  /* 0x00000002300b7223 */ /* 0x000fe20000010806 */
[----:B--2---:R-:W-:Y:S02]  /*7180*/  LOP3.LUT R16, R10, 0xff, RZ, 0xc0, !PT ;  /* 0x000000ff0a107812 */ /* 0x004fe400078ec0ff */
[--C-:B------:R-:W-:Y:S02]  /*7190*/  SHF.R.U32.HI R17, RZ, 0x10, R10.reuse ;  /* 0x00000010ff117819 */ /* 0x100fe4000001160a */
[----:B------:R-:W-:-:S02]  /*71a0*/  SHF.R.U32.HI R14, RZ, 0x18, R10 ;  /* 0x00000018ff0e7819 */ /* 0x000fc4000001160a */
[----:B------:R-:W-:Y:S01]  /*71b0*/  LOP3.LUT R10, R15, 0xff, RZ, 0xc0, !PT ;  /* 0x000000ff0f0a7812 */ /* 0x000fe200078ec0ff */
[----:B------:R1:W-:Y:S01]  /*71c0*/  MUFU.EX2 R95, R11 ;  /* 0x0000000b005f7308 */ /* 0x0003e20000000800 */
[----:B------:R-:W-:Y:S02]  /*71d0*/  @!P1 PRMT R25, R98, 0x5410, RZ ;  /* 0x0000541062199816 */ /* 0x000fe400000000ff */
[C---:B------:R-:W-:Y:S02]  /*71e0*/  ISETP.GE.U32.AND P1, PT, R221.reuse, R10, PT ;  /* 0x0000000add00720c */ /* 0x040fe40003f26070 */
[----:B------:R-:W-:Y:S02]  /*71f0*/  SHF.R.U32.HI R10, RZ, 0x8, R22 ;  /* 0x00000008ff0a7819 */ /* 0x000fe40000011616 */
[----:B------:R-:W-:Y:S01]  /*7200*/  ISETP.GE.U32.AND P5, PT, R221, R18, PT ;  /* 0x00000012dd00720c */ /* 0x000fe20003fa6070 */
[----:B-1----:R-:W-:-:S04]  /*7210*/  FFMA.FTZ R11, R57, R2, -R5 ;  /* 0x00000002390b7223 */ /* 0x002fc80000010805 */
[----:B------:R1:W-:Y:S01]  /*7220*/  MUFU.EX2 R79, R11 ;  /* 0x0000000b004f7308 */ /* 0x0003e20000000800 */
[----:B------:R-:W-:Y:S01]  /*7230*/  @!P2 HADD2 R102, -R24.H0_H0, -RZ.H0_H0 ;  /* 0xa00000ff1866a230 */ /* 0x000fe20000000900 */
[----:B---3--:R-:W-:Y:S01]  /*7240*/  F2FP.PACK_AB R21, R91, R100 ;  /* 0x000000645b15723e */ /* 0x008fe200000000ff */
[----:B------:R-:W-:Y:S01]  /*7250*/  @!P4 HADD2 R65, -R38.H0_H0, -RZ.H0_H0 ;  /* 0xa00000ff2641c230 */ /* 0x000fe20000000900 */
[----:B-1----:R-:W-:Y:S01]  /*7260*/  LOP3.LUT R11, R10, 0xffff, RZ, 0xc0, !PT ;  /* 0x0000ffff0a0b7812 */ /* 0x002fe200078ec0ff */
[----:B------:R-:W-:-:S04]  /*7270*/  FFMA.FTZ R10, R59, R2, -R5 ;  /* 0x000000023b0a7223 */ /* 0x000fc80000010805 */
[----:B------:R1:W2:Y:S01]  /*7280*/  MUFU.EX2 R83, R10 ;  /* 0x0000000a00537308 */ /* 0x0002a20000000800 */
[----:B------:R-:W-:Y:S02]  /*7290*/  @!P2 PRMT R24, R102, 0x5410, RZ ;  /* 0x000054106618a816 */ /* 0x000fe400000000ff */
[----:B------:R-:W-:Y:S02]  /*72a0*/  ISETP.GE.U32.AND P2, PT, R221, R11, PT ;  /* 0x0000000bdd00720c */ /* 0x000fe40003f46070 */
[----:B------:R-:W-:Y:S01]  /*72b0*/  F2FP.PACK_AB R23, R90, R81 ;  /* 0x000000515a17723e */ /* 0x000fe200000000ff */
[----:B------:R-:W-:Y:S01]  /*72c0*/  @!P5 HADD2 R105, -R21.H0_H0, -RZ.H0_H0 ;  /* 0xa00000ff1569d230 */ /* 0x000fe20000000900 */
[----:B------:R-:W-:Y:S01]  /*72d0*/  @!P4 PRMT R38, R65, 0x5410, RZ ;  /* 0x000054104126c816 */ /* 0x000fe200000000ff */
[-C--:B------:R-:W-:Y:S01]  /*72e0*/  FFMA.FTZ R11, R55, R2.reuse, -R6 ;  /* 0x00000002370b7223 */ /* 0x080fe20000010806 */
[----:B------:R-:W-:Y:S02]  /*72f0*/  ISETP.GE.U32.AND P4, PT, R221, R19, PT ;  /* 0x00000013dd00720c */ /* 0x000fe40003f86070 */
[----:B------:R-:W-:Y:S01]  /*7300*/  PRMT R20, R21, 0x7632, R20 ;  /* 0x0000763215147816 */ /* 0x000fe20000000014 */
[----:B------:R-:W-:Y:S01]  /*7310*/  @!P1 HADD2 R104, -R23.H0_H0, -RZ.H0_H0 ;  /* 0xa00000ff17689230 */ /* 0x000fe20000000900 */
[----:B------:R-:W-:Y:S01]  /*7320*/  PRMT R22, R23, 0x7632, R22 ;  /* 0x0000763217167816 */ /* 0x000fe20000000016 */
[----:B-1----:R-:W-:-:S02]  /*7330*/  FFMA.FTZ R10, R53, R2, -R6 ;  /* 0x00000002350a7223 */ /* 0x002fc40000010806 */
[----:B------:R-:W-:Y:S01]  /*7340*/  FFMA.FTZ R6, R46, R2, -R6 ;  /* 0x000000022e067223 */ /* 0x000fe20000010806 */
[----:B------:R-:W-:Y:S01]  /*7350*/  PRMT R138, R21, 0x5410, R20 ;  /* 0x00005410158a7816 */ /* 0x000fe20000000014 */
[----:B------:R1:W3:Y:S01]  /*7360*/  MUFU.EX2 R98, R10 ;  /* 0x0000000a00627308 */ /* 0x0002e20000000800 */
[----:B--2---:R-:W-:Y:S02]  /*7370*/  F2FP.PACK_AB R19, R83, R79 ;  /* 0x0000004f5313723e */ /* 0x004fe400000000ff */
[----:B------:R-:W-:Y:S02]  /*7380*/  @!P5 PRMT R21, R105, 0x5410, RZ ;  /* 0x000054106915d816 */ /* 0x000fe400000000ff */
[----:B------:R-:W-:Y:S01]  /*7390*/  PRMT R219, R23, 0x5410, R22 ;  /* 0x0000541017db7816 */ /* 0x000fe20000000016 */
[----:B------:R-:W-:Y:S01]  /*73a0*/  @!P2 HADD2 R112, -R20.H0_H0, -RZ.H0_H0 ;  /* 0xa00000ff1470a230 */ /* 0x000fe20000000900 */
[----:B------:R-:W-:Y:S01]  /*73b0*/  @!P1 PRMT R23, R104, 0x5410, RZ ;  /* 0x0000541068179816 */ /* 0x000fe200000000ff */
[----:B------:R2:W-:Y:S01]  /*73c0*/  MUFU.EX2 R105, R6 ;  /* 0x0000000600697308 */ /* 0x0005e20000000800 */
[----:B------:R-:W-:Y:S01]  /*73d0*/  PRMT R18, R19, 0x7632, R18 ;  /* 0x0000763213127816 */ /* 0x000fe20000000012 */
[----:B------:R-:W-:Y:S01]  /*73e0*/  @!P0 HADD2 R103, -R22.H0_H0, -RZ.H0_H0 ;  /* 0xa00000ff16678230 */ /* 0x000fe20000000900 */
[----:B-1----:R-:W-:-:S05]  /*73f0*/  LOP3.LUT R10, R7, 0xff, RZ, 0xc0, !PT ;  /* 0x000000ff070a7812 */ /* 0x002fca00078ec0ff */
[----:B------:R1:W4:Y:S01]  /*7400*/  MUFU.EX2 R104, R11 ;  /* 0x0000000b00687308 */ /* 0x0003220000000800 */
[----:B------:R-:W-:Y:S01]  /*7410*/  ISETP.GE.U32.AND P5, PT, R221, R10, PT ;  /* 0x0000000add00720c */ /* 0x000fe20003fa6070 */
[----:B------:R-:W-:Y:S01]  /*7420*/  FFMA.FTZ R10, R56, R2, -R5 ;  /* 0x00000002380a7223 */ /* 0x000fe20000010805 */
[----:B--2---:R-:W-:Y:S01]  /*7430*/  LOP3.LUT R6, R7, 0xffff, RZ, 0xc0, !PT ;  /* 0x0000ffff07067812 */ /* 0x004fe200078ec0ff */
[----:B------:R-:W-:Y:S01]  /*7440*/  @!P4 HADD2 R113, -R18.H0_H0, -RZ.H0_H0 ;  /* 0xa00000ff1271c230 */ /* 0x000fe20000000900 */
[----:B------:R-:W-:Y:S02]  /*7450*/  @!P2 PRMT R20, R112, 0x5410, RZ ;  /* 0x000054107014a816 */ /* 0x000fe400000000ff */
[----:B------:R-:W-:Y:S01]  /*7460*/  SHF.R.U32.HI R6, RZ, 0x8, R6 ;  /* 0x00000008ff067819 */ /* 0x000fe20000011606 */
[----:B------:R2:W-:Y:S01]  /*7470*/  MUFU.EX2 R78, R10 ;  /* 0x0000000a004e7308 */ /* 0x0005e20000000800 */
[----:B-1----:R-:W-:Y:S02]  /*7480*/  LOP3.LUT R11, R17, 0xff, RZ, 0xc0, !PT ;  /* 0x000000ff110b7812 */ /* 0x002fe400078ec0ff */
[----:B------:R-:W-:-:S02]  /*7490*/  @!P0 PRMT R22, R103, 0x5410, RZ ;  /* 0x0000541067168816 */ /* 0x000fc400000000ff */
[C---:B------:R-:W-:Y:S02]  /*74a0*/  ISETP.GE.U32.AND P2, PT, R221.reuse, R11, PT ;  /* 0x0000000bdd00720c */ /* 0x040fe40003f46070 */
[----:B------:R-:W-:Y:S01]  /*74b0*/  SHF.R.U32.HI R11, RZ, 0x8, R42 ;  /* 0x00000008ff0b7819 */ /* 0x000fe2000001162a */
[----:B------:R-:W-:Y:S01]  /*74c0*/  @!P3 HADD2 R114, -R19.H0_H0, -RZ.H0_H0 ;  /* 0xa00000ff1372b230 */ /* 0x000fe20000000900 */
[----:B------:R-:W-:Y:S02]  /*74d0*/  ISETP.GE.U32.AND P0, PT, R221, R16, PT ;  /* 0x00000010dd00720c */ /* 0x000fe40003f06070 */
[----:B------:R-:W-:Y:S02]  /*74e0*/  PRMT R139, R19, 0x5410, R18 ;  /* 0x00005410138b7816 */ /* 0x000fe40000000012 */
[----:B--2---:R-:W-:Y:S02]  /*74f0*/  LOP3.LUT R10, R6, 0xffff, RZ, 0xc0, !PT ;  /* 0x0000ffff060a7812 */ /* 0x004fe400078ec0ff */
[----:B------:R-:W-:-:S02]  /*7500*/  @!P4 PRMT R18, R113, 0x5410, RZ ;  /* 0x000054107112c816 */ /* 0x000fc400000000ff */
[----:B------:R-:W-:Y:S02]  /*7510*/  LOP3.LUT R6, R11, 0xffff, RZ, 0xc0, !PT ;  /* 0x0000ffff0b067812 */ /* 0x000fe400078ec0ff */
[C---:B------:R-:W-:Y:S01]  /*7520*/  ISETP.GE.U32.AND P4, PT, R221.reuse, R10, PT ;  /* 0x0000000add00720c */ /* 0x040fe20003f86070 */
[--C-:B------:R-:W-:Y:S01]  /*7530*/  FFMA.FTZ R11, R58, R2, -R5.reuse ;  /* 0x000000023a0b7223 */ /* 0x100fe20000010805 */
[----:B------:R-:W-:Y:S02]  /*7540*/  @!P3 PRMT R19, R114, 0x5410, RZ ;  /* 0x000054107213b816 */ /* 0x000fe400000000ff */
[C---:B------:R-:W-:Y:S01]  /*7550*/  ISETP.GE.U32.AND P1, PT, R221.reuse, R14, PT ;  /* 0x0000000edd00720c */ /* 0x040fe20003f26070 */
[--C-:B------:R-:W-:Y:S01]  /*7560*/  FFMA.FTZ R14, R52, R2, -R5.reuse ;  /* 0x00000002340e7223 */ /* 0x100fe20000010805 */
[----:B------:R-:W-:Y:S01]  /*7570*/  ISETP.GE.U32.AND P3, PT, R221, R6, PT ;  /* 0x00000006dd00720c */ /* 0x000fe20003f66070 */
[----:B------:R-:W-:Y:S01]  /*7580*/  FFMA.FTZ R6, R43, R2, -R5 ;  /* 0x000000022b067223 */ /* 0x000fe20000010805 */
[----:B---3--:R-:W-:-:S02]  /*7590*/  F2FP.PACK_AB R10, R98, R95 ;  /* 0x0000005f620a723e */ /* 0x008fc400000000ff */
[----:B----4-:R-:W-:Y:S01]  /*75a0*/  F2FP.PACK_AB R15, R105, R104 ;  /* 0x00000068690f723e */ /* 0x010fe200000000ff */
[----:B------:R-:W1:Y:S01]  /*75b0*/  MUFU.EX2 R88, R11 ;  /* 0x0000000b00587308 */ /* 0x000e620000000800 */
[C---:B------:R-:W-:Y:S02]  /*75c0*/  PRMT R5, R10.reuse, 0x7610, R5 ;  /* 0x000076100a057816 */ /* 0x040fe40000000005 */
[----:B------:R-:W-:Y:S01]  /*75d0*/  PRMT R2, R10, 0x7632, R2 ;  /* 0x000076320a027816 */ /* 0x000fe20000000002 */
[----:B------:R-:W-:-:S04]  /*75e0*/  @!P0 HADD2 R115, -R15.H0_H0, -RZ.H0_H0 ;  /* 0xa00000ff0f738230 */ /* 0x000fc80000000900 */
[----:B------:R2:W-:Y:S01]  /*75f0*/  MUFU.EX2 R103, R14 ;  /* 0x0000000e00677308 */ /* 0x0005e20000000800 */
[----:B------:R-:W-:Y:S02]  /*7600*/  @!P5 HADD2 R117, -R5.H0_H0, -RZ.H0_H0 ;  /* 0xa00000ff0575d230 */ /* 0x000fe40000000900 */
[----:B------:R-:W-:-:S05]  /*7610*/  @!P4 HADD2 R116, -R2.H0_H0, -RZ.H0_H0 ;  /* 0xa00000ff0274c230 */ /* 0x000fca0000000900 */
[----:B------:R3:W4:Y:S01]  /*7620*/  MUFU.EX2 R102, R6 ;  /* 0x0000000600667308 */ /* 0x0007220000000800 */
[----:B------:R-:W-:Y:S02]  /*7630*/  PRMT R128, R5, 0x5410, R2 ;  /* 0x0000541005807816 */ /* 0x000fe40000000002 */
[----:B--2---:R-:W-:-:S04]  /*7640*/  PRMT R14, R15, 0x7632, R14 ;  /* 0x000076320f0e7816 */ /* 0x004fc8000000000e */
[----:B------:R-:W-:Y:S02]  /*7650*/  PRMT R130, R15, 0x5410, R14 ;  /* 0x000054100f827816 */ /* 0x000fe4000000000e */
[--C-:B---3--:R-:W-:Y:S02]  /*7660*/  SHF.R.U32.HI R6, RZ, 0x10, R7.reuse ;  /* 0x00000010ff067819 */ /* 0x108fe40000011607 */
[----:B------:R-:W-:Y:S02]  /*7670*/  @!P0 PRMT R15, R115, 0x5410, RZ ;  /* 0x00005410730f8816 */ /* 0x000fe400000000ff */
[----:B------:R-:W-:Y:S02]  /*7680*/  LOP3.LUT R6, R6, 0xff, RZ, 0xc0, !PT ;  /* 0x000000ff06067812 */ /* 0x000fe400078ec0ff */
[----:B------:R-:W-:Y:S02]  /*7690*/  SHF.R.U32.HI R7, RZ, 0x18, R7 ;  /* 0x00000018ff077819 */ /* 0x000fe40000011607 */
[----:B------:R-:W-:-:S02]  /*76a0*/  LEA R188, P0, R119, R122, 0x1 ;  /* 0x0000007a77bc7211 */ /* 0x000fc400078008ff */
[----:B------:R-:W-:Y:S02]  /*76b0*/  @!P5 PRMT R5, R117, 0x5410, RZ ;  /* 0x000054107505d816 */ /* 0x000fe400000000ff */
[----:B------:R-:W-:Y:S02]  /*76c0*/  @!P4 PRMT R2, R116, 0x5410, RZ ;  /* 0x000054107402c816 */ /* 0x000fe400000000ff */
[C---:B------:R-:W-:Y:S02]  /*76d0*/  ISETP.GE.U32.AND P5, PT, R221.reuse, R6, PT ;  /* 0x00000006dd00720c */ /* 0x040fe40003fa6070 */
[----:B------:R-:W-:Y:S01]  /*76e0*/  ISETP.GE.U32.AND P4, PT, R221, R7, PT ;  /* 0x00000007dd00720c */ /* 0x000fe20003f86070 */
[----:B------:R-:W-:Y:S01]  /*76f0*/  IMAD.SHL.U32 R129, R121, 0x8, RZ ;  /* 0x0000000879817824 */ /* 0x000fe200078e00ff */
[----:B------:R-:W-:Y:S02]  /*7700*/  LEA.HI.X R189, R119, R123, R120, 0x1, P0 ;  /* 0x0000007b77bd7211 */ /* 0x000fe400000f0c78 */
[----:B-1----:R-:W-:-:S02]  /*7710*/  F2FP.PACK_AB R10, R88, R78 ;  /* 0x0000004e580a723e */ /* 0x002fc400000000ff */
[----:B----4-:R-:W-:Y:S01]  /*7720*/  F2FP.PACK_AB R17, R102, R103 ;  /* 0x000000676611723e */ /* 0x010fe200000000ff */
[----:B------:R-:W-:Y:S01]  /*7730*/  IMAD.WIDE R6, R129, 0x2, R188 ;  /* 0x0000000281067825 */ /* 0x000fe200078e02bc */
[----:B------:R-:W-:Y:S01]  /*7740*/  PRMT R11, R10, 0x7632, R11 ;  /* 0x000076320a0b7816 */ /* 0x000fe2000000000b */
[----:B------:R-:W-:Y:S01]  /*7750*/  ST.E.U16 [R188.64], R39 ;  /* 0x00000027bc007985 */ /* 0x000fe2000c101504 */
[----:B------:R-:W-:-:S03]  /*7760*/  PRMT R16, R17, 0x7632, R16 ;  /* 0x0000763211107816 */ /* 0x000fc60000000010 */
[----:B------:R-:W-:Y:S01]  /*7770*/  ST.E.U16 [R188.64+0x2], R38 ;  /* 0x00000226bc007985 */ /* 0x000fe2000c101504 */
[----:B------:R-:W-:-:S03]  /*7780*/  @!P5 HADD2 R122, -R10.H0_H0, -RZ.H0_H0 ;  /* 0xa00000ff0a7ad230 */ /* 0x000fc60000000900 */
[----:B------:R-:W-:Y:S01]  /*7790*/  ST.E.U16 [R6.64], R35 ;  /* 0x0000002306007985 */ /* 0x000fe2000c101504 */
[----:B------:R-:W-:-:S03]  /*77a0*/  @!P4 HADD2 R121, -R11.H0_H0, -RZ.H0_H0 ;  /* 0xa00000ff0b79c230 */ /* 0x000fc60000000900 */
[----:B------:R-:W-:Y:S01]  /*77b0*/  ST.E.U16 [R6.64+0x2], R34 ;  /* 0x0000022206007985 */ /* 0x000fe2000c101504 */
[----:B------:R-:W-:-:S03]  /*77c0*/  @!P3 HADD2 R118, -R14.H0_H0, -RZ.H0_H0 ;  /* 0xa00000ff0e76b230 */ /* 0x000fc60000000900 */
[----:B------:R-:W-:Y:S01]  /*77d0*/  ST.E.U16 [R188.64+0x10], R31 ;  /* 0x0000101fbc007985 */ /* 0x000fe2000c101504 */
[----:B------:R-:W-:-:S03]  /*77e0*/  @!P2 HADD2 R120, -R17.H0_H0, -RZ.H0_H0 ;  /* 0xa00000ff1178a230 */ /* 0x000fc60000000900 */
[----:B------:R-:W-:Y:S01]  /*77f0*/  ST.E.U16 [R188.64+0x12], R30 ;  /* 0x0000121ebc007985 */ /* 0x000fe2000c101504 */
[----:B------:R-:W-:-:S03]  /*7800*/  @!P1 HADD2 R119, -R16.H0_H0, -RZ.H0_H0 ;  /* 0xa00000ff10779230 */ /* 0x000fc60000000900 */
[----:B------:R-:W-:Y:S04]  /*7810*/  ST.E.U16 [R6.64+0x10], R33 ;  /* 0x0000102106007985 */ /* 0x000fe8000c101504 */
[----:B------:R-:W-:Y:S01]  /*7820*/  ST.E.U16 [R6.64+0x12], R32 ;  /* 0x0000122006007985 */ /* 0x000fe2000c101504 */
[----:B------:R-:W-:-:S03]  /*7830*/  IMAD.SHL.U32 R193, R4, 0x2, RZ ;  /* 0x0000000204c17824 */ /* 0x000fc600078e00ff */
[----:B------:R-:W-:Y:S04]  /*7840*/  STL [R1+0xc8], R126 ;  /* 0x0000c87e01007387 */ /* 0x000fe80000100800 */
[----:B------:R-:W-:Y:S04]  /*7850*/  ST.E.U16 [R188.64+0x20], R41 ;  /* 0x00002029bc007985 */ /* 0x000fe8000c101504 */
[----:B------:R-:W-:Y:S04]  /*7860*/  ST.E.U16 [R188.64+0x22], R40 ;  /* 0x00002228bc007985 */ /* 0x000fe8000c101504 */
[----:B------:R-:W-:Y:S04]  /*7870*/  STL [R1+0xcc], R252 ;  /* 0x0000ccfc01007387 */ /* 0x000fe80000100800 */
[----:B------:R-:W-:Y:S04]  /*7880*/  ST.E.U16 [R6.64+0x20], R37 ;  /* 0x0000202506007985 */ /* 0x000fe8000c101504 */
[----:B------:R-:W-:Y:S01]  /*7890*/  ST.E.U16 [R6.64+0x22], R36 ;  /* 0x0000222406007985 */ /* 0x000fe2000c101504 */
[----:B------:R-:W-:-:S03]  /*78a0*/  @!P3 PRMT R14, R118, 0x5410, RZ ;  /* 0x00005410760eb816 */ /* 0x000fc600000000ff */
[----:B------:R1:W-:Y:S01]  /*78b0*/  STL [R1+0x12c], R129 ;  /* 0x00012c8101007387 */ /* 0x0003e20000100800 */
[----:B------:R-:W-:-:S03]  /*78c0*/  PRMT R131, R17, 0x5410, R16 ;  /* 0x0000541011837816 */ /* 0x000fc60000000010 */
[----:B------:R-:W-:Y:S04]  /*78d0*/  ST.E.U16 [R188.64+0x30], R27 ;  /* 0x0000301bbc007985 */ /* 0x000fe8000c101504 */
[----:B------:R-:W-:Y:S01]  /*78e0*/  ST.E.U16 [R188.64+0x32], R26 ;  /* 0x0000321abc007985 */ /* 0x000fe2000c101504 */
[----:B------:R-:W-:-:S03]  /*78f0*/  @!P2 PRMT R17, R120, 0x5410, RZ ;  /* 0x000054107811a816 */ /* 0x000fc600000000ff */
[----:B------:R-:W-:Y:S01]  /*7900*/  ST.E.U16 [R6.64+0x30], R29 ;  /* 0x0000301d06007985 */ /* 0x000fe2000c101504 */
[----:B------:R-:W-:-:S03]  /*7910*/  @!P1 PRMT R16, R119, 0x5410, RZ ;  /* 0x0000541077109816 */ /* 0x000fc600000000ff */
[----:B------:R-:W-:Y:S01]  /*7920*/  ST.E.U16 [R6.64+0x32], R28 ;  /* 0x0000321c06007985 */ /* 0x000fe2000c101504 */
[----:B------:R-:W-:-:S03]  /*7930*/  IMAD R196, R0, 0x2, R193 ;  /* 0x0000000200c47824 */ /* 0x000fc600078e02c1 */
[----:B------:R-:W-:Y:S04]  /*7940*/  ST.E.U16 [R188.64+0x40], R25 ;  /* 0x00004019bc007985 */ /* 0x000fe8000c101504 */
[----:B------:R-:W-:Y:S01]  /*7950*/  ST.E.U16 [R188.64+0x42], R24 ;  /* 0x00004218bc007985 */ /* 0x000fe2000c101504 */
[----:B-1----:R-:W-:Y:S02]  /*7960*/  PRMT R129, R10, 0x5410, R11 ;  /* 0x000054100a817816 */ /* 0x002fe4000000000b */
[----:B------:R-:W-:Y:S01]  /*7970*/  @!P5 PRMT R10, R122, 0x5410, RZ ;  /* 0x000054107a0ad816 */ /* 0x000fe200000000ff */
[----:B------:R-:W-:Y:S01]  /*7980*/  ST.E.U16 [R6.64+0x40], R23 ;  /* 0x0000401706007985 */ /* 0x000fe2000c101504 */
[----:B------:R-:W-:-:S03]  /*7990*/  @!P4 PRMT R11, R121, 0x5410, RZ ;  /* 0x00005410790bc816 */ /* 0x000fc600000000ff */
[----:B------:R-:W-:Y:S04]  /*79a0*/  ST.E.U16 [R6.64+0x42], R22 ;  /* 0x0000421606007985 */ /* 0x000fe8000c101504 */
[----:B------:R-:W-:Y:S04]  /*79b0*/  ST.E.U16 [R188.64+0x50], R21 ;  /* 0x00005015bc007985 */ /* 0x000fe8000c101504 */
[----:B------:R-:W-:Y:S04]  /*79c0*/  ST.E.U16 [R188.64+0x52], R20 ;  /* 0x00005214bc007985 */ /* 0x000fe8000c101504 */
[----:B------:R-:W-:Y:S04]  /*79d0*/  ST.E.U16 [R6.64+0x50], R19 ;  /* 0x0000501306007985 */ /* 0x000fe8000c101504 */
[----:B------:R-:W-:Y:S04]  /*79e0*/  ST.E.U16 [R6.64+0x52], R18 ;  /* 0x0000521206007985 */ /* 0x000fe8000c101504 */
[----:B------:R-:W-:Y:S04]  /*79f0*/  ST.E.U16 [R188.64+0x60], R5 ;  /* 0x00006005bc007985 */ /* 0x000fe8000c101504 */
[----:B------:R1:W-:Y:S01]  /*7a00*/  ST.E.U16 [R188.64+0x62], R2 ;  /* 0x00006202bc007985 */ /* 0x0003e2000c101504 */
[----:B------:R-:W-:-:S03]  /*7a10*/  IMAD R194, R3, 0x2, R193 ;  /* 0x0000000203c27824 */ /* 0x000fc600078e02c1 */
[----:B------:R2:W-:Y:S04]  /*7a20*/  ST.E.U16 [R6.64+0x60], R10 ;  /* 0x0000600a06007985 */ /* 0x0005e8000c101504 */
[----:B------:R-:W-:Y:S01]  /*7a30*/  ST.E.U16 [R6.64+0x62], R11 ;  /* 0x0000620b06007985 */ /* 0x000fe2000c101504 */
[----:B------:R-:W-:-:S03]  /*7a40*/  LOP3.LUT R3, R12, 0xffff, RZ, 0xc0, !PT ;  /* 0x0000ffff0c037812 */ /* 0x000fc600078ec0ff */
[----:B------:R-:W-:Y:S04]  /*7a50*/  ST.E.U16 [R188.64+0x70], R15 ;  /* 0x0000700fbc007985 */ /* 0x000fe8000c101504 */
[----:B------:R-:W-:Y:S04]  /*7a60*/  ST.E.U16 [R188.64+0x72], R14 ;  /* 0x0000720ebc007985 */ /* 0x000fe8000c101504 */
[----:B------:R-:W-:Y:S04]  /*7a70*/  ST.E.U16 [R6.64+0x70], R17 ;  /* 0x0000701106007985 */ /* 0x000fe8000c101504 */
[----:B------:R3:W-:Y:S04]  /*7a80*/  ST.E.U16 [R6.64+0x72], R16 ;  /* 0x0000721006007985 */ /* 0x0007e8000c101504 */
[----:B------:R-:W4:Y:S01]  /*7a90*/  LDSM.16.MT88.4 R28, [R196+0x18000] ;  /* 0x01800000c41c783b */ /* 0x000f220000004200 */
[----:B------:R-:W-:-:S02]  /*7aa0*/  SHF.R.U32.HI R3, RZ, 0x8, R3 ;  /* 0x00000008ff037819 */ /* 0x000fc40000011603 */
[----:B-1----:R-:W-:Y:S02]  /*7ab0*/  LOP3.LUT R2, R13, R127, R44, 0x96, !PT ;  /* 0x0000007f0d027212 */ /* 0x002fe400078e962c */
[----:B------:R-:W-:Y:S01]  /*7ac0*/  SHF.R.U32.HI R4, RZ, 0x10, R12 ;  /* 0x00000010ff047819 */ /* 0x000fe2000001160c */
[----:B------:R-:W-:Y:S01]  /*7ad0*/  IMAD R195, R0, 0x2, R194 ;  /* 0x0000000200c37824 */ /* 0x000fe200078e02c2 */
[----:B------:R-:W-:Y:S01]  /*7ae0*/  PRMT R56, R221, 0x7054, R221 ;  /* 0x00007054dd387816 */ /* 0x000fe200000000dd */
[----:B------:R-:W1:Y:S01]  /*7af0*/  LDSM.16.MT88.4 R16, [R194+0x18000] ;  /* 0x01800000c210783b */ /* 0x000e620000004200 */
[----:B--2---:R-:W-:Y:S02]  /*7b00*/  LOP3.LUT R10, R4, 0xff, RZ, 0xc0, !PT ;  /* 0x000000ff040a7812 */ /* 0x004fe400078ec0ff */
[----:B------:R-:W-:Y:S01]  /*7b10*/  SHF.R.U32.HI R4, RZ, 0x10, R2 ;  /* 0x00000010ff047819 */ /* 0x000fe20000011602 */
[----:B------:R-:W2:Y:S01]  /*7b20*/  LDSM.16.MT88.4 R36, [R196+0x18800] ;  /* 0x01880000c424783b */ /* 0x000ea20000004200 */
[----:B---3--:R-:W-:-:S03]  /*7b30*/  LOP3.LUT R7, R12, 0xff, RZ, 0xc0, !PT ;  /* 0x000000ff0c077812 */ /* 0x008fc600078ec0ff */
[----:B------:R-:W3:Y:S01]  /*7b40*/  LDSM.16.MT88.4 R64, [R195+0x18000] ;  /* 0x01800000c340783b */ /* 0x000ee20000004200 */
[----:B------:R-:W-:-:S03]  /*7b50*/  PRMT R7, R7, 0x5410, R3 ;  /* 0x0000541007077816 */ /* 0x000fc60000000003 */
[----:B------:R-:W5:Y:S01]  /*7b60*/  LDSM.16.MT88.4 R20, [R193+0x18000] ;  /* 0x01800000c114783b */ /* 0x000f620000004200 */
[C---:B------:R-:W-:Y:S02]  /*7b70*/  LOP3.LUT R3, R2.reuse, 0xffff, RZ, 0xc0, !PT ;  /* 0x0000ffff02037812 */ /* 0x040fe400078ec0ff */
[----:B------:R-:W-:Y:S01]  /*7b80*/  LOP3.LUT R6, R2, 0xff, RZ, 0xc0, !PT ;  /* 0x000000ff02067812 */ /* 0x000fe200078ec0ff */
[----:B------:R-:W-:Y:S01]  /*7b90*/  LDSM.16.MT88.4 R40, [R194+0x18800] ;  /* 0x01880000c228783b */ /* 0x000fe20000004200 */
[----:B------:R-:W-:Y:S02]  /*7ba0*/  SHF.R.U32.HI R3, RZ, 0x8, R3 ;  /* 0x00000008ff037819 */ /* 0x000fe40000011603 */
[----:B------:R-:W-:Y:S02]  /*7bb0*/  SHF.R.U32.HI R5, RZ, 0x18, R2 ;  /* 0x00000018ff057819 */ /* 0x000fe40000011602 */
[----:B------:R-:W-:Y:S02]  /*7bc0*/  LOP3.LUT R2, R4, 0xff, RZ, 0xc0, !PT ;  /* 0x000000ff04027812 */ /* 0x000fe400078ec0ff */
[----:B------:R-:W-:-:S02]  /*7bd0*/  PRMT R0, R6, 0x5410, R3 ;  /* 0x0000541006007816 */ /* 0x000fc40000000003 */
[----:B------:R-:W-:Y:S02]  /*7be0*/  SHF.R.U32.HI R11, RZ, 0x18, R12 ;  /* 0x00000018ff0b7819 */ /* 0x000fe4000001160c */
[----:B------:R-:W-:Y:S01]  /*7bf0*/  PRMT R2, R2, 0x5410, R5 ;  /* 0x0000541002027816 */ /* 0x000fe20000000005 */
[--C-:B------:R-:W-:Y:S01]  /*7c00*/  HSET2.LE.AND R0, R0, R56.reuse, PT ;  /* 0x0000003800007233 */ /* 0x100fe20003803000 */
[----:B------:R-:W-:Y:S01]  /*7c10*/  PRMT R4, R10, 0x5410, R11 ;  /* 0x000054100a047816 */ /* 0x000fe2000000000b */
[--C-:B------:R-:W-:Y:S02]  /*7c20*/  HSET2.LE.AND R3, R7, R56.reuse, PT ;  /* 0x0000003807037233 */ /* 0x100fe40003803000 */
[--C-:B------:R-:W-:Y:S01]  /*7c30*/  HSET2.LE.AND R2, R2, R56.reuse, PT ;  /* 0x0000003802027233 */ /* 0x100fe20003803000 */
[----:B------:R-:W-:Y:S01]  /*7c40*/  LOP3.LUT R12, R62, R0, RZ, 0xc0, !PT ;  /* 0x000000003e0c7212 */ /* 0x000fe200078ec0ff */
[----:B------:R-:W-:Y:S01]  /*7c50*/  HSET2.LE.AND R4, R4, R56, PT ;  /* 0x0000003804047233 */ /* 0x000fe20003803000 */
[----:B------:R-:W-:-:S02]  /*7c60*/  LOP3.LUT R0, R9, R249, R68, 0x96, !PT ;  /* 0x000000f909007212 */ /* 0x000fc400078e9644 */
[----:B------:R-:W-:Y:S01]  /*7c70*/  LOP3.LUT R13, R61, R2, RZ, 0xc0, !PT ;  /* 0x000000023d0d7212 */ /* 0x000fe200078ec0ff */
[----:B------:R-:W1:Y:S01]  /*7c80*/  LDSM.16.MT88.4 R68, [R195+0x18800] ;  /* 0x01880000c344783b */ /* 0x000e620000004200 */
[----:B------:R-:W-:Y:S02]  /*7c90*/  LOP3.LUT R14, R60, R3, RZ, 0xc0, !PT ;  /* 0x000000033c0e7212 */ /* 0x000fe400078ec0ff */
[----:B------:R-:W-:Y:S02]  /*7ca0*/  LOP3.LUT R2, R8, 0xffff, RZ, 0xc0, !PT ;  /* 0x0000ffff08027812 */ /* 0x000fe400078ec0ff */
[----:B------:R-:W-:Y:S02]  /*7cb0*/  LOP3.LUT R15, R45, R4, RZ, 0xc0, !PT ;  /* 0x000000042d0f7212 */ /* 0x000fe400078ec0ff */
[----:B------:R-:W-:Y:S01]  /*7cc0*/  LOP3.LUT R3, R0, 0xffff, RZ, 0xc0, !PT ;  /* 0x0000ffff00037812 */ /* 0x000fe200078ec0ff */
[----:B------:R-:W2:Y:S01]  /*7cd0*/  LDSM.16.MT88.4 R44, [R193+0x18800] ;  /* 0x01880000c12c783b */ /* 0x000ea20000004200 */
[----:B------:R-:W-:-:S02]  /*7ce0*/  SHF.R.U32.HI R4, RZ, 0x10, R0 ;  /* 0x00000010ff047819 */ /* 0x000fc40000011600 */
[----:B------:R-:W-:Y:S02]  /*7cf0*/  LOP3.LUT R7, R0, 0xff, RZ, 0xc0, !PT ;  /* 0x000000ff00077812 */ /* 0x000fe400078ec0ff */
[----:B------:R-:W-:Y:S02]  /*7d00*/  SHF.R.U32.HI R6, RZ, 0x18, R0 ;  /* 0x00000018ff067819 */ /* 0x000fe40000011600 */
[----:B------:R-:W-:Y:S02]  /*7d10*/  LOP3.LUT R5, R8, 0xff, RZ, 0xc0, !PT ;  /* 0x000000ff08057812 */ /* 0x000fe400078ec0ff */
[----:B------:R-:W-:Y:S02]  /*7d20*/  SHF.R.U32.HI R0, RZ, 0x8, R2 ;  /* 0x00000008ff007819 */ /* 0x000fe40000011602 */
[----:B------:R-:W-:Y:S02]  /*7d30*/  SHF.R.U32.HI R2, RZ, 0x8, R3 ;  /* 0x00000008ff027819 */ /* 0x000fe40000011603 */
[----:B------:R-:W-:Y:S01]  /*7d40*/  LOP3.LUT R3, R4, 0xff, RZ, 0xc0, !PT ;  /* 0x000000ff04037812 */ /* 0x000fe200078ec0ff */
[----:B----4-:R-:W-:Y:S01]  /*7d50*/  HMMA.16816.F32 R24, R12, R28, RZ ;  /* 0x0000001c0c18723c */ /* 0x010fe200000018ff */
[----:B------:R-:W-:-:S02]  /*7d60*/  SHF.R.U32.HI R4, RZ, 0x10, R8 ;  /* 0x00000010ff047819 */ /* 0x000fc40000011608 */
[----:B------:R-:W-:Y:S02]  /*7d70*/  PRMT R5, R5, 0x5410, R0 ;  /* 0x0000541005057816 */ /* 0x000fe40000000000 */
[----:B------:R-:W-:Y:S02]  /*7d80*/  PRMT R0, R7, 0x5410, R2 ;  /* 0x0000541007007816 */ /* 0x000fe40000000002 */
[----:B------:R-:W-:Y:S02]  /*7d90*/  PRMT R2, R3, 0x5410, R6 ;  /* 0x0000541003027816 */ /* 0x000fe40000000006 */
[----:B------:R-:W-:Y:S02]  /*7da0*/  SHF.R.U32.HI R8, RZ, 0x18, R8 ;  /* 0x00000018ff087819 */ /* 0x000fe40000011608 */
[----:B------:R-:W-:-:S04]  /*7db0*/  LOP3.LUT R3, R4, 0xff, RZ, 0xc0, !PT ;  /* 0x000000ff04037812 */ /* 0x000fc800078ec0ff */
[----:B------:R-:W-:Y:S01]  /*7dc0*/  PRMT R4, R3, 0x5410, R8 ;  /* 0x0000541003047816 */ /* 0x000fe20000000008 */
[--C-:B------:R-:W-:Y:S02]  /*7dd0*/  HSET2.LE.AND R0, R0, R56.reuse, PT ;  /* 0x0000003800007233 */ /* 0x100fe40003803000 */
[--C-:B------:R-:W-:Y:S02]  /*7de0*/  HSET2.LE.AND R2, R2, R56.reuse, PT ;  /* 0x0000003802027233 */ /* 0x100fe40003803000 */
[--C-:B------:R-:W-:Y:S02]  /*7df0*/  HSET2.LE.AND R3, R5, R56.reuse, PT ;  /* 0x0000003805037233 */ /* 0x100fe40003803000 */
[----:B------:R-:W-:Y:S01]  /*7e00*/  HSET2.LE.AND R4, R4, R56, PT ;  /* 0x0000003804047233 */ /* 0x000fe20003803000 */
[----:B------:R-:W-:Y:S01]  /*7e10*/  LOP3.LUT R8, R111, R0, RZ, 0xc0, !PT ;  /* 0x000000006f087212 */ /* 0x000fe200078ec0ff */
[----:B-1----:R-:W-:Y:S01]  /*7e20*/  HMMA.16816.F32 R48, R12, R16, RZ ;  /* 0x000000100c30723c */ /* 0x002fe200000018ff */
[----:B------:R-:W-:Y:S01]  /*7e30*/  LOP3.LUT R9, R110, R2, RZ, 0xc0, !PT ;  /* 0x000000026e097212 */ /* 0x000fe200078ec0ff */
[----:B------:R-:W-:Y:S01]  /*7e40*/  LDSM.16.MT88.4 R56, [R194+0x1a000] ;  /* 0x01a00000c238783b */ /* 0x000fe20000004200 */
[----:B------:R-:W-:-:S02]  /*7e50*/  LOP3.LUT R10, R101, R3, RZ, 0xc0, !PT ;  /* 0x00000003650a7212 */ /* 0x000fc400078ec0ff */
[----:B------:R-:W-:-:S03]  /*7e60*/  LOP3.LUT R11, R77, R4, RZ, 0xc0, !PT ;  /* 0x000000044d0b7212 */ /* 0x000fc600078ec0ff */
[----:B------:R-:W-:Y:S08]  /*7e70*/  HMMA.16816.F32 R32, R12, R18, RZ ;  /* 0x000000120c20723c */ /* 0x000ff000000018ff */
[----:B--2---:R-:W-:Y:S08]  /*7e80*/  HMMA.16816.F32 R4, R8, R36, R24 ;  /* 0x000000240804723c */ /* 0x004ff00000001818 */
[C---:B---3--:R-:W-:Y:S08]  /*7e90*/  HMMA.16816.F32 R16, R12.reuse, R64, RZ ;  /* 0x000000400c10723c */ /* 0x048ff000000018ff */
[C---:B-----5:R-:W-:Y:S08]  /*7ea0*/  HMMA.16816.F32 R60, R12.reuse, R20, RZ ;  /* 0x000000140c3c723c */ /* 0x060ff000000018ff */
[C---:B------:R-:W-:Y:S08]  /*7eb0*/  HMMA.16816.F32 R52, R12.reuse, R22, RZ ;  /* 0x000000160c34723c */ /* 0x040ff000000018ff */
[----:B------:R-:W-:Y:S01]  /*7ec0*/  HMMA.16816.F32 R20, R12, R30, RZ ;  /* 0x0000001e0c14723c */ /* 0x000fe200000018ff */
[----:B------:R-:W1:Y:S01]  /*7ed0*/  LDSM.16.MT88.4 R28, [R193+0x1a000] ;  /* 0x01a00000c11c783b */ /* 0x000e620000004200 */
[----:B------:R-:W-:-:S02]  /*7ee0*/  IMAD.MOV.U32 R114, RZ, RZ, R6 ;  /* 0x000000ffff727224 */ /* 0x000fc400078e0006 */
[----:B------:R-:W-:Y:S02]  /*7ef0*/  IMAD.MOV.U32 R113, RZ, RZ, R7 ;  /* 0x000000ffff717224 */ /* 0x000fe400078e0007 */
[----:B------:R-:W-:Y:S02]  /*7f00*/  IMAD.MOV.U32 R112, RZ, RZ, R4 ;  /* 0x000000ffff707224 */ /* 0x000fe400078e0004 */
[----:B------:R-:W-:Y:S02]  /*7f10*/  IMAD.MOV.U32 R3, RZ, RZ, R5 ;  /* 0x000000ffff037224 */ /* 0x000fe400078e0005 */
[C---:B------:R-:W-:Y:S08]  /*7f20*/  HMMA.16816.F32 R4, R8.reuse, R68, R16 ;  /* 0x000000440804723c */ /* 0x040ff00000001810 */
[----:B------:R-:W-:Y:S08]  /*7f30*/  HMMA.16816.F32 R48, R8, R40, R48 ;  /* 0x000000280830723c */ /* 0x000ff00000001830 */
[----:B------:R-:W-:Y:S08]  /*7f40*/  HMMA.16816.F32 R16, R12, R66, RZ ;  /* 0x000000420c10723c */ /* 0x000ff000000018ff */
[----:B------:R-:W-:Y:S01]  /*7f50*/  HMMA.16816.F32 R144, R8, R38, R20 ;  /* 0x000000260890723c */ /* 0x000fe20000001814 */
[----:B------:R-:W2:Y:S04]  /*7f60*/  LDSM.16.MT88.4 R20, [R193+0x1a800] ;  /* 0x01a80000c114783b */ /* 0x000ea80000004200 */
[----:B------:R-:W3:Y:S01]  /*7f70*/  LDSM.16.MT88.4 R36, [R194+0x1a800] ;  /* 0x01a80000c224783b */ /* 0x000ee20000004200 */
[----:B------:R-:W-:-:S02]  /*7f80*/  IMAD.MOV.U32 R140, RZ, RZ, R4 ;  /* 0x000000ffff8c7224 */ /* 0x000fc400078e0004 */
[----:B------:R-:W-:Y:S01]  /*7f90*/  IMAD.MOV.U32 R115, RZ, RZ, R5 ;  /* 0x000000ffff737224 */ /* 0x000fe200078e0005 */
[C---:B------:R-:W-:Y:S01]  /*7fa0*/  HMMA.16816.F32 R168, R8.reuse, R44, R60 ;  /* 0x0000002c08a8723c */ /* 0x040fe2000000183c */
[----:B------:R-:W-:Y:S02]  /*7fb0*/  IMAD.MOV.U32 R110, RZ, RZ, R6 ;  /* 0x000000ffff6e7224 */ /* 0x000fe400078e0006 */
[----:B------:R-:W-:Y:S02]  /*7fc0*/  IMAD.MOV.U32 R111, RZ, RZ, R7 ;  /* 0x000000ffff6f7224 */ /* 0x000fe400078e0007 */
[----:B------:R-:W-:Y:S02]  /*7fd0*/  IMAD.MOV.U32 R2, RZ, RZ, R50 ;  /* 0x000000ffff027224 */ /* 0x000fe400078e0032 */
[----:B------:R-:W-:Y:S01]  /*7fe0*/  IMAD.MOV.U32 R0, RZ, RZ, R49 ;  /* 0x000000ffff007224 */ /* 0x000fe200078e0031 */
[----:B------:R-:W-:Y:S01]  /*7ff0*/  HMMA.16816.F32 R160, R8, R46, R52 ;  /* 0x0000002e08a0723c */ /* 0x000fe20000001834 */
[----:B------:R-:W-:Y:S01]  /*8000*/  IMAD.MOV.U32 R101, RZ, RZ, R48 ;  /* 0x000000ffff657224 */ /* 0x000fe200078e0030 */
[----:B------:R-:W-:Y:S01]  /*8010*/  LDSM.16.MT88.4 R52, [R196+0x1a800] ;  /* 0x01a80000c434783b */ /* 0x000fe20000004200 */
[----:B------:R-:W-:-:S03]  /*8020*/  IMAD.MOV.U32 R77, RZ, RZ, R51 ;  /* 0x000000ffff4d7224 */ /* 0x000fc600078e0033 */
[----:B------:R-:W4:Y:S02]  /*8030*/  LDSM.16.MT88.4 R48, [R195+0x1a000] ;  /* 0x01a00000c330783b */ /* 0x000f240000004200 */
[----:B-1----:R-:W-:Y:S08]  /*8040*/  HMMA.16816.F32 R4, R12, R28, RZ ;  /* 0x0000001c0c04723c */ /* 0x002ff000000018ff */
[C---:B------:R-:W-:Y:S08]  /*8050*/  HMMA.16816.F32 R44, R8.reuse, R70, R16 ;  /* 0x00000046082c723c */ /* 0x040ff00000001810 */
[----:B------:R-:W-:Y:S01]  /*8060*/  HMMA.16816.F32 R152, R8, R42, R32 ;  /* 0x0000002a0898723c */ /* 0x000fe20000001820 */
[----:B------:R-:W1:Y:S07]  /*8070*/  LDSM.16.MT88.4 R40, [R196+0x1a000] ;  /* 0x01a00000c428783b */ /* 0x000e6e0000004200 */
[C---:B------:R-:W-:Y:S08]  /*8080*/  HMMA.16816.F32 R32, R12.reuse, R30, RZ ;  /* 0x0000001e0c20723c */ /* 0x040ff000000018ff */
[C---:B------:R-:W-:Y:S08]  /*8090*/  HMMA.16816.F32 R28, R12.reuse, R56, RZ ;  /* 0x000000380c1c723c */ /* 0x040ff000000018ff */
[----:B------:R-:W-:Y:S01]  /*80a0*/  HMMA.16816.F32 R24, R12, R58, RZ ;  /* 0x0000003a0c18723c */ /* 0x000fe200000018ff */
[----:B------:R-:W5:Y:S01]  /*80b0*/  LDSM.16.MT88.4 R56, [R193+0x1c000] ;  /* 0x01c00000c138783b */ /* 0x000f620000004200 */
[----:B------:R-:W-:-:S02]  /*80c0*/  IMAD.MOV.U32 R123, RZ, RZ, R45 ;  /* 0x000000ffff7b7224 */ /* 0x000fc400078e002d */
[----:B------:R-:W-:Y:S02]  /*80d0*/  IMAD.MOV.U32 R122, RZ, RZ, R46 ;  /* 0x000000ffff7a7224 */ /* 0x000fe400078e002e */
[----:B------:R-:W-:Y:S02]  /*80e0*/  IMAD.MOV.U32 R121, RZ, RZ, R47 ;  /* 0x000000ffff797224 */ /* 0x000fe400078e002f */
[C---:B--2---:R-:W-:Y:S01]  /*80f0*/  HMMA.16816.F32 R4, R8.reuse, R20, R4 ;  /* 0x000000140804723c */ /* 0x044fe20000001804 */
[----:B------:R-:W-:Y:S02]  /*8100*/  IMAD.MOV.U32 R120, RZ, RZ, R44 ;  /* 0x000000ffff787224 */ /* 0x000fe400078e002c */
[----:B------:R-:W2:Y:S05]  /*8110*/  LDSM.16.MT88.4 R44, [R195+0x1a800] ;  /* 0x01a80000c32c783b */ /* 0x000eaa0000004200 */
[C---:B---3--:R-:W-:Y:S08]  /*8120*/  HMMA.16816.F32 R16, R8.reuse, R36, R28 ;  /* 0x000000240810723c */ /* 0x048ff0000000181c */
[C---:B------:R-:W-:Y:S01]  /*8130*/  HMMA.16816.F32 R68, R8.reuse, R22, R32 ;  /* 0x000000160844723c */ /* 0x040fe20000001820 */
[----:B------:R-:W3:Y:S07]  /*8140*/  LDSM.16.MT88.4 R32, [R193+0x1c800] ;  /* 0x01c80000c120783b */ /* 0x000eee0000004200 */
[----:B------:R-:W-:Y:S01]  /*8150*/  HMMA.16816.F32 R60, R8, R38, R24 ;  /* 0x00000026083c723c */ /* 0x000fe20000001818 */
[----:B------:R-:W3:Y:S01]  /*8160*/  LDSM.16.MT88.4 R36, [R194+0x1c000] ;  /* 0x01c00000c224783b */ /* 0x000ee20000004200 */
[----:B------:R-:W-:-:S06]  /*8170*/  IMAD.MOV.U32 R119, RZ, RZ, R5 ;  /* 0x000000ffff777224 */ /* 0x000fcc00078e0005 */
[----:B----4-:R-:W-:Y:S01]  /*8180*/  HMMA.16816.F32 R20, R12, R50, RZ ;  /* 0x000000320c14723c */ /* 0x010fe200000018ff */
[----:B------:R-:W-:Y:S02]  /*8190*/  IMAD.MOV.U32 R118, RZ, RZ, R6 ;  /* 0x000000ffff767224 */ /* 0x000fe400078e0006 */
[----:B------:R-:W-:Y:S02]  /*81a0*/  IMAD.MOV.U32 R117, RZ, RZ, R7 ;  /* 0x000000ffff757224 */ /* 0x000fe400078e0007 */
[----:B------:R-:W-:-:S03]  /*81b0*/  IMAD.MOV.U32 R116, RZ, RZ, R4 ;  /* 0x000000ffff747224 */ /* 0x000fc600078e0004 */
[C---:B-1----:R-:W-:Y:S01]  /*81c0*/  HMMA.16816.F32 R4, R12.reuse, R40, RZ ;  /* 0x000000280c04723c */ /* 0x042fe200000018ff */
[----:B------:R-:W-:Y:S02]  /*81d0*/  IMAD.MOV.U32 R67, RZ, RZ, R17 ;  /* 0x000000ffff437224 */ /* 0x000fe400078e0011 */
[----:B------:R-:W-:Y:S02]  /*81e0*/  IMAD.MOV.U32 R66, RZ, RZ, R18 ;  /* 0x000000ffff427224 */ /* 0x000fe400078e0012 */
[----:B------:R-:W-:Y:S02]  /*81f0*/  IMAD.MOV.U32 R65, RZ, RZ, R19 ;  /* 0x000000ffff417224 */ /* 0x000fe400078e0013 */
[----:B------:R-:W-:Y:S01]  /*8200*/  IMAD.MOV.U32 R64, RZ, RZ, R16 ;  /* 0x000000ffff407224 */ /* 0x000fe200078e0010 */
[C---:B------:R-:W-:Y:S08]  /*8210*/  HMMA.16816.F32 R24, R12.reuse, R48, RZ ;  /* 0x000000300c18723c */ /* 0x040ff000000018ff */
[----:B-----5:R-:W-:Y:S08]  /*8220*/  HMMA.16816.F32 R16, R12, R56, RZ ;  /* 0x000000380c10723c */ /* 0x020ff000000018ff */
[C---:B--2---:R-:W-:Y:S01]  /*8230*/  HMMA.16816.F32 R176, R8.reuse, R46, R20 ;  /* 0x0000002e08b0723c */ /* 0x044fe20000001814 */
[----:B------:R-:W1:Y:S07]  /*8240*/  LDSM.16.MT88.4 R20, [R194+0x1c800] ;  /* 0x01c80000c214783b */ /* 0x000e6e0000004200 */
[----:B------:R-:W-:Y:S08]  /*8250*/  HMMA.16816.F32 R240, R8, R52, R4 ;  /* 0x0000003408f0723c */ /* 0x000ff00000001804 */
[----:B------:R-:W-:Y:S08]  /*8260*/  HMMA.16816.F32 R4, R12, R58, RZ ;  /* 0x0000003a0c04723c */ /* 0x000ff000000018ff */
[C---:B---3--:R-:W-:Y:S08]  /*8270*/  HMMA.16816.F32 R184, R8.reuse, R32, R16 ;  /* 0x0000002008b8723c */ /* 0x048ff00000001810 */
[----:B------:R-:W-:Y:S01]  /*8280*/  HMMA.16816.F32 R236, R8, R44, R24 ;  /* 0x0000002c08ec723c */ /* 0x000fe20000001818 */
[----:B------:R-:W2:Y:S07]  /*8290*/  LDSM.16.MT88.4 R24, [R196+0x1c000] ;  /* 0x01c00000c418783b */ /* 0x000eae0000004200 */
[----:B------:R-:W-:Y:S08]  /*82a0*/  HMMA.16816.F32 R16, R12, R36, RZ ;  /* 0x000000240c10723c */ /* 0x000ff000000018ff */
[----:B------:R-:W-:Y:S08]  /*82b0*/  HMMA.16816.F32 R172, R8, R34, R4 ;  /* 0x0000002208ac723c */ /* 0x000ff00000001804 */
[----:B------:R-:W-:Y:S08]  /*82c0*/  HMMA.16816.F32 R4, R12, R38, RZ ;  /* 0x000000260c04723c */ /* 0x000ff000000018ff */
[C---:B-1----:R-:W-:Y:S01]  /*82d0*/  HMMA.16816.F32 R164, R8.reuse, R20, R16 ;  /* 0x0000001408a4723c */ /* 0x042fe20000001810 */
[----:B------:R-:W1:Y:S11]  /*82e0*/  LDSM.16.MT88.4 R16, [R196+0x1c800] ;  /* 0x01c80000c410783b */ /* 0x000e760000004200 */
[----:B------:R-:W-:Y:S04]  /*82f0*/  @!UPT UIADD3 URZ, URZ, URZ, URZ ;  /* 0x0000003f3f3ff290 */ /* 0x000fe8000fffe03f */
[----:B------:R-:W-:Y:S01]  /*8300*/  HMMA.16816.F32 R156, R8, R22, R4 ;  /* 0x00000016089c723c */ /* 0x000fe20000001804 */
[----:B------:R-:W3:Y:S07]  /*8310*/  LDSM.16.MT88.4 R20, [R195+0x1c000] ;  /* 0x01c00000c314783b */ /* 0x000eee0000004200 */
[----:B--2---:R-:W-:Y:S11]  /*8320*/  HMMA.16816.F32 R4, R12, R24, RZ ;  /* 0x000000180c04723c */ /* 0x004ff600000018ff */
[----:B------:R-:W-:Y:S11]  /*8330*/  @!UPT UIADD3 URZ, URZ, URZ, URZ ;  /* 0x0000003f3f3ff290 */ /* 0x000ff6000fffe03f */
[----:B------:R-:W-:Y:S02]  /*8340*/  @!UPT UIADD3 URZ, URZ, URZ, URZ ;  /* 0x0000003f3f3ff290 */ /* 0x000fe4000fffe03f */
[----:B-1----:R-:W-:Y:S08]  /*8350*/  HMMA.16816.F32 R148, R8, R16, R4 ;  /* 0x000000100894723c */ /* 0x002ff00000001804 */
[----:B------:R-:W-:Y:S01]  /*8360*/  HMMA.16816.F32 R4, R12, R26, RZ ;  /* 0x0000001a0c04723c */ /* 0x000fe200000018ff */
[----:B------:R-:W-:Y:S01]  /*8370*/  IMAD.MOV.U32 R53, RZ, RZ, R140 ;  /* 0x000000ffff357224 */ /* 0x000fe200078e008c */
[----:B------:R-:W-:Y:S11]  /*8380*/  LDSM.16.MT88.4 R24, [R193+0x1e000] ;  /* 0x01e00000c118783b */ /* 0x000ff60000004200 */
[----:B------:R-:W-:Y:S11]  /*8390*/  @!UPT UIADD3 URZ, URZ, URZ, URZ ;  /* 0x0000003f3f3ff290 */ /* 0x000ff6000fffe03f */
[----:B------:R-:W-:Y:S01]  /*83a0*/  HMMA.16816.F32 R140, R8, R18, R4 ;  /* 0x00000012088c723c */ /* 0x000fe20000001804 */
[----:B------:R-:W1:Y:S07]  /*83b0*/  LDSM.16.MT88.4 R16, [R195+0x1c800] ;  /* 0x01c80000c310783b */ /* 0x000e6e0000004200 */
[----:B---3--:R-:W-:Y:S01]  /*83c0*/  HMMA.16816.F32 R4, R12, R20, RZ ;  /* 0x000000140c04723c */ /* 0x008fe200000018ff */
[----:B------:R-:W-:Y:S02]  /*83d0*/  IMAD.MOV.U32 R51, RZ, RZ, R127 ;  /* 0x000000ffff337224 */ /* 0x000fe400078e007f */
[----:B------:R-:W-:-:S02]  /*83e0*/  IMAD.MOV.U32 R50, RZ, RZ, R126 ;  /* 0x000000ffff327224 */ /* 0x000fc400078e007e */
[----:B------:R-:W-:Y:S02]  /*83f0*/  IMAD.MOV.U32 R57, RZ, RZ, R125 ;  /* 0x000000ffff397224 */ /* 0x000fe400078e007d */
[----:B------:R-:W-:Y:S01]  /*8400*/  IMAD.MOV.U32 R56, RZ, RZ, R124 ;  /* 0x000000ffff387224 */ /* 0x000fe200078e007c */
[----:B------:R-:W-:Y:S01]  /*8410*/  HMMA.16816.F32 R28, R12, R42, RZ ;  /* 0x0000002a0c1c723c */ /* 0x000fe200000018ff */
[----:B------:R-:W-:Y:S11]  /*8420*/  IMAD.MOV.U32 R52, RZ, RZ, R115 ;  /* 0x000000ffff347224 */ /* 0x000ff600078e0073 */
[----:B------:R-:W-:Y:S04]  /*8430*/  @!UPT UIADD3 URZ, URZ, URZ, URZ ;  /* 0x0000003f3f3ff290 */ /* 0x000fe8000fffe03f */
[----:B-1----:R-:W-:Y:S08]  /*8440*/  HMMA.16816.F32 R124, R8, R16, R4 ;  /* 0x00000010087c723c */ /* 0x002ff00000001804 */
[----:B------:R-:W-:Y:S01]  /*8450*/  HMMA.16816.F32 R4, R12, R22, RZ ;  /* 0x000000160c04723c */ /* 0x000fe200000018ff */
[----:B------:R-:W1:Y:S01]  /*8460*/  LDSM.16.MT88.4 R20, [R193+0x1e800] ;  /* 0x01e80000c114783b */ /* 0x000e620000004200 */
[----:B------:R-:W-:-:S02]  /*8470*/  IMAD.MOV.U32 R42, RZ, RZ, R114 ;  /* 0x000000ffff2a7224 */ /* 0x000fc400078e0072 */
[----:B------:R-:W-:Y:S02]  /*8480*/  IMAD.MOV.U32 R43, RZ, RZ, R113 ;  /* 0x000000ffff2b7224 */ /* 0x000fe400078e0071 */
[----:B------:R-:W-:Y:S02]  /*8490*/  IMAD.MOV.U32 R49, RZ, RZ, R112 ;  /* 0x000000ffff317224 */ /* 0x000fe400078e0070 */
[----:B------:R-:W-:Y:S02]  /*84a0*/  IMAD.MOV.U32 R41, RZ, RZ, R2 ;  /* 0x000000ffff297224 */ /* 0x000fe400078e0002 */
[----:B------:R-:W-:Y:S02]  /*84b0*/  FADD.FTZ R2, R99, R96 ;  /* 0x0000006063027221 */ /* 0x000fe40000010000 */
[----:B------:R-:W-:Y:S02]  /*84c0*/  IMAD.MOV.U32 R40, RZ, RZ, R0 ;  /* 0x000000ffff287224 */ /* 0x000fe400078e0000 */
[----:B------:R-:W-:-:S02]  /*84d0*/  FADD.FTZ R0, R97, R89 ;  /* 0x0000005961007221 */ /* 0x000fc40000010000 */
[----:B------:R-:W-:-:S08]  /*84e0*/  FADD.FTZ R2, R87, R2 ;  /* 0x0000000257027221 */ /* 0x000fd00000010000 */
[----:B------:R-:W-:Y:S01]  /*84f0*/  HMMA.16816.F32 R112, R8, R18, R4 ;  /* 0x000000120870723c */ /* 0x000fe20000001804 */
[----:B------:R-:W-:-:S07]  /*8500*/  FADD.FTZ R0, R76, R0 ;  /* 0x000000004c007221 */ /* 0x000fce0000010000 */
[----:B------:R-:W-:Y:S01]  /*8510*/  HMMA.16816.F32 R16, R12, R24, RZ ;  /* 0x000000180c10723c */ /* 0x000fe200000018ff */
[----:B------:R-:W-:Y:S02]  /*8520*/  FADD.FTZ R2, R82, R2 ;  /* 0x0000000252027221 */ /* 0x000fe40000010000 */
[----:B------:R-:W-:Y:S02]  /*8530*/  IMAD.MOV.U32 R48, RZ, RZ, R3 ;  /* 0x000000ffff307224 */ /* 0x000fe400078e0003 */
[----:B------:R-:W-:Y:S02]  /*8540*/  FADD.FTZ R0, R80, R0 ;  /* 0x0000000050007221 */ /* 0x000fe40000010000 */
[----:B------:R-:W-:Y:S01]  /*8550*/  FADD.FTZ R3, R108, R2 ;  /* 0x000000026c037221 */ /* 0x000fe20000010000 */
[----:B------:R-:W-:Y:S01]  /*8560*/  LOP3.LUT R2, R75, R56, R190, 0x96, !PT ;  /* 0x000000384b027212 */ /* 0x000fe200078e96be */
[----:B------:R-:W-:Y:S01]  /*8570*/  FADD.FTZ R0, R107, R0 ;  /* 0x000000006b007221 */ /* 0x000fe20000010000 */
[----:B------:R-:W-:Y:S01]  /*8580*/  LOP3.LUT R4, R223, R57, R74, 0x96, !PT ;  /* 0x00000039df047212 */ /* 0x000fe200078e964a */
[----:B------:R-:W-:Y:S01]  /*8590*/  FADD.FTZ R3, R109, R3 ;  /* 0x000000036d037221 */ /* 0x000fe20000010000 */
[----:B------:R-:W-:Y:S01]  /*85a0*/  HMMA.16816.F32 R180, R8, R54, R28 ;  /* 0x0000003608b4723c */ /* 0x000fe2000000181c */
[----:B------:R-:W-:-:S02]  /*85b0*/  FADD.FTZ R0, R106, R0 ;  /* 0x000000006a007221 */ /* 0x000fc40000010000 */
[----:B------:R-:W-:Y:S02]  /*85c0*/  IMAD R2, R2, -0x2daee0ad, RZ ;  /* 0xd2511f5302027824 */ /* 0x000fe400078e02ff */
[----:B------:R-:W-:Y:S02]  /*85d0*/  FADD.FTZ R3, R92, R3 ;  /* 0x000000035c037221 */ /* 0x000fe40000010000 */
[----:B------:R-:W-:-:S04]  /*85e0*/  IMAD.WIDE.U32 R28, R4, -0x2daee0ad, RZ ;  /* 0xd2511f53041c7825 */ /* 0x000fc800078e00ff */
[----:B------:R-:W-:Y:S01]  /*85f0*/  FADD.FTZ R0, R84, R0 ;  /* 0x0000000054007221 */ /* 0x000fe20000010000 */
[----:B------:R-:W-:Y:S01]  /*8600*/  LOP3.LUT R2, R29, R252, R2, 0x96, !PT ;  /* 0x000000fc1d027212 */ /* 0x000fe200078e9602 */
[----:B------:R-:W-:Y:S02]  /*8610*/  FADD.FTZ R3, R94, R3 ;  /* 0x000000035e037221 */ /* 0x000fe40000010000 */
[----:B------:R-:W-:Y:S02]  /*8620*/  IMAD.MOV.U32 R45, RZ, RZ, R123 ;  /* 0x000000ffff2d7224 */ /* 0x000fe400078e007b */
[----:B------:R-:W-:Y:S02]  /*8630*/  IMAD.MOV.U32 R46, RZ, RZ, R122 ;  /* 0x000000ffff2e7224 */ /* 0x000fe400078e007a */
[----:B------:R-:W-:Y:S02]  /*8640*/  IMAD.MOV.U32 R47, RZ, RZ, R121 ;  /* 0x000000ffff2f7224 */ /* 0x000fe400078e0079 */
[----:B------:R-:W-:-:S02]  /*8650*/  IMAD.MOV.U32 R44, RZ, RZ, R120 ;  /* 0x000000ffff2c7224 */ /* 0x000fc400078e0078 */
[----:B-1----:R-:W-:Y:S01]  /*8660*/  HMMA.16816.F32 R120, R8, R20, R16 ;  /* 0x000000140878723c */ /* 0x002fe20000001810 */
[----:B------:R-:W-:Y:S02]  /*8670*/  FADD.FTZ R5, R85, R0 ;  /* 0x0000000055057221 */ /* 0x000fe40000010000 */
[----:B------:R-:W-:Y:S02]  /*8680*/  FADD.FTZ R0, R86, R3 ;  /* 0x0000000356007221 */ /* 0x000fe40000010000 */
[----:B------:R-:W-:-:S03]  /*8690*/  IMAD.WIDE.U32 R2, R2, -0x326172a9, RZ ;  /* 0xcd9e8d5702027825 */ /* 0x000fc600078e00ff */
[----:B------:R-:W-:Y:S01]  /*86a0*/  HMMA.16816.F32 R16, R12, R26, RZ ;  /* 0x0000001a0c10723c */ /* 0x000fe200000018ff */
[----:B------:R-:W-:Y:S01]  /*86b0*/  FADD.FTZ R6, R93, R0 ;  /* 0x000000005d067221 */ /* 0x000fe20000010000 */
[----:B------:R-:W-:Y:S01]  /*86c0*/  LOP3.LUT R4, R3, R51, R72, 0x96, !PT ;  /* 0x0000003303047212 */ /* 0x000fe200078e9648 */
[----:B------:R-:W1:Y:S01]  /*86d0*/  LDSM.16.MT88.4 R24, [R194+0x1e000] ;  /* 0x01e00000c218783b */ /* 0x000e620000004200 */
[C---:B------:R-:W-:Y:S02]  /*86e0*/  LOP3.LUT R3, R2.reuse, 0xffff, RZ, 0xc0, !PT ;  /* 0x0000ffff02037812 */ /* 0x040fe400078ec0ff */
[----:B------:R-:W-:Y:S02]  /*86f0*/  LOP3.LUT R31, R2, 0xff, RZ, 0xc0, !PT ;  /* 0x000000ff021f7812 */ /* 0x000fe400078ec0ff */
[--C-:B------:R-:W-:Y:S02]  /*8700*/  SHF.R.U32.HI R30, RZ, 0x10, R2.reuse ;  /* 0x00000010ff1e7819 */ /* 0x100fe40000011602 */
[----:B------:R-:W-:Y:S01]  /*8710*/  SHF.R.U32.HI R29, RZ, 0x18, R2 ;  /* 0x00000018ff1d7819 */ /* 0x000fe20000011602 */
[----:B------:R-:W-:Y:S01]  /*8720*/  FADD.FTZ R2, R81, R5 ;  /* 0x0000000551027221 */ /* 0x000fe20000010000 */
[----:B------:R-:W-:-:S02]  /*8730*/  SHF.R.U32.HI R5, RZ, 0x8, R3 ;  /* 0x00000008ff057819 */ /* 0x000fc40000011603 */
[----:B------:R-:W-:Y:S01]  /*8740*/  LOP3.LUT R7, R73, R50, R222, 0x96, !PT ;  /* 0x0000003249077212 */ /* 0x000fe200078e96de */
[----:B------:R-:W-:Y:S01]  /*8750*/  FADD.FTZ R0, R90, R2 ;  /* 0x000000025a007221 */ /* 0x000fe20000010000 */
[----:B------:R-:W-:Y:S01]  /*8760*/  LOP3.LUT R3, R30, 0xff, RZ, 0xc0, !PT ;  /* 0x000000ff1e037812 */ /* 0x000fe200078ec0ff */
[----:B------:R-:W-:Y:S01]  /*8770*/  FADD.FTZ R2, R100, R6 ;  /* 0x0000000664027221 */ /* 0x000fe20000010000 */
[----:B------:R-:W-:Y:S02]  /*8780*/  PRMT R34, R31, 0x5410, R5 ;  /* 0x000054101f227816 */ /* 0x000fe40000000005 */
[----:B------:R-:W-:Y:S01]  /*8790*/  PRMT R35, R3, 0x5410, R29 ;  /* 0x0000541003237816 */ /* 0x000fe2000000001d */
[----:B------:R-:W-:Y:S02]  /*87a0*/  FADD.FTZ R5, R91, R2 ;  /* 0x000000025b057221 */ /* 0x000fe40000010000 */
[----:B------:R-:W-:-:S04]  /*87b0*/  IMAD.WIDE.U32 R2, R7, -0x2daee0ad, RZ ;  /* 0xd2511f5307027825 */ /* 0x000fc800078e00ff */
[----:B------:R-:W-:Y:S02]  /*87c0*/  IMAD.MOV.U32 R39, RZ, RZ, R52 ;  /* 0x000000ffff277224 */ /* 0x000fe400078e0034 */
[----:B------:R-:W-:Y:S02]  /*87d0*/  IMAD.MOV.U32 R38, RZ, RZ, R53 ;  /* 0x000000ffff267224 */ /* 0x000fe400078e0035 */
[----:B------:R-:W-:Y:S02]  /*87e0*/  IMAD.MOV.U32 R53, RZ, RZ, R119 ;  /* 0x000000ffff357224 */ /* 0x000fe400078e0077 */
[----:B------:R-:W-:Y:S02]  /*87f0*/  IMAD.MOV.U32 R54, RZ, RZ, R118 ;  /* 0x000000ffff367224 */ /* 0x000fe400078e0076 */
[----:B------:R-:W-:Y:S02]  /*8800*/  IMAD.MOV.U32 R55, RZ, RZ, R117 ;  /* 0x000000ffff377224 */ /* 0x000fe400078e0075 */
[----:B------:R-:W-:Y:S01]  /*8810*/  IMAD.MOV.U32 R52, RZ, RZ, R116 ;  /* 0x000000ffff347224 */ /* 0x000fe200078e0074 */
[----:B------:R-:W-:Y:S01]  /*8820*/  LOP3.LUT R7, R2, 0xffff, RZ, 0xc0, !PT ;  /* 0x0000ffff02077812 */ /* 0x000fe200078ec0ff */
[----:B------:R-:W-:Y:S01]  /*8830*/  HMMA.16816.F32 R116, R8, R22, R16 ;  /* 0x000000160874723c */ /* 0x000fe20000001810 */
[----:B------:R-:W-:Y:S01]  /*8840*/  SHF.R.U32.HI R21, RZ, 0x18, R2 ;  /* 0x00000018ff157819 */ /* 0x000fe20000011602 */
[----:B------:R-:W-:Y:S01]  /*8850*/  FADD.FTZ R6, R79, R0 ;  /* 0x000000004f067221 */ /* 0x000fe20000010000 */
[----:B------:R-:W-:-:S04]  /*8860*/  LOP3.LUT R0, R3, R249, R28, 0x96, !PT ;  /* 0x000000f903007212 */ /* 0x000fc800078e961c */
[----:B------:R-:W-:Y:S02]  /*8870*/  LOP3.LUT R16, R2, 0xff, RZ, 0xc0, !PT ;  /* 0x000000ff02107812 */ /* 0x000fe400078ec0ff */
[----:B------:R-:W-:Y:S02]  /*8880*/  SHF.R.U32.HI R22, RZ, 0x10, R2 ;  /* 0x00000010ff167819 */ /* 0x000fe40000011602 */
[----:B------:R-:W-:-:S04]  /*8890*/  LOP3.LUT R2, R4, 0xffff, RZ, 0xc0, !PT ;  /* 0x0000ffff04027812 */ /* 0x000fc800078ec0ff */
[----:B------:R-:W-:Y:S02]  /*88a0*/  SHF.R.U32.HI R3, RZ, 0x8, R2 ;  /* 0x00000008ff037819 */ /* 0x000fe40000011602 */
[----:B------:R-:W-:-:S04]  /*88b0*/  LOP3.LUT R2, R4, 0xff, RZ, 0xc0, !PT ;  /* 0x000000ff04027812 */ /* 0x000fc800078ec0ff */
[----:B------:R-:W-:Y:S02]  /*88c0*/  PRMT R31, R2, 0x5410, R3 ;  /* 0x00005410021f7816 */ /* 0x000fe40000000003 */
[----:B------:R-:W-:-:S04]  /*88d0*/  SHF.R.U32.HI R2, RZ, 0x8, R7 ;  /* 0x00000008ff027819 */ /* 0x000fc80000011607 */
[----:B------:R-:W-:Y:S02]  /*88e0*/  PRMT R33, R16, 0x5410, R2 ;  /* 0x0000541010217816 */ /* 0x000fe40000000002 */
[----:B------:R-:W2:Y:S01]  /*88f0*/  LDSM.16.MT88.4 R16, [R194+0x1e800] ;  /* 0x01e80000c210783b */ /* 0x000ea20000004200 */
[----:B------:R-:W-:Y:S01]  /*8900*/  SHF.R.U32.HI R3, RZ, 0x10, R4 ;  /* 0x00000010ff037819 */ /* 0x000fe20000011604 */
[----:B------:R-:W-:Y:S01]  /*8910*/  FADD.FTZ R6, R83, R6 ;  /* 0x0000000653067221 */ /* 0x000fe20000010000 */
[----:B------:R-:W-:Y:S01]  /*8920*/  SHF.R.U32.HI R4, RZ, 0x18, R4 ;  /* 0x00000018ff047819 */ /* 0x000fe20000011604 */
[----:B------:R-:W-:Y:S01]  /*8930*/  FADD.FTZ R5, R95, R5 ;  /* 0x000000055f057221 */ /* 0x000fe20000010000 */
[----:B------:R-:W-:-:S03]  /*8940*/  LOP3.LUT R3, R3, 0xff, RZ, 0xc0, !PT ;  /* 0x000000ff03037812 */ /* 0x000fc600078ec0ff */
[----:B------:R-:W-:Y:S01]  /*8950*/  FADD.FTZ R20, R98, R5 ;  /* 0x0000000562147221 */ /* 0x000fe20000010000 */
[----:B------:R-:W-:Y:S01]  /*8960*/  PRMT R30, R3, 0x5410, R4 ;  /* 0x00005410031e7816 */ /* 0x000fe20000000004 */
[----:B------:R-:W-:Y:S02]  /*8970*/  FADD.FTZ R3, R78, R6 ;  /* 0x000000064e037221 */ /* 0x000fe40000010000 */
[----:B-1----:R-:W-:Y:S01]  /*8980*/  HMMA.16816.F32 R4, R12, R24, RZ ;  /* 0x000000180c04723c */ /* 0x002fe200000018ff */
[----:B------:R-:W-:Y:S02]  /*8990*/  IMAD.MOV.U32 R57, RZ, RZ, R67 ;  /* 0x000000ffff397224 */ /* 0x000fe400078e0043 */
[----:B------:R-:W-:Y:S02]  /*89a0*/  IMAD.MOV.U32 R58, RZ, RZ, R66 ;  /* 0x000000ffff3a7224 */ /* 0x000fe400078e0042 */
[----:B------:R-:W-:Y:S02]  /*89b0*/  IMAD.MOV.U32 R59, RZ, RZ, R65 ;  /* 0x000000ffff3b7224 */ /* 0x000fe400078e0041 */
[----:B------:R-:W-:Y:S11]  /*89c0*/  IMAD.MOV.U32 R56, RZ, RZ, R64 ;  /* 0x000000ffff387224 */ /* 0x000ff600078e0040 */
[----:B------:R-:W-:Y:S06]  /*89d0*/  @!UPT UIADD3 URZ, URZ, URZ, URZ ;  /* 0x0000003f3f3ff290 */ /* 0x000fec000fffe03f */
[----:B--2---:R-:W-:Y:S08]  /*89e0*/  HMMA.16816.F32 R64, R8, R16, R4 ;  /* 0x000000100840723c */ /* 0x004ff00000001804 */
[----:B------:R-:W-:Y:S01]  /*89f0*/  HMMA.16816.F32 R4, R12, R26, RZ ;  /* 0x0000001a0c04723c */ /* 0x000fe200000018ff */
[----:B------:R-:W-:Y:S01]  /*8a00*/  LOP3.LUT R2, R22, 0xff, RZ, 0xc0, !PT ;  /* 0x000000ff16027812 */ /* 0x000fe200078ec0ff */
[----:B------:R-:W-:Y:S01]  /*8a10*/  IMAD.MOV.U32 R37, RZ, RZ, R48 ;  /* 0x000000ffff257224 */ /* 0x000fe200078e0030 */
[----:B------:R-:W-:Y:S01]  /*8a20*/  LDSM.16.MT88.4 R24, [R196+0x1e800] ;  /* 0x01e80000c418783b */ /* 0x000fe20000004200 */
[----:B------:R-:W-:Y:S01]  /*8a30*/  IMAD.MOV.U32 R36, RZ, RZ, R49 ;  /* 0x000000ffff247224 */ /* 0x000fe200078e0031 */
[----:B------:R-:W-:Y:S11]  /*8a40*/  PRMT R32, R2, 0x5410, R21 ;  /* 0x0000541002207816 */ /* 0x000ff60000000015 */
[----:B------:R-:W-:Y:S08]  /*8a50*/  @!UPT UIADD3 URZ, URZ, URZ, URZ ;  /* 0x0000003f3f3ff290 */ /* 0x000ff0000fffe03f */
[----:B------:R-:W-:Y:S07]  /*8a60*/  HMMA.16816.F32 R48, R8, R18, R4 ;  /* 0x000000120830723c */ /* 0x000fee0000001804 */
[----:B------:R-:W-:Y:S02]  /*8a70*/  FADD.FTZ R7, R104, R20 ;  /* 0x0000001468077221 */ /* 0x000fe40000010000 */
[----:B------:R-:W1:Y:S01]  /*8a80*/  LDSM.16.MT88.4 R20, [R196+0x1e000] ;  /* 0x01e00000c414783b */ /* 0x000e620000004200 */
[----:B------:R-:W-:-:S02]  /*8a90*/  IMAD.MOV.U32 R86, RZ, RZ, R42 ;  /* 0x000000ffff567224 */ /* 0x000fc400078e002a */
[----:B------:R-:W-:Y:S02]  /*8aa0*/  IMAD.MOV.U32 R87, RZ, RZ, R43 ;  /* 0x000000ffff577224 */ /* 0x000fe400078e002b */
[----:B------:R-:W-:Y:S02]  /*8ab0*/  IMAD.MOV.U32 R73, RZ, RZ, R40 ;  /* 0x000000ffff497224 */ /* 0x000fe400078e0028 */
[----:B------:R-:W-:Y:S01]  /*8ac0*/  IMAD.MOV.U32 R74, RZ, RZ, R41 ;  /* 0x000000ffff4a7224 */ /* 0x000fe200078e0029 */
[----:B-1----:R-:W-:Y:S11]  /*8ad0*/  HMMA.16816.F32 R16, R12, R20, RZ ;  /* 0x000000140c10723c */ /* 0x002ff600000018ff */
[----:B------:R-:W-:Y:S11]  /*8ae0*/  @!UPT UIADD3 URZ, URZ, URZ, URZ ;  /* 0x0000003f3f3ff290 */ /* 0x000ff6000fffe03f */
[----:B------:R-:W-:Y:S02]  /*8af0*/  @!UPT UIADD3 URZ, URZ, URZ, URZ ;  /* 0x0000003f3f3ff290 */ /* 0x000fe4000fffe03f */
[----:B------:R-:W-:Y:S08]  /*8b00*/  HMMA.16816.F32 R40, R8, R24, R16 ;  /* 0x000000180828723c */ /* 0x000ff00000001810 */
[----:B------:R-:W-:Y:S01]  /*8b10*/  HMMA.16816.F32 R16, R12, R22, RZ ;  /* 0x000000160c10723c */ /* 0x000fe200000018ff */
[----:B------:R-:W-:Y:S02]  /*8b20*/  IMAD.MOV.U32 R108, RZ, RZ, R38 ;  /* 0x000000ffff6c7224 */ /* 0x000fe400078e0026 */
[----:B------:R-:W-:-:S02]  /*8b30*/  IMAD.MOV.U32 R109, RZ, RZ, R39 ;  /* 0x000000ffff6d7224 */ /* 0x000fc400078e0027 */
[----:B------:R-:W-:Y:S02]  /*8b40*/  IMAD.MOV.U32 R84, RZ, RZ, R36 ;  /* 0x000000ffff547224 */ /* 0x000fe400078e0024 */
[----:B------:R-:W-:Y:S11]  /*8b50*/  IMAD.MOV.U32 R85, RZ, RZ, R37 ;  /* 0x000000ffff557224 */ /* 0x000ff600078e0025 */
[----:B------:R-:W-:Y:S06]  /*8b60*/  @!UPT UIADD3 URZ, URZ, URZ, URZ ;  /* 0x0000003f3f3ff290 */ /* 0x000fec000fffe03f */
[----:B------:R-:W-:Y:S01]  /*8b70*/  HMMA.16816.F32 R36, R8, R26, R16 ;  /* 0x0000001a0824723c */ /* 0x000fe20000001810 */
[----:B------:R-:W1:Y:S07]  /*8b80*/  LDSM.16.MT88.4 R16, [R195+0x1e000] ;  /* 0x01e00000c310783b */ /* 0x000e6e0000004200 */
[C---:B-1----:R-:W-:Y:S08]  /*8b90*/  HMMA.16816.F32 R20, R12.reuse, R16, RZ ;  /* 0x000000100c14723c */ /* 0x042ff000000018ff */
[----:B------:R-:W-:Y:S01]  /*8ba0*/  HMMA.16816.F32 R12, R12, R18, RZ ;  /* 0x000000120c0c723c */ /* 0x000fe200000018ff */
[----:B------:R-:W1:Y:S01]  /*8bb0*/  LDSM.16.MT88.4 R16, [R195+0x1e800] ;  /* 0x01e80000c310783b */ /* 0x000e620000004200 */
[----:B------:R-:W-:Y:S01]  /*8bc0*/  SHF.R.U32.HI R4, RZ, 0x10, R0 ;  /* 0x00000010ff047819 */ /* 0x000fe20000011600 */
[----:B------:R-:W-:Y:S01]  /*8bd0*/  FADD.FTZ R6, R88, R3 ;  /* 0x0000000358067221 */ /* 0x000fe20000010000 */
[----:B------:R-:W-:-:S02]  /*8be0*/  LOP3.LUT R2, R0, 0xffff, RZ, 0xc0, !PT ;  /* 0x0000ffff00027812 */ /* 0x000fc400078ec0ff */
[----:B------:R-:W-:Y:S02]  /*8bf0*/  LOP3.LUT R5, R0, 0xff, RZ, 0xc0, !PT ;  /* 0x000000ff00057812 */ /* 0x000fe400078ec0ff */
[----:B------:R-:W-:Y:S02]  /*8c00*/  SHF.R.U32.HI R3, RZ, 0x18, R0 ;  /* 0x00000018ff037819 */ /* 0x000fe40000011600 */
[----:B------:R-:W-:Y:S02]  /*8c10*/  LOP3.LUT R0, R4, 0xff, RZ, 0xc0, !PT ;  /* 0x000000ff04007812 */ /* 0x000fe400078ec0ff */
[----:B------:R-:W-:Y:S02]  /*8c20*/  SHF.R.U32.HI R2, RZ, 0x8, R2 ;  /* 0x00000008ff027819 */ /* 0x000fe40000011602 */
[----:B------:R-:W-:Y:S01]  /*8c30*/  PRMT R28, R0, 0x5410, R3 ;  /* 0x00005410001c7816 */ /* 0x000fe20000000003 */
[----:B------:R-:W-:Y:S01]  /*8c40*/  FADD.FTZ R0, R103, R6 ;  /* 0x0000000667007221 */ /* 0x000fe20000010000 */
[----:B------:R-:W-:Y:S01]  /*8c50*/  PRMT R29, R5, 0x5410, R2 ;  /* 0x00005410051d7816 */ /* 0x000fe20000000002 */
[----:B------:R-:W-:-:S02]  /*8c60*/  FADD.FTZ R2, R105, R7 ;  /* 0x0000000769027221 */ /* 0x000fc40000010000 */
[----:B------:R-:W-:Y:S02]  /*8c70*/  FADD.FTZ R0, R102, R0 ;  /* 0x0000000066007221 */ /* 0x000fe40000010000 */
[----:B------:R-:W-:Y:S01]  /*8c80*/  IMAD.MOV.U32 R72, RZ, RZ, R101 ;  /* 0x000000ffff487224 */ /* 0x000fe200078e0065 */
[----:B------:R-:W-:Y:S01]  /*8c90*/  PRMT R101, R221, 0x7054, R221 ;  /* 0x00007054dd657816 */ /* 0x000fe200000000dd */
[C---:B-1----:R-:W-:Y:S08]  /*8ca0*/  HMMA.16816.F32 R20, R8.reuse, R16, R20 ;  /* 0x000000100814723c */ /* 0x042ff00000001814 */
[----:B------:R-:W-:Y:S01]  /*8cb0*/  HMMA.16816.F32 R12, R8, R18, R12 ;  /* 0x00000012080c723c */ /* 0x000fe2000000180c */
[----:B------:R-:W1:Y:S04]  /*8cc0*/  LDSM.16.MT88.4 R8, [R193+0x19000] ;  /* 0x01900000c108783b */ /* 0x000e680000004200 */
[----:B------:R-:W-:Y:S04]  /*8cd0*/  STL [R1+0xbc], R2 ;  /* 0x0000bc0201007387 */ /* 0x000fe80000100800 */
[----:B------:R2:W-:Y:S01]  /*8ce0*/  STL [R1+0xc0], R0 ;  /* 0x0000c00001007387 */ /* 0x0005e20000100800 */
[----:B------:R-:W-:-:S05]  /*8cf0*/  HSET2.LE.AND R3, R34, R101, PT ;  /* 0x0000006522037233 */ /* 0x000fca0003803000 */
[----:B------:R-:W-:Y:S01]  /*8d00*/  LOP3.LUT R6, R138, R3, RZ, 0xc0, !PT ;  /* 0x000000038a067212 */ /* 0x000fe200078ec0ff */
[--C-:B--2---:R-:W-:Y:S02]  /*8d10*/  HSET2.LE.AND R0, R31, R101.reuse, PT ;  /* 0x000000651f007233 */ /* 0x104fe40003803000 */
[----:B------:R-:W-:-:S03]  /*8d20*/  HSET2.LE.AND R2, R30, R101, PT ;  /* 0x000000651e027233 */ /* 0x000fc60003803000 */
[----:B------:R-:W-:Y:S01]  /*8d30*/  LOP3.LUT R4, R246, R0, RZ, 0xc0, !PT ;  /* 0x00000000f6047212 */ /* 0x000fe200078ec0ff */
[----:B------:R-:W-:Y:S01]  /*8d40*/  HSET2.LE.AND R0, R35, R101, PT ;  /* 0x0000006523007233 */ /* 0x000fe20003803000 */
[----:B------:R-:W-:-:S04]  /*8d50*/  LOP3.LUT R5, R219, R2, RZ, 0xc0, !PT ;  /* 0x00000002db057212 */ /* 0x000fc800078ec0ff */
[----:B------:R-:W-:-:S07]  /*8d60*/  LOP3.LUT R7, R139, R0, RZ, 0xc0, !PT ;  /* 0x000000008b077212 */ /* 0x000fce00078ec0ff */
[C---:B-1----:R-:W-:Y:S08]  /*8d70*/  HMMA.16816.F32 R168, R4.reuse, R8, R168 ;  /* 0x0000000804a8723c */ /* 0x042ff000000018a8 */
[----:B------:R-:W-:Y:S01]  /*8d80*/  HMMA.16816.F32 R16, R4, R10, R160 ;  /* 0x0000000a0410723c */ /* 0x000fe200000018a0 */
[----:B------:R-:W1:Y:S01]  /*8d90*/  LDSM.16.MT88.4 R8, [R194+0x19000] ;  /* 0x01900000c208783b */ /* 0x000e620000004200 */
[----:B------:R-:W-:-:S07]  /*8da0*/  IMAD.MOV.U32 R75, RZ, RZ, R77 ;  /* 0x000000ffff4b7224 */ /* 0x000fce00078e004d */
[C---:B-1----:R-:W-:Y:S08]  /*8db0*/  HMMA.16816.F32 R160, R4.reuse, R8, R72 ;  /* 0x0000000804a0723c */ /* 0x042ff00000001848 */
[----:B------:R-:W-:Y:S01]  /*8dc0*/  HMMA.16816.F32 R24, R4, R10, R152 ;  /* 0x0000000a0418723c */ /* 0x000fe20000001898 */
[----:B------:R-:W1:Y:S01]  /*8dd0*/  LDSM.16.MT88.4 R8, [R196+0x19000] ;  /* 0x01900000c408783b */ /* 0x000e620000004200 */
[----:B------:R-:W-:-:S02]  /*8de0*/  HSET2.LE.AND R0, R29, R101, PT ;  /* 0x000000651d007233 */ /* 0x000fc40003803000 */
[----:B------:R-:W-:-:S04]  /*8df0*/  HSET2.LE.AND R2, R28, R101, PT ;  /* 0x000000651c027233 */ /* 0x000fc80003803000 */
[C---:B-1----:R-:W-:Y:S08]  /*8e00*/  HMMA.16816.F32 R152, R4.reuse, R8, R84 ;  /* 0x000000080498723c */ /* 0x042ff00000001854 */
[----:B------:R-:W-:Y:S01]  /*8e10*/  HMMA.16816.F32 R28, R4, R10, R144 ;  /* 0x0000000a041c723c */ /* 0x000fe20000001890 */
[----:B------:R-:W1:Y:S01]  /*8e20*/  LDSM.16.MT88.4 R8, [R195+0x19000] ;  /* 0x01900000c308783b */ /* 0x000e620000004200 */
[----:B------:R-:W-:Y:S01]  /*8e30*/  LOP3.LUT R128, R128, R0, RZ, 0xc0, !PT ;  /* 0x0000000080807212 */ /* 0x000fe200078ec0ff */
[----:B------:R-:W-:-:S02]  /*8e40*/  HSET2.LE.AND R3, R33, R101, PT ;  /* 0x0000006521037233 */ /* 0x000fc40003803000 */
[----:B------:R-:W-:-:S03]  /*8e50*/  HSET2.LE.AND R0, R32, R101, PT ;  /* 0x0000006520007233 */ /* 0x000fc60003803000 */
        /* <DEDUP_REMOVED lines=18> */
[C---:B-1----:R-:W-:Y:S01]  /*8f80*/  HMMA.16816.F32 R92, R4.reuse, R8, R164 ;  /* 0x00000008045c723c */ /* 0x042fe200000018a4 */
[----:B------:R-:W-:Y:S01]  /*8f90*/  LOP3.LUT R129, R129, R2, RZ, 0xc0, !PT ;  /* 0x0000000281817212 */ /* 0x000fe200078ec0ff */
[----:B------:R-:W-:Y:S06]  /*8fa0*/  LDSM.16.MT88.4 R164, [R193+0x19800] ;  /* 0x01980000c1a4783b */ /* 0x000fec0000004200 */
[----:B------:R-:W-:Y:S01]  /*8fb0*/  HMMA.16816.F32 R96, R4, R10, R156 ;  /* 0x0000000a0460723c */ /* 0x000fe2000000189c */
[----:B------:R-:W1:Y:S01]  /*8fc0*/  LDSM.16.MT88.4 R8, [R196+0x1d000] ;  /* 0x01d00000c408783b */ /* 0x000e620000004200 */
[----:B------:R-:W-:-:S02]  /*8fd0*/  LOP3.LUT R130, R130, R3, RZ, 0xc0, !PT ;  /* 0x0000000382827212 */ /* 0x000fc400078ec0ff */
[----:B------:R-:W-:Y:S01]  /*8fe0*/  LOP3.LUT R131, R131, R0, RZ, 0xc0, !PT ;  /* 0x0000000083837212 */ /* 0x000fe200078ec0ff */
[----:B------:R-:W-:Y:S03]  /*8ff0*/  LDSM.16.MT88.4 R156, [R194+0x19800] ;  /* 0x01980000c29c783b */ /* 0x000fe60000004200 */
[C---:B-1----:R-:W-:Y:S01]  /*9000*/  HMMA.16816.F32 R100, R4.reuse, R8, R148 ;  /* 0x000000080464723c */ /* 0x042fe20000001894 */
[----:B------:R-:W-:Y:S07]  /*9010*/  LDSM.16.MT88.4 R148, [R196+0x19800] ;  /* 0x01980000c494783b */ /* 0x000fee0000004200 */
[C---:B------:R-:W-:Y:S01]  /*9020*/  HMMA.16816.F32 R104, R4.reuse, R10, R140 ;  /* 0x0000000a0468723c */ /* 0x040fe2000000188c */
[----:B------:R-:W1:Y:S04]  /*9030*/  LDSM.16.MT88.4 R8, [R195+0x1d000] ;  /* 0x01d00000c308783b */ /* 0x000e680000004200 */
[----:B------:R-:W-:Y:S03]  /*9040*/  LDSM.16.MT88.4 R140, [R195+0x19800] ;  /* 0x01980000c38c783b */ /* 0x000fe60000004200 */
[C---:B-1----:R-:W-:Y:S08]  /*9050*/  HMMA.16816.F32 R108, R4.reuse, R8, R124 ;  /* 0x00000008046c723c */ /* 0x042ff0000000187c */
[C---:B------:R-:W-:Y:S01]  /*9060*/  HMMA.16816.F32 R112, R4.reuse, R10, R112 ;  /* 0x0000000a0470723c */ /* 0x040fe20000001870 */
[----:B------:R-:W1:Y:S07]  /*9070*/  LDSM.16.MT88.4 R8, [R193+0x1f000] ;  /* 0x01f00000c108783b */ /* 0x000e6e0000004200 */
[C---:B-1----:R-:W-:Y:S08]  /*9080*/  HMMA.16816.F32 R180, R4.reuse, R8, R120 ;  /* 0x0000000804b4723c */ /* 0x042ff00000001878 */
[C---:B------:R-:W-:Y:S01]  /*9090*/  HMMA.16816.F32 R172, R4.reuse, R10, R116 ;  /* 0x0000000a04ac723c */ /* 0x040fe20000001874 */
[----:B------:R-:W1:Y:S07]  /*90a0*/  LDSM.16.MT88.4 R8, [R194+0x1f000] ;  /* 0x01f00000c208783b */ /* 0x000e6e0000004200 */
[C---:B-1----:R-:W-:Y:S01]  /*90b0*/  HMMA.16816.F32 R120, R4.reuse, R8, R64 ;  /* 0x000000080478723c */ /* 0x042fe20000001840 */
[----:B------:R-:W-:Y:S07]  /*90c0*/  LDSM.16.MT88.4 R64, [R195+0x1b800] ;  /* 0x01b80000c340783b */ /* 0x000fee0000004200 */
[C---:B------:R-:W-:Y:S01]  /*90d0*/  HMMA.16816.F32 R116, R4.reuse, R10, R48 ;  /* 0x0000000a0474723c */ /* 0x040fe20000001830 */
[----:B------:R-:W1:Y:S04]  /*90e0*/  LDSM.16.MT88.4 R8, [R196+0x1f000] ;  /* 0x01f00000c408783b */ /* 0x000e680000004200 */
[----:B------:R-:W-:Y:S03]  /*90f0*/  LDSM.16.MT88.4 R48, [R194+0x1b800] ;  /* 0x01b80000c230783b */ /* 0x000fe60000004200 */
[C---:B-1----:R-:W-:Y:S01]  /*9100*/  HMMA.16816.F32 R176, R4.reuse, R8, R40 ;  /* 0x0000000804b0723c */ /* 0x042fe20000001828 */
[----:B------:R-:W1:Y:S07]  /*9110*/  LDSM.16.MT88.4 R40, [R193+0x1b800] ;  /* 0x01b80000c128783b */ /* 0x000e6e0000004200 */
[----:B------:R-:W-:Y:S01]  /*9120*/  HMMA.16816.F32 R124, R4, R10, R36 ;  /* 0x0000000a047c723c */ /* 0x000fe20000001824 */
[----:B------:R-:W-:Y:S07]  /*9130*/  LDSM.16.MT88.4 R8, [R195+0x1f000] ;  /* 0x01f00000c308783b */ /* 0x000fee0000004200 */
[C---:B-1----:R-:W-:Y:S08]  /*9140*/  HMMA.16816.F32 R36, R128.reuse, R40, R44 ;  /* 0x000000288024723c */ /* 0x042ff0000000182c */
        /* <DEDUP_REMOVED lines=18> */
[----:B------:R-:W2:Y:S07]  /*9270*/  LDSM.16.MT88.4 R112, [R194+0x1f800] ;  /* 0x01f80000c270783b */ /* 0x000eae0000004200 */
[----:B------:R-:W-:Y:S08]  /*9280*/  HMMA.16816.F32 R20, R4, R8, R20 ;  /* 0x000000080414723c */ /* 0x000ff00000001814 */
[C---:B-1----:R-:W-:Y:S08]  /*9290*/  HMMA.16816.F32 R84, R128.reuse, R88, R100 ;  /* 0x000000588054723c */ /* 0x042ff00000001864 */
[----:B------:R-:W-:Y:S01]  /*92a0*/  HMMA.16816.F32 R88, R128, R90, R104 ;  /* 0x0000005a8058723c */ /* 0x000fe20000001868 */
[----:B------:R-:W-:Y:S07]  /*92b0*/  LDSM.16.MT88.4 R104, [R193+0x1f800] ;  /* 0x01f80000c168783b */ /* 0x000fee0000004200 */
[----:B------:R-:W-:Y:S01]  /*92c0*/  HMMA.16816.F32 R12, R4, R10, R12 ;  /* 0x0000000a040c723c */ /* 0x000fe2000000180c */
[----:B------:R-:W-:Y:S07]  /*92d0*/  LDSM.16.MT88.4 R4, [R195+0x1f800] ;  /* 0x01f80000c304783b */ /* 0x000fee0000004200 */
[----:B--2---:R-:W-:Y:S01]  /*92e0*/  HMMA.16816.F32 R108, R128, R112, R120 ;  /* 0x00000070806c723c */ /* 0x004fe20000001878 */
[----:B------:R-:W1:Y:S01]  /*92f0*/  LDSM.16.MT88.4 R120, [R196+0x1f800] ;  /* 0x01f80000c478783b */ /* 0x000e620000004200 */
[----:B------:R-:W-:-:S06]  /*9300*/  IADD3 R222, P0, R188, -0x80, RZ ;  /* 0xffffff80bcde7810 */ /* 0x000fcc0007f1e0ff */
[----:B------:R-:W-:Y:S01]  /*9310*/  HMMA.16816.F32 R112, R128, R114, R116 ;  /* 0x000000728070723c */ /* 0x000fe20000001874 */
[----:B------:R-:W-:-:S07]  /*9320*/  IADD3.X R223, R189, -0x1, RZ, P0, !PT ;  /* 0xffffffffbddf7810 */ /* 0x000fce00007fe4ff */
        /* <DEDUP_REMOVED lines=15> */
[C---:B------:R-:W-:Y:S01]  /*9420*/  IADD3 R219, R134.reuse, 0x80, RZ ;  /* 0x0000008086db7810 */ /* 0x040fe20007ffe0ff */
[----:B------:R-:W2:Y:S01]  /*9430*/  LDL.64 R2, [R1+0xf8] ;  /* 0x0000f80001027983 */ /* 0x000ea20000100a00 */
[----:B------:R-:W-:Y:S01]  /*9440*/  IADD3 R246, R134, 0xc0, RZ ;  /* 0x000000c086f67810 */ /* 0x000fe20007ffe0ff */
[----:B------:R-:W-:-:S04]  /*9450*/  DEPBAR.LE SB0, 0x0 ;  /* 0x000080000000791a */ /* 0x000fc80000000000 */
[----:B------:R-:W-:Y:S01]  /*9460*/  IMAD.MOV.U32 R243, RZ, RZ, R219 ;  /* 0x000000fffff37224 */ /* 0x000fe200078e00db */
[----:B------:R-:W3:Y:S01]  /*9470*/  LDL R138, [R1+0xf0] ;  /* 0x0000f000018a7983 */ /* 0x000ee20000100800 */
[----:B------:R-:W-:-:S03]  /*9480*/  IMAD.MOV.U32 R139, RZ, RZ, R246 ;  /* 0x000000ffff8b7224 */ /* 0x000fc600078e00f6 */
[----:B------:R-:W4:Y:S01]  /*9490*/  LDL R219, [R1+0x120] ;  /* 0x0001200001db7983 */ /* 0x000f220000100800 */
[----:B------:R-:W-:Y:S01]  /*94a0*/  SHF.L.U64.HI R0, R234, 0x6, R235 ;  /* 0x00000006ea007819 */ /* 0x000fe200000102eb */
[----:B------:R-:W-:Y:S01]  /*94b0*/  WARPSYNC 0xffffffff ;  /* 0xffffffff00007948 */ /* 0x000fe20003800000 */
[C---:B------:R-:W-:Y:S02]  /*94c0*/  IADD3 R242, R134.reuse, 0x40, RZ ;  /* 0x0000004086f27810 */ /* 0x040fe40007ffe0ff */
[-C--:B------:R-:W-:Y:S01]  /*94d0*/  ISETP.GE.AND P6, PT, R134, R226.reuse, PT ;  /* 0x000000e28600720c */ /* 0x080fe20003fc6270 */
[----:B------:R-:W-:Y:S01]  /*94e0*/  BAR.SYNC.DEFER_BLOCKING 0x0 ;  /* 0x0000000000007b1d */ /* 0x000fe20000010000 */
[-C--:B------:R-:W-:Y:S01]  /*94f0*/  ISETP.GE.AND P5, PT, R242, R226.reuse, PT ;  /* 0x000000e2f200720c */ /* 0x080fe20003fa6270 */
[----:B------:R-:W-:Y:S01]  /*9500*/  IMAD.SHL.U32 R5, R234, 0x40, RZ ;  /* 0x00000040ea057824 */ /* 0x000fe200078e00ff */
[-C--:B------:R-:W-:Y:S02]  /*9510*/  ISETP.GE.AND P4, PT, R243, R226.reuse, PT ;  /* 0x000000e2f300720c */ /* 0x080fe40003f86270 */
[----:B------:R-:W-:-:S07]  /*9520*/  ISETP.GE.AND P3, PT, R139, R226, PT ;  /* 0x000000e28b00720c */ /* 0x000fce0003f66270 */
[----:B------:R-:W-:Y:S01]  /*9530*/  @P6 STS.128 [R220+0x18000], RZ ;  /* 0x018000ffdc006388 */ /* 0x000fe20000000c00 */
[----:B----4-:R-:W-:-:S04]  /*9540*/  IADD3 R246, R219, -0x2, RZ ;  /* 0xfffffffedbf67810 */ /* 0x010fc80007ffe0ff */
[----:B------:R-:W-:Y:S01]  /*9550*/  SHF.R.S32.HI R4, RZ, 0x1f, R246 ;  /* 0x0000001fff047819 */ /* 0x000fe200000114f6 */
[----:B------:R-:W-:Y:S02]  /*9560*/  IMAD R0, R0, R246, RZ ;  /* 0x000000f600007224 */ /* 0x000fe400078e02ff */
[----:B--2---:R-:W-:-:S04]  /*9570*/  IMAD.WIDE.U32 R2, R246, R5, R2 ;  /* 0x00000005f6027225 */ /* 0x004fc800078e0002 */
[----:B------:R-:W-:Y:S01]  /*9580*/  IMAD R0, R4, R5, R0 ;  /* 0x0000000504007224 */ /* 0x000fe200078e0200 */
[-C--:B------:R-:W-:Y:S01]  /*9590*/  @!P6 LEA R18, P2, R2, R250.reuse, 0x1 ;  /* 0x000000fa0212e211 */ /* 0x080fe200078408ff */
[----:B------:R-:W-:Y:S02]  /*95a0*/  IMAD.SHL.U32 R4, R234, 0x20, RZ ;  /* 0x00000020ea047824 */ /* 0x000fe400078e00ff */
[----:B------:R-:W-:Y:S01]  /*95b0*/  IMAD.IADD R3, R3, 0x1, R0 ;  /* 0x0000000103037824 */ /* 0x000fe200078e0200 */
[----:B------:R-:W-:Y:S02]  /*95c0*/  @!P5 LEA R14, P1, R2, R250, 0x1 ;  /* 0x000000fa020ed211 */ /* 0x000fe400078208ff */
[----:B------:R-:W-:Y:S02]  /*95d0*/  SHF.L.U64.HI R5, R234, 0x5, R235 ;  /* 0x00000005ea057819 */ /* 0x000fe400000102eb */
[----:B------:R-:W-:Y:S02]  /*95e0*/  @!P6 LEA.HI.X R19, R2, R251, R3, 0x1, P2 ;  /* 0x000000fb0213e211 */ /* 0x000fe400010f0c03 */
[----:B------:R-:W-:-:S02]  /*95f0*/  IADD3 R0, P2, R4, R2, RZ ;  /* 0x0000000204007210 */ /* 0x000fc40007f5e0ff */
[CC--:B------:R-:W-:Y:S01]  /*9600*/  @!P4 LEA R12, P0, R2.reuse, R250.reuse, 0x1 ;  /* 0x000000fa020cc211 */ /* 0x0c0fe200078008ff */
[----:B------:R-:W-:Y:S01]  /*9610*/  @!PT LDS RZ, [RZ] ;  /* 0x00000000fffff984 */ /* 0x000fe20000000800 */
[----:B------:R-:W-:Y:S01]  /*9620*/  @!PT LDS RZ, [RZ] ;  /* 0x00000000fffff984 */ /* 0x000fe20000000800 */
[----:B------:R-:W-:Y:S01]  /*9630*/  @!PT LDS RZ, [RZ] ;  /* 0x00000000fffff984 */ /* 0x000fe20000000800 */
[----:B------:R1:W-:Y:S01]  /*9640*/  @!P6 LDGSTS.E.BYPASS.LTC128B.128 [R220+0x18000], [R18.64] ;  /* 0x1800000012dcefae */ /* 0x0003e2000b901d44 */
[CCC-:B------:R-:W-:Y:S01]  /*9650*/  @!P5 LEA.HI.X R15, R2.reuse, R251.reuse, R3.reuse, 0x1, P1 ;  /* 0x000000fb020fd211 */ /* 0x1c0fe200008f0c03 */
[--C-:B------:R-:W-:Y:S01]  /*9660*/  IMAD.X R4, R5, 0x1, R3.reuse, P2 ;  /* 0x0000000105047824 */ /* 0x100fe200010e0603 */
[CC--:B------:R-:W-:Y:S02]  /*9670*/  @!P3 LEA R10, P1, R2.reuse, R250.reuse, 0x1 ;  /* 0x000000fa020ab211 */ /* 0x0c0fe400078208ff */
[-CC-:B------:R-:W-:Y:S02]  /*9680*/  @!P4 LEA.HI.X R13, R2, R251.reuse, R3.reuse, 0x1, P0 ;  /* 0x000000fb020dc211 */ /* 0x180fe400000f0c03 */
[----:B------:R-:W-:Y:S01]  /*9690*/  @!P6 LEA R16, P0, R0, R250, 0x1 ;  /* 0x000000fa0010e211 */ /* 0x000fe200078008ff */
[----:B------:R-:W-:Y:S01]  /*96a0*/  @P5 STS.128 [R220+0x1a000], RZ ;  /* 0x01a000ffdc005388 */ /* 0x000fe20000000c00 */
[----:B------:R-:W-:-:S02]  /*96b0*/  @!P3 LEA.HI.X R11, R2, R251, R3, 0x1, P1 ;  /* 0x000000fb020bb211 */ /* 0x000fc400008f0c03 */
[CC--:B------:R-:W-:Y:S01]  /*96c0*/  @!P5 LEA R8, P2, R0.reuse, R250.reuse, 0x1 ;  /* 0x000000fa0008d211 */ /* 0x0c0fe200078408ff */
[----:B------:R-:W-:Y:S01]  /*96d0*/  @!PT LDS RZ, [RZ] ;  /* 0x00000000fffff984 */ /* 0x000fe20000000800 */
[----:B------:R-:W-:Y:S01]  /*96e0*/  @!PT LDS RZ, [RZ] ;  /* 0x00000000fffff984 */ /* 0x000fe20000000800 */
[----:B------:R-:W-:Y:S01]  /*96f0*/  @!PT LDS RZ, [RZ] ;  /* 0x00000000fffff984 */ /* 0x000fe20000000800 */
[----:B------:R2:W-:Y:S01]  /*9700*/  @!P5 LDGSTS.E.BYPASS.LTC128B.128 [R220+0x1a000], [R14.64+0x80] ;  /* 0x1a0000800edcdfae */ /* 0x0005e2000b901d44 */
[CC--:B------:R-:W-:Y:S02]  /*9710*/  @!P4 LEA R6, P1, R0.reuse, R250.reuse, 0x1 ;  /* 0x000000fa0006c211 */ /* 0x0c0fe400078208ff */
[CCC-:B------:R-:W-:Y:S01]  /*9720*/  @!P6 LEA.HI.X R17, R0.reuse, R251.reuse, R4.reuse, 0x1, P0 ;  /* 0x000000fb0011e211 */ /* 0x1c0fe200000f0c04 */
[----:B------:R-:W-:Y:S01]  /*9730*/  @P4 STS.128 [R220+0x1c000], RZ ;  /* 0x01c000ffdc004388 */ /* 0x000fe20000000c00 */
[C---:B------:R-:W-:Y:S02]  /*9740*/  @!P3 LEA R2, P0, R0.reuse, R250, 0x1 ;  /* 0x000000fa0002b211 */ /* 0x040fe400078008ff */
[CCC-:B------:R-:W-:Y:S01]  /*9750*/  @!P5 LEA.HI.X R9, R0.reuse, R251.reuse, R4.reuse, 0x1, P2 ;  /* 0x000000fb0009d211 */ /* 0x1c0fe200010f0c04 */
[----:B------:R-:W-:Y:S01]  /*9760*/  @!PT LDS RZ, [RZ] ;  /* 0x00000000fffff984 */ /* 0x000fe20000000800 */
[----:B------:R-:W-:Y:S01]  /*9770*/  @!PT LDS RZ, [RZ] ;  /* 0x00000000fffff984 */ /* 0x000fe20000000800 */
[----:B------:R-:W-:Y:S01]  /*9780*/  @!PT LDS RZ, [RZ] ;  /* 0x00000000fffff984 */ /* 0x000fe20000000800 */
[----:B------:R2:W-:Y:S01]  /*9790*/  @!P4 LDGSTS.E.BYPASS.LTC128B.128 [R220+0x1c000], [R12.64+0x100] ;  /* 0x1c0001000cdccfae */ /* 0x0005e2000b901d44 */
[----:B------:R-:W-:-:S03]  /*97a0*/  @!P4 LEA.HI.X R7, R0, R251, R4, 0x1, P1 ;  /* 0x000000fb0007c211 */ /* 0x000fc600008f0c04 */
[----:B------:R-:W-:Y:S01]  /*97b0*/  @P3 STS.128 [R220+0x1e000], RZ ;  /* 0x01e000ffdc003388 */ /* 0x000fe20000000c00 */
[----:B------:R-:W-:-:S03]  /*97c0*/  @!P3 LEA.HI.X R3, R0, R251, R4, 0x1, P0 ;  /* 0x000000fb0003b211 */ /* 0x000fc600000f0c04 */
        /* <DEDUP_REMOVED lines=26> */
[----:B----4-:R-:W2:Y:S04]  /*9970*/  LDSM.16.M88.4 R8, [R199] ;  /* 0x00000000c708783b */ /* 0x010ea80000000200 */
[----:B------:R-:W-:Y:S04]  /*9980*/  LDSM.16.M88.4 R176, [R203] ;  /* 0x00000000cbb0783b */ /* 0x000fe80000000200 */
[----:B-----5:R-:W4:Y:S04]  /*9990*/  LDSM.16.M88.4 R4, [R200] ;  /* 0x00000000c804783b */ /* 0x020f280000000200 */
[----:B------:R-:W5:Y:S04]  /*99a0*/  LDSM.16.M88.4 R172, [R218] ;  /* 0x00000000daac783b */ /* 0x000f680000000200 */
[----:B------:R-:W1:Y:S04]  /*99b0*/  LDSM.16.M88.4 R32, [R192+0x11000] ;  /* 0x01100000c020783b */ /* 0x000e680000000200 */
[----:B------:R-:W1:Y:S01]  /*99c0*/  S2R R139, SR_TID.X ;  /* 0x00000000008b7919 */ /* 0x000e620000002100 */
[----:B---3--:R-:W-:-:S03]  /*99d0*/  IMAD.MOV.U32 R223, RZ, RZ, R138 ;  /* 0x000000ffffdf7224 */ /* 0x008fc600078e008a */
[----:B------:R-:W0:Y:S01]  /*99e0*/  LDGDEPBAR ;  /* 0x00000000000079af */ /* 0x000e220000000000 */
[C---:B--2---:R-:W-:Y:S08]  /*99f0*/  HMMA.16816.F32 R28, R8.reuse, R12, RZ ;  /* 0x0000000c081c723c */ /* 0x044ff000000018ff */
[C---:B------:R-:W-:Y:S08]  /*9a00*/  HMMA.16816.F32 R24, R8.reuse, R14, RZ ;  /* 0x0000000e0818723c */ /* 0x040ff000000018ff */
[C---:B------:R-:W-:Y:S08]  /*9a10*/  HMMA.16816.F32 R12, R8.reuse, R22, RZ ;  /* 0x00000016080c723c */ /* 0x040ff000000018ff */
[----:B-1----:R-:W-:Y:S01]  /*9a20*/  HMMA.16816.F32 R16, R8, R20, RZ ;  /* 0x000000140810723c */ /* 0x002fe200000018ff */
[----:B------:R-:W1:Y:S07]  /*9a30*/  LDSM.16.M88.4 R20, [R217] ;  /* 0x00000000d914783b */ /* 0x000e6e0000000200 */
[C---:B----4-:R-:W-:Y:S08]  /*9a40*/  HMMA.16816.F32 R180, R4.reuse, R176, R28 ;  /* 0x000000b004b4723c */ /* 0x050ff0000000181c */
[----:B-----5:R-:W-:Y:S08]  /*9a50*/  HMMA.16816.F32 R28, R4, R174, R12 ;  /* 0x000000ae041c723c */ /* 0x020ff0000000180c */
[----:B------:R-:W-:Y:S08]  /*9a60*/  HMMA.16816.F32 R12, R8, R34, RZ ;  /* 0x00000022080c723c */ /* 0x000ff000000018ff */
[----:B------:R-:W-:Y:S08]  /*9a70*/  HMMA.16816.F32 R184, R4, R172, R16 ;  /* 0x000000ac04b8723c */ /* 0x000ff00000001810 */
[----:B------:R-:W-:Y:S08]  /*9a80*/  HMMA.16816.F32 R16, R8, R32, RZ ;  /* 0x000000200810723c */ /* 0x000ff000000018ff */
[C---:B-1----:R-:W-:Y:S01]  /*9a90*/  HMMA.16816.F32 R32, R4.reuse, R22, R12 ;  /* 0x000000160420723c */ /* 0x042fe2000000180c */
[----:B------:R-:W1:Y:S11]  /*9aa0*/  LDSM.16.M88.4 R12, [R192+0x11800] ;  /* 0x01180000c00c783b */ /* 0x000e760000000200 */
[----:B------:R-:W-:Y:S04]  /*9ab0*/  @!UPT UIADD3 URZ, URZ, URZ, URZ ;  /* 0x0000003f3f3ff290 */ /* 0x000fe8000fffe03f */
[----:B------:R-:W-:Y:S08]  /*9ac0*/  HMMA.16816.F32 R172, R4, R20, R16 ;  /* 0x0000001404ac723c */ /* 0x000ff00000001810 */
[C---:B-1----:R-:W-:Y:S08]  /*9ad0*/  HMMA.16816.F32 R16, R8.reuse, R12, RZ ;  /* 0x0000000c0810723c */ /* 0x042ff000000018ff */
[----:B------:R-:W-:Y:S01]  /*9ae0*/  HMMA.16816.F32 R8, R8, R14, RZ ;  /* 0x0000000e0808723c */ /* 0x000fe200000018ff */
[----:B------:R-:W1:Y:S07]  /*9af0*/  LDSM.16.M88.4 R12, [R216] ;  /* 0x00000000d80c783b */ /* 0x000e6e0000000200 */
[C---:B------:R-:W-:Y:S08]  /*9b00*/  HMMA.16816.F32 R176, R4.reuse, R178, R24 ;  /* 0x000000b204b0723c */ /* 0x040ff00000001818 */
        /* <DEDUP_REMOVED lines=177> */
[----:B------:R-:W-:Y:S01]  /*a620*/  HMMA.16816.F32 R24, R4, R10, R24 ;  /* 0x0000000a0418723c */ /* 0x000fe20000001818 */
[----:B------:R-:W1:Y:S01]  /*a630*/  LDSM.16.M88.4 R8, [R197+0x7000] ;  /* 0x00700000c508783b */ /* 0x000e620000000200 */
[----:B------:R-:W-:-:S05]  /*a640*/  IMAD.SHL.U32 R139, R139, 0x2, RZ ;  /* 0x000000028b8b7824 */ /* 0x000fca00078e00ff */
[----:B------:R-:W-:-:S05]  /*a650*/  LOP3.LUT R139, R139, 0x6, RZ, 0xc0, !PT ;  /* 0x000000068b8b7812 */ /* 0x000fca00078ec0ff */
[----:B------:R-:W-:Y:S01]  /*a660*/  IMAD R0, R246, 0x40, R139 ;  /* 0x00000040f6007824 */ /* 0x000fe200078e028b */
[C---:B-1----:R-:W-:Y:S08]  /*a670*/  HMMA.16816.F32 R176, R4.reuse, R8, R28 ;  /* 0x0000000804b0723c */ /* 0x042ff0000000181c */
[----:B------:R-:W-:Y:S01]  /*a680*/  HMMA.16816.F32 R180, R4, R10, R16 ;  /* 0x0000000a04b4723c */ /* 0x000fe20000001810 */
[----:B------:R-:W1:Y:S01]  /*a690*/  LDSM.16.M88.4 R8, [R197+0x7800] ;  /* 0x00780000c508783b */ /* 0x000e620000000200 */
[--C-:B------:R-:W-:Y:S01]  /*a6a0*/  IMAD.IADD R2, R225, 0x1, -R0.reuse ;  /* 0x00000001e1027824 */ /* 0x100fe200078e0a00 */
[----:B------:R-:W-:Y:S01]  /*a6b0*/  ISETP.GE.AND P1, PT, R0, R228, PT ;  /* 0x000000e40000720c */ /* 0x000fe20003f26270 */
[----:B------:R-:W-:Y:S01]  /*a6c0*/  IMAD.IADD R3, R229, 0x1, -R0 ;  /* 0x00000001e5037824 */ /* 0x000fe200078e0a00 */
[----:B------:R-:W-:-:S04]  /*a6d0*/  DEPBAR.LE SB0, 0x0 ;  /* 0x000080000000791a */ /* 0x000fc80000000000 */
[----:B------:R-:W-:Y:S02]  /*a6e0*/  IABS R2, R2 ;  /* 0x0000000200027213 */ /* 0x000fe40000000000 */
[----:B------:R-:W-:Y:S01]  /*a6f0*/  IABS R3, R3 ;  /* 0x0000000300037213 */ /* 0x000fe20000000000 */
[C---:B-1----:R-:W-:Y:S08]  /*a700*/  HMMA.16816.F32 R236, R4.reuse, R8, R20 ;  /* 0x0000000804ec723c */ /* 0x042ff00000001814 */
[----:B------:R-:W-:Y:S07]  /*a710*/  HMMA.16816.F32 R240, R4, R10, R12 ;  /* 0x0000000a04f0723c */ /* 0x000fee000000180c */
[----:B------:R-:W-:Y:S01]  /*a720*/  IMAD.MOV.U32 R4, RZ, RZ, R2 ;  /* 0x000000ffff047224 */ /* 0x000fe200078e0002 */
[----:B------:R-:W-:-:S05]  /*a730*/  IADD3 R2, R0, 0x1, RZ ;  /* 0x0000000100027810 */ /* 0x000fca0007ffe0ff */
[----:B------:R-:W-:Y:S01]  /*a740*/  IMAD.IADD R5, R225, 0x1, -R2 ;  /* 0x00000001e1057824 */ /* 0x000fe200078e0a02 */
[----:B------:R1:W2:Y:S02]  /*a750*/  I2F R6, R4 ;  /* 0x0000000400067306 */ /* 0x0002a40000201400 */
[----:B-1----:R-:W-:Y:S02]  /*a760*/  IMAD.MOV.U32 R4, RZ, RZ, R3 ;  /* 0x000000ffff047224 */ /* 0x002fe400078e0003 */
[----:B------:R-:W-:-:S06]  /*a770*/  IABS R3, R5 ;  /* 0x0000000500037213 */ /* 0x000fcc0000000000 */
[----:B------:R-:W1:Y:S08]  /*a780*/  I2F R3, R3 ;  /* 0x0000000300037306 */ /* 0x000e700000201400 */
[----:B------:R-:W3:Y:S01]  /*a790*/  I2F R4, R4 ;  /* 0x0000000400047306 */ /* 0x000ee20000201400 */
[----:B------:R-:W-:Y:S01]  /*a7a0*/  BAR.SYNC.DEFER_BLOCKING 0x0 ;  /* 0x0000000000007b1d */ /* 0x000fe20000010000 */
[----:B------:R-:W-:-:S02]  /*a7b0*/  ISETP.GE.AND P0, PT, R2, R228, PT ;  /* 0x000000e40200720c */ /* 0x000fc40003f06270 */
[----:B------:R-:W-:Y:S01]  /*a7c0*/  ISETP.GE.AND P2, PT, R2, R227, PT ;  /* 0x000000e30200720c */ /* 0x000fe20003f46270 */
[-C--:B--2---:R-:W-:Y:S01]  /*a7d0*/  FFMA.FTZ R8, R6, -R224.reuse, R32 ;  /* 0x800000e006087223 */ /* 0x084fe20000010020 */
[C---:B------:R-:W-:Y:S01]  /*a7e0*/  ISETP.GE.OR P0, PT, R2.reuse, R231, !P0 ;  /* 0x000000e70200720c */ /* 0x040fe20004706670 */
[----:B-1----:R-:W-:Y:S01]  /*a7f0*/  FFMA.FTZ R6, R3, -R224, R33 ;  /* 0x800000e003067223 */ /* 0x002fe20000010021 */
[----:B------:R-:W-:Y:S01]  /*a800*/  ISETP.GE.OR P2, PT, R2, R230, !P2 ;  /* 0x000000e60200720c */ /* 0x000fe20005746670 */
[----:B------:R-:W-:Y:S01]  /*a810*/  IMAD.IADD R3, R229, 0x1, -R2 ;  /* 0x00000001e5037824 */ /* 0x000fe200078e0a02 */
[----:B------:R-:W-:Y:S01]  /*a820*/  IADD3 R2, R0, 0x8, RZ ;  /* 0x0000000800027810 */ /* 0x000fe20007ffe0ff */
[----:B---3--:R-:W-:-:S03]  /*a830*/  FFMA.FTZ R7, R4, -R224, R34 ;  /* 0x800000e004077223 */ /* 0x008fc60000010022 */
[----:B------:R-:W-:Y:S01]  /*a840*/  IABS R4, R3 ;  /* 0x0000000300047213 */ /* 0x000fe20000000000 */
[----:B------:R-:W-:-:S05]  /*a850*/  IMAD.IADD R3, R225, 0x1, -R2 ;  /* 0x00000001e1037824 */ /* 0x000fca00078e0a02 */
[----:B------:R-:W-:Y:S01]  /*a860*/  IABS R3, R3 ;  /* 0x0000000300037213 */ /* 0x000fe20000000000 */
[----:B------:R1:W2:Y:S01]  /*a870*/  I2F R9, R4 ;  /* 0x0000000400097306 */ /* 0x0002a20000201400 */
[----:B------:R-:W-:-:S04]  /*a880*/  ISETP.GE.OR P1, PT, R0, R231, !P1 ;  /* 0x000000e70000720c */ /* 0x000fc80004f26670 */
[----:B------:R-:W-:Y:S01]  /*a890*/  FSEL R134, R8, -INF , !P1 ;  /* 0xff80000008867808 */ /* 0x000fe20004800000 */
[----:B-1----:R-:W-:Y:S02]  /*a8a0*/  IMAD.MOV.U32 R4, RZ, RZ, R3 ;  /* 0x000000ffff047224 */ /* 0x002fe400078e0003 */
[----:B------:R-:W-:Y:S01]  /*a8b0*/  IMAD.IADD R3, R229, 0x1, -R2 ;  /* 0x00000001e5037824 */ /* 0x000fe200078e0a02 */
[----:B------:R-:W-:-:S04]  /*a8c0*/  ISETP.GE.AND P1, PT, R0, R227, PT ;  /* 0x000000e30000720c */ /* 0x000fc80003f26270 */
[----:B------:R-:W-:Y:S01]  /*a8d0*/  IABS R3, R3 ;  /* 0x0000000300037213 */ /* 0x000fe20000000000 */
[----:B------:R2:W1:Y:S01]  /*a8e0*/  I2F R5, R4 ;  /* 0x0000000400057306 */ /* 0x0004620000201400 */
[----:B------:R-:W-:-:S07]  /*a8f0*/  ISETP.GE.OR P1, PT, R0, R230, !P1 ;  /* 0x000000e60000720c */ /* 0x000fce0004f26670 */
[----:B------:R-:W3:Y:S01]  /*a900*/  I2F R3, R3 ;  /* 0x0000000300037306 */ /* 0x000ee20000201400 */
[----:B------:R-:W-:Y:S02]  /*a910*/  FSEL R139, R7, -INF , !P1 ;  /* 0xff800000078b7808 */ /* 0x000fe40004800000 */
[----:B------:R-:W-:Y:S02]  /*a920*/  FSEL R138, R6, -INF , !P0 ;  /* 0xff800000068a7808 */ /* 0x000fe40004000000 */
[C---:B------:R-:W-:Y:S02]  /*a930*/  ISETP.GE.AND P1, PT, R2.reuse, R228, PT ;  /* 0x000000e40200720c */ /* 0x040fe40003f26270 */
[C---:B------:R-:W-:Y:S02]  /*a940*/  ISETP.GE.AND P0, PT, R2.reuse, R227, PT ;  /* 0x000000e30200720c */ /* 0x040fe40003f06270 */
[C---:B------:R-:W-:Y:S02]  /*a950*/  ISETP.GE.OR P1, PT, R2.reuse, R231, !P1 ;  /* 0x000000e70200720c */ /* 0x040fe40004f26670 */
[----:B------:R-:W-:-:S02]  /*a960*/  ISETP.GE.OR P0, PT, R2, R230, !P0 ;  /* 0x000000e60200720c */ /* 0x000fc40004706670 */
[----:B------:R-:W-:Y:S01]  /*a970*/  IADD3 R2, R0, 0x9, RZ ;  /* 0x0000000900027810 */ /* 0x000fe20007ffe0ff */
[-C--:B--2---:R-:W-:Y:S02]  /*a980*/  FFMA.FTZ R4, R9, -R224.reuse, R35 ;  /* 0x800000e009047223 */ /* 0x084fe40000010023 */
[-C--:B-1----:R-:W-:Y:S02]  /*a990*/  FFMA.FTZ R5, R5, -R224.reuse, R172 ;  /* 0x800000e005057223 */ /* 0x082fe400000100ac */
[----:B---3--:R-:W-:Y:S02]  /*a9a0*/  FFMA.FTZ R9, R3, -R224, R174 ;  /* 0x800000e003097223 */ /* 0x008fe400000100ae */
[----:B------:R-:W-:Y:S01]  /*a9b0*/  IMAD.IADD R3, R225, 0x1, -R2 ;  /* 0x00000001e1037824 */ /* 0x000fe200078e0a02 */
[----:B------:R-:W-:Y:S02]  /*a9c0*/  FSEL R172, R4, -INF , !P2 ;  /* 0xff80000004ac7808 */ /* 0x000fe40005000000 */
[----:B------:R-:W-:-:S02]  /*a9d0*/  FSEL R135, R5, -INF , !P1 ;  /* 0xff80000005877808 */ /* 0x000fc40004800000 */
[C---:B------:R-:W-:Y:S02]  /*a9e0*/  ISETP.GE.AND P2, PT, R2.reuse, R228, PT ;  /* 0x000000e40200720c */ /* 0x040fe40003f46270 */
[C---:B------:R-:W-:Y:S02]  /*a9f0*/  ISETP.GE.AND P1, PT, R2.reuse, R227, PT ;  /* 0x000000e30200720c */ /* 0x040fe40003f26270 */
[----:B------:R-:W-:Y:S01]  /*aa00*/  IABS R3, R3 ;  /* 0x0000000300037213 */ /* 0x000fe20000000000 */
[----:B------:R-:W-:Y:S01]  /*aa10*/  IMAD.IADD R4, R229, 0x1, -R2 ;  /* 0x00000001e5047824 */ /* 0x000fe200078e0a02 */
[C---:B------:R-:W-:Y:S02]  /*aa20*/  ISETP.GE.OR P2, PT, R2.reuse, R231, !P2 ;  /* 0x000000e70200720c */ /* 0x040fe40005746670 */
[----:B------:R-:W-:Y:S01]  /*aa30*/  ISETP.GE.OR P1, PT, R2, R230, !P1 ;  /* 0x000000e60200720c */ /* 0x000fe20004f26670 */
[----:B------:R-:W-:Y:S01]  /*aa40*/  IMAD.MOV.U32 R2, RZ, RZ, R3 ;  /* 0x000000ffff027224 */ /* 0x000fe200078e0003 */
[----:B------:R-:W-:-:S02]  /*aa50*/  IADD3 R3, R0, 0x10, RZ ;  /* 0x0000001000037810 */ /* 0x000fc40007ffe0ff */
[----:B------:R-:W-:Y:S01]  /*aa60*/  IABS R4, R4 ;  /* 0x0000000400047213 */ /* 0x000fe20000000000 */
[----:B------:R1:W2:Y:S04]  /*aa70*/  I2F R5, R2 ;  /* 0x0000000200057306 */ /* 0x0002a80000201400 */
[----:B------:R-:W-:Y:S02]  /*aa80*/  IMAD.MOV.U32 R6, RZ, RZ, R4 ;  /* 0x000000ffff067224 */ /* 0x000fe400078e0004 */
[----:B-1----:R-:W-:-:S04]  /*aa90*/  IMAD.IADD R2, R225, 0x1, -R3 ;  /* 0x00000001e1027824 */ /* 0x002fc800078e0a03 */
[----:B------:R-:W1:Y:S01]  /*aaa0*/  I2F R6, R6 ;  /* 0x0000000600067306 */ /* 0x000e620000201400 */
[----:B------:R-:W-:-:S07]  /*aab0*/  IABS R2, R2 ;  /* 0x0000000200027213 */ /* 0x000fce0000000000 */
[----:B------:R3:W4:Y:S01]  /*aac0*/  I2F R4, R2 ;  /* 0x0000000200047306 */ /* 0x0007220000201400 */
[-C--:B--2---:R-:W-:Y:S02]  /*aad0*/  FFMA.FTZ R7, R5, -R224.reuse, R173 ;  /* 0x800000e005077223 */ /* 0x084fe400000100ad */
[----:B-1----:R-:W-:Y:S02]  /*aae0*/  FFMA.FTZ R8, R6, -R224, R175 ;  /* 0x800000e006087223 */ /* 0x002fe400000100af */
[----:B---3--:R-:W-:-:S05]  /*aaf0*/  IMAD.IADD R2, R229, 0x1, -R3 ;  /* 0x00000001e5027824 */ /* 0x008fca00078e0a03 */
[----:B------:R-:W-:Y:S01]  /*ab00*/  IABS R2, R2 ;  /* 0x0000000200027213 */ /* 0x000fe20000000000 */
[----:B----4-:R-:W-:-:S04]  /*ab10*/  FFMA.FTZ R6, R4, -R224, R184 ;  /* 0x800000e004067223 */ /* 0x010fc800000100b8 */
[----:B------:R-:W-:Y:S01]  /*ab20*/  IMAD.MOV.U32 R4, RZ, RZ, R2 ;  /* 0x000000ffff047224 */ /* 0x000fe200078e0002 */
[----:B------:R-:W-:-:S03]  /*ab30*/  IADD3 R2, R0, 0x11, RZ ;  /* 0x0000001100027810 */ /* 0x000fc60007ffe0ff */
[----:B------:R1:W-:Y:S01]  /*ab40*/  I2F R5, R4 ;  /* 0x0000000400057306 */ /* 0x0003e20000201400 */
[----:B------:R-:W-:Y:S02]  /*ab50*/  FSEL R35, R9, -INF , !P0 ;  /* 0xff80000009237808 */ /* 0x000fe40004000000 */
[----:B------:R-:W-:-:S04]  /*ab60*/  ISETP.GE.AND P0, PT, R3, R228, PT ;  /* 0x000000e40300720c */ /* 0x000fc80003f06270 */
[----:B------:R-:W-:Y:S01]  /*ab70*/  ISETP.GE.OR P0, PT, R3, R231, !P0 ;  /* 0x000000e70300720c */ /* 0x000fe20004706670 */
[----:B-1----:R-:W-:-:S05]  /*ab80*/  IMAD.IADD R4, R225, 0x1, -R2 ;  /* 0x00000001e1047824 */ /* 0x002fca00078e0a02 */
[----:B------:R-:W-:Y:S02]  /*ab90*/  IABS R4, R4 ;  /* 0x0000000400047213 */ /* 0x000fe40000000000 */
[----:B------:R-:W-:Y:S02]  /*aba0*/  FSEL R34, R8, -INF , !P1 ;  /* 0xff80000008227808 */ /* 0x000fe40004800000 */
[----:B------:R-:W-:Y:S02]  /*abb0*/  FSEL R32, R6, -INF , !P0 ;  /* 0xff80000006207808 */ /* 0x000fe40004000000 */
[----:B------:R-:W1:Y:S01]  /*abc0*/  I2F R4, R4 ;  /* 0x0000000400047306 */ /* 0x000e620000201400 */
[C---:B------:R-:W-:Y:S02]  /*abd0*/  ISETP.GE.AND P1, PT, R2.reuse, R228, PT ;  /* 0x000000e40200720c */ /* 0x040fe40003f26270 */
[----:B------:R-:W-:Y:S02]  /*abe0*/  ISETP.GE.AND P0, PT, R2, R227, PT ;  /* 0x000000e30200720c */ /* 0x000fe40003f06270 */
[----:B------:R-:W-:-:S02]  /*abf0*/  FSEL R33, R7, -INF , !P2 ;  /* 0xff80000007217808 */ /* 0x000fc40005000000 */
[C---:B------:R-:W-:Y:S02]  /*ac00*/  ISETP.GE.OR P1, PT, R2.reuse, R231, !P1 ;  /* 0x000000e70200720c */ /* 0x040fe40004f26670 */
[----:B------:R-:W-:Y:S01]  /*ac10*/  ISETP.GE.OR P0, PT, R2, R230, !P0 ;  /* 0x000000e60200720c */ /* 0x000fe20004706670 */
[----:B------:R-:W-:Y:S01]  /*ac20*/  IMAD.IADD R2, R229, 0x1, -R2 ;  /* 0x00000001e5027824 */ /* 0x000fe200078e0a02 */
[----:B------:R-:W-:-:S04]  /*ac30*/  ISETP.GE.AND P2, PT, R3, R227, PT ;  /* 0x000000e30300720c */ /* 0x000fc80003f46270 */
[----:B------:R-:W-:Y:S02]  /*ac40*/  ISETP.GE.OR P2, PT, R3, R230, !P2 ;  /* 0x000000e60300720c */ /* 0x000fe40005746670 */
[----:B------:R-:W-:Y:S02]  /*ac50*/  IABS R3, R2 ;  /* 0x0000000200037213 */ /* 0x000fe40000000000 */
[----:B------:R-:W-:Y:S01]  /*ac60*/  IADD3 R2, R0, 0x18, RZ ;  /* 0x0000001800027810 */ /* 0x000fe20007ffe0ff */
[-C--:B-1----:R-:W-:Y:S02]  /*ac70*/  FFMA.FTZ R6, R4, -R224.reuse, R185 ;  /* 0x800000e004067223 */ /* 0x082fe400000100b9 */
[----:B------:R-:W-:Y:S02]  /*ac80*/  IMAD.MOV.U32 R4, RZ, RZ, R3 ;  /* 0x000000ffff047224 */ /* 0x000fe400078e0003 */
[----:B------:R-:W-:Y:S02]  /*ac90*/  IMAD.IADD R3, R225, 0x1, -R2 ;  /* 0x00000001e1037824 */ /* 0x000fe400078e0a02 */
[----:B------:R-:W-:-:S02]  /*aca0*/  FFMA.FTZ R7, R5, -R224, R186 ;  /* 0x800000e005077223 */ /* 0x000fc400000100ba */
[----:B------:R-:W-:Y:S01]  /*acb0*/  IMAD.IADD R5, R229, 0x1, -R2 ;  /* 0x00000001e5057824 */ /* 0x000fe200078e0a02 */
[----:B------:R-:W-:Y:S01]  /*acc0*/  IABS R3, R3 ;  /* 0x0000000300037213 */ /* 0x000fe20000000000 */
[----:B------:R1:W2:Y:S01]  /*acd0*/  I2F R8, R4 ;  /* 0x0000000400087306 */ /* 0x0002a20000201400 */
[----:B------:R-:W-:Y:S02]  /*ace0*/  FSEL R31, R7, -INF , !P2 ;  /* 0xff800000071f7808 */ /* 0x000fe40005000000 */
[----:B------:R-:W-:Y:S01]  /*acf0*/  FSEL R29, R6, -INF , !P1 ;  /* 0xff800000061d7808 */ /* 0x000fe20004800000 */
[----:B-1----:R-:W-:Y:S01]  /*ad00*/  IMAD.MOV.U32 R4, RZ, RZ, R3 ;  /* 0x000000ffff047224 */ /* 0x002fe200078e0003 */
[----:B------:R-:W-:-:S03]  /*ad10*/  IABS R3, R5 ;  /* 0x0000000500037213 */ /* 0x000fc60000000000 */
[----:B------:R2:W1:Y:S01]  /*ad20*/  I2F R5, R4 ;  /* 0x0000000400057306 */ /* 0x0004620000201400 */
[----:B------:R-:W-:-:S07]  /*ad30*/  ISETP.GE.AND P2, PT, R2, R228, PT ;  /* 0x000000e40200720c */ /* 0x000fce0003f46270 */
[----:B------:R-:W3:Y:S01]  /*ad40*/  I2F R3, R3 ;  /* 0x0000000300037306 */ /* 0x000ee20000201400 */
[C---:B------:R-:W-:Y:S02]  /*ad50*/  ISETP.GE.AND P1, PT, R2.reuse, R227, PT ;  /* 0x000000e30200720c */ /* 0x040fe40003f26270 */
[C---:B------:R-:W-:Y:S02]  /*ad60*/  ISETP.GE.OR P2, PT, R2.reuse, R231, !P2 ;  /* 0x000000e70200720c */ /* 0x040fe40005746670 */
[----:B------:R-:W-:Y:S02]  /*ad70*/  ISETP.GE.OR P1, PT, R2, R230, !P1 ;  /* 0x000000e60200720c */ /* 0x000fe40004f26670 */
[----:B------:R-:W-:Y:S01]  /*ad80*/  IADD3 R2, R0, 0x19, RZ ;  /* 0x0000001900027810 */ /* 0x000fe20007ffe0ff */
[-C--:B--2---:R-:W-:Y:S02]  /*ad90*/  FFMA.FTZ R4, R8, -R224.reuse, R187 ;  /* 0x800000e008047223 */ /* 0x084fe400000100bb */
[----:B-1----:R-:W-:-:S02]  /*ada0*/  FFMA.FTZ R5, R5, -R224, R24 ;  /* 0x800000e005057223 */ /* 0x002fc40000010018 */
[----:B---3--:R-:W-:Y:S02]  /*adb0*/  FFMA.FTZ R9, R3, -R224, R26 ;  /* 0x800000e003097223 */ /* 0x008fe4000001001a */
[--C-:B------:R-:W-:Y:S01]  /*adc0*/  IMAD.IADD R3, R225, 0x1, -R2.reuse ;  /* 0x00000001e1037824 */ /* 0x100fe200078e0a02 */
[----:B------:R-:W-:Y:S02]  /*add0*/  FSEL R30, R4, -INF , !P0 ;  /* 0xff800000041e7808 */ /* 0x000fe40004000000 */
[----:B------:R-:W-:Y:S02]  /*ade0*/  FSEL R19, R5, -INF , !P2 ;  /* 0xff80000005137808 */ /* 0x000fe40005000000 */
[C---:B------:R-:W-:Y:S02]  /*adf0*/  ISETP.GE.AND P0, PT, R2.reuse, R228, PT ;  /* 0x000000e40200720c */ /* 0x040fe40003f06270 */
[C---:B------:R-:W-:Y:S02]  /*ae00*/  ISETP.GE.AND P2, PT, R2.reuse, R227, PT ;  /* 0x000000e30200720c */ /* 0x040fe40003f46270 */
[----:B------:R-:W-:Y:S01]  /*ae10*/  IABS R3, R3 ;  /* 0x0000000300037213 */ /* 0x000fe20000000000 */
[----:B------:R-:W-:Y:S01]  /*ae20*/  IMAD.IADD R4, R229, 0x1, -R2 ;  /* 0x00000001e5047824 */ /* 0x000fe200078e0a02 */
[----:B------:R-:W-:-:S02]  /*ae30*/  ISETP.GE.OR P0, PT, R2, R231, !P0 ;  /* 0x000000e70200720c */ /* 0x000fc40004706670 */
[----:B------:R-:W-:Y:S01]  /*ae40*/  ISETP.GE.OR P2, PT, R2, R230, !P2 ;  /* 0x000000e60200720c */ /* 0x000fe20005746670 */
[----:B------:R-:W-:Y:S01]  /*ae50*/  IMAD.MOV.U32 R2, RZ, RZ, R3 ;  /* 0x000000ffff027224 */ /* 0x000fe200078e0003 */
[----:B------:R-:W-:Y:S02]  /*ae60*/  IADD3 R3, R0, 0x20, RZ ;  /* 0x0000002000037810 */ /* 0x000fe40007ffe0ff */
        /* <DEDUP_REMOVED lines=65> */
[----:B------:R-:W-:Y:S02]  /*b280*/  IABS R5, R4 ;  /* 0x0000000400057213 */ /* 0x000fe40000000000 */
[----:B------:R1:W2:Y:S02]  /*b290*/  I2F R4, R2 ;  /* 0x0000000200047306 */ /* 0x0002a40000201400 */
[----:B-1----:R-:W-:-:S05]  /*b2a0*/  IMAD.IADD R2, R225, 0x1, -R3 ;  /* 0x00000001e1027824 */ /* 0x002fca00078e0a03 */
[----:B------:R-:W-:-:S06]  /*b2b0*/  IABS R2, R2 ;  /* 0x0000000200027213 */ /* 0x000fcc0000000000 */
[----:B------:R-:W1:Y:S08]  /*b2c0*/  I2F R2, R2 ;  /* 0x0000000200027306 */ /* 0x000e700000201400 */
[----:B------:R-:W3:Y:S01]  /*b2d0*/  I2F R5, R5 ;  /* 0x0000000500057306 */ /* 0x000ee20000201400 */
[-C--:B--2---:R-:W-:Y:S02]  /*b2e0*/  FFMA.FTZ R6, R4, -R224.reuse, R181 ;  /* 0x800000e004067223 */ /* 0x084fe400000100b5 */
[----:B-1----:R-:W-:-:S02]  /*b2f0*/  FFMA.FTZ R7, R2, -R224, R236 ;  /* 0x800000e002077223 */ /* 0x002fc400000100ec */
[----:B------:R-:W-:-:S05]  /*b300*/  IMAD.IADD R2, R229, 0x1, -R3 ;  /* 0x00000001e5027824 */ /* 0x000fca00078e0a03 */
[----:B------:R-:W-:Y:S02]  /*b310*/  IABS R4, R2 ;  /* 0x0000000200047213 */ /* 0x000fe40000000000 */
[----:B------:R-:W-:Y:S01]  /*b320*/  IADD3 R2, R0, 0x31, RZ ;  /* 0x0000003100027810 */ /* 0x000fe20007ffe0ff */
[----:B---3--:R-:W-:Y:S01]  /*b330*/  FFMA.FTZ R8, R5, -R224, R183 ;  /* 0x800000e005087223 */ /* 0x008fe200000100b7 */
[----:B------:R-:W-:Y:S01]  /*b340*/  FSEL R20, R9, -INF , !P2 ;  /* 0xff80000009147808 */ /* 0x000fe20005000000 */
[----:B------:R-:W-:Y:S01]  /*b350*/  IMAD.MOV.U32 R5, RZ, RZ, R4 ;  /* 0x000000ffff057224 */ /* 0x000fe200078e0004 */
[----:B------:R-:W-:Y:S01]  /*b360*/  ISETP.GE.AND P2, PT, R3, R228, PT ;  /* 0x000000e40300720c */ /* 0x000fe20003f46270 */
[----:B------:R-:W-:Y:S01]  /*b370*/  IMAD.IADD R4, R225, 0x1, -R2 ;  /* 0x00000001e1047824 */ /* 0x000fe200078e0a02 */
[----:B------:R-:W-:Y:S02]  /*b380*/  FSEL R17, R6, -INF , !P1 ;  /* 0xff80000006117808 */ /* 0x000fe40004800000 */
[----:B------:R-:W-:-:S02]  /*b390*/  ISETP.GE.AND P1, PT, R3, R227, PT ;  /* 0x000000e30300720c */ /* 0x000fc40003f26270 */
[----:B------:R-:W-:Y:S02]  /*b3a0*/  IABS R4, R4 ;  /* 0x0000000400047213 */ /* 0x000fe40000000000 */
[C---:B------:R-:W-:Y:S02]  /*b3b0*/  ISETP.GE.OR P2, PT, R3.reuse, R231, !P2 ;  /* 0x000000e70300720c */ /* 0x040fe40005746670 */
[----:B------:R-:W-:Y:S02]  /*b3c0*/  ISETP.GE.OR P1, PT, R3, R230, !P1 ;  /* 0x000000e60300720c */ /* 0x000fe40004f26670 */
[----:B------:R-:W1:Y:S01]  /*b3d0*/  I2F R3, R4 ;  /* 0x0000000400037306 */ /* 0x000e620000201400 */
[----:B------:R-:W-:Y:S02]  /*b3e0*/  FSEL R16, R8, -INF , !P0 ;  /* 0xff80000008107808 */ /* 0x000fe40004000000 */
[----:B------:R-:W-:Y:S02]  /*b3f0*/  FSEL R15, R7, -INF , !P2 ;  /* 0xff800000070f7808 */ /* 0x000fe40005000000 */
[----:B------:R-:W-:-:S02]  /*b400*/  ISETP.GE.AND P0, PT, R2, R228, PT ;  /* 0x000000e40200720c */ /* 0x000fc40003f06270 */
[C---:B------:R-:W-:Y:S01]  /*b410*/  ISETP.GE.AND P2, PT, R2.reuse, R227, PT ;  /* 0x000000e30200720c */ /* 0x040fe20003f46270 */
[----:B------:R-:W2:Y:S01]  /*b420*/  I2F R5, R5 ;  /* 0x0000000500057306 */ /* 0x000ea20000201400 */
[C---:B------:R-:W-:Y:S02]  /*b430*/  ISETP.GE.OR P0, PT, R2.reuse, R231, !P0 ;  /* 0x000000e70200720c */ /* 0x040fe40004706670 */
[----:B------:R-:W-:Y:S01]  /*b440*/  ISETP.GE.OR P2, PT, R2, R230, !P2 ;  /* 0x000000e60200720c */ /* 0x000fe20005746670 */
[----:B------:R-:W-:-:S05]  /*b450*/  IMAD.IADD R2, R229, 0x1, -R2 ;  /* 0x00000001e5027824 */ /* 0x000fca00078e0a02 */
[----:B------:R-:W-:Y:S01]  /*b460*/  IABS R2, R2 ;  /* 0x0000000200027213 */ /* 0x000fe20000000000 */
[----:B-1----:R-:W-:-:S04]  /*b470*/  FFMA.FTZ R3, R3, -R224, R237 ;  /* 0x800000e003037223 */ /* 0x002fc800000100ed */
[----:B------:R-:W-:Y:S01]  /*b480*/  IMAD.MOV.U32 R6, RZ, RZ, R2 ;  /* 0x000000ffff067224 */ /* 0x000fe200078e0002 */
[----:B------:R-:W-:Y:S01]  /*b490*/  IADD3 R2, R0, 0x38, RZ ;  /* 0x0000003800027810 */ /* 0x000fe20007ffe0ff */
[----:B--2---:R-:W-:Y:S01]  /*b4a0*/  FFMA.FTZ R4, R5, -R224, R238 ;  /* 0x800000e005047223 */ /* 0x004fe200000100ee */
[----:B------:R-:W-:-:S03]  /*b4b0*/  FSEL R13, R3, -INF , !P0 ;  /* 0xff800000030d7808 */ /* 0x000fc60004000000 */
[--C-:B------:R-:W-:Y:S01]  /*b4c0*/  IMAD.IADD R3, R225, 0x1, -R2.reuse ;  /* 0x00000001e1037824 */ /* 0x100fe200078e0a02 */
[----:B------:R-:W-:Y:S01]  /*b4d0*/  FSEL R14, R4, -INF , !P1 ;  /* 0xff800000040e7808 */ /* 0x000fe20004800000 */
[----:B------:R-:W-:Y:S01]  /*b4e0*/  IMAD.IADD R4, R229, 0x1, -R2 ;  /* 0x00000001e5047824 */ /* 0x000fe200078e0a02 */
[C---:B------:R-:W-:Y:S02]  /*b4f0*/  ISETP.GE.AND P1, PT, R2.reuse, R228, PT ;  /* 0x000000e40200720c */ /* 0x040fe40003f26270 */
[C---:B------:R-:W-:Y:S02]  /*b500*/  ISETP.GE.AND P0, PT, R2.reuse, R227, PT ;  /* 0x000000e30200720c */ /* 0x040fe40003f06270 */
[----:B------:R-:W-:Y:S02]  /*b510*/  IABS R3, R3 ;  /* 0x0000000300037213 */ /* 0x000fe40000000000 */
[C---:B------:R-:W-:Y:S02]  /*b520*/  ISETP.GE.OR P1, PT, R2.reuse, R231, !P1 ;  /* 0x000000e70200720c */ /* 0x040fe40004f26670 */
[----:B------:R-:W-:Y:S01]  /*b530*/  ISETP.GE.OR P0, PT, R2, R230, !P0 ;  /* 0x000000e60200720c */ /* 0x000fe20004706670 */
[----:B------:R-:W-:Y:S01]  /*b540*/  IMAD.MOV.U32 R2, RZ, RZ, R3 ;  /* 0x000000ffff027224 */ /* 0x000fe200078e0003 */
[----:B------:R-:W-:-:S02]  /*b550*/  IABS R3, R4 ;  /* 0x0000000400037213 */ /* 0x000fc40000000000 */
[----:B------:R-:W-:Y:S01]  /*b560*/  IADD3 R0, R0, 0x39, RZ ;  /* 0x0000003900007810 */ /* 0x000fe20007ffe0ff */
[----:B------:R1:W-:Y:S04]  /*b570*/  I2F R5, R2 ;  /* 0x0000000200057306 */ /* 0x0003e80000201400 */
[----:B------:R-:W-:Y:S02]  /*b580*/  IMAD.IADD R4, R229, 0x1, -R0 ;  /* 0x00000001e5047824 */ /* 0x000fe400078e0a00 */
[----:B-1----:R-:W-:-:S04]  /*b590*/  IMAD.MOV.U32 R2, RZ, RZ, R3 ;  /* 0x000000ffff027224 */ /* 0x002fc800078e0003 */
[----:B------:R1:W2:Y:S08]  /*b5a0*/  I2F R7, R2 ;  /* 0x0000000200077306 */ /* 0x0002b00000201400 */
[----:B------:R-:W3:Y:S01]  /*b5b0*/  I2F R6, R6 ;  /* 0x0000000600067306 */ /* 0x000ee20000201400 */
[----:B-1----:R-:W-:-:S05]  /*b5c0*/  IMAD.IADD R2, R225, 0x1, -R0 ;  /* 0x00000001e1027824 */ /* 0x002fca00078e0a00 */
[----:B------:R-:W-:-:S05]  /*b5d0*/  IABS R2, R2 ;  /* 0x0000000200027213 */ /* 0x000fca0000000000 */
[----:B------:R-:W-:Y:S01]  /*b5e0*/  IMAD.MOV.U32 R3, RZ, RZ, R2 ;  /* 0x000000ffff037224 */ /* 0x000fe200078e0002 */
[----:B------:R-:W-:Y:S01]  /*b5f0*/  IABS R2, R4 ;  /* 0x0000000400027213 */ /* 0x000fe20000000000 */
[----:B--2---:R-:W-:-:S04]  /*b600*/  FFMA.FTZ R10, R7, -R224, R242 ;  /* 0x800000e0070a7223 */ /* 0x004fc800000100f2 */
[----:B------:R-:W1:Y:S01]  /*b610*/  I2F R3, R3 ;  /* 0x0000000300037306 */ /* 0x000e620000201400 */
[----:B------:R-:W-:-:S07]  /*b620*/  FSEL R10, R10, -INF , !P0 ;  /* 0xff8000000a0a7808 */ /* 0x000fce0004000000 */
[----:B------:R-:W2:Y:S01]  /*b630*/  I2F R2, R2 ;  /* 0x0000000200027306 */ /* 0x000ea20000201400 */
[----:B------:R-:W-:Y:S01]  /*b640*/  ISETP.GT.AND P0, PT, R246, R223, PT ;  /* 0x000000dff600720c */ /* 0x000fe20003f04270 */
[-C--:B---3--:R-:W-:Y:S02]  /*b650*/  FFMA.FTZ R6, R6, -R224.reuse, R239 ;  /* 0x800000e006067223 */ /* 0x088fe400000100ef */
[----:B------:R-:W-:-:S03]  /*b660*/  FFMA.FTZ R11, R5, -R224, R240 ;  /* 0x800000e0050b7223 */ /* 0x000fc600000100f0 */
[----:B------:R-:W-:Y:S02]  /*b670*/  FSEL R12, R6, -INF , !P2 ;  /* 0xff800000060c7808 */ /* 0x000fe40005000000 */
[----:B------:R-:W-:Y:S02]  /*b680*/  FSEL R11, R11, -INF , !P1 ;  /* 0xff8000000b0b7808 */ /* 0x000fe40004800000 */
[C---:B------:R-:W-:Y:S02]  /*b690*/  ISETP.GE.AND P2, PT, R0.reuse, R228, PT ;  /* 0x000000e40000720c */ /* 0x040fe40003f46270 */
[C---:B------:R-:W-:Y:S01]  /*b6a0*/  ISETP.GE.AND P1, PT, R0.reuse, R227, PT ;  /* 0x000000e30000720c */ /* 0x040fe20003f26270 */
[-C--:B-1----:R-:W-:Y:S01]  /*b6b0*/  FFMA.FTZ R8, R3, -R224.reuse, R241 ;  /* 0x800000e003087223 */ /* 0x082fe200000100f1 */
[----:B------:R-:W-:Y:S01]  /*b6c0*/  ISETP.GE.OR P2, PT, R0, R231, !P2 ;  /* 0x000000e70000720c */ /* 0x000fe20005746670 */
[----:B--2---:R-:W-:Y:S01]  /*b6d0*/  FFMA.FTZ R2, R2, -R224, R243 ;  /* 0x800000e002027223 */ /* 0x004fe200000100f3 */
[----:B------:R-:W-:Y:S01]  /*b6e0*/  ISETP.GE.OR P1, PT, R0, R230, !P1 ;  /* 0x000000e60000720c */ /* 0x000fe20004f26670 */
[----:B------:R-:W-:Y:S01]  /*b6f0*/  BSSY B1, `(.L_x_1938) ;  /* 0x000004d000017945 */ /* 0x000fe20003800000 */
[----:B------:R-:W-:-:S02]  /*b700*/  FSEL R8, R8, -INF , !P2 ;  /* 0xff80000008087808 */ /* 0x000fc40005000000 */
[----:B------:R-:W-:Y:S01]  /*b710*/  FSEL R9, R2, -INF , !P1 ;  /* 0xff80000002097808 */ /* 0x000fe20004800000 */
[----:B------:R-:W-:Y:S05]  /*b720*/  @!P0 BRA `(.L_x_1939) ;  /* 0x0000049000008947 */ /* 0x000fea0003800000 */
[----:B------:R-:W2:Y:S01]  /*b730*/  LDL.64 R222, [R1+0xe8] ;  /* 0x0000e80001de7983 */ /* 0x000ea20000100a00 */
[C---:B------:R-:W-:Y:S01]  /*b740*/  SHF.L.U64.HI R0, R232.reuse, 0x6, R233 ;  /* 0x00000006e8007819 */ /* 0x040fe200000102e9 */
[----:B------:R-:W-:Y:S01]  /*b750*/  IMAD.SHL.U32 R7, R232, 0x40, RZ ;  /* 0x00000040e8077824 */ /* 0x000fe200078e00ff */
[----:B------:R-:W-:Y:S01]  /*b760*/  IADD3 R2, R219, -0x3, RZ ;  /* 0xfffffffddb027810 */ /* 0x000fe20007ffe0ff */
[----:B------:R1:W-:Y:S01]  /*b770*/  @P6 STS.128 [R220+0x10000], RZ ;  /* 0x010000ffdc006388 */ /* 0x0003e20000000c00 */
[----:B------:R-:W-:Y:S02]  /*b780*/  BSSY B0, `(.L_x_1940) ;  /* 0x0000042000007945 */ /* 0x000fe40003800000 */
[----:B------:R-:W-:Y:S01]  /*b790*/  SHF.R.S32.HI R6, RZ, 0x1f, R2 ;  /* 0x0000001fff067819 */ /* 0x000fe20000011402 */
[----:B------:R-:W-:-:S04]  /*b7a0*/  IMAD R0, R0, R2, RZ ;  /* 0x0000000200007224 */ /* 0x000fc800078e02ff */
[----:B------:R-:W-:Y:S02]  /*b7b0*/  IMAD R0, R6, R7, R0 ;  /* 0x0000000706007224 */ /* 0x000fe400078e0200 */
[----:B--2---:R-:W-:Y:S02]  /*b7c0*/  IMAD.MOV.U32 R4, RZ, RZ, R222 ;  /* 0x000000ffff047224 */ /* 0x004fe400078e00de */
[----:B------:R-:W-:-:S04]  /*b7d0*/  IMAD.MOV.U32 R5, RZ, RZ, R223 ;  /* 0x000000ffff057224 */ /* 0x000fc800078e00df */
[----:B------:R-:W-:-:S04]  /*b7e0*/  IMAD.WIDE.U32 R2, R2, R7, R4 ;  /* 0x0000000702027225 */ /* 0x000fc800078e0004 */
[----:B------:R-:W-:Y:S01]  /*b7f0*/  IMAD.IADD R0, R3, 0x1, R0 ;  /* 0x0000000103007824 */ /* 0x000fe200078e0200 */
[----:B------:R-:W-:-:S04]  /*b800*/  @!P6 LEA R4, P0, R2, R244, 0x1 ;  /* 0x000000f40204e211 */ /* 0x000fc800078008ff */
[----:B------:R-:W-:-:S05]  /*b810*/  @!P6 LEA.HI.X R5, R2, R245, R0, 0x1, P0 ;  /* 0x000000f50205e211 */ /* 0x000fca00000f0c00 */
[----:B------:R-:W-:Y:S01]  /*b820*/  @!PT LDS RZ, [RZ] ;  /* 0x00000000fffff984 */ /* 0x000fe20000000800 */
[----:B------:R-:W-:Y:S01]  /*b830*/  @!PT LDS RZ, [RZ] ;  /* 0x00000000fffff984 */ /* 0x000fe20000000800 */
[----:B------:R-:W-:Y:S01]  /*b840*/  @!PT LDS RZ, [RZ] ;  /* 0x00000000fffff984 */ /* 0x000fe20000000800 */
[----:B------:R2:W-:Y:S04]  /*b850*/  @!P6 LDGSTS.E.BYPASS.LTC128B.128 [R220+0x10000], [R4.64] ;  /* 0x1000000004dcefae */ /* 0x0005e8000b901d44 */
[----:B------:R1:W-:Y:S01]  /*b860*/  @P5 STS.128 [R220+0x12000], RZ ;  /* 0x012000ffdc005388 */ /* 0x0003e20000000c00 */
[----:B--2---:R-:W-:-:S04]  /*b870*/  @!P5 LEA R4, P0, R2, R244, 0x1 ;  /* 0x000000f40204d211 */ /* 0x004fc800078008ff */
[----:B------:R-:W-:-:S05]  /*b880*/  @!P5 LEA.HI.X R5, R2, R245, R0, 0x1, P0 ;  /* 0x000000f50205d211 */ /* 0x000fca00000f0c00 */
[----:B------:R-:W-:Y:S01]  /*b890*/  @!PT LDS RZ, [RZ] ;  /* 0x00000000fffff984 */ /* 0x000fe20000000800 */
[----:B------:R-:W-:Y:S01]  /*b8a0*/  @!PT LDS RZ, [RZ] ;  /* 0x00000000fffff984 */ /* 0x000fe20000000800 */
[----:B------:R-:W-:Y:S01]  /*b8b0*/  @!PT LDS RZ, [RZ] ;  /* 0x00000000fffff984 */ /* 0x000fe20000000800 */
[----:B------:R2:W-:Y:S04]  /*b8c0*/  @!P5 LDGSTS.E.BYPASS.LTC128B.128 [R220+0x12000], [R4.64+0x80] ;  /* 0x1200008004dcdfae */ /* 0x0005e8000b901d44 */
[----:B------:R1:W-:Y:S01]  /*b8d0*/  @P4 STS.128 [R220+0x14000], RZ ;  /* 0x014000ffdc004388 */ /* 0x0003e20000000c00 */
[----:B--2---:R-:W-:-:S04]  /*b8e0*/  @!P4 LEA R4, P0, R2, R244, 0x1 ;  /* 0x000000f40204c211 */ /* 0x004fc800078008ff */
[C---:B------:R-:W-:Y:S02]  /*b8f0*/  @!P4 LEA.HI.X R5, R2.reuse, R245, R0, 0x1, P0 ;  /* 0x000000f50205c211 */ /* 0x040fe400000f0c00 */
[----:B------:R-:W-:-:S03]  /*b900*/  @!P3 LEA R6, P0, R2, R244, 0x1 ;  /* 0x000000f40206b211 */ /* 0x000fc600078008ff */
[----:B------:R-:W-:Y:S01]  /*b910*/  @!PT LDS RZ, [RZ] ;  /* 0x00000000fffff984 */ /* 0x000fe20000000800 */
[----:B------:R-:W-:Y:S01]  /*b920*/  @!PT LDS RZ, [RZ] ;  /* 0x00000000fffff984 */ /* 0x000fe20000000800 */
[----:B------:R-:W-:Y:S01]  /*b930*/  @!PT LDS RZ, [RZ] ;  /* 0x00000000fffff984 */ /* 0x000fe20000000800 */
[----:B------:R2:W-:Y:S01]  /*b940*/  @!P4 LDGSTS.E.BYPASS.LTC128B.128 [R220+0x14000], [R4.64+0x100] ;  /* 0x1400010004dccfae */ /* 0x0005e2000b901d44 */
[--C-:B------:R-:W-:Y:S02]  /*b950*/  @!P3 LEA.HI.X R7, R2, R245, R0.reuse, 0x1, P0 ;  /* 0x000000f50207b211 */ /* 0x100fe400000f0c00 */
[----:B------:R-:W-:Y:S01]  /*b960*/  IADD3 R2, P0, R247, R2, RZ ;  /* 0x00000002f7027210 */ /* 0x000fe20007f1e0ff */
[----:B------:R1:W-:Y:S04]  /*b970*/  @P3 STS.128 [R220+0x16000], RZ ;  /* 0x016000ffdc003388 */ /* 0x0003e80000000c00 */
[----:B------:R-:W-:Y:S01]  /*b980*/  IMAD.X R0, R248, 0x1, R0, P0 ;  /* 0x00000001f8007824 */ /* 0x000fe200000e0600 */
[----:B------:R-:W-:Y:S01]  /*b990*/  @!PT LDS RZ, [RZ] ;  /* 0x00000000fffff984 */ /* 0x000fe20000000800 */
[----:B------:R-:W-:Y:S01]  /*b9a0*/  @!PT LDS RZ, [RZ] ;  /* 0x00000000fffff984 */ /* 0x000fe20000000800 */
[----:B------:R-:W-:Y:S01]  /*b9b0*/  @!PT LDS RZ, [RZ] ;  /* 0x00000000fffff984 */ /* 0x000fe20000000800 */
[----:B------:R1:W-:Y:S04]  /*b9c0*/  @!P3 LDGSTS.E.BYPASS.LTC128B.128 [R220+0x16000], [R6.64+0x180] ;  /* 0x1600018006dcbfae */ /* 0x0003e8000b901d44 */
[----:B------:R1:W-:Y:S01]  /*b9d0*/  @P6 STS.128 [R220+0x11000], RZ ;  /* 0x011000ffdc006388 */ /* 0x0003e20000000c00 */
[----:B--2---:R-:W-:-:S04]  /*b9e0*/  @!P6 LEA R4, P0, R2, R244, 0x1 ;  /* 0x000000f40204e211 */ /* 0x004fc800078008ff */
        /* <DEDUP_REMOVED lines=27> */
.L_x_1941:
[----:B------:R-:W-:Y:S05]  /*bba0*/  BSYNC B0 ;  /* 0x0000000000007941 */ /* 0x000fea0003800000 */
.L_x_1940:
[----:B------:R-:W0:Y:S02]  /*bbb0*/  LDGDEPBAR ;  /* 0x00000000000079af */ /* 0x000e240000000000 */
.L_x_1939:
[----:B------:R-:W-:Y:S05]  /*bbc0*/  BSYNC B1 ;  /* 0x0000000000017941 */ /* 0x000fea0003800000 */
.L_x_1938:
[----:B-1----:R-:W2:Y:S01]  /*bbd0*/  LDL.64 R6, [R1+0x98] ;  /* 0x0000980001067983 */ /* 0x002ea20000100a00 */
[----:B------:R-:W-:-:S03]  /*bbe0*/  FMNMX.FTZ R2, R133, R134, !PT ;  /* 0x0000008685027209 */ /* 0x000fc60007810000 */
[----:B------:R-:W3:Y:S01]  /*bbf0*/  LDL R27, [R1+0x104] ;  /* 0x00010400011b7983 */ /* 0x000ee20000100800 */
[----:B------:R-:W-:-:S03]  /*bc00*/  FMNMX.FTZ R2, R138, R2, !PT ;  /* 0x000000028a027209 */ /* 0x000fc60007810000 */
[----:B------:R-:W3:Y:S01]  /*bc10*/  LD.E R0, [R136.64+0xdc] ;  /* 0x0000dc0488007980 */ /* 0x000ee2000c101900 */
[----:B------:R-:W-:-:S03]  /*bc20*/  FMNMX.FTZ R2, R135, R2, !PT ;  /* 0x0000000287027209 */ /* 0x000fc60007810000 */
[----:B------:R-:W3:Y:S01]  /*bc30*/  LDL R173, [R1+0xd0] ;  /* 0x0000d00001ad7983 */ /* 0x000ee20000100800 */
[----:B------:R-:W-:-:S03]  /*bc40*/  FMNMX.FTZ R2, R33, R2, !PT ;  /* 0x0000000221027209 */ /* 0x000fc60007810000 */
[----:B------:R-:W3:Y:S01]  /*bc50*/  LDL R174, [R1+0xc8] ;  /* 0x0000c80001ae7983 */ /* 0x000ee20000100800 */
[----:B------:R-:W-:-:S03]  /*bc60*/  FMNMX.FTZ R2, R32, R2, !PT ;  /* 0x0000000220027209 */ /* 0x000fc60007810000 */
[----:B------:R-:W3:Y:S01]  /*bc70*/  LDL R175, [R1+0x84] ;  /* 0x0000840001af7983 */ /* 0x000ee20000100800 */
        /* <DEDUP_REMOVED lines=17> */
[----:B------:R-:W-:-:S04]  /*bd90*/  FMNMX.FTZ R2, R26, R2, !PT ;  /* 0x000000021a027209 */ /* 0x000fc80007810000 */
[----:B------:R-:W-:Y:S02]  /*bda0*/  FMNMX.FTZ R3, R24, R2, !PT ;  /* 0x0000000218037209 */ /* 0x000fe40007810000 */
[----:B------:R-:W-:Y:S02]  /*bdb0*/  FMNMX.FTZ R2, R8, R4, !PT ;  /* 0x0000000408027209 */ /* 0x000fe40007810000 */
        /* <DEDUP_REMOVED lines=9> */
[----:B------:R-:W-:Y:S04]  /*be50*/  SHFL.BFLY PT, R4, R3, 0x2, 0x1f ;  /* 0x0c401f0003047f89 */ /* 0x000fe800000e0000 */
[----:B------:R-:W1:Y:S04]  /*be60*/  SHFL.BFLY PT, R5, R2, 0x1, 0x1f ;  /* 0x0c201f0002057f89 */ /* 0x000e6800000e0000 */
[----:B------:R-:W-:Y:S04]  /*be70*/  STL [R1+0x1f4], R251 ;  /* 0x0001f4fb01007387 */ /* 0x000fe80000100800 */
[----:B------:R1:W-:Y:S04]  /*be80*/  STL [R1+0x1f0], R250 ;  /* 0x0001f0fa01007387 */ /* 0x0003e80000100800 */
[----:B------:R1:W-:Y:S04]  /*be90*/  STL [R1+0x1ec], R245 ;  /* 0x0001ecf501007387 */ /* 0x0003e80000100800 */
[----:B------:R-:W-:Y:S04]  /*bea0*/  STL [R1+0x1e8], R244 ;  /* 0x0001e8f401007387 */ /* 0x000fe80000100800 */
[----:B------:R-:W-:Y:S04]  /*beb0*/  STL [R1+0x1e4], R235 ;  /* 0x0001e4eb01007387 */ /* 0x000fe80000100800 */
[----:B------:R-:W-:Y:S04]  /*bec0*/  STL [R1+0x1e0], R234 ;  /* 0x0001e0ea01007387 */ /* 0x000fe80000100800 */
[----:B------:R-:W-:Y:S04]  /*bed0*/  STL [R1+0x1dc], R233 ;  /* 0x0001dce901007387 */ /* 0x000fe80000100800 */
[----:B------:R-:W-:Y:S04]  /*bee0*/  STL [R1+0x1d8], R232 ;  /* 0x0001d8e801007387 */ /* 0x000fe80000100800 */
[----:B------:R-:W-:Y:S04]  /*bef0*/  STL [R1+0x1d4], R231 ;  /* 0x0001d4e701007387 */ /* 0x000fe80000100800 */
[----:B------:R-:W-:Y:S01]  /*bf00*/  STL [R1+0x1d0], R230 ;  /* 0x0001d0e601007387 */ /* 0x000fe20000100800 */
[----:B------:R-:W-:-:S03]  /*bf10*/  IMAD.SHL.U32 R236, R246, 0x2, RZ ;  /* 0x00000002f6ec7824 */ /* 0x000fc600078e00ff */
[----:B------:R-:W-:Y:S04]  /*bf20*/  STL [R1+0x1cc], R229 ;  /* 0x0001cce501007387 */ /* 0x000fe80000100800 */
[----:B------:R-:W-:Y:S04]  /*bf30*/  STL [R1+0x1c8], R228 ;  /* 0x0001c8e401007387 */ /* 0x000fe80000100800 */
[----:B------:R-:W-:Y:S04]  /*bf40*/  STL [R1+0x1c4], R227 ;  /* 0x0001c4e301007387 */ /* 0x000fe80000100800 */
[----:B------:R-:W-:Y:S01]  /*bf50*/  STL [R1+0x1c0], R226 ;  /* 0x0001c0e201007387 */ /* 0x000fe20000100800 */
[----:B-1----:R-:W-:-:S03]  /*bf60*/  FMNMX.FTZ R178, R2, R5, !PT ;  /* 0x0000000502b27209 */ /* 0x002fc60007810000 */
[----:B------:R-:W-:Y:S01]  /*bf70*/  STL [R1+0x1bc], R225 ;  /* 0x0001bce101007387 */ /* 0x000fe20000100800 */
[----:B------:R-:W-:-:S03]  /*bf80*/  FMNMX.FTZ R4, R3, R4, !PT ;  /* 0x0000000403047209 */ /* 0x000fc60007810000 */
[----:B------:R-:W-:Y:S01]  /*bf90*/  STL [R1+0x1b8], R224 ;  /* 0x0001b8e001007387 */ /* 0x000fe20000100800 */
[----:B------:R-:W-:-:S03]  /*bfa0*/  IADD3 R2, R236, 0x1, RZ ;  /* 0x00000001ec027810 */ /* 0x000fc60007ffe0ff */
        /* <DEDUP_REMOVED lines=27> */
[----:B------:R-:W4:Y:S04]  /*c160*/  LDL.LU R250, [R1+0xbc] ;  /* 0x0000bc0001fa7983 */ /* 0x000f280000300800 */
[----:B------:R-:W4:Y:S04]  /*c170*/  LDL.LU R251, [R1+0xc0] ;  /* 0x0000c00001fb7983 */ /* 0x000f280000300800 */
[----:B------:R-:W4:Y:S04]  /*c180*/  LDL R247, [R1+0xf4] ;  /* 0x0000f40001f77983 */ /* 0x000f280000100800 */
[----:B------:R-:W4:Y:S04]  /*c190*/  LDL R245, [R1+0xc4] ;  /* 0x0000c40001f57983 */ /* 0x000f280000100800 */
[----:B-1----:R-:W4:Y:S01]  /*c1a0*/  LDL R203, [R1+0xd8] ;  /* 0x0000d80001cb7983 */ /* 0x002f220000100800 */
[----:B--2---:R-:W-:-:S02]  /*c1b0*/  LOP3.LUT R5, R7, R2, RZ, 0x3c, !PT ;  /* 0x0000000207057212 */ /* 0x004fc400078e3cff */
[----:B------:R-:W-:Y:S02]  /*c1c0*/  LOP3.LUT R6, R7, R236, RZ, 0x3c, !PT ;  /* 0x000000ec07067212 */ /* 0x000fe400078e3cff */
[----:B------:R-:W1:Y:S02]  /*c1d0*/  SHFL.BFLY PT, R7, R4, 0x1, 0x1f ;  /* 0x0c201f0004077f89 */ /* 0x000e6400000e0000 */
[----:B-1----:R-:W-:-:S05]  /*c1e0*/  FMNMX.FTZ R232, R4, R7, !PT ;  /* 0x0000000704e87209 */ /* 0x002fca0007810000 */
[----:B------:R-:W-:Y:S04]  /*c1f0*/  STL [R1+0xb0], R232 ;  /* 0x0000b0e801007387 */ /* 0x000fe80000100800 */
[----:B------:R-:W2:Y:S04]  /*c200*/  LDL R202, [R1+0xdc] ;  /* 0x0000dc0001ca7983 */ /* 0x000ea80000100800 */
[----:B------:R-:W2:Y:S04]  /*c210*/  LDL.LU.64 R200, [R1+0x108] ;  /* 0x0001080001c87983 */ /* 0x000ea80000300a00 */
[----:B------:R-:W2:Y:S04]  /*c220*/  LDL R199, [R1+0xd4] ;  /* 0x0000d40001c77983 */ /* 0x000ea80000100800 */
[----:B------:R-:W2:Y:S04]  /*c230*/  LDL R198, [R1+0xe4] ;  /* 0x0000e40001c67983 */ /* 0x000ea80000100800 */
[----:B------:R-:W2:Y:S01]  /*c240*/  LDL R197, [R1+0xe0] ;  /* 0x0000e00001c57983 */ /* 0x000ea20000100800 */
[----:B---3--:R-:W-:Y:S01]  /*c250*/  IMAD.WIDE.U32 R2, R27, -0x2daee0ad, RZ ;  /* 0xd2511f531b027825 */ /* 0x008fe200078e00ff */
[----:B------:R-:W-:-:S03]  /*c260*/  FSETP.NEU.FTZ.AND P0, PT, R178, -INF , PT ;  /* 0xff800000b200780b */ /* 0x000fc60003f1d000 */
[----:B------:R-:W-:Y:S01]  /*c270*/  FMUL.FTZ R2, R0, R178 ;  /* 0x000000b200027220 */ /* 0x000fe20000410000 */
[----:B------:R-:W-:-:S04]  /*c280*/  LOP3.LUT R27, R6, R3, RZ, 0x3c, !PT ;  /* 0x00000003061b7212 */ /* 0x000fc800078e3cff */
[----:B------:R-:W-:Y:S02]  /*c290*/  FSEL R2, R2, RZ, P0 ;  /* 0x000000ff02027208 */ /* 0x000fe40000000000 */
[----:B------:R-:W-:-:S03]  /*c2a0*/  LOP3.LUT R208, R5, R3, RZ, 0x3c, !PT ;  /* 0x0000000305d07212 */ /* 0x000fc600078e3cff */
[-C--:B------:R-:W-:Y:S01]  /*c2b0*/  FFMA.FTZ R3, R134, R0.reuse, -R2 ;  /* 0x0000000086037223 */ /* 0x080fe20000010802 */
[----:B------:R-:W-:Y:S02]  /*c2c0*/  FSEL R4, R178, RZ, P0 ;  /* 0x000000ffb2047208 */ /* 0x000fe40000000000 */
[C---:B------:R-:W-:Y:S01]  /*c2d0*/  FSETP.NEU.FTZ.AND P0, PT, R232.reuse, -INF , PT ;  /* 0xff800000e800780b */ /* 0x040fe20003f1d000 */
[----:B------:R1:W-:Y:S02]  /*c2e0*/  MUFU.EX2 R236, R3 ;  /* 0x0000000300ec7308 */ /* 0x0003e40000000800 */
[----:B------:R-:W-:Y:S01]  /*c2f0*/  FADD.FTZ R6, R133, -R4 ;  /* 0x8000000485067221 */ /* 0x000fe20000010000 */
[----:B------:R-:W-:Y:S01]  /*c300*/  FSEL R4, R232, RZ, P0 ;  /* 0x000000ffe8047208 */ /* 0x000fe20000000000 */
[----:B-1----:R-:W-:-:S04]  /*c310*/  FFMA.FTZ R3, R138, R0, -R2 ;  /* 0x000000008a037223 */ /* 0x002fc80000010802 */
[----:B------:R1:W-:Y:S01]  /*c320*/  MUFU.EX2 R138, R3 ;  /* 0x00000003008a7308 */ /* 0x0003e20000000800 */
[----:B------:R-:W-:Y:S02]  /*c330*/  FADD.FTZ R5, R132, -R4 ;  /* 0x8000000484057221 */ /* 0x000fe40000010000 */
[----:B------:R-:W-:Y:S02]  /*c340*/  FMUL.FTZ R4, R0, R232 ;  /* 0x000000e800047220 */ /* 0x000fe40000410000 */
[----:B-1----:R-:W-:-:S04]  /*c350*/  FFMA.FTZ R3, R135, R0, -R2 ;  /* 0x0000000087037223 */ /* 0x002fc80000010802 */
[----:B------:R1:W-:Y:S01]  /*c360*/  MUFU.EX2 R238, R3 ;  /* 0x0000000300ee7308 */ /* 0x0003e20000000800 */
[----:B------:R-:W-:Y:S01]  /*c370*/  FSEL R4, R4, RZ, P0 ;  /* 0x000000ff04047208 */ /* 0x000fe20000000000 */
[----:B-1----:R-:W-:-:S06]  /*c380*/  FFMA.FTZ R3, R33, R0, -R2 ;  /* 0x0000000021037223 */ /* 0x002fcc0000010802 */
[----:B------:R1:W-:Y:S02]  /*c390*/  MUFU.EX2 R237, R3 ;  /* 0x0000000300ed7308 */ /* 0x0003e40000000800 */
[----:B-1----:R-:W-:-:S06]  /*c3a0*/  FFMA.FTZ R3, R32, R0, -R2 ;  /* 0x0000000020037223 */ /* 0x002fcc0000010802 */
[----:B------:R1:W-:Y:S02]  /*c3b0*/  MUFU.EX2 R239, R3 ;  /* 0x0000000300ef7308 */ /* 0x0003e40000000800 */
[----:B-1----:R-:W-:-:S06]  /*c3c0*/  FFMA.FTZ R3, R139, R0, -R4 ;  /* 0x000000008b037223 */ /* 0x002fcc0000010804 */
[----:B------:R1:W-:Y:S01]  /*c3d0*/  MUFU.EX2 R134, R3 ;  /* 0x0000000300867308 */ /* 0x0003e20000000800 */
[----:B------:R-:W-:Y:S02]  /*c3e0*/  FMUL.FTZ R5, R0, R5 ;  /* 0x0000000500057220 */ /* 0x000fe40000410000 */
[----:B-1----:R-:W-:-:S05]  /*c3f0*/  FFMA.FTZ R3, R172, R0, -R4 ;  /* 0x00000000ac037223 */ /* 0x002fca0000010804 */
[----:B------:R1:W-:Y:S01]  /*c400*/  MUFU.EX2 R132, R3 ;  /* 0x0000000300847308 */ /* 0x0003e20000000800 */
[----:B------:R-:W-:Y:S02]  /*c410*/  IMAD.MOV.U32 R243, RZ, RZ, R175 ;  /* 0x000000fffff37224 */ /* 0x000fe400078e00af */
[----:B------:R-:W-:Y:S02]  /*c420*/  IMAD.MOV.U32 R240, RZ, RZ, R252 ;  /* 0x000000fffff07224 */ /* 0x000fe400078e00fc */
[--C-:B------:R-:W-:Y:S02]  /*c430*/  FFMA.FTZ R7, R29, R0, -R2.reuse ;  /* 0x000000001d077223 */ /* 0x100fe40000010802 */
[----:B-1----:R-:W-:Y:S02]  /*c440*/  FMUL.FTZ R3, R0, R6 ;  /* 0x0000000600037220 */ /* 0x002fe40000410000 */
[----:B------:R-:W-:-:S04]  /*c450*/  FFMA.FTZ R19, R19, R0, -R2 ;  /* 0x0000000013137223 */ /* 0x000fc80000010802 */
[----:B------:R-:W4:Y:S01]  /*c460*/  MUFU.EX2 R3, R3 ;  /* 0x0000000300037308 */ /* 0x000f220000000800 */
[-CC-:B------:R-:W-:Y:S02]  /*c470*/  FFMA.FTZ R18, R18, R0.reuse, -R2.reuse ;  /* 0x0000000012127223 */ /* 0x180fe40000010802 */
[-CC-:B------:R-:W-:Y:S02]  /*c480*/  FFMA.FTZ R25, R25, R0.reuse, -R2.reuse ;  /* 0x0000000019197223 */ /* 0x180fe40000010802 */
[-CC-:B------:R-:W-:Y:S02]  /*c490*/  FFMA.FTZ R29, R22, R0.reuse, -R2.reuse ;  /* 0x00000000161d7223 */ /* 0x180fe40000010802 */
[-CC-:B------:R-:W-:Y:S02]  /*c4a0*/  FFMA.FTZ R133, R21, R0.reuse, -R2.reuse ;  /* 0x0000000015857223 */ /* 0x180fe40000010802 */
[-CC-:B------:R-:W-:Y:S02]  /*c4b0*/  FFMA.FTZ R33, R17, R0.reuse, -R2.reuse ;  /* 0x0000000011217223 */ /* 0x180fe40000010802 */
[----:B------:R-:W-:-:S02]  /*c4c0*/  FFMA.FTZ R175, R15, R0, -R2 ;  /* 0x000000000faf7223 */ /* 0x000fc40000010802 */
[-CC-:B------:R-:W-:Y:S02]  /*c4d0*/  FFMA.FTZ R178, R13, R0.reuse, -R2.reuse ;  /* 0x000000000db27223 */ /* 0x180fe40000010802 */
[-CC-:B------:R-:W-:Y:S02]  /*c4e0*/  FFMA.FTZ R252, R11, R0.reuse, -R2.reuse ;  /* 0x000000000bfc7223 */ /* 0x180fe40000010802 */
[-C--:B------:R-:W-:Y:S02]  /*c4f0*/  FFMA.FTZ R248, R8, R0.reuse, -R2 ;  /* 0x0000000008f87223 */ /* 0x080fe40000010802 */
[----:B------:R1:W3:Y:S01]  /*c500*/  MUFU.EX2 R2, R5 ;  /* 0x0000000500027308 */ /* 0x0002e20000000800 */
[--C-:B------:R-:W-:Y:S01]  /*c510*/  FFMA.FTZ R6, R35, R0, -R4.reuse ;  /* 0x0000000023067223 */ /* 0x100fe20000010804 */
[----:B------:R-:W-:Y:S01]  /*c520*/  MOV R242, R174 ;  /* 0x000000ae00f27202 */ /* 0x000fe20000000f00 */
[----:B------:R-:W-:Y:S02]  /*c530*/  IMAD.MOV.U32 R241, RZ, RZ, R173 ;  /* 0x000000fffff17224 */ /* 0x000fe400078e00ad */
[----:B------:R-:W-:-:S02]  /*c540*/  FFMA.FTZ R173, R10, R0, -R4 ;  /* 0x000000000aad7223 */ /* 0x000fc40000010804 */
[-CC-:B------:R-:W-:Y:S01]  /*c550*/  FFMA.FTZ R8, R31, R0.reuse, -R4.reuse ;  /* 0x000000001f087223 */ /* 0x180fe20000010804 */
[----:B------:R3:W3:Y:S01]  /*c560*/  MUFU.EX2 R22, R6 ;  /* 0x0000000600167308 */ /* 0x0006e20000000800 */
[-CC-:B------:R-:W-:Y:S02]  /*c570*/  FFMA.FTZ R11, R30, R0.reuse, -R4.reuse ;  /* 0x000000001e0b7223 */ /* 0x180fe40000010804 */
[-CC-:B------:R-:W-:Y:S02]  /*c580*/  FFMA.FTZ R13, R28, R0.reuse, -R4.reuse ;  /* 0x000000001c0d7223 */ /* 0x180fe40000010804 */
[-CC-:B------:R-:W-:Y:S02]  /*c590*/  FFMA.FTZ R15, R26, R0.reuse, -R4.reuse ;  /* 0x000000001a0f7223 */ /* 0x180fe40000010804 */
[-CC-:B------:R-:W-:Y:S02]  /*c5a0*/  FFMA.FTZ R17, R24, R0.reuse, -R4.reuse ;  /* 0x0000000018117223 */ /* 0x180fe40000010804 */
[----:B-1----:R-:W-:-:S02]  /*c5b0*/  FFMA.FTZ R5, R34, R0, -R4 ;  /* 0x0000000022057223 */ /* 0x002fc40000010804 */
[-CC-:B------:R-:W-:Y:S02]  /*c5c0*/  FFMA.FTZ R32, R23, R0.reuse, -R4.reuse ;  /* 0x0000000017207223 */ /* 0x180fe40000010804 */
[-CC-:B------:R-:W-:Y:S02]  /*c5d0*/  FFMA.FTZ R20, R20, R0.reuse, -R4.reuse ;  /* 0x0000000014147223 */ /* 0x180fe40000010804 */
[-CC-:B------:R-:W-:Y:S02]  /*c5e0*/  FFMA.FTZ R35, R16, R0.reuse, -R4.reuse ;  /* 0x0000000010237223 */ /* 0x180fe40000010804 */
[-CC-:B------:R-:W-:Y:S02]  /*c5f0*/  FFMA.FTZ R14, R14, R0.reuse, -R4.reuse ;  /* 0x000000000e0e7223 */ /* 0x180fe40000010804 */
[-CC-:B------:R-:W-:Y:S02]  /*c600*/  FFMA.FTZ R174, R12, R0.reuse, -R4.reuse ;  /* 0x000000000cae7223 */ /* 0x180fe40000010804 */
[----:B------:R-:W-:Y:S01]  /*c610*/  FFMA.FTZ R10, R9, R0, -R4 ;  /* 0x00000000090a7223 */ /* 0x000fe20000010804 */
[----:B------:R1:W1:Y:S01]  /*c620*/  MUFU.EX2 R28, R5 ;  /* 0x00000005001c7308 */ /* 0x0002620000000800 */
[----:B----4-:R-:W-:-:S04]  /*c630*/  FFMA.FTZ R4, R250, R3, R236 ;  /* 0x00000003fa047223 */ /* 0x010fc800000100ec */
[----:B---3--:R-:W-:Y:S02]  /*c640*/  FADD.FTZ R6, R138, R4 ;  /* 0x000000048a067221 */ /* 0x008fe40000010000 */
[----:B------:R-:W-:Y:S02]  /*c650*/  FFMA.FTZ R0, R251, R2, R134 ;  /* 0x00000002fb007223 */ /* 0x000fe40000010086 */
[----:B-1----:R-:W-:-:S04]  /*c660*/  IMAD.WIDE.U32 R4, R27, -0x326172a9, RZ ;  /* 0xcd9e8d571b047825 */ /* 0x002fc800078e00ff */
[----:B------:R-:W-:Y:S02]  /*c670*/  IMAD R204, R247, -0x326172a9, RZ ;  /* 0xcd9e8d57f7cc7824 */ /* 0x000fe400078e02ff */
[----:B------:R-:W-:Y:S01]  /*c680*/  FADD.FTZ R9, R132, R0 ;  /* 0x0000000084097221 */ /* 0x000fe20000010000 */
[----:B------:R-:W-:-:S03]  /*c690*/  F2FP.PACK_AB R26, R138, R236 ;  /* 0x000000ec8a1a723e */ /* 0x000fc600000000ff */
[----:B------:R-:W-:Y:S01]  /*c6a0*/  FADD.FTZ R9, R22, R9 ;  /* 0x0000000916097221 */ /* 0x000fe20000010000 */
[----:B------:R-:W1:Y:S03]  /*c6b0*/  MUFU.EX2 R7, R7 ;  /* 0x0000000700077308 */ /* 0x000e660000000800 */
[C---:B------:R-:W-:Y:S01]  /*c6c0*/  FADD.FTZ R9, R28.reuse, R9 ;  /* 0x000000091c097221 */ /* 0x040fe20000010000 */
[----:B------:R-:W-:Y:S01]  /*c6d0*/  F2FP.PACK_AB R28, R28, R22 ;  /* 0x000000161c1c723e */ /* 0x000fe200000000ff */
[----:B------:R-:W-:-:S04]  /*c6e0*/  FADD.FTZ R6, R238, R6 ;  /* 0x00000006ee067221 */ /* 0x000fc80000010000 */
[----:B------:R-:W-:Y:S01]  /*c6f0*/  FADD.FTZ R6, R237, R6 ;  /* 0x00000006ed067221 */ /* 0x000fe20000010000 */
[----:B------:R-:W3:Y:S01]  /*c700*/  MUFU.EX2 R19, R19 ;  /* 0x0000001300137308 */ /* 0x000ee20000000800 */
[----:B------:R-:W-:Y:S02]  /*c710*/  F2FP.PACK_AB R30, R132, R134 ;  /* 0x00000086841e723e */ /* 0x000fe400000000ff */
[----:B-1----:R-:W-:-:S05]  /*c720*/  F2FP.PACK_AB R31, R7, R239 ;  /* 0x000000ef071f723e */ /* 0x002fca00000000ff */
[----:B------:R-:W1:Y:S01]  /*c730*/  MUFU.EX2 R134, R8 ;  /* 0x0000000800867308 */ /* 0x000e620000000800 */
[----:B--2---:R-:W-:Y:S02]  /*c740*/  LOP3.LUT R0, R191, R202, R4, 0x96, !PT ;  /* 0x000000cabf007212 */ /* 0x004fe400078e9604 */
[----:B------:R-:W-:-:S03]  /*c750*/  LOP3.LUT R4, R5, R203, R204, 0x96, !PT ;  /* 0x000000cb05047212 */ /* 0x000fc600078e96cc */
[----:B------:R-:W-:-:S04]  /*c760*/  IMAD.WIDE.U32 R138, R0, -0x2daee0ad, RZ ;  /* 0xd2511f53008a7825 */ /* 0x000fc800078e00ff */
[----:B------:R-:W-:-:S05]  /*c770*/  IMAD.WIDE.U32 R4, R4, -0x2daee0ad, RZ ;  /* 0xd2511f5304047825 */ /* 0x000fca00078e00ff */
[----:B------:R-:W-:Y:S02]  /*c780*/  LOP3.LUT R22, R5, R199, R200, 0x96, !PT ;  /* 0x000000c705167212 */ /* 0x000fe400078e96c8 */
[----:B------:R-:W-:-:S03]  /*c790*/  LOP3.LUT R4, R139, R198, R4, 0x96, !PT ;  /* 0x000000c68b047212 */ /* 0x000fc600078e9604 */
[----:B------:R-:W-:-:S04]  /*c7a0*/  IMAD.WIDE.U32 R22, R22, -0x326172a9, RZ ;  /* 0xcd9e8d5716167825 */ /* 0x000fc800078e00ff */
[----:B------:R-:W-:Y:S01]  /*c7b0*/  IMAD.WIDE.U32 R216, R4, -0x326172a9, RZ ;  /* 0xcd9e8d5704d87825 */ /* 0x000fe200078e00ff */
[----:B------:R-:W-:-:S03]  /*c7c0*/  LOP3.LUT R4, R23, R245, R190, 0x96, !PT ;  /* 0x000000f517047212 */ /* 0x000fc600078e96be */
[----:B------:R-:W-:Y:S01]  /*c7d0*/  FADD.FTZ R0, R239, R6 ;  /* 0x00000006ef007221 */ /* 0x000fe20000010000 */
[----:B------:R-:W-:Y:S01]  /*c7e0*/  LOP3.LUT R6, R217, R241, R22, 0x96, !PT ;  /* 0x000000f1d9067212 */ /* 0x000fe200078e9616 */
[----:B------:R-:W2:Y:S01]  /*c7f0*/  MUFU.EX2 R18, R18 ;  /* 0x0000001200127308 */ /* 0x000ea20000000800 */
[----:B------:R-:W-:-:S04]  /*c800*/  IMAD.WIDE.U32 R4, R4, -0x2daee0ad, RZ ;  /* 0xd2511f5304047825 */ /* 0x000fc800078e00ff */
[----:B------:R-:W-:Y:S02]  /*c810*/  FADD.FTZ R0, R7, R0 ;  /* 0x0000000007007221 */ /* 0x000fe40000010000 */
[----:B------:R-:W-:Y:S01]  /*c820*/  IMAD.WIDE.U32 R6, R6, -0x2daee0ad, RZ ;  /* 0xd2511f5306067825 */ /* 0x000fe200078e00ff */
[----:B------:R-:W-:-:S04]  /*c830*/  LOP3.LUT R138, R5, R197, R138, 0x96, !PT ;  /* 0x000000c5058a7212 */ /* 0x000fc800078e968a */
[----:B------:R-:W-:Y:S01]  /*c840*/  LOP3.LUT R4, R7, R240, R4, 0x96, !PT ;  /* 0x000000f007047212 */ /* 0x000fe200078e9604 */
[----:B---3--:R-:W-:Y:S02]  /*c850*/  FADD.FTZ R0, R19, R0 ;  /* 0x0000000013007221 */ /* 0x008fe40000010000 */
[----:B------:R-:W-:-:S04]  /*c860*/  IMAD.WIDE.U32 R138, R138, -0x326172a9, RZ ;  /* 0xcd9e8d578a8a7825 */ /* 0x000fc800078e00ff */
[----:B------:R-:W-:-:S04]  /*c870*/  IMAD.WIDE.U32 R4, R4, -0x326172a9, RZ ;  /* 0xcd9e8d5704047825 */ /* 0x000fc800078e00ff */
[----:B-1----:R-:W-:Y:S02]  /*c880*/  FADD.FTZ R8, R134, R9 ;  /* 0x0000000986087221 */ /* 0x002fe40000010000 */
[----:B--2---:R-:W-:Y:S01]  /*c890*/  FADD.FTZ R9, R18, R0 ;  /* 0x0000000012097221 */ /* 0x004fe20000010000 */
[----:B------:R-:W-:-:S04]  /*c8a0*/  LOP3.LUT R0, R5, R243, R138, 0x96, !PT ;  /* 0x000000f305007212 */ /* 0x000fc800078e968a */
[C---:B------:R-:W-:Y:S01]  /*c8b0*/  LOP3.LUT R7, R0.reuse, 0xff, RZ, 0xc0, !PT ;  /* 0x000000ff00077812 */ /* 0x040fe200078ec0ff */
[----:B------:R-:W1:Y:S03]  /*c8c0*/  MUFU.EX2 R11, R11 ;  /* 0x0000000b000b7308 */ /* 0x000e660000000800 */
[----:B------:R-:W-:Y:S02]  /*c8d0*/  ISETP.GE.U32.AND P0, PT, R221, R7, PT ;  /* 0x00000007dd00720c */ /* 0x000fe40003f06070 */
[----:B------:R-:W-:-:S04]  /*c8e0*/  LOP3.LUT R7, R0, 0xffff, RZ, 0xc0, !PT ;  /* 0x0000ffff00077812 */ /* 0x000fc800078ec0ff */
[----:B------:R-:W-:Y:S01]  /*c8f0*/  SHF.R.U32.HI R7, RZ, 0x8, R7 ;  /* 0x00000008ff077819 */ /* 0x000fe20000011607 */
[----:B------:R-:W2:Y:S01]  /*c900*/  MUFU.EX2 R13, R13 ;  /* 0x0000000d000d7308 */ /* 0x000ea20000000800 */
[----:B------:R-:W-:Y:S02]  /*c910*/  F2FP.PACK_AB R34, R18, R19 ;  /* 0x000000131222723e */ /* 0x000fe400000000ff */
[----:B------:R-:W-:-:S05]  /*c920*/  LOP3.LUT R7, R7, 0xffff, RZ, 0xc0, !PT ;  /* 0x0000ffff07077812 */ /* 0x000fca00078ec0ff */
[----:B------:R-:W3:Y:S01]  /*c930*/  MUFU.EX2 R25, R25 ;  /* 0x0000001900197308 */ /* 0x000ee20000000800 */
[----:B------:R-:W-:Y:S02]  /*c940*/  ISETP.GE.U32.AND P2, PT, R221, R7, PT ;  /* 0x00000007dd00720c */ /* 0x000fe40003f46070 */
[----:B------:R-:W-:-:S05]  /*c950*/  SHF.R.U32.HI R7, RZ, 0x10, R0 ;  /* 0x00000010ff077819 */ /* 0x000fca0000011600 */
[----:B------:R-:W4:Y:S01]  /*c960*/  MUFU.EX2 R18, R29 ;  /* 0x0000001d00127308 */ /* 0x000f220000000800 */
[----:B------:R-:W-:Y:S01]  /*c970*/  LOP3.LUT R7, R7, 0xff, RZ, 0xc0, !PT ;  /* 0x000000ff07077812 */ /* 0x000fe200078ec0ff */
[----:B-1----:R-:W-:-:S03]  /*c980*/  FADD.FTZ R8, R11, R8 ;  /* 0x000000080b087221 */ /* 0x002fc60000010000 */
[----:B------:R-:W-:Y:S01]  /*c990*/  ISETP.GE.U32.AND P1, PT, R221, R7, PT ;  /* 0x00000007dd00720c */ /* 0x000fe20003f26070 */
[----:B--2---:R-:W-:Y:S02]  /*c9a0*/  FADD.FTZ R7, R13, R8 ;  /* 0x000000080d077221 */ /* 0x004fe40000010000 */
[----:B---3--:R-:W-:Y:S01]  /*c9b0*/  FADD.FTZ R8, R25, R9 ;  /* 0x0000000919087221 */ /* 0x008fe20000010000 */
[----:B------:R-:W-:Y:S01]  /*c9c0*/  @!P0 HADD2 R135, -R26.H0_H0, -RZ.H0_H0 ;  /* 0xa00000ff1a878230 */ /* 0x000fe20000000900 */
[----:B------:R-:W-:Y:S02]  /*c9d0*/  SHF.R.U32.HI R0, RZ, 0x18, R0 ;  /* 0x00000018ff007819 */ /* 0x000fe40000011600 */
[C---:B----4-:R-:W-:Y:S01]  /*c9e0*/  FADD.FTZ R8, R18.reuse, R8 ;  /* 0x0000000812087221 */ /* 0x050fe20000010000 */
[----:B------:R-:W-:Y:S02]  /*c9f0*/  F2FP.PACK_AB R18, R18, R25 ;  /* 0x000000191212723e */ /* 0x000fe400000000ff */
[----:B------:R-:W-:-:S04]  /*ca00*/  PRMT R25, R26, 0x7632, R25 ;  /* 0x000076321a197816 */ /* 0x000fc80000000019 */
[----:B------:R-:W-:Y:S02]  /*ca10*/  PRMT R192, R26, 0x5410, R25 ;  /* 0x000054101ac07816 */ /* 0x000fe40000000019 */
[----:B------:R-:W-:Y:S02]  /*ca20*/  @!P0 PRMT R26, R135, 0x5410, RZ ;  /* 0x00005410871a8816 */ /* 0x000fe400000000ff */
[----:B------:R-:W-:Y:S02]  /*ca30*/  ISETP.GE.U32.AND P0, PT, R221, R0, PT ;  /* 0x00000000dd00720c */ /* 0x000fe40003f06070 */
[----:B------:R-:W-:Y:S01]  /*ca40*/  PRMT R29, R30, 0x7632, R29 ;  /* 0x000076321e1d7816 */ /* 0x000fe2000000001d */
[----:B------:R-:W1:Y:S01]  /*ca50*/  MUFU.EX2 R15, R15 ;  /* 0x0000000f000f7308 */ /* 0x000e620000000800 */
[----:B------:R-:W-:Y:S02]  /*ca60*/  LOP3.LUT R0, R4, 0xff, RZ, 0xc0, !PT ;  /* 0x000000ff04007812 */ /* 0x000fe400078ec0ff */
[----:B------:R-:W-:-:S07]  /*ca70*/  PRMT R209, R30, 0x5410, R29 ;  /* 0x000054101ed17816 */ /* 0x000fce000000001d */
[----:B------:R-:W-:-:S05]  /*ca80*/  @!P0 HADD2 R172, -R29.H0_H0, -RZ.H0_H0 ;  /* 0xa00000ff1dac8230 */ /* 0x000fca0000000900 */
[----:B------:R-:W-:Y:S02]  /*ca90*/  @!P0 PRMT R29, R172, 0x5410, RZ ;  /* 0x00005410ac1d8816 */ /* 0x000fe400000000ff */
[----:B------:R-:W-:Y:S01]  /*caa0*/  ISETP.GE.U32.AND P0, PT, R221, R0, PT ;  /* 0x00000000dd00720c */ /* 0x000fe20003f06070 */
[----:B------:R-:W2:Y:S01]  /*cab0*/  MUFU.EX2 R17, R17 ;  /* 0x0000001100117308 */ /* 0x000ea20000000800 */
[----:B------:R-:W-:Y:S02]  /*cac0*/  F2FP.PACK_AB R24, R237, R238 ;  /* 0x000000eeed18723e */ /* 0x000fe400000000ff */
[----:B------:R-:W-:Y:S02]  /*cad0*/  LOP3.LUT R0, R4, 0xffff, RZ, 0xc0, !PT ;  /* 0x0000ffff04007812 */ /* 0x000fe400078ec0ff */
[----:B------:R-:W-:Y:S01]  /*cae0*/  SHF.R.U32.HI R5, RZ, 0x10, R4 ;  /* 0x00000010ff057819 */ /* 0x000fe20000011604 */
[C---:B-1----:R-:W-:Y:S01]  /*caf0*/  FADD.FTZ R9, R15.reuse, R7 ;  /* 0x000000070f097221 */ /* 0x042fe20000010000 */
[----:B------:R-:W-:Y:S01]  /*cb00*/  F2FP.PACK_AB R132, R15, R13 ;  /* 0x0000000d0f84723e */ /* 0x000fe200000000ff */
[----:B------:R-:W-:Y:S01]  /*cb10*/  @!P1 HADD2 R176, -R30.H0_H0, -RZ.H0_H0 ;  /* 0xa00000ff1eb09230 */ /* 0x000fe20000000900 */
[----:B------:R1:W3:Y:S01]  /*cb20*/  MUFU.EX2 R13, R32 ;  /* 0x00000020000d7308 */ /* 0x0002e20000000800 */
[----:B------:R-:W-:-:S02]  /*cb30*/  PRMT R27, R24, 0x7632, R27 ;  /* 0x00007632181b7816 */ /* 0x000fc4000000001b */
[----:B------:R-:W-:Y:S01]  /*cb40*/  @!P0 HADD2 R180, -R24.H0_H0, -RZ.H0_H0 ;  /* 0xa00000ff18b48230 */ /* 0x000fe20000000900 */
[----:B------:R-:W-:Y:S02]  /*cb50*/  SHF.R.U32.HI R7, RZ, 0x18, R4 ;  /* 0x00000018ff077819 */ /* 0x000fe40000011604 */
[----:B------:R-:W-:Y:S02]  /*cb60*/  LOP3.LUT R4, R5, 0xff, RZ, 0xc0, !PT ;  /* 0x000000ff05047812 */ /* 0x000fe400078ec0ff */
[----:B------:R-:W-:Y:S01]  /*cb70*/  SHF.R.U32.HI R0, RZ, 0x8, R0 ;  /* 0x00000008ff007819 */ /* 0x000fe20000011600 */
[----:B------:R-:W-:Y:S01]  /*cb80*/  @!P2 HADD2 R177, -R25.H0_H0, -RZ.H0_H0 ;  /* 0xa00000ff19b1a230 */ /* 0x000fe20000000900 */
[----:B------:R-:W-:Y:S02]  /*cb90*/  PRMT R211, R24, 0x5410, R27 ;  /* 0x0000541018d37816 */ /* 0x000fe4000000001b */
[----:B------:R-:W-:Y:S02]  /*cba0*/  @!P1 PRMT R30, R176, 0x5410, RZ ;  /* 0x00005410b01e9816 */ /* 0x000fe400000000ff */
[----:B------:R-:W-:-:S02]  /*cbb0*/  @!P0 PRMT R24, R180, 0x5410, RZ ;  /* 0x00005410b4188816 */ /* 0x000fc400000000ff */
[C---:B------:R-:W-:Y:S02]  /*cbc0*/  ISETP.GE.U32.AND P1, PT, R221.reuse, R4, PT ;  /* 0x00000004dd00720c */ /* 0x040fe40003f26070 */
[----:B------:R-:W-:Y:S02]  /*cbd0*/  ISETP.GE.U32.AND P0, PT, R221, R7, PT ;  /* 0x00000007dd00720c */ /* 0x000fe40003f06070 */
[----:B------:R-:W-:Y:S02]  /*cbe0*/  LOP3.LUT R0, R0, 0xffff, RZ, 0xc0, !PT ;  /* 0x0000ffff00007812 */ /* 0x000fe400078ec0ff */
[----:B------:R-:W-:Y:S02]  /*cbf0*/  LOP3.LUT R4, R139, R242, R216, 0x96, !PT ;  /* 0x000000f28b047212 */ /* 0x000fe400078e96d8 */
[----:B------:R-:W-:Y:S02]  /*cc00*/  @!P2 PRMT R25, R177, 0x5410, RZ ;  /* 0x00005410b119a816 */ /* 0x000fe400000000ff */
[----:B------:R-:W-:Y:S01]  /*cc10*/  ISETP.GE.U32.AND P2, PT, R221, R0, PT ;  /* 0x00000000dd00720c */ /* 0x000fe20003f46070 */
[----:B--2---:R-:W-:-:S02]  /*cc20*/  FADD.FTZ R0, R17, R9 ;  /* 0x0000000911007221 */ /* 0x004fc40000010000 */
[----:B------:R-:W-:Y:S01]  /*cc30*/  IMAD.WIDE.U32 R4, R4, -0x2daee0ad, RZ ;  /* 0xd2511f5304047825 */ /* 0x000fe200078e00ff */
[----:B-1----:R-:W-:-:S03]  /*cc40*/  PRMT R32, R28, 0x7632, R32 ;  /* 0x000076321c207816 */ /* 0x002fc60000000020 */
[----:B---3--:R-:W-:Y:S01]  /*cc50*/  FADD.FTZ R9, R13, R0 ;  /* 0x000000000d097221 */ /* 0x008fe20000010000 */
[----:B------:R-:W-:Y:S01]  /*cc60*/  LOP3.LUT R0, R5, R249, R6, 0x96, !PT ;  /* 0x000000f905007212 */ /* 0x000fe200078e9606 */
[----:B------:R-:W-:Y:S01]  /*cc70*/  @!P0 HADD2 R182, -R32.H0_H0, -RZ.H0_H0 ;  /* 0xa00000ff20b68230 */ /* 0x000fe20000000900 */
[----:B------:R-:W-:Y:S02]  /*cc80*/  PRMT R247, R28, 0x5410, R32 ;  /* 0x000054101cf77816 */ /* 0x000fe40000000020 */
[----:B------:R-:W-:Y:S02]  /*cc90*/  LOP3.LUT R6, R0, 0xff, RZ, 0xc0, !PT ;  /* 0x000000ff00067812 */ /* 0x000fe400078ec0ff */
[----:B------:R-:W-:Y:S02]  /*cca0*/  @!P0 PRMT R32, R182, 0x5410, RZ ;  /* 0x00005410b6208816 */ /* 0x000fe400000000ff */
[----:B------:R-:W-:Y:S01]  /*ccb0*/  ISETP.GE.U32.AND P0, PT, R221, R6, PT ;  /* 0x00000006dd00720c */ /* 0x000fe20003f06070 */
[----:B------:R-:W1:Y:S01]  /*ccc0*/  MUFU.EX2 R133, R133 ;  /* 0x0000008500857308 */ /* 0x000e620000000800 */
[----:B------:R-:W-:-:S02]  /*ccd0*/  F2FP.PACK_AB R134, R11, R134 ;  /* 0x000000860b86723e */ /* 0x000fc400000000ff */
[----:B------:R-:W-:-:S05]  /*cce0*/  SHF.R.U32.HI R7, RZ, 0x10, R0 ;  /* 0x00000010ff077819 */ /* 0x000fca0000011600 */
[----:B------:R-:W2:Y:S01]  /*ccf0*/  MUFU.EX2 R11, R33 ;  /* 0x00000021000b7308 */ /* 0x000ea20000000800 */
[----:B------:R-:W-:Y:S01]  /*cd00*/  PRMT R135, R31, 0x7632, R135 ;  /* 0x000076321f877816 */ /* 0x000fe20000000087 */
[----:B------:R-:W-:Y:S01]  /*cd10*/  @!P1 HADD2 R181, -R28.H0_H0, -RZ.H0_H0 ;  /* 0xa00000ff1cb59230 */ /* 0x000fe20000000900 */
[----:B------:R-:W-:Y:S01]  /*cd20*/  LOP3.LUT R6, R0, 0xffff, RZ, 0xc0, !PT ;  /* 0x0000ffff00067812 */ /* 0x000fe200078ec0ff */
[----:B------:R-:W-:Y:S01]  /*cd30*/  @!P0 HADD2 R183, -R31.H0_H0, -RZ.H0_H0 ;  /* 0xa00000ff1fb78230 */ /* 0x000fe20000000900 */
[----:B------:R-:W-:Y:S02]  /*cd40*/  SHF.R.U32.HI R0, RZ, 0x18, R0 ;  /* 0x00000018ff007819 */ /* 0x000fe40000011600 */
[----:B------:R-:W-:Y:S02]  /*cd50*/  LOP3.LUT R7, R7, 0xff, RZ, 0xc0, !PT ;  /* 0x000000ff07077812 */ /* 0x000fe400078ec0ff */
[----:B------:R-:W-:Y:S02]  /*cd60*/  PRMT R207, R31, 0x5410, R135 ;  /* 0x000054101fcf7816 */ /* 0x000fe40000000087 */
[----:B------:R-:W-:-:S02]  /*cd70*/  @!P0 PRMT R31, R183, 0x5410, RZ ;  /* 0x00005410b71f8816 */ /* 0x000fc400000000ff */
[----:B------:R-:W-:Y:S02]  /*cd80*/  @!P1 PRMT R28, R181, 0x5410, RZ ;  /* 0x00005410b51c9816 */ /* 0x000fe400000000ff */
[C---:B------:R-:W-:Y:S02]  /*cd90*/  ISETP.GE.U32.AND P0, PT, R221.reuse, R0, PT ;  /* 0x00000000dd00720c */ /* 0x040fe40003f06070 */
[----:B------:R-:W-:Y:S01]  /*cda0*/  ISETP.GE.U32.AND P1, PT, R221, R7, PT ;  /* 0x00000007dd00720c */ /* 0x000fe20003f26070 */
[----:B-1----:R-:W-:Y:S01]  /*cdb0*/  FADD.FTZ R7, R133, R8 ;  /* 0x0000000885077221 */ /* 0x002fe20000010000 */
[----:B------:R-:W-:Y:S01]  /*cdc0*/  SHF.R.U32.HI R6, RZ, 0x8, R6 ;  /* 0x00000008ff067819 */ /* 0x000fe20000011606 */
[----:B------:R-:W-:Y:S02]  /*cdd0*/  @!P2 HADD2 R179, -R27.H0_H0, -RZ.H0_H0 ;  /* 0xa00000ff1bb3a230 */ /* 0x000fe40000000900 */
[C---:B--2---:R-:W-:Y:S01]  /*cde0*/  FADD.FTZ R7, R11.reuse, R7 ;  /* 0x000000070b077221 */ /* 0x044fe20000010000 */
[----:B------:R-:W-:-:S02]  /*cdf0*/  F2FP.PACK_AB R11, R11, R133 ;  /* 0x000000850b0b723e */ /* 0x000fc400000000ff */
[----:B------:R-:W-:Y:S02]  /*ce00*/  PRMT R133, R134, 0x7632, R133 ;  /* 0x0000763286857816 */ /* 0x000fe40000000085 */
[----:B------:R-:W-:Y:S02]  /*ce10*/  LOP3.LUT R6, R6, 0xffff, RZ, 0xc0, !PT ;  /* 0x0000ffff06067812 */ /* 0x000fe400078ec0ff */
[----:B------:R-:W-:Y:S01]  /*ce20*/  @!P2 PRMT R27, R179, 0x5410, RZ ;  /* 0x00005410b31ba816 */ /* 0x000fe200000000ff */
[----:B------:R-:W-:Y:S01]  /*ce30*/  @!P0 HADD2 R184, -R133.H0_H0, -RZ.H0_H0 ;  /* 0xa00000ff85b88230 */ /* 0x000fe20000000900 */
[----:B------:R-:W-:Y:S02]  /*ce40*/  ISETP.GE.U32.AND P2, PT, R221, R6, PT ;  /* 0x00000006dd00720c */ /* 0x000fe40003f46070 */
[----:B------:R-:W-:Y:S01]  /*ce50*/  LOP3.LUT R0, R4, 0xff, RZ, 0xc0, !PT ;  /* 0x000000ff04007812 */ /* 0x000fe200078ec0ff */
[----:B------:R-:W1:Y:S01]  /*ce60*/  MUFU.EX2 R20, R20 ;  /* 0x0000001400147308 */ /* 0x000e620000000800 */
[----:B------:R-:W-:-:S02]  /*ce70*/  PRMT R206, R134, 0x5410, R133 ;  /* 0x0000541086ce7816 */ /* 0x000fc40000000085 */
[----:B------:R-:W-:Y:S02]  /*ce80*/  @!P0 PRMT R133, R184, 0x5410, RZ ;  /* 0x00005410b8858816 */ /* 0x000fe400000000ff */
[----:B------:R-:W-:Y:S02]  /*ce90*/  ISETP.GE.U32.AND P0, PT, R221, R0, PT ;  /* 0x00000000dd00720c */ /* 0x000fe40003f06070 */
[----:B------:R-:W-:Y:S01]  /*cea0*/  LOP3.LUT R0, R4, 0xffff, RZ, 0xc0, !PT ;  /* 0x0000ffff04007812 */ /* 0x000fe200078ec0ff */
[----:B------:R-:W2:Y:S03]  /*ceb0*/  MUFU.EX2 R35, R35 ;  /* 0x0000002300237308 */ /* 0x000ea60000000800 */
[----:B------:R-:W-:Y:S01]  /*cec0*/  SHF.R.U32.HI R0, RZ, 0x8, R0 ;  /* 0x00000008ff007819 */ /* 0x000fe20000011600 */
[----:B------:R-:W-:-:S04]  /*ced0*/  @!P2 HADD2 R186, -R135.H0_H0, -RZ.H0_H0 ;  /* 0xa00000ff87baa230 */ /* 0x000fc80000000900 */
[----:B------:R-:W3:Y:S01]  /*cee0*/  MUFU.EX2 R14, R14 ;  /* 0x0000000e000e7308 */ /* 0x000ee20000000800 */
[----:B------:R-:W-:Y:S02]  /*cef0*/  LOP3.LUT R0, R0, 0xffff, RZ, 0xc0, !PT ;  /* 0x0000ffff00007812 */ /* 0x000fe400078ec0ff */
[----:B------:R-:W-:Y:S02]  /*cf00*/  @!P2 PRMT R135, R186, 0x5410, RZ ;  /* 0x00005410ba87a816 */ /* 0x000fe400000000ff */
[----:B------:R-:W-:-:S03]  /*cf10*/  SHF.R.U32.HI R5, RZ, 0x10, R4 ;  /* 0x00000010ff057819 */ /* 0x000fc60000011604 */
[----:B------:R-:W4:Y:S01]  /*cf20*/  MUFU.EX2 R174, R174 ;  /* 0x000000ae00ae7308 */ /* 0x000f220000000800 */
[----:B------:R-:W-:Y:S01]  /*cf30*/  ISETP.GE.U32.AND P2, PT, R221, R0, PT ;  /* 0x00000000dd00720c */ /* 0x000fe20003f46070 */
[----:B-1----:R-:W-:Y:S01]  /*cf40*/  FADD.FTZ R0, R20, R9 ;  /* 0x0000000914007221 */ /* 0x002fe20000010000 */
[----:B------:R-:W-:Y:S01]  /*cf50*/  @!P1 HADD2 R185, -R134.H0_H0, -RZ.H0_H0 ;  /* 0xa00000ff86b99230 */ /* 0x000fe20000000900 */
[----:B------:R-:W-:-:S04]  /*cf60*/  SHF.R.U32.HI R6, RZ, 0x18, R4 ;  /* 0x00000018ff067819 */ /* 0x000fc80000011604 */
[----:B------:R-:W1:Y:S01]  /*cf70*/  MUFU.EX2 R15, R173 ;  /* 0x000000ad000f7308 */ /* 0x000e620000000800 */
[----:B------:R-:W-:Y:S01]  /*cf80*/  LOP3.LUT R4, R5, 0xff, RZ, 0xc0, !PT ;  /* 0x000000ff05047812 */ /* 0x000fe200078ec0ff */
[----:B--2---:R-:W-:Y:S01]  /*cf90*/  FADD.FTZ R0, R35, R0 ;  /* 0x0000000023007221 */ /* 0x004fe20000010000 */
[----:B------:R-:W-:Y:S02]  /*cfa0*/  @!P1 PRMT R134, R185, 0x5410, RZ ;  /* 0x00005410b9869816 */ /* 0x000fe400000000ff */
[----:B------:R-:W-:-:S03]  /*cfb0*/  ISETP.GE.U32.AND P1, PT, R221, R4, PT ;  /* 0x00000004dd00720c */ /* 0x000fc60003f26070 */
[----:B------:R-:W2:Y:S01]  /*cfc0*/  MUFU.EX2 R10, R10 ;  /* 0x0000000a000a7308 */ /* 0x000ea20000000800 */
[----:B---3--:R-:W-:Y:S01]  /*cfd0*/  FADD.FTZ R0, R14, R0 ;  /* 0x000000000e007221 */ /* 0x008fe20000010000 */
[----:B------:R-:W-:Y:S01]  /*cfe0*/  @!P0 HADD2 R187, -R34.H0_H0, -RZ.H0_H0 ;  /* 0xa00000ff22bb8230 */ /* 0x000fe20000000900 */
[----:B------:R-:W-:Y:S02]  /*cff0*/  PRMT R33, R34, 0x7632, R33 ;  /* 0x0000763222217816 */ /* 0x000fe40000000021 */
[----:B----4-:R-:W-:Y:S02]  /*d000*/  FADD.FTZ R0, R174, R0 ;  /* 0x00000000ae007221 */ /* 0x010fe40000010000 */
[----:B------:R-:W-:Y:S02]  /*d010*/  PRMT R205, R34, 0x5410, R33 ;  /* 0x0000541022cd7816 */ /* 0x000fe40000000021 */
[----:B-1----:R-:W-:Y:S01]  /*d020*/  FADD.FTZ R0, R15, R0 ;  /* 0x000000000f007221 */ /* 0x002fe20000010000 */
[----:B------:R-:W-:Y:S01]  /*d030*/  @!P0 PRMT R34, R187, 0x5410, RZ ;  /* 0x00005410bb228816 */ /* 0x000fe200000000ff */
[----:B------:R-:W-:Y:S01]  /*d040*/  @!P2 HADD2 R219, -R33.H0_H0, -RZ.H0_H0 ;  /* 0xa00000ff21dba230 */ /* 0x000fe20000000900 */
[----:B------:R-:W-:Y:S01]  /*d050*/  ISETP.GE.U32.AND P0, PT, R221, R6, PT ;  /* 0x00000006dd00720c */ /* 0x000fe20003f06070 */
[----:B------:R-:W-:Y:S01]  /*d060*/  @!P1 HADD2 R223, -R132.H0_H0, -RZ.H0_H0 ;  /* 0xa00000ff84df9230 */ /* 0x000fe20000000900 */
[----:B------:R-:W-:-:S02]  /*d070*/  F2FP.PACK_AB R172, R35, R20 ;  /* 0x0000001423ac723e */ /* 0x000fc400000000ff */
[----:B------:R-:W-:Y:S01]  /*d080*/  PRMT R35, R132, 0x7632, R35 ;  /* 0x0000763284237816 */ /* 0x000fe20000000023 */
[----:B--2---:R-:W-:Y:S01]  /*d090*/  FADD.FTZ R0, R10, R0 ;  /* 0x000000000a007221 */ /* 0x004fe20000010000 */
[----:B------:R-:W-:Y:S01]  /*d0a0*/  @!P2 PRMT R33, R219, 0x5410, RZ ;  /* 0x00005410db21a816 */ /* 0x000fe200000000ff */
[----:B------:R1:W2:Y:S01]  /*d0b0*/  MUFU.EX2 R4, R175 ;  /* 0x000000af00047308 */ /* 0x0002a20000000800 */
[-C--:B------:R-:W-:Y:S01]  /*d0c0*/  FMUL.FTZ R177, R149, R3.reuse ;  /* 0x0000000395b17220 */ /* 0x080fe20000410000 */
[----:B------:R-:W-:Y:S01]  /*d0d0*/  PRMT R219, R132, 0x5410, R35 ;  /* 0x0000541084db7816 */ /* 0x000fe20000000023 */
[-C--:B------:R-:W-:Y:S01]  /*d0e0*/  FMUL.FTZ R149, R72, R3.reuse ;  /* 0x0000000348957220 */ /* 0x080fe20000410000 */
[----:B------:R-:W-:Y:S01]  /*d0f0*/  F2FP.PACK_AB R173, R174, R14 ;  /* 0x0000000eaead723e */ /* 0x000fe200000000ff */
[----:B------:R-:W-:Y:S01]  /*d100*/  FMUL.FTZ R9, R101, R3 ;  /* 0x0000000365097220 */ /* 0x000fe20000410000 */
[----:B------:R-:W-:Y:S01]  /*d110*/  @!P1 PRMT R132, R223, 0x5410, RZ ;  /* 0x00005410df849816 */ /* 0x000fe200000000ff */
[----:B------:R3:W-:Y:S01]  /*d120*/  STL [R1+0xc0], R0 ;  /* 0x0000c00001007387 */ /* 0x0007e20000100800 */
[----:B------:R-:W-:Y:S01]  /*d130*/  MOV R174, R241 ;  /* 0x000000f100ae7202 */ /* 0x000fe20000000f00 */
[----:B------:R-:W-:-:S02]  /*d140*/  FMUL.FTZ R180, R140, R3 ;  /* 0x000000038cb47220 */ /* 0x000fc40000410000 */
[-C--:B------:R-:W-:Y:S02]  /*d150*/  FMUL.FTZ R181, R141, R3.reuse ;  /* 0x000000038db57220 */ /* 0x080fe40000410000 */
[-C--:B------:R-:W-:Y:S02]  /*d160*/  FMUL.FTZ R136, R73, R3.reuse ;  /* 0x0000000349887220 */ /* 0x080fe40000410000 */
[-C--:B------:R-:W-:Y:S02]  /*d170*/  FMUL.FTZ R244, R84, R3.reuse ;  /* 0x0000000354f47220 */ /* 0x080fe40000410000 */
[----:B-1----:R-:W-:Y:S02]  /*d180*/  IMAD.MOV.U32 R175, RZ, RZ, R240 ;  /* 0x000000ffffaf7224 */ /* 0x002fe400078e00f0 */
        /* <DEDUP_REMOVED lines=35> */
[-C--:B---3--:R-:W-:Y:S02]  /*d3c0*/  FMUL.FTZ R0, R76, R3.reuse ;  /* 0x000000034c007220 */ /* 0x088fe40000410000 */
        /* <DEDUP_REMOVED lines=20> */
[----:B------:R-:W-:Y:S02]  /*d510*/  FMUL.FTZ R210, R129, R3 ;  /* 0x0000000381d27220 */ /* 0x000fe40000410000 */
[----:B------:R1:W3:Y:S01]  /*d520*/  MUFU.EX2 R3, R178 ;  /* 0x000000b200037308 */ /* 0x0002e20000000800 */
[----:B------:R-:W-:Y:S01]  /*d530*/  MOV R36, R208 ;  /* 0x000000d000247202 */ /* 0x000fe20000000f00 */
[----:B------:R-:W-:Y:S01]  /*d540*/  @!P0 HADD2 R222, -R35.H0_H0, -RZ.H0_H0 ;  /* 0xa00000ff23de8230 */ /* 0x000fe20000000900 */
[----:B------:R-:W-:-:S03]  /*d550*/  FMUL.FTZ R179, R151, R2 ;  /* 0x0000000297b37220 */ /* 0x000fc60000410000 */
[----:B------:R-:W-:Y:S01]  /*d560*/  IMAD.WIDE.U32 R36, R36, -0x326172a9, RZ ;  /* 0xcd9e8d5724247825 */ /* 0x000fe200078e00ff */
[----:B------:R-:W-:Y:S02]  /*d570*/  @!P0 PRMT R35, R222, 0x5410, RZ ;  /* 0x00005410de238816 */ /* 0x000fe400000000ff */
[----:B------:R-:W-:Y:S01]  /*d580*/  MOV R124, R242 ;  /* 0x000000f2007c7202 */ /* 0x000fe20000000f00 */
[----:B------:R-:W-:Y:S01]  /*d590*/  IMAD.MOV.U32 R148, RZ, RZ, R211 ;  /* 0x000000ffff947224 */ /* 0x000fe200078e00d3 */
[----:B------:R-:W-:Y:S01]  /*d5a0*/  MOV R222, R209 ;  /* 0x000000d100de7202 */ /* 0x000fe20000000f00 */
[----:B------:R-:W-:Y:S02]  /*d5b0*/  FMUL.FTZ R225, R98, R2 ;  /* 0x0000000262e17220 */ /* 0x000fe40000410000 */
[----:B------:R-:W-:Y:S02]  /*d5c0*/  IMAD.MOV.U32 R151, RZ, RZ, R243 ;  /* 0x000000ffff977224 */ /* 0x000fe400078e00f3 */
[----:B------:R-:W-:-:S02]  /*d5d0*/  IMAD.MOV.U32 R108, RZ, RZ, R216 ;  /* 0x000000ffff6c7224 */ /* 0x000fc400078e00d8 */
[----:B------:R-:W-:Y:S02]  /*d5e0*/  IMAD.MOV.U32 R109, RZ, RZ, R217 ;  /* 0x000000ffff6d7224 */ /* 0x000fe400078e00d9 */
        /* <DEDUP_REMOVED lines=13> */
[-C--:B-1----:R-:W-:Y:S02]  /*d6c0*/  FMUL.FTZ R178, R150, R2.reuse ;  /* 0x0000000296b27220 */ /* 0x082fe40000410000 */
[----:B------:R-:W-:Y:S02]  /*d6d0*/  IMAD.MOV.U32 R77, RZ, RZ, R0 ;  /* 0x000000ffff4d7224 */ /* 0x000fe400078e0000 */
        /* <DEDUP_REMOVED lines=47> */
[----:B------:R-:W-:Y:S01]  /*d9d0*/  FMUL.FTZ R208, R131, R2 ;  /* 0x0000000283d07220 */ /* 0x000fe20000410000 */
[----:B------:R-:W-:Y:S01]  /*d9e0*/  LOP3.LUT R2, R37, R203, R204, 0x96, !PT ;  /* 0x000000cb25027212 */ /* 0x000fe200078e96cc */
[----:B--2---:R-:W-:Y:S01]  /*d9f0*/  FADD.FTZ R0, R4, R7 ;  /* 0x0000000704007221 */ /* 0x004fe20000010000 */
[----:B------:R-:W-:Y:S02]  /*da00*/  F2FP.PACK_AB R15, R10, R15 ;  /* 0x0000000f0a0f723e */ /* 0x000fe400000000ff */
[C---:B---3--:R-:W-:Y:S01]  /*da10*/  F2FP.PACK_AB R14, R3.reuse, R4 ;  /* 0x00000004030e723e */ /* 0x048fe200000000ff */
[----:B------:R-:W-:-:S02]  /*da20*/  FADD.FTZ R10, R3, R0 ;  /* 0x00000000030a7221 */ /* 0x000fc40000010000 */
[----:B------:R-:W-:Y:S01]  /*da30*/  IMAD.WIDE.U32 R2, R2, -0x2daee0ad, RZ ;  /* 0xd2511f5302027825 */ /* 0x000fe200078e00ff */
[----:B------:R-:W-:-:S04]  /*da40*/  MOV R88, R77 ;  /* 0x0000004d00587202 */ /* 0x000fc80000000f00 */
[----:B------:R-:W-:Y:S02]  /*da50*/  LOP3.LUT R0, R3, R199, R200, 0x96, !PT ;  /* 0x000000c703007212 */ /* 0x000fe400078e96c8 */
[----:B------:R-:W-:Y:S01]  /*da60*/  LOP3.LUT R3, R191, R202, R36, 0x96, !PT ;  /* 0x000000cabf037212 */ /* 0x000fe200078e9624 */
[----:B------:R-:W-:Y:S01]  /*da70*/  IMAD.MOV.U32 R143, RZ, RZ, R109 ;  /* 0x000000ffff8f7224 */ /* 0x000fe200078e006d */
[----:B------:R-:W-:Y:S01]  /*da80*/  MOV R77, R5 ;  /* 0x00000005004d7202 */ /* 0x000fe20000000f00 */
[----:B------:R-:W-:Y:S01]  /*da90*/  IMAD.MOV.U32 R142, RZ, RZ, R108 ;  /* 0x000000ffff8e7224 */ /* 0x000fe200078e006c */
[----:B------:R-:W-:Y:S01]  /*daa0*/  MOV R108, R9 ;  /* 0x00000009006c7202 */ /* 0x000fe20000000f00 */
[----:B------:R-:W-:Y:S02]  /*dab0*/  IMAD.MOV.U32 R109, RZ, RZ, R72 ;  /* 0x000000ffff6d7224 */ /* 0x000fe400078e0048 */
[----:B------:R-:W-:-:S04]  /*dac0*/  IMAD.WIDE.U32 R4, R3, -0x2daee0ad, RZ ;  /* 0xd2511f5303047825 */ /* 0x000fc800078e00ff */
[----:B------:R-:W-:Y:S02]  /*dad0*/  IMAD.MOV.U32 R72, RZ, RZ, R8 ;  /* 0x000000ffff487224 */ /* 0x000fe400078e0008 */
[----:B------:R-:W-:Y:S01]  /*dae0*/  IMAD.WIDE.U32 R8, R0, -0x326172a9, RZ ;  /* 0xcd9e8d5700087825 */ /* 0x000fe200078e00ff */
[----:B------:R-:W-:-:S03]  /*daf0*/  LOP3.LUT R0, R5, R198, R2, 0x96, !PT ;  /* 0x000000c605007212 */ /* 0x000fc600078e9602 */
[----:B------:R-:W-:Y:S01]  /*db00*/  IMAD.MOV.U32 R96, RZ, RZ, R73 ;  /* 0x000000ffff607224 */ /* 0x000fe200078e0049 */
[----:B------:R-:W-:Y:S01]  /*db10*/  LOP3.LUT R3, R9, R245, R190, 0x96, !PT ;  /* 0x000000f509037212 */ /* 0x000fe200078e96be */
[----:B------:R-:W-:Y:S02]  /*db20*/  IMAD.MOV.U32 R73, RZ, RZ, R6 ;  /* 0x000000ffff497224 */ /* 0x000fe400078e0006 */
[----:B------:R-:W-:-:S04]  /*db30*/  IMAD.WIDE.U32 R6, R0, -0x326172a9, RZ ;  /* 0xcd9e8d5700067825 */ /* 0x000fc800078e00ff */
[----:B------:R-:W-:Y:S01]  /*db40*/  IMAD.WIDE.U32 R2, R3, -0x2daee0ad, RZ ;  /* 0xd2511f5303027825 */ /* 0x000fe200078e00ff */
[----:B------:R-:W-:-:S04]  /*db50*/  LOP3.LUT R0, R7, R174, R8, 0x96, !PT ;  /* 0x000000ae07007212 */ /* 0x000fc800078e9608 */
[----:B------:R-:W-:Y:S01]  /*db60*/  LOP3.LUT R3, R3, R197, R4, 0x96, !PT ;  /* 0x000000c503037212 */ /* 0x000fe200078e9604 */
[----:B------:R-:W-:-:S04]  /*db70*/  IMAD.WIDE.U32 R8, R0, -0x2daee0ad, RZ ;  /* 0xd2511f5300087825 */ /* 0x000fc800078e00ff */
[----:B------:R-:W-:Y:S01]  /*db80*/  IMAD.WIDE.U32 R4, R3, -0x326172a9, RZ ;  /* 0xcd9e8d5703047825 */ /* 0x000fe200078e00ff */
[----:B------:R-:W-:-:S04]  /*db90*/  LOP3.LUT R2, R9, R175, R2, 0x96, !PT ;  /* 0x000000af09027212 */ /* 0x000fc800078e9602 */
[----:B------:R-:W-:Y:S02]  /*dba0*/  LOP3.LUT R6, R5, R124, R6, 0x96, !PT ;  /* 0x0000007c05067212 */ /* 0x000fe400078e9606 */
[----:B------:R-:W1:Y:S01]  /*dbb0*/  MUFU.EX2 R5, R252 ;  /* 0x000000fc00057308 */ /* 0x000e620000000800 */
[----:B------:R-:W-:-:S07]  /*dbc0*/  IMAD.WIDE.U32 R2, R2, -0x326172a9, RZ ;  /* 0xcd9e8d5702027825 */ /* 0x000fce00078e00ff */
[----:B------:R-:W2:Y:S01]  /*dbd0*/  MUFU.EX2 R7, R248 ;  /* 0x000000f800077308 */ /* 0x000ea20000000800 */
[----:B------:R-:W-:-:S04]  /*dbe0*/  LOP3.LUT R0, R3, R151, R4, 0x96, !PT ;  /* 0x0000009703007212 */ /* 0x000fc800078e9604 */
[----:B------:R-:W-:-:S04]  /*dbf0*/  LOP3.LUT R4, R0, 0xff, RZ, 0xc0, !PT ;  /* 0x000000ff00047812 */ /* 0x000fc800078ec0ff */
[----:B------:R-:W-:Y:S01]  /*dc00*/  ISETP.GE.U32.AND P0, PT, R221, R4, PT ;  /* 0x00000004dd00720c */ /* 0x000fe20003f06070 */
[----:B-1----:R-:W-:-:S04]  /*dc10*/  FADD.FTZ R4, R5, R10 ;  /* 0x0000000a05047221 */ /* 0x002fc80000010000 */
[----:B--2---:R-:W-:Y:S01]  /*dc20*/  FADD.FTZ R4, R7, R4 ;  /* 0x0000000407047221 */ /* 0x004fe20000010000 */
[----:B------:R-:W-:-:S04]  /*dc30*/  PRMT R20, R18, 0x7610, R20 ;  /* 0x0000761012147816 */ /* 0x000fc80000000014 */
[----:B------:R1:W-:Y:S03]  /*dc40*/  STL [R1+0xbc], R4 ;  /* 0x0000bc0401007387 */ /* 0x0003e60000100800 */
[----:B------:R-:W-:Y:S01]  /*dc50*/  @!P0 HADD2 R12, -R20.H0_H0, -RZ.H0_H0 ;  /* 0xa00000ff140c8230 */ /* 0x000fe20000000900 */
[----:B------:R-:W-:Y:S02]  /*dc60*/  PRMT R19, R18, 0x7632, R19 ;  /* 0x0000763212137816 */ /* 0x000fe40000000013 */
[----:B------:R-:W-:Y:S01]  /*dc70*/  MOV R117, R148 ;  /* 0x0000009400757202 */ /* 0x000fe20000000f00 */
[----:B------:R-:W-:Y:S01]  /*dc80*/  IMAD.MOV.U32 R148, RZ, RZ, R192 ;  /* 0x000000ffff947224 */ /* 0x000fe200078e00c0 */
[----:B------:R-:W-:Y:S02]  /*dc90*/  PRMT R192, R20, 0x5410, R19 ;  /* 0x0000541014c07816 */ /* 0x000fe40000000013 */
[----:B------:R-:W-:-:S02]  /*dca0*/  @!P0 PRMT R20, R12, 0x5410, RZ ;  /* 0x000054100c148816 */ /* 0x000fc400000000ff */
[----:B-1----:R-:W-:-:S04]  /*dcb0*/  LOP3.LUT R4, R0, 0xffff, RZ, 0xc0, !PT ;  /* 0x0000ffff00047812 */ /* 0x002fc800078ec0ff */
[----:B------:R-:W-:-:S04]  /*dcc0*/  SHF.R.U32.HI R4, RZ, 0x8, R4 ;  /* 0x00000008ff047819 */ /* 0x000fc80000011604 */
[----:B------:R-:W-:-:S04]  /*dcd0*/  LOP3.LUT R4, R4, 0xffff, RZ, 0xc0, !PT ;  /* 0x0000ffff04047812 */ /* 0x000fc800078ec0ff */
[----:B------:R-:W-:Y:S02]  /*dce0*/  ISETP.GE.U32.AND P0, PT, R221, R4, PT ;  /* 0x00000004dd00720c */ /* 0x000fe40003f06070 */
[----:B------:R-:W-:-:S11]  /*dcf0*/  SHF.R.U32.HI R4, RZ, 0x18, R0 ;  /* 0x00000018ff047819 */ /* 0x000fd60000011600 */
[----:B------:R-:W-:-:S05]  /*dd00*/  @!P0 HADD2 R16, -R19.H0_H0, -RZ.H0_H0 ;  /* 0xa00000ff13108230 */ /* 0x000fca0000000900 */
[----:B------:R-:W-:Y:S02]  /*dd10*/  @!P0 PRMT R19, R16, 0x5410, RZ ;  /* 0x0000541010138816 */ /* 0x000fe400000000ff */
[----:B------:R-:W-:Y:S02]  /*dd20*/  ISETP.GE.U32.AND P0, PT, R221, R4, PT ;  /* 0x00000004dd00720c */ /* 0x000fe40003f06070 */
[----:B------:R-:W-:Y:S02]  /*dd30*/  F2FP.PACK_AB R13, R13, R17 ;  /* 0x000000110d0d723e */ /* 0x000fe400000000ff */
[----:B------:R-:W-:Y:S02]  /*dd40*/  SHF.R.U32.HI R0, RZ, 0x10, R0 ;  /* 0x00000010ff007819 */ /* 0x000fe40000011600 */
[----:B------:R-:W-:Y:S02]  /*dd50*/  PRMT R17, R13, 0x7632, R17 ;  /* 0x000076320d117816 */ /* 0x000fe40000000011 */
[----:B------:R-:W-:-:S02]  /*dd60*/  LOP3.LUT R0, R0, 0xff, RZ, 0xc0, !PT ;  /* 0x000000ff00007812 */ /* 0x000fc400078ec0ff */
[----:B------:R-:W-:Y:S02]  /*dd70*/  PRMT R18, R13, 0x7610, R18 ;  /* 0x000076100d127816 */ /* 0x000fe40000000012 */
[----:B------:R-:W-:Y:S01]  /*dd80*/  ISETP.GE.U32.AND P1, PT, R221, R0, PT ;  /* 0x00000000dd00720c */ /* 0x000fe20003f26070 */
[----:B------:R-:W-:Y:S01]  /*dd90*/  @!P0 HADD2 R21, -R17.H0_H0, -RZ.H0_H0 ;  /* 0xa00000ff11158230 */ /* 0x000fe20000000900 */
[----:B------:R-:W-:Y:S02]  /*dda0*/  LOP3.LUT R0, R2, 0xff, RZ, 0xc0, !PT ;  /* 0x000000ff02007812 */ /* 0x000fe400078ec0ff */
[----:B------:R-:W-:Y:S02]  /*ddb0*/  PRMT R252, R18, 0x5410, R17 ;  /* 0x0000541012fc7816 */ /* 0x000fe40000000011 */
[----:B------:R-:W-:Y:S02]  /*ddc0*/  @!P0 PRMT R17, R21, 0x5410, RZ ;  /* 0x0000541015118816 */ /* 0x000fe400000000ff */
[----:B------:R-:W-:-:S02]  /*ddd0*/  ISETP.GE.U32.AND P0, PT, R221, R0, PT ;  /* 0x00000000dd00720c */ /* 0x000fc40003f06070 */
[----:B------:R-:W-:Y:S02]  /*dde0*/  LOP3.LUT R0, R2, 0xffff, RZ, 0xc0, !PT ;  /* 0x0000ffff02007812 */ /* 0x000fe400078ec0ff */
[C---:B------:R-:W-:Y:S02]  /*ddf0*/  PRMT R16, R11.reuse, 0x7610, R16 ;  /* 0x000076100b107816 */ /* 0x040fe40000000010 */
[----:B------:R-:W-:Y:S02]  /*de00*/  SHF.R.U32.HI R0, RZ, 0x8, R0 ;  /* 0x00000008ff007819 */ /* 0x000fe40000011600 */
[----:B------:R-:W-:Y:S02]  /*de10*/  PRMT R13, R11, 0x7632, R13 ;  /* 0x000076320b0d7816 */ /* 0x000fe4000000000d */
[----:B------:R-:W-:-:S03]  /*de20*/  LOP3.LUT R0, R0, 0xffff, RZ, 0xc0, !PT ;  /* 0x0000ffff00007812 */ /* 0x000fc600078ec0ff */
[----:B------:R-:W-:Y:S01]  /*de30*/  @!P0 HADD2 R39, -R16.H0_H0, -RZ.H0_H0 ;  /* 0xa00000ff10278230 */ /* 0x000fe20000000900 */
[----:B------:R-:W-:-:S04]  /*de40*/  PRMT R248, R16, 0x5410, R13 ;  /* 0x0000541010f87816 */ /* 0x000fc8000000000d */
[----:B------:R-:W-:Y:S02]  /*de50*/  @!P0 PRMT R16, R39, 0x5410, RZ ;  /* 0x0000541027108816 */ /* 0x000fe400000000ff */
[----:B------:R-:W-:Y:S02]  /*de60*/  ISETP.GE.U32.AND P0, PT, R221, R0, PT ;  /* 0x00000000dd00720c */ /* 0x000fe40003f06070 */
[--C-:B------:R-:W-:Y:S02]  /*de70*/  SHF.R.U32.HI R0, RZ, 0x10, R2.reuse ;  /* 0x00000010ff007819 */ /* 0x100fe40000011602 */
[----:B------:R-:W-:-:S09]  /*de80*/  SHF.R.U32.HI R2, RZ, 0x18, R2 ;  /* 0x00000018ff027819 */ /* 0x000fd20000011602 */
[----:B------:R-:W-:-:S05]  /*de90*/  @!P0 HADD2 R40, -R13.H0_H0, -RZ.H0_H0 ;  /* 0xa00000ff0d288230 */ /* 0x000fca0000000900 */
[----:B------:R-:W-:Y:S02]  /*dea0*/  @!P0 PRMT R13, R40, 0x5410, RZ ;  /* 0x00005410280d8816 */ /* 0x000fe400000000ff */
[C---:B------:R-:W-:Y:S01]  /*deb0*/  ISETP.GE.U32.AND P0, PT, R221.reuse, R2, PT ;  /* 0x00000002dd00720c */ /* 0x040fe20003f06070 */
[----:B------:R-:W-:Y:S01]  /*dec0*/  @!P1 HADD2 R38, -R18.H0_H0, -RZ.H0_H0 ;  /* 0xa00000ff12269230 */ /* 0x000fe20000000900 */
[----:B------:R-:W-:Y:S01]  /*ded0*/  LOP3.LUT R0, R0, 0xff, RZ, 0xc0, !PT ;  /* 0x000000ff00007812 */ /* 0x000fe200078ec0ff */
[----:B------:R-:W-:Y:S01]  /*dee0*/  IMAD.WIDE.U32 R2, R6, -0x2daee0ad, RZ ;  /* 0xd2511f5306027825 */ /* 0x000fe200078e00ff */
[----:B------:R-:W-:Y:S02]  /*def0*/  PRMT R11, R172, 0x7632, R11 ;  /* 0x00007632ac0b7816 */ /* 0x000fe4000000000b */
[----:B------:R-:W-:Y:S02]  /*df00*/  @!P1 PRMT R18, R38, 0x5410, RZ ;  /* 0x0000541026129816 */ /* 0x000fe400000000ff */
[----:B------:R-:W-:-:S02]  /*df10*/  ISETP.GE.U32.AND P1, PT, R221, R0, PT ;  /* 0x00000000dd00720c */ /* 0x000fc40003f26070 */
[----:B------:R-:W-:Y:S02]  /*df20*/  LOP3.LUT R0, R3, R249, R8, 0x96, !PT ;  /* 0x000000f903007212 */ /* 0x000fe400078e9608 */
[----:B------:R-:W-:Y:S01]  /*df30*/  PRMT R12, R172, 0x7610, R12 ;  /* 0x00007610ac0c7816 */ /* 0x000fe2000000000c */
[----:B------:R-:W-:Y:S01]  /*df40*/  @!P0 HADD2 R41, -R11.H0_H0, -RZ.H0_H0 ;  /* 0xa00000ff0b298230 */ /* 0x000fe20000000900 */
[----:B------:R-:W-:Y:S02]  /*df50*/  LOP3.LUT R4, R0, 0xff, RZ, 0xc0, !PT ;  /* 0x000000ff00047812 */ /* 0x000fe400078ec0ff */
[----:B------:R-:W-:Y:S02]  /*df60*/  PRMT R39, R12, 0x5410, R11 ;  /* 0x000054100c277816 */ /* 0x000fe4000000000b */
[----:B------:R-:W-:Y:S02]  /*df70*/  @!P0 PRMT R11, R41, 0x5410, RZ ;  /* 0x00005410290b8816 */ /* 0x000fe400000000ff */
[----:B------:R-:W-:-:S02]  /*df80*/  ISETP.GE.U32.AND P0, PT, R221, R4, PT ;  /* 0x00000004dd00720c */ /* 0x000fc40003f06070 */
[----:B------:R-:W-:Y:S02]  /*df90*/  LOP3.LUT R4, R0, 0xffff, RZ, 0xc0, !PT ;  /* 0x0000ffff00047812 */ /* 0x000fe400078ec0ff */
[C---:B------:R-:W-:Y:S02]  /*dfa0*/  PRMT R10, R14.reuse, 0x7610, R10 ;  /* 0x000076100e0a7816 */ /* 0x040fe4000000000a */
[----:B------:R-:W-:Y:S01]  /*dfb0*/  SHF.R.U32.HI R4, RZ, 0x8, R4 ;  /* 0x00000008ff047819 */ /* 0x000fe20000011604 */
[----:B------:R-:W-:Y:S01]  /*dfc0*/  IMAD.MOV.U32 R116, RZ, RZ, R96 ;  /* 0x000000ffff747224 */ /* 0x000fe200078e0060 */
[----:B------:R-:W-:Y:S01]  /*dfd0*/  PRMT R9, R14, 0x7632, R9 ;  /* 0x000076320e097816 */ /* 0x000fe20000000009 */
[----:B------:R-:W-:Y:S01]  /*dfe0*/  IMAD.MOV.U32 R96, RZ, RZ, R149 ;  /* 0x000000ffff607224 */ /* 0x000fe200078e0095 */
[----:B------:R-:W-:-:S03]  /*dff0*/  LOP3.LUT R4, R4, 0xffff, RZ, 0xc0, !PT ;  /* 0x0000ffff04047812 */ /* 0x000fc600078ec0ff */
[----:B------:R-:W-:Y:S01]  /*e000*/  @!P0 HADD2 R43, -R10.H0_H0, -RZ.H0_H0 ;  /* 0xa00000ff0a2b8230 */ /* 0x000fe20000000900 */
[----:B------:R-:W-:Y:S01]  /*e010*/  IMAD.MOV.U32 R149, RZ, RZ, R222 ;  /* 0x000000ffff957224 */ /* 0x000fe200078e00de */
[----:B------:R-:W-:-:S03]  /*e020*/  PRMT R222, R10, 0x5410, R9 ;  /* 0x000054100ade7816 */ /* 0x000fc60000000009 */
[----:B------:R-:W-:Y:S02]  /*e030*/  @!P0 PRMT R10, R43, 0x5410, RZ ;  /* 0x000054102b0a8816 */ /* 0x000fe400000000ff */
[----:B------:R-:W-:-:S13]  /*e040*/  ISETP.GE.U32.AND P0, PT, R221, R4, PT ;  /* 0x00000004dd00720c */ /* 0x000fda0003f06070 */
[----:B------:R-:W-:-:S05]  /*e050*/  @!P0 HADD2 R44, -R9.H0_H0, -RZ.H0_H0 ;  /* 0xa00000ff092c8230 */ /* 0x000fca0000000900 */
[----:B------:R-:W-:Y:S02]  /*e060*/  @!P0 PRMT R9, R44, 0x5410, RZ ;  /* 0x000054102c098816 */ /* 0x000fe400000000ff */
[----:B------:R-:W-:Y:S02]  /*e070*/  MOV R44, R142 ;  /* 0x0000008e002c7202 */ /* 0x000fe40000000f00 */
[----:B------:R-:W2:Y:S01]  /*e080*/  LDL R142, [R1+0x12c] ;  /* 0x00012c00018e7983 */ /* 0x000ea20000100800 */
[--C-:B------:R-:W-:Y:S02]  /*e090*/  SHF.R.U32.HI R4, RZ, 0x10, R0.reuse ;  /* 0x00000010ff047819 */ /* 0x100fe40000011600 */
[----:B------:R-:W-:-:S04]  /*e0a0*/  SHF.R.U32.HI R0, RZ, 0x18, R0 ;  /* 0x00000018ff007819 */ /* 0x000fc80000011600 */
[----:B------:R-:W-:Y:S02]  /*e0b0*/  ISETP.GE.U32.AND P0, PT, R221, R0, PT ;  /* 0x00000000dd00720c */ /* 0x000fe40003f06070 */
[----:B------:R-:W-:Y:S02]  /*e0c0*/  F2FP.PACK_AB R5, R7, R5 ;  /* 0x000000050705723e */ /* 0x000fe400000000ff */
[C---:B------:R-:W-:Y:S02]  /*e0d0*/  PRMT R7, R173.reuse, 0x7632, R7 ;  /* 0x00007632ad077816 */ /* 0x040fe40000000007 */
[----:B------:R-:W-:Y:S02]  /*e0e0*/  PRMT R8, R173, 0x7610, R8 ;  /* 0x00007610ad087816 */ /* 0x000fe40000000008 */
[----:B------:R-:W-:-:S05]  /*e0f0*/  LOP3.LUT R0, R2, 0xff, RZ, 0xc0, !PT ;  /* 0x000000ff02007812 */ /* 0x000fca00078ec0ff */
[----:B------:R-:W-:Y:S01]  /*e100*/  @!P0 HADD2 R46, -R7.H0_H0, -RZ.H0_H0 ;  /* 0xa00000ff072e8230 */ /* 0x000fe20000000900 */
[----:B------:R-:W-:-:S04]  /*e110*/  PRMT R150, R8, 0x5410, R7 ;  /* 0x0000541008967816 */ /* 0x000fc80000000007 */
[----:B------:R-:W-:Y:S02]  /*e120*/  @!P0 PRMT R7, R46, 0x5410, RZ ;  /* 0x000054102e078816 */ /* 0x000fe400000000ff */
[----:B------:R-:W-:Y:S02]  /*e130*/  ISETP.GE.U32.AND P0, PT, R221, R0, PT ;  /* 0x00000000dd00720c */ /* 0x000fe40003f06070 */
[----:B------:R-:W-:Y:S02]  /*e140*/  LOP3.LUT R0, R2, 0xffff, RZ, 0xc0, !PT ;  /* 0x0000ffff02007812 */ /* 0x000fe400078ec0ff */
[C---:B------:R-:W-:Y:S02]  /*e150*/  PRMT R6, R5.reuse, 0x7610, R6 ;  /* 0x0000761005067816 */ /* 0x040fe40000000006 */
[----:B------:R-:W-:Y:S02]  /*e160*/  SHF.R.U32.HI R0, RZ, 0x8, R0 ;  /* 0x00000008ff007819 */ /* 0x000fe40000011600 */
[----:B------:R-:W-:-:S02]  /*e170*/  PRMT R5, R5, 0x7632, R5 ;  /* 0x0000763205057816 */ /* 0x000fc40000000005 */
[----:B------:R-:W-:-:S03]  /*e180*/  LOP3.LUT R0, R0, 0xffff, RZ, 0xc0, !PT ;  /* 0x0000ffff00007812 */ /* 0x000fc600078ec0ff */
[----:B------:R-:W-:Y:S01]  /*e190*/  @!P0 HADD2 R47, -R6.H0_H0, -RZ.H0_H0 ;  /* 0xa00000ff062f8230 */ /* 0x000fe20000000900 */
[----:B------:R-:W-:-:S04]  /*e1a0*/  PRMT R173, R6, 0x5410, R5 ;  /* 0x0000541006ad7816 */ /* 0x000fc80000000005 */
[----:B------:R-:W-:Y:S02]  /*e1b0*/  @!P0 PRMT R6, R47, 0x5410, RZ ;  /* 0x000054102f068816 */ /* 0x000fe400000000ff */
[----:B------:R-:W-:Y:S02]  /*e1c0*/  ISETP.GE.U32.AND P0, PT, R221, R0, PT ;  /* 0x00000000dd00720c */ /* 0x000fe40003f06070 */
[----:B------:R-:W-:Y:S01]  /*e1d0*/  SHF.R.U32.HI R0, RZ, 0x10, R2 ;  /* 0x00000010ff007819 */ /* 0x000fe20000011602 */
[----:B------:R-:W-:-:S03]  /*e1e0*/  @!P1 HADD2 R42, -R12.H0_H0, -RZ.H0_H0 ;  /* 0xa00000ff0c2a9230 */ /* 0x000fc60000000900 */
[----:B------:R-:W-:Y:S02]  /*e1f0*/  LOP3.LUT R0, R0, 0xff, RZ, 0xc0, !PT ;  /* 0x000000ff00007812 */ /* 0x000fe400078ec0ff */
[----:B------:R-:W-:-:S05]  /*e200*/  LOP3.LUT R4, R4, 0xff, RZ, 0xc0, !PT ;  /* 0x000000ff04047812 */ /* 0x000fca00078ec0ff */
[----:B------:R-:W-:Y:S01]  /*e210*/  @!P0 HADD2 R48, -R5.H0_H0, -RZ.H0_H0 ;  /* 0xa00000ff05308230 */ /* 0x000fe20000000900 */
[----:B------:R-:W-:-:S04]  /*e220*/  @!P1 PRMT R12, R42, 0x5410, RZ ;  /* 0x000054102a0c9816 */ /* 0x000fc800000000ff */
[----:B------:R-:W-:Y:S02]  /*e230*/  @!P0 PRMT R5, R48, 0x5410, RZ ;  /* 0x0000541030058816 */ /* 0x000fe400000000ff */
[C---:B------:R-:W-:Y:S02]  /*e240*/  ISETP.GE.U32.AND P0, PT, R221.reuse, R0, PT ;  /* 0x00000000dd00720c */ /* 0x040fe40003f06070 */
[----:B------:R-:W-:Y:S01]  /*e250*/  ISETP.GE.U32.AND P1, PT, R221, R4, PT ;  /* 0x00000004dd00720c */ /* 0x000fe20003f26070 */
[----:B------:R-:W-:Y:S01]  /*e260*/  IMAD.MOV.U32 R125, RZ, RZ, R117 ;  /* 0x000000ffff7d7224 */ /* 0x000fe200078e0075 */
[----:B------:R-:W-:Y:S01]  /*e270*/  MOV R117, R116 ;  /* 0x0000007400757202 */ /* 0x000fe20000000f00 */
[----:B------:R-:W-:Y:S02]  /*e280*/  IMAD.MOV.U32 R116, RZ, RZ, R109 ;  /* 0x000000ffff747224 */ /* 0x000fe400078e006d */
[----:B------:R-:W-:Y:S01]  /*e290*/  IMAD.MOV.U32 R109, RZ, RZ, R108 ;  /* 0x000000ffff6d7224 */ /* 0x000fe200078e006c */
[----:B------:R-:W-:Y:S01]  /*e2a0*/  MOV R108, R84 ;  /* 0x00000054006c7202 */ /* 0x000fe20000000f00 */
[----:B------:R-:W-:Y:S01]  /*e2b0*/  IMAD.MOV.U32 R84, RZ, RZ, R77 ;  /* 0x000000ffff547224 */ /* 0x000fe200078e004d */
[----:B------:R-:W-:Y:S01]  /*e2c0*/  PRMT R4, R15, 0x7632, R4 ;  /* 0x000076320f047816 */ /* 0x000fe20000000004 */
[----:B------:R-:W-:-:S02]  /*e2d0*/  IMAD.MOV.U32 R77, RZ, RZ, R73 ;  /* 0x000000ffff4d7224 */ /* 0x000fc400078e0049 */
[----:B------:R-:W-:Y:S01]  /*e2e0*/  @!P0 HADD2 R49, -R15.H0_H0, -RZ.H0_H0 ;  /* 0xa00000ff0f318230 */ /* 0x000fe20000000900 */
[----:B------:R-:W-:Y:S01]  /*e2f0*/  MOV R73, R72 ;  /* 0x0000004800497202 */ /* 0x000fe20000000f00 */
[----:B------:R-:W-:Y:S01]  /*e300*/  @!P1 HADD2 R45, -R8.H0_H0, -RZ.H0_H0 ;  /* 0xa00000ff082d9230 */ /* 0x000fe20000000900 */
[----:B------:R-:W-:Y:S01]  /*e310*/  SHF.R.U32.HI R2, RZ, 0x18, R2 ;  /* 0x00000018ff027819 */ /* 0x000fe20000011602 */
[----:B------:R-:W-:Y:S01]  /*e320*/  IMAD.MOV.U32 R72, RZ, RZ, R223 ;  /* 0x000000ffff487224 */ /* 0x000fe200078e00df */
[C---:B------:R-:W-:Y:S02]  /*e330*/  @P0 PRMT R21, R15.reuse, 0x7610, R21 ;  /* 0x000076100f150816 */ /* 0x040fe40000000015 */
[----:B------:R-:W-:Y:S01]  /*e340*/  PRMT R223, R15, 0x5410, R4 ;  /* 0x000054100fdf7816 */ /* 0x000fe20000000004 */
[----:B------:R-:W-:Y:S01]  /*e350*/  IMAD.MOV.U32 R14, RZ, RZ, R188 ;  /* 0x000000ffff0e7224 */ /* 0x000fe200078e00bc */
[----:B------:R-:W-:Y:S02]  /*e360*/  @!P0 PRMT R21, R49, 0x5410, RZ ;  /* 0x0000541031158816 */ /* 0x000fe400000000ff */
[----:B------:R-:W-:-:S02]  /*e370*/  MOV R15, R189 ;  /* 0x000000bd000f7202 */ /* 0x000fc40000000f00 */
[----:B------:R-:W-:Y:S02]  /*e380*/  ISETP.GE.U32.AND P0, PT, R221, R2, PT ;  /* 0x00000002dd00720c */ /* 0x000fe40003f06070 */
[----:B------:R-:W-:Y:S01]  /*e390*/  @!P1 PRMT R8, R45, 0x5410, RZ ;  /* 0x000054102d089816 */ /* 0x000fe200000000ff */
[----:B------:R-:W-:Y:S01]  /*e3a0*/  IMAD.MOV.U32 R45, RZ, RZ, R143 ;  /* 0x000000ffff2d7224 */ /* 0x000fe200078e008f */
[----:B------:R-:W-:Y:S01]  /*e3b0*/  ST.E.U16 [R14.64+-0x80], R26 ;  /* 0xffff801a0e007985 */ /* 0x000fe2000c101504 */
[----:B------:R-:W-:-:S03]  /*e3c0*/  LOP3.LUT R0, R23, R245, R190, 0x96, !PT ;  /* 0x000000f517007212 */ /* 0x000fc600078e96be */
[----:B------:R-:W-:Y:S01]  /*e3d0*/  ST.E.U16 [R14.64+-0x7e], R25 ;  /* 0xffff82190e007985 */ /* 0x000fe2000c101504 */
[----:B------:R-:W-:Y:S01]  /*e3e0*/  LOP3.LUT R22, R45, R174, R22, 0x96, !PT ;  /* 0x000000ae2d167212 */ /* 0x000fe200078e9616 */
[----:B------:R-:W-:Y:S02]  /*e3f0*/  IMAD.MOV.U32 R66, RZ, RZ, R148 ;  /* 0x000000ffff427224 */ /* 0x000fe400078e0094 */
[----:B------:R-:W-:Y:S01]  /*e400*/  IMAD R0, R0, -0x2daee0ad, RZ ;  /* 0xd2511f5300007824 */ /* 0x000fe200078e02ff */
[----:B------:R-:W-:-:S05]  /*e410*/  @!P0 HADD2 R50, -R4.H0_H0, -RZ.H0_H0 ;  /* 0xa00000ff04328230 */ /* 0x000fca0000000900 */
[----:B------:R-:W-:Y:S02]  /*e420*/  @!P0 PRMT R4, R50, 0x5410, RZ ;  /* 0x0000541032048816 */ /* 0x000fe400000000ff */
        /* <DEDUP_REMOVED lines=18> */
[----:B------:R-:W-:Y:S02]  /*e550*/  IMAD.MOV.U32 R90, RZ, RZ, R117 ;  /* 0x000000ffff5a7224 */ /* 0x000fe400078e0075 */
[----:B------:R-:W-:Y:S01]  /*e560*/  IMAD.MOV.U32 R91, RZ, RZ, R116 ;  /* 0x000000ffff5b7224 */ /* 0x000fe200078e0074 */
[----:B------:R-:W-:Y:S01]  /*e570*/  MOV R172, R124 ;  /* 0x0000007c00ac7202 */ /* 0x000fe20000000f00 */
[----:B------:R-:W-:Y:S01]  /*e580*/  IMAD.MOV.U32 R126, RZ, RZ, R62 ;  /* 0x000000ffff7e7224 */ /* 0x000fe200078e003e */
[----:B------:R-:W-:-:S02]  /*e590*/  MOV R124, R73 ;  /* 0x00000049007c7202 */ /* 0x000fc40000000f00 */
[----:B------:R-:W-:Y:S01]  /*e5a0*/  MOV R127, R63 ;  /* 0x0000003f007f7202 */ /* 0x000fe20000000f00 */
[----:B------:R-:W-:Y:S02]  /*e5b0*/  IMAD.MOV.U32 R111, RZ, RZ, R51 ;  /* 0x000000ffff6f7224 */ /* 0x000fe400078e0033 */
[----:B--2---:R-:W-:-:S05]  /*e5c0*/  IMAD.WIDE R2, R142, 0x2, R14 ;  /* 0x000000028e027825 */ /* 0x004fca00078e020e */
[----:B------:R-:W-:Y:S01]  /*e5d0*/  ST.E.U16 [R2.64+-0x80], R30 ;  /* 0xffff801e02007985 */ /* 0x000fe2000c101504 */
[----:B------:R-:W-:-:S03]  /*e5e0*/  IMAD.MOV.U32 R142, RZ, RZ, R149 ;  /* 0x000000ffff8e7224 */ /* 0x000fc600078e0095 */
[----:B------:R-:W-:Y:S01]  /*e5f0*/  ST.E.U16 [R2.64+-0x7e], R29 ;  /* 0xffff821d02007985 */ /* 0x000fe2000c101504 */
[----:B------:R-:W-:-:S03]  /*e600*/  IMAD.WIDE.U32 R148, R22, -0x2daee0ad, RZ ;  /* 0xd2511f5316947825 */ /* 0x000fc600078e00ff */
[----:B------:R-:W-:Y:S04]  /*e610*/  ST.E.U16 [R14.64+-0x70], R24 ;  /* 0xffff90180e007985 */ /* 0x000fe8000c101504 */
[----:B------:R-:W-:Y:S04]  /*e620*/  ST.E.U16 [R14.64+-0x6e], R27 ;  /* 0xffff921b0e007985 */ /* 0x000fe8000c101504 */
[----:B------:R-:W-:Y:S04]  /*e630*/  ST.E.U16 [R2.64+-0x70], R28 ;  /* 0xffff901c02007985 */ /* 0x000fe8000c101504 */
[----:B------:R1:W-:Y:S04]  /*e640*/  ST.E.U16 [R2.64+-0x6e], R32 ;  /* 0xffff922002007985 */ /* 0x0003e8000c101504 */
[----:B------:R-:W-:Y:S04]  /*e650*/  ST.E.U16 [R14.64+-0x60], R31 ;  /* 0xffffa01f0e007985 */ /* 0x000fe8000c101504 */
[----:B------:R-:W-:Y:S04]  /*e660*/  ST.E.U16 [R14.64+-0x5e], R135 ;  /* 0xffffa2870e007985 */ /* 0x000fe8000c101504 */
[----:B------:R-:W-:Y:S04]  /*e670*/  ST.E.U16 [R2.64+-0x60], R134 ;  /* 0xffffa08602007985 */ /* 0x000fe8000c101504 */
[----:B------:R-:W-:Y:S04]  /*e680*/  ST.E.U16 [R2.64+-0x5e], R133 ;  /* 0xffffa28502007985 */ /* 0x000fe8000c101504 */
[----:B------:R-:W-:Y:S04]  /*e690*/  ST.E.U16 [R14.64+-0x50], R34 ;  /* 0xffffb0220e007985 */ /* 0x000fe8000c101504 */
[----:B------:R-:W-:Y:S01]  /*e6a0*/  ST.E.U16 [R14.64+-0x4e], R33 ;  /* 0xffffb2210e007985 */ /* 0x000fe2000c101504 */
[----:B------:R-:W-:-:S03]  /*e6b0*/  LOP3.LUT R0, R149, R175, R0, 0x96, !PT ;  /* 0x000000af95007212 */ /* 0x000fc600078e9600 */
[----:B------:R-:W-:Y:S04]  /*e6c0*/  ST.E.U16 [R2.64+-0x50], R132 ;  /* 0xffffb08402007985 */ /* 0x000fe8000c101504 */
        /* <DEDUP_REMOVED lines=8> */
[----:B------:R-:W-:Y:S01]  /*e750*/  ST.E.U16 [R2.64+-0x2e], R11 ;  /* 0xffffd20b02007985 */ /* 0x000fe2000c101504 */
[----:B------:R-:W-:-:S03]  /*e760*/  IMAD.WIDE.U32 R22, R0, -0x326172a9, RZ ;  /* 0xcd9e8d5700167825 */ /* 0x000fc600078e00ff */
[----:B------:R-:W-:Y:S04]  /*e770*/  ST.E.U16 [R14.64+-0x20], R10 ;  /* 0xffffe00a0e007985 */ /* 0x000fe8000c101504 */
[----:B------:R-:W-:Y:S04]  /*e780*/  ST.E.U16 [R14.64+-0x1e], R9 ;  /* 0xffffe2090e007985 */ /* 0x000fe8000c101504 */
[----:B------:R-:W-:Y:S04]  /*e790*/  ST.E.U16 [R2.64+-0x20], R8 ;  /* 0xffffe00802007985 */ /* 0x000fe8000c101504 */
[----:B------:R-:W-:Y:S04]  /*e7a0*/  ST.E.U16 [R2.64+-0x1e], R7 ;  /* 0xffffe20702007985 */ /* 0x000fe8000c101504 */
[----:B------:R2:W-:Y:S04]  /*e7b0*/  ST.E.U16 [R14.64+-0x10], R6 ;  /* 0xfffff0060e007985 */ /* 0x0005e8000c101504 */
[----:B------:R3:W-:Y:S04]  /*e7c0*/  ST.E.U16 [R14.64+-0xe], R5 ;  /* 0xfffff2050e007985 */ /* 0x0007e8000c101504 */
[----:B------:R-:W-:Y:S04]  /*e7d0*/  ST.E.U16 [R2.64+-0x10], R21 ;  /* 0xfffff01502007985 */ /* 0x000fe8000c101504 */
[----:B------:R4:W-:Y:S04]  /*e7e0*/  ST.E.U16 [R2.64+-0xe], R4 ;  /* 0xfffff20402007985 */ /* 0x0009e8000c101504 */
[----:B------:R-:W4:Y:S01]  /*e7f0*/  LDSM.16.MT88.4 R12, [R195+0x18000] ;  /* 0x01800000c30c783b */ /* 0x000f220000004200 */
[----:B------:R-:W-:-:S02]  /*e800*/  LOP3.LUT R0, R23, R151, R138, 0x96, !PT ;  /* 0x0000009717007212 */ /* 0x000fc400078e968a */
[C---:B------:R-:W-:Y:S01]  /*e810*/  LOP3.LUT R23, R22.reuse, 0xffff, RZ, 0xc0, !PT ;  /* 0x0000ffff16177812 */ /* 0x040fe200078ec0ff */
[----:B------:R-:W4:Y:S01]  /*e820*/  LDSM.16.MT88.4 R24, [R193+0x18000] ;  /* 0x01800000c118783b */ /* 0x000f220000004200 */
[----:B-1----:R-:W-:Y:S02]  /*e830*/  SHF.R.U32.HI R32, RZ, 0x10, R22 ;  /* 0x00000010ff207819 */ /* 0x002fe40000011616 */
[----:B------:R-:W-:Y:S01]  /*e840*/  LOP3.LUT R28, R22, 0xff, RZ, 0xc0, !PT ;  /* 0x000000ff161c7812 */ /* 0x000fe200078ec0ff */
[----:B------:R-:W1:Y:S01]  /*e850*/  LDSM.16.MT88.4 R16, [R196+0x18000] ;  /* 0x01800000c410783b */ /* 0x000e620000004200 */
[C---:B--2---:R-:W-:Y:S02]  /*e860*/  LOP3.LUT R6, R0.reuse, 0xff, RZ, 0xc0, !PT ;  /* 0x000000ff00067812 */ /* 0x044fe400078ec0ff */
[----:B---3--:R-:W-:-:S04]  /*e870*/  LOP3.LUT R5, R0, 0xffff, RZ, 0xc0, !PT ;  /* 0x0000ffff00057812 */ /* 0x008fc800078ec0ff */
[----:B------:R-:W-:Y:S02]  /*e880*/  SHF.R.U32.HI R5, RZ, 0x8, R5 ;  /* 0x00000008ff057819 */ /* 0x000fe40000011605 */
[--C-:B----4-:R-:W-:Y:S02]  /*e890*/  SHF.R.U32.HI R2, RZ, 0x10, R0.reuse ;  /* 0x00000010ff027819 */ /* 0x110fe40000011600 */
[----:B------:R-:W-:Y:S02]  /*e8a0*/  PRMT R3, R6, 0x5410, R5 ;  /* 0x0000541006037816 */ /* 0x000fe40000000005 */
[----:B------:R-:W-:Y:S02]  /*e8b0*/  SHF.R.U32.HI R4, RZ, 0x18, R0 ;  /* 0x00000018ff047819 */ /* 0x000fe40000011600 */
[----:B------:R-:W-:Y:S02]  /*e8c0*/  LOP3.LUT R2, R2, 0xff, RZ, 0xc0, !PT ;  /* 0x000000ff02027812 */ /* 0x000fe400078ec0ff */
[----:B------:R-:W-:-:S02]  /*e8d0*/  SHF.R.U32.HI R38, RZ, 0x18, R22 ;  /* 0x00000018ff267819 */ /* 0x000fc40000011616 */
[----:B------:R-:W-:Y:S02]  /*e8e0*/  SHF.R.U32.HI R7, RZ, 0x8, R23 ;  /* 0x00000008ff077819 */ /* 0x000fe40000011617 */
[----:B------:R-:W-:Y:S01]  /*e8f0*/  LOP3.LUT R5, R32, 0xff, RZ, 0xc0, !PT ;  /* 0x000000ff20057812 */ /* 0x000fe200078ec0ff */
[--C-:B------:R-:W-:Y:S01]  /*e900*/  HSET2.LE.AND R0, R3, R143.reuse, PT ;  /* 0x0000008f03007233 */ /* 0x100fe20003803000 */
[----:B------:R-:W-:Y:S01]  /*e910*/  PRMT R2, R2, 0x5410, R4 ;  /* 0x0000541002027816 */ /* 0x000fe20000000004 */
[----:B------:R-:W2:Y:S01]  /*e920*/  LDSM.16.MT88.4 R20, [R194+0x18000] ;  /* 0x01800000c214783b */ /* 0x000ea20000004200 */
[----:B------:R-:W-:Y:S02]  /*e930*/  PRMT R7, R28, 0x5410, R7 ;  /* 0x000054101c077816 */ /* 0x000fe40000000007 */
[----:B------:R-:W-:Y:S01]  /*e940*/  PRMT R3, R5, 0x5410, R38 ;  /* 0x0000541005037816 */ /* 0x000fe20000000026 */
[----:B------:R-:W-:Y:S01]  /*e950*/  LDSM.16.MT88.4 R28, [R193+0x1a000] ;  /* 0x01a00000c11c783b */ /* 0x000fe20000004200 */
[----:B------:R-:W-:Y:S01]  /*e960*/  LOP3.LUT R8, R66, R0, RZ, 0xc0, !PT ;  /* 0x0000000042087212 */ /* 0x000fe200078ec0ff */
[----:B------:R-:W-:-:S02]  /*e970*/  HSET2.LE.AND R0, R2, R143, PT ;  /* 0x0000008f02007233 */ /* 0x000fc40003803000 */
[--C-:B------:R-:W-:Y:S02]  /*e980*/  HSET2.LE.AND R2, R7, R143.reuse, PT ;  /* 0x0000008f07027233 */ /* 0x100fe40003803000 */
[----:B------:R-:W-:Y:S01]  /*e990*/  HSET2.LE.AND R3, R3, R143, PT ;  /* 0x0000008f03037233 */ /* 0x000fe20003803000 */
[----:B------:R-:W-:Y:S01]  /*e9a0*/  LOP3.LUT R9, R142, R0, RZ, 0xc0, !PT ;  /* 0x000000008e097212 */ /* 0x000fe200078ec0ff */
[----:B------:R-:W-:Y:S01]  /*e9b0*/  LDSM.16.MT88.4 R4, [R193+0x1c000] ;  /* 0x01c00000c104783b */ /* 0x000fe20000004200 */
[----:B------:R-:W-:Y:S02]  /*e9c0*/  LOP3.LUT R10, R125, R2, RZ, 0xc0, !PT ;  /* 0x000000027d0a7212 */ /* 0x000fe400078ec0ff */
[----:B------:R-:W-:-:S07]  /*e9d0*/  LOP3.LUT R11, R247, R3, RZ, 0xc0, !PT ;  /* 0x00000003f70b7212 */ /* 0x000fce00078ec0ff */
[C---:B------:R-:W-:Y:S08]  /*e9e0*/  HMMA.16816.F32 R76, R8.reuse, R12, R144 ;  /* 0x0000000c084c723c */ /* 0x040ff00000001890 */
[----:B------:R-:W-:Y:S01]  /*e9f0*/  HMMA.16816.F32 R64, R8, R14, R180 ;  /* 0x0000000e0840723c */ /* 0x000fe200000018b4 */
[----:B------:R-:W3:Y:S01]  /*ea00*/  LDSM.16.MT88.4 R12, [R195+0x1a000] ;  /* 0x01a00000c30c783b */ /* 0x000ee20000004200 */
[----:B------:R-:W-:-:S02]  /*ea10*/  IMAD.MOV.U32 R33, RZ, RZ, R85 ;  /* 0x000000ffff217224 */ /* 0x000fc400078e0055 */
[----:B------:R-:W-:Y:S01]  /*ea20*/  IMAD.MOV.U32 R34, RZ, RZ, R112 ;  /* 0x000000ffff227224 */ /* 0x000fe200078e0070 */
[----:B------:R-:W-:Y:S01]  /*ea30*/  MOV R247, R46 ;  /* 0x0000002e00f77202 */ /* 0x000fe20000000f00 */
[----:B------:R-:W-:Y:S02]  /*ea40*/  IMAD.MOV.U32 R0, RZ, RZ, R43 ;  /* 0x000000ffff007224 */ /* 0x000fe400078e002b */
[----:B------:R-:W-:Y:S01]  /*ea50*/  HMMA.16816.F32 R140, R8, R24, R168 ;  /* 0x00000018088c723c */ /* 0x000fe200000018a8 */
[----:B------:R-:W-:Y:S01]  /*ea60*/  MOV R3, R45 ;  /* 0x0000002d00037202 */ /* 0x000fe20000000f00 */
[----:B------:R-:W-:Y:S01]  /*ea70*/  IMAD.MOV.U32 R32, RZ, RZ, R41 ;  /* 0x000000ffff207224 */ /* 0x000fe200078e0029 */
[----:B------:R-:W-:Y:S01]  /*ea80*/  MOV R35, R33 ;  /* 0x0000002100237202 */ /* 0x000fe20000000f00 */
[----:B------:R-:W-:-:S03]  /*ea90*/  IMAD.MOV.U32 R43, RZ, RZ, R99 ;  /* 0x000000ffff2b7224 */ /* 0x000fc600078e0063 */
[----:B------:R-:W-:Y:S01]  /*eaa0*/  IMAD.MOV.U32 R171, RZ, RZ, R47 ;  /* 0x000000ffffab7224 */ /* 0x000fe200078e002f */
[----:B-1----:R-:W-:Y:S01]  /*eab0*/  HMMA.16816.F32 R92, R8, R16, R152 ;  /* 0x00000010085c723c */ /* 0x002fe20000001898 */
[----:B------:R-:W-:Y:S01]  /*eac0*/  IMAD.MOV.U32 R170, RZ, RZ, R34 ;  /* 0x000000ffffaa7224 */ /* 0x000fe200078e0022 */
[----:B------:R-:W-:Y:S01]  /*ead0*/  MOV R33, R40 ;  /* 0x0000002800217202 */ /* 0x000fe20000000f00 */
[----:B------:R-:W-:-:S05]  /*eae0*/  IMAD.MOV.U32 R2, RZ, RZ, R44 ;  /* 0x000000ffff027224 */ /* 0x000fca00078e002c */
[C---:B------:R-:W-:Y:S01]  /*eaf0*/  HMMA.16816.F32 R84, R8.reuse, R18, R176 ;  /* 0x000000120854723c */ /* 0x040fe200000018b0 */
[----:B------:R-:W1:Y:S01]  /*eb00*/  LDSM.16.MT88.4 R16, [R196+0x1a000] ;  /* 0x01a00000c410783b */ /* 0x000e620000004200 */
[----:B------:R-:W-:Y:S02]  /*eb10*/  IMAD.MOV.U32 R38, RZ, RZ, R42 ;  /* 0x000000ffff267224 */ /* 0x000fe400078e002a */
[----:B------:R-:W-:Y:S02]  /*eb20*/  IMAD.MOV.U32 R45, RZ, RZ, R90 ;  /* 0x000000ffff2d7224 */ /* 0x000fe400078e005a */
[----:B------:R-:W-:Y:S02]  /*eb30*/  IMAD.MOV.U32 R99, RZ, RZ, R105 ;  /* 0x000000ffff637224 */ /* 0x000fe400078e0069 */
[----:B------:R-:W-:Y:S01]  /*eb40*/  HMMA.16816.F32 R116, R8, R26, R164 ;  /* 0x0000001a0874723c */ /* 0x000fe200000018a4 */
[----:B------:R-:W-:Y:S01]  /*eb50*/  IMAD.MOV.U32 R90, RZ, RZ, R104 ;  /* 0x000000ffff5a7224 */ /* 0x000fe200078e0068 */
[----:B------:R-:W-:Y:S01]  /*eb60*/  MOV R44, R91 ;  /* 0x0000005b002c7202 */ /* 0x000fe20000000f00 */
[----:B------:R-:W-:-:S02]  /*eb70*/  IMAD.MOV.U32 R168, RZ, RZ, R247 ;  /* 0x000000ffffa87224 */ /* 0x000fc400078e00f7 */
[----:B------:R-:W-:-:S03]  /*eb80*/  IMAD.MOV.U32 R125, RZ, RZ, R72 ;  /* 0x000000ffff7d7224 */ /* 0x000fc600078e0048 */
        /* <DEDUP_REMOVED lines=16> */
[----:B------:R-:W-:-:S07]  /*ec90*/  IMAD.MOV.U32 R178, RZ, RZ, R2 ;  /* 0x000000ffffb27224 */ /* 0x000fce00078e0002 */
[C---:B------:R-:W-:Y:S01]  /*eca0*/  HMMA.16816.F32 R100, R8.reuse, R14, R100 ;  /* 0x0000000e0864723c */ /* 0x040fe20000001864 */
[----:B------:R-:W-:Y:S01]  /*ecb0*/  IMAD.MOV.U32 R158, RZ, RZ, R170 ;  /* 0x000000ffff9e7224 */ /* 0x000fe200078e00aa */
[----:B------:R-:W2:Y:S01]  /*ecc0*/  LDSM.16.MT88.4 R12, [R195+0x1c000] ;  /* 0x01c00000c30c783b */ /* 0x000ea20000004200 */
[----:B------:R-:W-:Y:S02]  /*ecd0*/  IMAD.MOV.U32 R159, RZ, RZ, R171 ;  /* 0x000000ffff9f7224 */ /* 0x000fe400078e00ab */
[----:B------:R-:W-:Y:S01]  /*ece0*/  IMAD.MOV.U32 R247, RZ, RZ, R38 ;  /* 0x000000fffff77224 */ /* 0x000fe200078e0026 */
[----:B------:R-:W-:Y:S01]  /*ecf0*/  MOV R38, R123 ;  /* 0x0000007b00267202 */ /* 0x000fe20000000f00 */
[----:B------:R-:W-:Y:S01]  /*ed00*/  IMAD.MOV.U32 R2, RZ, RZ, R32 ;  /* 0x000000ffff027224 */ /* 0x000fe200078e0020 */
[----:B------:R-:W-:Y:S01]  /*ed10*/  HMMA.16816.F32 R72, R8, R28, R184 ;  /* 0x0000001c0848723c */ /* 0x000fe200000018b8 */
[----:B------:R-:W-:-:S07]  /*ed20*/  IMAD.MOV.U32 R32, RZ, RZ, R122 ;  /* 0x000000ffff207224 */ /* 0x000fce00078e007a */
[----:B------:R-:W-:Y:S01]  /*ed30*/  HMMA.16816.F32 R60, R8, R30, R236 ;  /* 0x0000001e083c723c */ /* 0x000fe200000018ec */
[----:B------:R-:W-:Y:S01]  /*ed40*/  IMAD.MOV.U32 R170, RZ, RZ, R121 ;  /* 0x000000ffffaa7224 */ /* 0x000fe200078e0079 */
[----:B------:R-:W3:Y:S01]  /*ed50*/  LDSM.16.MT88.4 R28, [R196+0x1c000] ;  /* 0x01c00000c41c783b */ /* 0x000ee20000004200 */
[----:B------:R-:W-:-:S05]  /*ed60*/  IMAD.MOV.U32 R171, RZ, RZ, R120 ;  /* 0x000000ffffab7224 */ /* 0x000fca00078e0078 */
[C---:B------:R-:W-:Y:S01]  /*ed70*/  HMMA.16816.F32 R132, R8.reuse, R20, R160 ;  /* 0x000000140884723c */ /* 0x040fe200000018a0 */
[----:B------:R-:W-:Y:S01]  /*ed80*/  LDSM.16.MT88.4 R20, [R194+0x1a000] ;  /* 0x01a00000c214783b */ /* 0x000fe20000004200 */
[----:B------:R-:W-:Y:S01]  /*ed90*/  IMAD.MOV.U32 R34, RZ, RZ, R131 ;  /* 0x000000ffff227224 */ /* 0x000fe200078e0083 */
[----:B------:R-:W-:Y:S01]  /*eda0*/  MOV R41, R107 ;  /* 0x0000006b00297202 */ /* 0x000fe20000000f00 */
[----:B------:R-:W-:Y:S01]  /*edb0*/  IMAD.MOV.U32 R40, RZ, RZ, R130 ;  /* 0x000000ffff287224 */ /* 0x000fe200078e0082 */
[----:B------:R-:W-:Y:S01]  /*edc0*/  MOV R47, R128 ;  /* 0x00000080002f7202 */ /* 0x000fe20000000f00 */
[----:B------:R-:W-:Y:S02]  /*edd0*/  IMAD.MOV.U32 R42, RZ, RZ, R106 ;  /* 0x000000ffff2a7224 */ /* 0x000fe400078e006a */
        /* <DEDUP_REMOVED lines=9> */
[----:B------:R-:W4:Y:S01]  /*ee70*/  LDSM.16.MT88.4 R4, [R193+0x1e000] ;  /* 0x01e00000c104783b */ /* 0x000f220000004200 */
[----:B------:R-:W-:Y:S02]  /*ee80*/  IMAD.MOV.U32 R0, RZ, RZ, R34 ;  /* 0x000000ffff007224 */ /* 0x000fe400078e0022 */
[----:B------:R-:W-:Y:S02]  /*ee90*/  IMAD.MOV.U32 R177, RZ, RZ, R3 ;  /* 0x000000ffffb17224 */ /* 0x000fe400078e0003 */
[----:B------:R-:W-:Y:S02]  /*eea0*/  IMAD.MOV.U32 R180, RZ, RZ, R231 ;  /* 0x000000ffffb47224 */ /* 0x000fe400078e00e7 */
[----:B------:R-:W-:Y:S01]  /*eeb0*/  IMAD.MOV.U32 R181, RZ, RZ, R230 ;  /* 0x000000ffffb57224 */ /* 0x000fe200078e00e6 */
[----:B-1----:R-:W-:Y:S01]  /*eec0*/  HMMA.16816.F32 R128, R8, R16, R52 ;  /* 0x000000100880723c */ /* 0x002fe20000001834 */
[----:B------:R-:W-:-:S02]  /*eed0*/  IMAD.MOV.U32 R33, RZ, RZ, R91 ;  /* 0x000000ffff217224 */ /* 0x000fc400078e005b */
        /* <DEDUP_REMOVED lines=20> */
[----:B------:R-:W-:Y:S01]  /*f020*/  LOP3.LUT R2, R139, R172, R158, 0x96, !PT ;  /* 0x000000ac8b027212 */ /* 0x000fe200078e969e */
[----:B------:R-:W-:Y:S01]  /*f030*/  IMAD.MOV.U32 R3, RZ, RZ, R215 ;  /* 0x000000ffff037224 */ /* 0x000fe200078e00d7 */
[C---:B--2---:R-:W-:Y:S01]  /*f040*/  HMMA.16816.F32 R52, R8.reuse, R14, R144 ;  /* 0x0000000e0834723c */ /* 0x044fe20000001890 */
[----:B------:R-:W-:Y:S01]  /*f050*/  MOV R158, R38 ;  /* 0x00000026009e7202 */ /* 0x000fe20000000f00 */
[----:B------:R-:W-:Y:S01]  /*f060*/  IMAD.MOV.U32 R159, RZ, RZ, R32 ;  /* 0x000000ffff9f7224 */ /* 0x000fe200078e0020 */
[----:B------:R-:W-:Y:S01]  /*f070*/  MOV R38, R33 ;  /* 0x0000002100267202 */ /* 0x000fe20000000f00 */
[----:B------:R-:W-:Y:S02]  /*f080*/  IMAD.MOV.U32 R156, RZ, RZ, R3 ;  /* 0x000000ffff9c7224 */ /* 0x000fe400078e0003 */
[----:B------:R-:W-:Y:S02]  /*f090*/  IMAD.MOV.U32 R0, RZ, RZ, R214 ;  /* 0x000000ffff007224 */ /* 0x000fe400078e00d6 */
[----:B---3--:R-:W-:Y:S01]  /*f0a0*/  HMMA.16816.F32 R68, R8, R28, R184 ;  /* 0x0000001c0844723c */ /* 0x008fe200000018b8 */
[----:B------:R-:W-:-:S07]  /*f0b0*/  IMAD.WIDE.U32 R2, R2, -0x2daee0ad, RZ ;  /* 0xd2511f5302027825 */ /* 0x000fce00078e00ff */
[----:B------:R-:W-:Y:S01]  /*f0c0*/  HMMA.16816.F32 R56, R8, R30, R180 ;  /* 0x0000001e0838723c */ /* 0x000fe200000018b4 */
[----:B------:R-:W2:Y:S01]  /*f0d0*/  LDSM.16.MT88.4 R28, [R195+0x1e000] ;  /* 0x01e00000c31c783b */ /* 0x000ea20000004200 */
[----:B------:R-:W-:-:S05]  /*f0e0*/  IMAD.MOV.U32 R157, RZ, RZ, R0 ;  /* 0x000000ffff9d7224 */ /* 0x000fca00078e0000 */
[----:B------:R-:W-:Y:S01]  /*f0f0*/  IMAD.MOV.U32 R180, RZ, RZ, R35 ;  /* 0x000000ffffb47224 */ /* 0x000fe200078e0023 */
[----:B----4-:R-:W-:Y:S01]  /*f100*/  HMMA.16816.F32 R144, R8, R6, R176 ;  /* 0x000000060890723c */ /* 0x010fe200000018b0 */
[----:B------:R-:W-:-:S06]  /*f110*/  LOP3.LUT R0, R3, R249, R148, 0x96, !PT ;  /* 0x000000f903007212 */ /* 0x000fcc00078e9694 */
[----:B------:R-:W-:Y:S02]  /*f120*/  IMAD.MOV.U32 R178, RZ, RZ, R34 ;  /* 0x000000ffffb27224 */ /* 0x000fe400078e0022 */
[----:B------:R-:W3:Y:S01]  /*f130*/  LDSM.16.MT88.4 R32, [R193+0x18800] ;  /* 0x01880000c120783b */ /* 0x000ee20000004200 */
[----:B------:R-:W-:Y:S01]  /*f140*/  HMMA.16816.F32 R44, R8, R12, R44 ;  /* 0x0000000c082c723c */ /* 0x000fe2000000182c */
[----:B------:R-:W-:Y:S02]  /*f150*/  LOP3.LUT R3, R2, 0xffff, RZ, 0xc0, !PT ;  /* 0x0000ffff02037812 */ /* 0x000fe400078ec0ff */
[----:B------:R-:W-:-:S04]  /*f160*/  SHF.R.U32.HI R6, RZ, 0x18, R2 ;  /* 0x00000018ff067819 */ /* 0x000fc80000011602 */
[----:B------:R-:W-:Y:S01]  /*f170*/  LOP3.LUT R13, R2, 0xff, RZ, 0xc0, !PT ;  /* 0x000000ff020d7812 */ /* 0x000fe200078ec0ff */
[----:B------:R-:W-:Y:S01]  /*f180*/  HMMA.16816.F32 R40, R8, R4, R40 ;  /* 0x000000040828723c */ /* 0x000fe20000001828 */
[----:B------:R-:W-:Y:S02]  /*f190*/  LOP3.LUT R12, R0, 0xff, RZ, 0xc0, !PT ;  /* 0x000000ff000c7812 */ /* 0x000fe400078ec0ff */
[----:B------:R-:W-:-:S04]  /*f1a0*/  SHF.R.U32.HI R7, RZ, 0x18, R0 ;  /* 0x00000018ff077819 */ /* 0x000fc80000011600 */
[----:B------:R-:W-:Y:S02]  /*f1b0*/  SHF.R.U32.HI R4, RZ, 0x10, R2 ;  /* 0x00000010ff047819 */ /* 0x000fe40000011602 */
[----:B------:R-:W-:Y:S01]  /*f1c0*/  LOP3.LUT R2, R0, 0xffff, RZ, 0xc0, !PT ;  /* 0x0000ffff00027812 */ /* 0x000fe200078ec0ff */
[----:B------:R-:W-:Y:S01]  /*f1d0*/  HMMA.16816.F32 R48, R8, R20, R240 ;  /* 0x000000140830723c */ /* 0x000fe200000018f0 */
[----:B------:R-:W-:Y:S02]  /*f1e0*/  SHF.R.U32.HI R5, RZ, 0x10, R0 ;  /* 0x00000010ff057819 */ /* 0x000fe40000011600 */
[----:B------:R-:W-:-:S05]  /*f1f0*/  SHF.R.U32.HI R0, RZ, 0x8, R2 ;  /* 0x00000008ff007819 */ /* 0x000fca0000011602 */
[C---:B------:R-:W-:Y:S01]  /*f200*/  HMMA.16816.F32 R108, R8.reuse, R22, R108 ;  /* 0x00000016086c723c */ /* 0x040fe2000000186c */
[----:B------:R-:W4:Y:S01]  /*f210*/  LDSM.16.MT88.4 R20, [R196+0x1e000] ;  /* 0x01e00000c414783b */ /* 0x000f220000004200 */
[----:B------:R-:W-:Y:S02]  /*f220*/  PRMT R177, R221, 0x7054, R221 ;  /* 0x00007054ddb17816 */ /* 0x000fe400000000dd */
[----:B------:R-:W-:Y:S02]  /*f230*/  PRMT R0, R12, 0x5410, R0 ;  /* 0x000054100c007816 */ /* 0x000fe40000000000 */
[----:B------:R-:W-:Y:S02]  /*f240*/  SHF.R.U32.HI R3, RZ, 0x8, R3 ;  /* 0x00000008ff037819 */ /* 0x000fe40000011603 */
[----:B------:R-:W-:Y:S02]  /*f250*/  LOP3.LUT R4, R4, 0xff, RZ, 0xc0, !PT ;  /* 0x000000ff04047812 */ /* 0x000fe400078ec0ff */
[----:B------:R-:W-:Y:S01]  /*f260*/  LOP3.LUT R2, R5, 0xff, RZ, 0xc0, !PT ;  /* 0x000000ff05027812 */ /* 0x000fe200078ec0ff */
[----:B-1----:R-:W-:Y:S01]  /*f270*/  HMMA.16816.F32 R152, R8, R16, R152 ;  /* 0x000000100898723c */ /* 0x002fe20000001898 */
[----:B------:R-:W-:Y:S01]  /*f280*/  HSET2.LE.AND R0, R0, R177, PT ;  /* 0x000000b100007233 */ /* 0x000fe20003803000 */
[----:B------:R-:W-:-:S02]  /*f290*/  PRMT R3, R13, 0x5410, R3 ;  /* 0x000054100d037816 */ /* 0x000fc40000000003 */
[----:B------:R-:W-:Y:S01]  /*f2a0*/  PRMT R2, R2, 0x5410, R7 ;  /* 0x0000541002027816 */ /* 0x000fe20000000007 */
[----:B------:R-:W-:Y:S01]  /*f2b0*/  IMAD.MOV.U32 R182, RZ, RZ, R209 ;  /* 0x000000ffffb67224 */ /* 0x000fe200078e00d1 */
[----:B------:R-:W-:Y:S02]  /*f2c0*/  MOV R181, R210 ;  /* 0x000000d200b57202 */ /* 0x000fe40000000f00 */
[----:B------:R-:W-:Y:S01]  /*f2d0*/  PRMT R16, R4, 0x5410, R6 ;  /* 0x0000541004107816 */ /* 0x000fe20000000006 */
[--C-:B------:R-:W-:Y:S01]  /*f2e0*/  HSET2.LE.AND R3, R3, R177.reuse, PT ;  /* 0x000000b103037233 */ /* 0x100fe20003803000 */
[----:B------:R-:W-:Y:S01]  /*f2f0*/  LOP3.LUT R4, R207, R0, RZ, 0xc0, !PT ;  /* 0x00000000cf047212 */ /* 0x000fe200078ec0ff */
[--C-:B------:R-:W-:Y:S01]  /*f300*/  HSET2.LE.AND R2, R2, R177.reuse, PT ;  /* 0x000000b102027233 */ /* 0x100fe20003803000 */
[----:B------:R-:W-:Y:S01]  /*f310*/  IMAD.MOV.U32 R183, RZ, RZ, R208 ;  /* 0x000000ffffb77224 */ /* 0x000fe200078e00d0 */
[----:B------:R-:W-:Y:S01]  /*f320*/  HSET2.LE.AND R0, R16, R177, PT ;  /* 0x000000b110007233 */ /* 0x000fe20003803000 */
[----:B------:R-:W-:Y:S01]  /*f330*/  LOP3.LUT R6, R205, R3, RZ, 0xc0, !PT ;  /* 0x00000003cd067212 */ /* 0x000fe200078ec0ff */
[----:B------:R-:W-:Y:S01]  /*f340*/  IMAD.MOV.U32 R165, RZ, RZ, R247 ;  /* 0x000000ffffa57224 */ /* 0x000fe200078e00f7 */
[----:B------:R-:W-:Y:S01]  /*f350*/  LOP3.LUT R5, R206, R2, RZ, 0xc0, !PT ;  /* 0x00000002ce057212 */ /* 0x000fe200078ec0ff */
[----:B------:R-:W-:Y:S01]  /*f360*/  IMAD.MOV.U32 R179, RZ, RZ, R151 ;  /* 0x000000ffffb37224 */ /* 0x000fe200078e0097 */
[----:B------:R-:W-:Y:S01]  /*f370*/  LOP3.LUT R7, R219, R0, RZ, 0xc0, !PT ;  /* 0x00000000db077212 */ /* 0x000fe200078ec0ff */
[----:B--2---:R-:W-:Y:S01]  /*f380*/  HMMA.16816.F32 R156, R8, R28, R156 ;  /* 0x0000001c089c723c */ /* 0x004fe2000000189c */
[----:B------:R-:W-:Y:S01]  /*f390*/  MOV R247, R150 ;  /* 0x0000009600f77202 */ /* 0x000fe20000000f00 */
[----:B------:R-:W-:Y:S01]  /*f3a0*/  IMAD.MOV.U32 R162, RZ, RZ, R168 ;  /* 0x000000ffffa27224 */ /* 0x000fe200078e00a8 */
[----:B------:R-:W-:-:S02]  /*f3b0*/  MOV R163, R169 ;  /* 0x000000a900a37202 */ /* 0x000fc40000000f00 */
        /* <DEDUP_REMOVED lines=9> */
[----:B------:R-:W1:Y:S02]  /*f450*/  LDSM.16.MT88.4 R12, [R195+0x18800] ;  /* 0x01880000c30c783b */ /* 0x000e640000004200 */
[C---:B---3--:R-:W-:Y:S08]  /*f460*/  HMMA.16816.F32 R28, R4.reuse, R32, R140 ;  /* 0x00000020041c723c */ /* 0x048ff0000000188c */
[----:B------:R-:W-:Y:S08]  /*f470*/  HMMA.16816.F32 R116, R4, R34, R116 ;  /* 0x000000220474723c */ /* 0x000ff00000001874 */
[C---:B------:R-:W-:Y:S01]  /*f480*/  HMMA.16816.F32 R80, R8.reuse, R26, R80 ;  /* 0x0000001a0850723c */ /* 0x040fe20000001850 */
[----:B------:R-:W-:Y:S01]  /*f490*/  MOV R173, R232 ;  /* 0x000000e800ad7202 */ /* 0x000fe20000000f00 */
[----:B------:R-:W-:Y:S01]  /*f4a0*/  IMAD.MOV.U32 R0, RZ, RZ, R178 ;  /* 0x000000ffff007224 */ /* 0x000fe200078e00b2 */
[----:B------:R-:W-:Y:S01]  /*f4b0*/  MOV R138, R247 ;  /* 0x000000f7008a7202 */ /* 0x000fe20000000f00 */
[----:B------:R-:W-:Y:S01]  /*f4c0*/  IMAD.MOV.U32 R2, RZ, RZ, R179 ;  /* 0x000000ffff027224 */ /* 0x000fe200078e00b3 */
[----:B------:R2:W5:Y:S03]  /*f4d0*/  LDL.LU R137, [R1+0x1f8] ;  /* 0x0001f80001897983 */ /* 0x0005660000300800 */
[C---:B----4-:R-:W-:Y:S08]  /*f4e0*/  HMMA.16816.F32 R168, R8.reuse, R20, R168 ;  /* 0x0000001408a8723c */ /* 0x050ff000000018a8 */
[----:B------:R-:W-:Y:S01]  /*f4f0*/  HMMA.16816.F32 R164, R8, R22, R164 ;  /* 0x0000001608a4723c */ /* 0x000fe200000018a4 */
[----:B------:R-:W3:Y:S01]  /*f500*/  LDSM.16.MT88.4 R20, [R196+0x18800] ;  /* 0x01880000c414783b */ /* 0x000ee20000004200 */
[----:B------:R-:W-:-:S02]  /*f510*/  IMAD.MOV.U32 R33, RZ, RZ, R30 ;  /* 0x000000ffff217224 */ /* 0x000fc400078e001e */
[----:B------:R-:W-:Y:S01]  /*f520*/  IMAD.MOV.U32 R32, RZ, RZ, R31 ;  /* 0x000000ffff207224 */ /* 0x000fe200078e001f */
[----:B------:R-:W-:Y:S01]  /*f530*/  MOV R38, R29 ;  /* 0x0000001d00267202 */ /* 0x000fe20000000f00 */
[----:B------:R-:W-:Y:S01]  /*f540*/  IMAD.MOV.U32 R29, RZ, RZ, R118 ;  /* 0x000000ffff1d7224 */ /* 0x000fe200078e0076 */
[----:B------:R-:W-:Y:S01]  /*f550*/  MOV R31, R28 ;  /* 0x0000001c001f7202 */ /* 0x000fe20000000f00 */
[C---:B------:R-:W-:Y:S01]  /*f560*/  HMMA.16816.F32 R160, R8.reuse, R18, R160 ;  /* 0x0000001208a0723c */ /* 0x040fe200000018a0 */
[----:B------:R-:W-:Y:S01]  /*f570*/  MOV R28, R119 ;  /* 0x00000077001c7202 */ /* 0x000fe20000000f00 */
[----:B------:R-:W4:Y:S01]  /*f580*/  LDSM.16.MT88.4 R16, [R194+0x1a800] ;  /* 0x01a80000c210783b */ /* 0x000f220000004200 */
[----:B------:R-:W-:Y:S01]  /*f590*/  MOV R118, R33 ;  /* 0x0000002100767202 */ /* 0x000fe20000000f00 */
[----:B------:R-:W-:Y:S02]  /*f5a0*/  IMAD.MOV.U32 R119, RZ, RZ, R32 ;  /* 0x000000ffff777224 */ /* 0x000fe400078e0020 */
[----:B------:R-:W-:Y:S02]  /*f5b0*/  LDSM.16.MT88.4 R32, [R196+0x1a800] ;  /* 0x01a80000c420783b */ /* 0x000fe40000004200 */
[----:B------:R-:W-:Y:S02]  /*f5c0*/  HMMA.16816.F32 R88, R8, R24, R88 ;  /* 0x000000180858723c */ /* 0x000fe40000001858 */
[----:B------:R-:W2:Y:S01]  /*f5d0*/  LDSM.16.MT88.4 R24, [R194+0x18800] ;  /* 0x01880000c218783b */ /* 0x000ea20000004200 */
[----:B------:R-:W-:-:S02]  /*f5e0*/  IMAD.MOV.U32 R30, RZ, RZ, R117 ;  /* 0x000000ffff1e7224 */ /* 0x000fc400078e0075 */
[----:B------:R-:W-:Y:S01]  /*f5f0*/  IMAD.MOV.U32 R3, RZ, RZ, R116 ;  /* 0x000000ffff037224 */ /* 0x000fe200078e0074 */
[----:B------:R-:W2:Y:S01]  /*f600*/  LDSM.16.MT88.4 R8, [R193+0x1a800] ;  /* 0x01a80000c108783b */ /* 0x000ea20000004200 */
[----:B------:R-:W-:Y:S01]  /*f610*/  IMAD.MOV.U32 R116, RZ, RZ, R31 ;  /* 0x000000ffff747224 */ /* 0x000fe200078e001f */
[C---:B-1----:R-:W-:Y:S01]  /*f620*/  HMMA.16816.F32 R176, R4.reuse, R12, R76 ;  /* 0x0000000c04b0723c */ /* 0x042fe2000000184c */
[----:B------:R-:W-:Y:S01]  /*f630*/  IMAD.MOV.U32 R247, RZ, RZ, R173 ;  /* 0x000000fffff77224 */ /* 0x000fe200078e00ad */
[----:B------:R1:W5:Y:S06]  /*f640*/  LDL.LU R251, [R1+0x1f4] ;  /* 0x0001f40001fb7983 */ /* 0x00036c0000300800 */
[C---:B---3--:R-:W-:Y:S08]  /*f650*/  HMMA.16816.F32 R184, R4.reuse, R20, R92 ;  /* 0x0000001404b8723c */ /* 0x048ff0000000185c */
[C---:B----4-:R-:W-:Y:S01]  /*f660*/  HMMA.16816.F32 R140, R4.reuse, R16, R48 ;  /* 0x00000010048c723c */ /* 0x050fe20000001830 */
[----:B------:R-:W-:Y:S01]  /*f670*/  IMAD.MOV.U32 R93, RZ, RZ, R30 ;  /* 0x000000ffff5d7224 */ /* 0x000fe200078e001e */
[----:B------:R-:W-:Y:S01]  /*f680*/  MOV R95, R28 ;  /* 0x0000001c005f7202 */ /* 0x000fe20000000f00 */
[----:B------:R-:W-:Y:S01]  /*f690*/  IMAD.MOV.U32 R94, RZ, RZ, R29 ;  /* 0x000000ffff5e7224 */ /* 0x000fe200078e001d */
[----:B------:R1:W5:Y:S04]  /*f6a0*/  LDL.LU R250, [R1+0x1f0] ;  /* 0x0001f00001fa7983 */ /* 0x0003680000300800 */
[----:B------:R-:W-:Y:S01]  /*f6b0*/  LDSM.16.MT88.4 R28, [R195+0x1a800] ;  /* 0x01a80000c31c783b */ /* 0x000fe20000004200 */
[C---:B------:R-:W-:Y:S08]  /*f6c0*/  HMMA.16816.F32 R108, R4.reuse, R18, R108 ;  /* 0x00000012046c723c */ /* 0x040ff0000000186c */
[C---:B--2---:R-:W-:Y:S08]  /*f6d0*/  HMMA.16816.F32 R240, R4.reuse, R24, R132 ;  /* 0x0000001804f0723c */ /* 0x044ff00000001884 */
[C---:B------:R-:W-:Y:S01]  /*f6e0*/  HMMA.16816.F32 R236, R4.reuse, R26, R112 ;  /* 0x0000001a04ec723c */ /* 0x040fe20000001870 */
[----:B------:R-:W2:Y:S07]  /*f6f0*/  LDSM.16.MT88.4 R24, [R193+0x1c800] ;  /* 0x01c80000c118783b */ /* 0x000eae0000004200 */
[----:B------:R-:W-:Y:S01]  /*f700*/  HMMA.16816.F32 R180, R4, R22, R84 ;  /* 0x0000001604b4723c */ /* 0x000fe20000001854 */
[----:B------:R-:W3:Y:S01]  /*f710*/  LDSM.16.MT88.4 R20, [R194+0x1c800] ;  /* 0x01c80000c214783b */ /* 0x000ee20000004200 */
[----:B------:R-:W-:Y:S01]  /*f720*/  MOV R92, R172 ;  /* 0x000000ac005c7202 */ /* 0x000fe20000000f00 */
[----:B------:R-:W-:-:S02]  /*f730*/  IMAD.MOV.U32 R117, RZ, RZ, R38 ;  /* 0x000000ffff757224 */ /* 0x000fc400078e0026 */
[----:B------:R1:W5:Y:S03]  /*f740*/  LDL.LU R245, [R1+0x1ec] ;  /* 0x0001ec0001f57983 */ /* 0x0003660000300800 */
[----:B------:R-:W-:Y:S01]  /*f750*/  HMMA.16816.F32 R16, R4, R32, R128 ;  /* 0x000000200410723c */ /* 0x000fe20000001880 */
[----:B------:R-:W-:Y:S02]  /*f760*/  IMAD.MOV.U32 R87, RZ, RZ, R174 ;  /* 0x000000ffff577224 */ /* 0x000fe400078e00ae */
[----:B------:R-:W-:-:S05]  /*f770*/  IMAD.MOV.U32 R86, RZ, RZ, R175 ;  /* 0x000000ffff567224 */ /* 0x000fca00078e00af */
[----:B------:R-:W-:Y:S01]  /*f780*/  HMMA.16816.F32 R132, R4, R10, R60 ;  /* 0x0000000a0484723c */ /* 0x000fe2000000183c */
[----:B------:R-:W-:Y:S01]  /*f790*/  IMAD.MOV.U32 R78, RZ, RZ, R87 ;  /* 0x000000ffff4e7224 */ /* 0x000fe200078e0057 */
[----:B------:R-:W-:-:S06]  /*f7a0*/  MOV R87, R95 ;  /* 0x0000005f00577202 */ /* 0x000fcc0000000f00 */
[C---:B------:R-:W-:Y:S01]  /*f7b0*/  HMMA.16816.F32 R112, R4.reuse, R8, R72 ;  /* 0x000000080470723c */ /* 0x040fe20000001848 */
[----:B------:R-:W-:Y:S01]  /*f7c0*/  LDSM.16.MT88.4 R8, [R195+0x1c800] ;  /* 0x01c80000c308783b */ /* 0x000fe20000004200 */
[----:B------:R-:W-:Y:S01]  /*f7d0*/  MOV R77, R92 ;  /* 0x0000005c004d7202 */ /* 0x000fe20000000f00 */
[----:B------:R-:W-:Y:S02]  /*f7e0*/  IMAD.MOV.U32 R85, RZ, RZ, R93 ;  /* 0x000000ffff557224 */ /* 0x000fe400078e005d */
[----:B------:R-:W-:Y:S01]  /*f7f0*/  IMAD.MOV.U32 R84, RZ, RZ, R3 ;  /* 0x000000ffff547224 */ /* 0x000fe200078e0003 */
[----:B------:R-:W-:Y:S01]  /*f800*/  MOV R38, R111 ;  /* 0x0000006f00267202 */ /* 0x000fe20000000f00 */
[----:B------:R-:W-:Y:S01]  /*f810*/  IMAD.MOV.U32 R219, RZ, RZ, R110 ;  /* 0x000000ffffdb7224 */ /* 0x000fe200078e006e */
[----:B------:R-:W-:Y:S01]  /*f820*/  HMMA.16816.F32 R172, R4, R14, R64 ;  /* 0x0000000e04ac723c */ /* 0x000fe20000001840 */
[----:B------:R-:W-:Y:S01]  /*f830*/  MOV R63, R19 ;  /* 0x00000013003f7202 */ /* 0x000fe20000000f00 */
[----:B------:R-:W-:Y:S01]  /*f840*/  IMAD.MOV.U32 R33, RZ, RZ, R17 ;  /* 0x000000ffff217224 */ /* 0x000fe200078e0011 */
[----:B------:R-:W4:Y:S01]  /*f850*/  LDSM.16.MT88.4 R12, [R196+0x1c800] ;  /* 0x01c80000c40c783b */ /* 0x000f220000004200 */
[----:B------:R-:W-:-:S03]  /*f860*/  IMAD.MOV.U32 R95, RZ, RZ, R16 ;  /* 0x000000ffff5f7224 */ /* 0x000fc600078e0010 */
[----:B------:R-:W-:Y:S01]  /*f870*/  IMAD.MOV.U32 R64, RZ, RZ, R18 ;  /* 0x000000ffff407224 */ /* 0x000fe200078e0012 */
[----:B------:R1:W5:Y:S01]  /*f880*/  LDL.LU R244, [R1+0x1e8] ;  /* 0x0001e80001f47983 */ /* 0x0003620000300800 */
[----:B------:R-:W-:Y:S01]  /*f890*/  HMMA.16816.F32 R16, R4, R34, R104 ;  /* 0x000000220410723c */ /* 0x000fe20000001868 */
[----:B------:R-:W-:Y:S01]  /*f8a0*/  IMAD.MOV.U32 R79, RZ, RZ, R86 ;  /* 0x000000ffff4f7224 */ /* 0x000fe200078e0056 */
[----:B------:R-:W-:Y:S01]  /*f8b0*/  MOV R66, R118 ;  /* 0x0000007600427202 */ /* 0x000fe20000000f00 */
[----:B------:R-:W-:-:S05]  /*f8c0*/  IMAD.MOV.U32 R65, RZ, RZ, R117 ;  /* 0x000000ffff417224 */ /* 0x000fca00078e0075 */
[C---:B--2---:R-:W-:Y:S01]  /*f8d0*/  HMMA.16816.F32 R128, R4.reuse, R24, R120 ;  /* 0x000000180480723c */ /* 0x044fe20000001878 */
[----:B------:R-:W-:Y:S01]  /*f8e0*/  IMAD.MOV.U32 R67, RZ, RZ, R119 ;  /* 0x000000ffff437224 */ /* 0x000fe200078e0077 */
[----:B------:R-:W-:Y:S01]  /*f8f0*/  MOV R74, R87 ;  /* 0x00000057004a7202 */ /* 0x000fe20000000f00 */
[----:B------:R-:W-:Y:S01]  /*f900*/  IMAD.MOV.U32 R61, RZ, RZ, R109 ;  /* 0x000000ffff3d7224 */ /* 0x000fe200078e006d */
[----:B------:R-:W-:Y:S01]  /*f910*/  MOV R62, R108 ;  /* 0x0000006c003e7202 */ /* 0x000fe20000000f00 */
[----:B------:R1:W5:Y:S03]  /*f920*/  LDL.LU R235, [R1+0x1e4] ;  /* 0x0001e40001eb7983 */ /* 0x0003660000300800 */
[----:B------:R-:W-:Y:S01]  /*f930*/  HMMA.16816.F32 R104, R4, R28, R124 ;  /* 0x0000001c0468723c */ /* 0x000fe2000000187c */
[----:B------:R-:W-:-:S07]  /*f940*/  IMAD.MOV.U32 R86, RZ, RZ, R94 ;  /* 0x000000ffff567224 */ /* 0x000fce00078e005e */
[----:B------:R-:W-:Y:S01]  /*f950*/  MOV R60, R18 ;  /* 0x00000012003c7202 */ /* 0x000fe20000000f00 */
[C---:B------:R-:W-:Y:S01]  /*f960*/  HMMA.16816.F32 R28, R4.reuse, R30, R100 ;  /* 0x0000001e041c723c */ /* 0x040fe20000001864 */
[----:B------:R-:W-:Y:S01]  /*f970*/  IMAD.MOV.U32 R3, RZ, RZ, R16 ;  /* 0x000000ffff037224 */ /* 0x000fe200078e0010 */
[----:B------:R-:W-:Y:S01]  /*f980*/  MOV R34, R19 ;  /* 0x0000001300227202 */ /* 0x000fe20000000f00 */
[----:B------:R-:W-:Y:S01]  /*f990*/  IMAD.MOV.U32 R72, RZ, RZ, R17 ;  /* 0x000000ffff487224 */ /* 0x000fe200078e0011 */
[----:B------:R-:W-:Y:S01]  /*f9a0*/  MOV R25, R2 ;  /* 0x0000000200197202 */ /* 0x000fe20000000f00 */
[----:B------:R-:W2:Y:S02]  /*f9b0*/  LDSM.16.MT88.4 R16, [R193+0x1e800] ;  /* 0x01e80000c110783b */ /* 0x000ea40000004200 */
[----:B------:R-:W-:Y:S01]  /*f9c0*/  MOV R102, R64 ;  /* 0x0000004000667202 */ /* 0x000fe20000000f00 */
[----:B------:R-:W-:Y:S01]  /*f9d0*/  IMAD.MOV.U32 R64, RZ, RZ, R116 ;  /* 0x000000ffff407224 */ /* 0x000fe200078e0074 */
[C---:B---3--:R-:W-:Y:S01]  /*f9e0*/  HMMA.16816.F32 R120, R4.reuse, R20, R88 ;  /* 0x000000140478723c */ /* 0x048fe20000001858 */
[----:B------:R-:W-:Y:S01]  /*f9f0*/  IMAD.MOV.U32 R100, RZ, RZ, R78 ;  /* 0x000000ffff647224 */ /* 0x000fe200078e004e */
[----:B------:R-:W-:Y:S01]  /*fa00*/  MOV R35, R77 ;  /* 0x0000004d00237202 */ /* 0x000fe20000000f00 */
[----:B------:R-:W-:Y:S01]  /*fa10*/  IMAD.MOV.U32 R24, RZ, RZ, R0 ;  /* 0x000000ffff187224 */ /* 0x000fe200078e0000 */
[----:B------:R1:W5:Y:S04]  /*fa20*/  LDL.LU R234, [R1+0x1e0] ;  /* 0x0001e00001ea7983 */ /* 0x0003680000300800 */
[----:B------:R-:W-:Y:S01]  /*fa30*/  HMMA.16816.F32 R116, R4, R22, R80 ;  /* 0x000000160474723c */ /* 0x000fe20000001850 */
[----:B------:R-:W-:Y:S06]  /*fa40*/  LDSM.16.MT88.4 R20, [R195+0x1e800] ;  /* 0x01e80000c314783b */ /* 0x000fec0000004200 */
[----:B------:R-:W-:Y:S01]  /*fa50*/  IMAD.MOV.U32 R94, RZ, RZ, R29 ;  /* 0x000000ffff5e7224 */ /* 0x000fe200078e001d */
[----:B------:R-:W-:Y:S01]  /*fa60*/  MOV R93, R30 ;  /* 0x0000001e005d7202 */ /* 0x000fe20000000f00 */
[----:B------:R-:W-:-:S02]  /*fa70*/  IMAD.MOV.U32 R92, RZ, RZ, R31 ;  /* 0x000000ffff5c7224 */ /* 0x000fc400078e001f */
[----:B------:R-:W-:Y:S01]  /*fa80*/  IMAD.MOV.U32 R32, RZ, RZ, R28 ;  /* 0x000000ffff207224 */ /* 0x000fe200078e001c */
[----:B------:R-:W-:Y:S01]  /*fa90*/  LOP3.LUT R2, R37, R203, R204, 0x96, !PT ;  /* 0x000000cb25027212 */ /* 0x000fe200078e96cc */
[----:B------:R-:W3:Y:S01]  /*faa0*/  LDSM.16.MT88.4 R28, [R194+0x1e800] ;  /* 0x01e80000c21c783b */ /* 0x000ee20000004200 */
[----:B------:R-:W-:Y:S01]  /*fab0*/  LOP3.LUT R0, R191, R202, R36, 0x96, !PT ;  /* 0x000000cabf007212 */ /* 0x000fe200078e9624 */
        /* <DEDUP_REMOVED lines=9> */
[----:B------:R-:W-:Y:S02]  /*fb50*/  IMAD.MOV.U32 R50, RZ, RZ, R106 ;  /* 0x000000ffff327224 */ /* 0x000fe400078e006a */
[----:B------:R-:W-:Y:S02]  /*fb60*/  IMAD.MOV.U32 R48, RZ, RZ, R104 ;  /* 0x000000ffff307224 */ /* 0x000fe400078e0068 */
[----:B------:R-:W-:Y:S01]  /*fb70*/  IMAD.MOV.U32 R90, RZ, RZ, R74 ;  /* 0x000000ffff5a7224 */ /* 0x000fe200078e004a */
[----:B------:R-:W-:Y:S01]  /*fb80*/  HMMA.16816.F32 R84, R4, R10, R52 ;  /* 0x0000000a0454723c */ /* 0x000fe20000001834 */
[----:B------:R-:W-:-:S07]  /*fb90*/  IMAD.MOV.U32 R100, RZ, RZ, R3 ;  /* 0x000000ffff647224 */ /* 0x000fce00078e0003 */
[----:B------:R-:W-:Y:S01]  /*fba0*/  HMMA.16816.F32 R124, R4, R26, R96 ;  /* 0x0000001a047c723c */ /* 0x000fe20000001860 */
[----:B------:R-:W-:-:S04]  /*fbb0*/  IMAD.WIDE.U32 R2, R2, -0x2daee0ad, RZ ;  /* 0xd2511f5302027825 */ /* 0x000fc800078e00ff */
[----:B------:R-:W-:Y:S01]  /*fbc0*/  IMAD.MOV.U32 R75, RZ, RZ, R79 ;  /* 0x000000ffff4b7224 */ /* 0x000fe200078e004f */
[----:B------:R-:W-:Y:S01]  /*fbd0*/  MOV R91, R64 ;  /* 0x00000040005b7202 */ /* 0x000fe20000000f00 */
[----:B------:R-:W-:Y:S01]  /*fbe0*/  IMAD.WIDE.U32 R10, R0, -0x2daee0ad, RZ ;  /* 0xd2511f53000a7825 */ /* 0x000fe200078e00ff */
[----:B------:R-:W-:Y:S01]  /*fbf0*/  HMMA.16816.F32 R104, R4, R14, R56 ;  /* 0x0000000e0468723c */ /* 0x000fe20000001838 */
[----:B------:R-:W4:Y:S01]  /*fc00*/  LDSM.16.MT88.4 R12, [R196+0x1e800] ;  /* 0x01e80000c40c783b */ /* 0x000f220000004200 */
[----:B------:R-:W-:Y:S02]  /*fc10*/  LOP3.LUT R3, R3, R199, R200, 0x96, !PT ;  /* 0x000000c703037212 */ /* 0x000fe400078e96c8 */
[----:B------:R-:W-:Y:S01]  /*fc20*/  LOP3.LUT R0, R11, R198, R2, 0x96, !PT ;  /* 0x000000c60b007212 */ /* 0x000fe200078e9602 */
[----:B------:R-:W-:Y:S01]  /*fc30*/  IMAD.MOV.U32 R89, RZ, RZ, R73 ;  /* 0x000000ffff597224 */ /* 0x000fe200078e0049 */
[----:B------:R-:W-:Y:S01]  /*fc40*/  MOV R73, R222 ;  /* 0x000000de00497202 */ /* 0x000fe20000000f00 */
[----:B------:R-:W-:Y:S01]  /*fc50*/  IMAD.MOV.U32 R74, RZ, RZ, R223 ;  /* 0x000000ffff4a7224 */ /* 0x000fe200078e00df */
[----:B------:R1:W5:Y:S01]  /*fc60*/  LDL.LU R233, [R1+0x1dc] ;  /* 0x0001dc0001e97983 */ /* 0x0003620000300800 */
[----:B------:R-:W-:-:S02]  /*fc70*/  IMAD.MOV.U32 R71, RZ, RZ, R24 ;  /* 0x000000ffff477224 */ /* 0x000fc400078e0018 */
[----:B------:R-:W-:-:S04]  /*fc80*/  IMAD.WIDE.U32 R2, R3, -0x326172a9, RZ ;  /* 0xcd9e8d5703027825 */ /* 0x000fc800078e00ff */
[----:B------:R-:W-:Y:S01]  /*fc90*/  IMAD.WIDE.U32 R222, R0, -0x326172a9, RZ ;  /* 0xcd9e8d5700de7825 */ /* 0x000fe200078e00ff */
[----:B------:R-:W-:-:S03]  /*fca0*/  LOP3.LUT R0, R3, R71, R190, 0x96, !PT ;  /* 0x0000004703007212 */ /* 0x000fc600078e96be */
[----:B------:R-:W-:Y:S01]  /*fcb0*/  IMAD.MOV.U32 R82, RZ, RZ, R35 ;  /* 0x000000ffff527224 */ /* 0x000fe200078e0023 */
[----:B------:R-:W-:Y:S01]  /*fcc0*/  LOP3.LUT R2, R223, R81, R2, 0x96, !PT ;  /* 0x00000051df027212 */ /* 0x000fe200078e9602 */
        /* <DEDUP_REMOVED lines=13> */
[----:B--2---:R-:W-:Y:S01]  /*fda0*/  HMMA.16816.F32 R76, R4, R16, R40 ;  /* 0x00000010044c723c */ /* 0x004fe20000001828 */
[----:B------:R-:W-:Y:S01]  /*fdb0*/  IMAD.WIDE.U32 R8, R0, -0x2daee0ad, RZ ;  /* 0xd2511f5300087825 */ /* 0x000fe200078e00ff */
[----:B------:R-:W-:Y:S01]  /*fdc0*/  MOV R89, R100 ;  /* 0x0000006400597202 */ /* 0x000fe20000000f00 */
[----:B------:R-:W-:Y:S02]  /*fdd0*/  LDSM.16.MT88.4 R44, [R194+0x1b000] ;  /* 0x01b00000c22c783b */ /* 0x000fe40000004200 */
[----:B------:R-:W-:Y:S01]  /*fde0*/  IMAD.WIDE.U32 R138, R2, -0x2daee0ad, RZ ;  /* 0xd2511f53028a7825 */ /* 0x000fe200078e00ff */
[----:B------:R-:W-:Y:S01]  /*fdf0*/  MOV R25, R60 ;  /* 0x0000003c00197202 */ /* 0x000fe20000000f00 */
[----:B------:R1:W5:Y:S02]  /*fe00*/  LDL.LU R232, [R1+0x1d8] ;  /* 0x0001d80001e87983 */ /* 0x0003640000300800 */
[----:B------:R-:W-:Y:S01]  /*fe10*/  IMAD.MOV.U32 R59, RZ, RZ, R88 ;  /* 0x000000ffff3b7224 */ /* 0x000fe200078e0058 */
[----:B------:R-:W-:Y:S01]  /*fe20*/  MOV R100, R48 ;  /* 0x0000003000647202 */ /* 0x000fe20000000f00 */
[----:B------:R-:W-:-:S02]  /*fe30*/  IMAD.MOV.U32 R35, RZ, RZ, R62 ;  /* 0x000000ffff237224 */ /* 0x000fc400078e003e */
[----:B------:R-:W-:Y:S01]  /*fe40*/  IMAD.MOV.U32 R33, RZ, RZ, R61 ;  /* 0x000000ffff217224 */ /* 0x000fe200078e003d */
[----:B------:R-:W-:Y:S01]  /*fe50*/  LOP3.LUT R2, R139, R75, R8, 0x96, !PT ;  /* 0x0000004b8b027212 */ /* 0x000fe200078e9608 */
[C---:B---3--:R-:W-:Y:S01]  /*fe60*/  HMMA.16816.F32 R60, R4.reuse, R28, R152 ;  /* 0x0000001c043c723c */ /* 0x048fe20000001898 */
[----:B------:R-:W-:Y:S01]  /*fe70*/  LOP3.LUT R0, R9, R197, R10, 0x96, !PT ;  /* 0x000000c509007212 */ /* 0x000fe200078e960a */
[----:B------:R-:W-:Y:S02]  /*fe80*/  IMAD.MOV.U32 R27, RZ, RZ, R66 ;  /* 0x000000ffff1b7224 */ /* 0x000fe400078e0042 */
        /* <DEDUP_REMOVED lines=16> */
[----:B------:R-:W-:Y:S01]  /*ff90*/  HMMA.16816.F32 R52, R4, R30, R160 ;  /* 0x0000001e0434723c */ /* 0x000fe200000018a0 */
[----:B------:R-:W-:-:S02]  /*ffa0*/  IMAD.MOV.U32 R68, RZ, RZ, R103 ;  /* 0x000000ffff447224 */ /* 0x000fc400078e0067 */
[----:B------:R-:W-:Y:S01]  /*ffb0*/  IMAD.MOV.U32 R90, RZ, RZ, R72 ;  /* 0x000000ffff5a7224 */ /* 0x000fe200078e0048 */
[----:B------:R-:W-:Y:S01]  /*ffc0*/  PRMT R43, R221, 0x7054, R221 ;  /* 0x00007054dd2b7816 */ /* 0x000fe200000000dd */
[----:B------:R-:W-:Y:S01]  /*ffd0*/  IMAD.MOV.U32 R147, RZ, RZ, R94 ;  /* 0x000000ffff937224 */ /* 0x000fe200078e005e */
[----:B------:R-:W-:Y:S01]  /*ffe0*/  LDSM.16.MT88.4 R16, [R195+0x19000] ;  /* 0x01900000c310783b */ /* 0x000fe20000004200 */
[----:B------:R-:W-:Y:S01]  /*fff0*/  IMAD.WIDE.U32 R2, R2, -0x326172a9, RZ ;  /* 0xcd9e8d5702027825 */ /* 0x000fe200078e00ff */
[C---:B------:R-:W-:Y:S02]  /*10000*/  HMMA.16816.F32 R100, R4.reuse, R20, R156 ;  /* 0x000000140464723c */ /* 0x040fe4000000189c */
[----:B------:R1:W5:Y:S01]  /*10010*/  LDL.LU R231, [R1+0x1d4] ;  /* 0x0001d40001e77983 */ /* 0x0003620000300800 */
[----:B------:R-:W-:Y:S01]  /*10020*/  IMAD.WIDE.U32 R8, R0, -0x326172a9, RZ ;  /* 0xcd9e8d5700087825 */ /* 0x000fe200078e00ff */
[----:B------:R-:W-:Y:S02]  /*10030*/  MOV R80, R27 ;  /* 0x0000001b00507202 */ /* 0x000fe40000000f00 */
[----:B------:R-:W-:Y:S02]  /*10040*/  LDSM.16.MT88.4 R28, [R193+0x19000] ;  /* 0x01900000c11c783b */ /* 0x000fe40000004200 */
[C---:B------:R-:W-:Y:S02]  /*10050*/  HMMA.16816.F32 R92, R4.reuse, R22, R148 ;  /* 0x00000016045c723c */ /* 0x040fe40000001894 */
[----:B------:R-:W2:Y:S01]  /*10060*/  LDSM.16.MT88.4 R20, [R196+0x19000] ;  /* 0x01900000c414783b */ /* 0x000ea20000004200 */
[----:B------:R-:W-:Y:S01]  /*10070*/  LOP3.LUT R0, R3, R191, R8, 0x96, !PT ;  /* 0x000000bf03007212 */ /* 0x000fe200078e9608 */
[----:B------:R-:W-:Y:S01]  /*10080*/  IMAD.MOV.U32 R146, RZ, RZ, R32 ;  /* 0x000000ffff927224 */ /* 0x000fe200078e0020 */
[C---:B------:R-:W-:Y:S01]  /*10090*/  LOP3.LUT R10, R2.reuse, 0xffff, RZ, 0xc0, !PT ;  /* 0x0000ffff020a7812 */ /* 0x040fe200078ec0ff */
        /* <DEDUP_REMOVED lines=8> */
[----:B----4-:R-:W-:Y:S01]  /*10120*/  HMMA.16816.F32 R72, R4, R14, R164 ;  /* 0x0000000e0448723c */ /* 0x010fe200000018a4 */
[----:B------:R-:W-:Y:S01]  /*10130*/  MOV R27, R51 ;  /* 0x00000033001b7202 */ /* 0x000fe20000000f00 */
[----:B------:R-:W-:Y:S01]  /*10140*/  IMAD.MOV.U32 R161, RZ, RZ, R71 ;  /* 0x000000ffffa17224 */ /* 0x000fe200078e0047 */
[----:B------:R-:W-:-:S02]  /*10150*/  SHF.R.U32.HI R3, RZ, 0x10, R0 ;  /* 0x00000010ff037819 */ /* 0x000fc40000011600 */
[----:B------:R-:W-:Y:S02]  /*10160*/  MOV R160, R70 ;  /* 0x0000004600a07202 */ /* 0x000fe40000000f00 */
[----:B------:R-:W-:Y:S01]  /*10170*/  MOV R163, R81 ;  /* 0x0000005100a37202 */ /* 0x000fe20000000f00 */
[----:B------:R-:W-:Y:S01]  /*10180*/  HMMA.16816.F32 R48, R4, R12, R168 ;  /* 0x0000000c0430723c */ /* 0x000fe200000018a8 */
[----:B------:R-:W-:Y:S01]  /*10190*/  SHF.R.U32.HI R10, RZ, 0x8, R10 ;  /* 0x00000008ff0a7819 */ /* 0x000fe2000001160a */
[----:B------:R-:W-:Y:S01]  /*101a0*/  IMAD.MOV.U32 R162, RZ, RZ, R80 ;  /* 0x000000ffffa27224 */ /* 0x000fe200078e0050 */
[----:B------:R-:W-:Y:S01]  /*101b0*/  MOV R71, R24 ;  /* 0x0000001800477202 */ /* 0x000fe20000000f00 */
[----:B------:R-:W-:Y:S01]  /*101c0*/  IMAD.MOV.U32 R145, RZ, RZ, R36 ;  /* 0x000000ffff917224 */ /* 0x000fe200078e0024 */
[----:B------:R-:W-:Y:S01]  /*101d0*/  MOV R144, R147 ;  /* 0x0000009300907202 */ /* 0x000fe20000000f00 */
[----:B------:R-:W-:Y:S01]  /*101e0*/  IMAD.MOV.U32 R159, RZ, RZ, R68 ;  /* 0x000000ffff9f7224 */ /* 0x000fe200078e0044 */
[----:B------:R-:W-:Y:S01]  /*101f0*/  LOP3.LUT R5, R0, 0xff, RZ, 0xc0, !PT ;  /* 0x000000ff00057812 */ /* 0x000fe200078ec0ff */
[----:B------:R1:W5:Y:S01]  /*10200*/  LDL.LU R230, [R1+0x1d0] ;  /* 0x0001d00001e67983 */ /* 0x0003620000300800 */
[----:B------:R-:W-:-:S02]  /*10210*/  SHF.R.U32.HI R4, RZ, 0x18, R0 ;  /* 0x00000018ff047819 */ /* 0x000fc40000011600 */
[----:B------:R-:W-:Y:S01]  /*10220*/  SHF.R.U32.HI R0, RZ, 0x8, R2 ;  /* 0x00000008ff007819 */ /* 0x000fe20000011602 */
[----:B------:R-:W-:Y:S01]  /*10230*/  IMAD.MOV.U32 R81, RZ, RZ, R26 ;  /* 0x000000ffff517224 */ /* 0x000fe200078e001a */
[----:B------:R-:W-:Y:S01]  /*10240*/  LOP3.LUT R2, R3, 0xff, RZ, 0xc0, !PT ;  /* 0x000000ff03027812 */ /* 0x000fe200078ec0ff */
[----:B------:R-:W-:Y:S01]  /*10250*/  IMAD.MOV.U32 R70, RZ, RZ, R27 ;  /* 0x000000ffff467224 */ /* 0x000fe200078e001b */
[----:B------:R-:W-:Y:S01]  /*10260*/  PRMT R0, R5, 0x5410, R0 ;  /* 0x0000541005007816 */ /* 0x000fe20000000000 */
[----:B------:R-:W-:Y:S01]  /*10270*/  IMAD.MOV.U32 R80, RZ, RZ, R25 ;  /* 0x000000ffff507224 */ /* 0x000fe200078e0019 */
[----:B------:R-:W-:Y:S01]  /*10280*/  PRMT R2, R2, 0x5410, R4 ;  /* 0x0000541002027816 */ /* 0x000fe20000000004 */
[----:B------:R-:W3:Y:S01]  /*10290*/  LDSM.16.MT88.4 R24, [R194+0x19000] ;  /* 0x01900000c218783b */ /* 0x000ee20000004200 */
[----:B------:R-:W-:Y:S01]  /*102a0*/  LOP3.LUT R4, R8, 0xff, RZ, 0xc0, !PT ;  /* 0x000000ff08047812 */ /* 0x000fe200078ec0ff */
[--C-:B------:R-:W-:Y:S01]  /*102b0*/  HSET2.LE.AND R0, R0, R43.reuse, PT ;  /* 0x0000002b00007233 */ /* 0x100fe20003803000 */
[----:B------:R-:W-:Y:S01]  /*102c0*/  PRMT R10, R11, 0x5410, R10 ;  /* 0x000054100b0a7816 */ /* 0x000fe2000000000a */
[----:B------:R-:W-:Y:S01]  /*102d0*/  IMAD.MOV.U32 R155, RZ, RZ, R146 ;  /* 0x000000ffff9b7224 */ /* 0x000fe200078e0092 */
        /* <DEDUP_REMOVED lines=9> */
[----:B------:R-:W4:Y:S01]  /*10370*/  LDSM.16.MT88.4 R12, [R193+0x1b000] ;  /* 0x01b00000c10c783b */ /* 0x000f220000004200 */
[----:B------:R-:W-:Y:S01]  /*10380*/  LOP3.LUT R7, R39, R0, RZ, 0xc0, !PT ;  /* 0x0000000027077212 */ /* 0x000fe200078ec0ff */
[----:B------:R-:W-:-:S02]  /*10390*/  IMAD.MOV.U32 R146, RZ, RZ, R37 ;  /* 0x000000ffff927224 */ /* 0x000fc400078e0025 */
[----:B------:R-:W-:Y:S01]  /*103a0*/  IMAD.MOV.U32 R37, RZ, RZ, R42 ;  /* 0x000000ffff257224 */ /* 0x000fe200078e002a */
[----:B------:R-:W-:Y:S01]  /*103b0*/  MOV R151, R80 ;  /* 0x0000005000977202 */ /* 0x000fe20000000f00 */
[----:B------:R-:W-:Y:S01]  /*103c0*/  IMAD.MOV.U32 R165, RZ, RZ, R81 ;  /* 0x000000ffffa57224 */ /* 0x000fe200078e0051 */
[----:B------:R-:W-:Y:S01]  /*103d0*/  MOV R164, R83 ;  /* 0x0000005300a47202 */ /* 0x000fe20000000f00 */
[----:B------:R-:W-:Y:S01]  /*103e0*/  IMAD.MOV.U32 R158, RZ, RZ, R37 ;  /* 0x000000ffff9e7224 */ /* 0x000fe200078e0025 */
[----:B--2---:R-:W-:Y:S01]  /*103f0*/  HMMA.16816.F32 R80, R4, R22, R180 ;  /* 0x000000160450723c */ /* 0x004fe200000018b4 */
[----:B------:R-:W-:Y:S01]  /*10400*/  MOV R157, R36 ;  /* 0x00000024009d7202 */ /* 0x000fe20000000f00 */
[----:B------:R-:W-:Y:S01]  /*10410*/  IMAD.MOV.U32 R150, RZ, RZ, R71 ;  /* 0x000000ffff967224 */ /* 0x000fe200078e0047 */
[----:B------:R-:W-:Y:S02]  /*10420*/  MOV R147, R40 ;  /* 0x0000002800937202 */ /* 0x000fe40000000f00 */
[----:B------:R-:W-:Y:S01]  /*10430*/  MOV R148, R69 ;  /* 0x0000004500947202 */ /* 0x000fe20000000f00 */
[----:B------:R-:W-:Y:S01]  /*10440*/  LDSM.16.MT88.4 R40, [R196+0x1b000] ;  /* 0x01b00000c428783b */ /* 0x000fe20000004200 */
[----:B------:R-:W-:-:S03]  /*10450*/  MOV R183, R38 ;  /* 0x0000002600b77202 */ /* 0x000fc60000000f00 */
[----:B------:R-:W2:Y:S01]  /*10460*/  LDSM.16.MT88.4 R36, [R195+0x1b000] ;  /* 0x01b00000c324783b */ /* 0x000ea20000004200 */
[C---:B------:R-:W-:Y:S01]  /*10470*/  HMMA.16816.F32 R168, R4.reuse, R28, R160 ;  /* 0x0000001c04a8723c */ /* 0x040fe200000018a0 */
[----:B------:R-:W-:Y:S01]  /*10480*/  MOV R11, R154 ;  /* 0x0000009a000b7202 */ /* 0x000fe20000000f00 */
[----:B------:R-:W-:Y:S01]  /*10490*/  IMAD.MOV.U32 R181, RZ, RZ, R33 ;  /* 0x000000ffffb57224 */ /* 0x000fe200078e0021 */
[----:B------:R-:W-:Y:S01]  /*104a0*/  MOV R180, R35 ;  /* 0x0000002300b47202 */ /* 0x000fe20000000f00 */
[----:B------:R-:W-:Y:S01]  /*104b0*/  IMAD.MOV.U32 R167, RZ, RZ, R88 ;  /* 0x000000ffffa77224 */ /* 0x000fe200078e0058 */
[----:B------:R1:W5:Y:S03]  /*104c0*/  LDL.LU R229, [R1+0x1cc] ;  /* 0x0001cc0001e57983 */ /* 0x0003660000300800 */
[C---:B---3--:R-:W-:Y:S01]  /*104d0*/  HMMA.16816.F32 R160, R4.reuse, R24, R240 ;  /* 0x0000001804a0723c */ /* 0x048fe200000018f0 */
[----:B------:R-:W-:Y:S01]  /*104e0*/  IMAD.MOV.U32 R149, RZ, RZ, R70 ;  /* 0x000000ffff957224 */ /* 0x000fe200078e0046 */
[----:B------:R1:W5:Y:S06]  /*104f0*/  LDL.LU R228, [R1+0x1c8] ;  /* 0x0001c80001e47983 */ /* 0x00036c0000300800 */
[C---:B------:R-:W-:Y:S01]  /*10500*/  HMMA.16816.F32 R56, R4.reuse, R30, R56 ;  /* 0x0000001e0438723c */ /* 0x040fe20000001838 */
[----:B------:R-:W-:Y:S01]  /*10510*/  IMAD.MOV.U32 R240, RZ, RZ, R155 ;  /* 0x000000fffff07224 */ /* 0x000fe200078e009b */
[----:B------:R-:W-:Y:S01]  /*10520*/  MOV R242, R145 ;  /* 0x0000009100f27202 */ /* 0x000fe20000000f00 */
[----:B------:R-:W-:Y:S01]  /*10530*/  IMAD.MOV.U32 R241, RZ, RZ, R144 ;  /* 0x000000fffff17224 */ /* 0x000fe200078e0090 */
[----:B------:R-:W-:Y:S04]  /*10540*/  LDSM.16.MT88.4 R28, [R194+0x1d000] ;  /* 0x01d00000c21c783b */ /* 0x000fe80000004200 */
[----:B------:R-:W-:Y:S01]  /*10550*/  HMMA.16816.F32 R152, R4, R20, R184 ;  /* 0x000000140498723c */ /* 0x000fe200000018b8 */
[----:B------:R-:W-:Y:S01]  /*10560*/  IMAD.MOV.U32 R243, RZ, RZ, R146 ;  /* 0x000000fffff37224 */ /* 0x000fe200078e0092 */
[----:B------:R-:W3:Y:S01]  /*10570*/  LDSM.16.MT88.4 R20, [R195+0x1d000] ;  /* 0x01d00000c314783b */ /* 0x000ee20000004200 */
[----:B------:R-:W-:-:S05]  /*10580*/  IMAD.MOV.U32 R156, RZ, RZ, R147 ;  /* 0x000000ffff9c7224 */ /* 0x000fca00078e0093 */
[C---:B----4-:R-:W-:Y:S01]  /*10590*/  HMMA.16816.F32 R112, R4.reuse, R12, R112 ;  /* 0x0000000c0470723c */ /* 0x050fe20000001870 */
[----:B------:R-:W-:Y:S01]  /*105a0*/  IMAD.MOV.U32 R187, RZ, RZ, R34 ;  /* 0x000000ffffbb7224 */ /* 0x000fe200078e0022 */
[----:B------:R1:W5:Y:S04]  /*105b0*/  LDL.LU R227, [R1+0x1c4] ;  /* 0x0001c40001e37983 */ /* 0x0003680000300800 */
[----:B------:R-:W4:Y:S02]  /*105c0*/  LDSM.16.MT88.4 R32, [R193+0x1d000] ;  /* 0x01d00000c120783b */ /* 0x000f240000004200 */
[C---:B------:R-:W-:Y:S02]  /*105d0*/  HMMA.16816.F32 R68, R4.reuse, R26, R236 ;  /* 0x0000001a0444723c */ /* 0x040fe400000018ec */
[----:B------:R-:W1:Y:S06]  /*105e0*/  LDSM.16.MT88.4 R24, [R196+0x1d000] ;  /* 0x01d00000c418783b */ /* 0x000e6c0000004200 */
[C---:B------:R-:W-:Y:S01]  /*105f0*/  HMMA.16816.F32 R132, R4.reuse, R14, R132 ;  /* 0x0000000e0484723c */ /* 0x040fe20000001884 */
[----:B------:R-:W-:Y:S01]  /*10600*/  IMAD.MOV.U32 R182, RZ, RZ, R219 ;  /* 0x000000ffffb67224 */ /* 0x000fe200078e00db */
[----:B------:R-:W-:Y:S01]  /*10610*/  MOV R185, R90 ;  /* 0x0000005a00b97202 */ /* 0x000fe20000000f00 */
[----:B------:R-:W-:Y:S01]  /*10620*/  IMAD.MOV.U32 R184, RZ, RZ, R89 ;  /* 0x000000ffffb87224 */ /* 0x000fe200078e0059 */
[----:B------:R1:W5:Y:S04]  /*10630*/  LDL.LU R226, [R1+0x1c0] ;  /* 0x0001c00001e27983 */ /* 0x0003680000300800 */
[----:B------:R-:W-:Y:S01]  /*10640*/  HMMA.16816.F32 R236, R4, R44, R140 ;  /* 0x0000002c04ec723c */ /* 0x000fe2000000188c */
[----:B------:R-:W-:Y:S01]  /*10650*/  IMAD.MOV.U32 R186, RZ, RZ, R91 ;  /* 0x000000ffffba7224 */ /* 0x000fe200078e005b */
[----:B------:R1:W5:Y:S01]  /*10660*/  LDL.LU R225, [R1+0x1bc] ;  /* 0x0001bc0001e17983 */ /* 0x0003620000300800 */
[----:B------:R-:W-:-:S03]  /*10670*/  IMAD.MOV.U32 R2, RZ, RZ, R11 ;  /* 0x000000ffff027224 */ /* 0x000fc600078e000b */
[----:B------:R1:W5:Y:S02]  /*10680*/  LDL.LU R224, [R1+0x1b8] ;  /* 0x0001b80001e07983 */ /* 0x0003640000300800 */
[C---:B--2---:R-:W-:Y:S08]  /*10690*/  HMMA.16816.F32 R140, R4.reuse, R36, R148 ;  /* 0x00000024048c723c */ /* 0x044ff00000001894 */
[C---:B------:R-:W-:Y:S08]  /*106a0*/  HMMA.16816.F32 R12, R4.reuse, R40, R156 ;  /* 0x00000028040c723c */ /* 0x040ff0000000189c */
[C---:B------:R-:W-:Y:S08]  /*106b0*/  HMMA.16816.F32 R144, R4.reuse, R16, R176 ;  /* 0x000000100490723c */ /* 0x040ff000000018b0 */
[C---:B------:R-:W-:Y:S08]  /*106c0*/  HMMA.16816.F32 R88, R4.reuse, R18, R172 ;  /* 0x000000120458723c */ /* 0x040ff000000018ac */
[C---:B------:R-:W-:Y:S01]  /*106d0*/  HMMA.16816.F32 R180, R4.reuse, R46, R180 ;  /* 0x0000002e04b4723c */ /* 0x040fe200000018b4 */
[----:B------:R-:W-:Y:S01]  /*106e0*/  LOP3.LUT R2, R9, R2, R222, 0x96, !PT ;  /* 0x0000000209027212 */ /* 0x000fe200078e96de */
[----:B------:R2:W5:Y:S06]  /*106f0*/  LDL.LU R220, [R1+0x1b4] ;  /* 0x0001b40001dc7983 */ /* 0x00056c0000300800 */
[----:B------:R-:W-:Y:S01]  /*10700*/  HMMA.16816.F32 R36, R4, R38, R240 ;  /* 0x000000260424723c */ /* 0x000fe200000018f0 */
        /* <DEDUP_REMOVED lines=8> */
[----:B------:R-:W-:-:S03]  /*10790*/  IMAD.MOV.U32 R156, RZ, RZ, R12 ;  /* 0x000000ffff9c7224 */ /* 0x000fc600078e000c */
[----:B------:R-:W1:Y:S01]  /*107a0*/  LDSM.16.MT88.4 R12, [R194+0x1f000] ;  /* 0x01f00000c20c783b */ /* 0x000e620000004200 */
[----:B---3--:R-:W-:Y:S03]  /*107b0*/  HMMA.16816.F32 R172, R4, R22, R84 ;  /* 0x0000001604ac723c */ /* 0x008fe60000001854 */
[----:B------:R-:W-:Y:S01]  /*107c0*/  IMAD.MOV.U32 R252, RZ, RZ, R180 ;  /* 0x000000fffffc7224 */ /* 0x000fe200078e00b4 */
[----:B------:R-:W-:Y:S01]  /*107d0*/  MOV R219, R182 ;  /* 0x000000b600db7202 */ /* 0x000fe20000000f00 */
[----:B------:R-:W-:Y:S01]  /*107e0*/  IMAD.MOV.U32 R248, RZ, RZ, R181 ;  /* 0x000000fffff87224 */ /* 0x000fe200078e00b5 */
[----:B------:R2:W5:Y:S01]  /*107f0*/  LDL.LU R218, [R1+0x1b0] ;  /* 0x0001b00001da7983 */ /* 0x0005620000300800 */
[----:B------:R-:W-:-:S04]  /*10800*/  IMAD.MOV.U32 R190, RZ, RZ, R183 ;  /* 0x000000ffffbe7224 */ /* 0x000fc800078e00b7 */
[----:B------:R-:W-:Y:S01]  /*10810*/  IMAD.MOV.U32 R143, RZ, RZ, R37 ;  /* 0x000000ffff8f7224 */ /* 0x000fe200078e0025 */
[----:B------:R-:W-:Y:S01]  /*10820*/  MOV R142, R38 ;  /* 0x00000026008e7202 */ /* 0x000fe20000000f00 */
[----:B------:R-:W-:Y:S01]  /*10830*/  IMAD.MOV.U32 R141, RZ, RZ, R39 ;  /* 0x000000ffff8d7224 */ /* 0x000fe200078e0027 */
[----:B------:R-:W-:Y:S01]  /*10840*/  MOV R140, R36 ;  /* 0x00000024008c7202 */ /* 0x000fe20000000f00 */
[C---:B------:R-:W-:Y:S01]  /*10850*/  HMMA.16816.F32 R40, R4.reuse, R42, R184 ;  /* 0x0000002a0428723c */ /* 0x040fe200000018b8 */
[----:B------:R2:W5:Y:S04]  /*10860*/  LDL.LU R217, [R1+0x1ac] ;  /* 0x0001ac0001d97983 */ /* 0x0005680000300800 */
[----:B------:R2:W5:Y:S03]  /*10870*/  LDL.LU R216, [R1+0x1a8] ;  /* 0x0001a80001d87983 */ /* 0x0005660000300800 */
[C---:B----4-:R-:W-:Y:S01]  /*10880*/  HMMA.16816.F32 R36, R4.reuse, R32, R128 ;  /* 0x000000200424723c */ /* 0x050fe20000001880 */
[----:B------:R2:W5:Y:S04]  /*10890*/  LDL.LU R215, [R1+0x1a4] ;  /* 0x0001a40001d77983 */ /* 0x0005680000300800 */
[----:B------:R2:W5:Y:S03]  /*108a0*/  LDL.LU R214, [R1+0x1a0] ;  /* 0x0001a00001d67983 */ /* 0x0005660000300800 */
[C---:B------:R-:W-:Y:S01]  /*108b0*/  HMMA.16816.F32 R32, R4.reuse, R34, R124 ;  /* 0x000000220420723c */ /* 0x040fe2000000187c */
[----:B------:R2:W5:Y:S04]  /*108c0*/  LDL.LU R213, [R1+0x19c] ;  /* 0x00019c0001d57983 */ /* 0x0005680000300800 */
[----:B------:R2:W5:Y:S03]  /*108d0*/  LDL.LU R212, [R1+0x198] ;  /* 0x0001980001d47983 */ /* 0x0005660000300800 */
[C---:B-1----:R-:W-:Y:S01]  /*108e0*/  HMMA.16816.F32 R184, R4.reuse, R24, R108 ;  /* 0x0000001804b8723c */ /* 0x042fe2000000186c */
[----:B------:R2:W5:Y:S04]  /*108f0*/  LDL.LU R211, [R1+0x194] ;  /* 0x0001940001d37983 */ /* 0x0005680000300800 */
[----:B------:R2:W5:Y:S03]  /*10900*/  LDL.LU R210, [R1+0x190] ;  /* 0x0001900001d27983 */ /* 0x0005660000300800 */
[----:B------:R-:W-:Y:S01]  /*10910*/  MOV R131, R37 ;  /* 0x0000002500837202 */ /* 0x000fe20000000f00 */
[----:B------:R-:W-:Y:S01]  /*10920*/  IMAD.MOV.U32 R130, RZ, RZ, R38 ;  /* 0x000000ffff827224 */ /* 0x000fe200078e0026 */
[----:B------:R-:W-:Y:S01]  /*10930*/  MOV R129, R39 ;  /* 0x0000002700817202 */ /* 0x000fe20000000f00 */
[----:B------:R-:W-:Y:S01]  /*10940*/  IMAD.MOV.U32 R128, RZ, RZ, R36 ;  /* 0x000000ffff807224 */ /* 0x000fe200078e0024 */
[C---:B------:R-:W-:Y:S01]  /*10950*/  HMMA.16816.F32 R180, R4.reuse, R26, R104 ;  /* 0x0000001a04b4723c */ /* 0x040fe20000001868 */
[----:B------:R2:W5:Y:S03]  /*10960*/  LDL.LU R209, [R1+0x18c] ;  /* 0x00018c0001d17983 */ /* 0x0005660000300800 */
[----:B------:R-:W-:Y:S01]  /*10970*/  MOV R39, R32 ;  /* 0x0000002000277202 */ /* 0x000fe20000000f00 */
[----:B------:R-:W-:Y:S01]  /*10980*/  IMAD.MOV.U32 R38, RZ, RZ, R33 ;  /* 0x000000ffff267224 */ /* 0x000fe200078e0021 */
[----:B------:R-:W-:Y:S01]  /*10990*/  MOV R37, R34 ;  /* 0x0000002200257202 */ /* 0x000fe20000000f00 */
[----:B------:R-:W-:Y:S01]  /*109a0*/  IMAD.MOV.U32 R36, RZ, RZ, R35 ;  /* 0x000000ffff247224 */ /* 0x000fe200078e0023 */
[C---:B------:R-:W-:Y:S01]  /*109b0*/  HMMA.16816.F32 R108, R4.reuse, R12, R60 ;  /* 0x0000000c046c723c */ /* 0x040fe2000000183c */
[----:B------:R2:W5:Y:S04]  /*109c0*/  LDL.LU R208, [R1+0x188] ;  /* 0x0001880001d07983 */ /* 0x0005680000300800 */
[----:B------:R2:W5:Y:S03]  /*109d0*/  LDL.LU R207, [R1+0x184] ;  /* 0x0001840001cf7983 */ /* 0x0005660000300800 */
[C---:B------:R-:W-:Y:S01]  /*109e0*/  HMMA.16816.F32 R32, R4.reuse, R28, R120 ;  /* 0x0000001c0420723c */ /* 0x040fe20000001878 */
[----:B------:R2:W5:Y:S04]  /*109f0*/  LDL.LU R206, [R1+0x180] ;  /* 0x0001800001ce7983 */ /* 0x0005680000300800 */
[----:B------:R2:W5:Y:S03]  /*10a00*/  LDL.LU R205, [R1+0x17c] ;  /* 0x00017c0001cd7983 */ /* 0x0005660000300800 */
[C---:B------:R-:W-:Y:S01]  /*10a10*/  HMMA.16816.F32 R24, R4.reuse, R14, R52 ;  /* 0x0000000e0418723c */ /* 0x040fe20000001834 */
[----:B------:R2:W5:Y:S04]  /*10a20*/  LDL.LU R204, [R1+0x178] ;  /* 0x0001780001cc7983 */ /* 0x0005680000300800 */
[----:B------:R2:W5:Y:S03]  /*10a30*/  LDL.LU R203, [R1+0x174] ;  /* 0x0001740001cb7983 */ /* 0x0005660000300800 */
[----:B------:R-:W-:Y:S01]  /*10a40*/  HMMA.16816.F32 R240, R4, R30, R116 ;  /* 0x0000001e04f0723c */ /* 0x000fe20000001874 */
[----:B------:R2:W5:Y:S04]  /*10a50*/  LDL.LU R202, [R1+0x170] ;  /* 0x0001700001ca7983 */ /* 0x0005680000300800 */
[----:B------:R2:W5:Y:S03]  /*10a60*/  LDL.LU.64 R200, [R1+0x168] ;  /* 0x0001680001c87983 */ /* 0x0005660000300a00 */
[----:B------:R-:W-:Y:S01]  /*10a70*/  MOV R3, R35 ;  /* 0x0000002300037202 */ /* 0x000fe20000000f00 */
[----:B------:R-:W-:-:S02]  /*10a80*/  IMAD.MOV.U32 R0, RZ, RZ, R32 ;  /* 0x000000ffff007224 */ /* 0x000fc400078e0020 */
[----:B------:R-:W-:Y:S01]  /*10a90*/  IMAD.MOV.U32 R10, RZ, RZ, R34 ;  /* 0x000000ffff0a7224 */ /* 0x000fe200078e0022 */
[----:B------:R-:W-:Y:S01]  /*10aa0*/  MOV R87, R3 ;  /* 0x0000000300577202 */ /* 0x000fe20000000f00 */
[----:B------:R-:W-:Y:S01]  /*10ab0*/  IMAD.WIDE.U32 R2, R2, -0x2daee0ad, RZ ;  /* 0xd2511f5302027825 */ /* 0x000fe200078e00ff */
[----:B------:R-:W-:Y:S01]  /*10ac0*/  MOV R11, R33 ;  /* 0x00000021000b7202 */ /* 0x000fe20000000f00 */
[----:B------:R-:W-:Y:S01]  /*10ad0*/  HMMA.16816.F32 R28, R4, R18, R64 ;  /* 0x00000012041c723c */ /* 0x000fe20000001840 */
[----:B------:R2:W5:Y:S01]  /*10ae0*/  LDL.LU R199, [R1+0x164] ;  /* 0x0001640001c77983 */ /* 0x0005620000300800 */
[----:B------:R-:W-:Y:S01]  /*10af0*/  IMAD.MOV.U32 R84, RZ, RZ, R0 ;  /* 0x000000ffff547224 */ /* 0x000fe200078e0000 */
[----:B------:R-:W-:Y:S02]  /*10b00*/  LOP3.LUT R0, R3, R249, R138, 0x96, !PT ;  /* 0x000000f903007212 */ /* 0x000fe400078e968a */
[----:B------:R-:W-:Y:S01]  /*10b10*/  LOP3.LUT R3, R2, 0xffff, RZ, 0xc0, !PT ;  /* 0x0000ffff02037812 */ /* 0x000fe200078ec0ff */
[----:B------:R-:W-:Y:S01]  /*10b20*/  IMAD.MOV.U32 R86, RZ, RZ, R10 ;  /* 0x000000ffff567224 */ /* 0x000fe200078e000a */
[----:B------:R-:W-:-:S02]  /*10b30*/  LOP3.LUT R8, R0, 0xffff, RZ, 0xc0, !PT ;  /* 0x0000ffff00087812 */ /* 0x000fc400078ec0ff */
[----:B------:R-:W-:Y:S01]  /*10b40*/  SHF.R.U32.HI R12, RZ, 0x18, R2 ;  /* 0x00000018ff0c7819 */ /* 0x000fe20000011602 */
[----:B------:R-:W-:Y:S01]  /*10b50*/  HMMA.16816.F32 R32, R4, R16, R76 ;  /* 0x000000100420723c */ /* 0x000fe2000000184c */
[--C-:B------:R-:W-:Y:S01]  /*10b60*/  SHF.R.U32.HI R9, RZ, 0x10, R0.reuse ;  /* 0x00000010ff097819 */ /* 0x100fe20000011600 */
[----:B------:R2:W5:Y:S01]  /*10b70*/  LDL.LU R198, [R1+0x160] ;  /* 0x0001600001c67983 */ /* 0x0005620000300800 */
[----:B------:R-:W-:Y:S02]  /*10b80*/  LOP3.LUT R14, R0, 0xff, RZ, 0xc0, !PT ;  /* 0x000000ff000e7812 */ /* 0x000fe400078ec0ff */
[----:B------:R-:W-:Y:S01]  /*10b90*/  SHF.R.U32.HI R13, RZ, 0x18, R0 ;  /* 0x00000018ff0d7819 */ /* 0x000fe20000011600 */
[----:B------:R2:W5:Y:S01]  /*10ba0*/  LDL.LU R197, [R1+0x15c] ;  /* 0x00015c0001c57983 */ /* 0x0005620000300800 */
[----:B------:R-:W-:Y:S02]  /*10bb0*/  SHF.R.U32.HI R0, RZ, 0x8, R3 ;  /* 0x00000008ff007819 */ /* 0x000fe40000011603 */
[----:B------:R-:W-:Y:S01]  /*10bc0*/  SHF.R.U32.HI R3, RZ, 0x8, R8 ;  /* 0x00000008ff037819 */ /* 0x000fe20000011608 */
[----:B------:R2:W5:Y:S01]  /*10bd0*/  LDL.LU R192, [R1+0x158] ;  /* 0x0001580001c07983 */ /* 0x0005620000300800 */
[----:B------:R-:W-:-:S02]  /*10be0*/  LOP3.LUT R8, R9, 0xff, RZ, 0xc0, !PT ;  /* 0x000000ff09087812 */ /* 0x000fc400078ec0ff */
[----:B------:R-:W-:Y:S01]  /*10bf0*/  SHF.R.U32.HI R10, RZ, 0x10, R2 ;  /* 0x00000010ff0a7819 */ /* 0x000fe20000011602 */
[----:B------:R-:W-:Y:S01]  /*10c00*/  IMAD.MOV.U32 R46, RZ, RZ, R41 ;  /* 0x000000ffff2e7224 */ /* 0x000fe200078e0029 */
[----:B------:R-:W-:Y:S01]  /*10c10*/  MOV R85, R11 ;  /* 0x0000000b00557202 */ /* 0x000fe20000000f00 */
[----:B------:R-:W-:Y:S01]  /*10c20*/  IMAD.MOV.U32 R45, RZ, RZ, R42 ;  /* 0x000000ffff2d7224 */ /* 0x000fe200078e002a */
[----:B------:R-:W-:Y:S01]  /*10c30*/  LOP3.LUT R11, R2, 0xff, RZ, 0xc0, !PT ;  /* 0x000000ff020b7812 */ /* 0x000fe200078ec0ff */
[----:B------:R-:W-:Y:S01]  /*10c40*/  HMMA.16816.F32 R176, R4, R20, R96 ;  /* 0x0000001404b0723c */ /* 0x000fe20000001860 */
[----:B------:R-:W-:Y:S01]  /*10c50*/  PRMT R2, R8, 0x5410, R13 ;  /* 0x0000541008027816 */ /* 0x000fe2000000000d */
[----:B------:R-:W-:Y:S01]  /*10c60*/  LDSM.16.MT88.4 R16, [R195+0x1f000] ;  /* 0x01f00000c310783b */ /* 0x000fe20000004200 */
[----:B------:R-:W-:Y:S02]  /*10c70*/  LOP3.LUT R8, R10, 0xff, RZ, 0xc0, !PT ;  /* 0x000000ff0a087812 */ /* 0x000fe400078ec0ff */
[----:B------:R-:W-:-:S02]  /*10c80*/  PRMT R67, R221, 0x7054, R221 ;  /* 0x00007054dd437816 */ /* 0x000fc400000000dd */
[----:B------:R-:W-:Y:S02]  /*10c90*/  PRMT R8, R8, 0x5410, R12 ;  /* 0x0000541008087816 */ /* 0x000fe4000000000c */
[----:B------:R-:W-:Y:S02]  /*10ca0*/  MOV R77, R131 ;  /* 0x00000083004d7202 */ /* 0x000fe40000000f00 */
[----:B------:R-:W-:Y:S01]  /*10cb0*/  MOV R131, R164 ;  /* 0x000000a400837202 */ /* 0x000fe20000000f00 */
[----:B------:R-:W-:-:S05]  /*10cc0*/  HSET2.LE.AND R8, R8, R67, PT ;  /* 0x0000004308087233 */ /* 0x000fca0003803000 */
[----:B------:R-:W-:Y:S02]  /*10cd0*/  LOP3.LUT R131, R131, R8, RZ, 0xc0, !PT ;  /* 0x0000000883837212 */ /* 0x000fe400078ec0ff */
[----:B------:R-:W-:Y:S02]  /*10ce0*/  MOV R8, R252 ;  /* 0x000000fc00087202 */ /* 0x000fe40000000f00 */
[----:B------:R-:W3:Y:S01]  /*10cf0*/  LDL R252, [R1+0xf0] ;  /* 0x0000f00001fc7983 */ /* 0x000ee20000100800 */
[----:B------:R-:W-:Y:S01]  /*10d00*/  PRMT R9, R11, 0x5410, R0 ;  /* 0x000054100b097816 */ /* 0x000fe20000000000 */
[----:B------:R-:W-:Y:S02]  /*10d10*/  IMAD.MOV.U32 R11, RZ, RZ, R190 ;  /* 0x000000ffff0b7224 */ /* 0x000fe400078e00be */
[----:B------:R-:W4:Y:S01]  /*10d20*/  LDL R190, [R1+0xb4] ;  /* 0x0000b40001be7983 */ /* 0x000f220000100800 */
[----:B------:R-:W-:Y:S02]  /*10d30*/  MOV R47, R40 ;  /* 0x00000028002f7202 */ /* 0x000fe40000000f00 */
[----:B------:R-:W-:-:S02]  /*10d40*/  MOV R44, R43 ;  /* 0x0000002b002c7202 */ /* 0x000fc40000000f00 */
        /* <DEDUP_REMOVED lines=10> */
[----:B------:R-:W2:Y:S01]  /*10df0*/  LDSM.16.MT88.4 R164, [R193+0x19800] ;  /* 0x01980000c1a4783b */ /* 0x000ea20000004200 */
[----:B------:R-:W-:Y:S01]  /*10e00*/  IMAD.MOV.U32 R104, RZ, RZ, R148 ;  /* 0x000000ffff687224 */ /* 0x000fe200078e0094 */
[----:B------:R-:W-:Y:S01]  /*10e10*/  MOV R97, R143 ;  /* 0x0000008f00617202 */ /* 0x000fe20000000f00 */
[----:B------:R-:W-:Y:S01]  /*10e20*/  IMAD.MOV.U32 R98, RZ, RZ, R142 ;  /* 0x000000ffff627224 */ /* 0x000fe200078e008e */
[----:B------:R-:W-:Y:S01]  /*10e30*/  MOV R99, R141 ;  /* 0x0000008d00637202 */ /* 0x000fe20000000f00 */
[----:B------:R-:W-:Y:S01]  /*10e40*/  IMAD.MOV.U32 R96, RZ, RZ, R140 ;  /* 0x000000ffff607224 */ /* 0x000fe200078e008c */
[----:B------:R-:W2:Y:S04]  /*10e50*/  LDSM.16.MT88.4 R148, [R196+0x19800] ;  /* 0x01980000c494783b */ /* 0x000ea80000004200 */
[----:B------:R-:W2:Y:S01]  /*10e60*/  LDSM.16.MT88.4 R140, [R195+0x19800] ;  /* 0x01980000c38c783b */ /* 0x000ea20000004200 */
[C---:B-1----:R-:W-:Y:S08]  /*10e70*/  HMMA.16816.F32 R116, R4.reuse, R40, R48 ;  /* 0x000000280474723c */ /* 0x042ff00000001830 */
[----:B------:R-:W-:Y:S01]  /*10e80*/  HMMA.16816.F32 R20, R4, R42, R72 ;  /* 0x0000002a0414723c */ /* 0x000fe20000001848 */
[----:B------:R-:W1:Y:S01]  /*10e90*/  LDSM.16.MT88.4 R40, [R193+0x1b800] ;  /* 0x01b80000c128783b */ /* 0x000e620000004200 */
[----:B------:R-:W-:Y:S01]  /*10ea0*/  PRMT R0, R14, 0x5410, R3 ;  /* 0x000054100e007816 */ /* 0x000fe20000000003 */
[----:B------:R-:W-:-:S02]  /*10eb0*/  HSET2.LE.AND R2, R2, R67, PT ;  /* 0x0000004302027233 */ /* 0x000fc40003803000 */
[--C-:B------:R-:W-:Y:S01]  /*10ec0*/  HSET2.LE.AND R3, R9, R67.reuse, PT ;  /* 0x0000004309037233 */ /* 0x100fe20003803000 */
[----:B------:R-:W-:Y:S01]  /*10ed0*/  MOV R121, R159 ;  /* 0x0000009f00797202 */ /* 0x000fe20000000f00 */
[----:B------:R-:W-:Y:S01]  /*10ee0*/  HSET2.LE.AND R0, R0, R67, PT ;  /* 0x0000004300007233 */ /* 0x000fe20003803000 */
[----:B------:R-:W-:Y:S01]  /*10ef0*/  LOP3.LUT R129, R129, R2, RZ, 0xc0, !PT ;  /* 0x0000000281817212 */ /* 0x000fe200078ec0ff */
[----:B------:R-:W-:Y:S01]  /*10f00*/  IMAD.MOV.U32 R122, RZ, RZ, R158 ;  /* 0x000000ffff7a7224 */ /* 0x000fe200078e009e */
[----:B------:R-:W-:Y:S01]  /*10f10*/  LOP3.LUT R130, R130, R3, RZ, 0xc0, !PT ;  /* 0x0000000382827212 */ /* 0x000fe200078ec0ff */
[----:B------:R-:W-:Y:S01]  /*10f20*/  IMAD.MOV.U32 R120, RZ, RZ, R156 ;  /* 0x000000ffff787224 */ /* 0x000fe200078e009c */
[----:B------:R-:W-:Y:S02]  /*10f30*/  LOP3.LUT R128, R128, R0, RZ, 0xc0, !PT ;  /* 0x0000000080807212 */ /* 0x000fe400078ec0ff */
[----:B------:R-:W-:Y:S01]  /*10f40*/  MOV R123, R157 ;  /* 0x0000009d007b7202 */ /* 0x000fe20000000f00 */
[----:B------:R-:W-:Y:S01]  /*10f50*/  HMMA.16816.F32 R124, R4, R16, R100 ;  /* 0x00000010047c723c */ /* 0x000fe20000001864 */
[----:B------:R-:W1:Y:S01]  /*10f60*/  LDSM.16.MT88.4 R156, [R194+0x19800] ;  /* 0x01980000c29c783b */ /* 0x000e620000004200 */
[----:B------:R-:W-:Y:S01]  /*10f70*/  MOV R12, R96 ;  /* 0x00000060000c7202 */ /* 0x000fe20000000f00 */
[----:B------:R-:W-:-:S02]  /*10f80*/  IMAD.MOV.U32 R13, RZ, RZ, R97 ;  /* 0x000000ffff0d7224 */ /* 0x000fc400078e0061 */
[----:B------:R-:W1:Y:S02]  /*10f90*/  LDSM.16.MT88.4 R72, [R193+0x1d800] ;  /* 0x01d80000c148783b */ /* 0x000e640000004200 */
        /* <DEDUP_REMOVED lines=22> */
[----:B------:R-:W-:Y:S03]  /*11100*/  LDSM.16.MT88.4 R48, [R194+0x1b800] ;  /* 0x01b80000c230783b */ /* 0x000fe60000004200 */
[C---:B------:R-:W-:Y:S01]  /*11110*/  HMMA.16816.F32 R148, R128.reuse, R150, R80 ;  /* 0x000000968094723c */ /* 0x040fe20000001850 */
[----:B------:R-:W2:Y:S04]  /*11120*/  LDSM.16.MT88.4 R80, [R194+0x1d800] ;  /* 0x01d80000c250783b */ /* 0x000ea80000004200 */
[----:B------:R-:W2:Y:S03]  /*11130*/  LDSM.16.MT88.4 R64, [R195+0x1b800] ;  /* 0x01b80000c340783b */ /* 0x000ea60000004200 */
[C---:B------:R-:W-:Y:S01]  /*11140*/  HMMA.16816.F32 R144, R128.reuse, R140, R144 ;  /* 0x0000008c8090723c */ /* 0x040fe20000001890 */
[----:B------:R-:W-:Y:S04]  /*11150*/  LDSM.16.MT88.4 R96, [R195+0x1d800] ;  /* 0x01d80000c360783b */ /* 0x000fe80000004200 */
[----:B------:R-:W-:Y:S03]  /*11160*/  LDSM.16.MT88.4 R104, [R193+0x1f800] ;  /* 0x01f80000c168783b */ /* 0x000fe60000004200 */
[C---:B------:R-:W-:Y:S01]  /*11170*/  HMMA.16816.F32 R140, R128.reuse, R142, R88 ;  /* 0x0000008e808c723c */ /* 0x040fe20000001858 */
[----:B------:R-:W2:Y:S04]  /*11180*/  LDSM.16.MT88.4 R88, [R196+0x1d800] ;  /* 0x01d80000c458783b */ /* 0x000ea80000004200 */
[----:B------:R-:W-:Y:S03]  /*11190*/  LDSM.16.MT88.4 R120, [R196+0x1f800] ;  /* 0x01f80000c478783b */ /* 0x000fe60000004200 */
[----:B-1----:R-:W-:Y:S01]  /*111a0*/  HMMA.16816.F32 R36, R128, R40, R112 ;  /* 0x000000288024723c */ /* 0x002fe20000001870 */
[----:B------:R-:W1:Y:S07]  /*111b0*/  LDSM.16.MT88.4 R112, [R194+0x1f800] ;  /* 0x01f80000c270783b */ /* 0x000e6e0000004200 */
[----:B------:R-:W-:Y:S01]  /*111c0*/  HMMA.16816.F32 R16, R4, R18, R92 ;  /* 0x000000120410723c */ /* 0x000fe2000000185c */
[----:B------:R-:W1:Y:S01]  /*111d0*/  LDSM.16.MT88.4 R4, [R195+0x1f800] ;  /* 0x01f80000c304783b */ /* 0x000e620000004200 */
[----:B------:R-:W-:Y:S01]  /*111e0*/  IMAD.MOV.U32 R9, RZ, RZ, R248 ;  /* 0x000000ffff097224 */ /* 0x000fe200078e00f8 */
[----:B------:R-:W-:-:S04]  /*111f0*/  MOV R10, R219 ;  /* 0x000000db000a7202 */ /* 0x000fc80000000f00 */
[----:B------:R-:W-:Y:S01]  /*11200*/  MOV R92, R47 ;  /* 0x0000002f005c7202 */ /* 0x000fe20000000f00 */
[----:B------:R-:W-:Y:S01]  /*11210*/  IMAD.MOV.U32 R93, RZ, RZ, R46 ;  /* 0x000000ffff5d7224 */ /* 0x000fe200078e002e */
[----:B------:R-:W-:Y:S01]  /*11220*/  MOV R94, R45 ;  /* 0x0000002d005e7202 */ /* 0x000fe20000000f00 */
[----:B------:R-:W-:Y:S01]  /*11230*/  IMAD.MOV.U32 R95, RZ, RZ, R44 ;  /* 0x000000ffff5f7224 */ /* 0x000fe200078e002c */
[----:B------:R-:W-:Y:S01]  /*11240*/  HMMA.16816.F32 R160, R128, R156, R160 ;  /* 0x0000009c80a0723c */ /* 0x000fe200000018a0 */
[----:B------:R-:W-:-:S07]  /*11250*/  IADD3 R222, P0, R188, -0x100, RZ ;  /* 0xffffff00bcde7810 */ /* 0x000fce0007f1e0ff */
[C---:B------:R-:W-:Y:S08]  /*11260*/  HMMA.16816.F32 R156, R128.reuse, R158, R68 ;  /* 0x0000009e809c723c */ /* 0x040ff00000001844 */
[----:B------:R-:W-:Y:S01]  /*11270*/  HMMA.16816.F32 R68, R128, R72, R100 ;  /* 0x000000488044723c */ /* 0x000fe20000001864 */
[----:B------:R-:W-:-:S07]  /*11280*/  IADD3.X R223, R189, -0x1, RZ, P0, !PT ;  /* 0xffffffffbddf7810 */ /* 0x000fce00007fe4ff */
        /* <DEDUP_REMOVED lines=12> */
[----:B------:R-:W-:Y:S01]  /*11350*/  HMMA.16816.F32 R48, R128, R50, R8 ;  /* 0x000000328030723c */ /* 0x000fe20000001808 */
[----:B------:R-:W-:Y:S01]  /*11360*/  MOV R135, R246 ;  /* 0x000000f600877202 */ /* 0x000fe20000000f00 */
[----:B------:R-:W-:-:S06]  /*11370*/  IMAD.MOV.U32 R132, RZ, RZ, R247 ;  /* 0x000000ffff847224 */ /* 0x000fcc00078e00f7 */
[C---:B------:R-:W-:Y:S08]  /*11380*/  HMMA.16816.F32 R64, R128.reuse, R66, R12 ;  /* 0x000000428040723c */ /* 0x040ff0000000180c */
[----:B------:R-:W-:Y:S01]  /*11390*/  HMMA.16816.F32 R80, R128, R82, R240 ;  /* 0x000000528050723c */ /* 0x000fe200000018f0 */
[----:B---3--:R-:W-:-:S07]  /*113a0*/  ISETP.GT.AND P1, PT, R246, R252, PT ;  /* 0x000000fcf600720c */ /* 0x008fce0003f24270 */
[----:B------:R-:W-:Y:S01]  /*113b0*/  HMMA.16816.F32 R88, R128, R90, R180 ;  /* 0x0000005a8058723c */ /* 0x000fe200000018b4 */
[----:B----4-:R-:W-:-:S07]  /*113c0*/  MOV R133, R190 ;  /* 0x000000be00857202 */ /* 0x010fce0000000f00 */
        /* <DEDUP_REMOVED lines=8> */
[----:B------:R-:W-:-:S04]  /*11450*/  DEPBAR.LE SB0, 0x0 ;  /* 0x000080000000791a */ /* 0x000fc80000000000 */
[----:B------:R-:W3:Y:S01]  /*11460*/  LDL.64 R138, [R1+0xf8] ;  /* 0x0000f800018a7983 */ /* 0x000ee20000100a00 */
[----:B------:R-:W-:Y:S03]  /*11470*/  WARPSYNC 0xffffffff ;  /* 0xffffffff00007948 */ /* 0x000fe60003800000 */
[----:B------:R-:W-:Y:S06]  /*11480*/  BAR.SYNC.DEFER_BLOCKING 0x0 ;  /* 0x0000000000007b1d */ /* 0x000fec0000010000 */
[----:B-----5:R-:W-:Y:S01]  /*11490*/  @P6 STS.128 [R220+0x18000], RZ ;  /* 0x018000ffdc006388 */ /* 0x020fe20000000c00 */
[----:B--2---:R-:W-:-:S04]  /*114a0*/  IADD3 R247, R219, -0x3, RZ ;  /* 0xfffffffddbf77810 */ /* 0x004fc80007ffe0ff */
[----:B------:R-:W-:Y:S01]  /*114b0*/  SHF.R.S32.HI R4, RZ, 0x1f, R247 ;  /* 0x0000001fff047819 */ /* 0x000fe200000114f7 */
[-C--:B------:R-:W-:Y:S02]  /*114c0*/  IMAD R0, R235, R247.reuse, RZ ;  /* 0x000000f7eb007224 */ /* 0x080fe400078e02ff */
[----:B------:R-:W-:-:S04]  /*114d0*/  IMAD.WIDE.U32 R2, R234, R247, RZ ;  /* 0x000000f7ea027225 */ /* 0x000fc800078e00ff */
[----:B------:R-:W-:Y:S01]  /*114e0*/  IMAD R4, R234, R4, R0 ;  /* 0x00000004ea047224 */ /* 0x000fe200078e0200 */
[----:B---3--:R-:W-:-:S03]  /*114f0*/  LEA R0, P0, R2, R138, 0x6 ;  /* 0x0000008a02007211 */ /* 0x008fc600078030ff */
[----:B------:R-:W-:Y:S01]  /*11500*/  IMAD.IADD R3, R3, 0x1, R4 ;  /* 0x0000000103037824 */ /* 0x000fe200078e0204 */
[CC--:B------:R-:W-:Y:S02]  /*11510*/  @!P6 LEA R20, P2, R0.reuse, R250.reuse, 0x1 ;  /* 0x000000fa0014e211 */ /* 0x0c0fe400078408ff */
[-C--:B------:R-:W-:Y:S02]  /*11520*/  @!P5 LEA R16, P1, R0, R250.reuse, 0x1 ;  /* 0x000000fa0010d211 */ /* 0x080fe400078208ff */
[----:B------:R-:W-:Y:S02]  /*11530*/  LEA.HI.X R3, R2, R139, R3, 0x6, P0 ;  /* 0x0000008b02037211 */ /* 0x000fe400000f3403 */
[C---:B------:R-:W-:Y:S02]  /*11540*/  @!P4 LEA R14, P0, R0.reuse, R250, 0x1 ;  /* 0x000000fa000ec211 */ /* 0x040fe400078008ff */
[----:B------:R-:W-:Y:S02]  /*11550*/  @!P6 LEA.HI.X R21, R0, R251, R3, 0x1, P2 ;  /* 0x000000fb0015e211 */ /* 0x000fe400010f0c03 */
[----:B------:R-:W-:-:S02]  /*11560*/  LEA R2, P2, R234, R0, 0x5 ;  /* 0x00000000ea027211 */ /* 0x000fc400078428ff */
[CCC-:B------:R-:W-:Y:S01]  /*11570*/  @!P5 LEA.HI.X R17, R0.reuse, R251.reuse, R3.reuse, 0x1, P1 ;  /* 0x000000fb0011d211 */ /* 0x1c0fe200008f0c03 */
[----:B------:R-:W-:Y:S01]  /*11580*/  @!PT LDS RZ, [RZ] ;  /* 0x00000000fffff984 */ /* 0x000fe20000000800 */
[----:B------:R-:W-:Y:S01]  /*11590*/  @!PT LDS RZ, [RZ] ;  /* 0x00000000fffff984 */ /* 0x000fe20000000800 */
[----:B------:R-:W-:Y:S01]  /*115a0*/  @!PT LDS RZ, [RZ] ;  /* 0x00000000fffff984 */ /* 0x000fe20000000800 */
[----:B------:R1:W-:Y:S01]  /*115b0*/  @!P6 LDGSTS.E.BYPASS.LTC128B.128 [R220+0x18000], [R20.64] ;  /* 0x1800000014dcefae */ /* 0x0003e2000b901d44 */
[CC--:B------:R-:W-:Y:S02]  /*115c0*/  @!P3 LEA R12, P1, R0.reuse, R250.reuse, 0x1 ;  /* 0x000000fa000cb211 */ /* 0x0c0fe400078208ff */
[----:B------:R-:W-:Y:S02]  /*115d0*/  @!P4 LEA.HI.X R15, R0, R251, R3, 0x1, P0 ;  /* 0x000000fb000fc211 */ /* 0x000fe400000f0c03 */
[----:B------:R-:W-:Y:S02]  /*115e0*/  @!P6 LEA R18, P0, R2, R250, 0x1 ;  /* 0x000000fa0212e211 */ /* 0x000fe400078008ff */
[----:B------:R-:W-:Y:S01]  /*115f0*/  LEA.HI.X R4, R234, R3, R235, 0x5, P2 ;  /* 0x00000003ea047211 */ /* 0x000fe200010f2ceb */
        /* <DEDUP_REMOVED lines=45> */
[----:B------:R-:W-:Y:S04]  /*118d0*/  LDSM.16.M88.4 R172, [R203] ;  /* 0x00000000cbac783b */ /* 0x000fe80000000200 */
[----:B------:R-:W-:Y:S04]  /*118e0*/  LDSM.16.M88.4 R132, [R218] ;  /* 0x00000000da84783b */ /* 0x000fe80000000200 */
[----:B----4-:R-:W1:Y:S04]  /*118f0*/  LDSM.16.M88.4 R8, [R199] ;  /* 0x00000000c708783b */ /* 0x010e680000000200 */
[----:B------:R-:W-:Y:S04]  /*11900*/  LDSM.16.M88.4 R32, [R192+0x11000] ;  /* 0x01100000c020783b */ /* 0x000fe80000000200 */
[----:B--2---:R-:W2:Y:S04]  /*11910*/  LDSM.16.M88.4 R4, [R200] ;  /* 0x00000000c804783b */ /* 0x004ea80000000200 */
[----:B------:R-:W0:Y:S01]  /*11920*/  LDGDEPBAR ;  /* 0x00000000000079af */ /* 0x000e220000000000 */
[C---:B-1----:R-:W-:Y:S08]  /*11930*/  HMMA.16816.F32 R28, R8.reuse, R12, RZ ;  /* 0x0000000c081c723c */ /* 0x042ff000000018ff */
[C---:B------:R-:W-:Y:S08]  /*11940*/  HMMA.16816.F32 R24, R8.reuse, R14, RZ ;  /* 0x0000000e0818723c */ /* 0x040ff000000018ff */
[C---:B------:R-:W-:Y:S08]  /*11950*/  HMMA.16816.F32 R12, R8.reuse, R22, RZ ;  /* 0x00000016080c723c */ /* 0x040ff000000018ff */
[----:B------:R-:W-:Y:S01]  /*11960*/  HMMA.16816.F32 R16, R8, R20, RZ ;  /* 0x000000140810723c */ /* 0x000fe200000018ff */
[----:B------:R-:W1:Y:S07]  /*11970*/  LDSM.16.M88.4 R20, [R217] ;  /* 0x00000000d914783b */ /* 0x000e6e0000000200 */
[C---:B--2---:R-:W-:Y:S08]  /*11980*/  HMMA.16816.F32 R176, R4.reuse, R172, R28 ;  /* 0x000000ac04b0723c */ /* 0x044ff0000000181c */
[----:B------:R-:W-:Y:S08]  /*11990*/  HMMA.16816.F32 R28, R4, R134, R12 ;  /* 0x00000086041c723c */ /* 0x000ff0000000180c */
        /* <DEDUP_REMOVED lines=192> */
[----:B------:R-:W1:Y:S01]  /*125a0*/  LDSM.16.M88.4 R8, [R197+0x7800] ;  /* 0x00780000c508783b */ /* 0x000e620000000200 */
[----:B------:R-:W-:Y:S01]  /*125b0*/  ISETP.GT.AND P0, PT, R247, R252, PT ;  /* 0x000000fcf700720c */ /* 0x000fe20003f04270 */
[----:B------:R-:W-:-:S05]  /*125c0*/  DEPBAR.LE SB0, 0x0 ;  /* 0x000080000000791a */ /* 0x000fca0000000000 */
[C---:B-1----:R-:W-:Y:S08]  /*125d0*/  HMMA.16816.F32 R240, R4.reuse, R8, R20 ;  /* 0x0000000804f0723c */ /* 0x042ff00000001814 */
[----:B------:R-:W-:Y:S01]  /*125e0*/  HMMA.16816.F32 R4, R4, R10, R12 ;  /* 0x0000000a0404723c */ /* 0x000fe2000000180c */
[----:B------:R-:W-:Y:S11]  /*125f0*/  @!UPT UIADD3 URZ, URZ, URZ, URZ ;  /* 0x0000003f3f3ff290 */ /* 0x000ff6000fffe03f */
[----:B------:R-:W-:Y:S11]  /*12600*/  BSSY B1, `(.L_x_1942) ;  /* 0x000004e000017945 */ /* 0x000ff60003800000 */
[----:B------:R1:W-:Y:S04]  /*12610*/  STL.64 [R1], R4 ;  /* 0x0000000401007387 */ /* 0x0003e80000100a00 */
[----:B------:R1:W-:Y:S04]  /*12620*/  STL.64 [R1+0x8], R6 ;  /* 0x0000080601007387 */ /* 0x0003e80000100a00 */
[----:B------:R-:W-:Y:S06]  /*12630*/  BAR.SYNC.DEFER_BLOCKING 0x0 ;  /* 0x0000000000007b1d */ /* 0x000fec0000010000 */
[----:B------:R-:W-:Y:S05]  /*12640*/  @!P0 BRA `(.L_x_1943) ;  /* 0x0000049000008947 */ /* 0x000fea0003800000 */
[----:B------:R-:W2:Y:S01]  /*12650*/  LDL.64 R138, [R1+0xe8] ;  /* 0x0000e800018a7983 */ /* 0x000ea20000100a00 */
[----:B------:R-:W-:Y:S01]  /*12660*/  IADD3 R2, R219, -0x4, RZ ;  /* 0xfffffffcdb027810 */ /* 0x000fe20007ffe0ff */
[----:B------:R-:W-:Y:S02]  /*12670*/  BSSY B0, `(.L_x_1944) ;  /* 0x0000045000007945 */ /* 0x000fe40003800000 */
[----:B------:R3:W-:Y:S01]  /*12680*/  @P6 STS.128 [R220+0x10000], RZ ;  /* 0x010000ffdc006388 */ /* 0x0007e20000000c00 */
[----:B------:R-:W-:Y:S01]  /*12690*/  SHF.R.S32.HI R3, RZ, 0x1f, R2 ;  /* 0x0000001fff037819 */ /* 0x000fe20000011402 */
[----:B------:R-:W-:-:S04]  /*126a0*/  IMAD R0, R233, R2, RZ ;  /* 0x00000002e9007224 */ /* 0x000fc800078e02ff */
[C---:B------:R-:W-:Y:S02]  /*126b0*/  IMAD R0, R232.reuse, R3, R0 ;  /* 0x00000003e8007224 */ /* 0x040fe400078e0200 */
[----:B------:R-:W-:-:S04]  /*126c0*/  IMAD.WIDE.U32 R2, R232, R2, RZ ;  /* 0x00000002e8027225 */ /* 0x000fc800078e00ff */
[----:B------:R-:W-:Y:S01]  /*126d0*/  IMAD.IADD R3, R3, 0x1, R0 ;  /* 0x0000000103037824 */ /* 0x000fe200078e0200 */
[----:B--2---:R-:W-:-:S04]  /*126e0*/  LEA R0, P0, R2, R138, 0x6 ;  /* 0x0000008a02007211 */ /* 0x004fc800078030ff */
[----:B------:R-:W-:Y:S01]  /*126f0*/  LEA.HI.X R2, R2, R139, R3, 0x6, P0 ;  /* 0x0000008b02027211 */ /* 0x000fe200000f3403 */
[----:B------:R-:W-:Y:S01]  /*12700*/  IMAD.SHL.U32 R3, R232, 0x20, RZ ;  /* 0x00000020e8037824 */ /* 0x000fe200078e00ff */
[----:B-1----:R-:W-:-:S04]  /*12710*/  @!P6 LEA R4, P0, R0, R244, 0x1 ;  /* 0x000000f40004e211 */ /* 0x002fc800078008ff */
[----:B------:R-:W-:-:S05]  /*12720*/  @!P6 LEA.HI.X R5, R0, R245, R2, 0x1, P0 ;  /* 0x000000f50005e211 */ /* 0x000fca00000f0c02 */
[----:B------:R-:W-:Y:S01]  /*12730*/  @!PT LDS RZ, [RZ] ;  /* 0x00000000fffff984 */ /* 0x000fe20000000800 */
[----:B------:R-:W-:Y:S01]  /*12740*/  @!PT LDS RZ, [RZ] ;  /* 0x00000000fffff984 */ /* 0x000fe20000000800 */
[----:B------:R-:W-:Y:S01]  /*12750*/  @!PT LDS RZ, [RZ] ;  /* 0x00000000fffff984 */ /* 0x000fe20000000800 */
[----:B------:R1:W-:Y:S04]  /*12760*/  @!P6 LDGSTS.E.BYPASS.LTC128B.128 [R220+0x10000], [R4.64] ;  /* 0x1000000004dcefae */ /* 0x0003e8000b901d44 */
[----:B------:R3:W-:Y:S01]  /*12770*/  @P5 STS.128 [R220+0x12000], RZ ;  /* 0x012000ffdc005388 */ /* 0x0007e20000000c00 */
[----:B-1----:R-:W-:-:S04]  /*12780*/  @!P5 LEA R4, P0, R0, R244, 0x1 ;  /* 0x000000f40004d211 */ /* 0x002fc800078008ff */
[----:B------:R-:W-:-:S05]  /*12790*/  @!P5 LEA.HI.X R5, R0, R245, R2, 0x1, P0 ;  /* 0x000000f50005d211 */ /* 0x000fca00000f0c02 */
[----:B------:R-:W-:Y:S01]  /*127a0*/  @!PT LDS RZ, [RZ] ;  /* 0x00000000fffff984 */ /* 0x000fe20000000800 */
[----:B------:R-:W-:Y:S01]  /*127b0*/  @!PT LDS RZ, [RZ] ;  /* 0x00000000fffff984 */ /* 0x000fe20000000800 */
[----:B------:R-:W-:Y:S01]  /*127c0*/  @!PT LDS RZ, [RZ] ;  /* 0x00000000fffff984 */ /* 0x000fe20000000800 */
[----:B------:R1:W-:Y:S04]  /*127d0*/  @!P5 LDGSTS.E.BYPASS.LTC128B.128 [R220+0x12000], [R4.64+0x80] ;  /* 0x1200008004dcdfae */ /* 0x0003e8000b901d44 */
        /* <DEDUP_REMOVED lines=9> */
[--C-:B------:R-:W-:Y:S02]  /*12870*/  @!P3 LEA.HI.X R5, R0, R245, R2.reuse, 0x1, P0 ;  /* 0x000000f50005b211 */ /* 0x100fe400000f0c02 */
[----:B------:R-:W-:Y:S02]  /*12880*/  IADD3 R0, P0, R3, R0, RZ ;  /* 0x0000000003007210 */ /* 0x000fe40007f1e0ff */
[----:B------:R-:W-:Y:S01]  /*12890*/  SHF.L.U64.HI R3, R232, 0x5, R233 ;  /* 0x00000005e8037819 */ /* 0x000fe200000102e9 */
[----:B------:R-:W-:Y:S01]  /*128a0*/  @!PT LDS RZ, [RZ] ;  /* 0x00000000fffff984 */ /* 0x000fe20000000800 */
[----:B------:R-:W-:Y:S01]  /*128b0*/  @!PT LDS RZ, [RZ] ;  /* 0x00000000fffff984 */ /* 0x000fe20000000800 */
[----:B------:R-:W-:Y:S01]  /*128c0*/  @!PT LDS RZ, [RZ] ;  /* 0x00000000fffff984 */ /* 0x000fe20000000800 */
[----:B------:R1:W-:Y:S04]  /*128d0*/  @!P3 LDGSTS.E.BYPASS.LTC128B.128 [R220+0x16000], [R4.64+0x180] ;  /* 0x1600018004dcbfae */ /* 0x0003e8000b901d44 */
[----:B------:R-:W-:Y:S01]  /*128e0*/  IMAD.X R2, R3, 0x1, R2, P0 ;  /* 0x0000000103027824 */ /* 0x000fe200000e0602 */
[----:B------:R3:W-:Y:S01]  /*128f0*/  @P6 STS.128 [R220+0x11000], RZ ;  /* 0x011000ffdc006388 */ /* 0x0007e20000000c00 */
        /* <DEDUP_REMOVED lines=21> */
[----:B------:R-:W-:Y:S05]  /*12a50*/  @P3 BRA `(.L_x_1945) ;  /* 0x0000006000003947 */ /* 0x000fea0003800000 */
[----:B---3--:R-:W-:-:S04]  /*12a60*/  LEA R4, P0, R0, R244, 0x1 ;  /* 0x000000f400047211 */ /* 0x008fc800078008ff */
[----:B------:R-:W-:-:S05]  /*12a70*/  LEA.HI.X R5, R0, R245, R2, 0x1, P0 ;  /* 0x000000f500057211 */ /* 0x000fca00000f0c02 */
[----:B------:R-:W-:Y:S01]  /*12a80*/  @!PT LDS RZ, [RZ] ;  /* 0x00000000fffff984 */ /* 0x000fe20000000800 */
[----:B------:R-:W-:Y:S01]  /*12a90*/  @!PT LDS RZ, [RZ] ;  /* 0x00000000fffff984 */ /* 0x000fe20000000800 */
[----:B------:R-:W-:Y:S01]  /*12aa0*/  @!PT LDS RZ, [RZ] ;  /* 0x00000000fffff984 */ /* 0x000fe20000000800 */
[----:B------:R1:W-:Y:S04]  /*12ab0*/  LDGSTS.E.BYPASS.LTC128B.128 [R220+0x17000], [R4.64+0x180] ;  /* 0x1700018004dc7fae */ /* 0x0003e8000b901d44 */
.L_x_1945:
[----:B------:R-:W-:Y:S05]  /*12ac0*/  BSYNC B0 ;  /* 0x0000000000007941 */ /* 0x000fea0003800000 */
.L_x_1944:
[----:B------:R-:W0:Y:S02]  /*12ad0*/  LDGDEPBAR ;  /* 0x00000000000079af */ /* 0x000e240000000000 */
.L_x_1943:
[----:B------:R-:W-:Y:S05]  /*12ae0*/  BSYNC B1 ;  /* 0x0000000000017941 */ /* 0x000fea0003800000 */
.L_x_1942:
[----:B------:R-:W2:Y:S04]  /*12af0*/  LDL R0, [R1+0xd0] ;  /* 0x0000d00001007983 */ /* 0x000ea80000100800 */
[----:B------:R-:W4:Y:S04]  /*12b00*/  S2R R2, SR_TID.X ;  /* 0x0000000000027919 */ /* 0x000f280000002100 */
[----:B------:R1:W-:Y:S04]  /*12b10*/  STL [R1+0x1d8], R251 ;  /* 0x0001d8fb01007387 */ /* 0x0003e80000100800 */
[----:B------:R-:W-:Y:S04]  /*12b20*/  STL [R1+0x1d4], R250 ;  /* 0x0001d4fa01007387 */ /* 0x000fe80000100800 */
[----:B------:R-:W-:Y:S04]  /*12b30*/  STL [R1+0x1d0], R245 ;  /* 0x0001d0f501007387 */ /* 0x000fe80000100800 */
[----:B------:R-:W-:Y:S04]  /*12b40*/  STL [R1+0x1cc], R244 ;  /* 0x0001ccf401007387 */ /* 0x000fe80000100800 */
[----:B------:R-:W-:Y:S04]  /*12b50*/  STL [R1+0x1c8], R235 ;  /* 0x0001c8eb01007387 */ /* 0x000fe80000100800 */
[----:B------:R3:W-:Y:S01]  /*12b60*/  STL [R1+0x1c4], R234 ;  /* 0x0001c4ea01007387 */ /* 0x0007e20000100800 */
[----:B----4-:R-:W-:-:S03]  /*12b70*/  IMAD.SHL.U32 R2, R2, 0x2, RZ ;  /* 0x0000000202027824 */ /* 0x010fc600078e00ff */
[----:B------:R-:W-:Y:S02]  /*12b80*/  STL [R1+0x1c0], R233 ;  /* 0x0001c0e901007387 */ /* 0x000fe40000100800 */
[----:B------:R-:W-:Y:S02]  /*12b90*/  LOP3.LUT R2, R2, 0x6, RZ, 0xc0, !PT ;  /* 0x0000000602027812 */ /* 0x000fe400078ec0ff */
[----:B------:R-:W-:Y:S03]  /*12ba0*/  STL [R1+0x1bc], R232 ;  /* 0x0001bce801007387 */ /* 0x000fe60000100800 */
[----:B------:R-:W-:Y:S01]  /*12bb0*/  IMAD R2, R247, 0x40, R2 ;  /* 0x00000040f7027824 */ /* 0x000fe200078e0202 */
        /* <DEDUP_REMOVED lines=24> */
[----:B-1----:R-:W2:Y:S04]  /*12d40*/  LDL R251, [R1] ;  /* 0x0000000001fb7983 */ /* 0x002ea80000100800 */
[----:B------:R-:W2:Y:S01]  /*12d50*/  LDL.LU R139, [R1+0x8] ;  /* 0x00000800018b7983 */ /* 0x000ea20000300800 */
[----:B------:R-:W-:-:S03]  /*12d60*/  ISETP.GE.AND P2, PT, R2, R228, PT ;  /* 0x000000e40200720c */ /* 0x000fc60003f46270 */
[----:B------:R-:W2:Y:S01]  /*12d70*/  LDL R138, [R1+0x4] ;  /* 0x00000400018a7983 */ /* 0x000ea20000100800 */
[----:B------:R-:W-:-:S03]  /*12d80*/  ISETP.GE.OR P2, PT, R2, R231, !P2 ;  /* 0x000000e70200720c */ /* 0x000fc60005746670 */
[----:B------:R-:W2:Y:S04]  /*12d90*/  LDL.LU R133, [R1+0xc] ;  /* 0x00000c0001857983 */ /* 0x000ea80000300800 */
[----:B---3--:R-:W3:Y:S01]  /*12da0*/  LDL.LU R234, [R1+0xb0] ;  /* 0x0000b00001ea7983 */ /* 0x008ee20000300800 */
[----:B--2---:R-:W-:Y:S02]  /*12db0*/  IMAD.MOV.U32 R132, RZ, RZ, R0 ;  /* 0x000000ffff847224 */ /* 0x004fe400078e0000 */
[----:B------:R-:W-:-:S05]  /*12dc0*/  IMAD.IADD R0, R225, 0x1, -R2 ;  /* 0x00000001e1007824 */ /* 0x000fca00078e0a02 */
[----:B------:R-:W-:-:S04]  /*12dd0*/  IABS R0, R0 ;  /* 0x0000000000007213 */ /* 0x000fc80000000000 */
[----:B------:R-:W-:Y:S01]  /*12de0*/  MOV R4, R0 ;  /* 0x0000000000047202 */ /* 0x000fe20000000f00 */
[----:B------:R-:W-:-:S05]  /*12df0*/  IMAD.IADD R0, R229, 0x1, -R2 ;  /* 0x00000001e5007824 */ /* 0x000fca00078e0a02 */
[----:B------:R-:W-:Y:S02]  /*12e00*/  IABS R3, R0 ;  /* 0x0000000000037213 */ /* 0x000fe40000000000 */
[----:B------:R-:W-:Y:S01]  /*12e10*/  IADD3 R0, R2, 0x1, RZ ;  /* 0x0000000102007810 */ /* 0x000fe20007ffe0ff */
[----:B------:R1:W-:Y:S04]  /*12e20*/  I2F R7, R4 ;  /* 0x0000000400077306 */ /* 0x0003e80000201400 */
[--C-:B------:R-:W-:Y:S02]  /*12e30*/  IMAD.IADD R5, R229, 0x1, -R0.reuse ;  /* 0x00000001e5057824 */ /* 0x100fe400078e0a00 */
[----:B-1----:R-:W-:Y:S02]  /*12e40*/  IMAD.MOV.U32 R4, RZ, RZ, R3 ;  /* 0x000000ffff047224 */ /* 0x002fe400078e0003 */
[----:B------:R-:W-:-:S02]  /*12e50*/  IMAD.IADD R3, R225, 0x1, -R0 ;  /* 0x00000001e1037824 */ /* 0x000fc400078e0a00 */
[----:B------:R1:W-:Y:S03]  /*12e60*/  I2F R6, R4 ;  /* 0x0000000400067306 */ /* 0x0003e60000201400 */
[----:B------:R-:W-:-:S04]  /*12e70*/  IABS R3, R3 ;  /* 0x0000000300037213 */ /* 0x000fc80000000000 */
[----:B-1----:R-:W-:Y:S02]  /*12e80*/  MOV R4, R3 ;  /* 0x0000000300047202 */ /* 0x002fe40000000f00 */
[----:B------:R-:W-:-:S06]  /*12e90*/  IABS R3, R5 ;  /* 0x0000000500037213 */ /* 0x000fcc0000000000 */
[----:B------:R-:W1:Y:S01]  /*12ea0*/  I2F R3, R3 ;  /* 0x0000000300037306 */ /* 0x000e620000201400 */
[C---:B------:R-:W-:Y:S02]  /*12eb0*/  ISETP.GE.AND P1, PT, R0.reuse, R228, PT ;  /* 0x000000e40000720c */ /* 0x040fe40003f26270 */
[C---:B------:R-:W-:Y:S02]  /*12ec0*/  ISETP.GE.AND P0, PT, R0.reuse, R227, PT ;  /* 0x000000e30000720c */ /* 0x040fe40003f06270 */
[----:B------:R-:W-:-:S03]  /*12ed0*/  ISETP.GE.OR P1, PT, R0, R231, !P1 ;  /* 0x000000e70000720c */ /* 0x000fc60004f26670 */
[----:B------:R-:W2:Y:S01]  /*12ee0*/  I2F R4, R4 ;  /* 0x0000000400047306 */ /* 0x000ea20000201400 */
[----:B------:R-:W-:Y:S02]  /*12ef0*/  ISETP.GE.OR P0, PT, R0, R230, !P0 ;  /* 0x000000e60000720c */ /* 0x000fe40004706670 */
[----:B------:R-:W-:Y:S01]  /*12f00*/  IADD3 R0, R2, 0x8, RZ ;  /* 0x0000000802007810 */ /* 0x000fe20007ffe0ff */
[----:B-1----:R-:W-:-:S04]  /*12f10*/  FFMA.FTZ R8, R3, -R224, R175 ;  /* 0x800000e003087223 */ /* 0x002fc800000100af */
[----:B------:R-:W-:Y:S01]  /*12f20*/  IMAD.IADD R3, R225, 0x1, -R0 ;  /* 0x00000001e1037824 */ /* 0x000fe200078e0a00 */
[C---:B------:R-:W-:Y:S02]  /*12f30*/  ISETP.GE.AND P4, PT, R0.reuse, R228, PT ;  /* 0x000000e40000720c */ /* 0x040fe40003f86270 */
[C---:B------:R-:W-:Y:S02]  /*12f40*/  ISETP.GE.AND P6, PT, R0.reuse, R227, PT ;  /* 0x000000e30000720c */ /* 0x040fe40003fc6270 */
[----:B------:R-:W-:Y:S01]  /*12f50*/  IABS R3, R3 ;  /* 0x0000000300037213 */ /* 0x000fe20000000000 */
[-C--:B------:R-:W-:Y:S01]  /*12f60*/  FFMA.FTZ R10, R7, -R224.reuse, R172 ;  /* 0x800000e0070a7223 */ /* 0x080fe200000100ac */
[----:B------:R-:W-:Y:S01]  /*12f70*/  ISETP.GE.OR P4, PT, R0, R231, !P4 ;  /* 0x000000e70000720c */ /* 0x000fe20006786670 */
[----:B--2---:R-:W-:Y:S01]  /*12f80*/  FFMA.FTZ R7, R4, -R224, R173 ;  /* 0x800000e004077223 */ /* 0x004fe200000100ad */
[----:B------:R-:W-:Y:S01]  /*12f90*/  ISETP.GE.OR P6, PT, R0, R230, !P6 ;  /* 0x000000e60000720c */ /* 0x000fe200077c6670 */
[----:B------:R-:W-:-:S02]  /*12fa0*/  IMAD.IADD R4, R229, 0x1, -R0 ;  /* 0x00000001e5047824 */ /* 0x000fc400078e0a00 */
[----:B------:R-:W-:-:S03]  /*12fb0*/  IMAD.MOV.U32 R0, RZ, RZ, R3 ;  /* 0x000000ffff007224 */ /* 0x000fc600078e0003 */
[----:B------:R-:W-:Y:S01]  /*12fc0*/  IABS R3, R4 ;  /* 0x0000000400037213 */ /* 0x000fe20000000000 */
[----:B------:R1:W-:Y:S01]  /*12fd0*/  I2F R5, R0 ;  /* 0x0000000000057306 */ /* 0x0003e20000201400 */
[----:B------:R-:W-:-:S03]  /*12fe0*/  FFMA.FTZ R9, R6, -R224, R174 ;  /* 0x800000e006097223 */ /* 0x000fc600000100ae */
[----:B------:R-:W-:Y:S01]  /*12ff0*/  IMAD.MOV.U32 R6, RZ, RZ, R3 ;  /* 0x000000ffff067224 */ /* 0x000fe200078e0003 */
[----:B-1----:R-:W-:-:S04]  /*13000*/  IADD3 R0, R2, 0x9, RZ ;  /* 0x0000000902007810 */ /* 0x002fc80007ffe0ff */
[C---:B------:R-:W-:Y:S02]  /*13010*/  ISETP.GE.AND P3, PT, R0.reuse, R228, PT ;  /* 0x000000e40000720c */ /* 0x040fe40003f66270 */
[C---:B------:R-:W-:Y:S02]  /*13020*/  ISETP.GE.AND P5, PT, R0.reuse, R227, PT ;  /* 0x000000e30000720c */ /* 0x040fe40003fa6270 */
[----:B------:R-:W-:Y:S01]  /*13030*/  IADD3 R3, R225, -R0, RZ ;  /* 0x80000000e1037210 */ /* 0x000fe20007ffe0ff */
[----:B------:R-:W-:Y:S01]  /*13040*/  IMAD.IADD R4, R229, 0x1, -R0 ;  /* 0x00000001e5047824 */ /* 0x000fe200078e0a00 */
[C---:B------:R-:W-:Y:S02]  /*13050*/  ISETP.GE.OR P3, PT, R0.reuse, R231, !P3 ;  /* 0x000000e70000720c */ /* 0x040fe40005f66670 */
[----:B------:R-:W-:Y:S02]  /*13060*/  ISETP.GE.OR P5, PT, R0, R230, !P5 ;  /* 0x000000e60000720c */ /* 0x000fe40006fa6670 */
[----:B------:R-:W-:-:S02]  /*13070*/  IABS R3, R3 ;  /* 0x0000000300037213 */ /* 0x000fc40000000000 */
[----:B------:R-:W-:Y:S02]  /*13080*/  IADD3 R0, R2, 0x10, RZ ;  /* 0x0000001002007810 */ /* 0x000fe40007ffe0ff */
[----:B------:R-:W-:Y:S02]  /*13090*/  IABS R11, R4 ;  /* 0x00000004000b7213 */ /* 0x000fe40000000000 */
[----:B------:R1:W-:Y:S08]  /*130a0*/  I2F R4, R3 ;  /* 0x0000000300047306 */ /* 0x0003f00000201400 */
[----:B------:R-:W2:Y:S01]  /*130b0*/  I2F R6, R6 ;  /* 0x0000000600067306 */ /* 0x000ea20000201400 */
[----:B-1----:R-:W-:-:S05]  /*130c0*/  IMAD.IADD R3, R225, 0x1, -R0 ;  /* 0x00000001e1037824 */ /* 0x002fca00078e0a00 */
[----:B------:R-:W-:Y:S02]  /*130d0*/  IABS R3, R3 ;  /* 0x0000000300037213 */ /* 0x000fe40000000000 */
[----:B------:R-:W1:Y:S01]  /*130e0*/  I2F R11, R11 ;  /* 0x0000000b000b7306 */ /* 0x000e620000201400 */
[----:B------:R-:W-:Y:S02]  /*130f0*/  FSEL R30, R10, -INF , !P2 ;  /* 0xff8000000a1e7808 */ /* 0x000fe40005000000 */
[----:B------:R-:W-:-:S05]  /*13100*/  ISETP.GE.AND P2, PT, R2, R227, PT ;  /* 0x000000e30200720c */ /* 0x000fca0003f46270 */
[----:B------:R-:W3:Y:S01]  /*13110*/  I2F R3, R3 ;  /* 0x0000000300037306 */ /* 0x000ee20000201400 */
[----:B------:R-:W-:Y:S01]  /*13120*/  ISETP.GE.OR P2, PT, R2, R230, !P2 ;  /* 0x000000e60200720c */ /* 0x000fe20005746670 */
[----:B--2---:R-:W-:Y:S01]  /*13130*/  FFMA.FTZ R6, R6, -R224, R34 ;  /* 0x800000e006067223 */ /* 0x004fe20000010022 */
[----:B------:R-:W-:Y:S02]  /*13140*/  FSEL R29, R7, -INF , !P1 ;  /* 0xff800000071d7808 */ /* 0x000fe40004800000 */
[----:B------:R-:W-:Y:S02]  /*13150*/  FSEL R34, R9, -INF , !P2 ;  /* 0xff80000009227808 */ /* 0x000fe40005000000 */
[C---:B------:R-:W-:Y:S02]  /*13160*/  ISETP.GE.AND P2, PT, R0.reuse, R228, PT ;  /* 0x000000e40000720c */ /* 0x040fe40003f46270 */
[C---:B------:R-:W-:Y:S01]  /*13170*/  ISETP.GE.AND P1, PT, R0.reuse, R227, PT ;  /* 0x000000e30000720c */ /* 0x040fe20003f26270 */
[-C--:B-1----:R-:W-:Y:S01]  /*13180*/  FFMA.FTZ R12, R11, -R224.reuse, R35 ;  /* 0x800000e00b0c7223 */ /* 0x082fe20000010023 */
[C---:B------:R-:W-:Y:S01]  /*13190*/  ISETP.GE.OR P2, PT, R0.reuse, R231, !P2 ;  /* 0x000000e70000720c */ /* 0x040fe20005746670 */
[----:B------:R-:W-:Y:S01]  /*131a0*/  FFMA.FTZ R5, R5, -R224, R32 ;  /* 0x800000e005057223 */ /* 0x000fe20000010020 */
[----:B------:R-:W-:Y:S01]  /*131b0*/  ISETP.GE.OR P1, PT, R0, R230, !P1 ;  /* 0x000000e60000720c */ /* 0x000fe20004f26670 */
[----:B---3--:R-:W-:-:S02]  /*131c0*/  FFMA.FTZ R11, R3, -R224, R176 ;  /* 0x800000e0030b7223 */ /* 0x008fc400000100b0 */
[----:B------:R-:W-:Y:S01]  /*131d0*/  IMAD.IADD R3, R229, 0x1, -R0 ;  /* 0x00000001e5037824 */ /* 0x000fe200078e0a00 */
[----:B------:R-:W-:Y:S02]  /*131e0*/  IADD3 R0, R2, 0x11, RZ ;  /* 0x0000001102007810 */ /* 0x000fe40007ffe0ff */
        /* <DEDUP_REMOVED lines=8> */
[----:B------:R-:W-:Y:S01]  /*13270*/  IMAD.IADD R0, R229, 0x1, -R0 ;  /* 0x00000001e5007824 */ /* 0x000fe200078e0a00 */
[----:B------:R-:W-:Y:S01]  /*13280*/  MOV R5, R7 ;  /* 0x0000000700057202 */ /* 0x000fe20000000f00 */
[----:B------:R-:W-:Y:S01]  /*13290*/  FFMA.FTZ R4, R4, -R224, R33 ;  /* 0x800000e004047223 */ /* 0x000fe20000010021 */
[----:B------:R-:W-:Y:S02]  /*132a0*/  IABS R3, R3 ;  /* 0x0000000300037213 */ /* 0x000fe40000000000 */
[----:B------:R1:W-:Y:S01]  /*132b0*/  I2F R15, R5 ;  /* 0x00000005000f7306 */ /* 0x0003e20000201400 */
[----:B------:R-:W-:Y:S02]  /*132c0*/  FSEL R135, R6, -INF , !P6 ;  /* 0xff80000006877808 */ /* 0x000fe40007000000 */
[----:B------:R-:W-:-:S05]  /*132d0*/  FSEL R27, R4, -INF , !P3 ;  /* 0xff800000041b7808 */ /* 0x000fca0005800000 */
[----:B------:R2:W-:Y:S01]  /*132e0*/  I2F R8, R3 ;  /* 0x0000000300087306 */ /* 0x0005e20000201400 */
[----:B-1----:R-:W-:Y:S02]  /*132f0*/  IABS R5, R0 ;  /* 0x0000000000057213 */ /* 0x002fe40000000000 */
[----:B------:R-:W-:-:S04]  /*13300*/  IADD3 R0, R2, 0x18, RZ ;  /* 0x0000001802007810 */ /* 0x000fc80007ffe0ff */
[C---:B------:R-:W-:Y:S01]  /*13310*/  ISETP.GE.AND P6, PT, R0.reuse, R228, PT ;  /* 0x000000e40000720c */ /* 0x040fe20003fc6270 */
[--C-:B--2---:R-:W-:Y:S01]  /*13320*/  IMAD.IADD R3, R225, 0x1, -R0.reuse ;  /* 0x00000001e1037824 */ /* 0x104fe200078e0a00 */
[C---:B------:R-:W-:Y:S01]  /*13330*/  ISETP.GE.AND P3, PT, R0.reuse, R227, PT ;  /* 0x000000e30000720c */ /* 0x040fe20003f66270 */
[----:B------:R-:W-:Y:S01]  /*13340*/  IMAD.IADD R4, R229, 0x1, -R0 ;  /* 0x00000001e5047824 */ /* 0x000fe200078e0a00 */
[C---:B------:R-:W-:Y:S02]  /*13350*/  ISETP.GE.OR P6, PT, R0.reuse, R231, !P6 ;  /* 0x000000e70000720c */ /* 0x040fe400077c6670 */
[----:B------:R-:W-:Y:S02]  /*13360*/  ISETP.GE.OR P3, PT, R0, R230, !P3 ;  /* 0x000000e60000720c */ /* 0x000fe40005f66670 */
[----:B------:R-:W-:Y:S02]  /*13370*/  IABS R3, R3 ;  /* 0x0000000300037213 */ /* 0x000fe40000000000 */
[----:B------:R-:W-:-:S02]  /*13380*/  IADD3 R0, R2, 0x19, RZ ;  /* 0x0000001902007810 */ /* 0x000fc40007ffe0ff */
[----:B------:R1:W2:Y:S01]  /*13390*/  I2F R9, R3 ;  /* 0x0000000300097306 */ /* 0x0002a20000201400 */
[----:B------:R-:W-:-:S07]  /*133a0*/  IABS R4, R4 ;  /* 0x0000000400047213 */ /* 0x000fce0000000000 */
[----:B------:R3:W2:Y:S01]  /*133b0*/  I2F R14, R5 ;  /* 0x00000005000e7306 */ /* 0x0006a20000201400 */
[----:B-1----:R-:W-:-:S07]  /*133c0*/  IMAD.IADD R3, R225, 0x1, -R0 ;  /* 0x00000001e1037824 */ /* 0x002fce00078e0a00 */
[----:B------:R1:W-:Y:S01]  /*133d0*/  I2F R13, R4 ;  /* 0x00000004000d7306 */ /* 0x0003e20000201400 */
[----:B------:R-:W-:-:S04]  /*133e0*/  IABS R3, R3 ;  /* 0x0000000300037213 */ /* 0x000fc80000000000 */
[----:B---3--:R-:W-:Y:S02]  /*133f0*/  MOV R5, R3 ;  /* 0x0000000300057202 */ /* 0x008fe40000000f00 */
[----:B------:R-:W-:Y:S01]  /*13400*/  IADD3 R3, R2, 0x20, RZ ;  /* 0x0000002002037810 */ /* 0x000fe20007ffe0ff */
[----:B-1----:R-:W-:-:S04]  /*13410*/  IMAD.IADD R4, R229, 0x1, -R0 ;  /* 0x00000001e5047824 */ /* 0x002fc800078e0a00 */
[----:B------:R-:W-:Y:S01]  /*13420*/  IMAD.IADD R6, R225, 0x1, -R3 ;  /* 0x00000001e1067824 */ /* 0x000fe200078e0a03 */
[----:B------:R-:W-:Y:S01]  /*13430*/  IABS R4, R4 ;  /* 0x0000000400047213 */ /* 0x000fe20000000000 */
[----:B------:R1:W3:Y:S01]  /*13440*/  I2F R10, R5 ;  /* 0x00000005000a7306 */ /* 0x0002e20000201400 */
[----:B--2---:R-:W-:-:S03]  /*13450*/  FFMA.FTZ R9, R9, -R224, R180 ;  /* 0x800000e009097223 */ /* 0x004fc600000100b4 */
[----:B-1----:R-:W-:Y:S01]  /*13460*/  IMAD.MOV.U32 R5, RZ, RZ, R4 ;  /* 0x000000ffff057224 */ /* 0x002fe200078e0004 */
[----:B------:R-:W-:-:S03]  /*13470*/  IABS R4, R6 ;  /* 0x0000000600047213 */ /* 0x000fc60000000000 */
[----:B------:R1:W2:Y:S08]  /*13480*/  I2F R7, R5 ;  /* 0x0000000500077306 */ /* 0x0002b00000201400 */
[----:B------:R2:W2:Y:S01]  /*13490*/  I2F R6, R4 ;  /* 0x0000000400067306 */ /* 0x0004a20000201400 */
[-C--:B-1----:R-:W-:Y:S02]  /*134a0*/  FFMA.FTZ R5, R8, -R224.reuse, R177 ;  /* 0x800000e008057223 */ /* 0x082fe400000100b1 */
[----:B--2---:R-:W-:-:S03]  /*134b0*/  FFMA.FTZ R4, R15, -R224, R178 ;  /* 0x800000e00f047223 */ /* 0x004fc600000100b2 */
[----:B------:R-:W-:Y:S02]  /*134c0*/  FSEL R18, R5, -INF , !P0 ;  /* 0xff80000005127808 */ /* 0x000fe40004000000 */
[C---:B------:R-:W-:Y:S02]  /*134d0*/  ISETP.GE.AND P0, PT, R3.reuse, R227, PT ;  /* 0x000000e30300720c */ /* 0x040fe40003f06270 */
[----:B------:R-:W-:Y:S02]  /*134e0*/  FSEL R35, R4, -INF , !P1 ;  /* 0xff80000004237808 */ /* 0x000fe40004800000 */
[C---:B------:R-:W-:Y:S01]  /*134f0*/  ISETP.GE.AND P1, PT, R3.reuse, R228, PT ;  /* 0x000000e40300720c */ /* 0x040fe20003f26270 */
[----:B------:R-:W-:Y:S01]  /*13500*/  FFMA.FTZ R8, R14, -R224, R179 ;  /* 0x800000e00e087223 */ /* 0x000fe200000100b3 */
[----:B------:R-:W-:Y:S01]  /*13510*/  ISETP.GE.OR P0, PT, R3, R230, !P0 ;  /* 0x000000e60300720c */ /* 0x000fe20004706670 */
[----:B------:R-:W-:Y:S01]  /*13520*/  IMAD.IADD R4, R229, 0x1, -R3 ;  /* 0x00000001e5047824 */ /* 0x000fe200078e0a03 */
[----:B------:R-:W-:-:S02]  /*13530*/  ISETP.GE.OR P1, PT, R3, R231, !P1 ;  /* 0x000000e70300720c */ /* 0x000fc40004f26670 */
[----:B------:R-:W-:Y:S02]  /*13540*/  IADD3 R3, R2, 0x21, RZ ;  /* 0x0000002102037810 */ /* 0x000fe40007ffe0ff */
[----:B------:R-:W-:Y:S02]  /*13550*/  FSEL R134, R12, -INF , !P5 ;  /* 0xff8000000c867808 */ /* 0x000fe40006800000 */
[----:B------:R-:W-:Y:S02]  /*13560*/  FSEL R33, R8, -INF , !P4 ;  /* 0xff80000008217808 */ /* 0x000fe40006000000 */
[----:B------:R-:W-:Y:S02]  /*13570*/  IABS R5, R4 ;  /* 0x0000000400057213 */ /* 0x000fe40000000000 */
[----:B------:R-:W-:Y:S02]  /*13580*/  FSEL R16, R9, -INF , !P6 ;  /* 0xff80000009107808 */ /* 0x000fe40007000000 */
[----:B------:R-:W-:-:S02]  /*13590*/  ISETP.GE.AND P5, PT, R0, R228, PT ;  /* 0x000000e40000720c */ /* 0x000fc40003fa6270 */
[C---:B------:R-:W-:Y:S02]  /*135a0*/  ISETP.GE.AND P4, PT, R3.reuse, R228, PT ;  /* 0x000000e40300720c */ /* 0x040fe40003f86270 */
[----:B------:R-:W-:Y:S01]  /*135b0*/  ISETP.GE.AND P6, PT, R3, R227, PT ;  /* 0x000000e30300720c */ /* 0x000fe20003fc6270 */
[-C--:B---3--:R-:W-:Y:S01]  /*135c0*/  FFMA.FTZ R10, R10, -R224.reuse, R181 ;  /* 0x800000e00a0a7223 */ /* 0x088fe200000100b5 */
[----:B------:R-:W-:Y:S01]  /*135d0*/  FSEL R28, R11, -INF , !P2 ;  /* 0xff8000000b1c7808 */ /* 0x000fe20005000000 */
[----:B------:R-:W-:Y:S01]  /*135e0*/  FFMA.FTZ R11, R13, -R224, R182 ;  /* 0x800000e00d0b7223 */ /* 0x000fe200000100b6 */
[----:B------:R1:W-:Y:S01]  /*135f0*/  I2F R14, R5 ;  /* 0x00000005000e7306 */ /* 0x0003e20000201400 */
[----:B------:R-:W-:Y:S02]  /*13600*/  ISETP.GE.OR P5, PT, R0, R231, !P5 ;  /* 0x000000e70000720c */ /* 0x000fe40006fa6670 */
[----:B------:R-:W-:Y:S02]  /*13610*/  IADD3 R4, R225, -R3, RZ ;  /* 0x80000003e1047210 */ /* 0x000fe40007ffe0ff */
[----:B------:R-:W-:-:S02]  /*13620*/  ISETP.GE.OR P4, PT, R3, R231, !P4 ;  /* 0x000000e70300720c */ /* 0x000fc40006786670 */
[----:B------:R-:W-:Y:S02]  /*13630*/  ISETP.GE.OR P6, PT, R3, R230, !P6 ;  /* 0x000000e60300720c */ /* 0x000fe400077c6670 */
[----:B------:R-:W-:Y:S02]  /*13640*/  IABS R4, R4 ;  /* 0x0000000400047213 */ /* 0x000fe40000000000 */
[----:B------:R-:W-:Y:S01]  /*13650*/  FSEL R31, R11, -INF , !P3 ;  /* 0xff8000000b1f7808 */ /* 0x000fe20005800000 */
[----:B-1----:R-:W-:Y:S01]  /*13660*/  IMAD.IADD R5, R229, 0x1, -R3 ;  /* 0x00000001e5057824 */ /* 0x002fe200078e0a03 */
[----:B------:R-:W-:Y:S02]  /*13670*/  IADD3 R3, R2, 0x28, RZ ;  /* 0x0000002802037810 */ /* 0x000fe40007ffe0ff */
[----:B------:R-:W-:Y:S02]  /*13680*/  FSEL R15, R10, -INF , !P5 ;  /* 0xff8000000a0f7808 */ /* 0x000fe40006800000 */
[----:B------:R-:W-:-:S02]  /*13690*/  ISETP.GE.AND P3, PT, R3, R228, PT ;  /* 0x000000e40300720c */ /* 0x000fc40003f66270 */
[C---:B------:R-:W-:Y:S01]  /*136a0*/  ISETP.GE.AND P5, PT, R3.reuse, R227, PT ;  /* 0x000000e30300720c */ /* 0x040fe20003fa6270 */
[----:B------:R1:W2:Y:S01]  /*136b0*/  I2F R11, R4 ;  /* 0x00000004000b7306 */ /* 0x0002a20000201400 */
[C---:B------:R-:W-:Y:S02]  /*136c0*/  ISETP.GE.OR P3, PT, R3.reuse, R231, !P3 ;  /* 0x000000e70300720c */ /* 0x040fe40005f66670 */
[----:B------:R-:W-:Y:S02]  /*136d0*/  ISETP.GE.OR P5, PT, R3, R230, !P5 ;  /* 0x000000e60300720c */ /* 0x000fe40006fa6670 */
[----:B------:R-:W-:-:S04]  /*136e0*/  IABS R5, R5 ;  /* 0x0000000500057213 */ /* 0x000fc80000000000 */
[----:B------:R3:W2:Y:S01]  /*136f0*/  I2F R20, R5 ;  /* 0x0000000500147306 */ /* 0x0006a20000201400 */
[--C-:B-1----:R-:W-:Y:S02]  /*13700*/  IMAD.IADD R4, R225, 0x1, -R3.reuse ;  /* 0x00000001e1047824 */ /* 0x102fe400078e0a03 */
[----:B------:R-:W-:Y:S01]  /*13710*/  IMAD.IADD R3, R229, 0x1, -R3 ;  /* 0x00000001e5037824 */ /* 0x000fe200078e0a03 */
[----:B------:R-:W-:Y:S02]  /*13720*/  ISETP.GE.AND P2, PT, R0, R227, PT ;  /* 0x000000e30000720c */ /* 0x000fe40003f46270 */
[----:B------:R-:W-:Y:S02]  /*13730*/  IABS R4, R4 ;  /* 0x0000000400047213 */ /* 0x000fe40000000000 */
[----:B---3--:R-:W-:Y:S02]  /*13740*/  IABS R5, R3 ;  /* 0x0000000300057213 */ /* 0x008fe40000000000 */
[----:B------:R-:W-:Y:S01]  /*13750*/  IADD3 R3, R2, 0x29, RZ ;  /* 0x0000002902037810 */ /* 0x000fe20007ffe0ff */
[-C--:B------:R-:W-:Y:S01]  /*13760*/  FFMA.FTZ R7, R7, -R224.reuse, R183 ;  /* 0x800000e007077223 */ /* 0x080fe200000100b7 */
[----:B------:R1:W3:Y:S01]  /*13770*/  I2F R9, R4 ;  /* 0x0000000400097306 */ /* 0x0002e20000201400 */
[----:B------:R-:W-:Y:S01]  /*13780*/  FFMA.FTZ R6, R6, -R224, R184 ;  /* 0x800000e006067223 */ /* 0x000fe200000100b8 */
[----:B------:R-:W-:-:S02]  /*13790*/  ISETP.GE.OR P2, PT, R0, R230, !P2 ;  /* 0x000000e60000720c */ /* 0x000fc40005746670 */
[----:B------:R-:W4:Y:S02]  /*137a0*/  LD.E R0, [R136.64+0xdc] ;  /* 0x0000dc0488007980 */ /* 0x000f24000c101900 */
[----:B------:R-:W-:Y:S02]  /*137b0*/  FSEL R17, R7, -INF , !P2 ;  /* 0xff80000007117808 */ /* 0x000fe40005000000 */
[----:B------:R-:W-:Y:S02]  /*137c0*/  FSEL R13, R6, -INF , !P1 ;  /* 0xff800000060d7808 */ /* 0x000fe40004800000 */
[----:B------:R-:W-:Y:S01]  /*137d0*/  ISETP.GE.AND P2, PT, R3, R228, PT ;  /* 0x000000e40300720c */ /* 0x000fe20003f46270 */
[----:B-1----:R-:W-:Y:S01]  /*137e0*/  IMAD.IADD R4, R225, 0x1, -R3 ;  /* 0x00000001e1047824 */ /* 0x002fe200078e0a03 */
[----:B------:R-:W-:Y:S01]  /*137f0*/  ISETP.GE.AND P1, PT, R3, R227, PT ;  /* 0x000000e30300720c */ /* 0x000fe20003f26270 */
[----:B------:R1:W1:Y:S03]  /*13800*/  I2F R19, R5 ;  /* 0x0000000500137306 */ /* 0x0002660000201400 */
[----:B------:R-:W-:-:S02]  /*13810*/  IABS R4, R4 ;  /* 0x0000000400047213 */ /* 0x000fc40000000000 */
[C---:B------:R-:W-:Y:S02]  /*13820*/  ISETP.GE.OR P2, PT, R3.reuse, R231, !P2 ;  /* 0x000000e70300720c */ /* 0x040fe40005746670 */
[----:B------:R-:W-:Y:S02]  /*13830*/  ISETP.GE.OR P1, PT, R3, R230, !P1 ;  /* 0x000000e60300720c */ /* 0x000fe40004f26670 */
[----:B-1----:R-:W-:Y:S01]  /*13840*/  IADD3 R5, R229, -R3, RZ ;  /* 0x80000003e5057210 */ /* 0x002fe20007ffe0ff */
[----:B------:R-:W-:-:S04]  /*13850*/  IMAD.MOV.U32 R3, RZ, RZ, R4 ;  /* 0x000000ffff037224 */ /* 0x000fc800078e0004 */
[----:B------:R1:W1:Y:S01]  /*13860*/  I2F R10, R3 ;  /* 0x00000003000a7306 */ /* 0x0002620000201400 */
[----:B------:R-:W-:Y:S02]  /*13870*/  IABS R5, R5 ;  /* 0x0000000500057213 */ /* 0x000fe40000000000 */
[----:B-1----:R-:W-:-:S05]  /*13880*/  IADD3 R3, R2, 0x30, RZ ;  /* 0x0000003002037810 */ /* 0x002fca0007ffe0ff */
[--C-:B------:R-:W-:Y:S01]  /*13890*/  IMAD.IADD R4, R225, 0x1, -R3.reuse ;  /* 0x00000001e1047824 */ /* 0x100fe200078e0a03 */
[----:B------:R1:W1:Y:S04]  /*138a0*/  I2F R12, R5 ;  /* 0x00000005000c7306 */ /* 0x0002680000201400 */
[----:B------:R-:W-:Y:S01]  /*138b0*/  IABS R4, R4 ;  /* 0x0000000400047213 */ /* 0x000fe20000000000 */
[----:B------:R-:W-:-:S04]  /*138c0*/  IMAD.IADD R6, R229, 0x1, -R3 ;  /* 0x00000001e5067824 */ /* 0x000fc800078e0a03 */
[----:B-1----:R-:W-:Y:S01]  /*138d0*/  IMAD.MOV.U32 R5, RZ, RZ, R4 ;  /* 0x000000ffff057224 */ /* 0x002fe200078e0004 */
[----:B------:R-:W-:Y:S01]  /*138e0*/  IABS R4, R6 ;  /* 0x0000000600047213 */ /* 0x000fe20000000000 */
[-C--:B--2---:R-:W-:Y:S02]  /*138f0*/  FFMA.FTZ R6, R11, -R224.reuse, R185 ;  /* 0x800000e00b067223 */ /* 0x084fe400000100b9 */
[----:B------:R1:W2:Y:S08]  /*13900*/  I2F R8, R5 ;  /* 0x0000000500087306 */ /* 0x0002b00000201400 */
[----:B------:R2:W-:Y:S01]  /*13910*/  I2F R7, R4 ;  /* 0x0000000400077306 */ /* 0x0005e20000201400 */
[----:B-1----:R-:W-:Y:S01]  /*13920*/  FFMA.FTZ R5, R14, -R224, R186 ;  /* 0x800000e00e057223 */ /* 0x002fe200000100ba */
[----:B------:R-:W-:-:S02]  /*13930*/  FSEL R14, R6, -INF , !P4 ;  /* 0xff800000060e7808 */ /* 0x000fc40006000000 */
[----:B------:R-:W-:Y:S02]  /*13940*/  ISETP.GE.AND P4, PT, R3, R227, PT ;  /* 0x000000e30300720c */ /* 0x000fe40003f86270 */
[----:B------:R-:W-:Y:S02]  /*13950*/  FSEL R25, R5, -INF , !P0 ;  /* 0xff80000005197808 */ /* 0x000fe40004000000 */
[C---:B------:R-:W-:Y:S01]  /*13960*/  ISETP.GE.AND P0, PT, R3.reuse, R228, PT ;  /* 0x000000e40300720c */ /* 0x040fe20003f06270 */
[----:B--2---:R-:W-:Y:S01]  /*13970*/  FFMA.FTZ R4, R20, -R224, R187 ;  /* 0x800000e014047223 */ /* 0x004fe200000100bb */
[----:B------:R-:W-:Y:S01]  /*13980*/  ISETP.GE.OR P4, PT, R3, R230, !P4 ;  /* 0x000000e60300720c */ /* 0x000fe20006786670 */
[----:B---3--:R-:W-:Y:S01]  /*13990*/  FFMA.FTZ R5, R9, -R224, R236 ;  /* 0x800000e009057223 */ /* 0x008fe200000100ec */
[----:B------:R-:W-:Y:S02]  /*139a0*/  ISETP.GE.OR P0, PT, R3, R231, !P0 ;  /* 0x000000e70300720c */ /* 0x000fe40004706670 */
[----:B------:R-:W-:-:S02]  /*139b0*/  IADD3 R3, R2, 0x31, RZ ;  /* 0x0000003102037810 */ /* 0x000fc40007ffe0ff */
[----:B------:R-:W-:Y:S02]  /*139c0*/  FSEL R24, R4, -INF , !P6 ;  /* 0xff80000004187808 */ /* 0x000fe40007000000 */
[----:B------:R-:W-:Y:S02]  /*139d0*/  FSEL R9, R5, -INF , !P3 ;  /* 0xff80000005097808 */ /* 0x000fe40005800000 */
[C---:B------:R-:W-:Y:S02]  /*139e0*/  ISETP.GE.AND P6, PT, R3.reuse, R228, PT ;  /* 0x000000e40300720c */ /* 0x040fe40003fc6270 */
[----:B------:R-:W-:Y:S02]  /*139f0*/  ISETP.GE.AND P3, PT, R3, R227, PT ;  /* 0x000000e30300720c */ /* 0x000fe40003f66270 */
[----:B------:R-:W-:Y:S01]  /*13a00*/  IADD3 R4, R225, -R3, RZ ;  /* 0x80000003e1047210 */ /* 0x000fe20007ffe0ff */
[----:B------:R-:W-:Y:S01]  /*13a10*/  FFMA.FTZ R6, R19, -R224, R238 ;  /* 0x800000e013067223 */ /* 0x000fe200000100ee */
[----:B------:R-:W-:Y:S01]  /*13a20*/  ISETP.GE.OR P6, PT, R3, R231, !P6 ;  /* 0x000000e70300720c */ /* 0x000fe200077c6670 */
[----:B------:R-:W-:Y:S01]  /*13a30*/  IMAD.IADD R5, R229, 0x1, -R3 ;  /* 0x00000001e5057824 */ /* 0x000fe200078e0a03 */
[----:B------:R-:W-:-:S02]  /*13a40*/  ISETP.GE.OR P3, PT, R3, R230, !P3 ;  /* 0x000000e60300720c */ /* 0x000fc40005f66670 */
[----:B------:R-:W-:Y:S02]  /*13a50*/  IABS R4, R4 ;  /* 0x0000000400047213 */ /* 0x000fe40000000000 */
[----:B------:R-:W-:Y:S01]  /*13a60*/  IADD3 R3, R2, 0x38, RZ ;  /* 0x0000003802037810 */ /* 0x000fe20007ffe0ff */
[-C--:B------:R-:W-:Y:S01]  /*13a70*/  FFMA.FTZ R10, R10, -R224.reuse, R237 ;  /* 0x800000e00a0a7223 */ /* 0x080fe200000100ed */
[----:B------:R-:W-:Y:S02]  /*13a80*/  FSEL R23, R6, -INF , !P5 ;  /* 0xff80000006177808 */ /* 0x000fe40006800000 */
[----:B------:R1:W-:Y:S01]  /*13a90*/  I2F R6, R4 ;  /* 0x0000000400067306 */ /* 0x0003e20000201400 */
[----:B------:R-:W-:Y:S01]  /*13aa0*/  IABS R5, R5 ;  /* 0x0000000500057213 */ /* 0x000fe20000000000 */
[-C--:B------:R-:W-:Y:S02]  /*13ab0*/  FFMA.FTZ R11, R12, -R224.reuse, R239 ;  /* 0x800000e00c0b7223 */ /* 0x080fe400000100ef */
[----:B------:R-:W-:Y:S01]  /*13ac0*/  FFMA.FTZ R12, R8, -R224, R240 ;  /* 0x800000e0080c7223 */ /* 0x000fe200000100f0 */
[----:B------:R-:W-:-:S02]  /*13ad0*/  FSEL R8, R10, -INF , !P2 ;  /* 0xff8000000a087808 */ /* 0x000fc40005000000 */
[C---:B------:R-:W-:Y:S01]  /*13ae0*/  ISETP.GE.AND P5, PT, R3.reuse, R228, PT ;  /* 0x000000e40300720c */ /* 0x040fe20003fa6270 */
[----:B------:R2:W-:Y:S01]  /*13af0*/  I2F R19, R5 ;  /* 0x0000000500137306 */ /* 0x0005e20000201400 */
[----:B------:R-:W-:Y:S01]  /*13b00*/  ISETP.GE.AND P2, PT, R3, R227, PT ;  /* 0x000000e30300720c */ /* 0x000fe20003f46270 */
[----:B-1----:R-:W-:Y:S01]  /*13b10*/  IMAD.IADD R4, R225, 0x1, -R3 ;  /* 0x00000001e1047824 */ /* 0x002fe200078e0a03 */
[----:B------:R-:W-:-:S04]  /*13b20*/  ISETP.GE.OR P5, PT, R3, R231, !P5 ;  /* 0x000000e70300720c */ /* 0x000fc80006fa6670 */
[----:B------:R-:W-:Y:S01]  /*13b30*/  IABS R4, R4 ;  /* 0x0000000400047213 */ /* 0x000fe20000000000 */
[----:B--2---:R-:W-:Y:S01]  /*13b40*/  IMAD.IADD R5, R229, 0x1, -R3 ;  /* 0x00000001e5057824 */ /* 0x004fe200078e0a03 */
[----:B------:R-:W-:-:S03]  /*13b50*/  ISETP.GE.OR P2, PT, R3, R230, !P2 ;  /* 0x000000e60300720c */ /* 0x000fc60005746670 */
[----:B------:R-:W-:Y:S01]  /*13b60*/  IMAD.MOV.U32 R3, RZ, RZ, R4 ;  /* 0x000000ffff037224 */ /* 0x000fe200078e0004 */
[----:B------:R-:W-:-:S04]  /*13b70*/  IABS R4, R5 ;  /* 0x0000000500047213 */ /* 0x000fc80000000000 */
[----:B------:R-:W1:Y:S01]  /*13b80*/  I2F R10, R4 ;  /* 0x00000004000a7306 */ /* 0x000e620000201400 */
[----:B------:R-:W-:Y:S04]  /*13b90*/  STL [R1+0x1e0], R136 ;  /* 0x0001e08801007387 */ /* 0x000fe80000100800 */
[----:B------:R-:W-:Y:S04]  /*13ba0*/  STL [R1+0x1dc], R137 ;  /* 0x0001dc8901007387 */ /* 0x000fe80000100800 */
[----:B------:R-:W-:Y:S04]  /*13bb0*/  STL [R1+0x1e4], R228 ;  /* 0x0001e4e401007387 */ /* 0x000fe80000100800 */
[----:B------:R-:W-:Y:S04]  /*13bc0*/  STL [R1+0x1e8], R225 ;  /* 0x0001e8e101007387 */ /* 0x000fe80000100800 */
[----:B------:R-:W-:Y:S01]  /*13bd0*/  STL [R1+0x1ec], R227 ;  /* 0x0001ece301007387 */ /* 0x000fe20000100800 */
[----:B-1----:R-:W-:-:S03]  /*13be0*/  FFMA.FTZ R20, R10, -R224, R139 ;  /* 0x800000e00a147223 */ /* 0x002fc6000001008b */
[----:B------:R-:W-:Y:S04]  /*13bf0*/  STL [R1+0x1f0], R231 ;  /* 0x0001f0e701007387 */ /* 0x000fe80000100800 */
[----:B------:R-:W-:Y:S04]  /*13c00*/  STL [R1+0x1f4], R230 ;  /* 0x0001f4e601007387 */ /* 0x000fe80000100800 */
[----:B------:R-:W-:Y:S04]  /*13c10*/  STL [R1+0x1f8], R229 ;  /* 0x0001f8e501007387 */ /* 0x000fe80000100800 */
[----:B------:R-:W2:Y:S01]  /*13c20*/  LDL.LU R139, [R1+0x124] ;  /* 0x00012400018b7983 */ /* 0x000ea20000300800 */
[----:B------:R-:W-:Y:S01]  /*13c30*/  IADD3 R2, R2, 0x39, RZ ;  /* 0x0000003902027810 */ /* 0x000fe20007ffe0ff */
[----:B------:R1:W-:Y:S01]  /*13c40*/  I2F R5, R3 ;  /* 0x0000000300057306 */ /* 0x0003e20000201400 */
[-C--:B------:R-:W-:Y:S01]  /*13c50*/  FFMA.FTZ R21, R7, -R224.reuse, R242 ;  /* 0x800000e007157223 */ /* 0x080fe200000100f2 */
[----:B------:R-:W-:Y:S01]  /*13c60*/  FSEL R22, R11, -INF , !P1 ;  /* 0xff8000000b167808 */ /* 0x000fe20004800000 */
[----:B------:R-:W-:Y:S01]  /*13c70*/  FFMA.FTZ R6, R6, -R224, R241 ;  /* 0x800000e006067223 */ /* 0x000fe200000100f1 */
[----:B------:R-:W-:Y:S01]  /*13c80*/  FSEL R7, R12, -INF , !P0 ;  /* 0xff8000000c077808 */ /* 0x000fe20004000000 */
[----:B------:R-:W-:Y:S01]  /*13c90*/  IMAD.IADD R4, R229, 0x1, -R2 ;  /* 0x00000001e5047824 */ /* 0x000fe200078e0a02 */
[C---:B------:R-:W-:Y:S01]  /*13ca0*/  ISETP.GE.AND P1, PT, R2.reuse, R228, PT ;  /* 0x000000e40200720c */ /* 0x040fe20003f26270 */
[----:B------:R-:W3:Y:S01]  /*13cb0*/  LDL R235, [R1+0xf4] ;  /* 0x0000f40001eb7983 */ /* 0x000ee20000100800 */
[----:B------:R-:W-:-:S02]  /*13cc0*/  ISETP.GE.AND P0, PT, R2, R227, PT ;  /* 0x000000e30200720c */ /* 0x000fc40003f06270 */
[----:B------:R-:W-:Y:S01]  /*13cd0*/  FSEL R20, R20, -INF , !P2 ;  /* 0xff80000014147808 */ /* 0x000fe20005000000 */
[----:B------:R-:W3:Y:S04]  /*13ce0*/  LDL R244, [R1+0x100] ;  /* 0x0001000001f47983 */ /* 0x000ee80000100800 */
[----:B------:R-:W3:Y:S01]  /*13cf0*/  LDL R245, [R1+0x104] ;  /* 0x0001040001f57983 */ /* 0x000ee20000100800 */
[----:B-1----:R-:W-:-:S04]  /*13d00*/  IADD3 R3, R225, -R2, RZ ;  /* 0x80000002e1037210 */ /* 0x002fc80007ffe0ff */
[----:B------:R-:W-:Y:S02]  /*13d10*/  IABS R3, R3 ;  /* 0x0000000300037213 */ /* 0x000fe40000000000 */
[C---:B------:R-:W-:Y:S02]  /*13d20*/  ISETP.GE.OR P1, PT, R2.reuse, R231, !P1 ;  /* 0x000000e70200720c */ /* 0x040fe40004f26670 */
[----:B------:R-:W-:Y:S01]  /*13d30*/  ISETP.GE.OR P0, PT, R2, R230, !P0 ;  /* 0x000000e60200720c */ /* 0x000fe20004706670 */
[----:B------:R-:W-:Y:S01]  /*13d40*/  IMAD.MOV.U32 R2, RZ, RZ, R3 ;  /* 0x000000ffff027224 */ /* 0x000fe200078e0003 */
[----:B------:R-:W-:-:S03]  /*13d50*/  IABS R4, R4 ;  /* 0x0000000400047213 */ /* 0x000fc60000000000 */
[----:B------:R1:W1:Y:S02]  /*13d60*/  I2F R3, R2 ;  /* 0x0000000200037306 */ /* 0x0002640000201400 */
[----:B-1----:R-:W-:-:S06]  /*13d70*/  IMAD.MOV.U32 R2, RZ, RZ, R4 ;  /* 0x000000ffff027224 */ /* 0x002fcc00078e0004 */
[----:B------:R1:W1:Y:S01]  /*13d80*/  I2F R4, R2 ;  /* 0x0000000200047306 */ /* 0x0002620000201400 */
[----:B------:R-:W-:Y:S01]  /*13d90*/  FFMA.FTZ R11, R3, -R224, R138 ;  /* 0x800000e0030b7223 */ /* 0x000fe2000001008a */
[----:B-1----:R-:W-:-:S04]  /*13da0*/  FMNMX.FTZ R2, R190, R30, !PT ;  /* 0x0000001ebe027209 */ /* 0x002fc80007810000 */
[----:B------:R-:W-:-:S04]  /*13db0*/  FMNMX.FTZ R2, R29, R2, !PT ;  /* 0x000000021d027209 */ /* 0x000fc80007810000 */
[----:B------:R-:W-:-:S04]  /*13dc0*/  FMNMX.FTZ R2, R26, R2, !PT ;  /* 0x000000021a027209 */ /* 0x000fc80007810000 */
[----:B------:R-:W-:Y:S02]  /*13dd0*/  FMNMX.FTZ R3, R27, R2, !PT ;  /* 0x000000021b037209 */ /* 0x000fe40007810000 */
        /* <DEDUP_REMOVED lines=13> */
[----:B------:R-:W-:Y:S01]  /*13eb0*/  FMNMX.FTZ R2, R17, R2, !PT ;  /* 0x0000000211027209 */ /* 0x000fe20007810000 */
[-C--:B------:R-:W-:Y:S01]  /*13ec0*/  FFMA.FTZ R12, R19, -R224.reuse, R243 ;  /* 0x800000e0130c7223 */ /* 0x080fe200000100f3 */
[----:B------:R-:W-:Y:S01]  /*13ed0*/  FMNMX.FTZ R3, R9, R3, !PT ;  /* 0x0000000309037209 */ /* 0x000fe20007810000 */
[----:B------:R-:W-:Y:S01]  /*13ee0*/  FFMA.FTZ R19, R4, -R224, R133 ;  /* 0x800000e004137223 */ /* 0x000fe20000010085 */
[----:B------:R-:W-:Y:S02]  /*13ef0*/  FMNMX.FTZ R4, R25, R2, !PT ;  /* 0x0000000219047209 */ /* 0x000fe40007810000 */
[----:B------:R-:W-:Y:S02]  /*13f00*/  FMNMX.FTZ R2, R8, R3, !PT ;  /* 0x0000000308027209 */ /* 0x000fe40007810000 */
[----:B------:R-:W-:Y:S01]  /*13f10*/  FMNMX.FTZ R4, R24, R4, !PT ;  /* 0x0000000418047209 */ /* 0x000fe20007810000 */
[----:B------:R-:W-:Y:S01]  /*13f20*/  FFMA.FTZ R5, R5, -R224, R251 ;  /* 0x800000e005057223 */ /* 0x000fe200000100fb */
[----:B------:R-:W-:-:S02]  /*13f30*/  FSEL R6, R6, -INF , !P6 ;  /* 0xff80000006067808 */ /* 0x000fc40007000000 */
[----:B------:R-:W-:Y:S01]  /*13f40*/  FSEL R10, R21, -INF , !P4 ;  /* 0xff800000150a7808 */ /* 0x000fe20006000000 */
[----:B------:R-:W-:Y:S01]  /*13f50*/  IMAD.MOV.U32 R138, RZ, RZ, R132 ;  /* 0x000000ffff8a7224 */ /* 0x000fe200078e0084 */
[----:B------:R-:W-:Y:S01]  /*13f60*/  FMNMX.FTZ R2, R7, R2, !PT ;  /* 0x0000000207027209 */ /* 0x000fe20007810000 */
[----:B------:R-:W3:Y:S01]  /*13f70*/  LDL.64 R250, [R1+0x98] ;  /* 0x0000980001fa7983 */ /* 0x000ee20000100a00 */
[----:B------:R-:W-:Y:S02]  /*13f80*/  FMNMX.FTZ R3, R23, R4, !PT ;  /* 0x0000000417037209 */ /* 0x000fe40007810000 */
[----:B------:R-:W-:Y:S02]  /*13f90*/  FSEL R5, R5, -INF , !P5 ;  /* 0xff80000005057808 */ /* 0x000fe40006800000 */
[----:B------:R-:W-:Y:S02]  /*13fa0*/  FMNMX.FTZ R2, R6, R2, !PT ;  /* 0x0000000206027209 */ /* 0x000fe40007810000 */
[----:B------:R-:W-:-:S02]  /*13fb0*/  FMNMX.FTZ R3, R22, R3, !PT ;  /* 0x0000000316037209 */ /* 0x000fc40007810000 */
[----:B------:R-:W-:Y:S02]  /*13fc0*/  FSEL R4, R11, -INF , !P1 ;  /* 0xff8000000b047808 */ /* 0x000fe40004800000 */
[----:B------:R-:W-:Y:S02]  /*13fd0*/  FMNMX.FTZ R2, R5, R2, !PT ;  /* 0x0000000205027209 */ /* 0x000fe40007810000 */
[----:B------:R-:W-:Y:S02]  /*13fe0*/  FSEL R21, R12, -INF , !P3 ;  /* 0xff8000000c157808 */ /* 0x000fe40005800000 */
[----:B------:R-:W-:Y:S02]  /*13ff0*/  FMNMX.FTZ R3, R10, R3, !PT ;  /* 0x000000030a037209 */ /* 0x000fe40007810000 */
[----:B------:R-:W-:Y:S02]  /*14000*/  FMNMX.FTZ R133, R4, R2, !PT ;  /* 0x0000000204857209 */ /* 0x000fe40007810000 */
[----:B------:R-:W-:-:S02]  /*14010*/  FMNMX.FTZ R2, R21, R3, !PT ;  /* 0x0000000315027209 */ /* 0x000fc40007810000 */
[----:B------:R-:W-:Y:S02]  /*14020*/  FSEL R19, R19, -INF , !P0 ;  /* 0xff80000013137808 */ /* 0x000fe40004000000 */
[----:B------:R-:W-:Y:S01]  /*14030*/  FMNMX.FTZ R2, R20, R2, !PT ;  /* 0x0000000214027209 */ /* 0x000fe20007810000 */
[----:B------:R-:W1:Y:S03]  /*14040*/  SHFL.BFLY PT, R11, R133, 0x2, 0x1f ;  /* 0x0c401f00850b7f89 */ /* 0x000e6600000e0000 */
[----:B------:R-:W-:-:S05]  /*14050*/  FMNMX.FTZ R2, R19, R2, !PT ;  /* 0x0000000213027209 */ /* 0x000fca0007810000 */
[----:B------:R-:W4:Y:S01]  /*14060*/  SHFL.BFLY PT, R3, R2, 0x2, 0x1f ;  /* 0x0c401f0002037f89 */ /* 0x000f2200000e0000 */
[----:B-1----:R-:W-:-:S05]  /*14070*/  FMNMX.FTZ R133, R133, R11, !PT ;  /* 0x0000000b85857209 */ /* 0x002fca0007810000 */
[----:B------:R-:W1:Y:S01]  /*14080*/  SHFL.BFLY PT, R11, R133, 0x1, 0x1f ;  /* 0x0c201f00850b7f89 */ /* 0x000e6200000e0000 */
[----:B----4-:R-:W-:-:S05]  /*14090*/  FMNMX.FTZ R2, R2, R3, !PT ;  /* 0x0000000302027209 */ /* 0x010fca0007810000 */
[----:B------:R-:W4:Y:S01]  /*140a0*/  SHFL.BFLY PT, R132, R2, 0x1, 0x1f ;  /* 0x0c201f0002847f89 */ /* 0x000f2200000e0000 */
[----:B-1----:R-:W-:-:S04]  /*140b0*/  FMNMX.FTZ R133, R133, R11, !PT ;  /* 0x0000000b85857209 */ /* 0x002fc80007810000 */
[----:B------:R-:W-:Y:S01]  /*140c0*/  FSETP.NEU.FTZ.AND P1, PT, R133, -INF , PT ;  /* 0xff8000008500780b */ /* 0x000fe20003f3d000 */
[----:B------:R-:W-:Y:S01]  /*140d0*/  FMUL.FTZ R3, R0, R133 ;  /* 0x0000008500037220 */ /* 0x000fe20000410000 */
[----:B----4-:R-:W-:-:S04]  /*140e0*/  FMNMX.FTZ R132, R2, R132, !PT ;  /* 0x0000008402847209 */ /* 0x010fc80007810000 */
[----:B------:R-:W-:Y:S02]  /*140f0*/  FSEL R3, R3, RZ, P1 ;  /* 0x000000ff03037208 */ /* 0x000fe40000800000 */
[----:B------:R-:W-:Y:S01]  /*14100*/  FSETP.NEU.FTZ.AND P0, PT, R132, -INF , PT ;  /* 0xff8000008400780b */ /* 0x000fe20003f1d000 */
[----:B------:R-:W-:Y:S02]  /*14110*/  FMUL.FTZ R2, R0, R132 ;  /* 0x0000008400027220 */ /* 0x000fe40000410000 */
[----:B------:R-:W-:-:S03]  /*14120*/  FFMA.FTZ R11, R29, R0, -R3 ;  /* 0x000000001d0b7223 */ /* 0x000fc60000010803 */
[----:B------:R-:W-:Y:S01]  /*14130*/  FSEL R2, R2, RZ, P0 ;  /* 0x000000ff02027208 */ /* 0x000fe20000000000 */
[-CC-:B------:R-:W-:Y:S02]  /*14140*/  FFMA.FTZ R29, R16, R0.reuse, -R3.reuse ;  /* 0x00000000101d7223 */ /* 0x180fe40000010803 */
[-CC-:B------:R-:W-:Y:S02]  /*14150*/  FFMA.FTZ R178, R7, R0.reuse, -R3.reuse ;  /* 0x0000000007b27223 */ /* 0x180fe40000010803 */
[-CC-:B------:R-:W-:Y:S02]  /*14160*/  FFMA.FTZ R179, R6, R0.reuse, -R3.reuse ;  /* 0x0000000006b37223 */ /* 0x180fe40000010803 */
[-C--:B------:R-:W-:Y:S02]  /*14170*/  FFMA.FTZ R180, R5, R0.reuse, -R3 ;  /* 0x0000000005b47223 */ /* 0x080fe40000010803 */
[-CC-:B------:R-:W-:Y:S02]  /*14180*/  FFMA.FTZ R7, R34, R0.reuse, -R2.reuse ;  /* 0x0000000022077223 */ /* 0x180fe40000010802 */
[----:B------:R-:W-:-:S02]  /*14190*/  FFMA.FTZ R6, R32, R0, -R2 ;  /* 0x0000000020067223 */ /* 0x000fc40000010802 */
        /* <DEDUP_REMOVED lines=13> */
[-C--:B------:R-:W-:Y:S01]  /*14270*/  FFMA.FTZ R177, R19, R0.reuse, -R2 ;  /* 0x0000000013b17223 */ /* 0x080fe20000010802 */
[----:B------:R-:W-:Y:S01]  /*14280*/  FSEL R2, R133, RZ, P1 ;  /* 0x000000ff85027208 */ /* 0x000fe20000800000 */
[----:B------:R-:W-:Y:S01]  /*14290*/  STL [R1+0x1fc], R224 ;  /* 0x0001fce001007387 */ /* 0x000fe20000100800 */
[----:B------:R-:W-:-:S03]  /*142a0*/  FFMA.FTZ R181, R4, R0, -R3 ;  /* 0x0000000004b57223 */ /* 0x000fc60000010803 */
[----:B------:R1:W-:Y:S01]  /*142b0*/  STL [R1+0x200], R133 ;  /* 0x0002008501007387 */ /* 0x0003e20000100800 */
[----:B------:R-:W-:-:S03]  /*142c0*/  FADD.FTZ R4, R190, -R2 ;  /* 0x80000002be047221 */ /* 0x000fc60000010000 */
[----:B------:R-:W4:Y:S01]  /*142d0*/  LDL.LU R190, [R1+0xbc] ;  /* 0x0000bc0001be7983 */ /* 0x000f220000300800 */
[-CC-:B------:R-:W-:Y:S01]  /*142e0*/  FFMA.FTZ R26, R26, R0.reuse, -R3.reuse ;  /* 0x000000001a1a7223 */ /* 0x180fe20000010803 */
[----:B------:R-:W-:Y:S01]  /*142f0*/  FSEL R2, R132, RZ, P0 ;  /* 0x000000ff84027208 */ /* 0x000fe20000000000 */
[-CC-:B------:R-:W-:Y:S02]  /*14300*/  FFMA.FTZ R174, R13, R0.reuse, -R3.reuse ;  /* 0x000000000dae7223 */ /* 0x180fe40000010803 */
[-CC-:B------:R-:W-:Y:S01]  /*14310*/  FFMA.FTZ R12, R30, R0.reuse, -R3.reuse ;  /* 0x000000001e0c7223 */ /* 0x180fe20000010803 */
[----:B------:R1:W-:Y:S01]  /*14320*/  MUFU.EX2 R13, R26 ;  /* 0x0000001a000d7308 */ /* 0x0003e20000000800 */
[-CC-:B------:R-:W-:Y:S02]  /*14330*/  FFMA.FTZ R27, R27, R0.reuse, -R3.reuse ;  /* 0x000000001b1b7223 */ /* 0x180fe40000010803 */
[-CC-:B------:R-:W-:Y:S02]  /*14340*/  FFMA.FTZ R28, R28, R0.reuse, -R3.reuse ;  /* 0x000000001c1c7223 */ /* 0x180fe40000010803 */
[----:B------:R-:W-:-:S02]  /*14350*/  FFMA.FTZ R18, R18, R0, -R3 ;  /* 0x0000000012127223 */ /* 0x000fc40000010803 */
[-CC-:B------:R-:W-:Y:S02]  /*14360*/  FFMA.FTZ R30, R15, R0.reuse, -R3.reuse ;  /* 0x000000000f1e7223 */ /* 0x180fe40000010803 */
[-CC-:B------:R-:W-:Y:S02]  /*14370*/  FFMA.FTZ R175, R9, R0.reuse, -R3.reuse ;  /* 0x0000000009af7223 */ /* 0x180fe40000010803 */
[-CC-:B------:R-:W-:Y:S02]  /*14380*/  FFMA.FTZ R176, R8, R0.reuse, -R3.reuse ;  /* 0x0000000008b07223 */ /* 0x180fe40000010803 */
[----:B-1----:R-:W-:Y:S02]  /*14390*/  FFMA.FTZ R26, R14, R0, -R3 ;  /* 0x000000000e1a7223 */ /* 0x002fe40000010803 */
[----:B------:R-:W-:Y:S01]  /*143a0*/  FADD.FTZ R3, R234, -R2 ;  /* 0x80000002ea037221 */ /* 0x000fe20000010000 */
[----:B--2---:R-:W-:Y:S02]  /*143b0*/  IADD3 R2, R139, -0x1, RZ ;  /* 0xffffffff8b027810 */ /* 0x004fe40007ffe0ff */
[----:B------:R-:W2:Y:S04]  /*143c0*/  LDL.LU R139, [R1+0xc0] ;  /* 0x0000c000018b7983 */ /* 0x000ea80000300800 */
[----:B------:R-:W2:Y:S04]  /*143d0*/  LDL R213, [R1+0xd8] ;  /* 0x0000d80001d57983 */ /* 0x000ea80000100800 */
[----:B------:R-:W2:Y:S04]  /*143e0*/  LDL R209, [R1+0xdc] ;  /* 0x0000dc0001d17983 */ /* 0x000ea80000100800 */
[----:B------:R-:W2:Y:S04]  /*143f0*/  LDL R208, [R1+0xd4] ;  /* 0x0000d40001d07983 */ /* 0x000ea80000100800 */
[----:B------:R-:W2:Y:S04]  /*14400*/  LDL R207, [R1+0xe4] ;  /* 0x0000e40001cf7983 */ /* 0x000ea80000100800 */
[----:B------:R-:W2:Y:S04]  /*14410*/  LDL R206, [R1+0xc4] ;  /* 0x0000c40001ce7983 */ /* 0x000ea80000100800 */
[----:B------:R-:W2:Y:S04]  /*14420*/  LDL R230, [R1+0xcc] ;  /* 0x0000cc0001e67983 */ /* 0x000ea80000100800 */
[----:B------:R-:W2:Y:S04]  /*14430*/  LDL R204, [R1+0xe0] ;  /* 0x0000e00001cc7983 */ /* 0x000ea80000100800 */
[----:B------:R-:W2:Y:S04]  /*14440*/  LDL R199, [R1+0xc8] ;  /* 0x0000c80001c77983 */ /* 0x000ea80000100800 */
[----:B------:R1:W2:Y:S04]  /*14450*/  LDL.LU.S16 R136, [R1+0x4] ;  /* 0x0000040001887983 */ /* 0x0002a80000300600 */
[----:B------:R1:W2:Y:S01]  /*14460*/  LDL.LU.S16 R133, [R1] ;  /* 0x0000000001857983 */ /* 0x0002a20000300600 */
[C---:B------:R-:W-:Y:S01]  /*14470*/  FMUL.FTZ R4, R0.reuse, R4 ;  /* 0x0000000400047220 */ /* 0x040fe20000410000 */
[----:B------:R-:W-:Y:S01]  /*14480*/  MUFU.EX2 R12, R12 ;  /* 0x0000000c000c7308 */ /* 0x000fe20000000800 */
[----:B------:R-:W-:Y:S01]  /*14490*/  FMUL.FTZ R14, R0, R3 ;  /* 0x00000003000e7220 */ /* 0x000fe20000410000 */
[----:B------:R-:W-:Y:S01]  /*144a0*/  SHF.L.U32 R0, R247, 0x1, RZ ;  /* 0x00000001f7007819 */ /* 0x000fe200000006ff */
[----:B---3--:R-:W-:-:S05]  /*144b0*/  IMAD.WIDE.U32 R214, R235, -0x326172a9, RZ ;  /* 0xcd9e8d57ebd67825 */ /* 0x008fca00078e00ff */
[----:B------:R-:W3:Y:S01]  /*144c0*/  MUFU.EX2 R11, R11 ;  /* 0x0000000b000b7308 */ /* 0x000ee20000000800 */
[----:B------:R-:W-:-:S07]  /*144d0*/  LOP3.LUT R3, R244, R215, RZ, 0x3c, !PT ;  /* 0x000000d7f4037212 */ /* 0x000fce00078e3cff */
[----:B------:R-:W-:Y:S01]  /*144e0*/  MUFU.EX2 R7, R7 ;  /* 0x0000000700077308 */ /* 0x000fe20000000800 */
[----:B------:R-:W-:-:S07]  /*144f0*/  IMAD.WIDE.U32 R172, R3, -0x2daee0ad, RZ ;  /* 0xd2511f5303ac7825 */ /* 0x000fce00078e00ff */
[----:B------:R-:W1:Y:S01]  /*14500*/  MUFU.EX2 R6, R6 ;  /* 0x0000000600067308 */ /* 0x000e620000000800 */
[----:B------:R-:W-:-:S07]  /*14510*/  IMAD.MOV.U32 R205, RZ, RZ, R138 ;  /* 0x000000ffffcd7224 */ /* 0x000fce00078e008a */
[----:B------:R-:W1:Y:S01]  /*14520*/  MUFU.EX2 R9, R27 ;  /* 0x0000001b00097308 */ /* 0x000e620000000800 */
[----:B---3--:R-:W-:-:S07]  /*14530*/  F2FP.PACK_AB R246, R11, R12 ;  /* 0x0000000c0bf6723e */ /* 0x008fce00000000ff */
[----:B------:R-:W-:Y:S08]  /*14540*/  MUFU.EX2 R8, R28 ;  /* 0x0000001c00087308 */ /* 0x000ff00000000800 */
[----:B------:R-:W-:Y:S01]  /*14550*/  MUFU.EX2 R5, R5 ;  /* 0x0000000500057308 */ /* 0x000fe20000000800 */
[----:B-1----:R-:W-:Y:S02]  /*14560*/  F2FP.PACK_AB R219, R6, R7 ;  /* 0x0000000706db723e */ /* 0x002fe400000000ff */
[----:B------:R-:W-:-:S05]  /*14570*/  LOP3.LUT R10, R251, R2, RZ, 0x3c, !PT ;  /* 0x00000002fb0a7212 */ /* 0x000fca00078e3cff */
[----:B------:R1:W-:Y:S01]  /*14580*/  MUFU.EX2 R2, R4 ;  /* 0x0000000400027308 */ /* 0x0003e20000000800 */
[C---:B------:R-:W-:Y:S02]  /*14590*/  IADD3 R3, R251.reuse, -0x4498517b, RZ ;  /* 0xbb67ae85fb037810 */ /* 0x040fe40007ffe0ff */
[----:B-1----:R-:W-:-:S05]  /*145a0*/  LOP3.LUT R4, R251, R0, RZ, 0x3c, !PT ;  /* 0x00000000fb047212 */ /* 0x002fca00078e3cff */
[----:B------:R1:W-:Y:S02]  /*145b0*/  MUFU.EX2 R0, R14 ;  /* 0x0000000e00007308 */ /* 0x0003e40000000800 */
[----:B-1----:R-:W-:-:S05]  /*145c0*/  IMAD.WIDE.U32 R14, R245, -0x2daee0ad, RZ ;  /* 0xd2511f53f50e7825 */ /* 0x002fca00078e00ff */
[----:B------:R-:W-:Y:S02]  /*145d0*/  LOP3.LUT R182, R4, R15, RZ, 0x3c, !PT ;  /* 0x0000000f04b67212 */ /* 0x000fe400078e3cff */
[----:B------:R-:W-:Y:S02]  /*145e0*/  LOP3.LUT R138, R173, R3, R14, 0x96, !PT ;  /* 0x00000003ad8a7212 */ /* 0x000fe400078e960e */
[----:B------:R-:W1:Y:S01]  /*145f0*/  MUFU.EX2 R3, R16 ;  /* 0x0000001000037308 */ /* 0x000e620000000800 */
[----:B------:R-:W-:Y:S01]  /*14600*/  LOP3.LUT R15, R10, R15, RZ, 0x3c, !PT ;  /* 0x0000000f0a0f7212 */ /* 0x000fe200078e3cff */
[----:B------:R-:W-:Y:S01]  /*14610*/  IMAD.MOV.U32 R251, RZ, RZ, R191 ;  /* 0x000000fffffb7224 */ /* 0x000fe200078e00bf */
[----:B------:R-:W-:Y:S02]  /*14620*/  F2FP.PACK_AB R223, R9, R13 ;  /* 0x0000000d09df723e */ /* 0x000fe400000000ff */
[----:B-1----:R-:W-:Y:S01]  /*14630*/  F2FP.PACK_AB R222, R3, R5 ;  /* 0x0000000503de723e */ /* 0x002fe200000000ff */
[----:B----4-:R-:W-:-:S04]  /*14640*/  FFMA.FTZ R4, R190, R2, R12 ;  /* 0x00000002be047223 */ /* 0x010fc8000001000c */
[----:B------:R-:W-:Y:S02]  /*14650*/  FADD.FTZ R14, R11, R4 ;  /* 0x000000040b0e7221 */ /* 0x000fe40000010000 */
[----:B------:R-:W1:Y:S02]  /*14660*/  MUFU.EX2 R4, R18 ;  /* 0x0000001200047308 */ /* 0x000e640000000800 */
[----:B------:R-:W-:Y:S02]  /*14670*/  FADD.FTZ R11, R13, R14 ;  /* 0x0000000e0d0b7221 */ /* 0x000fe40000010000 */
[----:B------:R-:W-:Y:S01]  /*14680*/  IMAD.WIDE.U32 R190, R15, -0x326172a9, RZ ;  /* 0xcd9e8d570fbe7825 */ /* 0x000fe200078e00ff */
[----:B-1----:R-:W-:-:S03]  /*14690*/  F2FP.PACK_AB R248, R4, R8 ;  /* 0x0000000804f8723e */ /* 0x002fc600000000ff */
[----:B--2---:R-:W-:Y:S02]  /*146a0*/  FFMA.FTZ R10, R139, R0, R7 ;  /* 0x000000008b0a7223 */ /* 0x004fe40000010007 */
[----:B------:R-:W-:Y:S02]  /*146b0*/  FADD.FTZ R7, R9, R11 ;  /* 0x0000000b09077221 */ /* 0x000fe40000010000 */
[----:B------:R-:W-:Y:S02]  /*146c0*/  FADD.FTZ R10, R6, R10 ;  /* 0x0000000a060a7221 */ /* 0x000fe40000010000 */
[----:B------:R-:W-:Y:S02]  /*146d0*/  FADD.FTZ R7, R8, R7 ;  /* 0x0000000708077221 */ /* 0x000fe40000010000 */
[----:B------:R-:W-:Y:S02]  /*146e0*/  FADD.FTZ R6, R5, R10 ;  /* 0x0000000a05067221 */ /* 0x000fe40000010000 */
[----:B------:R-:W-:-:S04]  /*146f0*/  IMAD.WIDE.U32 R138, R138, -0x326172a9, RZ ;  /* 0xcd9e8d578a8a7825 */ /* 0x000fc800078e00ff */
[----:B------:R-:W-:Y:S01]  /*14700*/  FADD.FTZ R18, R3, R6 ;  /* 0x0000000603127221 */ /* 0x000fe20000010000 */
[----:B------:R-:W-:Y:S01]  /*14710*/  LOP3.LUT R6, R139, R209, R190, 0x96, !PT ;  /* 0x000000d18b067212 */ /* 0x000fe200078e96be */
[----:B------:R-:W-:Y:S01]  /*14720*/  FADD.FTZ R16, R4, R7 ;  /* 0x0000000704107221 */ /* 0x000fe20000010000 */
[----:B------:R-:W-:-:S03]  /*14730*/  LOP3.LUT R4, R191, R213, R214, 0x96, !PT ;  /* 0x000000d5bf047212 */ /* 0x000fc600078e96d6 */
[----:B------:R-:W-:-:S04]  /*14740*/  IMAD.WIDE.U32 R6, R6, -0x2daee0ad, RZ ;  /* 0xd2511f5306067825 */ /* 0x000fc800078e00ff */
[----:B------:R-:W-:-:S05]  /*14750*/  IMAD.WIDE.U32 R4, R4, -0x2daee0ad, RZ ;  /* 0xd2511f5304047825 */ /* 0x000fca00078e00ff */
[----:B------:R-:W-:Y:S02]  /*14760*/  LOP3.LUT R10, R5, R208, R172, 0x96, !PT ;  /* 0x000000d0050a7212 */ /* 0x000fe400078e96ac */
[----:B------:R-:W-:-:S03]  /*14770*/  LOP3.LUT R8, R7, R207, R4, 0x96, !PT ;  /* 0x000000cf07087212 */ /* 0x000fc600078e9604 */
[----:B------:R-:W-:-:S04]  /*14780*/  IMAD.WIDE.U32 R10, R10, -0x326172a9, RZ ;  /* 0xcd9e8d570a0a7825 */ /* 0x000fc800078e00ff */
[----:B------:R-:W-:Y:S01]  /*14790*/  IMAD.WIDE.U32 R8, R8, -0x326172a9, RZ ;  /* 0xcd9e8d5708087825 */ /* 0x000fe200078e00ff */
[----:B------:R-:W-:-:S04]  /*147a0*/  LOP3.LUT R5, R11, R206, R138, 0x96, !PT ;  /* 0x000000ce0b057212 */ /* 0x000fc800078e968a */
[----:B------:R-:W-:Y:S01]  /*147b0*/  LOP3.LUT R10, R9, R205, R10, 0x96, !PT ;  /* 0x000000cd090a7212 */ /* 0x000fe200078e960a */
[----:B------:R-:W-:-:S04]  /*147c0*/  IMAD.WIDE.U32 R4, R5, -0x2daee0ad, RZ ;  /* 0xd2511f5305047825 */ /* 0x000fc800078e00ff */
[----:B------:R-:W-:Y:S01]  /*147d0*/  IMAD.WIDE.U32 R10, R10, -0x2daee0ad, RZ ;  /* 0xd2511f530a0a7825 */ /* 0x000fe200078e00ff */
[----:B------:R-:W-:-:S04]  /*147e0*/  LOP3.LUT R6, R5, R204, R6, 0x96, !PT ;  /* 0x000000cc05067212 */ /* 0x000fc800078e9606 */
[----:B------:R-:W-:Y:S01]  /*147f0*/  LOP3.LUT R4, R11, R230, R4, 0x96, !PT ;  /* 0x000000e60b047212 */ /* 0x000fe200078e9604 */
[----:B------:R-:W-:-:S04]  /*14800*/  IMAD.WIDE.U32 R6, R6, -0x326172a9, RZ ;  /* 0xcd9e8d5706067825 */ /* 0x000fc800078e00ff */
[----:B------:R-:W-:-:S05]  /*14810*/  IMAD.WIDE.U32 R4, R4, -0x326172a9, RZ ;  /* 0xcd9e8d5704047825 */ /* 0x000fca00078e00ff */
[----:B------:R-:W-:-:S04]  /*14820*/  LOP3.LUT R3, R5, R251, R6, 0x96, !PT ;  /* 0x000000fb05037212 */ /* 0x000fc800078e9606 */
[----:B------:R-:W-:Y:S02]  /*14830*/  LOP3.LUT R6, R3, 0xff, RZ, 0xc0, !PT ;  /* 0x000000ff03067812 */ /* 0x000fe400078ec0ff */
[----:B------:R-:W-:Y:S02]  /*14840*/  LOP3.LUT R15, R7, R199, R8, 0x96, !PT ;  /* 0x000000c7070f7212 */ /* 0x000fe400078e9608 */
[----:B------:R-:W-:Y:S02]  /*14850*/  ISETP.GE.U32.AND P3, PT, R221, R6, PT ;  /* 0x00000006dd00720c */ /* 0x000fe40003f66070 */
[----:B------:R-:W-:Y:S02]  /*14860*/  LOP3.LUT R6, R3, 0xffff, RZ, 0xc0, !PT ;  /* 0x0000ffff03067812 */ /* 0x000fe400078ec0ff */
[--C-:B------:R-:W-:Y:S02]  /*14870*/  SHF.R.U32.HI R8, RZ, 0x10, R3.reuse ;  /* 0x00000010ff087819 */ /* 0x100fe40000011603 */
[----:B------:R-:W-:Y:S01]  /*14880*/  SHF.R.U32.HI R3, RZ, 0x18, R3 ;  /* 0x00000018ff037819 */ /* 0x000fe20000011603 */
[----:B------:R-:W1:Y:S03]  /*14890*/  MUFU.EX2 R14, R29 ;  /* 0x0000001d000e7308 */ /* 0x000e660000000800 */
[----:B------:R-:W-:-:S02]  /*148a0*/  ISETP.GE.U32.AND P0, PT, R221, R3, PT ;  /* 0x00000003dd00720c */ /* 0x000fc40003f06070 */
[C---:B------:R-:W-:Y:S02]  /*148b0*/  LOP3.LUT R3, R4.reuse, 0xff, RZ, 0xc0, !PT ;  /* 0x000000ff04037812 */ /* 0x040fe400078ec0ff */
[----:B------:R-:W-:Y:S01]  /*148c0*/  SHF.R.U32.HI R6, RZ, 0x8, R6 ;  /* 0x00000008ff067819 */ /* 0x000fe20000011606 */
[----:B------:R-:W2:Y:S01]  /*148d0*/  MUFU.EX2 R13, R30 ;  /* 0x0000001e000d7308 */ /* 0x000ea20000000800 */
[----:B------:R-:W-:Y:S02]  /*148e0*/  ISETP.GE.U32.AND P2, PT, R221, R3, PT ;  /* 0x00000003dd00720c */ /* 0x000fe40003f46070 */
[--C-:B------:R-:W-:Y:S02]  /*148f0*/  SHF.R.U32.HI R3, RZ, 0x10, R4.reuse ;  /* 0x00000010ff037819 */ /* 0x100fe40000011604 */
[----:B------:R-:W-:Y:S02]  /*14900*/  LOP3.LUT R19, R4, 0xffff, RZ, 0xc0, !PT ;  /* 0x0000ffff04137812 */ /* 0x000fe400078ec0ff */
[----:B------:R-:W-:Y:S01]  /*14910*/  SHF.R.U32.HI R4, RZ, 0x18, R4 ;  /* 0x00000018ff047819 */ /* 0x000fe20000011604 */
[----:B------:R-:W3:Y:S01]  /*14920*/  MUFU.EX2 R7, R174 ;  /* 0x000000ae00077308 */ /* 0x000ee20000000800 */
[----:B------:R-:W-:-:S02]  /*14930*/  LOP3.LUT R6, R6, 0xffff, RZ, 0xc0, !PT ;  /* 0x0000ffff06067812 */ /* 0x000fc400078ec0ff */
[----:B------:R-:W-:Y:S01]  /*14940*/  ISETP.GE.U32.AND P1, PT, R221, R4, PT ;  /* 0x00000004dd00720c */ /* 0x000fe20003f26070 */
[----:B------:R-:W-:Y:S01]  /*14950*/  IMAD.WIDE.U32 R4, R15, -0x2daee0ad, RZ ;  /* 0xd2511f530f047825 */ /* 0x000fe200078e00ff */
[----:B------:R-:W-:-:S03]  /*14960*/  LOP3.LUT R3, R3, 0xff, RZ, 0xc0, !PT ;  /* 0x000000ff03037812 */ /* 0x000fc600078ec0ff */
[----:B------:R-:W4:Y:S01]  /*14970*/  MUFU.EX2 R12, R35 ;  /* 0x00000023000c7308 */ /* 0x000f220000000800 */
[C---:B------:R-:W-:Y:S02]  /*14980*/  ISETP.GE.U32.AND P4, PT, R221.reuse, R6, PT ;  /* 0x00000006dd00720c */ /* 0x040fe40003f86070 */
[----:B------:R-:W-:Y:S02]  /*14990*/  LOP3.LUT R8, R8, 0xff, RZ, 0xc0, !PT ;  /* 0x000000ff08087812 */ /* 0x000fe400078ec0ff */
[----:B------:R-:W-:-:S03]  /*149a0*/  ISETP.GE.U32.AND P6, PT, R221, R3, PT ;  /* 0x00000003dd00720c */ /* 0x000fc60003fc6070 */
[----:B------:R-:W2:Y:S01]  /*149b0*/  MUFU.EX2 R6, R26 ;  /* 0x0000001a00067308 */ /* 0x000ea20000000800 */
[----:B------:R-:W-:Y:S01]  /*149c0*/  LOP3.LUT R3, R5, R249, R10, 0x96, !PT ;  /* 0x000000f905037212 */ /* 0x000fe200078e960a */
[----:B-1----:R-:W-:Y:S01]  /*149d0*/  FADD.FTZ R10, R14, R16 ;  /* 0x000000100e0a7221 */ /* 0x002fe20000010000 */
[----:B------:R-:W-:-:S05]  /*149e0*/  ISETP.GE.U32.AND P5, PT, R221, R8, PT ;  /* 0x00000008dd00720c */ /* 0x000fca0003fa6070 */
[----:B------:R-:W1:Y:S01]  /*149f0*/  MUFU.EX2 R11, R33 ;  /* 0x00000021000b7308 */ /* 0x000e620000000800 */
[C---:B------:R-:W-:Y:S02]  /*14a00*/  LOP3.LUT R16, R4.reuse, 0xff, RZ, 0xc0, !PT ;  /* 0x000000ff04107812 */ /* 0x040fe400078ec0ff */
[----:B------:R-:W-:Y:S02]  /*14a10*/  LOP3.LUT R21, R4, 0xffff, RZ, 0xc0, !PT ;  /* 0x0000ffff04157812 */ /* 0x000fe400078ec0ff */
[----:B------:R-:W-:-:S03]  /*14a20*/  SHF.R.U32.HI R20, RZ, 0x10, R4 ;  /* 0x00000010ff147819 */ /* 0x000fc60000011604 */
[----:B------:R1:W-:Y:S08]  /*14a30*/  MUFU.EX2 R8, R17 ;  /* 0x0000001100087308 */ /* 0x0003f00000000800 */
[----:B------:R-:W4:Y:S01]  /*14a40*/  MUFU.EX2 R9, R31 ;  /* 0x0000001f00097308 */ /* 0x000f220000000800 */
[----:B-1----:R-:W-:Y:S01]  /*14a50*/  SHF.R.U32.HI R17, RZ, 0x18, R4 ;  /* 0x00000018ff117819 */ /* 0x002fe20000011604 */
[----:B--2---:R-:W-:-:S04]  /*14a60*/  FADD.FTZ R4, R13, R10 ;  /* 0x0000000a0d047221 */ /* 0x004fc80000010000 */
[----:B---3--:R-:W-:Y:S02]  /*14a70*/  FADD.FTZ R10, R7, R4 ;  /* 0x00000004070a7221 */ /* 0x008fe40000010000 */
[----:B----4-:R-:W-:Y:S01]  /*14a80*/  FADD.FTZ R4, R12, R18 ;  /* 0x000000120c047221 */ /* 0x010fe20000010000 */
[----:B------:R-:W1:Y:S01]  /*14a90*/  MUFU.EX2 R5, R25 ;  /* 0x0000001900057308 */ /* 0x000e620000000800 */
[C---:B------:R-:W-:Y:S01]  /*14aa0*/  FADD.FTZ R18, R6.reuse, R10 ;  /* 0x0000000a06127221 */ /* 0x040fe20000010000 */
[----:B------:R-:W-:Y:S01]  /*14ab0*/  F2FP.PACK_AB R7, R6, R7 ;  /* 0x000000070607723e */ /* 0x000fe200000000ff */
[----:B------:R-:W-:-:S05]  /*14ac0*/  FADD.FTZ R6, R11, R4 ;  /* 0x000000040b067221 */ /* 0x000fca0000010000 */
[----:B------:R-:W2:Y:S01]  /*14ad0*/  MUFU.EX2 R4, R24 ;  /* 0x0000001800047308 */ /* 0x000ea20000000800 */
[----:B------:R-:W-:-:S04]  /*14ae0*/  FADD.FTZ R6, R9, R6 ;  /* 0x0000000609067221 */ /* 0x000fc80000010000 */
[----:B------:R-:W-:-:S04]  /*14af0*/  FADD.FTZ R6, R8, R6 ;  /* 0x0000000608067221 */ /* 0x000fc80000010000 */
[----:B-1----:R-:W-:Y:S01]  /*14b00*/  FADD.FTZ R6, R5, R6 ;  /* 0x0000000605067221 */ /* 0x002fe20000010000 */
[----:B------:R-:W-:Y:S01]  /*14b10*/  PRMT R27, R7, 0x7632, R27 ;  /* 0x00007632071b7816 */ /* 0x000fe2000000001b */
[----:B------:R-:W-:Y:S01]  /*14b20*/  MUFU.EX2 R10, R176 ;  /* 0x000000b0000a7308 */ /* 0x000fe20000000800 */
[C---:B--2---:R-:W-:Y:S01]  /*14b30*/  F2FP.PACK_AB R5, R4.reuse, R5 ;  /* 0x000000050405723e */ /* 0x044fe200000000ff */
[----:B------:R-:W-:-:S06]  /*14b40*/  FADD.FTZ R15, R4, R6 ;  /* 0x00000006040f7221 */ /* 0x000fcc0000010000 */
[----:B------:R-:W1:Y:S01]  /*14b50*/  MUFU.EX2 R4, R175 ;  /* 0x000000af00047308 */ /* 0x000e620000000800 */
[C---:B------:R-:W-:Y:S02]  /*14b60*/  PRMT R29, R5.reuse, 0x7632, R29 ;  /* 0x00007632051d7816 */ /* 0x040fe4000000001d */
[----:B------:R-:W-:Y:S02]  /*14b70*/  PRMT R30, R5, 0x7610, R30 ;  /* 0x00007610051e7816 */ /* 0x000fe4000000001e */
[----:B------:R-:W-:Y:S01]  /*14b80*/  SHF.R.U32.HI R5, RZ, 0x8, R19 ;  /* 0x00000008ff057819 */ /* 0x000fe20000011613 */
[----:B------:R-:W-:Y:S01]  /*14b90*/  @!P4 HADD2 R183, -R27.H0_H0, -RZ.H0_H0 ;  /* 0xa00000ff1bb7c230 */ /* 0x000fe20000000900 */
[----:B------:R-:W-:Y:S02]  /*14ba0*/  PRMT R28, R7, 0x7610, R28 ;  /* 0x00007610071c7816 */ /* 0x000fe4000000001c */
[----:B------:R-:W-:Y:S02]  /*14bb0*/  LOP3.LUT R5, R5, 0xffff, RZ, 0xc0, !PT ;  /* 0x0000ffff05057812 */ /* 0x000fe400078ec0ff */
[----:B------:R-:W-:-:S02]  /*14bc0*/  PRMT R203, R28, 0x5410, R27 ;  /* 0x000054101ccb7816 */ /* 0x000fc4000000001b */
[----:B------:R-:W-:Y:S02]  /*14bd0*/  @!P4 PRMT R27, R183, 0x5410, RZ ;  /* 0x00005410b71bc816 */ /* 0x000fe400000000ff */
[----:B------:R-:W-:Y:S02]  /*14be0*/  ISETP.GE.U32.AND P4, PT, R221, R5, PT ;  /* 0x00000005dd00720c */ /* 0x000fe40003f86070 */
[----:B------:R-:W-:Y:S01]  /*14bf0*/  SHF.R.U32.HI R5, RZ, 0x10, R3 ;  /* 0x00000010ff057819 */ /* 0x000fe20000011603 */
[----:B------:R2:W3:Y:S01]  /*14c00*/  MUFU.EX2 R6, R23 ;  /* 0x0000001700067308 */ /* 0x0004e20000000800 */
[----:B-1----:R-:W-:Y:S01]  /*14c10*/  FADD.FTZ R19, R4, R18 ;  /* 0x0000001204137221 */ /* 0x002fe20000010000 */
[----:B------:R-:W-:Y:S02]  /*14c20*/  F2FP.PACK_AB R4, R10, R4 ;  /* 0x000000040a04723e */ /* 0x000fe400000000ff */
[----:B------:R-:W-:-:S04]  /*14c30*/  LOP3.LUT R7, R5, 0xff, RZ, 0xc0, !PT ;  /* 0x000000ff05077812 */ /* 0x000fc800078ec0ff */
[----:B------:R-:W1:Y:S01]  /*14c40*/  MUFU.EX2 R5, R22 ;  /* 0x0000001600057308 */ /* 0x000e620000000800 */
[----:B------:R-:W-:Y:S01]  /*14c50*/  PRMT R24, R4, 0x7610, R24 ;  /* 0x0000761004187816 */ /* 0x000fe20000000018 */
[----:B------:R-:W-:Y:S01]  /*14c60*/  @!P5 HADD2 R186, -R30.H0_H0, -RZ.H0_H0 ;  /* 0xa00000ff1ebad230 */ /* 0x000fe20000000900 */
[----:B------:R-:W-:-:S03]  /*14c70*/  PRMT R202, R30, 0x5410, R29 ;  /* 0x000054101eca7816 */ /* 0x000fc6000000001d */
[----:B------:R-:W-:Y:S01]  /*14c80*/  @!P2 HADD2 R187, -R24.H0_H0, -RZ.H0_H0 ;  /* 0xa00000ff18bba230 */ /* 0x000fe20000000900 */
[----:B--2---:R-:W-:Y:S02]  /*14c90*/  PRMT R23, R4, 0x7632, R23 ;  /* 0x0000763204177816 */ /* 0x004fe40000000017 */
[----:B------:R-:W-:Y:S02]  /*14ca0*/  @!P5 PRMT R30, R186, 0x5410, RZ ;  /* 0x00005410ba1ed816 */ /* 0x000fe400000000ff */
[----:B------:R-:W-:Y:S02]  /*14cb0*/  LOP3.LUT R4, R3, 0xff, RZ, 0xc0, !PT ;  /* 0x000000ff03047812 */ /* 0x000fe400078ec0ff */
[----:B------:R-:W-:Y:S01]  /*14cc0*/  ISETP.GE.U32.AND P5, PT, R221, R7, PT ;  /* 0x00000007dd00720c */ /* 0x000fe20003fa6070 */
[----:B---3--:R-:W-:Y:S01]  /*14cd0*/  FADD.FTZ R7, R6, R15 ;  /* 0x0000000f06077221 */ /* 0x008fe20000010000 */
[----:B------:R-:W-:Y:S01]  /*14ce0*/  PRMT R201, R24, 0x5410, R23 ;  /* 0x0000541018c97816 */ /* 0x000fe20000000017 */
[----:B------:R-:W-:Y:S01]  /*14cf0*/  @!P4 HADD2 R236, -R23.H0_H0, -RZ.H0_H0 ;  /* 0xa00000ff17ecc230 */ /* 0x000fe20000000900 */
[----:B------:R-:W-:Y:S01]  /*14d00*/  @!P2 PRMT R24, R187, 0x5410, RZ ;  /* 0x00005410bb18a816 */ /* 0x000fe200000000ff */
[----:B------:R-:W-:Y:S01]  /*14d10*/  @!P3 HADD2 R184, -R28.H0_H0, -RZ.H0_H0 ;  /* 0xa00000ff1cb8b230 */ /* 0x000fe20000000900 */
[----:B------:R-:W-:Y:S01]  /*14d20*/  ISETP.GE.U32.AND P2, PT, R221, R4, PT ;  /* 0x00000004dd00720c */ /* 0x000fe20003f46070 */
[----:B-1----:R-:W-:Y:S01]  /*14d30*/  FADD.FTZ R7, R5, R7 ;  /* 0x0000000705077221 */ /* 0x002fe20000010000 */
[----:B------:R-:W-:-:S02]  /*14d40*/  SHF.R.U32.HI R4, RZ, 0x18, R3 ;  /* 0x00000018ff047819 */ /* 0x000fc40000011603 */
[----:B------:R-:W-:Y:S02]  /*14d50*/  F2FP.PACK_AB R6, R5, R6 ;  /* 0x000000060506723e */ /* 0x000fe400000000ff */
[----:B------:R-:W1:Y:S01]  /*14d60*/  MUFU.EX2 R5, R32 ;  /* 0x0000002000057308 */ /* 0x000e620000000800 */
[----:B------:R-:W-:Y:S02]  /*14d70*/  @!P4 PRMT R23, R236, 0x5410, RZ ;  /* 0x00005410ec17c816 */ /* 0x000fe400000000ff */
[----:B------:R-:W-:Y:S02]  /*14d80*/  @!P3 PRMT R28, R184, 0x5410, RZ ;  /* 0x00005410b81cb816 */ /* 0x000fe400000000ff */
[----:B------:R-:W-:Y:S02]  /*14d90*/  ISETP.GE.U32.AND P4, PT, R221, R4, PT ;  /* 0x00000004dd00720c */ /* 0x000fe40003f86070 */
[----:B------:R-:W-:Y:S01]  /*14da0*/  LOP3.LUT R3, R3, 0xffff, RZ, 0xc0, !PT ;  /* 0x0000ffff03037812 */ /* 0x000fe200078ec0ff */
[----:B------:R-:W2:Y:S01]  /*14db0*/  MUFU.EX2 R4, R34 ;  /* 0x0000002200047308 */ /* 0x000ea20000000800 */
[----:B------:R-:W-:-:S02]  /*14dc0*/  ISETP.GE.U32.AND P3, PT, R221, R16, PT ;  /* 0x00000010dd00720c */ /* 0x000fc40003f66070 */
[----:B------:R-:W-:Y:S02]  /*14dd0*/  PRMT R26, R6, 0x7610, R26 ;  /* 0x00007610061a7816 */ /* 0x000fe4000000001a */
[----:B------:R-:W-:-:S03]  /*14de0*/  SHF.R.U32.HI R3, RZ, 0x8, R3 ;  /* 0x00000008ff037819 */ /* 0x000fc60000011603 */
[----:B------:R-:W-:Y:S01]  /*14df0*/  MUFU.EX2 R15, R178 ;  /* 0x000000b2000f7308 */ /* 0x000fe20000000800 */
[----:B------:R-:W-:Y:S01]  /*14e00*/  PRMT R25, R6, 0x7632, R25 ;  /* 0x0000763206197816 */ /* 0x000fe20000000019 */
[----:B------:R-:W-:-:S06]  /*14e10*/  @!P6 HADD2 R238, -R26.H0_H0, -RZ.H0_H0 ;  /* 0xa00000ff1aeee230 */ /* 0x000fcc0000000900 */
[----:B------:R-:W3:Y:S01]  /*14e20*/  MUFU.EX2 R16, R179 ;  /* 0x000000b300107308 */ /* 0x000ee20000000800 */
[----:B------:R-:W-:Y:S01]  /*14e30*/  LOP3.LUT R3, R3, 0xffff, RZ, 0xc0, !PT ;  /* 0x0000ffff03037812 */ /* 0x000fe200078ec0ff */
[----:B------:R-:W-:Y:S01]  /*14e40*/  @!P0 HADD2 R185, -R29.H0_H0, -RZ.H0_H0 ;  /* 0xa00000ff1db98230 */ /* 0x000fe20000000900 */
[----:B------:R-:W-:Y:S01]  /*14e50*/  PRMT R200, R26, 0x5410, R25 ;  /* 0x000054101ac87816 */ /* 0x000fe20000000019 */
[----:B------:R-:W-:Y:S01]  /*14e60*/  @!P1 HADD2 R237, -R25.H0_H0, -RZ.H0_H0 ;  /* 0xa00000ff19ed9230 */ /* 0x000fe20000000900 */
[----:B------:R-:W-:Y:S02]  /*14e70*/  @!P6 PRMT R26, R238, 0x5410, RZ ;  /* 0x00005410ee1ae816 */ /* 0x000fe400000000ff */
[----:B------:R-:W-:Y:S02]  /*14e80*/  LOP3.LUT R6, R20, 0xff, RZ, 0xc0, !PT ;  /* 0x000000ff14067812 */ /* 0x000fe400078ec0ff */
[----:B------:R-:W-:Y:S01]  /*14e90*/  ISETP.GE.U32.AND P6, PT, R221, R3, PT ;  /* 0x00000003dd00720c */ /* 0x000fe20003fc6070 */
[----:B-1----:R-:W-:Y:S01]  /*14ea0*/  FADD.FTZ R3, R5, R7 ;  /* 0x0000000705037221 */ /* 0x002fe20000010000 */
[----:B------:R-:W-:-:S02]  /*14eb0*/  @!P0 PRMT R29, R185, 0x5410, RZ ;  /* 0x00005410b91d8816 */ /* 0x000fc400000000ff */
[----:B------:R-:W-:Y:S01]  /*14ec0*/  @!P1 PRMT R25, R237, 0x5410, RZ ;  /* 0x00005410ed199816 */ /* 0x000fe200000000ff */
[----:B------:R-:W-:Y:S01]  /*14ed0*/  MUFU.EX2 R18, R181 ;  /* 0x000000b500127308 */ /* 0x000fe20000000800 */
[C---:B------:R-:W-:Y:S02]  /*14ee0*/  ISETP.GE.U32.AND P0, PT, R221.reuse, R17, PT ;  /* 0x00000011dd00720c */ /* 0x040fe40003f06070 */
[----:B------:R-:W-:Y:S01]  /*14ef0*/  ISETP.GE.U32.AND P1, PT, R221, R6, PT ;  /* 0x00000006dd00720c */ /* 0x000fe20003f26070 */
[C---:B--2---:R-:W-:Y:S01]  /*14f00*/  FADD.FTZ R6, R4.reuse, R3 ;  /* 0x0000000304067221 */ /* 0x044fe20000010000 */
[----:B------:R-:W-:Y:S02]  /*14f10*/  F2FP.PACK_AB R135, R4, R5 ;  /* 0x000000050487723e */ /* 0x000fe400000000ff */
[----:B---3--:R-:W-:Y:S01]  /*14f20*/  F2FP.PACK_AB R22, R16, R15 ;  /* 0x0000000f1016723e */ /* 0x008fe200000000ff */
[----:B------:R-:W1:Y:S01]  /*14f30*/  MUFU.EX2 R17, R180 ;  /* 0x000000b400117308 */ /* 0x000e620000000800 */
[----:B------:R-:W-:-:S02]  /*14f40*/  SHF.R.U32.HI R5, RZ, 0x8, R21 ;  /* 0x00000008ff057819 */ /* 0x000fc40000011615 */
[----:B------:R-:W-:-:S05]  /*14f50*/  PRMT R31, R22, 0x7632, R31 ;  /* 0x00007632161f7816 */ /* 0x000fca000000001f */
[----:B------:R-:W2:Y:S01]  /*14f60*/  MUFU.EX2 R4, R134 ;  /* 0x0000008600047308 */ /* 0x000ea20000000800 */
[----:B------:R-:W-:Y:S01]  /*14f70*/  @!P2 HADD2 R239, -R22.H0_H0, -RZ.H0_H0 ;  /* 0xa00000ff16efa230 */ /* 0x000fe20000000900 */
[----:B------:R-:W-:-:S06]  /*14f80*/  LOP3.LUT R5, R5, 0xffff, RZ, 0xc0, !PT ;  /* 0x0000ffff05057812 */ /* 0x000fcc00078ec0ff */
[----:B------:R-:W3:Y:S01]  /*14f90*/  MUFU.EX2 R3, R177 ;  /* 0x000000b100037308 */ /* 0x000ee20000000800 */
[----:B------:R-:W-:Y:S02]  /*14fa0*/  PRMT R210, R22, 0x5410, R31 ;  /* 0x0000541016d27816 */ /* 0x000fe4000000001f */
[----:B------:R-:W-:Y:S02]  /*14fb0*/  @!P2 PRMT R22, R239, 0x5410, RZ ;  /* 0x00005410ef16a816 */ /* 0x000fe400000000ff */
[----:B------:R-:W-:Y:S02]  /*14fc0*/  ISETP.GE.U32.AND P2, PT, R221, R5, PT ;  /* 0x00000005dd00720c */ /* 0x000fe40003f46070 */
[----:B-1----:R-:W-:Y:S01]  /*14fd0*/  F2FP.PACK_AB R33, R18, R17 ;  /* 0x000000111221723e */ /* 0x002fe200000000ff */
[----:B--2---:R-:W-:-:S03]  /*14fe0*/  FADD.FTZ R5, R4, R6 ;  /* 0x0000000604057221 */ /* 0x004fc60000010000 */
[----:B------:R-:W-:Y:S01]  /*14ff0*/  PRMT R32, R33, 0x7632, R32 ;  /* 0x0000763221207816 */ /* 0x000fe20000000020 */
[C---:B---3--:R-:W-:Y:S01]  /*15000*/  FADD.FTZ R5, R3.reuse, R5 ;  /* 0x0000000503057221 */ /* 0x048fe20000010000 */
[----:B------:R-:W-:-:S05]  /*15010*/  F2FP.PACK_AB R3, R3, R4 ;  /* 0x000000040303723e */ /* 0x000fca00000000ff */
[----:B------:R-:W-:Y:S01]  /*15020*/  @!P2 HADD2 R133, -R32.H0_H0, -RZ.H0_H0 ;  /* 0xa00000ff2085a230 */ /* 0x000fe20000000900 */
[----:B------:R-:W-:Y:S01]  /*15030*/  PRMT R134, R135, 0x7632, R134 ;  /* 0x0000763287867816 */ /* 0x000fe20000000086 */
[----:B------:R1:W-:Y:S01]  /*15040*/  STL [R1+0xc0], R5 ;  /* 0x0000c00501007387 */ /* 0x0003e20000100800 */
[----:B------:R-:W-:Y:S01]  /*15050*/  @!P3 HADD2 R136, -R33.H0_H0, -RZ.H0_H0 ;  /* 0xa00000ff2188b230 */ /* 0x000fe20000000900 */
[C---:B------:R-:W-:Y:S02]  /*15060*/  PRMT R35, R3.reuse, 0x7610, R35 ;  /* 0x0000761003237816 */ /* 0x040fe40000000023 */
[----:B------:R-:W-:Y:S02]  /*15070*/  PRMT R34, R3, 0x7632, R34 ;  /* 0x0000763203227816 */ /* 0x000fe40000000022 */
[----:B------:R-:W-:Y:S01]  /*15080*/  PRMT R3, R133, 0x7610, R3 ;  /* 0x0000761085037816 */ /* 0x000fe20000000003 */
[----:B------:R-:W-:Y:S01]  /*15090*/  @!P6 HADD2 R240, -R31.H0_H0, -RZ.H0_H0 ;  /* 0xa00000ff1ff0e230 */ /* 0x000fe20000000900 */
[----:B------:R-:W-:Y:S01]  /*150a0*/  PRMT R197, R33, 0x5410, R32 ;  /* 0x0000541021c57816 */ /* 0x000fe20000000020 */
[----:B------:R-:W-:Y:S01]  /*150b0*/  @!P4 HADD2 R241, -R134.H0_H0, -RZ.H0_H0 ;  /* 0xa00000ff86f1c230 */ /* 0x000fe20000000900 */
[----:B------:R-:W-:Y:S01]  /*150c0*/  @!P2 PRMT R32, R3, 0x5410, RZ ;  /* 0x000054100320a816 */ /* 0x000fe200000000ff */
[-C--:B------:R-:W-:Y:S01]  /*150d0*/  FMUL.FTZ R3, R89, R2.reuse ;  /* 0x0000000259037220 */ /* 0x080fe20000410000 */
[----:B------:R-:W-:Y:S01]  /*150e0*/  PRMT R198, R135, 0x5410, R134 ;  /* 0x0000541087c67816 */ /* 0x000fe20000000086 */
[----:B------:R-:W-:Y:S01]  /*150f0*/  FMUL.FTZ R180, R144, R2 ;  /* 0x0000000290b47220 */ /* 0x000fe20000410000 */
[----:B------:R-:W-:Y:S01]  /*15100*/  @!P6 PRMT R31, R240, 0x5410, RZ ;  /* 0x00005410f01fe816 */ /* 0x000fe200000000ff */
[----:B-1----:R-:W-:-:S05]  /*15110*/  IMAD.WIDE.U32 R4, R182, -0x326172a9, RZ ;  /* 0xcd9e8d57b6047825 */ /* 0x002fca00078e00ff */
[--C-:B------:R-:W-:Y:S02]  /*15120*/  LOP3.LUT R6, R139, R209, R4.reuse, 0x96, !PT ;  /* 0x000000d18b067212 */ /* 0x100fe400078e9604 */
[----:B------:R-:W-:Y:S02]  /*15130*/  PRMT R4, R136, 0x7610, R4 ;  /* 0x0000761088047816 */ /* 0x000fe40000000004 */
[----:B------:R-:W-:Y:S01]  /*15140*/  LOP3.LUT R5, R5, R213, R214, 0x96, !PT ;  /* 0x000000d505057212 */ /* 0x000fe200078e96d6 */
[-C--:B------:R-:W-:Y:S01]  /*15150*/  FMUL.FTZ R181, R145, R2.reuse ;  /* 0x0000000291b57220 */ /* 0x080fe20000410000 */
[----:B------:R-:W-:Y:S01]  /*15160*/  @!P3 PRMT R33, R4, 0x5410, RZ ;  /* 0x000054100421b816 */ /* 0x000fe200000000ff */
[-C--:B------:R-:W-:Y:S01]  /*15170*/  FMUL.FTZ R4, R80, R2.reuse ;  /* 0x0000000250047220 */ /* 0x080fe20000410000 */
[----:B------:R-:W-:Y:S01]  /*15180*/  @!P4 PRMT R134, R241, 0x5410, RZ ;  /* 0x00005410f186c816 */ /* 0x000fe200000000ff */
        /* <DEDUP_REMOVED lines=61> */
[----:B------:R-:W-:-:S05]  /*15560*/  IMAD.WIDE.U32 R2, R5, -0x2daee0ad, RZ ;  /* 0xd2511f5305027825 */ /* 0x000fca00078e00ff */
[----:B------:R-:W-:Y:S01]  /*15570*/  LOP3.LUT R3, R3, R208, R172, 0x96, !PT ;  /* 0x000000d003037212 */ /* 0x000fe200078e96ac */
[----:B------:R-:W-:Y:S02]  /*15580*/  IMAD.MOV.U32 R104, RZ, RZ, R84 ;  /* 0x000000ffff687224 */ /* 0x000fe400078e0054 */
[----:B------:R-:W-:Y:S02]  /*15590*/  IMAD.MOV.U32 R84, RZ, RZ, R4 ;  /* 0x000000ffff547224 */ /* 0x000fe400078e0004 */
[----:B------:R-:W-:Y:S02]  /*155a0*/  IMAD.MOV.U32 R85, RZ, RZ, R7 ;  /* 0x000000ffff557224 */ /* 0x000fe400078e0007 */
[----:B------:R-:W-:-:S04]  /*155b0*/  IMAD.WIDE.U32 R4, R3, -0x326172a9, RZ ;  /* 0xcd9e8d5703047825 */ /* 0x000fc800078e00ff */
[----:B------:R-:W-:Y:S01]  /*155c0*/  IMAD.WIDE.U32 R6, R6, -0x2daee0ad, RZ ;  /* 0xd2511f5306067825 */ /* 0x000fe200078e00ff */
[----:B------:R-:W-:-:S04]  /*155d0*/  LOP3.LUT R3, R5, R206, R138, 0x96, !PT ;  /* 0x000000ce05037212 */ /* 0x000fc800078e968a */
[----:B------:R-:W-:Y:S01]  /*155e0*/  LOP3.LUT R5, R7, R207, R2, 0x96, !PT ;  /* 0x000000cf07057212 */ /* 0x000fe200078e9602 */
[----:B------:R-:W-:Y:S01]  /*155f0*/  IMAD.WIDE.U32 R2, R3, -0x2daee0ad, RZ ;  /* 0xd2511f5303027825 */ /* 0x000fe200078e00ff */
[----:B------:R-:W-:-:S03]  /*15600*/  F2FP.PACK_AB R173, R8, R9 ;  /* 0x0000000908ad723e */ /* 0x000fc600000000ff */
[----:B------:R-:W-:Y:S01]  /*15610*/  IMAD.WIDE.U32 R8, R5, -0x326172a9, RZ ;  /* 0xcd9e8d5705087825 */ /* 0x000fe200078e00ff */
[----:B------:R-:W-:-:S04]  /*15620*/  LOP3.LUT R7, R3, R204, R6, 0x96, !PT ;  /* 0x000000cc03077212 */ /* 0x000fc800078e9606 */
[----:B------:R-:W-:-:S05]  /*15630*/  LOP3.LUT R3, R9, R205, R4, 0x96, !PT ;  /* 0x000000cd09037212 */ /* 0x000fca00078e9604 */
[----:B------:R-:W-:Y:S01]  /*15640*/  IMAD.WIDE.U32 R40, R3, -0x2daee0ad, RZ ;  /* 0xd2511f5303287825 */ /* 0x000fe200078e00ff */
[----:B------:R-:W-:-:S04]  /*15650*/  @!P1 HADD2 R252, -R35.H0_H0, -RZ.H0_H0 ;  /* 0xa00000ff23fc9230 */ /* 0x000fc80000000900 */
[----:B------:R-:W-:Y:S01]  /*15660*/  LOP3.LUT R2, R41, R230, R2, 0x96, !PT ;  /* 0x000000e629027212 */ /* 0x000fe200078e9602 */
[----:B------:R-:W-:Y:S01]  /*15670*/  @!P5 HADD2 R242, -R135.H0_H0, -RZ.H0_H0 ;  /* 0xa00000ff87f2d230 */ /* 0x000fe20000000900 */
[----:B------:R-:W-:Y:S01]  /*15680*/  IMAD.MOV.U32 R101, RZ, RZ, R21 ;  /* 0x000000ffff657224 */ /* 0x000fe200078e0015 */
[----:B------:R-:W-:Y:S01]  /*15690*/  @!P0 HADD2 R243, -R34.H0_H0, -RZ.H0_H0 ;  /* 0xa00000ff22f38230 */ /* 0x000fe20000000900 */
[----:B------:R-:W-:Y:S01]  /*156a0*/  MOV R93, R20 ;  /* 0x00000014005d7202 */ /* 0x000fe20000000f00 */
[----:B------:R-:W-:Y:S01]  /*156b0*/  IMAD.WIDE.U32 R20, R7, -0x326172a9, RZ ;  /* 0xcd9e8d5707147825 */ /* 0x000fe200078e00ff */
[----:B------:R-:W-:Y:S02]  /*156c0*/  PRMT R192, R35, 0x5410, R34 ;  /* 0x0000541023c07816 */ /* 0x000fe40000000022 */
[----:B------:R-:W-:Y:S01]  /*156d0*/  MOV R105, R251 ;  /* 0x000000fb00697202 */ /* 0x000fe20000000f00 */
[----:B------:R-:W-:Y:S01]  /*156e0*/  IMAD.WIDE.U32 R2, R2, -0x326172a9, RZ ;  /* 0xcd9e8d5702027825 */ /* 0x000fe200078e00ff */
[----:B------:R-:W-:-:S02]  /*156f0*/  @!P1 PRMT R35, R252, 0x5410, RZ ;  /* 0x00005410fc239816 */ /* 0x000fc400000000ff */
[----:B------:R-:W-:Y:S01]  /*15700*/  @!P5 PRMT R135, R242, 0x5410, RZ ;  /* 0x00005410f287d816 */ /* 0x000fe200000000ff */
[----:B------:R-:W-:Y:S01]  /*15710*/  IMAD.MOV.U32 R252, RZ, RZ, R210 ;  /* 0x000000fffffc7224 */ /* 0x000fe200078e00d2 */
[----:B------:R-:W-:Y:S01]  /*15720*/  @!P0 PRMT R34, R243, 0x5410, RZ ;  /* 0x00005410f3228816 */ /* 0x000fe200000000ff */
        /* <DEDUP_REMOVED lines=64> */
[----:B------:R-:W-:-:S04]  /*15b30*/  LOP3.LUT R0, R3, R105, R20, 0x96, !PT ;  /* 0x0000006903007212 */ /* 0x000fc800078e9614 */
[----:B------:R-:W-:-:S04]  /*15b40*/  LOP3.LUT R4, R0, 0xff, RZ, 0xc0, !PT ;  /* 0x000000ff00047812 */ /* 0x000fc800078ec0ff */
[----:B------:R-:W-:Y:S02]  /*15b50*/  ISETP.GE.U32.AND P6, PT, R221, R4, PT ;  /* 0x00000004dd00720c */ /* 0x000fe40003fc6070 */
[----:B------:R-:W-:-:S04]  /*15b60*/  LOP3.LUT R4, R0, 0xffff, RZ, 0xc0, !PT ;  /* 0x0000ffff00047812 */ /* 0x000fc800078ec0ff */
[----:B------:R-:W-:-:S04]  /*15b70*/  SHF.R.U32.HI R4, RZ, 0x8, R4 ;  /* 0x00000008ff047819 */ /* 0x000fc80000011604 */
[----:B------:R-:W-:-:S04]  /*15b80*/  LOP3.LUT R4, R4, 0xffff, RZ, 0xc0, !PT ;  /* 0x0000ffff04047812 */ /* 0x000fc800078ec0ff */
[----:B------:R-:W-:Y:S02]  /*15b90*/  ISETP.GE.U32.AND P5, PT, R221, R4, PT ;  /* 0x00000004dd00720c */ /* 0x000fe40003fa6070 */
[--C-:B------:R-:W-:Y:S02]  /*15ba0*/  SHF.R.U32.HI R4, RZ, 0x10, R0.reuse ;  /* 0x00000010ff047819 */ /* 0x100fe40000011600 */
[----:B------:R-:W-:-:S04]  /*15bb0*/  SHF.R.U32.HI R0, RZ, 0x18, R0 ;  /* 0x00000018ff007819 */ /* 0x000fc80000011600 */
[C---:B------:R-:W-:Y:S02]  /*15bc0*/  ISETP.GE.U32.AND P3, PT, R221.reuse, R0, PT ;  /* 0x00000000dd00720c */ /* 0x040fe40003f66070 */
[----:B------:R-:W-:Y:S02]  /*15bd0*/  LOP3.LUT R0, R2, 0xffff, RZ, 0xc0, !PT ;  /* 0x0000ffff02007812 */ /* 0x000fe400078ec0ff */
[----:B------:R-:W-:Y:S02]  /*15be0*/  LOP3.LUT R4, R4, 0xff, RZ, 0xc0, !PT ;  /* 0x000000ff04047812 */ /* 0x000fe400078ec0ff */
[----:B------:R-:W-:Y:S02]  /*15bf0*/  SHF.R.U32.HI R5, RZ, 0x8, R0 ;  /* 0x00000008ff057819 */ /* 0x000fe40000011600 */
[----:B------:R-:W-:Y:S02]  /*15c00*/  SHF.R.U32.HI R0, RZ, 0x10, R2 ;  /* 0x00000010ff007819 */ /* 0x000fe40000011602 */
[----:B------:R-:W-:Y:S01]  /*15c10*/  ISETP.GE.U32.AND P4, PT, R221, R4, PT ;  /* 0x00000004dd00720c */ /* 0x000fe20003f86070 */
[----:B------:R-:W-:Y:S01]  /*15c20*/  FADD.FTZ R6, R10, R19 ;  /* 0x000000130a067221 */ /* 0x000fe20000010000 */
[----:B------:R-:W-:-:S04]  /*15c30*/  LOP3.LUT R4, R0, 0xff, RZ, 0xc0, !PT ;  /* 0x000000ff00047812 */ /* 0x000fc800078ec0ff */
[----:B------:R-:W-:Y:S01]  /*15c40*/  ISETP.GE.U32.AND P0, PT, R221, R4, PT ;  /* 0x00000004dd00720c */ /* 0x000fe20003f06070 */
[----:B------:R-:W-:Y:S01]  /*15c50*/  FADD.FTZ R4, R15, R6 ;  /* 0x000000060f047221 */ /* 0x000fe20000010000 */
[----:B------:R-:W-:Y:S02]  /*15c60*/  F2FP.PACK_AB R174, R11, R12 ;  /* 0x0000000c0bae723e */ /* 0x000fe400000000ff */
[----:B------:R-:W-:Y:S01]  /*15c70*/  LOP3.LUT R0, R5, 0xffff, RZ, 0xc0, !PT ;  /* 0x0000ffff05007812 */ /* 0x000fe200078ec0ff */
[----:B------:R-:W-:Y:S01]  /*15c80*/  FADD.FTZ R5, R16, R4 ;  /* 0x0000000410057221 */ /* 0x000fe20000010000 */
[C---:B------:R-:W-:Y:S02]  /*15c90*/  PRMT R11, R219.reuse, 0x7632, R11 ;  /* 0x00007632db0b7816 */ /* 0x040fe4000000000b */
[----:B------:R-:W-:Y:S02]  /*15ca0*/  LOP3.LUT R4, R2, 0xff, RZ, 0xc0, !PT ;  /* 0x000000ff02047812 */ /* 0x000fe400078ec0ff */
[----:B------:R-:W-:Y:S01]  /*15cb0*/  PRMT R12, R219, 0x7610, R12 ;  /* 0x00007610db0c7816 */ /* 0x000fe2000000000c */
[----:B------:R-:W-:Y:S01]  /*15cc0*/  @!P3 HADD2 R39, -R11.H0_H0, -RZ.H0_H0 ;  /* 0xa00000ff0b27b230 */ /* 0x000fe20000000900 */
[----:B------:R-:W-:-:S02]  /*15cd0*/  ISETP.GE.U32.AND P2, PT, R221, R4, PT ;  /* 0x00000004dd00720c */ /* 0x000fc40003f46070 */
[----:B------:R-:W-:Y:S02]  /*15ce0*/  SHF.R.U32.HI R4, RZ, 0x18, R2 ;  /* 0x00000018ff047819 */ /* 0x000fe40000011602 */
[----:B------:R-:W-:Y:S02]  /*15cf0*/  PRMT R41, R12, 0x5410, R11 ;  /* 0x000054100c297816 */ /* 0x000fe4000000000b */
[----:B------:R-:W-:Y:S02]  /*15d00*/  @!P3 PRMT R11, R39, 0x5410, RZ ;  /* 0x00005410270bb816 */ /* 0x000fe400000000ff */
[----:B------:R-:W-:Y:S01]  /*15d10*/  ISETP.GE.U32.AND P3, PT, R221, R4, PT ;  /* 0x00000004dd00720c */ /* 0x000fe20003f66070 */
[----:B------:R-:W-:Y:S01]  /*15d20*/  FADD.FTZ R4, R17, R5 ;  /* 0x0000000511047221 */ /* 0x000fe20000010000 */
[----:B------:R-:W-:-:S03]  /*15d30*/  ISETP.GE.U32.AND P1, PT, R221, R0, PT ;  /* 0x00000000dd00720c */ /* 0x000fc60003f26070 */
[----:B------:R-:W-:Y:S01]  /*15d40*/  FADD.FTZ R4, R18, R4 ;  /* 0x0000000412047221 */ /* 0x000fe20000010000 */
[C---:B------:R-:W-:Y:S02]  /*15d50*/  PRMT R6, R246.reuse, 0x7610, R6 ;  /* 0x00007610f6067816 */ /* 0x040fe40000000006 */
[----:B------:R-:W-:Y:S01]  /*15d60*/  PRMT R0, R246, 0x7632, R0 ;  /* 0x00007632f6007816 */ /* 0x000fe20000000000 */
[----:B------:R-:W-:Y:S01]  /*15d70*/  IMAD.MOV.U32 R246, RZ, RZ, R105 ;  /* 0x000000fffff67224 */ /* 0x000fe200078e0069 */
[----:B------:R1:W-:Y:S04]  /*15d80*/  STL [R1+0xbc], R4 ;  /* 0x0000bc0401007387 */ /* 0x0003e80000100800 */
[----:B------:R-:W2:Y:S01]  /*15d90*/  LDL R105, [R1+0x12c] ;  /* 0x00012c0001697983 */ /* 0x000ea20000100800 */
[----:B------:R-:W-:-:S02]  /*15da0*/  LOP3.LUT R7, R21, R199, R8, 0x96, !PT ;  /* 0x000000c715077212 */ /* 0x000fc400078e9608 */
[C---:B------:R-:W-:Y:S01]  /*15db0*/  PRMT R10, R222.reuse, 0x7610, R10 ;  /* 0x00007610de0a7816 */ /* 0x040fe2000000000a */
[----:B------:R-:W-:Y:S01]  /*15dc0*/  @!P6 HADD2 R38, -R6.H0_H0, -RZ.H0_H0 ;  /* 0xa00000ff0626e230 */ /* 0x000fe20000000900 */
[----:B------:R-:W-:Y:S02]  /*15dd0*/  F2FP.PACK_AB R14, R13, R14 ;  /* 0x0000000e0d0e723e */ /* 0x000fe400000000ff */
[----:B------:R-:W-:Y:S01]  /*15de0*/  PRMT R13, R222, 0x7632, R13 ;  /* 0x00007632de0d7816 */ /* 0x000fe2000000000d */
[----:B------:R-:W-:Y:S01]  /*15df0*/  @!P0 HADD2 R66, -R10.H0_H0, -RZ.H0_H0 ;  /* 0xa00000ff0a428230 */ /* 0x000fe20000000900 */
[----:B------:R-:W-:Y:S02]  /*15e00*/  PRMT R37, R6, 0x5410, R0 ;  /* 0x0000541006257816 */ /* 0x000fe40000000000 */
[----:B------:R-:W-:Y:S02]  /*15e10*/  @!P6 PRMT R6, R38, 0x5410, RZ ;  /* 0x000054102606e816 */ /* 0x000fe400000000ff */
[----:B------:R-:W-:Y:S01]  /*15e20*/  PRMT R38, R10, 0x5410, R13 ;  /* 0x000054100a267816 */ /* 0x000fe2000000000d */
[----:B-1----:R-:W-:Y:S01]  /*15e30*/  IMAD.WIDE.U32 R4, R7, -0x2daee0ad, RZ ;  /* 0xd2511f5307047825 */ /* 0x002fe200078e00ff */
[----:B------:R-:W-:-:S04]  /*15e40*/  @!P0 PRMT R10, R66, 0x5410, RZ ;  /* 0x00005410420a8816 */ /* 0x000fc800000000ff */
[----:B------:R-:W-:-:S04]  /*15e50*/  LOP3.LUT R7, R4, 0xff, RZ, 0xc0, !PT ;  /* 0x000000ff04077812 */ /* 0x000fc800078ec0ff */
[----:B------:R-:W-:Y:S02]  /*15e60*/  ISETP.GE.U32.AND P0, PT, R221, R7, PT ;  /* 0x00000007dd00720c */ /* 0x000fe40003f06070 */
        /* <DEDUP_REMOVED lines=9> */
[----:B------:R-:W-:-:S04]  /*15f00*/  SHF.R.U32.HI R7, RZ, 0x10, R4 ;  /* 0x00000010ff077819 */ /* 0x000fc80000011604 */
[----:B------:R-:W-:-:S07]  /*15f10*/  LOP3.LUT R7, R7, 0xff, RZ, 0xc0, !PT ;  /* 0x000000ff07077812 */ /* 0x000fce00078ec0ff */
[----:B------:R-:W-:-:S05]  /*15f20*/  @!P0 HADD2 R68, -R14.H0_H0, -RZ.H0_H0 ;  /* 0xa00000ff0e448230 */ /* 0x000fca0000000900 */
[----:B------:R-:W-:Y:S02]  /*15f30*/  @!P0 PRMT R14, R68, 0x5410, RZ ;  /* 0x00005410440e8816 */ /* 0x000fe400000000ff */
[----:B------:R-:W-:Y:S02]  /*15f40*/  ISETP.GE.U32.AND P0, PT, R221, R7, PT ;  /* 0x00000007dd00720c */ /* 0x000fe40003f06070 */
[C---:B------:R-:W-:Y:S02]  /*15f50*/  PRMT R17, R173.reuse, 0x7610, R17 ;  /* 0x00007610ad117816 */ /* 0x040fe40000000011 */
[----:B------:R-:W-:Y:S02]  /*15f60*/  PRMT R16, R173, 0x7632, R16 ;  /* 0x00007632ad107816 */ /* 0x000fe40000000010 */
[----:B------:R-:W-:Y:S02]  /*15f70*/  SHF.R.U32.HI R7, RZ, 0x18, R4 ;  /* 0x00000018ff077819 */ /* 0x000fe40000011604 */
[----:B------:R-:W-:-:S05]  /*15f80*/  PRMT R222, R17, 0x5410, R16 ;  /* 0x0000541011de7816 */ /* 0x000fca0000000010 */
[----:B------:R-:W-:Y:S01]  /*15f90*/  @!P0 HADD2 R69, -R17.H0_H0, -RZ.H0_H0 ;  /* 0xa00000ff11458230 */ /* 0x000fe20000000900 */
[----:B------:R-:W-:Y:S01]  /*15fa0*/  PRMT R8, R223, 0x7632, R8 ;  /* 0x00007632df087816 */ /* 0x000fe20000000008 */
[----:B------:R-:W-:-:S03]  /*15fb0*/  @!P5 HADD2 R36, -R0.H0_H0, -RZ.H0_H0 ;  /* 0xa00000ff0024d230 */ /* 0x000fc60000000900 */
[----:B------:R-:W-:Y:S02]  /*15fc0*/  @!P0 PRMT R17, R69, 0x5410, RZ ;  /* 0x0000541045118816 */ /* 0x000fe400000000ff */
[----:B------:R-:W-:Y:S01]  /*15fd0*/  ISETP.GE.U32.AND P0, PT, R221, R7, PT ;  /* 0x00000007dd00720c */ /* 0x000fe20003f06070 */
[----:B------:R-:W-:Y:S01]  /*15fe0*/  IMAD.MOV.U32 R18, RZ, RZ, R188 ;  /* 0x000000ffff127224 */ /* 0x000fe200078e00bc */
[----:B------:R-:W-:Y:S01]  /*15ff0*/  @!P4 HADD2 R42, -R12.H0_H0, -RZ.H0_H0 ;  /* 0xa00000ff0c2ac230 */ /* 0x000fe20000000900 */
[----:B------:R-:W-:Y:S01]  /*16000*/  IMAD.MOV.U32 R19, RZ, RZ, R189 ;  /* 0x000000ffff137224 */ /* 0x000fe200078e00bd */
[----:B------:R-:W-:Y:S01]  /*16010*/  PRMT R9, R223, 0x7610, R9 ;  /* 0x00007610df097816 */ /* 0x000fe20000000009 */
[----:B------:R-:W-:Y:S01]  /*16020*/  @!P1 HADD2 R43, -R8.H0_H0, -RZ.H0_H0 ;  /* 0xa00000ff082b9230 */ /* 0x000fe20000000900 */
[----:B------:R-:W-:Y:S02]  /*16030*/  @!P5 PRMT R0, R36, 0x5410, RZ ;  /* 0x000054102400d816 */ /* 0x000fe400000000ff */
[----:B------:R-:W-:Y:S01]  /*16040*/  ST.E.U16 [R18.64+-0x100], R6 ;  /* 0xffff000612007985 */ /* 0x000fe2000c101504 */
[----:B------:R-:W-:-:S02]  /*16050*/  @!P4 PRMT R12, R42, 0x5410, RZ ;  /* 0x000054102a0cc816 */ /* 0x000fc400000000ff */
[----:B------:R-:W-:Y:S01]  /*16060*/  PRMT R39, R9, 0x5410, R8 ;  /* 0x0000541009277816 */ /* 0x000fe20000000008 */
[----:B------:R1:W-:Y:S01]  /*16070*/  ST.E.U16 [R18.64+-0xfe], R0 ;  /* 0xffff020012007985 */ /* 0x0003e2000c101504 */
[----:B------:R-:W-:Y:S01]  /*16080*/  @!P1 PRMT R8, R43, 0x5410, RZ ;  /* 0x000054102b089816 */ /* 0x000fe200000000ff */
[----:B------:R-:W-:Y:S02]  /*16090*/  @!P0 HADD2 R70, -R16.H0_H0, -RZ.H0_H0 ;  /* 0xa00000ff10468230 */ /* 0x000fe40000000900 */
[----:B------:R-:W-:-:S03]  /*160a0*/  @!P2 HADD2 R64, -R9.H0_H0, -RZ.H0_H0 ;  /* 0xa00000ff0940a230 */ /* 0x000fc60000000900 */
[----:B------:R-:W-:Y:S02]  /*160b0*/  @!P0 PRMT R16, R70, 0x5410, RZ ;  /* 0x0000541046108816 */ /* 0x000fe400000000ff */
[----:B------:R-:W-:Y:S02]  /*160c0*/  @!P2 PRMT R9, R64, 0x5410, RZ ;  /* 0x000054104009a816 */ /* 0x000fe400000000ff */
[----:B-1----:R-:W-:Y:S01]  /*160d0*/  LOP3.LUT R0, R5, R249, R40, 0x96, !PT ;  /* 0x000000f905007212 */ /* 0x002fe200078e9628 */
[----:B------:R-:W-:Y:S01]  /*160e0*/  IMAD.MOV.U32 R43, RZ, RZ, R175 ;  /* 0x000000ffff2b7224 */ /* 0x000fe200078e00af */
[----:B------:R-:W-:-:S05]  /*160f0*/  @!P3 HADD2 R65, -R13.H0_H0, -RZ.H0_H0 ;  /* 0xa00000ff0d41b230 */ /* 0x000fca0000000900 */
[----:B------:R-:W-:Y:S01]  /*16100*/  @!P3 PRMT R13, R65, 0x5410, RZ ;  /* 0x00005410410db816 */ /* 0x000fe200000000ff */
        /* <DEDUP_REMOVED lines=8> */
[----:B--2---:R-:W-:-:S05]  /*16190*/  IMAD.WIDE R6, R105, 0x2, R18 ;  /* 0x0000000269067825 */ /* 0x004fca00078e0212 */
[----:B------:R-:W-:Y:S04]  /*161a0*/  ST.E.U16 [R6.64+-0x100], R12 ;  /* 0xffff000c06007985 */ /* 0x000fe8000c101504 */
[----:B------:R-:W-:Y:S04]  /*161b0*/  ST.E.U16 [R6.64+-0xfe], R11 ;  /* 0xffff020b06007985 */ /* 0x000fe8000c101504 */
[----:B------:R1:W-:Y:S04]  /*161c0*/  ST.E.U16 [R18.64+-0xee], R8 ;  /* 0xffff120812007985 */ /* 0x0003e8000c101504 */
[----:B------:R-:W-:Y:S04]  /*161d0*/  ST.E.U16 [R18.64+-0xf0], R9 ;  /* 0xffff100912007985 */ /* 0x000fe8000c101504 */
[----:B------:R2:W-:Y:S01]  /*161e0*/  ST.E.U16 [R6.64+-0xf0], R10 ;  /* 0xffff100a06007985 */ /* 0x0005e2000c101504 */
[----:B-1----:R-:W-:-:S04]  /*161f0*/  LOP3.LUT R8, R0, 0xff, RZ, 0xc0, !PT ;  /* 0x000000ff00087812 */ /* 0x002fc800078ec0ff */
[----:B------:R-:W-:Y:S02]  /*16200*/  ISETP.GE.U32.AND P0, PT, R221, R8, PT ;  /* 0x00000008dd00720c */ /* 0x000fe40003f06070 */
[----:B------:R-:W-:Y:S02]  /*16210*/  LOP3.LUT R8, R0, 0xffff, RZ, 0xc0, !PT ;  /* 0x0000ffff00087812 */ /* 0x000fe400078ec0ff */
[C---:B--2---:R-:W-:Y:S02]  /*16220*/  PRMT R10, R248.reuse, 0x7610, R10 ;  /* 0x00007610f80a7816 */ /* 0x044fe4000000000a */
        /* <DEDUP_REMOVED lines=8> */
[----:B------:R-:W-:-:S04]  /*162b0*/  LOP3.LUT R8, R8, 0xff, RZ, 0xc0, !PT ;  /* 0x000000ff08087812 */ /* 0x000fc800078ec0ff */
[----:B------:R-:W-:-:S03]  /*162c0*/  ISETP.GE.U32.AND P1, PT, R221, R8, PT ;  /* 0x00000008dd00720c */ /* 0x000fc60003f26070 */
[----:B------:R-:W-:Y:S01]  /*162d0*/  @!P0 HADD2 R76, -R9.H0_H0, -RZ.H0_H0 ;  /* 0xa00000ff094c8230 */ /* 0x000fe20000000900 */
[----:B------:R-:W-:-:S04]  /*162e0*/  SHF.R.U32.HI R8, RZ, 0x18, R0 ;  /* 0x00000018ff087819 */ /* 0x000fc80000011600 */
[----:B------:R-:W-:Y:S02]  /*162f0*/  @!P0 PRMT R9, R76, 0x5410, RZ ;  /* 0x000054104c098816 */ /* 0x000fe400000000ff */
[----:B------:R-:W-:Y:S02]  /*16300*/  ISETP.GE.U32.AND P0, PT, R221, R8, PT ;  /* 0x00000008dd00720c */ /* 0x000fe40003f06070 */
[----:B------:R-:W-:Y:S02]  /*16310*/  LOP3.LUT R0, R3, R246, R20, 0x96, !PT ;  /* 0x000000f603007212 */ /* 0x000fe400078e9614 */
[----:B------:R-:W-:Y:S02]  /*16320*/  LOP3.LUT R11, R2, 0xffff, RZ, 0xc0, !PT ;  /* 0x0000ffff020b7812 */ /* 0x000fe400078ec0ff */
[C---:B------:R-:W-:Y:S02]  /*16330*/  PRMT R8, R174.reuse, 0x7610, R8 ;  /* 0x00007610ae087816 */ /* 0x040fe40000000008 */
[----:B------:R-:W-:-:S03]  /*16340*/  PRMT R3, R174, 0x7632, R3 ;  /* 0x00007632ae037816 */ /* 0x000fc60000000003 */
[----:B------:R-:W-:Y:S02]  /*16350*/  @!P1 HADD2 R77, -R8.H0_H0, -RZ.H0_H0 ;  /* 0xa00000ff084d9230 */ /* 0x000fe40000000900 */
[----:B------:R-:W-:Y:S01]  /*16360*/  @!P0 HADD2 R78, -R3.H0_H0, -RZ.H0_H0 ;  /* 0xa00000ff034e8230 */ /* 0x000fe20000000900 */
[----:B------:R-:W-:Y:S02]  /*16370*/  PRMT R173, R8, 0x5410, R3 ;  /* 0x0000541008ad7816 */ /* 0x000fe40000000003 */
[----:B------:R-:W-:Y:S02]  /*16380*/  @!P1 PRMT R8, R77, 0x5410, RZ ;  /* 0x000054104d089816 */ /* 0x000fe400000000ff */
[----:B------:R-:W-:Y:S01]  /*16390*/  @!P0 PRMT R3, R78, 0x5410, RZ ;  /* 0x000054104e038816 */ /* 0x000fe200000000ff */
[----:B------:R1:W-:Y:S04]  /*163a0*/  ST.E.U16 [R6.64+-0xee], R13 ;  /* 0xffff120d06007985 */ /* 0x0003e8000c101504 */
[----:B------:R-:W-:Y:S04]  /*163b0*/  ST.E.U16 [R18.64+-0xe0], R10 ;  /* 0xffff200a12007985 */ /* 0x000fe8000c101504 */
[----:B------:R-:W-:Y:S04]  /*163c0*/  ST.E.U16 [R18.64+-0xde], R9 ;  /* 0xffff220912007985 */ /* 0x000fe8000c101504 */
[----:B------:R-:W-:Y:S04]  /*163d0*/  ST.E.U16 [R6.64+-0xe0], R8 ;  /* 0xffff200806007985 */ /* 0x000fe8000c101504 */
[----:B------:R2:W-:Y:S04]  /*163e0*/  ST.E.U16 [R6.64+-0xde], R3 ;  /* 0xffff220306007985 */ /* 0x0005e8000c101504 */
[----:B------:R-:W-:Y:S04]  /*163f0*/  ST.E.U16 [R18.64+-0xd0], R15 ;  /* 0xffff300f12007985 */ /* 0x000fe8000c101504 */
[----:B------:R-:W-:Y:S04]  /*16400*/  ST.E.U16 [R18.64+-0xce], R14 ;  /* 0xffff320e12007985 */ /* 0x000fe8000c101504 */
[----:B------:R-:W-:Y:S04]  /*16410*/  ST.E.U16 [R6.64+-0xd0], R17 ;  /* 0xffff301106007985 */ /* 0x000fe8000c101504 */
[----:B------:R-:W-:Y:S01]  /*16420*/  ST.E.U16 [R6.64+-0xce], R16 ;  /* 0xffff321006007985 */ /* 0x000fe2000c101504 */
[----:B------:R-:W-:-:S03]  /*16430*/  SHF.R.U32.HI R12, RZ, 0x10, R2 ;  /* 0x00000010ff0c7819 */ /* 0x000fc60000011602 */
[----:B------:R-:W-:Y:S04]  /*16440*/  ST.E.U16 [R18.64+-0xc0], R28 ;  /* 0xffff401c12007985 */ /* 0x000fe8000c101504 */
[----:B------:R-:W-:Y:S01]  /*16450*/  ST.E.U16 [R18.64+-0xbe], R27 ;  /* 0xffff421b12007985 */ /* 0x000fe2000c101504 */
[----:B-1----:R-:W-:-:S03]  /*16460*/  LOP3.LUT R13, R2, 0xff, RZ, 0xc0, !PT ;  /* 0x000000ff020d7812 */ /* 0x002fc600078ec0ff */
[----:B------:R-:W-:Y:S04]  /*16470*/  ST.E.U16 [R6.64+-0xc0], R30 ;  /* 0xffff401e06007985 */ /* 0x000fe8000c101504 */
[----:B------:R-:W-:Y:S01]  /*16480*/  ST.E.U16 [R6.64+-0xbe], R29 ;  /* 0xffff421d06007985 */ /* 0x000fe2000c101504 */
[----:B------:R-:W-:-:S03]  /*16490*/  SHF.R.U32.HI R20, RZ, 0x8, R11 ;  /* 0x00000008ff147819 */ /* 0x000fc6000001160b */
[----:B------:R-:W-:Y:S04]  /*164a0*/  ST.E.U16 [R18.64+-0xb0], R24 ;  /* 0xffff501812007985 */ /* 0x000fe8000c101504 */
[----:B------:R-:W-:Y:S01]  /*164b0*/  ST.E.U16 [R18.64+-0xae], R23 ;  /* 0xffff521712007985 */ /* 0x000fe2000c101504 */
[----:B------:R-:W-:-:S03]  /*164c0*/  SHF.R.U32.HI R11, RZ, 0x18, R2 ;  /* 0x00000018ff0b7819 */ /* 0x000fc60000011602 */
[----:B------:R-:W-:Y:S04]  /*164d0*/  ST.E.U16 [R6.64+-0xb0], R26 ;  /* 0xffff501a06007985 */ /* 0x000fe8000c101504 */
[----:B------:R-:W-:Y:S01]  /*164e0*/  ST.E.U16 [R6.64+-0xae], R25 ;  /* 0xffff521906007985 */ /* 0x000fe2000c101504 */
[----:B------:R-:W-:-:S03]  /*164f0*/  LOP3.LUT R2, R12, 0xff, RZ, 0xc0, !PT ;  /* 0x000000ff0c027812 */ /* 0x000fc600078ec0ff */
[----:B------:R-:W-:Y:S04]  /*16500*/  ST.E.U16 [R18.64+-0xa0], R22 ;  /* 0xffff601612007985 */ /* 0x000fe8000c101504 */
[----:B------:R-:W-:Y:S04]  /*16510*/  ST.E.U16 [R18.64+-0x9e], R31 ;  /* 0xffff621f12007985 */ /* 0x000fe8000c101504 */
[----:B------:R-:W-:Y:S04]  /*16520*/  ST.E.U16 [R6.64+-0xa0], R135 ;  /* 0xffff608706007985 */ /* 0x000fe8000c101504 */
[----:B------:R1:W-:Y:S01]  /*16530*/  ST.E.U16 [R6.64+-0x9e], R134 ;  /* 0xffff628606007985 */ /* 0x0003e2000c101504 */
[----:B------:R-:W-:-:S03]  /*16540*/  PRMT R36, R13, 0x5410, R20 ;  /* 0x000054100d247816 */ /* 0x000fc60000000014 */
[----:B------:R-:W-:Y:S04]  /*16550*/  ST.E.U16 [R18.64+-0x90], R33 ;  /* 0xffff702112007985 */ /* 0x000fe8000c101504 */
[----:B------:R-:W-:Y:S04]  /*16560*/  ST.E.U16 [R18.64+-0x8e], R32 ;  /* 0xffff722012007985 */ /* 0x000fe8000c101504 */
[----:B------:R-:W-:Y:S04]  /*16570*/  ST.E.U16 [R6.64+-0x90], R35 ;  /* 0xffff702306007985 */ /* 0x000fe8000c101504 */
[----:B------:R3:W-:Y:S01]  /*16580*/  ST.E.U16 [R6.64+-0x8e], R34 ;  /* 0xffff722206007985 */ /* 0x0007e2000c101504 */
[----:B------:R-:W-:-:S03]  /*16590*/  PRMT R11, R2, 0x5410, R11 ;  /* 0x00005410020b7816 */ /* 0x000fc6000000000b */
[----:B------:R-:W4:Y:S04]  /*165a0*/  LDSM.16.MT88.4 R28, [R193+0x18000] ;  /* 0x01800000c11c783b */ /* 0x000f280000004200 */
[----:B------:R-:W4:Y:S01]  /*165b0*/  LDSM.16.MT88.4 R16, [R195+0x18000] ;  /* 0x01800000c310783b */ /* 0x000f220000004200 */
[----:B------:R-:W-:-:S03]  /*165c0*/  LOP3.LUT R2, R0, 0xffff, RZ, 0xc0, !PT ;  /* 0x0000ffff00027812 */ /* 0x000fc600078ec0ff */
[----:B------:R-:W4:Y:S01]  /*165d0*/  LDSM.16.MT88.4 R12, [R193+0x1a000] ;  /* 0x01a00000c10c783b */ /* 0x000f220000004200 */
[----:B--2---:R-:W-:Y:S02]  /*165e0*/  SHF.R.U32.HI R3, RZ, 0x8, R2 ;  /* 0x00000008ff037819 */ /* 0x004fe40000011602 */
[----:B------:R-:W-:Y:S01]  /*165f0*/  LOP3.LUT R2, R0, 0xff, RZ, 0xc0, !PT ;  /* 0x000000ff00027812 */ /* 0x000fe200078ec0ff */
[----:B------:R-:W2:Y:S03]  /*16600*/  LDSM.16.MT88.4 R24, [R194+0x18000] ;  /* 0x01800000c218783b */ /* 0x000ea60000004200 */
[----:B------:R-:W-:Y:S01]  /*16610*/  PRMT R8, R2, 0x5410, R3 ;  /* 0x0000541002087816 */ /* 0x000fe20000000003 */
[----:B------:R-:W2:Y:S01]  /*16620*/  LDSM.16.MT88.4 R20, [R196+0x18000] ;  /* 0x01800000c414783b */ /* 0x000ea20000004200 */
[--C-:B------:R-:W-:Y:S02]  /*16630*/  SHF.R.U32.HI R2, RZ, 0x10, R0.reuse ;  /* 0x00000010ff027819 */ /* 0x100fe40000011600 */
[----:B-1----:R-:W-:Y:S01]  /*16640*/  PRMT R134, R221, 0x7054, R221 ;  /* 0x00007054dd867816 */ /* 0x002fe200000000dd */
[----:B------:R-:W-:Y:S01]  /*16650*/  IMAD.MOV.U32 R248, RZ, RZ, R99 ;  /* 0x000000fffff87224 */ /* 0x000fe200078e0063 */
[----:B------:R-:W-:Y:S01]  /*16660*/  SHF.R.U32.HI R3, RZ, 0x18, R0 ;  /* 0x00000018ff037819 */ /* 0x000fe20000011600 */
[----:B------:R-:W-:Y:S01]  /*16670*/  IMAD.MOV.U32 R135, RZ, RZ, R97 ;  /* 0x000000ffff877224 */ /* 0x000fe200078e0061 */
[----:B------:R-:W-:Y:S01]  /*16680*/  LOP3.LUT R2, R2, 0xff, RZ, 0xc0, !PT ;  /* 0x000000ff02027812 */ /* 0x000fe200078ec0ff */
[--C-:B------:R-:W-:Y:S01]  /*16690*/  HSET2.LE.AND R0, R8, R134.reuse, PT ;  /* 0x0000008608007233 */ /* 0x100fe20003803000 */
[----:B------:R-:W-:Y:S01]  /*166a0*/  MOV R174, R98 ;  /* 0x0000006200ae7202 */ /* 0x000fe20000000f00 */
[----:B---3--:R-:W-:Y:S01]  /*166b0*/  IMAD.MOV.U32 R7, RZ, RZ, R96 ;  /* 0x000000ffff077224 */ /* 0x008fe200078e0060 */
[----:B------:R-:W-:Y:S01]  /*166c0*/  PRMT R2, R2, 0x5410, R3 ;  /* 0x0000541002027816 */ /* 0x000fe20000000003 */
[----:B------:R-:W-:Y:S01]  /*166d0*/  IMAD.MOV.U32 R104, RZ, RZ, R145 ;  /* 0x000000ffff687224 */ /* 0x000fe200078e0091 */
[----:B------:R-:W-:Y:S01]  /*166e0*/  LOP3.LUT R8, R37, R0, RZ, 0xc0, !PT ;  /* 0x0000000025087212 */ /* 0x000fe200078ec0ff */
[--C-:B------:R-:W-:Y:S01]  /*166f0*/  HSET2.LE.AND R3, R11, R134.reuse, PT ;  /* 0x000000860b037233 */ /* 0x100fe20003803000 */
[----:B------:R-:W-:Y:S01]  /*16700*/  IMAD.MOV.U32 R105, RZ, RZ, R144 ;  /* 0x000000ffff697224 */ /* 0x000fe200078e0090 */
        /* <DEDUP_REMOVED lines=8> */
[----:B------:R-:W-:Y:S01]  /*16790*/  IMAD.MOV.U32 R0, RZ, RZ, R80 ;  /* 0x000000ffff007224 */ /* 0x000fe200078e0050 */
[----:B------:R-:W-:Y:S01]  /*167a0*/  MOV R36, R81 ;  /* 0x0000005100247202 */ /* 0x000fe20000000f00 */
[----:B------:R-:W-:Y:S04]  /*167b0*/  LDSM.16.MT88.4 R32, [R194+0x1a000] ;  /* 0x01a00000c220783b */ /* 0x000fe80000004200 */
[C---:B----4-:R-:W-:Y:S07]  /*167c0*/  HMMA.16816.F32 R80, R8.reuse, R28, R168 ;  /* 0x0000001c0850723c */ /* 0x050fee00000018a8 */
[----:B------:R-:W-:Y:S01]  /*167d0*/  MOV R168, R112 ;  /* 0x0000007000a87202 */ /* 0x000fe20000000f00 */
[----:B------:R-:W-:Y:S01]  /*167e0*/  HMMA.16816.F32 R116, R8, R16, R180 ;  /* 0x000000100874723c */ /* 0x000fe200000018b4 */
[----:B------:R-:W-:-:S02]  /*167f0*/  IMAD.MOV.U32 R169, RZ, RZ, R113 ;  /* 0x000000ffffa97224 */ /* 0x000fc400078e0071 */
[----:B------:R-:W-:Y:S02]  /*16800*/  IMAD.MOV.U32 R170, RZ, RZ, R114 ;  /* 0x000000ffffaa7224 */ /* 0x000fe400078e0072 */
[----:B------:R-:W-:-:S03]  /*16810*/  IMAD.MOV.U32 R171, RZ, RZ, R115 ;  /* 0x000000ffffab7224 */ /* 0x000fc600078e0073 */
[C---:B------:R-:W-:Y:S01]  /*16820*/  HMMA.16816.F32 R96, R8.reuse, R18, R140 ;  /* 0x000000120860723c */ /* 0x040fe2000000188c */
[----:B------:R-:W1:Y:S07]  /*16830*/  LDSM.16.MT88.4 R16, [R193+0x1c000] ;  /* 0x01c00000c110783b */ /* 0x000e6e0000004200 */
[C---:B------:R-:W-:Y:S08]  /*16840*/  HMMA.16816.F32 R112, R8.reuse, R12, R184 ;  /* 0x0000000c0870723c */ /* 0x040ff000000018b8 */
[C---:B------:R-:W-:Y:S01]  /*16850*/  HMMA.16816.F32 R92, R8.reuse, R14, R236 ;  /* 0x0000000e085c723c */ /* 0x040fe200000018ec */
[----:B------:R-:W3:Y:S07]  /*16860*/  LDSM.16.MT88.4 R12, [R194+0x1c000] ;  /* 0x01c00000c20c783b */ /* 0x000eee0000004200 */
[C---:B--2---:R-:W-:Y:S08]  /*16870*/  HMMA.16816.F32 R124, R8.reuse, R24, R160 ;  /* 0x00000018087c723c */ /* 0x044ff000000018a0 */
[----:B------:R-:W-:Y:S01]  /*16880*/  HMMA.16816.F32 R148, R8, R26, R156 ;  /* 0x0000001a0894723c */ /* 0x000fe2000000189c */
[----:B------:R-:W2:Y:S01]  /*16890*/  LDSM.16.MT88.4 R24, [R196+0x1a000] ;  /* 0x01a00000c418783b */ /* 0x000ea20000004200 */
[----:B------:R-:W-:-:S06]  /*168a0*/  IMAD.MOV.U32 R186, RZ, RZ, R42 ;  /* 0x000000ffffba7224 */ /* 0x000fcc00078e002a */
[----:B------:R-:W-:Y:S01]  /*168b0*/  HMMA.16816.F32 R120, R8, R20, R152 ;  /* 0x000000140878723c */ /* 0x000fe20000001898 */
[----:B------:R-:W-:-:S07]  /*168c0*/  IMAD.MOV.U32 R187, RZ, RZ, R131 ;  /* 0x000000ffffbb7224 */ /* 0x000fce00078e0083 */
[----:B------:R-:W-:Y:S01]  /*168d0*/  HMMA.16816.F32 R144, R8, R22, R176 ;  /* 0x000000160890723c */ /* 0x000fe200000018b0 */
[----:B------:R-:W4:Y:S01]  /*168e0*/  LDSM.16.MT88.4 R20, [R195+0x1a000] ;  /* 0x01a00000c314783b */ /* 0x000f220000004200 */
[----:B------:R-:W-:Y:S02]  /*168f0*/  IMAD.MOV.U32 R236, RZ, RZ, R130 ;  /* 0x000000ffffec7224 */ /* 0x000fe400078e0082 */
[----:B------:R-:W-:-:S04]  /*16900*/  IMAD.MOV.U32 R42, RZ, RZ, R128 ;  /* 0x000000ffff2a7224 */ /* 0x000fc800078e0080 */
[C---:B------:R-:W-:Y:S01]  /*16910*/  HMMA.16816.F32 R68, R8.reuse, R30, R164 ;  /* 0x0000001e0844723c */ /* 0x040fe200000018a4 */
[----:B------:R-:W-:Y:S06]  /*16920*/  LDSM.16.MT88.4 R28, [R196+0x1c000] ;  /* 0x01c00000c41c783b */ /* 0x000fec0000004200 */
[----:B------:R-:W-:Y:S01]  /*16930*/  IMAD.MOV.U32 R167, RZ, RZ, R129 ;  /* 0x000000ffffa77224 */ /* 0x000fe200078e0081 */
[C---:B-1----:R-:W-:Y:S08]  /*16940*/  HMMA.16816.F32 R104, R8.reuse, R16, R104 ;  /* 0x000000100868723c */ /* 0x042ff00000001868 */
[C---:B------:R-:W-:Y:S01]  /*16950*/  HMMA.16816.F32 R128, R8.reuse, R18, R72 ;  /* 0x000000120880723c */ /* 0x040fe20000001848 */
[----:B------:R-:W1:Y:S07]  /*16960*/  LDSM.16.MT88.4 R16, [R193+0x1e000] ;  /* 0x01e00000c110783b */ /* 0x000e6e0000004200 */
[C---:B---3--:R-:W-:Y:S08]  /*16970*/  HMMA.16816.F32 R100, R8.reuse, R12, R100 ;  /* 0x0000000c0864723c */ /* 0x048ff00000001864 */
[----:B------:R-:W-:Y:S01]  /*16980*/  HMMA.16816.F32 R84, R8, R14, R84 ;  /* 0x0000000e0854723c */ /* 0x000fe20000001854 */
[----:B------:R-:W3:Y:S01]  /*16990*/  LDSM.16.MT88.4 R12, [R194+0x1e000] ;  /* 0x01e00000c20c783b */ /* 0x000ee20000004200 */
[----:B------:R-:W-:-:S02]  /*169a0*/  IMAD.MOV.U32 R6, RZ, RZ, R89 ;  /* 0x000000ffff067224 */ /* 0x000fc400078e0059 */
[----:B------:R-:W-:-:S04]  /*169b0*/  IMAD.MOV.U32 R37, RZ, RZ, R88 ;  /* 0x000000ffff257224 */ /* 0x000fc800078e0058 */
[C---:B--2---:R-:W-:Y:S08]  /*169c0*/  HMMA.16816.F32 R52, R8.reuse, R24, R52 ;  /* 0x000000180834723c */ /* 0x044ff00000001834 */
[----:B------:R-:W-:Y:S01]  /*169d0*/  HMMA.16816.F32 R88, R8, R26, R56 ;  /* 0x0000001a0858723c */ /* 0x000fe20000001838 */
[----:B------:R-:W2:Y:S01]  /*169e0*/  LDSM.16.MT88.4 R24, [R195+0x1c000] ;  /* 0x01c00000c318783b */ /* 0x000ea20000004200 */
[----:B------:R-:W-:-:S02]  /*169f0*/  IMAD.MOV.U32 R39, RZ, RZ, R110 ;  /* 0x000000ffff277224 */ /* 0x000fc400078e006e */
[----:B------:R-:W-:Y:S02]  /*16a00*/  IMAD.MOV.U32 R2, RZ, RZ, R111 ;  /* 0x000000ffff027224 */ /* 0x000fe400078e006f */
[----:B------:R-:W-:Y:S02]  /*16a10*/  IMAD.MOV.U32 R38, RZ, RZ, R108 ;  /* 0x000000ffff267224 */ /* 0x000fe400078e006c */
[----:B------:R-:W-:Y:S01]  /*16a20*/  IMAD.MOV.U32 R3, RZ, RZ, R109 ;  /* 0x000000ffff037224 */ /* 0x000fe200078e006d */
[----:B----4-:R-:W-:Y:S01]  /*16a30*/  HMMA.16816.F32 R140, R8, R22, R240 ;  /* 0x00000016088c723c */ /* 0x010fe200000018f0 */
[----:B------:R-:W-:Y:S01]  /*16a40*/  IMAD.MOV.U32 R152, RZ, RZ, R0 ;  /* 0x000000ffff987224 */ /* 0x000fe200078e0000 */
[----:B------:R-:W-:Y:S01]  /*16a50*/  MOV R155, R6 ;  /* 0x00000006009b7202 */ /* 0x000fe20000000f00 */
[----:B------:R-:W-:Y:S01]  /*16a60*/  IMAD.MOV.U32 R153, RZ, RZ, R36 ;  /* 0x000000ffff997224 */ /* 0x000fe200078e0024 */
[----:B------:R-:W-:Y:S01]  /*16a70*/  MOV R161, R169 ;  /* 0x000000a900a17202 */ /* 0x000fe20000000f00 */
[----:B------:R-:W-:Y:S01]  /*16a80*/  IMAD.MOV.U32 R154, RZ, RZ, R37 ;  /* 0x000000ffff9a7224 */ /* 0x000fe200078e0025 */
[----:B------:R-:W-:-:S02]  /*16a90*/  MOV R159, R234 ;  /* 0x000000ea009f7202 */ /* 0x000fc40000000f00 */
[----:B------:R-:W-:Y:S01]  /*16aa0*/  HMMA.16816.F32 R108, R8, R20, R60 ;  /* 0x00000014086c723c */ /* 0x000fe2000000183c */
[----:B------:R-:W4:Y:S01]  /*16ab0*/  LDSM.16.MT88.4 R20, [R196+0x1e000] ;  /* 0x01e00000c414783b */ /* 0x000f220000004200 */
        /* <DEDUP_REMOVED lines=13> */
[----:B------:R-:W-:-:S02]  /*16b90*/  IMAD.MOV.U32 R238, RZ, RZ, R224 ;  /* 0x000000ffffee7224 */ /* 0x000fc400078e00e0 */
[----:B------:R-:W-:Y:S01]  /*16ba0*/  IMAD.MOV.U32 R239, RZ, RZ, R229 ;  /* 0x000000ffffef7224 */ /* 0x000fe200078e00e5 */
[----:B------:R-:W-:Y:S01]  /*16bb0*/  HMMA.16816.F32 R76, R8, R32, R44 ;  /* 0x00000020084c723c */ /* 0x000fe2000000182c */
[----:B------:R-:W-:Y:S02]  /*16bc0*/  IMAD.MOV.U32 R0, RZ, RZ, R233 ;  /* 0x000000ffff007224 */ /* 0x000fe400078e00e9 */
[----:B------:R-:W-:-:S05]  /*16bd0*/  IMAD.MOV.U32 R176, RZ, RZ, R7 ;  /* 0x000000ffffb07224 */ /* 0x000fca00078e0007 */
[C---:B------:R-:W-:Y:S01]  /*16be0*/  HMMA.16816.F32 R64, R8.reuse, R34, R48 ;  /* 0x000000220840723c */ /* 0x040fe20000001830 */
[----:B------:R-:W-:Y:S01]  /*16bf0*/  IMAD.MOV.U32 R39, RZ, RZ, R225 ;  /* 0x000000ffff277224 */ /* 0x000fe200078e00e1 */
[----:B------:R-:W2:Y:S01]  /*16c00*/  LDSM.16.MT88.4 R32, [R195+0x1e000] ;  /* 0x01e00000c320783b */ /* 0x000ea20000004200 */
[----:B------:R-:W-:Y:S02]  /*16c10*/  IMAD.MOV.U32 R2, RZ, RZ, R228 ;  /* 0x000000ffff027224 */ /* 0x000fe400078e00e4 */
[----:B------:R-:W-:Y:S02]  /*16c20*/  IMAD.MOV.U32 R177, RZ, RZ, R135 ;  /* 0x000000ffffb17224 */ /* 0x000fe400078e0087 */
[----:B------:R-:W-:Y:S01]  /*16c30*/  IMAD.MOV.U32 R178, RZ, RZ, R174 ;  /* 0x000000ffffb27224 */ /* 0x000fe200078e00ae */
[----:B-1----:R-:W-:Y:S01]  /*16c40*/  HMMA.16816.F32 R44, R8, R16, R152 ;  /* 0x00000010082c723c */ /* 0x002fe20000001898 */
[----:B------:R-:W-:Y:S02]  /*16c50*/  IMAD.MOV.U32 R179, RZ, RZ, R248 ;  /* 0x000000ffffb37224 */ /* 0x000fe400078e00f8 */
[----:B------:R-:W-:Y:S01]  /*16c60*/  IMAD.MOV.U32 R6, RZ, RZ, R214 ;  /* 0x000000ffff067224 */ /* 0x000fe200078e00d6 */
[----:B------:R-:W-:Y:S01]  /*16c70*/  MOV R182, R251 ;  /* 0x000000fb00b67202 */ /* 0x000fe20000000f00 */
[----:B------:R-:W-:-:S02]  /*16c80*/  IMAD.MOV.U32 R180, RZ, RZ, R136 ;  /* 0x000000ffffb47224 */ /* 0x000fc400078e0088 */
[----:B------:R-:W-:Y:S01]  /*16c90*/  IMAD.MOV.U32 R181, RZ, RZ, R137 ;  /* 0x000000ffffb57224 */ /* 0x000fe200078e0089 */
[C---:B------:R-:W-:Y:S01]  /*16ca0*/  HMMA.16816.F32 R152, R8.reuse, R18, R156 ;  /* 0x000000120898723c */ /* 0x040fe2000000189c */
[----:B------:R-:W-:Y:S01]  /*16cb0*/  IMAD.MOV.U32 R38, RZ, RZ, R39 ;  /* 0x000000ffff267224 */ /* 0x000fe200078e0027 */
[C---:B------:R-:W-:Y:S01]  /*16cc0*/  LOP3.LUT R3, R4.reuse, 0xff, RZ, 0xc0, !PT ;  /* 0x000000ff04037812 */ /* 0x040fe200078ec0ff */
[----:B------:R-:W-:Y:S02]  /*16cd0*/  IMAD.MOV.U32 R39, RZ, RZ, R2 ;  /* 0x000000ffff277224 */ /* 0x000fe400078e0002 */
[----:B------:R-:W-:Y:S01]  /*16ce0*/  IMAD.MOV.U32 R183, RZ, RZ, R250 ;  /* 0x000000ffffb77224 */ /* 0x000fe200078e00fa */
[----:B------:R-:W-:Y:S01]  /*16cf0*/  MOV R37, R227 ;  /* 0x000000e300257202 */ /* 0x000fe20000000f00 */
[----:B------:R-:W-:Y:S01]  /*16d00*/  IMAD.MOV.U32 R36, RZ, RZ, R231 ;  /* 0x000000ffff247224 */ /* 0x000fe200078e00e7 */
[C---:B---3--:R-:W-:Y:S01]  /*16d10*/  HMMA.16816.F32 R156, R8.reuse, R12, R168 ;  /* 0x0000000c089c723c */ /* 0x048fe200000018a8 */
[----:B------:R-:W-:Y:S01]  /*16d20*/  MOV R7, R215 ;  /* 0x000000d700077202 */ /* 0x000fe20000000f00 */
[----:B------:R-:W-:Y:S01]  /*16d30*/  IMAD.MOV.U32 R43, RZ, RZ, R213 ;  /* 0x000000ffff2b7224 */ /* 0x000fe200078e00d5 */
[----:B------:R-:W-:Y:S01]  /*16d40*/  MOV R164, R218 ;  /* 0x000000da00a47202 */ /* 0x000fe20000000f00 */
[----:B------:R-:W-:Y:S01]  /*16d50*/  IMAD.MOV.U32 R165, RZ, RZ, R217 ;  /* 0x000000ffffa57224 */ /* 0x000fe200078e00d9 */
[----:B------:R-:W-:Y:S02]  /*16d60*/  LDSM.16.MT88.4 R16, [R195+0x18800] ;  /* 0x01880000c310783b */ /* 0x000fe40000004200 */
[----:B------:R-:W-:Y:S01]  /*16d70*/  MOV R168, R0 ;  /* 0x0000000000a87202 */ /* 0x000fe20000000f00 */
[C---:B------:R-:W-:Y:S01]  /*16d80*/  HMMA.16816.F32 R72, R8.reuse, R28, R236 ;  /* 0x0000001c0848723c */ /* 0x040fe200000018ec */
[----:B------:R-:W-:Y:S01]  /*16d90*/  LOP3.LUT R0, R4, 0xffff, RZ, 0xc0, !PT ;  /* 0x0000ffff04007812 */ /* 0x000fe200078ec0ff */
[----:B------:R-:W-:Y:S01]  /*16da0*/  IMAD.MOV.U32 R166, RZ, RZ, R216 ;  /* 0x000000ffffa67224 */ /* 0x000fe200078e00d8 */
[----:B------:R1:W5:Y:S05]  /*16db0*/  LDL.LU R133, [R1+0x200] ;  /* 0x0002000001857983 */ /* 0x00036a0000300800 */
[----:B------:R-:W-:Y:S01]  /*16dc0*/  HMMA.16816.F32 R60, R8, R30, R184 ;  /* 0x0000001e083c723c */ /* 0x000fe200000018b8 */
[----:B------:R-:W-:Y:S01]  /*16dd0*/  LDSM.16.MT88.4 R28, [R193+0x18800] ;  /* 0x01880000c11c783b */ /* 0x000fe20000004200 */
[----:B------:R-:W-:-:S02]  /*16de0*/  SHF.R.U32.HI R2, RZ, 0x8, R0 ;  /* 0x00000008ff027819 */ /* 0x000fc40000011600 */
[----:B------:R-:W-:Y:S01]  /*16df0*/  LOP3.LUT R0, R5, R249, R40, 0x96, !PT ;  /* 0x000000f905007212 */ /* 0x000fe200078e9628 */
[----:B------:R-:W-:Y:S01]  /*16e00*/  IMAD.MOV.U32 R248, RZ, RZ, R220 ;  /* 0x000000fffff87224 */ /* 0x000fe200078e00dc */
[----:B------:R-:W-:Y:S01]  /*16e10*/  PRMT R13, R3, 0x5410, R2 ;  /* 0x00005410030d7816 */ /* 0x000fe20000000002 */
[----:B------:R-:W-:Y:S01]  /*16e20*/  IMAD.MOV.U32 R135, RZ, RZ, R232 ;  /* 0x000000ffff877224 */ /* 0x000fe200078e00e8 */
[----:B--2---:R-:W-:Y:S01]  /*16e30*/  HMMA.16816.F32 R56, R8, R26, R176 ;  /* 0x0000001a0838723c */ /* 0x004fe200000018b0 */
[----:B------:R-:W-:Y:S01]  /*16e40*/  LOP3.LUT R2, R0, 0xffff, RZ, 0xc0, !PT ;  /* 0x0000ffff00027812 */ /* 0x000fe200078ec0ff */
[----:B------:R-:W-:Y:S01]  /*16e50*/  IMAD.MOV.U32 R174, RZ, RZ, R226 ;  /* 0x000000ffffae7224 */ /* 0x000fe200078e00e2 */
[----:B------:R-:W-:-:S05]  /*16e60*/  SHF.R.U32.HI R12, RZ, 0x18, R4 ;  /* 0x00000018ff0c7819 */ /* 0x000fca0000011604 */
[C---:B------:R-:W-:Y:S01]  /*16e70*/  HMMA.16816.F32 R160, R8.reuse, R14, R160 ;  /* 0x0000000e08a0723c */ /* 0x040fe200000018a0 */
[----:B------:R-:W-:Y:S01]  /*16e80*/  MOV R179, R7 ;  /* 0x0000000700b37202 */ /* 0x000fe20000000f00 */
[----:B------:R-:W-:Y:S01]  /*16e90*/  IMAD.MOV.U32 R178, RZ, RZ, R6 ;  /* 0x000000ffffb27224 */ /* 0x000fe200078e0006 */
[----:B------:R-:W-:Y:S01]  /*16ea0*/  SHF.R.U32.HI R7, RZ, 0x10, R4 ;  /* 0x00000010ff077819 */ /* 0x000fe20000011604 */
[----:B------:R-:W-:Y:S01]  /*16eb0*/  IMAD.MOV.U32 R223, RZ, RZ, R230 ;  /* 0x000000ffffdf7224 */ /* 0x000fe200078e00e6 */
[----:B------:R-:W-:Y:S01]  /*16ec0*/  LOP3.LUT R6, R0, 0xff, RZ, 0xc0, !PT ;  /* 0x000000ff00067812 */ /* 0x000fe200078ec0ff */
[----:B------:R1:W5:Y:S01]  /*16ed0*/  LDL.LU R224, [R1+0x1fc] ;  /* 0x0001fc0001e07983 */ /* 0x0003620000300800 */
[--C-:B------:R-:W-:Y:S02]  /*16ee0*/  SHF.R.U32.HI R4, RZ, 0x10, R0.reuse ;  /* 0x00000010ff047819 */ /* 0x100fe40000011600 */
[----:B------:R-:W-:Y:S01]  /*16ef0*/  SHF.R.U32.HI R5, RZ, 0x18, R0 ;  /* 0x00000018ff057819 */ /* 0x000fe20000011600 */
[C---:B------:R-:W-:Y:S01]  /*16f00*/  HMMA.16816.F32 R48, R8.reuse, R24, R180 ;  /* 0x000000180830723c */ /* 0x040fe200000018b4 */
[----:B------:R-:W-:Y:S01]  /*16f10*/  SHF.R.U32.HI R0, RZ, 0x8, R2 ;  /* 0x00000008ff007819 */ /* 0x000fe20000011602 */
[----:B------:R-:W-:Y:S01]  /*16f20*/  IMAD.MOV.U32 R171, RZ, RZ, R248 ;  /* 0x000000ffffab7224 */ /* 0x000fe200078e00f8 */
[----:B------:R-:W-:Y:S01]  /*16f30*/  LOP3.LUT R3, R7, 0xff, RZ, 0xc0, !PT ;  /* 0x000000ff07037812 */ /* 0x000fe200078ec0ff */
[----:B------:R-:W-:Y:S01]  /*16f40*/  IMAD.MOV.U32 R169, RZ, RZ, R135 ;  /* 0x000000ffffa97224 */ /* 0x000fe200078e0087 */
[----:B------:R-:W-:Y:S01]  /*16f50*/  PRMT R0, R6, 0x5410, R0 ;  /* 0x0000541006007816 */ /* 0x000fe20000000000 */
[----:B------:R-:W-:Y:S01]  /*16f60*/  IMAD.MOV.U32 R170, RZ, RZ, R174 ;  /* 0x000000ffffaa7224 */ /* 0x000fe200078e00ae */
[----:B------:R-:W-:Y:S01]  /*16f70*/  LOP3.LUT R2, R4, 0xff, RZ, 0xc0, !PT ;  /* 0x000000ff04027812 */ /* 0x000fe200078ec0ff */
[C---:B----4-:R-:W-:Y:S01]  /*16f80*/  HMMA.16816.F32 R164, R8.reuse, R20, R164 ;  /* 0x0000001408a4723c */ /* 0x050fe200000018a4 */
[----:B------:R-:W-:Y:S01]  /*16f90*/  PRMT R7, R3, 0x5410, R12 ;  /* 0x0000541003077816 */ /* 0x000fe2000000000c */
[--C-:B------:R-:W-:Y:S01]  /*16fa0*/  HSET2.LE.AND R0, R0, R134.reuse, PT ;  /* 0x0000008600007233 */ /* 0x100fe20003803000 */
[----:B------:R-:W-:Y:S01]  /*16fb0*/  PRMT R2, R2, 0x5410, R5 ;  /* 0x0000541002027816 */ /* 0x000fe20000000005 */
[----:B------:R-:W-:Y:S01]  /*16fc0*/  IMAD.MOV.U32 R248, RZ, RZ, R43 ;  /* 0x000000fffff87224 */ /* 0x000fe200078e002b */
[--C-:B------:R-:W-:Y:S01]  /*16fd0*/  HSET2.LE.AND R3, R13, R134.reuse, PT ;  /* 0x000000860d037233 */ /* 0x100fe20003803000 */
[----:B------:R-:W-:Y:S01]  /*16fe0*/  IMAD.MOV.U32 R180, RZ, RZ, R42 ;  /* 0x000000ffffb47224 */ /* 0x000fe200078e002a */
[----:B------:R-:W-:Y:S01]  /*16ff0*/  LOP3.LUT R4, R175, R0, RZ, 0xc0, !PT ;  /* 0x00000000af047212 */ /* 0x000fe200078ec0ff */
[--C-:B------:R-:W-:Y:S01]  /*17000*/  HSET2.LE.AND R2, R2, R134.reuse, PT ;  /* 0x0000008602027233 */ /* 0x100fe20003803000 */
[----:B------:R-:W-:Y:S01]  /*17010*/  HMMA.16816.F32 R40, R8, R22, R36 ;  /* 0x000000160828723c */ /* 0x000fe20000001824 */
[----:B------:R-:W-:Y:S01]  /*17020*/  HSET2.LE.AND R0, R7, R134, PT ;  /* 0x0000008607007233 */ /* 0x000fe20003803000 */
[----:B------:R-:W2:Y:S01]  /*17030*/  LDSM.16.MT88.4 R36, [R194+0x18800] ;  /* 0x01880000c224783b */ /* 0x000ea20000004200 */
[----:B------:R-:W-:Y:S01]  /*17040*/  IMAD.MOV.U32 R181, RZ, RZ, R212 ;  /* 0x000000ffffb57224 */ /* 0x000fe200078e00d4 */
[----:B------:R-:W-:Y:S01]  /*17050*/  MOV R183, R210 ;  /* 0x000000d200b77202 */ /* 0x000fe20000000f00 */
[----:B------:R-:W-:Y:S01]  /*17060*/  IMAD.MOV.U32 R182, RZ, RZ, R211 ;  /* 0x000000ffffb67224 */ /* 0x000fe200078e00d3 */
[----:B------:R-:W-:Y:S01]  /*17070*/  LOP3.LUT R5, R173, R2, RZ, 0xc0, !PT ;  /* 0x00000002ad057212 */ /* 0x000fe200078ec0ff */
[----:B------:R-:W-:Y:S01]  /*17080*/  LDSM.16.MT88.4 R24, [R196+0x18800] ;  /* 0x01880000c418783b */ /* 0x000fe20000004200 */
[----:B------:R-:W-:-:S02]  /*17090*/  LOP3.LUT R6, R219, R3, RZ, 0xc0, !PT ;  /* 0x00000003db067212 */ /* 0x000fc400078ec0ff */
[----:B------:R-:W-:Y:S01]  /*170a0*/  LOP3.LUT R7, R222, R0, RZ, 0xc0, !PT ;  /* 0x00000000de077212 */ /* 0x000fe200078ec0ff */
[C---:B------:R-:W-:Y:S01]  /*170b0*/  HMMA.16816.F32 R168, R8.reuse, R32, R168 ;  /* 0x0000002008a8723c */ /* 0x040fe200000018a8 */
[----:B------:R-:W-:Y:S01]  /*170c0*/  IMAD.MOV.U32 R174, RZ, RZ, R248 ;  /* 0x000000ffffae7224 */ /* 0x000fe200078e00f8 */
[----:B------:R-:W3:Y:S04]  /*170d0*/  LDSM.16.MT88.4 R12, [R193+0x1a800] ;  /* 0x01a80000c10c783b */ /* 0x000ee80000004200 */
[----:B------:R1:W5:Y:S02]  /*170e0*/  LDL.LU R229, [R1+0x1f8] ;  /* 0x0001f80001e57983 */ /* 0x0003640000300800 */
[----:B------:R-:W-:Y:S08]  /*170f0*/  HMMA.16816.F32 R180, R8, R34, R180 ;  /* 0x0000002208b4723c */ /* 0x000ff000000018b4 */
[----:B--2---:R-:W-:Y:S01]  /*17100*/  HMMA.16816.F32 R20, R4, R36, R124 ;  /* 0x000000240414723c */ /* 0x004fe2000000187c */
[----:B------:R-:W-:-:S07]  /*17110*/  IMAD.MOV.U32 R248, RZ, RZ, R205 ;  /* 0x000000fffff87224 */ /* 0x000fce00078e00cd */
[C---:B------:R-:W-:Y:S01]  /*17120*/  HMMA.16816.F32 R184, R4.reuse, R18, R96 ;  /* 0x0000001204b8723c */ /* 0x040fe20000001860 */
[----:B------:R-:W-:Y:S01]  /*17130*/  MOV R2, R174 ;  /* 0x000000ae00027202 */ /* 0x000fe20000000f00 */
[----:B------:R1:W5:Y:S06]  /*17140*/  LDL.LU R230, [R1+0x1f4] ;  /* 0x0001f40001e67983 */ /* 0x00036c0000300800 */
[C---:B------:R-:W-:Y:S08]  /*17150*/  HMMA.16816.F32 R8, R4.reuse, R28, R80 ;  /* 0x0000001c0408723c */ /* 0x040ff00000001850 */
[----:B------:R-:W-:Y:S01]  /*17160*/  HMMA.16816.F32 R32, R4, R38, R148 ;  /* 0x000000260420723c */ /* 0x000fe20000001894 */
[----:B------:R-:W-:Y:S01]  /*17170*/  IMAD.MOV.U32 R37, RZ, RZ, R21 ;  /* 0x000000ffff257224 */ /* 0x000fe200078e0015 */
[----:B------:R1:W5:Y:S01]  /*17180*/  LDL.LU R231, [R1+0x1f0] ;  /* 0x0001f00001e77983 */ /* 0x0003620000300800 */
[----:B------:R-:W-:-:S02]  /*17190*/  IMAD.MOV.U32 R82, RZ, RZ, R20 ;  /* 0x000000ffff527224 */ /* 0x000fc400078e0014 */
[----:B------:R-:W-:Y:S01]  /*171a0*/  IMAD.MOV.U32 R36, RZ, RZ, R22 ;  /* 0x000000ffff247224 */ /* 0x000fe200078e0016 */
[----:B------:R1:W5:Y:S01]  /*171b0*/  LDL.LU R227, [R1+0x1ec] ;  /* 0x0001ec0001e37983 */ /* 0x0003620000300800 */
[----:B------:R-:W-:-:S03]  /*171c0*/  IMAD.MOV.U32 R205, RZ, RZ, R23 ;  /* 0x000000ffffcd7224 */ /* 0x000fc600078e0017 */
[----:B------:R-:W2:Y:S01]  /*171d0*/  LDSM.16.MT88.4 R20, [R196+0x1a800] ;  /* 0x01a80000c414783b */ /* 0x000ea20000004200 */
[----:B------:R-:W-:Y:S02]  /*171e0*/  IMAD.MOV.U32 R126, RZ, RZ, R178 ;  /* 0x000000ffff7e7224 */ /* 0x000fe400078e00b2 */
[----:B------:R-:W-:Y:S01]  /*171f0*/  IMAD.MOV.U32 R127, RZ, RZ, R179 ;  /* 0x000000ffff7f7224 */ /* 0x000fe200078e00b3 */
[C---:B---3--:R-:W-:Y:S01]  /*17200*/  HMMA.16816.F32 R236, R4.reuse, R14, R92 ;  /* 0x0000000e04ec723c */ /* 0x048fe2000000185c */
[----:B------:R-:W-:Y:S01]  /*17210*/  IMAD.MOV.U32 R83, RZ, RZ, R223 ;  /* 0x000000ffff537224 */ /* 0x000fe200078e00df */
[----:B------:R-:W-:Y:S01]  /*17220*/  MOV R0, R8 ;  /* 0x0000000800007202 */ /* 0x000fe20000000f00 */
[----:B------:R-:W-:Y:S01]  /*17230*/  IMAD.MOV.U32 R81, RZ, RZ, R9 ;  /* 0x000000ffff517224 */ /* 0x000fe200078e0009 */
[----:B------:R1:W5:Y:S01]  /*17240*/  LDL.LU R225, [R1+0x1e8] ;  /* 0x0001e80001e17983 */ /* 0x0003620000300800 */
[----:B------:R-:W-:Y:S02]  /*17250*/  IMAD.MOV.U32 R80, RZ, RZ, R10 ;  /* 0x000000ffff507224 */ /* 0x000fe400078e000a */
[----:B------:R-:W-:Y:S01]  /*17260*/  IMAD.MOV.U32 R3, RZ, RZ, R11 ;  /* 0x000000ffff037224 */ /* 0x000fe200078e000b */
[----:B------:R1:W5:Y:S01]  /*17270*/  LDL.LU R228, [R1+0x1e4] ;  /* 0x0001e40001e47983 */ /* 0x0003620000300800 */
[C---:B------:R-:W-:Y:S01]  /*17280*/  HMMA.16816.F32 R8, R4.reuse, R30, R68 ;  /* 0x0000001e0408723c */ /* 0x040fe20000001844 */
[----:B------:R-:W-:Y:S01]  /*17290*/  MOV R125, R34 ;  /* 0x00000022007d7202 */ /* 0x000fe20000000f00 */
[----:B------:R-:W-:Y:S01]  /*172a0*/  IMAD.MOV.U32 R124, RZ, RZ, R35 ;  /* 0x000000ffff7c7224 */ /* 0x000fe200078e0023 */
[----:B------:R1:W5:Y:S05]  /*172b0*/  LDL.LU R136, [R1+0x1e0] ;  /* 0x0001e00001887983 */ /* 0x00036a0000300800 */
[----:B------:R-:W-:Y:S11]  /*172c0*/  HMMA.16816.F32 R68, R4, R24, R120 ;  /* 0x000000180444723c */ /* 0x000ff60000001878 */
[----:B------:R-:W-:Y:S05]  /*172d0*/  @!UPT UIADD3 URZ, URZ, URZ, URZ ;  /* 0x0000003f3f3ff290 */ /* 0x000fea000fffe03f */
[----:B------:R-:W-:Y:S01]  /*172e0*/  IMAD.MOV.U32 R31, RZ, RZ, R11 ;  /* 0x000000ffff1f7224 */ /* 0x000fe200078e000b */
[----:B------:R-:W-:Y:S01]  /*172f0*/  MOV R28, R10 ;  /* 0x0000000a001c7202 */ /* 0x000fe20000000f00 */
[----:B------:R-:W-:Y:S02]  /*17300*/  IMAD.MOV.U32 R30, RZ, RZ, R8 ;  /* 0x000000ffff1e7224 */ /* 0x000fe400078e0008 */
[----:B------:R-:W-:Y:S02]  /*17310*/  IMAD.MOV.U32 R29, RZ, RZ, R9 ;  /* 0x000000ffff1d7224 */ /* 0x000fe400078e0009 */
[----:B------:R-:W-:Y:S01]  /*17320*/  IMAD.MOV.U32 R39, RZ, RZ, R32 ;  /* 0x000000ffff277224 */ /* 0x000fe200078e0020 */
[----:B------:R-:W3:Y:S01]  /*17330*/  LDSM.16.MT88.4 R8, [R194+0x1a800] ;  /* 0x01a80000c208783b */ /* 0x000ee20000004200 */
[----:B------:R-:W-:Y:S02]  /*17340*/  IMAD.MOV.U32 R121, RZ, RZ, R31 ;  /* 0x000000ffff797224 */ /* 0x000fe400078e001f */
[----:B------:R-:W-:-:S02]  /*17350*/  IMAD.MOV.U32 R122, RZ, RZ, R30 ;  /* 0x000000ffff7a7224 */ /* 0x000fc400078e001e */
[----:B------:R-:W-:Y:S01]  /*17360*/  IMAD.MOV.U32 R38, RZ, RZ, R33 ;  /* 0x000000ffff267224 */ /* 0x000fe200078e0021 */
[C---:B--2---:R-:W-:Y:S01]  /*17370*/  HMMA.16816.F32 R176, R4.reuse, R20, R52 ;  /* 0x0000001404b0723c */ /* 0x044fe20000001834 */
[----:B------:R-:W-:Y:S01]  /*17380*/  IMAD.MOV.U32 R123, RZ, RZ, R29 ;  /* 0x000000ffff7b7224 */ /* 0x000fe200078e001d */
[----:B------:R-:W-:Y:S01]  /*17390*/  MOV R95, R124 ;  /* 0x0000007c005f7202 */ /* 0x000fe20000000f00 */
[----:B------:R-:W-:Y:S01]  /*173a0*/  IMAD.MOV.U32 R120, RZ, RZ, R28 ;  /* 0x000000ffff787224 */ /* 0x000fe200078e001c */
[----:B------:R1:W5:Y:S04]  /*173b0*/  LDL.LU R137, [R1+0x1dc] ;  /* 0x0001dc0001897983 */ /* 0x0003680000300800 */
[----:B------:R-:W2:Y:S01]  /*173c0*/  LDSM.16.MT88.4 R28, [R195+0x1a800] ;  /* 0x01a80000c31c783b */ /* 0x000ea20000004200 */
[----:B------:R-:W-:Y:S01]  /*173d0*/  HMMA.16816.F32 R24, R4, R26, R144 ;  /* 0x0000001a0418723c */ /* 0x000fe20000001890 */
[----:B------:R-:W-:Y:S01]  /*173e0*/  IMAD.MOV.U32 R35, RZ, RZ, R69 ;  /* 0x000000ffff237224 */ /* 0x000fe200078e0045 */
[----:B------:R-:W-:Y:S01]  /*173f0*/  MOV R34, R70 ;  /* 0x0000004600227202 */ /* 0x000fe20000000f00 */
[----:B------:R-:W-:Y:S01]  /*17400*/  IMAD.MOV.U32 R33, RZ, RZ, R71 ;  /* 0x000000ffff217224 */ /* 0x000fe200078e0047 */
[----:B------:R1:W5:Y:S01]  /*17410*/  LDL.LU R251, [R1+0x1d8] ;  /* 0x0001d80001fb7983 */ /* 0x0003620000300800 */
[----:B------:R-:W-:-:S03]  /*17420*/  IMAD.MOV.U32 R32, RZ, RZ, R68 ;  /* 0x000000ffff207224 */ /* 0x000fc600078e0044 */
[C---:B------:R-:W-:Y:S01]  /*17430*/  HMMA.16816.F32 R144, R4.reuse, R16, R116 ;  /* 0x000000100490723c */ /* 0x040fe20000001874 */
[----:B------:R-:W4:Y:S07]  /*17440*/  LDSM.16.MT88.4 R16, [R194+0x1c800] ;  /* 0x01c80000c210783b */ /* 0x000f2e0000004200 */
[C---:B---3--:R-:W-:Y:S08]  /*17450*/  HMMA.16816.F32 R148, R4.reuse, R8, R76 ;  /* 0x000000080494723c */ /* 0x048ff0000000184c */
[----:B------:R-:W-:Y:S01]  /*17460*/  MOV R71, R25 ;  /* 0x0000001900477202 */ /* 0x000fe20000000f00 */
[----:B------:R-:W-:Y:S01]  /*17470*/  IMAD.MOV.U32 R70, RZ, RZ, R26 ;  /* 0x000000ffff467224 */ /* 0x000fe200078e001a */
[----:B------:R-:W-:Y:S01]  /*17480*/  HMMA.16816.F32 R240, R4, R10, R64 ;  /* 0x0000000a04f0723c */ /* 0x000fe20000001840 */
[----:B------:R-:W-:Y:S01]  /*17490*/  IMAD.MOV.U32 R69, RZ, RZ, R27 ;  /* 0x000000ffff457224 */ /* 0x000fe200078e001b */
[----:B------:R-:W-:Y:S01]  /*174a0*/  LDSM.16.MT88.4 R8, [R195+0x1c800] ;  /* 0x01c80000c308783b */ /* 0x000fe20000004200 */
[----:B------:R-:W-:-:S03]  /*174b0*/  IMAD.MOV.U32 R68, RZ, RZ, R24 ;  /* 0x000000ffff447224 */ /* 0x000fc600078e0018 */
[----:B------:R-:W3:Y:S02]  /*174c0*/  LDSM.16.MT88.4 R24, [R193+0x1c800] ;  /* 0x01c80000c118783b */ /* 0x000ee40000004200 */
[C---:B--2---:R-:W-:Y:S01]  /*174d0*/  HMMA.16816.F32 R64, R4.reuse, R28, R108 ;  /* 0x0000001c0440723c */ /* 0x044fe2000000186c */
[----:B------:R-:W-:Y:S01]  /*174e0*/  MOV R53, R176 ;  /* 0x000000b000357202 */ /* 0x000fe20000000f00 */
[----:B------:R-:W-:Y:S01]  /*174f0*/  IMAD.MOV.U32 R52, RZ, RZ, R177 ;  /* 0x000000ffff347224 */ /* 0x000fe200078e00b1 */
[----:B------:R1:W5:Y:S05]  /*17500*/  LDL.LU R250, [R1+0x1d4] ;  /* 0x0001d40001fa7983 */ /* 0x00036a0000300800 */
[----:B------:R-:W-:Y:S01]  /*17510*/  HMMA.16816.F32 R116, R4, R12, R112 ;  /* 0x0000000c0474723c */ /* 0x000fe20000001870 */
[----:B------:R-:W2:Y:S01]  /*17520*/  LDSM.16.MT88.4 R12, [R196+0x1c800] ;  /* 0x01c80000c40c783b */ /* 0x000ea20000004200 */
[----:B------:R-:W-:-:S02]  /*17530*/  IMAD.MOV.U32 R174, RZ, RZ, R178 ;  /* 0x000000ffffae7224 */ /* 0x000fc400078e00b2 */
[----:B------:R-:W-:Y:S01]  /*17540*/  IMAD.MOV.U32 R175, RZ, RZ, R179 ;  /* 0x000000ffffaf7224 */ /* 0x000fe200078e00b3 */
[----:B------:R1:W5:Y:S03]  /*17550*/  LDL.LU R245, [R1+0x1d0] ;  /* 0x0001d00001f57983 */ /* 0x0003660000300800 */
[C---:B------:R-:W-:Y:S01]  /*17560*/  HMMA.16816.F32 R28, R4.reuse, R30, R140 ;  /* 0x0000001e041c723c */ /* 0x040fe2000000188c */
        /* <DEDUP_REMOVED lines=8> */
[----:B------:R-:W-:Y:S01]  /*175f0*/  MOV R64, R122 ;  /* 0x0000007a00407202 */ /* 0x000fe20000000f00 */
[----:B------:R-:W-:-:S02]  /*17600*/  IMAD.MOV.U32 R79, RZ, RZ, R127 ;  /* 0x000000ffff4f7224 */ /* 0x000fc400078e007f */
[----:B------:R-:W-:Y:S02]  /*17610*/  IMAD.MOV.U32 R94, RZ, RZ, R125 ;  /* 0x000000ffff5e7224 */ /* 0x000fe400078e007d */
[----:B------:R-:W-:Y:S01]  /*17620*/  IMAD.MOV.U32 R38, RZ, RZ, R0 ;  /* 0x000000ffff267224 */ /* 0x000fe200078e0000 */
[C---:B----4-:R-:W-:Y:S01]  /*17630*/  HMMA.16816.F32 R124, R4.reuse, R16, R100 ;  /* 0x00000010047c723c */ /* 0x050fe20000001864 */
[----:B------:R-:W-:Y:S02]  /*17640*/  IMAD.MOV.U32 R91, RZ, RZ, R123 ;  /* 0x000000ffff5b7224 */ /* 0x000fe400078e007b */
[----:B------:R-:W-:Y:S01]  /*17650*/  IMAD.MOV.U32 R219, RZ, RZ, R66 ;  /* 0x000000ffffdb7224 */ /* 0x000fe200078e0042 */
[----:B------:R-:W-:Y:S01]  /*17660*/  LOP3.LUT R2, R191, R2, R78, 0x96, !PT ;  /* 0x00000002bf027212 */ /* 0x000fe200078e964e */
[----:B------:R-:W-:Y:S01]  /*17670*/  IMAD.MOV.U32 R66, RZ, RZ, R37 ;  /* 0x000000ffff427224 */ /* 0x000fe200078e0025 */
[----:B------:R-:W4:Y:S02]  /*17680*/  LDSM.16.MT88.4 R20, [R193+0x1e800] ;  /* 0x01e80000c114783b */ /* 0x000f240000004200 */
[----:B------:R-:W-:Y:S01]  /*17690*/  IMAD.MOV.U32 R0, RZ, RZ, R28 ;  /* 0x000000ffff007224 */ /* 0x000fe200078e001c */
[----:B------:R-:W-:Y:S01]  /*176a0*/  HMMA.16816.F32 R120, R4, R18, R84 ;  /* 0x000000120478723c */ /* 0x000fe20000001854 */
[----:B------:R-:W-:Y:S01]  /*176b0*/  LDSM.16.MT88.4 R16, [R196+0x1e800] ;  /* 0x01e80000c410783b */ /* 0x000fe20000004200 */
[----:B------:R-:W-:-:S02]  /*176c0*/  IMAD.MOV.U32 R37, RZ, RZ, R3 ;  /* 0x000000ffff257224 */ /* 0x000fc400078e0003 */
[----:B------:R-:W-:Y:S01]  /*176d0*/  IMAD.MOV.U32 R3, RZ, RZ, R29 ;  /* 0x000000ffff037224 */ /* 0x000fe200078e001d */
[----:B------:R-:W-:-:S03]  /*176e0*/  MOV R222, R65 ;  /* 0x0000004100de7202 */ /* 0x000fc60000000f00 */
[C---:B---3--:R-:W-:Y:S01]  /*176f0*/  HMMA.16816.F32 R140, R4.reuse, R24, R104 ;  /* 0x00000018048c723c */ /* 0x048fe20000001868 */
[----:B------:R-:W-:Y:S01]  /*17700*/  IMAD.MOV.U32 R135, RZ, RZ, R67 ;  /* 0x000000ffff877224 */ /* 0x000fe200078e0043 */
[----:B------:R1:W5:Y:S05]  /*17710*/  LDL.LU R234, [R1+0x1c4] ;  /* 0x0001c40001ea7983 */ /* 0x00036a0000300800 */
[----:B------:R-:W-:Y:S01]  /*17720*/  IMAD.MOV.U32 R25, RZ, RZ, R0 ;  /* 0x000000ffff197224 */ /* 0x000fe200078e0000 */
[----:B------:R-:W-:Y:S01]  /*17730*/  LOP3.LUT R0, R139, R209, R190, 0x96, !PT ;  /* 0x000000d18b007212 */ /* 0x000fe200078e96be */
[----:B------:R-:W-:Y:S01]  /*17740*/  IMAD.MOV.U32 R24, RZ, RZ, R3 ;  /* 0x000000ffff187224 */ /* 0x000fe200078e0003 */
[C---:B------:R-:W-:Y:S01]  /*17750*/  HMMA.16816.F32 R104, R4.reuse, R8, R48 ;  /* 0x000000080468723c */ /* 0x040fe20000001830 */
[----:B------:R-:W-:Y:S01]  /*17760*/  IMAD.WIDE.U32 R2, R2, -0x2daee0ad, RZ ;  /* 0xd2511f5302027825 */ /* 0x000fe200078e00ff */
[----:B------:R-:W-:Y:S01]  /*17770*/  MOV R88, R246 ;  /* 0x000000f600587202 */ /* 0x000fe20000000f00 */
[----:B------:R1:W5:Y:S04]  /*17780*/  LDL.LU R233, [R1+0x1c0] ;  /* 0x0001c00001e97983 */ /* 0x0003680000300800 */
[----:B------:R-:W-:Y:S01]  /*17790*/  IMAD.WIDE.U32 R8, R0, -0x2daee0ad, RZ ;  /* 0xd2511f5300087825 */ /* 0x000fe200078e00ff */
[----:B------:R-:W-:Y:S01]  /*177a0*/  LOP3.LUT R3, R3, R208, R172, 0x96, !PT ;  /* 0x000000d003037212 */ /* 0x000fe200078e96ac */
[----:B--2---:R-:W-:Y:S02]  /*177b0*/  HMMA.16816.F32 R112, R4, R12, R72 ;  /* 0x0000000c0470723c */ /* 0x004fe40000001848 */
[----:B------:R-:W-:Y:S01]  /*177c0*/  IMAD.MOV.U32 R89, RZ, RZ, R248 ;  /* 0x000000ffff597224 */ /* 0x000fe200078e00f8 */
[----:B------:R-:W-:Y:S01]  /*177d0*/  LOP3.LUT R0, R9, R207, R2, 0x96, !PT ;  /* 0x000000cf09007212 */ /* 0x000fe200078e9602 */
[----:B------:R-:W-:-:S04]  /*177e0*/  IMAD.WIDE.U32 R2, R3, -0x326172a9, RZ ;  /* 0xcd9e8d5703027825 */ /* 0x000fc800078e00ff */
[----:B------:R-:W-:Y:S01]  /*177f0*/  IMAD.MOV.U32 R90, RZ, RZ, R83 ;  /* 0x000000ffff5a7224 */ /* 0x000fe200078e0053 */
[----:B------:R-:W-:Y:S01]  /*17800*/  HMMA.16816.F32 R128, R4, R26, R128 ;  /* 0x0000001a0480723c */ /* 0x000fe20000001880 */
[----:B------:R-:W-:Y:S01]  /*17810*/  IMAD.MOV.U32 R86, RZ, RZ, R89 ;  /* 0x000000ffff567224 */ /* 0x000fe200078e0059 */
[----:B------:R-:W-:Y:S01]  /*17820*/  MOV R102, R25 ;  /* 0x0000001900667202 */ /* 0x000fe20000000f00 */
[----:B------:R-:W-:Y:S01]  /*17830*/  IMAD.WIDE.U32 R12, R0, -0x326172a9, RZ ;  /* 0xcd9e8d57000c7825 */ /* 0x000fe200078e00ff */
[----:B------:R-:W-:Y:S01]  /*17840*/  MOV R248, R30 ;  /* 0x0000001e00f87202 */ /* 0x000fe20000000f00 */
[----:B------:R1:W5:Y:S01]  /*17850*/  LDL.LU R232, [R1+0x1bc] ;  /* 0x0001bc0001e87983 */ /* 0x0003620000300800 */
[----:B------:R-:W-:Y:S01]  /*17860*/  LOP3.LUT R3, R3, R206, R138, 0x96, !PT ;  /* 0x000000ce03037212 */ /* 0x000fe200078e968a */
[----:B------:R-:W-:Y:S01]  /*17870*/  IMAD.MOV.U32 R100, RZ, RZ, R88 ;  /* 0x000000ffff647224 */ /* 0x000fe200078e0058 */
[----:B------:R-:W-:Y:S01]  /*17880*/  LOP3.LUT R0, R13, R86, R2, 0x96, !PT ;  /* 0x000000560d007212 */ /* 0x000fe200078e9602 */
[----:B------:R-:W-:-:S02]  /*17890*/  IMAD.MOV.U32 R246, RZ, RZ, R31 ;  /* 0x000000fffff67224 */ /* 0x000fc400078e001f */
[----:B------:R-:W-:Y:S01]  /*178a0*/  IMAD.MOV.U32 R27, RZ, RZ, R70 ;  /* 0x000000ffff1b7224 */ /* 0x000fe200078e0046 */
[----:B------:R-:W2:Y:S01]  /*178b0*/  LDSM.16.MT88.4 R28, [R194+0x1e800] ;  /* 0x01e80000c21c783b */ /* 0x000ea20000004200 */
[----:B------:R-:W-:Y:S02]  /*178c0*/  IMAD.MOV.U32 R88, RZ, RZ, R64 ;  /* 0x000000ffff587224 */ /* 0x000fe400078e0040 */
[----:B------:R-:W-:Y:S01]  /*178d0*/  IMAD.MOV.U32 R87, RZ, RZ, R90 ;  /* 0x000000ffff577224 */ /* 0x000fe200078e005a */
[----:B------:R-:W-:Y:S01]  /*178e0*/  MOV R90, R54 ;  /* 0x00000036005a7202 */ /* 0x000fe20000000f00 */
[----:B------:R-:W-:Y:S01]  /*178f0*/  IMAD.MOV.U32 R89, RZ, RZ, R91 ;  /* 0x000000ffff597224 */ /* 0x000fe200078e005b */
[----:B------:R-:W-:Y:S01]  /*17900*/  MOV R25, R32 ;  /* 0x0000002000197202 */ /* 0x000fe20000000f00 */
[----:B------:R-:W-:Y:S01]  /*17910*/  IMAD.MOV.U32 R64, RZ, RZ, R33 ;  /* 0x000000ffff407224 */ /* 0x000fe200078e0021 */
[----:B------:R-:W-:Y:S01]  /*17920*/  HMMA.16816.F32 R96, R4, R10, R56 ;  /* 0x0000000a0460723c */ /* 0x000fe20000001838 */
[----:B------:R-:W-:Y:S01]  /*17930*/  IMAD.MOV.U32 R91, RZ, RZ, R55 ;  /* 0x000000ffff5b7224 */ /* 0x000fe200078e0037 */
[----:B------:R1:W5:Y:S01]  /*17940*/  LDL.LU R226, [R1+0x1b8] ;  /* 0x0001b80001e27983 */ /* 0x0003620000300800 */
[----:B------:R-:W-:-:S02]  /*17950*/  IMAD.MOV.U32 R65, RZ, RZ, R82 ;  /* 0x000000ffff417224 */ /* 0x000fc400078e0052 */
[----:B------:R-:W-:Y:S01]  /*17960*/  IMAD.MOV.U32 R54, RZ, RZ, R35 ;  /* 0x000000ffff367224 */ /* 0x000fe200078e0023 */
[----:B------:R-:W-:Y:S01]  /*17970*/  MOV R86, R27 ;  /* 0x0000001b00567202 */ /* 0x000fe20000000f00 */
[----:B------:R-:W-:Y:S02]  /*17980*/  IMAD.MOV.U32 R55, RZ, RZ, R34 ;  /* 0x000000ffff377224 */ /* 0x000fe400078e0022 */
[----:B------:R-:W-:Y:S01]  /*17990*/  IMAD.MOV.U32 R101, RZ, RZ, R68 ;  /* 0x000000ffff657224 */ /* 0x000fe200078e0044 */
[----:B------:R-:W3:Y:S01]  /*179a0*/  LDSM.16.MT88.4 R32, [R195+0x1e800] ;  /* 0x01e80000c320783b */ /* 0x000ee20000004200 */
[----:B------:R-:W-:Y:S01]  /*179b0*/  IMAD.MOV.U32 R67, RZ, RZ, R36 ;  /* 0x000000ffff437224 */ /* 0x000fe200078e0024 */
[----:B------:R-:W-:Y:S01]  /*179c0*/  MOV R27, R64 ;  /* 0x00000040001b7202 */ /* 0x000fe20000000f00 */
[----:B------:R-:W-:Y:S02]  /*179d0*/  IMAD.MOV.U32 R74, RZ, RZ, R87 ;  /* 0x000000ffff4a7224 */ /* 0x000fe400078e0057 */
[----:B------:R-:W-:Y:S01]  /*179e0*/  IMAD.MOV.U32 R92, RZ, RZ, R39 ;  /* 0x000000ffff5c7224 */ /* 0x000fe200078e0027 */
[----:B------:R-:W-:Y:S01]  /*179f0*/  HMMA.16816.F32 R108, R4, R14, R60 ;  /* 0x0000000e046c723c */ /* 0x000fe2000000183c */
[----:B------:R-:W-:Y:S01]  /*17a00*/  IMAD.WIDE.U32 R2, R3, -0x2daee0ad, RZ ;  /* 0xd2511f5303027825 */ /* 0x000fe200078e00ff */
[----:B------:R1:W5:Y:S03]  /*17a10*/  LDL.LU R220, [R1+0x1b4] ;  /* 0x0001b40001dc7983 */ /* 0x0003660000300800 */
[----:B------:R-:W-:-:S04]  /*17a20*/  IMAD.WIDE.U32 R10, R0, -0x2daee0ad, RZ ;  /* 0xd2511f53000a7825 */ /* 0x000fc800078e00ff */
[----:B------:R-:W-:Y:S02]  /*17a30*/  IMAD.MOV.U32 R64, RZ, RZ, R65 ;  /* 0x000000ffff407224 */ /* 0x000fe400078e0041 */
[----:B------:R-:W-:Y:S01]  /*17a40*/  IMAD.MOV.U32 R103, RZ, RZ, R24 ;  /* 0x000000ffff677224 */ /* 0x000fe200078e0018 */
[----:B------:R-:W-:Y:S01]  /*17a50*/  MOV R24, R69 ;  /* 0x0000004500187202 */ /* 0x000fe20000000f00 */
[----:B------:R-:W-:Y:S01]  /*17a60*/  IMAD.MOV.U32 R65, RZ, RZ, R66 ;  /* 0x000000ffff417224 */ /* 0x000fe200078e0042 */
[----:B------:R-:W-:Y:S01]  /*17a70*/  MOV R66, R67 ;  /* 0x0000004300427202 */ /* 0x000fe20000000f00 */
[----:B------:R-:W-:Y:S01]  /*17a80*/  IMAD.MOV.U32 R26, RZ, RZ, R71 ;  /* 0x000000ffff1a7224 */ /* 0x000fe200078e0047 */
[----:B------:R-:W-:Y:S01]  /*17a90*/  LOP3.LUT R2, R11, R74, R2, 0x96, !PT ;  /* 0x0000004a0b027212 */ /* 0x000fe200078e9602 */
[----:B------:R-:W-:Y:S02]  /*17aa0*/  IMAD.MOV.U32 R75, RZ, RZ, R100 ;  /* 0x000000ffff4b7224 */ /* 0x000fe400078e0064 */
[----:B------:R-:W-:Y:S01]  /*17ab0*/  IMAD.MOV.U32 R84, RZ, RZ, R101 ;  /* 0x000000ffff547224 */ /* 0x000fe200078e0065 */
[----:B------:R-:W-:Y:S01]  /*17ac0*/  MOV R36, R80 ;  /* 0x0000005000247202 */ /* 0x000fe20000000f00 */
[----:B------:R-:W-:Y:S01]  /*17ad0*/  IMAD.MOV.U32 R67, RZ, RZ, R205 ;  /* 0x000000ffff437224 */ /* 0x000fe200078e00cd */
[----:B------:R-:W-:Y:S01]  /*17ae0*/  LOP3.LUT R0, R3, R204, R8, 0x96, !PT ;  /* 0x000000cc03007212 */ /* 0x000fe200078e9608 */
[----:B------:R-:W-:Y:S01]  /*17af0*/  IMAD.MOV.U32 R85, RZ, RZ, R26 ;  /* 0x000000ffff557224 */ /* 0x000fe200078e001a */
[----:B----4-:R-:W-:Y:S01]  /*17b00*/  HMMA.16816.F32 R76, R4, R22, R152 ;  /* 0x00000016044c723c */ /* 0x010fe20000001898 */
[----:B------:R-:W-:Y:S01]  /*17b10*/  IMAD.MOV.U32 R87, RZ, RZ, R24 ;  /* 0x000000ffff577224 */ /* 0x000fe200078e0018 */
[----:B------:R1:W5:Y:S01]  /*17b20*/  LDL.LU R218, [R1+0x1b0] ;  /* 0x0001b00001da7983 */ /* 0x0003620000300800 */
        /* <DEDUP_REMOVED lines=8> */
[----:B--2---:R-:W-:Y:S01]  /*17bb0*/  HMMA.16816.F32 R68, R4, R28, R156 ;  /* 0x0000001c0444723c */ /* 0x004fe2000000189c */
[----:B------:R-:W-:Y:S01]  /*17bc0*/  IMAD.MOV.U32 R26, RZ, RZ, R55 ;  /* 0x000000ffff1a7224 */ /* 0x000fe200078e0037 */
[----:B------:R1:W5:Y:S01]  /*17bd0*/  LDL.LU R217, [R1+0x1ac] ;  /* 0x0001ac0001d97983 */ /* 0x0003620000300800 */
[----:B------:R-:W-:-:S02]  /*17be0*/  IMAD.MOV.U32 R24, RZ, RZ, R53 ;  /* 0x000000ffff187224 */ /* 0x000fc400078e0035 */
[----:B------:R-:W-:Y:S02]  /*17bf0*/  IMAD.MOV.U32 R25, RZ, RZ, R52 ;  /* 0x000000ffff197224 */ /* 0x000fe400078e0034 */
[----:B------:R-:W-:Y:S01]  /*17c00*/  IMAD.MOV.U32 R74, RZ, RZ, R66 ;  /* 0x000000ffff4a7224 */ /* 0x000fe200078e0042 */
[----:B------:R-:W-:Y:S01]  /*17c10*/  HMMA.16816.F32 R52, R4, R16, R164 ;  /* 0x000000100434723c */ /* 0x000fe200000018a4 */
[----:B------:R-:W-:-:S04]  /*17c20*/  IMAD.WIDE.U32 R2, R2, -0x326172a9, RZ ;  /* 0xcd9e8d5702027825 */ /* 0x000fc800078e00ff */
[----:B------:R-:W-:Y:S01]  /*17c30*/  IMAD.WIDE.U32 R8, R0, -0x326172a9, RZ ;  /* 0xcd9e8d5700087825 */ /* 0x000fe200078e00ff */
[----:B------:R-:W-:Y:S01]  /*17c40*/  MOV R61, R101 ;  /* 0x00000065003d7202 */ /* 0x000fe20000000f00 */
[----:B------:R1:W5:Y:S01]  /*17c50*/  LDL.LU R216, [R1+0x1a8] ;  /* 0x0001a80001d87983 */ /* 0x0003620000300800 */
[----:B------:R-:W-:Y:S03]  /*17c60*/  HMMA.16816.F32 R64, R4, R18, R40 ;  /* 0x000000120440723c */ /* 0x000fe60000001828 */
[----:B------:R-:W2:Y:S01]  /*17c70*/  LDSM.16.MT88.4 R16, [R193+0x1b000] ;  /* 0x01b00000c110783b */ /* 0x000ea20000004200 */
[----:B------:R-:W-:-:S03]  /*17c80*/  LOP3.LUT R0, R2, 0xffff, RZ, 0xc0, !PT ;  /* 0x0000ffff02007812 */ /* 0x000fc600078ec0ff */
[----:B------:R-:W4:Y:S01]  /*17c90*/  LDSM.16.MT88.4 R40, [R194+0x1b000] ;  /* 0x01b00000c228783b */ /* 0x000f220000004200 */
[----:B------:R-:W-:Y:S01]  /*17ca0*/  SHF.R.U32.HI R11, RZ, 0x10, R2 ;  /* 0x00000010ff0b7819 */ /* 0x000fe20000011602 */
[----:B------:R-:W-:Y:S01]  /*17cb0*/  IMAD.MOV.U32 R60, RZ, RZ, R100 ;  /* 0x000000ffff3c7224 */ /* 0x000fe200078e0064 */
[----:B------:R-:W-:Y:S01]  /*17cc0*/  SHF.R.U32.HI R13, RZ, 0x8, R0 ;  /* 0x00000008ff0d7819 */ /* 0x000fe20000011600 */
[----:B------:R-:W-:Y:S01]  /*17cd0*/  IMAD.MOV.U32 R62, RZ, RZ, R26 ;  /* 0x000000ffff3e7224 */ /* 0x000fe200078e001a */
[----:B------:R-:W-:Y:S01]  /*17ce0*/  LOP3.LUT R15, R2, 0xff, RZ, 0xc0, !PT ;  /* 0x000000ff020f7812 */ /* 0x000fe200078ec0ff */
[----:B------:R-:W-:Y:S01]  /*17cf0*/  IMAD.MOV.U32 R100, RZ, RZ, R24 ;  /* 0x000000ffff647224 */ /* 0x000fe200078e0018 */
[----:B------:R-:W-:Y:S01]  /*17d00*/  SHF.R.U32.HI R14, RZ, 0x18, R2 ;  /* 0x00000018ff0e7819 */ /* 0x000fe20000011602 */
[----:B------:R-:W-:Y:S01]  /*17d10*/  IMAD.MOV.U32 R27, RZ, RZ, R39 ;  /* 0x000000ffff1b7224 */ /* 0x000fe200078e0027 */
[----:B------:R-:W-:Y:S01]  /*17d20*/  LOP3.LUT R0, R11, 0xff, RZ, 0xc0, !PT ;  /* 0x000000ff0b007812 */ /* 0x000fe200078ec0ff */
[----:B------:R-:W-:Y:S01]  /*17d30*/  IMAD.MOV.U32 R26, RZ, RZ, R38 ;  /* 0x000000ffff1a7224 */ /* 0x000fe200078e0026 */
[----:B------:R-:W-:Y:S01]  /*17d40*/  MOV R101, R25 ;  /* 0x0000001900657202 */ /* 0x000fe20000000f00 */
[----:B------:R-:W-:Y:S01]  /*17d50*/  IMAD.MOV.U32 R24, RZ, RZ, R36 ;  /* 0x000000ffff187224 */ /* 0x000fe200078e0024 */
[----:B------:R-:W-:Y:S01]  /*17d60*/  LOP3.LUT R2, R3, R51, R8, 0x96, !PT ;  /* 0x0000003303027212 */ /* 0x000fe200078e9608 */
[----:B------:R-:W-:Y:S01]  /*17d70*/  HMMA.16816.F32 R80, R4, R20, R44 ;  /* 0x000000140450723c */ /* 0x000fe2000000182c */
[----:B------:R-:W-:Y:S01]  /*17d80*/  MOV R25, R37 ;  /* 0x0000002500197202 */ /* 0x000fe20000000f00 */
[----:B------:R-:W-:Y:S01]  /*17d90*/  IMAD.MOV.U32 R152, RZ, RZ, R60 ;  /* 0x000000ffff987224 */ /* 0x000fe200078e003c */
[----:B------:R-:W1:Y:S01]  /*17da0*/  LDSM.16.MT88.4 R36, [R193+0x19000] ;  /* 0x01900000c124783b */ /* 0x000e620000004200 */
[----:B------:R-:W-:-:S02]  /*17db0*/  PRMT R14, R0, 0x5410, R14 ;  /* 0x00005410000e7816 */ /* 0x000fc4000000000e */
[C---:B------:R-:W-:Y:S01]  /*17dc0*/  LOP3.LUT R0, R2.reuse, 0xffff, RZ, 0xc0, !PT ;  /* 0x0000ffff02007812 */ /* 0x040fe200078ec0ff */
[----:B------:R-:W-:Y:S01]  /*17dd0*/  IMAD.MOV.U32 R153, RZ, RZ, R61 ;  /* 0x000000ffff997224 */ /* 0x000fe200078e003d */
        /* <DEDUP_REMOVED lines=9> */
[----:B------:R-:W-:Y:S01]  /*17e70*/  LDSM.16.MT88.4 R44, [R196+0x1b000] ;  /* 0x01b00000c42c783b */ /* 0x000fe20000004200 */
[----:B------:R-:W-:-:S02]  /*17e80*/  PRMT R3, R11, 0x5410, R8 ;  /* 0x000054100b037816 */ /* 0x000fc40000000008 */
[----:B------:R-:W-:Y:S02]  /*17e90*/  PRMT R13, R15, 0x5410, R13 ;  /* 0x000054100f0d7816 */ /* 0x000fe4000000000d */
[----:B------:R-:W-:Y:S02]  /*17ea0*/  MOV R155, R63 ;  /* 0x0000003f009b7202 */ /* 0x000fe40000000f00 */
[----:B------:R-:W-:Y:S01]  /*17eb0*/  MOV R159, R75 ;  /* 0x0000004b009f7202 */ /* 0x000fe20000000f00 */
[C---:B------:R-:W-:Y:S01]  /*17ec0*/  HMMA.16816.F32 R56, R4.reuse, R30, R160 ;  /* 0x0000001e0438723c */ /* 0x040fe200000018a0 */
[----:B------:R-:W-:Y:S01]  /*17ed0*/  PRMT R2, R2, 0x5410, R0 ;  /* 0x0000541002027816 */ /* 0x000fe20000000000 */
[----:B------:R-:W-:Y:S01]  /*17ee0*/  IMAD.MOV.U32 R60, RZ, RZ, R88 ;  /* 0x000000ffff3c7224 */ /* 0x000fe200078e0058 */
[----:B------:R-:W-:Y:S01]  /*17ef0*/  MOV R63, R91 ;  /* 0x0000005b003f7202 */ /* 0x000fe20000000f00 */
[----:B------:R-:W-:Y:S01]  /*17f00*/  IMAD.MOV.U32 R61, RZ, RZ, R89 ;  /* 0x000000ffff3d7224 */ /* 0x000fe200078e0059 */
[----:B------:R-:W-:Y:S01]  /*17f10*/  MOV R75, R95 ;  /* 0x0000005f004b7202 */ /* 0x000fe20000000f00 */
[----:B------:R-:W-:Y:S01]  /*17f20*/  IMAD.MOV.U32 R62, RZ, RZ, R90 ;  /* 0x000000ffff3e7224 */ /* 0x000fe200078e005a */
[--C-:B------:R-:W-:Y:S01]  /*17f30*/  HSET2.LE.AND R0, R3, R134.reuse, PT ;  /* 0x0000008603007233 */ /* 0x100fe20003803000 */
[----:B------:R-:W-:Y:S01]  /*17f40*/  IMAD.MOV.U32 R72, RZ, RZ, R92 ;  /* 0x000000ffff487224 */ /* 0x000fe200078e005c */
[C---:B---3--:R-:W-:Y:S01]  /*17f50*/  HMMA.16816.F32 R88, R4.reuse, R34, R180 ;  /* 0x000000220458723c */ /* 0x048fe200000018b4 */
[----:B------:R-:W-:Y:S01]  /*17f60*/  IMAD.MOV.U32 R73, RZ, RZ, R93 ;  /* 0x000000ffff497224 */ /* 0x000fe200078e005d */
[----:B------:R-:W-:Y:S01]  /*17f70*/  MOV R164, R223 ;  /* 0x000000df00a47202 */ /* 0x000fe20000000f00 */
[----:B------:R-:W-:Y:S01]  /*17f80*/  IMAD.MOV.U32 R74, RZ, RZ, R94 ;  /* 0x000000ffff4a7224 */ /* 0x000fe200078e005e */
[--C-:B------:R-:W-:Y:S01]  /*17f90*/  HSET2.LE.AND R2, R2, R134.reuse, PT ;  /* 0x0000008602027233 */ /* 0x100fe20003803000 */
[----:B------:R-:W-:Y:S01]  /*17fa0*/  IMAD.MOV.U32 R48, RZ, RZ, R26 ;  /* 0x000000ffff307224 */ /* 0x000fe200078e001a */
[--C-:B------:R-:W-:Y:S01]  /*17fb0*/  HSET2.LE.AND R3, R13, R134.reuse, PT ;  /* 0x000000860d037233 */ /* 0x100fe20003803000 */
[----:B------:R-:W-:Y:S01]  /*17fc0*/  IMAD.MOV.U32 R49, RZ, RZ, R27 ;  /* 0x000000ffff317224 */ /* 0x000fe200078e001b */
[----:B------:R-:W-:Y:S01]  /*17fd0*/  HMMA.16816.F32 R92, R4, R32, R168 ;  /* 0x00000020045c723c */ /* 0x000fe200000018a8 */
[----:B------:R-:W-:Y:S01]  /*17fe0*/  IMAD.MOV.U32 R50, RZ, RZ, R24 ;  /* 0x000000ffff327224 */ /* 0x000fe200078e0018 */
[----:B------:R-:W-:Y:S01]  /*17ff0*/  MOV R51, R25 ;  /* 0x0000001900337202 */ /* 0x000fe20000000f00 */
[----:B------:R-:W3:Y:S04]  /*18000*/  LDSM.16.MT88.4 R28, [R194+0x19000] ;  /* 0x01900000c21c783b */ /* 0x000ee80000004200 */
[----:B------:R-:W-:Y:S01]  /*18010*/  HSET2.LE.AND R7, R14, R134, PT ;  /* 0x000000860e077233 */ /* 0x000fe20003803000 */
[----:B------:R-:W-:Y:S01]  /*18020*/  LOP3.LUT R4, R203, R0, RZ, 0xc0, !PT ;  /* 0x00000000cb047212 */ /* 0x000fe200078ec0ff */
[----:B------:R-:W3:Y:S01]  /*18030*/  LDSM.16.MT88.4 R24, [R196+0x19000] ;  /* 0x01900000c418783b */ /* 0x000ee20000004200 */
[----:B------:R-:W-:-:S02]  /*18040*/  LOP3.LUT R5, R202, R2, RZ, 0xc0, !PT ;  /* 0x00000002ca057212 */ /* 0x000fc400078ec0ff */
[----:B------:R-:W-:Y:S01]  /*18050*/  LOP3.LUT R6, R201, R3, RZ, 0xc0, !PT ;  /* 0x00000003c9067212 */ /* 0x000fe200078ec0ff */
[----:B------:R-:W-:Y:S01]  /*18060*/  IMAD.MOV.U32 R172, RZ, RZ, R100 ;  /* 0x000000ffffac7224 */ /* 0x000fe200078e0064 */
[----:B------:R-:W-:Y:S01]  /*18070*/  LOP3.LUT R7, R200, R7, RZ, 0xc0, !PT ;  /* 0x00000007c8077212 */ /* 0x000fe200078ec0ff */
[----:B------:R-:W-:Y:S01]  /*18080*/  IMAD.MOV.U32 R173, RZ, RZ, R101 ;  /* 0x000000ffffad7224 */ /* 0x000fe200078e0065 */
[----:B------:R-:W-:Y:S01]  /*18090*/  LDSM.16.MT88.4 R32, [R194+0x1d000] ;  /* 0x01d00000c220783b */ /* 0x000fe20000004200 */
[----:B------:R-:W-:Y:S02]  /*180a0*/  IMAD.MOV.U32 R167, RZ, RZ, R135 ;  /* 0x000000ffffa77224 */ /* 0x000fe400078e0087 */
[----:B------:R-:W-:Y:S01]  /*180b0*/  IMAD.MOV.U32 R165, RZ, RZ, R222 ;  /* 0x000000ffffa57224 */ /* 0x000fe200078e00de */
[----:B------:R1:W5:Y:S01]  /*180c0*/  LDL.LU.64 R214, [R1+0x1a0] ;  /* 0x0001a00001d67983 */ /* 0x0003620000300a00 */
[C---:B--2---:R-:W-:Y:S01]  /*180d0*/  HMMA.16816.F32 R116, R4.reuse, R16, R116 ;  /* 0x000000100474723c */ /* 0x044fe20000001874 */
[----:B------:R-:W-:Y:S01]  /*180e0*/  IMAD.MOV.U32 R166, RZ, RZ, R219 ;  /* 0x000000ffffa67224 */ /* 0x000fe200078e00db */
[----:B------:R-:W-:Y:S01]  /*180f0*/  LOP3.LUT R2, R9, R199, R12, 0x96, !PT ;  /* 0x000000c709027212 */ /* 0x000fe200078e960c */
[----:B------:R2:W5:Y:S04]  /*18100*/  LDL.LU R213, [R1+0x19c] ;  /* 0x00019c0001d57983 */ /* 0x0005680000300800 */
[----:B------:R2:W5:Y:S01]  /*18110*/  LDL.LU R212, [R1+0x198] ;  /* 0x0001980001d47983 */ /* 0x0005620000300800 */
[C---:B------:R-:W-:Y:S03]  /*18120*/  HMMA.16816.F32 R236, R4.reuse, R18, R236 ;  /* 0x0000001204ec723c */ /* 0x040fe600000018ec */
[----:B------:R2:W5:Y:S04]  /*18130*/  LDL.LU R211, [R1+0x194] ;  /* 0x0001940001d37983 */ /* 0x0005680000300800 */
[----:B------:R2:W5:Y:S01]  /*18140*/  LDL.LU R210, [R1+0x190] ;  /* 0x0001900001d27983 */ /* 0x0005620000300800 */
[C---:B----4-:R-:W-:Y:S03]  /*18150*/  HMMA.16816.F32 R16, R4.reuse, R42, R240 ;  /* 0x0000002a0410723c */ /* 0x050fe600000018f0 */
[----:B------:R2:W5:Y:S04]  /*18160*/  LDL.LU R209, [R1+0x18c] ;  /* 0x00018c0001d17983 */ /* 0x0005680000300800 */
[----:B------:R2:W5:Y:S01]  /*18170*/  LDL.LU R208, [R1+0x188] ;  /* 0x0001880001d07983 */ /* 0x0005620000300800 */
[C---:B-1----:R-:W-:Y:S03]  /*18180*/  HMMA.16816.F32 R168, R4.reuse, R36, R48 ;  /* 0x0000002404a8723c */ /* 0x042fe60000001830 */
[----:B------:R-:W1:Y:S04]  /*18190*/  LDSM.16.MT88.4 R48, [R195+0x1b000] ;  /* 0x01b00000c330783b */ /* 0x000e680000004200 */
[----:B------:R2:W5:Y:S01]  /*181a0*/  LDL.LU R207, [R1+0x184] ;  /* 0x0001840001cf7983 */ /* 0x0005620000300800 */
[----:B------:R-:W-:Y:S03]  /*181b0*/  HMMA.16816.F32 R60, R4, R38, R60 ;  /* 0x00000026043c723c */ /* 0x000fe6000000183c */
[----:B------:R-:W4:Y:S04]  /*181c0*/  LDSM.16.MT88.4 R36, [R193+0x1d000] ;  /* 0x01d00000c124783b */ /* 0x000f280000004200 */
[----:B------:R2:W5:Y:S01]  /*181d0*/  LDL.LU R206, [R1+0x180] ;  /* 0x0001800001ce7983 */ /* 0x0005620000300800 */
[----:B------:R-:W-:Y:S01]  /*181e0*/  MOV R190, R16 ;  /* 0x0000001000be7202 */ /* 0x000fe20000000f00 */
[----:B------:R-:W-:-:S02]  /*181f0*/  IMAD.MOV.U32 R139, RZ, RZ, R17 ;  /* 0x000000ffff8b7224 */ /* 0x000fc400078e0011 */
[----:B------:R-:W-:Y:S01]  /*18200*/  IMAD.MOV.U32 R138, RZ, RZ, R18 ;  /* 0x000000ffff8a7224 */ /* 0x000fe200078e0012 */
[C---:B---3--:R-:W-:Y:S01]  /*18210*/  HMMA.16816.F32 R160, R4.reuse, R28, R156 ;  /* 0x0000001c04a0723c */ /* 0x048fe2000000189c */
[----:B------:R-:W-:Y:S01]  /*18220*/  IMAD.MOV.U32 R135, RZ, RZ, R19 ;  /* 0x000000ffff877224 */ /* 0x000fe200078e0013 */
[----:B------:R2:W5:Y:S04]  /*18230*/  LDL.LU R205, [R1+0x17c] ;  /* 0x00017c0001cd7983 */ /* 0x0005680000300800 */
[----:B------:R2:W5:Y:S02]  /*18240*/  LDL.LU R204, [R1+0x178] ;  /* 0x0001780001cc7983 */ /* 0x0005640000300800 */
[----:B------:R-:W-:Y:S01]  /*18250*/  HMMA.16816.F32 R16, R4, R44, R172 ;  /* 0x0000002c0410723c */ /* 0x000fe200000018ac */
[----:B------:R-:W-:Y:S01]  /*18260*/  IMAD.MOV.U32 R156, RZ, RZ, R102 ;  /* 0x000000ffff9c7224 */ /* 0x000fe200078e0066 */
[----:B------:R-:W-:Y:S01]  /*18270*/  MOV R157, R103 ;  /* 0x00000067009d7202 */ /* 0x000fe20000000f00 */
[----:B------:R-:W-:Y:S01]  /*18280*/  IMAD.MOV.U32 R158, RZ, RZ, R248 ;  /* 0x000000ffff9e7224 */ /* 0x000fe200078e00f8 */
[----:B------:R2:W5:Y:S01]  /*18290*/  LDL.LU R203, [R1+0x174] ;  /* 0x0001740001cb7983 */ /* 0x0005620000300800 */
[----:B------:R-:W-:-:S03]  /*182a0*/  IMAD.MOV.U32 R159, RZ, RZ, R246 ;  /* 0x000000ffff9f7224 */ /* 0x000fc600078e00f6 */
[C---:B------:R-:W-:Y:S01]  /*182b0*/  HMMA.16816.F32 R152, R4.reuse, R24, R152 ;  /* 0x000000180498723c */ /* 0x040fe20000001898 */
[----:B------:R-:W-:Y:S07]  /*182c0*/  LDSM.16.MT88.4 R20, [R195+0x19000] ;  /* 0x01900000c314783b */ /* 0x000fee0000004200 */
[C---:B------:R-:W-:Y:S01]  /*182d0*/  HMMA.16816.F32 R84, R4.reuse, R26, R84 ;  /* 0x0000001a0454723c */ /* 0x040fe20000001854 */
[----:B------:R2:W5:Y:S07]  /*182e0*/  LDL.LU R202, [R1+0x170] ;  /* 0x0001700001ca7983 */ /* 0x00056e0000300800 */
[----:B------:R-:W-:Y:S01]  /*182f0*/  IMAD.MOV.U32 R14, RZ, RZ, R18 ;  /* 0x000000ffff0e7224 */ /* 0x000fe200078e0012 */
[----:B------:R-:W-:Y:S01]  /*18300*/  HMMA.16816.F32 R24, R4, R40, R148 ;  /* 0x000000280418723c */ /* 0x000fe20000001894 */
[----:B------:R-:W-:Y:S01]  /*18310*/  IMAD.MOV.U32 R3, RZ, RZ, R19 ;  /* 0x000000ffff037224 */ /* 0x000fe200078e0013 */
[----:B------:R2:W5:Y:S01]  /*18320*/  LDL.LU R201, [R1+0x16c] ;  /* 0x00016c0001c97983 */ /* 0x0005620000300800 */
[----:B------:R-:W-:-:S02]  /*18330*/  IMAD.MOV.U32 R0, RZ, RZ, R16 ;  /* 0x000000ffff007224 */ /* 0x000fc400078e0010 */
[----:B------:R-:W-:Y:S01]  /*18340*/  IMAD.MOV.U32 R246, RZ, RZ, R252 ;  /* 0x000000fffff67224 */ /* 0x000fe200078e00fc */
[----:B------:R2:W5:Y:S01]  /*18350*/  LDL.LU R200, [R1+0x168] ;  /* 0x0001680001c87983 */ /* 0x0005620000300800 */
[----:B------:R-:W-:Y:S02]  /*18360*/  MOV R148, R17 ;  /* 0x0000001100947202 */ /* 0x000fe40000000f00 */
[C---:B------:R-:W-:Y:S08]  /*18370*/  HMMA.16816.F32 R16, R4.reuse, R46, R176 ;  /* 0x0000002e0410723c */ /* 0x040ff000000018b0 */
[C---:B-1----:R-:W-:Y:S07]  /*18380*/  HMMA.16816.F32 R40, R4.reuse, R48, R164 ;  /* 0x000000300428723c */ /* 0x042fee00000018a4 */
[----:B------:R-:W-:Y:S01]  /*18390*/  MOV R151, R25 ;  /* 0x0000001900977202 */ /* 0x000fe20000000f00 */
[----:B------:R-:W-:Y:S01]  /*183a0*/  HMMA.16816.F32 R44, R4, R50, R156 ;  /* 0x00000032042c723c */ /* 0x000fe2000000189c */
[----:B------:R-:W-:-:S02]  /*183b0*/  IMAD.MOV.U32 R150, RZ, RZ, R26 ;  /* 0x000000ffff967224 */ /* 0x000fc400078e001a */
[----:B------:R-:W-:Y:S02]  /*183c0*/  IMAD.MOV.U32 R149, RZ, RZ, R24 ;  /* 0x000000ffff957224 */ /* 0x000fe400078e0018 */
[----:B------:R-:W-:Y:S01]  /*183d0*/  IMAD.MOV.U32 R252, RZ, RZ, R27 ;  /* 0x000000fffffc7224 */ /* 0x000fe200078e001b */
[----:B------:R-:W-:Y:S01]  /*183e0*/  MOV R174, R246 ;  /* 0x000000f600ae7202 */ /* 0x000fe20000000f00 */
[----:B------:R-:W1:Y:S04]  /*183f0*/  LDSM.16.MT88.4 R24, [R195+0x1d000] ;  /* 0x01d00000c318783b */ /* 0x000e680000004200 */
[----:B------:R2:W5:Y:S11]  /*18400*/  LDL.LU R199, [R1+0x164] ;  /* 0x0001640001c77983 */ /* 0x0005760000300800 */
[----:B------:R-:W-:Y:S02]  /*18410*/  @!UPT UIADD3 URZ, URZ, URZ, URZ ;  /* 0x0000003f3f3ff290 */ /* 0x000fe4000fffe03f */
[----:B------:R-:W-:Y:S01]  /*18420*/  IMAD.MOV.U32 R164, RZ, RZ, R45 ;  /* 0x000000ffffa47224 */ /* 0x000fe200078e002d */
[----:B------:R-:W-:Y:S01]  /*18430*/  MOV R156, R44 ;  /* 0x0000002c009c7202 */ /* 0x000fe20000000f00 */
[----:B------:R-:W-:Y:S02]  /*18440*/  IMAD.MOV.U32 R158, RZ, RZ, R46 ;  /* 0x000000ffff9e7224 */ /* 0x000fe400078e002e */
[----:B------:R-:W-:Y:S02]  /*18450*/  IMAD.MOV.U32 R157, RZ, RZ, R47 ;  /* 0x000000ffff9d7224 */ /* 0x000fe400078e002f */
[C---:B----4-:R-:W-:Y:S08]  /*18460*/  HMMA.16816.F32 R44, R4.reuse, R36, R140 ;  /* 0x00000024042c723c */ /* 0x050ff0000000188c */
[----:B------:R-:W-:Y:S11]  /*18470*/  HMMA.16816.F32 R36, R4, R38, R128 ;  /* 0x000000260424723c */ /* 0x000ff60000001880 */
[----:B------:R-:W-:Y:S05]  /*18480*/  @!UPT UIADD3 URZ, URZ, URZ, URZ ;  /* 0x0000003f3f3ff290 */ /* 0x000fea000fffe03f */
[----:B------:R-:W-:-:S08]  /*18490*/  IMAD.MOV.U32 R141, RZ, RZ, R47 ;  /* 0x000000ffff8d7224 */ /* 0x000fd000078e002f */
[----:B------:R-:W-:Y:S01]  /*184a0*/  IMAD.MOV.U32 R51, RZ, RZ, R37 ;  /* 0x000000ffff337224 */ /* 0x000fe200078e0025 */
[----:B------:R-:W-:Y:S01]  /*184b0*/  MOV R15, R39 ;  /* 0x00000027000f7202 */ /* 0x000fe20000000f00 */
[----:B------:R-:W-:Y:S02]  /*184c0*/  IMAD.MOV.U32 R50, RZ, RZ, R38 ;  /* 0x000000ffff327224 */ /* 0x000fe400078e0026 */
[----:B------:R-:W-:Y:S02]  /*184d0*/  IMAD.MOV.U32 R47, RZ, RZ, R36 ;  /* 0x000000ffff2f7224 */ /* 0x000fe400078e0024 */
[----:B------:R-:W-:Y:S01]  /*184e0*/  HMMA.16816.F32 R36, R4, R32, R124 ;  /* 0x000000200424723c */ /* 0x000fe2000000187c */
[----:B------:R-:W-:-:S07]  /*184f0*/  IMAD.MOV.U32 R142, RZ, RZ, R46 ;  /* 0x000000ffff8e7224 */ /* 0x000fce00078e002e */
[----:B-1----:R-:W-:Y:S11]  /*18500*/  HMMA.16816.F32 R176, R4, R26, R96 ;  /* 0x0000001a04b0723c */ /* 0x002ff60000001860 */
[----:B------:R-:W-:Y:S05]  /*18510*/  @!UPT UIADD3 URZ, URZ, URZ, URZ ;  /* 0x0000003f3f3ff290 */ /* 0x000fea000fffe03f */
[----:B------:R-:W-:Y:S01]  /*18520*/  IMAD.MOV.U32 R46, RZ, RZ, R37 ;  /* 0x000000ffff2e7224 */ /* 0x000fe200078e0025 */
[----:B------:R-:W-:-:S03]  /*18530*/  MOV R37, R36 ;  /* 0x0000002400257202 */ /* 0x000fc60000000f00 */
[----:B------:R-:W-:Y:S02]  /*18540*/  IMAD.MOV.U32 R97, RZ, RZ, R46 ;  /* 0x000000ffff617224 */ /* 0x000fe400078e002e */
[----:B------:R-:W-:Y:S02]  /*18550*/  IMAD.MOV.U32 R46, RZ, RZ, R3 ;  /* 0x000000ffff2e7224 */ /* 0x000fe400078e0003 */
[----:B------:R-:W-:Y:S01]  /*18560*/  IMAD.WIDE.U32 R2, R2, -0x2daee0ad, RZ ;  /* 0xd2511f5302027825 */ /* 0x000fe200078e00ff */
[----:B------:R-:W-:-:S03]  /*18570*/  MOV R96, R37 ;  /* 0x0000002500607202 */ /* 0x000fc60000000f00 */
[----:B------:R-:W-:Y:S01]  /*18580*/  IMAD.MOV.U32 R37, RZ, RZ, R0 ;  /* 0x000000ffff257224 */ /* 0x000fe200078e0000 */
[----:B------:R-:W-:Y:S01]  /*18590*/  LOP3.LUT R0, R3, R249, R10, 0x96, !PT ;  /* 0x000000f903007212 */ /* 0x000fe200078e960a */
[----:B------:R-:W-:Y:S01]  /*185a0*/  HMMA.16816.F32 R180, R4, R24, R104 ;  /* 0x0000001804b4723c */ /* 0x000fe20000001868 */
[----:B------:R-:W-:Y:S02]  /*185b0*/  LOP3.LUT R3, R2, 0xffff, RZ, 0xc0, !PT ;  /* 0x0000ffff02037812 */ /* 0x000fe400078ec0ff */
[C---:B------:R-:W-:Y:S02]  /*185c0*/  LOP3.LUT R8, R0.reuse, 0xffff, RZ, 0xc0, !PT ;  /* 0x0000ffff00087812 */ /* 0x040fe400078ec0ff */
[--C-:B------:R-:W-:Y:S02]  /*185d0*/  SHF.R.U32.HI R9, RZ, 0x10, R0.reuse ;  /* 0x00000010ff097819 */ /* 0x100fe40000011600 */
[----:B------:R-:W-:Y:S01]  /*185e0*/  IMAD.MOV.U32 R105, RZ, RZ, R51 ;  /* 0x000000ffff697224 */ /* 0x000fe200078e0033 */
[----:B------:R-:W-:Y:S01]  /*185f0*/  SHF.R.U32.HI R13, RZ, 0x18, R0 ;  /* 0x00000018ff0d7819 */ /* 0x000fe20000011600 */
[----:B------:R-:W-:Y:S01]  /*18600*/  IMAD.MOV.U32 R51, RZ, RZ, R14 ;  /* 0x000000ffff337224 */ /* 0x000fe200078e000e */
[----:B------:R-:W-:-:S02]  /*18610*/  LOP3.LUT R14, R0, 0xff, RZ, 0xc0, !PT ;  /* 0x000000ff000e7812 */ /* 0x000fc400078ec0ff */
[----:B------:R-:W-:Y:S02]  /*18620*/  SHF.R.U32.HI R0, RZ, 0x8, R3 ;  /* 0x00000008ff007819 */ /* 0x000fe40000011603 */
[----:B------:R-:W-:Y:S02]  /*18630*/  SHF.R.U32.HI R3, RZ, 0x8, R8 ;  /* 0x00000008ff037819 */ /* 0x000fe40000011608 */
[----:B------:R-:W-:Y:S02]  /*18640*/  LOP3.LUT R8, R9, 0xff, RZ, 0xc0, !PT ;  /* 0x000000ff09087812 */ /* 0x000fe400078ec0ff */
[--C-:B------:R-:W-:Y:S02]  /*18650*/  SHF.R.U32.HI R10, RZ, 0x10, R2.reuse ;  /* 0x00000010ff0a7819 */ /* 0x100fe40000011602 */
[----:B------:R-:W-:Y:S02]  /*18660*/  LOP3.LUT R11, R2, 0xff, RZ, 0xc0, !PT ;  /* 0x000000ff020b7812 */ /* 0x000fe400078ec0ff */
[----:B------:R-:W-:-:S02]  /*18670*/  SHF.R.U32.HI R12, RZ, 0x18, R2 ;  /* 0x00000018ff0c7819 */ /* 0x000fc40000011602 */
[----:B------:R-:W-:Y:S02]  /*18680*/  PRMT R2, R8, 0x5410, R13 ;  /* 0x0000541008027816 */ /* 0x000fe4000000000d */
[----:B------:R-:W-:Y:S02]  /*18690*/  LOP3.LUT R8, R10, 0xff, RZ, 0xc0, !PT ;  /* 0x000000ff0a087812 */ /* 0x000fe400078ec0ff */
[----:B------:R-:W-:Y:S01]  /*186a0*/  PRMT R9, R11, 0x5410, R0 ;  /* 0x000054100b097816 */ /* 0x000fe20000000000 */
[----:B------:R-:W-:Y:S01]  /*186b0*/  IMAD.MOV.U32 R159, RZ, RZ, R174 ;  /* 0x000000ffff9f7224 */ /* 0x000fe200078e00ae */
[----:B------:R-:W-:Y:S02]  /*186c0*/  PRMT R0, R14, 0x5410, R3 ;  /* 0x000054100e007816 */ /* 0x000fe40000000003 */
[----:B------:R-:W-:Y:S01]  /*186d0*/  PRMT R8, R8, 0x5410, R12 ;  /* 0x0000541008087816 */ /* 0x000fe2000000000c */
[--C-:B------:R-:W-:Y:S01]  /*186e0*/  HSET2.LE.AND R2, R2, R134.reuse, PT ;  /* 0x0000008602027233 */ /* 0x100fe20003803000 */
[----:B------:R-:W-:Y:S01]  /*186f0*/  MOV R131, R159 ;  /* 0x0000009f00837202 */ /* 0x000fe20000000f00 */
[----:B------:R-:W-:-:S02]  /*18700*/  HSET2.LE.AND R0, R0, R134, PT ;  /* 0x0000008600007233 */ /* 0x000fc40003803000 */
[--C-:B------:R-:W-:Y:S02]  /*18710*/  HSET2.LE.AND R3, R9, R134.reuse, PT ;  /* 0x0000008609037233 */ /* 0x100fe40003803000 */
[----:B------:R-:W-:Y:S01]  /*18720*/  HSET2.LE.AND R8, R8, R134, PT ;  /* 0x0000008608087233 */ /* 0x000fe20003803000 */
[----:B------:R-:W-:Y:S02]  /*18730*/  LOP3.LUT R129, R198, R2, RZ, 0xc0, !PT ;  /* 0x00000002c6817212 */ /* 0x000fe400078ec0ff */
[----:B------:R-:W-:Y:S01]  /*18740*/  LOP3.LUT R128, R131, R0, RZ, 0xc0, !PT ;  /* 0x0000000083807212 */ /* 0x000fe200078ec0ff */
[----:B------:R2:W5:Y:S01]  /*18750*/  LDL.LU R198, [R1+0x160] ;  /* 0x0001600001c67983 */ /* 0x0005620000300800 */
[----:B------:R-:W-:Y:S02]  /*18760*/  LOP3.LUT R130, R197, R3, RZ, 0xc0, !PT ;  /* 0x00000003c5827212 */ /* 0x000fe400078ec0ff */
[----:B------:R-:W-:Y:S01]  /*18770*/  LOP3.LUT R131, R192, R8, RZ, 0xc0, !PT ;  /* 0x00000008c0837212 */ /* 0x000fe200078ec0ff */
[----:B------:R2:W5:Y:S04]  /*18780*/  LDL.LU R197, [R1+0x15c] ;  /* 0x00015c0001c57983 */ /* 0x0005680000300800 */
[----:B------:R2:W5:Y:S01]  /*18790*/  LDL.LU R192, [R1+0x158] ;  /* 0x0001580001c07983 */ /* 0x0005620000300800 */
[C---:B------:R-:W-:Y:S03]  /*187a0*/  HMMA.16816.F32 R72, R4.reuse, R30, R72 ;  /* 0x0000001e0448723c */ /* 0x040fe60000001848 */
[----:B------:R-:W1:Y:S05]  /*187b0*/  LDSM.16.MT88.4 R28, [R196+0x1d000] ;  /* 0x01d00000c41c783b */ /* 0x000e6a0000004200 */
[C---:B------:R-:W-:Y:S08]  /*187c0*/  HMMA.16816.F32 R144, R4.reuse, R20, R144 ;  /* 0x000000140490723c */ /* 0x040ff00000001890 */
[C---:B------:R-:W-:Y:S01]  /*187d0*/  HMMA.16816.F32 R100, R4.reuse, R22, R184 ;  /* 0x000000160464723c */ /* 0x040fe200000018b8 */
[----:B------:R-:W3:Y:S07]  /*187e0*/  LDSM.16.MT88.4 R20, [R193+0x1f000] ;  /* 0x01f00000c114783b */ /* 0x000eee0000004200 */
[----:B------:R-:W-:Y:S01]  /*187f0*/  HMMA.16816.F32 R32, R4, R34, R120 ;  /* 0x000000220420723c */ /* 0x000fe20000001878 */
        /* <DEDUP_REMOVED lines=8> */
[----:B------:R-:W4:Y:S01]  /*18880*/  LDSM.16.MT88.4 R164, [R193+0x19800] ;  /* 0x01980000c1a4783b */ /* 0x000f220000004200 */
[----:B------:R-:W-:Y:S02]  /*18890*/  IMAD.MOV.U32 R45, RZ, RZ, R38 ;  /* 0x000000ffff2d7224 */ /* 0x000fe400078e0026 */
[----:B------:R-:W-:Y:S01]  /*188a0*/  IMAD.MOV.U32 R44, RZ, RZ, R39 ;  /* 0x000000ffff2c7224 */ /* 0x000fe200078e0027 */
[----:B------:R-:W2:Y:S01]  /*188b0*/  LDSM.16.MT88.4 R40, [R196+0x1f000] ;  /* 0x01f00000c428783b */ /* 0x000ea20000004200 */
[----:B------:R-:W-:Y:S01]  /*188c0*/  IMAD.MOV.U32 R222, RZ, RZ, R17 ;  /* 0x000000ffffde7224 */ /* 0x000fe200078e0011 */
[----:B------:R-:W-:Y:S01]  /*188d0*/  MOV R123, R157 ;  /* 0x0000009d007b7202 */ /* 0x000fe20000000f00 */
[----:B------:R-:W-:-:S02]  /*188e0*/  IMAD.MOV.U32 R219, RZ, RZ, R18 ;  /* 0x000000ffffdb7224 */ /* 0x000fc400078e0012 */
[----:B------:R-:W-:Y:S01]  /*188f0*/  IMAD.MOV.U32 R191, RZ, RZ, R19 ;  /* 0x000000ffffbf7224 */ /* 0x000fe200078e0013 */
[----:B-1----:R-:W-:Y:S01]  /*18900*/  HMMA.16816.F32 R240, R4, R28, R112 ;  /* 0x0000001c04f0723c */ /* 0x002fe20000001870 */
[----:B------:R-:W1:Y:S01]  /*18910*/  LDSM.16.MT88.4 R16, [R194+0x1f000] ;  /* 0x01f00000c210783b */ /* 0x000e620000004200 */
[----:B------:R-:W-:Y:S02]  /*18920*/  IMAD.MOV.U32 R122, RZ, RZ, R158 ;  /* 0x000000ffff7a7224 */ /* 0x000fe400078e009e */
[----:B------:R-:W-:Y:S01]  /*18930*/  IMAD.MOV.U32 R120, RZ, RZ, R32 ;  /* 0x000000ffff787224 */ /* 0x000fe200078e0020 */
[----:B------:R-:W-:Y:S01]  /*18940*/  MOV R36, R35 ;  /* 0x0000002300247202 */ /* 0x000fe20000000f00 */
[----:B------:R-:W-:Y:S02]  /*18950*/  IMAD.MOV.U32 R39, RZ, RZ, R33 ;  /* 0x000000ffff277224 */ /* 0x000fe400078e0021 */
[----:B------:R-:W-:Y:S02]  /*18960*/  IMAD.MOV.U32 R38, RZ, RZ, R34 ;  /* 0x000000ffff267224 */ /* 0x000fe400078e0022 */
[----:B------:R-:W-:-:S02]  /*18970*/  IMAD.MOV.U32 R115, RZ, RZ, R156 ;  /* 0x000000ffff737224 */ /* 0x000fc400078e009c */
[----:B------:R-:W-:Y:S01]  /*18980*/  LDSM.16.MT88.4 R156, [R194+0x19800] ;  /* 0x01980000c29c783b */ /* 0x000fe20000004200 */
[C---:B---3--:R-:W-:Y:S08]  /*18990*/  HMMA.16816.F32 R172, R4.reuse, R20, R80 ;  /* 0x0000001404ac723c */ /* 0x048ff00000001850 */
[----:B------:R-:W-:Y:S01]  /*189a0*/  HMMA.16816.F32 R32, R4, R22, R76 ;  /* 0x000000160420723c */ /* 0x000fe2000000184c */
[----:B------:R-:W3:Y:S01]  /*189b0*/  LDSM.16.MT88.4 R20, [R195+0x1f000] ;  /* 0x01f00000c314783b */ /* 0x000ee20000004200 */
        /* <DEDUP_REMOVED lines=8> */
[----:B----4-:R-:W-:Y:S01]  /*18a40*/  HMMA.16816.F32 R168, R128, R164, R168 ;  /* 0x000000a480a8723c */ /* 0x010fe200000018a8 */
[----:B------:R-:W-:Y:S01]  /*18a50*/  IMAD.MOV.U32 R113, RZ, RZ, R142 ;  /* 0x000000ffff717224 */ /* 0x000fe200078e008e */
[----:B------:R-:W-:Y:S01]  /*18a60*/  LDSM.16.MT88.4 R80, [R194+0x1d800] ;  /* 0x01d80000c250783b */ /* 0x000fe20000004200 */
[----:B------:R-:W-:Y:S02]  /*18a70*/  IMAD.MOV.U32 R45, RZ, RZ, R151 ;  /* 0x000000ffff2d7224 */ /* 0x000fe400078e0097 */
[----:B------:R-:W-:Y:S01]  /*18a80*/  IMAD.MOV.U32 R47, RZ, RZ, R150 ;  /* 0x000000ffff2f7224 */ /* 0x000fe200078e0096 */
[----:B------:R-:W-:Y:S01]  /*18a90*/  LDSM.16.MT88.4 R140, [R195+0x19800] ;  /* 0x01980000c38c783b */ /* 0x000fe20000004200 */
[----:B------:R-:W-:-:S03]  /*18aa0*/  IMAD.MOV.U32 R44, RZ, RZ, R149 ;  /* 0x000000ffff2c7224 */ /* 0x000fc600078e0095 */
[----:B------:R-:W4:Y:S01]  /*18ab0*/  LDSM.16.MT88.4 R148, [R196+0x19800] ;  /* 0x01980000c494783b */ /* 0x000f220000004200 */
[----:B------:R-:W-:Y:S01]  /*18ac0*/  HMMA.16816.F32 R184, R4, R30, R108 ;  /* 0x0000001e04b8723c */ /* 0x000fe2000000186c */
[----:B------:R-:W-:Y:S01]  /*18ad0*/  IMAD.MOV.U32 R76, RZ, RZ, R96 ;  /* 0x000000ffff4c7224 */ /* 0x000fe200078e0060 */
[----:B------:R-:W-:Y:S01]  /*18ae0*/  MOV R79, R99 ;  /* 0x00000063004f7202 */ /* 0x000fe20000000f00 */
[----:B------:R-:W-:Y:S01]  /*18af0*/  IMAD.MOV.U32 R77, RZ, RZ, R97 ;  /* 0x000000ffff4d7224 */ /* 0x000fe200078e0061 */
[----:B------:R-:W-:Y:S01]  /*18b00*/  MOV R8, R115 ;  /* 0x0000007300087202 */ /* 0x000fe20000000f00 */
[----:B------:R-:W-:-:S03]  /*18b10*/  IMAD.MOV.U32 R78, RZ, RZ, R98 ;  /* 0x000000ffff4e7224 */ /* 0x000fc600078e0062 */
[----:B--2---:R-:W-:Y:S01]  /*18b20*/  HMMA.16816.F32 R24, R4, R40, R52 ;  /* 0x000000280418723c */ /* 0x004fe20000001834 */
[----:B------:R-:W-:Y:S01]  /*18b30*/  IMAD.MOV.U32 R12, RZ, RZ, R104 ;  /* 0x000000ffff0c7224 */ /* 0x000fe200078e0068 */
[----:B------:R-:W-:Y:S01]  /*18b40*/  LDSM.16.MT88.4 R96, [R195+0x1d800] ;  /* 0x01d80000c360783b */ /* 0x000fe20000004200 */
[----:B------:R-:W-:Y:S02]  /*18b50*/  IMAD.MOV.U32 R13, RZ, RZ, R105 ;  /* 0x000000ffff0d7224 */ /* 0x000fe400078e0069 */
[----:B------:R-:W-:Y:S02]  /*18b60*/  IMAD.MOV.U32 R14, RZ, RZ, R106 ;  /* 0x000000ffff0e7224 */ /* 0x000fe400078e006a */
[----:B------:R-:W-:Y:S01]  /*18b70*/  IMAD.MOV.U32 R53, RZ, RZ, R50 ;  /* 0x000000ffff357224 */ /* 0x000fe200078e0032 */
[----:B------:R-:W-:Y:S01]  /*18b80*/  HMMA.16816.F32 R164, R128, R166, R60 ;  /* 0x000000a680a4723c */ /* 0x000fe2000000183c */
[----:B------:R-:W-:Y:S02]  /*18b90*/  IMAD.MOV.U32 R54, RZ, RZ, R51 ;  /* 0x000000ffff367224 */ /* 0x000fe400078e0033 */
[----:B------:R-:W-:-:S02]  /*18ba0*/  IMAD.MOV.U32 R9, RZ, RZ, R121 ;  /* 0x000000ffff097224 */ /* 0x000fc400078e0079 */
[----:B------:R-:W-:Y:S02]  /*18bb0*/  IMAD.MOV.U32 R10, RZ, RZ, R122 ;  /* 0x000000ffff0a7224 */ /* 0x000fe400078e007a */
[----:B------:R-:W-:Y:S01]  /*18bc0*/  MOV R62, R49 ;  /* 0x00000031003e7202 */ /* 0x000fe20000000f00 */
[----:B-1----:R-:W-:Y:S01]  /*18bd0*/  HMMA.16816.F32 R108, R4, R16, R68 ;  /* 0x00000010046c723c */ /* 0x002fe20000001844 */
[----:B------:R-:W-:Y:S02]  /*18be0*/  IMAD.MOV.U32 R63, RZ, RZ, R48 ;  /* 0x000000ffff3f7224 */ /* 0x000fe400078e0030 */
[----:B------:R-:W1:Y:S01]  /*18bf0*/  LDSM.16.MT88.4 R48, [R194+0x1b800] ;  /* 0x01b80000c230783b */ /* 0x000e620000004200 */
[----:B------:R-:W-:-:S04]  /*18c00*/  IMAD.MOV.U32 R11, RZ, RZ, R123 ;  /* 0x000000ffff0b7224 */ /* 0x000fc800078e007b */
[C---:B------:R-:W-:Y:S01]  /*18c10*/  HMMA.16816.F32 R28, R4.reuse, R18, R56 ;  /* 0x00000012041c723c */ /* 0x040fe20000001838 */
[----:B------:R-:W2:Y:S01]  /*18c20*/  LDSM.16.MT88.4 R56, [R196+0x1b800] ;  /* 0x01b80000c438783b */ /* 0x000ea20000004200 */
[----:B------:R-:W-:Y:S01]  /*18c30*/  MOV R68, R107 ;  /* 0x0000006b00447202 */ /* 0x000fe20000000f00 */
[----:B------:R-:W-:Y:S02]  /*18c40*/  IMAD.MOV.U32 R69, RZ, RZ, R112 ;  /* 0x000000ffff457224 */ /* 0x000fe400078e0070 */
[----:B------:R-:W-:Y:S01]  /*18c50*/  IMAD.MOV.U32 R70, RZ, RZ, R113 ;  /* 0x000000ffff467224 */ /* 0x000fe200078e0071 */
[----:B------:R-:W-:Y:S01]  /*18c60*/  LDSM.16.MT88.4 R104, [R193+0x1f800] ;  /* 0x01f80000c168783b */ /* 0x000fe20000004200 */
[----:B------:R-:W-:Y:S01]  /*18c70*/  IMAD.MOV.U32 R71, RZ, RZ, R114 ;  /* 0x000000ffff477224 */ /* 0x000fe200078e0072 */
[C---:B------:R-:W-:Y:S02]  /*18c80*/  HMMA.16816.F32 R16, R4.reuse, R42, R64 ;  /* 0x0000002a0410723c */ /* 0x040fe40000001840 */
[----:B------:R-:W1:Y:S04]  /*18c90*/  LDSM.16.MT88.4 R40, [R193+0x1b800] ;  /* 0x01b80000c128783b */ /* 0x000e680000004200 */
[----:B------:R-:W1:Y:S02]  /*18ca0*/  LDSM.16.MT88.4 R64, [R195+0x1b800] ;  /* 0x01b80000c340783b */ /* 0x000e640000004200 */
[----:B---3--:R-:W-:Y:S02]  /*18cb0*/  HMMA.16816.F32 R124, R4, R20, R92 ;  /* 0x00000014047c723c */ /* 0x008fe4000000185c */
[----:B------:R-:W-:Y:S05]  /*18cc0*/  LDSM.16.MT88.4 R112, [R194+0x1f800] ;  /* 0x01f80000c270783b */ /* 0x000fea0000004200 */
[----:B------:R-:W-:Y:S01]  /*18cd0*/  MOV R92, R120 ;  /* 0x00000078005c7202 */ /* 0x000fe20000000f00 */
[----:B------:R-:W-:Y:S01]  /*18ce0*/  HMMA.16816.F32 R160, R128, R156, R160 ;  /* 0x0000009c80a0723c */ /* 0x000fe200000018a0 */
[----:B------:R-:W-:Y:S07]  /*18cf0*/  LDSM.16.MT88.4 R120, [R196+0x1f800] ;  /* 0x01f80000c478783b */ /* 0x000fee0000004200 */
[----:B------:R-:W-:Y:S01]  /*18d00*/  HMMA.16816.F32 R20, R4, R22, R88 ;  /* 0x000000160414723c */ /* 0x000fe20000001858 */
[----:B------:R-:W-:Y:S04]  /*18d10*/  LDSM.16.MT88.4 R88, [R196+0x1d800] ;  /* 0x01d80000c458783b */ /* 0x000fe80000004200 */
        /* <DEDUP_REMOVED lines=8> */
[----:B----4-:R-:W-:Y:S01]  /*18da0*/  HMMA.16816.F32 R152, R128, R148, R152 ;  /* 0x000000948098723c */ /* 0x010fe20000001898 */
[----:B------:R-:W-:Y:S02]  /*18db0*/  IMAD.MOV.U32 R94, RZ, RZ, R38 ;  /* 0x000000ffff5e7224 */ /* 0x000fe400078e0026 */
[----:B------:R-:W-:Y:S02]  /*18dc0*/  IMAD.MOV.U32 R95, RZ, RZ, R36 ;  /* 0x000000ffff5f7224 */ /* 0x000fe400078e0024 */
[----:B------:R-:W-:-:S03]  /*18dd0*/  IMAD.MOV.U32 R60, RZ, RZ, R248 ;  /* 0x000000ffff3c7224 */ /* 0x000fc600078e00f8 */
[----:B------:R-:W-:Y:S01]  /*18de0*/  HMMA.16816.F32 R144, R128, R140, R144 ;  /* 0x0000008c8090723c */ /* 0x000fe20000001890 */
[----:B------:R-:W-:-:S07]  /*18df0*/  IMAD.MOV.U32 R61, RZ, RZ, R246 ;  /* 0x000000ffff3d7224 */ /* 0x000fce00078e00f6 */
[C---:B------:R-:W-:Y:S07]  /*18e00*/  HMMA.16816.F32 R148, R128.reuse, R150, R84 ;  /* 0x000000968094723c */ /* 0x040fee0000001854 */
[----:B------:R-:W-:Y:S01]  /*18e10*/  IMAD.MOV.U32 R84, RZ, RZ, R223 ;  /* 0x000000ffff547224 */ /* 0x000fe200078e00df */
        /* <DEDUP_REMOVED lines=33> */
[----:B------:R-:W-:-:S03]  /*19030*/  IMAD.MOV.U32 R135, RZ, RZ, R247 ;  /* 0x000000ffff877224 */ /* 0x000fc600078e00f7 */
[----:B------:R-:W-:-:S03]  /*19040*/  IADD3.X R223, R189, -0x1, RZ, P0, !PT ;  /* 0xffffffffbddf7810 */ /* 0x000fc600007fe4ff */
.L_x_1937:
[----:B------:R-:W2:Y:S02]  /*19050*/  LDL R0, [R1+0xf0] ;  /* 0x0000f00001007983 */ /* 0x000ea40000100800 */
[----:B--2---:R-:W-:-:S13]  /*19060*/  ISETP.GT.AND P0, PT, R135, R0, PT ;  /* 0x000000008700720c */ /* 0x004fda0003f04270 */
[----:B------:R-:W-:Y:S05]  /*19070*/  @!P0 BRA `(.L_x_1946) ;  /* 0x000069e000008947 */ /* 0x000fea0003800000 */
[----:B------:R-:W2:Y:S04]  /*19080*/  LDL.LU.64 R12, [R1+0x130] ;  /* 0x00013000010c7983 */ /* 0x000ea80000300a00 */
[----:B------:R-:W2:Y:S04]  /*19090*/  LDL.LU R2, [R1+0x148] ;  /* 0x0001480001027983 */ /* 0x000ea80000300800 */
[----:B------:R-:W3:Y:S04]  /*190a0*/  LDL.LU.64 R10, [R1+0x138] ;  /* 0x00013800010a7983 */ /* 0x000ee80000300a00 */
[----:B------:R-:W3:Y:S04]  /*190b0*/  LDL.LU R3, [R1+0x140] ;  /* 0x0001400001037983 */ /* 0x000ee80000300800 */
[----:B------:R-:W4:Y:S04]  /*190c0*/  LDL.LU R9, [R1+0x150] ;  /* 0x0001500001097983 */ /* 0x000f280000300800 */
[----:B------:R-:W4:Y:S04]  /*190d0*/  LDL.LU R5, [R1+0x14c] ;  /* 0x00014c0001057983 */ /* 0x000f280000300800 */
[----:B------:R-:W4:Y:S04]  /*190e0*/  LDL.LU R8, [R1+0x154] ;  /* 0x0001540001087983 */ /* 0x000f280000300800 */
[----:B------:R-:W4:Y:S04]  /*190f0*/  LDL.LU R7, [R1+0x144] ;  /* 0x0001440001077983 */ /* 0x000f280000300800 */
[----:B------:R-:W4:Y:S01]  /*19100*/  LDL.LU R6, [R1+0x12c] ;  /* 0x00012c0001067983 */ /* 0x000f220000300800 */
[----:B------:R-:W-:-:S02]  /*19110*/  IMAD.MOV.U32 R134, RZ, RZ, R132 ;  /* 0x000000ffff867224 */ /* 0x000fc400078e0084 */
[----:B------:R-:W-:Y:S01]  /*19120*/  IMAD.MOV.U32 R248, RZ, RZ, RZ ;  /* 0x000000fffff87224 */ /* 0x000fe200078e00ff */
[----:B------:R-:W1:Y:S02]  /*19130*/  S2R R0, SR_TID.X ;  /* 0x0000000000007919 */ /* 0x000e640000002100 */
[----:B-1----:R-:W-:-:S04]  /*19140*/  SHF.R.S32.HI R4, RZ, 0x1f, R0 ;  /* 0x0000001fff047819 */ /* 0x002fc80000011400 */
[----:B------:R-:W-:-:S04]  /*19150*/  LEA.HI R4, R4, R0, RZ, 0x3 ;  /* 0x0000000004047211 */ /* 0x000fc800078f18ff */
[----:B------:R-:W-:-:S05]  /*19160*/  LOP3.LUT R241, R4, 0xfffffff8, RZ, 0xc0, !PT ;  /* 0xfffffff804f17812 */ /* 0x000fca00078ec0ff */
[----:B------:R-:W-:-:S04]  /*19170*/  IMAD.IADD R241, R0, 0x1, -R241 ;  /* 0x0000000100f17824 */ /* 0x000fc800078e0af1 */
[----:B------:R-:W-:-:S05]  /*19180*/  IMAD.SHL.U32 R241, R241, 0x8, RZ ;  /* 0x00000008f1f17824 */ /* 0x000fca00078e00ff */
[----:B------:R-:W-:Y:S02]  /*19190*/  SHF.R.S32.HI R0, RZ, 0x1f, R241 ;  /* 0x0000001fff007819 */ /* 0x000fe400000114f1 */
[-C--:B--2---:R-:W-:Y:S02]  /*191a0*/  IADD3 R2, P3, P2, R2, R241.reuse, R12 ;  /* 0x000000f102027210 */ /* 0x084fe40007a7e00c */
[----:B---3--:R-:W-:Y:S02]  /*191b0*/  IADD3 R3, P1, P0, R3, R241, R10 ;  /* 0x000000f103037210 */ /* 0x008fe4000783e00a */
[----:B----4-:R-:W-:Y:S02]  /*191c0*/  IADD3.X R5, R5, R0, R9, P3, P2 ;  /* 0x0000000005057210 */ /* 0x010fe40001fe4409 */
[----:B-----5:R-:W-:-:S04]  /*191d0*/  LEA R9, P2, R2, R244, 0x1 ;  /* 0x000000f402097211 */ /* 0x020fc800078408ff */
[----:B------:R-:W-:Y:S01]  /*191e0*/  LEA.HI.X R5, R2, R245, R5, 0x1, P2 ;  /* 0x000000f502057211 */ /* 0x000fe200010f0c05 */
[----:B------:R-:W-:Y:S01]  /*191f0*/  STL [R1+0xa8], R9 ;  /* 0x0000a80901007387 */ /* 0x000fe20000100800 */
[----:B------:R-:W-:Y:S02]  /*19200*/  IADD3.X R0, R7, R0, R8, P1, P0 ;  /* 0x0000000007007210 */ /* 0x000fe40000fe0408 */
[C---:B------:R-:W-:Y:S02]  /*19210*/  LEA R7, P0, R3.reuse, R250, 0x1 ;  /* 0x000000fa03077211 */ /* 0x040fe400078008ff */
[----:B------:R-:W-:Y:S02]  /*19220*/  SHF.R.S32.HI R2, RZ, 0x1f, R6 ;  /* 0x0000001fff027819 */ /* 0x000fe40000011406 */
[----:B------:R-:W-:Y:S01]  /*19230*/  LEA.HI.X R3, R3, R251, R0, 0x1, P0 ;  /* 0x000000fb03037211 */ /* 0x000fe200000f0c00 */
[----:B------:R-:W-:Y:S01]  /*19240*/  STL [R1+0xa4], R7 ;  /* 0x0000a40701007387 */ /* 0x000fe20000100800 */
[----:B------:R-:W-:-:S02]  /*19250*/  SHF.R.S32.HI R0, RZ, 0x3, R4 ;  /* 0x00000003ff007819 */ /* 0x000fc40000011404 */
[C---:B------:R-:W-:Y:S01]  /*19260*/  SHF.L.U64.HI R4, R6.reuse, 0x1, R2 ;  /* 0x0000000106047819 */ /* 0x040fe20000010202 */
[----:B------:R-:W-:Y:S01]  /*19270*/  IMAD.SHL.U32 R2, R6, 0x2, RZ ;  /* 0x0000000206027824 */ /* 0x000fe200078e00ff */
[----:B------:R-:W-:Y:S01]  /*19280*/  STL [R1+0xa0], R5 ;  /* 0x0000a00501007387 */ /* 0x000fe20000100800 */
[----:B------:R-:W-:Y:S02]  /*19290*/  IADD3 R246, P0, R0, 0x20, RZ ;  /* 0x0000002000f67810 */ /* 0x000fe40007f1e0ff */
[----:B------:R-:W-:Y:S01]  /*192a0*/  SHF.R.S32.HI R0, RZ, 0x1f, R0 ;  /* 0x0000001fff007819 */ /* 0x000fe20000011400 */
[----:B------:R1:W-:Y:S04]  /*192b0*/  STL [R1+0x94], R3 ;  /* 0x0000940301007387 */ /* 0x0003e80000100800 */
[----:B------:R2:W-:Y:S01]  /*192c0*/  STL [R1+0xb4], R4 ;  /* 0x0000b40401007387 */ /* 0x0005e20000100800 */
[----:B------:R-:W-:-:S03]  /*192d0*/  IMAD.X R247, RZ, RZ, R0, P0 ;  /* 0x000000fffff77224 */ /* 0x000fc600000e0600 */
[----:B------:R3:W-:Y:S01]  /*192e0*/  STL [R1+0xb8], R2 ;  /* 0x0000b80201007387 */ /* 0x0007e20000100800 */
[----:B-1----:R-:W-:Y:S01]  /*192f0*/  IMAD.MOV.U32 R3, RZ, RZ, R133 ;  /* 0x000000ffff037224 */ /* 0x002fe200078e0085 */
[C---:B--2---:R-:W-:Y:S02]  /*19300*/  IADD3 R4, R135.reuse, -0x2, RZ ;  /* 0xfffffffe87047810 */ /* 0x044fe40007ffe0ff */
[----:B---3--:R-:W-:-:S03]  /*19310*/  IADD3 R2, R135, -0x1, RZ ;  /* 0xffffffff87027810 */ /* 0x008fc60007ffe0ff */
[----:B------:R1:W-:Y:S04]  /*19320*/  STL [R1+0xb0], R4 ;  /* 0x0000b00401007387 */ /* 0x0003e80000100800 */
[----:B------:R1:W-:Y:S02]  /*19330*/  STL [R1+0xac], R2 ;  /* 0x0000ac0201007387 */ /* 0x0003e40000100800 */
.L_x_1949:
[----:B------:R-:W2:Y:S01]  /*19340*/  LDL R0, [R1+0xac] ;  /* 0x0000ac0001007983 */ /* 0x000ea20000100800 */
[----:B------:R-:W-:Y:S01]  /*19350*/  IADD3 R236, R135, -0x1, RZ ;  /* 0xffffffff87ec7810 */ /* 0x000fe20007ffe0ff */
[----:B------:R-:W-:Y:S04]  /*19360*/  DEPBAR.LE SB0, 0x0 ;  /* 0x000080000000791a */ /* 0x000fe80000000000 */
[----:B------:R-:W3:Y:S01]  /*19370*/  LDL.64 R138, [R1+0x88] ;  /* 0x00008800018a7983 */ /* 0x000ee20000100a00 */
[C---:B-1----:R-:W-:Y:S01]  /*19380*/  SHF.L.U64.HI R2, R234.reuse, 0x6, R235 ;  /* 0x00000006ea027819 */ /* 0x042fe200000102eb */
[----:B------:R-:W-:Y:S01]  /*19390*/  WARPSYNC 0xffffffff ;  /* 0xffffffff00007948 */ /* 0x000fe20003800000 */
[----:B------:R-:W-:Y:S01]  /*193a0*/  ISETP.GE.AND P4, PT, R241, R226, PT ;  /* 0x000000e2f100720c */ /* 0x000fe20003f86270 */
[----:B------:R-:W4:Y:S01]  /*193b0*/  LDL.64 R4, [R1+0xf8] ;  /* 0x0000f80001047983 */ /* 0x000f220000100a00 */
[----:B------:R-:W-:Y:S01]  /*193c0*/  SHF.R.S32.HI R10, RZ, 0x1f, R236 ;  /* 0x0000001fff0a7819 */ /* 0x000fe200000114ec */
[----:B------:R-:W-:Y:S01]  /*193d0*/  IMAD.SHL.U32 R11, R234, 0x40, RZ ;  /* 0x00000040ea0b7824 */ /* 0x000fe200078e00ff */
[----:B------:R-:W-:Y:S01]  /*193e0*/  BSSY B0, `(.L_x_1947) ;  /* 0x0000174000007945 */ /* 0x000fe20003800000 */
[----:B-----5:R-:W5:Y:S01]  /*193f0*/  LDL R20, [R1+0xa4] ;  /* 0x0000a40001147983 */ /* 0x020f620000100800 */
[----:B------:R-:W-:Y:S03]  /*19400*/  IMAD R2, R2, R236, RZ ;  /* 0x000000ec02027224 */ /* 0x000fe600078e02ff */
[----:B------:R-:W5:Y:S04]  /*19410*/  LDL R19, [R1+0x94] ;  /* 0x0000940001137983 */ /* 0x000f680000100800 */
[----:B------:R-:W5:Y:S04]  /*19420*/  LDL R18, [R1+0x80] ;  /* 0x0000800001127983 */ /* 0x000f680000100800 */
[----:B------:R-:W5:Y:S04]  /*19430*/  LDL R17, [R1+0x7c] ;  /* 0x00007c0001117983 */ /* 0x000f680000100800 */
[----:B------:R-:W5:Y:S04]  /*19440*/  LDL R16, [R1+0x90] ;  /* 0x0000900001107983 */ /* 0x000f680000100800 */
[----:B------:R-:W-:Y:S06]  /*19450*/  BAR.SYNC.DEFER_BLOCKING 0x0 ;  /* 0x0000000000007b1d */ /* 0x000fec0000010000 */
[----:B------:R-:W-:Y:S04]  /*19460*/  @P4 STS.128 [R220+0x18000], RZ ;  /* 0x018000ffdc004388 */ /* 0x000fe80000000c00 */
[----:B------:R-:W5:Y:S04]  /*19470*/  LDL R182, [R1+0xa8] ;  /* 0x0000a80001b67983 */ /* 0x000f680000100800 */
[----:B------:R-:W5:Y:S04]  /*19480*/  LDL R181, [R1+0xa0] ;  /* 0x0000a00001b57983 */ /* 0x000f680000100800 */
[----:B------:R-:W5:Y:S01]  /*19490*/  LDL R180, [R1+0xf0] ;  /* 0x0000f00001b47983 */ /* 0x000f620000100800 */
[----:B--2---:R-:W-:Y:S05]  /*194a0*/  IMAD.IADD R0, R0, 0x1, -R248 ;  /* 0x0000000100007824 */ /* 0x004fea00078e0af8 */
[C---:B---3--:R-:W-:Y:S01]  /*194b0*/  LEA R6, P1, R0.reuse, R138, 0x6 ;  /* 0x0000008a00067211 */ /* 0x048fe200078230ff */
[----:B----4-:R-:W-:Y:S01]  /*194c0*/  IMAD.MOV.U32 R8, RZ, RZ, R4 ;  /* 0x000000ffff087224 */ /* 0x010fe200078e0004 */
[C---:B------:R-:W-:Y:S01]  /*194d0*/  LEA R4, P0, R0.reuse, R246, 0x6 ;  /* 0x000000f600047211 */ /* 0x040fe200078030ff */
[----:B------:R-:W-:Y:S01]  /*194e0*/  IMAD.MOV.U32 R9, RZ, RZ, R5 ;  /* 0x000000ffff097224 */ /* 0x000fe200078e0005 */
[----:B------:R-:W-:Y:S01]  /*194f0*/  LEA.HI.X.SX32 R7, R0, R139, 0x6, P1 ;  /* 0x0000008b00077211 */ /* 0x000fe200008f36ff */
[----:B------:R-:W-:Y:S01]  /*19500*/  IMAD.WIDE.U32 R14, R234, R6, RZ ;  /* 0x00000006ea0e7225 */ /* 0x000fe200078e00ff */
[----:B------:R-:W-:Y:S03]  /*19510*/  LEA.HI.X.SX32 R5, R0, R247, 0x6, P0 ;  /* 0x000000f700057211 */ /* 0x000fe600000f36ff */
[-C--:B------:R-:W-:Y:S04]  /*19520*/  IMAD.WIDE.U32 R8, R236, R11.reuse, R8 ;  /* 0x0000000bec087225 */ /* 0x080fe800078e0008 */
[----:B------:R-:W-:Y:S01]  /*19530*/  IMAD R0, R10, R11, R2 ;  /* 0x0000000b0a007224 */ /* 0x000fe200078e0202 */
[----:B------:R-:W-:Y:S01]  /*19540*/  @!P4 LEA R2, P2, R234, R8, 0x5 ;  /* 0x00000008ea02c211 */ /* 0x000fe200078428ff */
[----:B------:R-:W-:Y:S02]  /*19550*/  IMAD R10, R235, R6, RZ ;  /* 0x00000006eb0a7224 */ /* 0x000fe400078e02ff */
[----:B------:R-:W-:Y:S01]  /*19560*/  IMAD.IADD R0, R9, 0x1, R0 ;  /* 0x0000000109007824 */ /* 0x000fe200078e0200 */
[-C--:B------:R-:W-:Y:S01]  /*19570*/  @!P4 LEA R6, P0, R2, R250.reuse, 0x1 ;  /* 0x000000fa0206c211 */ /* 0x080fe200078008ff */
[----:B------:R-:W-:Y:S01]  /*19580*/  IMAD R7, R234, R7, R10 ;  /* 0x00000007ea077224 */ /* 0x000fe200078e020a */
[----:B------:R-:W-:Y:S01]  /*19590*/  @!P4 LEA R10, P1, R8, R250, 0x1 ;  /* 0x000000fa080ac211 */ /* 0x000fe200078208ff */
[----:B------:R-:W-:Y:S02]  /*195a0*/  IMAD R11, R235, R4, RZ ;  /* 0x00000004eb0b7224 */ /* 0x000fe400078e02ff */
[----:B------:R-:W-:Y:S02]  /*195b0*/  IMAD.IADD R15, R15, 0x1, R7 ;  /* 0x000000010f0f7824 */ /* 0x000fe400078e0207 */
[C---:B------:R-:W-:Y:S01]  /*195c0*/  IMAD R11, R234.reuse, R5, R11 ;  /* 0x00000005ea0b7224 */ /* 0x040fe200078e020b */
[C---:B------:R-:W-:Y:S01]  /*195d0*/  @!P4 LEA.HI.X R5, R234.reuse, R0, R235, 0x5, P2 ;  /* 0x00000000ea05c211 */ /* 0x040fe200010f2ceb */
[----:B------:R-:W-:Y:S01]  /*195e0*/  IMAD.WIDE.U32 R12, R234, R4, RZ ;  /* 0x00000004ea0c7225 */ /* 0x000fe200078e00ff */
[----:B-----5:R-:W-:Y:S02]  /*195f0*/  LEA R4, P3, R14, R20, 0x1 ;  /* 0x000000140e047211 */ /* 0x020fe400078608ff */
[----:B------:R-:W-:Y:S01]  /*19600*/  @!P4 LEA.HI.X R7, R2, R251, R5, 0x1, P0 ;  /* 0x000000fb0207c211 */ /* 0x000fe200000f0c05 */
[----:B------:R-:W-:Y:S01]  /*19610*/  IMAD.IADD R9, R13, 0x1, R11 ;  /* 0x000000010d097824 */ /* 0x000fe200078e020b */
[----:B------:R-:W-:Y:S02]  /*19620*/  LEA.HI.X R5, R14, R19, R15, 0x1, P3 ;  /* 0x000000130e057211 */ /* 0x000fe400018f0c0f */
[----:B------:R-:W-:Y:S02]  /*19630*/  ISETP.GE.AND P3, PT, R18, R226, PT ;  /* 0x000000e21200720c */ /* 0x000fe40003f66270 */
[----:B------:R-:W-:Y:S02]  /*19640*/  LEA R28, P2, R12, R20, 0x1 ;  /* 0x000000140c1c7211 */ /* 0x000fe400078408ff */
[----:B------:R-:W-:Y:S02]  /*19650*/  @!P4 LEA.HI.X R11, R8, R251, R0, 0x1, P1 ;  /* 0x000000fb080bc211 */ /* 0x000fe400008f0c00 */
[----:B------:R-:W-:Y:S01]  /*19660*/  LEA.HI.X R29, R12, R19, R9, 0x1, P2 ;  /* 0x000000130c1d7211 */ /* 0x000fe200010f0c09 */
[----:B------:R-:W2:Y:S01]  /*19670*/  LDL R0, [R1+0xb0] ;  /* 0x0000b00001007983 */ /* 0x000ea20000100800 */
[-C--:B------:R-:W-:Y:S02]  /*19680*/  ISETP.GE.AND P2, PT, R17, R226.reuse, PT ;  /* 0x000000e21100720c */ /* 0x080fe40003f46270 */
[----:B------:R-:W-:Y:S01]  /*19690*/  ISETP.GE.AND P1, PT, R16, R226, PT ;  /* 0x000000e21000720c */ /* 0x000fe20003f26270 */
        /* <DEDUP_REMOVED lines=40> */
[----:B-1----:R-:W3:Y:S04]  /*19920*/  LDSM.16.M88.4 R8, [R192+0x10000] ;  /* 0x01000000c008783b */ /* 0x002ee80000000200 */
[----:B------:R-:W1:Y:S04]  /*19930*/  LDSM.16.M88.4 R16, [R192+0x10800] ;  /* 0x01080000c010783b */ /* 0x000e680000000200 */
[----:B------:R-:W5:Y:S04]  /*19940*/  LDSM.16.M88.4 R24, [R192+0x11000] ;  /* 0x01100000c018783b */ /* 0x000f680000000200 */
[----:B------:R-:W0:Y:S04]  /*19950*/  LDGDEPBAR ;  /* 0x00000000000079af */ /* 0x000e280000000000 */
[----:B------:R-:W4:Y:S04]  /*19960*/  LDSM.16.M88.4 R172, [R192+0x11800] ;  /* 0x01180000c0ac783b */ /* 0x000f280000000200 */
[----:B------:R-:W-:Y:S01]  /*19970*/  LDSM.16.M88.4 R176, [R203] ;  /* 0x00000000cbb0783b */ /* 0x000fe20000000200 */
[C---:B---3--:R-:W-:Y:S08]  /*19980*/  HMMA.16816.F32 R4, R32.reuse, R8, RZ ;  /* 0x000000082004723c */ /* 0x048ff000000018ff */
[C---:B------:R-:W-:Y:S08]  /*19990*/  HMMA.16816.F32 R8, R32.reuse, R10, RZ ;  /* 0x0000000a2008723c */ /* 0x040ff000000018ff */
[C---:B-1----:R-:W-:Y:S08]  /*199a0*/  HMMA.16816.F32 R12, R32.reuse, R16, RZ ;  /* 0x00000010200c723c */ /* 0x042ff000000018ff */
[C---:B------:R-:W-:Y:S08]  /*199b0*/  HMMA.16816.F32 R16, R32.reuse, R18, RZ ;  /* 0x000000122010723c */ /* 0x040ff000000018ff */
[C---:B-----5:R-:W-:Y:S08]  /*199c0*/  HMMA.16816.F32 R20, R32.reuse, R24, RZ ;  /* 0x000000182014723c */ /* 0x060ff000000018ff */
[C---:B------:R-:W-:Y:S08]  /*199d0*/  HMMA.16816.F32 R24, R32.reuse, R26, RZ ;  /* 0x0000001a2018723c */ /* 0x040ff000000018ff */
[C---:B----4-:R-:W-:Y:S08]  /*199e0*/  HMMA.16816.F32 R28, R32.reuse, R172, RZ ;  /* 0x000000ac201c723c */ /* 0x050ff000000018ff */
[----:B------:R-:W-:Y:S01]  /*199f0*/  HMMA.16816.F32 R32, R32, R174, RZ ;  /* 0x000000ae2020723c */ /* 0x000fe200000018ff */
[----:B------:R-:W1:Y:S07]  /*19a00*/  LDSM.16.M88.4 R172, [R200] ;  /* 0x00000000c8ac783b */ /* 0x000e6e0000000200 */
[C---:B-1----:R-:W-:Y:S08]  /*19a10*/  HMMA.16816.F32 R4, R172.reuse, R176, R4 ;  /* 0x000000b0ac04723c */ /* 0x042ff00000001804 */
[C---:B------:R-:W-:Y:S01]  /*19a20*/  HMMA.16816.F32 R8, R172.reuse, R178, R8 ;  /* 0x000000b2ac08723c */ /* 0x040fe20000001808 */
[----:B------:R-:W1:Y:S07]  /*19a30*/  LDSM.16.M88.4 R176, [R218] ;  /* 0x00000000dab0783b */ /* 0x000e6e0000000200 */
[C---:B-1----:R-:W-:Y:S08]  /*19a40*/  HMMA.16816.F32 R12, R172.reuse, R176, R12 ;  /* 0x000000b0ac0c723c */ /* 0x042ff0000000180c */
[C---:B------:R-:W-:Y:S01]  /*19a50*/  HMMA.16816.F32 R16, R172.reuse, R178, R16 ;  /* 0x000000b2ac10723c */ /* 0x040fe20000001810 */
[----:B------:R-:W1:Y:S03]  /*19a60*/  LDSM.16.M88.4 R176, [R217] ;  /* 0x00000000d9b0783b */ /* 0x000e660000000200 */
[----:B--2---:R-:W-:Y:S04]  /*19a70*/  IMAD.IADD R0, R0, 0x1, -R248 ;  /* 0x0000000100007824 */ /* 0x004fe800078e0af8 */
[C---:B-1----:R-:W-:Y:S04]  /*19a80*/  HMMA.16816.F32 R20, R172.reuse, R176, R20 ;  /* 0x000000b0ac14723c */ /* 0x042fe80000001814 */
[C---:B------:R-:W-:Y:S04]  /*19a90*/  LEA R132, P0, R0.reuse, R138, 0x6 ;  /* 0x0000008a00847211 */ /* 0x040fe800078030ff */
[----:B------:R-:W-:Y:S01]  /*19aa0*/  LEA.HI.X.SX32 R133, R0, R139, 0x6, P0 ;  /* 0x0000008b00857211 */ /* 0x000fe200000f36ff */
[C---:B------:R-:W-:Y:S01]  /*19ab0*/  HMMA.16816.F32 R24, R172.reuse, R178, R24 ;  /* 0x000000b2ac18723c */ /* 0x040fe20000001818 */
[----:B------:R-:W1:Y:S02]  /*19ac0*/  LDSM.16.M88.4 R176, [R216] ;  /* 0x00000000d8b0783b */ /* 0x000e640000000200 */
[-C--:B------:R-:W-:Y:S04]  /*19ad0*/  IMAD R2, R233, R132.reuse, RZ ;  /* 0x00000084e9027224 */ /* 0x080fe800078e02ff */
[C---:B------:R-:W-:Y:S02]  /*19ae0*/  IMAD R2, R232.reuse, R133, R2 ;  /* 0x00000085e8027224 */ /* 0x040fe400078e0202 */
[----:B------:R-:W-:Y:S04]  /*19af0*/  IMAD.WIDE.U32 R132, R232, R132, RZ ;  /* 0x00000084e8847225 */ /* 0x000fe800078e00ff */
[----:B------:R-:W-:Y:S01]  /*19b00*/  IMAD.IADD R2, R133, 0x1, R2 ;  /* 0x0000000185027824 */ /* 0x000fe200078e0202 */
[C---:B------:R-:W-:Y:S04]  /*19b10*/  LEA R138, P0, R132.reuse, R182, 0x1 ;  /* 0x000000b6848a7211 */ /* 0x040fe800078008ff */
[----:B------:R-:W-:Y:S02]  /*19b20*/  LEA.HI.X R139, R132, R181, R2, 0x1, P0 ;  /* 0x000000b5848b7211 */ /* 0x000fe400000f0c02 */
[C---:B------:R-:W-:Y:S04]  /*19b30*/  LEA R132, P0, R0.reuse, R246, 0x6 ;  /* 0x000000f600847211 */ /* 0x040fe800078030ff */
[----:B------:R-:W-:Y:S01]  /*19b40*/  LEA.HI.X.SX32 R133, R0, R247, 0x6, P0 ;  /* 0x000000f700857211 */ /* 0x000fe200000f36ff */
[-C--:B------:R-:W-:Y:S04]  /*19b50*/  IMAD R0, R233, R132.reuse, RZ ;  /* 0x00000084e9007224 */ /* 0x080fe800078e02ff */
[C---:B------:R-:W-:Y:S01]  /*19b60*/  IMAD R0, R232.reuse, R133, R0 ;  /* 0x00000085e8007224 */ /* 0x040fe200078e0200 */
        /* <DEDUP_REMOVED lines=186> */
[----:B------:R-:W-:Y:S05]  /*1a710*/  IMAD.WIDE.U32 R172, R232, R132, RZ ;  /* 0x00000084e8ac7225 */ /* 0x000fea00078e00ff */
[C---:B------:R-:W-:Y:S01]  /*1a720*/  LEA R132, P0, R172.reuse, R182, 0x1 ;  /* 0x000000b6ac847211 */ /* 0x040fe200078008ff */
[----:B------:R-:W-:Y:S05]  /*1a730*/  IMAD.IADD R0, R173, 0x1, R0 ;  /* 0x00000001ad007824 */ /* 0x000fea00078e0200 */
[----:B------:R-:W-:Y:S02]  /*1a740*/  LEA.HI.X R133, R172, R181, R0, 0x1, P0 ;  /* 0x000000b5ac857211 */ /* 0x000fe400000f0c00 */
[----:B------:R-:W-:Y:S11]  /*1a750*/  ISETP.GT.AND P0, PT, R236, R180, PT ;  /* 0x000000b4ec00720c */ /* 0x000ff60003f04270 */
[----:B------:R-:W-:Y:S02]  /*1a760*/  @!UPT UIADD3 URZ, URZ, URZ, URZ ;  /* 0x0000003f3f3ff290 */ /* 0x000fe4000fffe03f */
[----:B------:R-:W-:-:S05]  /*1a770*/  @!P0 BRA `(.L_x_1948) ;  /* 0x000003a000008947 */ /* 0x000fca0003800000 */
[----:B------:R-:W2:Y:S01]  /*1a780*/  LDL.64 R180, [R1+0xe8] ;  /* 0x0000e80001b47983 */ /* 0x000ea20000100a00 */
[----:B------:R-:W-:Y:S01]  /*1a790*/  IADD3 R172, R135, -0x2, RZ ;  /* 0xfffffffe87ac7810 */ /* 0x000fe20007ffe0ff */
[C---:B------:R-:W-:Y:S02]  /*1a7a0*/  IMAD.SHL.U32 R135, R232.reuse, 0x20, RZ ;  /* 0x00000020e8877824 */ /* 0x040fe400078e00ff */
[----:B------:R1:W-:Y:S01]  /*1a7b0*/  @P4 STS.128 [R220+0x10000], RZ ;  /* 0x010000ffdc004388 */ /* 0x0003e20000000c00 */
[----:B------:R-:W-:Y:S01]  /*1a7c0*/  SHF.R.S32.HI R0, RZ, 0x1f, R172 ;  /* 0x0000001fff007819 */ /* 0x000fe200000114ac */
[-C--:B------:R-:W-:Y:S02]  /*1a7d0*/  IMAD R2, R233, R172.reuse, RZ ;  /* 0x000000ace9027224 */ /* 0x080fe400078e02ff */
[C---:B------:R-:W-:Y:S04]  /*1a7e0*/  IMAD.WIDE.U32 R172, R232.reuse, R172, RZ ;  /* 0x000000ace8ac7225 */ /* 0x040fe800078e00ff */
[----:B------:R-:W-:Y:S04]  /*1a7f0*/  IMAD R2, R232, R0, R2 ;  /* 0x00000000e8027224 */ /* 0x000fe800078e0202 */
[----:B------:R-:W-:Y:S01]  /*1a800*/  IMAD.IADD R2, R173, 0x1, R2 ;  /* 0x00000001ad027824 */ /* 0x000fe200078e0202 */
[C---:B--2---:R-:W-:Y:S04]  /*1a810*/  LEA R0, P0, R172.reuse, R180, 0x6 ;  /* 0x000000b4ac007211 */ /* 0x044fe800078030ff */
[----:B------:R-:W-:Y:S02]  /*1a820*/  LEA.HI.X R2, R172, R181, R2, 0x6, P0 ;  /* 0x000000b5ac027211 */ /* 0x000fe400000f3402 */
[C---:B------:R-:W-:Y:S04]  /*1a830*/  @!P4 LEA R172, P0, R0.reuse, R244, 0x1 ;  /* 0x000000f400acc211 */ /* 0x040fe800078008ff */
[-CC-:B------:R-:W-:Y:S02]  /*1a840*/  @!P4 LEA.HI.X R173, R0, R245.reuse, R2.reuse, 0x1, P0 ;  /* 0x000000f500adc211 */ /* 0x180fe400000f0c02 */
[----:B------:R-:W-:Y:S02]  /*1a850*/  @!P4 IADD3 R0, P0, R135, R0, RZ ;  /* 0x000000008700c210 */ /* 0x000fe40007f1e0ff */
[----:B------:R-:W-:Y:S01]  /*1a860*/  SHF.L.U64.HI R135, R232, 0x5, R233 ;  /* 0x00000005e8877819 */ /* 0x000fe200000102e9 */
[----:B------:R-:W-:Y:S01]  /*1a870*/  @!PT LDS RZ, [RZ] ;  /* 0x00000000fffff984 */ /* 0x000fe20000000800 */
[----:B------:R-:W-:Y:S01]  /*1a880*/  @!PT LDS RZ, [RZ] ;  /* 0x00000000fffff984 */ /* 0x000fe20000000800 */
[----:B------:R-:W-:Y:S01]  /*1a890*/  @!PT LDS RZ, [RZ] ;  /* 0x00000000fffff984 */ /* 0x000fe20000000800 */
[----:B------:R1:W-:Y:S04]  /*1a8a0*/  @!P4 LDGSTS.E.BYPASS.LTC128B.128 [R220+0x10000], [R172.64] ;  /* 0x10000000acdccfae */ /* 0x0003e8000b901d44 */
[----:B------:R1:W-:Y:S01]  /*1a8b0*/  @P3 STS.128 [R220+0x12000], RZ ;  /* 0x012000ffdc003388 */ /* 0x0003e20000000c00 */
[----:B------:R-:W-:Y:S03]  /*1a8c0*/  @!P4 IMAD.X R2, R135, 0x1, R2, P0 ;  /* 0x000000018702c824 */ /* 0x000fe600000e0602 */
        /* <DEDUP_REMOVED lines=15> */
[C---:B--2---:R-:W-:Y:S04]  /*1a9c0*/  @!P4 LEA R138, P0, R0.reuse, R244, 0x1 ;  /* 0x000000f4008ac211 */ /* 0x044fe800078008ff */
[----:B------:R-:W-:Y:S05]  /*1a9d0*/  @!P4 LEA.HI.X R139, R0, R245, R2, 0x1, P0 ;  /* 0x000000f5008bc211 */ /* 0x000fea00000f0c02 */
        /* <DEDUP_REMOVED lines=19> */
[----:B------:R-:W0:Y:S02]  /*1ab10*/  LDGDEPBAR ;  /* 0x00000000000079af */ /* 0x000e240000000000 */
.L_x_1948:
[----:B------:R-:W-:Y:S05]  /*1ab20*/  BSYNC B0 ;  /* 0x0000000000007941 */ /* 0x000fea0003800000 */
.L_x_1947:
[----:B------:R-:W-:Y:S01]  /*1ab30*/  LOP3.LUT R219, R219, 0xffffffef, RZ, 0xc0, !PT ;  /* 0xffffffefdbdb7812 */ /* 0x000fe200078ec0ff */
[----:B------:R-:W2:Y:S01]  /*1ab40*/  S2R R0, SR_TID.X ;  /* 0x0000000000007919 */ /* 0x000ea20000002100 */
[----:B------:R-:W-:Y:S07]  /*1ab50*/  IADD3 R248, R248, 0x1, RZ ;  /* 0x00000001f8f87810 */ /* 0x000fee0007ffe0ff */
[----:B------:R3:W-:Y:S01]  /*1ab60*/  STL [R1+0x158], R192 ;  /* 0x000158c001007387 */ /* 0x0007e20000100800 */
[----:B--2---:R-:W-:Y:S05]  /*1ab70*/  IMAD.SHL.U32 R0, R0, 0x2, RZ ;  /* 0x0000000200007824 */ /* 0x004fea00078e00ff */
[----:B------:R-:W-:Y:S01]  /*1ab80*/  LOP3.LUT R0, R0, 0x6, RZ, 0xc0, !PT ;  /* 0x0000000600007812 */ /* 0x000fe200078ec0ff */
[----:B---3--:R-:W2:Y:S04]  /*1ab90*/  LDL.LU R192, [R1+0xbc] ;  /* 0x0000bc0001c07983 */ /* 0x008ea80000300800 */
[----:B------:R-:W-:Y:S04]  /*1aba0*/  IMAD R0, R236, 0x40, R0 ;  /* 0x00000040ec007824 */ /* 0x000fe800078e0200 */
[--C-:B------:R-:W-:Y:S01]  /*1abb0*/  IMAD.IADD R2, R225, 0x1, -R0.reuse ;  /* 0x00000001e1027824 */ /* 0x100fe200078e0a00 */
[----:B-1----:R-:W-:Y:S04]  /*1abc0*/  IADD3 R132, R0, 0x1, RZ ;  /* 0x0000000100847810 */ /* 0x002fe80007ffe0ff */
[----:B------:R-:W-:Y:S02]  /*1abd0*/  IABS R2, R2 ;  /* 0x0000000200027213 */ /* 0x000fe40000000000 */
[C---:B------:R-:W-:Y:S02]  /*1abe0*/  ISETP.GE.AND P3, PT, R132.reuse, R228, PT ;  /* 0x000000e48400720c */ /* 0x040fe40003f66270 */
[C---:B------:R-:W-:Y:S01]  /*1abf0*/  ISETP.GE.AND P0, PT, R132.reuse, R227, PT ;  /* 0x000000e38400720c */ /* 0x040fe20003f06270 */
[----:B------:R1:W3:Y:S01]  /*1ac00*/  I2F R135, R2 ;  /* 0x0000000200877306 */ /* 0x0002e20000201400 */
[C---:B------:R-:W-:Y:S02]  /*1ac10*/  ISETP.GE.OR P3, PT, R132.reuse, R231, !P3 ;  /* 0x000000e78400720c */ /* 0x040fe40005f66670 */
[----:B------:R-:W-:Y:S11]  /*1ac20*/  ISETP.GE.OR P0, PT, R132, R230, !P0 ;  /* 0x000000e68400720c */ /* 0x000ff60004706670 */
[----:B------:R-:W-:Y:S02]  /*1ac30*/  @!UPT UIADD3 URZ, URZ, URZ, URZ ;  /* 0x0000003f3f3ff290 */ /* 0x000fe4000fffe03f */
[----:B------:R-:W-:Y:S04]  /*1ac40*/  @P0 LOP3.LUT R219, R219, 0x10, RZ, 0xfc, !PT ;  /* 0x00000010dbdb0812 */ /* 0x000fe800078efcff */
[----:B------:R-:W-:Y:S01]  /*1ac50*/  LOP3.LUT R219, R219, 0xfffffff7, RZ, 0xc0, !PT ;  /* 0xfffffff7dbdb7812 */ /* 0x000fe200078ec0ff */
[----:B-1----:R-:W-:Y:S02]  /*1ac60*/  IMAD.IADD R2, R229, 0x1, -R0 ;  /* 0x00000001e5027824 */ /* 0x002fe400078e0a00 */
[----:B---3--:R-:W-:Y:S03]  /*1ac70*/  FFMA.FTZ R4, R135, -R224, R4 ;  /* 0x800000e087047223 */ /* 0x008fe60000010004 */
[----:B------:R-:W-:Y:S05]  /*1ac80*/  IABS R2, R2 ;  /* 0x0000000200027213 */ /* 0x000fea0000000000 */
[----:B------:R-:W-:Y:S02]  /*1ac90*/  IMAD.MOV.U32 R133, RZ, RZ, R2 ;  /* 0x000000ffff857224 */ /* 0x000fe400078e0002 */
[----:B------:R-:W-:Y:S02]  /*1aca0*/  IMAD.IADD R2, R225, 0x1, -R132 ;  /* 0x00000001e1027824 */ /* 0x000fe400078e0a84 */
[----:B------:R-:W1:Y:S03]  /*1acb0*/  I2F R135, R133 ;  /* 0x0000008500877306 */ /* 0x000e660000201400 */
[----:B------:R-:W-:Y:S07]  /*1acc0*/  IABS R2, R2 ;  /* 0x0000000200027213 */ /* 0x000fee0000000000 */
[----:B------:R3:W4:Y:S01]  /*1acd0*/  I2F R133, R2 ;  /* 0x0000000200857306 */ /* 0x0007220000201400 */
[-C--:B-1----:R-:W-:Y:S02]  /*1ace0*/  FFMA.FTZ R6, R135, -R224.reuse, R6 ;  /* 0x800000e087067223 */ /* 0x082fe40000010006 */
[----:B------:R-:W-:Y:S01]  /*1acf0*/  IMAD.IADD R135, R229, 0x1, -R132 ;  /* 0x00000001e5877824 */ /* 0x000fe200078e0a84 */
[----:B---3--:R-:W-:Y:S01]  /*1ad00*/  IADD3 R2, R0, 0x8, RZ ;  /* 0x0000000800027810 */ /* 0x008fe20007ffe0ff */
[----:B----4-:R-:W-:Y:S03]  /*1ad10*/  FFMA.FTZ R5, R133, -R224, R5 ;  /* 0x800000e085057223 */ /* 0x010fe60000010005 */
[C---:B------:R-:W-:Y:S01]  /*1ad20*/  ISETP.GE.AND P1, PT, R2.reuse, R228, PT ;  /* 0x000000e40200720c */ /* 0x040fe20003f26270 */
[----:B------:R-:W-:Y:S01]  /*1ad30*/  IMAD.IADD R133, R225, 0x1, -R2 ;  /* 0x00000001e1857824 */ /* 0x000fe200078e0a02 */
[C---:B------:R-:W-:Y:S02]  /*1ad40*/  ISETP.GE.AND P0, PT, R2.reuse, R227, PT ;  /* 0x000000e30200720c */ /* 0x040fe40003f06270 */
[C---:B------:R-:W-:Y:S02]  /*1ad50*/  ISETP.GE.OR P1, PT, R2.reuse, R231, !P1 ;  /* 0x000000e70200720c */ /* 0x040fe40004f26670 */
[----:B------:R-:W-:Y:S02]  /*1ad60*/  IABS R133, R133 ;  /* 0x0000008500857213 */ /* 0x000fe40000000000 */
[----:B------:R-:W-:Y:S02]  /*1ad70*/  ISETP.GE.OR P0, PT, R2, R230, !P0 ;  /* 0x000000e60200720c */ /* 0x000fe40004706670 */
[----:B------:R1:W3:Y:S11]  /*1ad80*/  I2F R132, R133 ;  /* 0x0000008500847306 */ /* 0x0002f60000201400 */
[----:B------:R-:W-:Y:S04]  /*1ad90*/  @P0 LOP3.LUT R219, R219, 0x8, RZ, 0xfc, !PT ;  /* 0x00000008dbdb0812 */ /* 0x000fe800078efcff */
[----:B------:R-:W-:Y:S02]  /*1ada0*/  LOP3.LUT R219, R219, 0xfffffffb, RZ, 0xc0, !PT ;  /* 0xfffffffbdbdb7812 */ /* 0x000fe400078ec0ff */
[----:B-1----:R-:W-:Y:S01]  /*1adb0*/  IABS R133, R135 ;  /* 0x0000008700857213 */ /* 0x002fe20000000000 */
[----:B---3--:R-:W-:Y:S01]  /*1adc0*/  FFMA.FTZ R8, R132, -R224, R8 ;  /* 0x800000e084087223 */ /* 0x008fe20000010008 */
[----:B------:R-:W-:Y:S01]  /*1add0*/  IADD3 R132, R0, 0x9, RZ ;  /* 0x0000000900847810 */ /* 0x000fe20007ffe0ff */
[----:B------:R-:W-:Y:S03]  /*1ade0*/  IMAD.IADD R135, R229, 0x1, -R2 ;  /* 0x00000001e5877824 */ /* 0x000fe600078e0a02 */
[C---:B------:R-:W-:Y:S01]  /*1adf0*/  ISETP.GE.AND P2, PT, R132.reuse, R228, PT ;  /* 0x000000e48400720c */ /* 0x040fe20003f46270 */
[----:B------:R-:W1:Y:S01]  /*1ae00*/  I2F R133, R133 ;  /* 0x0000008500857306 */ /* 0x000e620000201400 */
[C---:B------:R-:W-:Y:S02]  /*1ae10*/  ISETP.GE.AND P0, PT, R132.reuse, R227, PT ;  /* 0x000000e38400720c */ /* 0x040fe40003f06270 */
[CC--:B------:R-:W-:Y:S02]  /*1ae20*/  ISETP.GE.OR P2, PT, R132.reuse, R231.reuse, !P2 ;  /* 0x000000e78400720c */ /* 0x0c0fe40005746670 */
[----:B------:R-:W-:Y:S02]  /*1ae30*/  ISETP.GE.OR P0, PT, R132, R230, !P0 ;  /* 0x000000e68400720c */ /* 0x000fe40004706670 */
[----:B------:R-:W-:Y:S11]  /*1ae40*/  FSEL R8, R8, -INF , !P1 ;  /* 0xff80000008087808 */ /* 0x000ff60004800000 */
[----:B------:R-:W-:Y:S02]  /*1ae50*/  @P0 LOP3.LUT R219, R219, 0x4, RZ, 0xfc, !PT ;  /* 0x00000004dbdb0812 */ /* 0x000fe400078efcff */
[C---:B------:R-:W-:Y:S02]  /*1ae60*/  ISETP.GE.AND P0, PT, R0.reuse, R228, PT ;  /* 0x000000e40000720c */ /* 0x040fe40003f06270 */
[----:B------:R-:W-:Y:S01]  /*1ae70*/  LOP3.LUT R219, R219, 0xfffffffd, RZ, 0xc0, !PT ;  /* 0xfffffffddbdb7812 */ /* 0x000fe200078ec0ff */
[----:B-1----:R-:W-:Y:S01]  /*1ae80*/  FFMA.FTZ R7, R133, -R224, R7 ;  /* 0x800000e085077223 */ /* 0x002fe20000010007 */
[----:B------:R-:W-:Y:S01]  /*1ae90*/  ISETP.GE.OR P0, PT, R0, R231, !P0 ;  /* 0x000000e70000720c */ /* 0x000fe20004706670 */
[--C-:B------:R-:W-:Y:S03]  /*1aea0*/  IMAD.IADD R133, R225, 0x1, -R132.reuse ;  /* 0x00000001e1857824 */ /* 0x100fe600078e0a84 */
[----:B------:R-:W-:Y:S02]  /*1aeb0*/  FSEL R139, R4, -INF , !P0 ;  /* 0xff800000048b7808 */ /* 0x000fe40004000000 */
[----:B------:R-:W-:Y:S02]  /*1aec0*/  IABS R133, R133 ;  /* 0x0000008500857213 */ /* 0x000fe40000000000 */
[C---:B------:R-:W-:Y:S02]  /*1aed0*/  ISETP.GE.AND P0, PT, R0.reuse, R227, PT ;  /* 0x000000e30000720c */ /* 0x040fe40003f06270 */
[----:B------:R1:W3:Y:S01]  /*1aee0*/  I2F R2, R133 ;  /* 0x0000008500027306 */ /* 0x0002e20000201400 */
[C---:B------:R-:W-:Y:S02]  /*1aef0*/  IADD3 R4, R0.reuse, 0x11, RZ ;  /* 0x0000001100047810 */ /* 0x040fe40007ffe0ff */
[----:B------:R-:W-:Y:S02]  /*1af00*/  ISETP.GE.OR P0, PT, R0, R230, !P0 ;  /* 0x000000e60000720c */ /* 0x000fe40004706670 */
[----:B------:R-:W-:Y:S02]  /*1af10*/  ISETP.GE.AND P1, PT, R4, R228, PT ;  /* 0x000000e40400720c */ /* 0x000fe40003f26270 */
[----:B------:R-:W-:Y:S02]  /*1af20*/  FSEL R138, R6, -INF , !P0 ;  /* 0xff800000068a7808 */ /* 0x000fe40004000000 */
[----:B------:R-:W-:Y:S02]  /*1af30*/  ISETP.GE.OR P1, PT, R4, R231, !P1 ;  /* 0x000000e70400720c */ /* 0x000fe40004f26670 */
[----:B-1----:R-:W-:Y:S01]  /*1af40*/  IABS R133, R135 ;  /* 0x0000008700857213 */ /* 0x002fe20000000000 */
[----:B---3--:R-:W-:Y:S01]  /*1af50*/  FFMA.FTZ R9, R2, -R224, R9 ;  /* 0x800000e002097223 */ /* 0x008fe20000010009 */
[----:B------:R-:W-:Y:S01]  /*1af60*/  IADD3 R2, R0, 0x10, RZ ;  /* 0x0000001000027810 */ /* 0x000fe20007ffe0ff */
[C---:B------:R-:W-:Y:S03]  /*1af70*/  IMAD.IADD R135, R229.reuse, 0x1, -R132 ;  /* 0x00000001e5877824 */ /* 0x040fe600078e0a84 */
[----:B------:R-:W1:Y:S01]  /*1af80*/  I2F R133, R133 ;  /* 0x0000008500857306 */ /* 0x000e620000201400 */
[C---:B------:R-:W-:Y:S01]  /*1af90*/  ISETP.GE.AND P0, PT, R2.reuse, R228, PT ;  /* 0x000000e40200720c */ /* 0x040fe20003f06270 */
[----:B------:R-:W-:Y:S01]  /*1afa0*/  IMAD.IADD R6, R229, 0x1, -R2 ;  /* 0x00000001e5067824 */ /* 0x000fe200078e0a02 */
[----:B------:R-:W-:Y:S02]  /*1afb0*/  FSEL R9, R9, -INF , !P2 ;  /* 0xff80000009097808 */ /* 0x000fe40005000000 */
[----:B------:R-:W-:Y:S02]  /*1afc0*/  ISETP.GE.OR P0, PT, R2, R231, !P0 ;  /* 0x000000e70200720c */ /* 0x000fe40004706670 */
[C---:B------:R-:W-:Y:S04]  /*1afd0*/  ISETP.GE.AND P2, PT, R4.reuse, R227, PT ;  /* 0x000000e30400720c */ /* 0x040fe80003f46270 */
[----:B------:R-:W-:Y:S01]  /*1afe0*/  ISETP.GE.OR P2, PT, R4, R230, !P2 ;  /* 0x000000e60400720c */ /* 0x000fe20005746670 */
[-C--:B-1----:R-:W-:Y:S02]  /*1aff0*/  FFMA.FTZ R10, R133, -R224.reuse, R10 ;  /* 0x800000e0850a7223 */ /* 0x082fe4000001000a */
[C---:B------:R-:W-:Y:S05]  /*1b000*/  IMAD.IADD R133, R225.reuse, 0x1, -R2 ;  /* 0x00000001e1857824 */ /* 0x040fea00078e0a02 */
[----:B------:R-:W-:Y:S04]  /*1b010*/  IABS R133, R133 ;  /* 0x0000008500857213 */ /* 0x000fe80000000000 */
[----:B------:R-:W1:Y:S02]  /*1b020*/  I2F R132, R133 ;  /* 0x0000008500847306 */ /* 0x000e640000201400 */
[----:B-1----:R-:W-:Y:S01]  /*1b030*/  FFMA.FTZ R12, R132, -R224, R12 ;  /* 0x800000e0840c7223 */ /* 0x002fe2000001000c */
[----:B------:R-:W-:Y:S01]  /*1b040*/  IABS R133, R135 ;  /* 0x0000008700857213 */ /* 0x000fe20000000000 */
[--C-:B------:R-:W-:Y:S01]  /*1b050*/  IMAD.IADD R132, R225, 0x1, -R4.reuse ;  /* 0x00000001e1847824 */ /* 0x100fe200078e0a04 */
[----:B------:R-:W-:Y:S02]  /*1b060*/  FSEL R135, R5, -INF , !P3 ;  /* 0xff80000005877808 */ /* 0x000fe40005800000 */
[CC--:B------:R-:W-:Y:S02]  /*1b070*/  ISETP.GE.AND P3, PT, R2.reuse, R227.reuse, PT ;  /* 0x000000e30200720c */ /* 0x0c0fe40003f66270 */
[----:B------:R-:W-:Y:S01]  /*1b080*/  IABS R5, R132 ;  /* 0x0000008400057213 */ /* 0x000fe20000000000 */
[----:B------:R-:W1:Y:S01]  /*1b090*/  I2F R133, R133 ;  /* 0x0000008500857306 */ /* 0x000e620000201400 */
[----:B------:R-:W-:Y:S02]  /*1b0a0*/  ISETP.GE.OR P3, PT, R2, R230, !P3 ;  /* 0x000000e60200720c */ /* 0x000fe40005f66670 */
[----:B------:R-:W-:Y:S07]  /*1b0b0*/  FSEL R12, R12, -INF , !P0 ;  /* 0xff8000000c0c7808 */ /* 0x000fee0004000000 */
[----:B------:R3:W4:Y:S04]  /*1b0c0*/  I2F R2, R5 ;  /* 0x0000000500027306 */ /* 0x0007280000201400 */
[----:B------:R-:W-:Y:S04]  /*1b0d0*/  @P3 LOP3.LUT R219, R219, 0x2, RZ, 0xfc, !PT ;  /* 0x00000002dbdb3812 */ /* 0x000fe800078efcff */
[----:B------:R-:W-:Y:S04]  /*1b0e0*/  LOP3.LUT R219, R219, 0xfffffffe, RZ, 0xc0, !PT ;  /* 0xfffffffedbdb7812 */ /* 0x000fe800078ec0ff */
[----:B------:R-:W-:Y:S01]  /*1b0f0*/  @P2 LOP3.LUT R219, R219, 0x1, RZ, 0xfc, !PT ;  /* 0x00000001dbdb2812 */ /* 0x000fe200078efcff */
[----:B-1----:R-:W-:Y:S03]  /*1b100*/  FFMA.FTZ R11, R133, -R224, R11 ;  /* 0x800000e0850b7223 */ /* 0x002fe6000001000b */
[----:B------:R-:W-:Y:S02]  /*1b110*/  LOP3.LUT R219, R219, 0xffffffdf, RZ, 0xc0, !PT ;  /* 0xffffffdfdbdb7812 */ /* 0x000fe400078ec0ff */
[----:B---3--:R-:W-:Y:S01]  /*1b120*/  IABS R5, R6 ;  /* 0x0000000600057213 */ /* 0x008fe20000000000 */
[----:B----4-:R-:W-:Y:S01]  /*1b130*/  FFMA.FTZ R13, R2, -R224, R13 ;  /* 0x800000e0020d7223 */ /* 0x010fe2000001000d */
[----:B------:R-:W-:Y:S01]  /*1b140*/  IADD3 R2, R0, 0x18, RZ ;  /* 0x0000001800027810 */ /* 0x000fe20007ffe0ff */
[----:B------:R-:W-:Y:S03]  /*1b150*/  IMAD.IADD R6, R229, 0x1, -R4 ;  /* 0x00000001e5067824 */ /* 0x000fe600078e0a04 */
[----:B------:R-:W1:Y:S01]  /*1b160*/  I2F R5, R5 ;  /* 0x0000000500057306 */ /* 0x000e620000201400 */
[C---:B------:R-:W-:Y:S02]  /*1b170*/  ISETP.GE.AND P0, PT, R2.reuse, R228, PT ;  /* 0x000000e40200720c */ /* 0x040fe40003f06270 */
[C---:B------:R-:W-:Y:S02]  /*1b180*/  ISETP.GE.AND P6, PT, R2.reuse, R227, PT ;  /* 0x000000e30200720c */ /* 0x040fe40003fc6270 */
[C---:B------:R-:W-:Y:S02]  /*1b190*/  ISETP.GE.OR P0, PT, R2.reuse, R231, !P0 ;  /* 0x000000e70200720c */ /* 0x040fe40004706670 */
[----:B------:R-:W-:Y:S02]  /*1b1a0*/  ISETP.GE.OR P6, PT, R2, R230, !P6 ;  /* 0x000000e60200720c */ /* 0x000fe400077c6670 */
[----:B------:R-:W-:Y:S11]  /*1b1b0*/  FSEL R13, R13, -INF , !P1 ;  /* 0xff8000000d0d7808 */ /* 0x000ff60004800000 */
[----:B------:R-:W-:Y:S01]  /*1b1c0*/  @P6 LOP3.LUT R219, R219, 0x20, RZ, 0xfc, !PT ;  /* 0x00000020dbdb6812 */ /* 0x000fe200078efcff */
[----:B-1----:R-:W-:Y:S03]  /*1b1d0*/  FFMA.FTZ R14, R5, -R224, R14 ;  /* 0x800000e0050e7223 */ /* 0x002fe6000001000e */
[----:B------:R-:W-:Y:S01]  /*1b1e0*/  LOP3.LUT P6, RZ, R219, 0x2, RZ, 0xc0, !PT ;  /* 0x00000002dbff7812 */ /* 0x000fe200078cc0ff */
[--C-:B------:R-:W-:Y:S01]  /*1b1f0*/  IMAD.IADD R5, R225, 0x1, -R2.reuse ;  /* 0x00000001e1057824 */ /* 0x100fe200078e0a02 */
[----:B------:R-:W-:Y:S01]  /*1b200*/  LOP3.LUT R219, R219, 0xffffffbf, RZ, 0xc0, !PT ;  /* 0xffffffbfdbdb7812 */ /* 0x000fe200078ec0ff */
[----:B------:R-:W-:Y:S03]  /*1b210*/  IMAD.IADD R2, R229, 0x1, -R2 ;  /* 0x00000001e5027824 */ /* 0x000fe600078e0a02 */
[----:B------:R-:W-:Y:S04]  /*1b220*/  IABS R5, R5 ;  /* 0x0000000500057213 */ /* 0x000fe80000000000 */
[----:B------:R1:W3:Y:S03]  /*1b230*/  I2F R4, R5 ;  /* 0x0000000500047306 */ /* 0x0002e60000201400 */
[----:B------:R-:W-:Y:S04]  /*1b240*/  @P6 LOP3.LUT R219, R219, 0x40, RZ, 0xfc, !PT ;  /* 0x00000040dbdb6812 */ /* 0x000fe800078efcff */
[C---:B------:R-:W-:Y:S02]  /*1b250*/  LOP3.LUT P6, RZ, R219.reuse, 0x4, RZ, 0xc0, !PT ;  /* 0x00000004dbff7812 */ /* 0x040fe400078cc0ff */
[----:B------:R-:W-:Y:S11]  /*1b260*/  LOP3.LUT R219, R219, 0xffffff7f, RZ, 0xc0, !PT ;  /* 0xffffff7fdbdb7812 */ /* 0x000ff600078ec0ff */
[----:B------:R-:W-:Y:S02]  /*1b270*/  @P6 LOP3.LUT R219, R219, 0x80, RZ, 0xfc, !PT ;  /* 0x00000080dbdb6812 */ /* 0x000fe400078efcff */
[----:B-1----:R-:W-:Y:S01]  /*1b280*/  IABS R5, R6 ;  /* 0x0000000600057213 */ /* 0x002fe20000000000 */
[----:B---3--:R-:W-:Y:S01]  /*1b290*/  FFMA.FTZ R16, R4, -R224, R16 ;  /* 0x800000e004107223 */ /* 0x008fe20000010010 */
[----:B------:R-:W-:Y:S02]  /*1b2a0*/  IADD3 R4, R0, 0x19, RZ ;  /* 0x0000001900047810 */ /* 0x000fe40007ffe0ff */
[----:B------:R-:W-:Y:S02]  /*1b2b0*/  IABS R6, R2 ;  /* 0x0000000200067213 */ /* 0x000fe40000000000 */
[----:B------:R-:W1:Y:S01]  /*1b2c0*/  I2F R5, R5 ;  /* 0x0000000500057306 */ /* 0x000e620000201400 */
[--C-:B------:R-:W-:Y:S01]  /*1b2d0*/  IMAD.IADD R2, R229, 0x1, -R4.reuse ;  /* 0x00000001e5027824 */ /* 0x100fe200078e0a04 */
[----:B------:R-:W-:Y:S02]  /*1b2e0*/  FSEL R16, R16, -INF , !P0 ;  /* 0xff80000010107808 */ /* 0x000fe40004000000 */
[C---:B------:R-:W-:Y:S02]  /*1b2f0*/  ISETP.GE.AND P0, PT, R4.reuse, R228, PT ;  /* 0x000000e40400720c */ /* 0x040fe40003f06270 */
[----:B------:R-:W-:Y:S02]  /*1b300*/  IABS R2, R2 ;  /* 0x0000000200027213 */ /* 0x000fe40000000000 */
[C---:B------:R-:W-:Y:S02]  /*1b310*/  ISETP.GE.AND P5, PT, R4.reuse, R227, PT ;  /* 0x000000e30400720c */ /* 0x040fe40003fa6270 */
[----:B------:R-:W3:Y:S01]  /*1b320*/  I2F R6, R6 ;  /* 0x0000000600067306 */ /* 0x000ee20000201400 */
[C---:B------:R-:W-:Y:S02]  /*1b330*/  ISETP.GE.OR P0, PT, R4.reuse, R231, !P0 ;  /* 0x000000e70400720c */ /* 0x040fe40004706670 */
[----:B------:R-:W-:Y:S02]  /*1b340*/  ISETP.GE.OR P5, PT, R4, R230, !P5 ;  /* 0x000000e60400720c */ /* 0x000fe40006fa6670 */
[C---:B------:R-:W-:Y:S02]  /*1b350*/  LOP3.LUT P6, RZ, R219.reuse, 0x8, RZ, 0xc0, !PT ;  /* 0x00000008dbff7812 */ /* 0x040fe400078cc0ff */
[----:B------:R-:W-:Y:S01]  /*1b360*/  LOP3.LUT R219, R219, 0xfffffeff, RZ, 0xc0, !PT ;  /* 0xfffffeffdbdb7812 */ /* 0x000fe200078ec0ff */
[-C--:B-1----:R-:W-:Y:S02]  /*1b370*/  FFMA.FTZ R15, R5, -R224.reuse, R15 ;  /* 0x800000e0050f7223 */ /* 0x082fe4000001000f */
[----:B------:R-:W-:Y:S08]  /*1b380*/  IMAD.IADD R5, R225, 0x1, -R4 ;  /* 0x00000001e1057824 */ /* 0x000ff000078e0a04 */
[----:B------:R-:W-:Y:S02]  /*1b390*/  @P6 LOP3.LUT R219, R219, 0x100, RZ, 0xfc, !PT ;  /* 0x00000100dbdb6812 */ /* 0x000fe400078efcff */
[----:B------:R-:W-:Y:S02]  /*1b3a0*/  IABS R5, R5 ;  /* 0x0000000500057213 */ /* 0x000fe40000000000 */
[----:B------:R-:W-:Y:S01]  /*1b3b0*/  LOP3.LUT P6, RZ, R219, 0x10, RZ, 0xc0, !PT ;  /* 0x00000010dbff7812 */ /* 0x000fe200078cc0ff */
[-C--:B---3--:R-:W-:Y:S03]  /*1b3c0*/  FFMA.FTZ R18, R6, -R224.reuse, R18 ;  /* 0x800000e006127223 */ /* 0x088fe60000010012 */
[----:B------:R-:W1:Y:S01]  /*1b3d0*/  I2F R5, R5 ;  /* 0x0000000500057306 */ /* 0x000e620000201400 */
[----:B------:R-:W-:Y:S02]  /*1b3e0*/  FSEL R7, R7, -INF , !P6 ;  /* 0xff80000007077808 */ /* 0x000fe40007000000 */
[C---:B------:R-:W-:Y:S04]  /*1b3f0*/  LOP3.LUT P6, RZ, R219.reuse, 0x100, RZ, 0xc0, !PT ;  /* 0x00000100dbff7812 */ /* 0x040fe800078cc0ff */
[----:B------:R-:W-:Y:S02]  /*1b400*/  FSEL R10, R10, -INF , !P6 ;  /* 0xff8000000a0a7808 */ /* 0x000fe40007000000 */
[----:B------:R-:W-:Y:S04]  /*1b410*/  LOP3.LUT P6, RZ, R219, 0x80, RZ, 0xc0, !PT ;  /* 0x00000080dbff7812 */ /* 0x000fe800078cc0ff */
[----:B------:R-:W-:Y:S02]  /*1b420*/  FSEL R11, R11, -INF , !P6 ;  /* 0xff8000000b0b7808 */ /* 0x000fe40007000000 */
[C---:B------:R-:W-:Y:S04]  /*1b430*/  LOP3.LUT P6, RZ, R219.reuse, 0x40, RZ, 0xc0, !PT ;  /* 0x00000040dbff7812 */ /* 0x040fe800078cc0ff */
[----:B------:R-:W-:Y:S02]  /*1b440*/  FSEL R14, R14, -INF , !P6 ;  /* 0xff8000000e0e7808 */ /* 0x000fe40007000000 */
[----:B------:R-:W-:Y:S01]  /*1b450*/  LOP3.LUT P6, RZ, R219, 0x20, RZ, 0xc0, !PT ;  /* 0x00000020dbff7812 */ /* 0x000fe200078cc0ff */
[-C--:B-1----:R-:W-:Y:S03]  /*1b460*/  FFMA.FTZ R17, R5, -R224.reuse, R17 ;  /* 0x800000e005117223 */ /* 0x082fe60000010011 */
[----:B------:R-:W-:Y:S01]  /*1b470*/  FSEL R18, R18, -INF , !P6 ;  /* 0xff80000012127808 */ /* 0x000fe20007000000 */
[----:B------:R1:W3:Y:S01]  /*1b480*/  I2F R5, R2 ;  /* 0x0000000200057306 */ /* 0x0002e20000201400 */
[----:B------:R-:W-:Y:S02]  /*1b490*/  FSEL R17, R17, -INF , !P0 ;  /* 0xff80000011117808 */ /* 0x000fe40004000000 */
[----:B-1----:R-:W-:Y:S01]  /*1b4a0*/  IADD3 R2, R0, 0x20, RZ ;  /* 0x0000002000027810 */ /* 0x002fe20007ffe0ff */
[----:B---3--:R-:W-:Y:S03]  /*1b4b0*/  FFMA.FTZ R19, R5, -R224, R19 ;  /* 0x800000e005137223 */ /* 0x008fe60000010013 */
[C---:B------:R-:W-:Y:S01]  /*1b4c0*/  ISETP.GE.AND P0, PT, R2.reuse, R228, PT ;  /* 0x000000e40200720c */ /* 0x040fe20003f06270 */
[--C-:B------:R-:W-:Y:S01]  /*1b4d0*/  IMAD.IADD R5, R225, 0x1, -R2.reuse ;  /* 0x00000001e1057824 */ /* 0x100fe200078e0a02 */
[C---:B------:R-:W-:Y:S01]  /*1b4e0*/  ISETP.GE.AND P4, PT, R2.reuse, R227, PT ;  /* 0x000000e30200720c */ /* 0x040fe20003f86270 */
[----:B------:R-:W-:Y:S01]  /*1b4f0*/  IMAD.IADD R4, R229, 0x1, -R2 ;  /* 0x00000001e5047824 */ /* 0x000fe200078e0a02 */
[C---:B------:R-:W-:Y:S02]  /*1b500*/  ISETP.GE.OR P0, PT, R2.reuse, R231, !P0 ;  /* 0x000000e70200720c */ /* 0x040fe40004706670 */
[----:B------:R-:W-:Y:S02]  /*1b510*/  IABS R5, R5 ;  /* 0x0000000500057213 */ /* 0x000fe40000000000 */
[----:B------:R-:W-:Y:S02]  /*1b520*/  IABS R4, R4 ;  /* 0x0000000400047213 */ /* 0x000fe40000000000 */
[----:B------:R-:W-:Y:S02]  /*1b530*/  ISETP.GE.OR P4, PT, R2, R230, !P4 ;  /* 0x000000e60200720c */ /* 0x000fe40006786670 */
[----:B------:R-:W1:Y:S01]  /*1b540*/  I2F R5, R5 ;  /* 0x0000000500057306 */ /* 0x000e620000201400 */
[----:B------:R-:W-:Y:S09]  /*1b550*/  FSEL R19, R19, -INF , !P5 ;  /* 0xff80000013137808 */ /* 0x000ff20006800000 */
[----:B------:R-:W3:Y:S01]  /*1b560*/  I2F R4, R4 ;  /* 0x0000000400047306 */ /* 0x000ee20000201400 */
[----:B-1----:R-:W-:Y:S01]  /*1b570*/  FFMA.FTZ R20, R5, -R224, R20 ;  /* 0x800000e005147223 */ /* 0x002fe20000010014 */
[----:B------:R-:W-:Y:S04]  /*1b580*/  IADD3 R5, R0, 0x21, RZ ;  /* 0x0000002100057810 */ /* 0x000fe80007ffe0ff */
[----:B------:R-:W-:Y:S01]  /*1b590*/  FSEL R20, R20, -INF , !P0 ;  /* 0xff80000014147808 */ /* 0x000fe20004000000 */
[--C-:B------:R-:W-:Y:S01]  /*1b5a0*/  IMAD.IADD R6, R225, 0x1, -R5.reuse ;  /* 0x00000001e1067824 */ /* 0x100fe200078e0a05 */
[----:B------:R-:W-:Y:S01]  /*1b5b0*/  ISETP.GE.AND P3, PT, R5, R227, PT ;  /* 0x000000e30500720c */ /* 0x000fe20003f66270 */
[----:B------:R-:W-:Y:S01]  /*1b5c0*/  IMAD.IADD R2, R229, 0x1, -R5 ;  /* 0x00000001e5027824 */ /* 0x000fe200078e0a05 */
[C---:B------:R-:W-:Y:S01]  /*1b5d0*/  ISETP.GE.AND P0, PT, R5.reuse, R228, PT ;  /* 0x000000e40500720c */ /* 0x040fe20003f06270 */
[----:B---3--:R-:W-:Y:S01]  /*1b5e0*/  FFMA.FTZ R22, R4, -R224, R22 ;  /* 0x800000e004167223 */ /* 0x008fe20000010016 */
[----:B------:R-:W-:Y:S02]  /*1b5f0*/  IABS R6, R6 ;  /* 0x0000000600067213 */ /* 0x000fe40000000000 */
[----:B------:R-:W-:Y:S02]  /*1b600*/  IADD3 R4, R0, 0x28, RZ ;  /* 0x0000002800047810 */ /* 0x000fe40007ffe0ff */
[----:B------:R-:W-:Y:S02]  /*1b610*/  IABS R2, R2 ;  /* 0x0000000200027213 */ /* 0x000fe40000000000 */
[----:B------:R-:W1:Y:S01]  /*1b620*/  I2F R6, R6 ;  /* 0x0000000600067306 */ /* 0x000e620000201400 */
[CC--:B------:R-:W-:Y:S02]  /*1b630*/  ISETP.GE.OR P3, PT, R5.reuse, R230.reuse, !P3 ;  /* 0x000000e60500720c */ /* 0x0c0fe40005f66670 */
[----:B------:R-:W-:Y:S01]  /*1b640*/  ISETP.GE.OR P0, PT, R5, R231, !P0 ;  /* 0x000000e70500720c */ /* 0x000fe20004706670 */
[--C-:B------:R-:W-:Y:S01]  /*1b650*/  IMAD.IADD R5, R229, 0x1, -R4.reuse ;  /* 0x00000001e5057824 */ /* 0x100fe200078e0a04 */
[----:B------:R-:W-:Y:S02]  /*1b660*/  ISETP.GE.AND P2, PT, R4, R227, PT ;  /* 0x000000e30400720c */ /* 0x000fe40003f46270 */
[----:B------:R-:W-:Y:S02]  /*1b670*/  FSEL R22, R22, -INF , !P4 ;  /* 0xff80000016167808 */ /* 0x000fe40006000000 */
[----:B------:R-:W-:Y:S01]  /*1b680*/  IABS R5, R5 ;  /* 0x0000000500057213 */ /* 0x000fe20000000000 */
[----:B------:R-:W3:Y:S01]  /*1b690*/  I2F R2, R2 ;  /* 0x0000000200027306 */ /* 0x000ee20000201400 */
[----:B------:R-:W-:Y:S09]  /*1b6a0*/  ISETP.GE.OR P2, PT, R4, R230, !P2 ;  /* 0x000000e60400720c */ /* 0x000ff20005746670 */
[----:B------:R-:W4:Y:S01]  /*1b6b0*/  I2F R5, R5 ;  /* 0x0000000500057306 */ /* 0x000f220000201400 */
[----:B-1----:R-:W-:Y:S02]  /*1b6c0*/  FFMA.FTZ R21, R6, -R224, R21 ;  /* 0x800000e006157223 */ /* 0x002fe40000010015 */
[----:B------:R-:W-:Y:S03]  /*1b6d0*/  IMAD.IADD R6, R225, 0x1, -R4 ;  /* 0x00000001e1067824 */ /* 0x000fe600078e0a04 */
[----:B------:R-:W-:Y:S02]  /*1b6e0*/  FSEL R21, R21, -INF , !P0 ;  /* 0xff80000015157808 */ /* 0x000fe40004000000 */
[----:B------:R-:W-:Y:S02]  /*1b6f0*/  IABS R6, R6 ;  /* 0x0000000600067213 */ /* 0x000fe40000000000 */
[----:B------:R-:W-:Y:S01]  /*1b700*/  ISETP.GE.AND P0, PT, R4, R228, PT ;  /* 0x000000e40400720c */ /* 0x000fe20003f06270 */
[-C--:B---3--:R-:W-:Y:S01]  /*1b710*/  FFMA.FTZ R23, R2, -R224.reuse, R23 ;  /* 0x800000e002177223 */ /* 0x088fe20000010017 */
[----:B------:R-:W-:Y:S02]  /*1b720*/  IADD3 R2, R0, 0x29, RZ ;  /* 0x0000002900027810 */ /* 0x000fe40007ffe0ff */
[----:B------:R-:W1:Y:S01]  /*1b730*/  I2F R6, R6 ;  /* 0x0000000600067306 */ /* 0x000e620000201400 */
[----:B------:R-:W-:Y:S02]  /*1b740*/  ISETP.GE.OR P0, PT, R4, R231, !P0 ;  /* 0x000000e70400720c */ /* 0x000fe40004706670 */
[----:B------:R-:W-:Y:S01]  /*1b750*/  IMAD.IADD R4, R229, 0x1, -R2 ;  /* 0x00000001e5047824 */ /* 0x000fe200078e0a02 */
[C---:B------:R-:W-:Y:S02]  /*1b760*/  ISETP.GE.AND P1, PT, R2.reuse, R227, PT ;  /* 0x000000e30200720c */ /* 0x040fe40003f26270 */
[----:B------:R-:W-:Y:S01]  /*1b770*/  FSEL R23, R23, -INF , !P3 ;  /* 0xff80000017177808 */ /* 0x000fe20005800000 */
[----:B----4-:R-:W-:Y:S01]  /*1b780*/  FFMA.FTZ R26, R5, -R224, R26 ;  /* 0x800000e0051a7223 */ /* 0x010fe2000001001a */
[----:B------:R-:W-:Y:S02]  /*1b790*/  IABS R4, R4 ;  /* 0x0000000400047213 */ /* 0x000fe40000000000 */
[----:B------:R-:W-:Y:S02]  /*1b7a0*/  ISETP.GE.OR P1, PT, R2, R230, !P1 ;  /* 0x000000e60200720c */ /* 0x000fe40004f26670 */
[----:B------:R-:W-:Y:S02]  /*1b7b0*/  FSEL R26, R26, -INF , !P2 ;  /* 0xff8000001a1a7808 */ /* 0x000fe40005000000 */
[----:B------:R-:W3:Y:S01]  /*1b7c0*/  I2F R4, R4 ;  /* 0x0000000400047306 */ /* 0x000ee20000201400 */
[----:B-1----:R-:W-:Y:S02]  /*1b7d0*/  FFMA.FTZ R24, R6, -R224, R24 ;  /* 0x800000e006187223 */ /* 0x002fe40000010018 */
[----:B------:R-:W-:Y:S03]  /*1b7e0*/  IMAD.IADD R6, R225, 0x1, -R2 ;  /* 0x00000001e1067824 */ /* 0x000fe600078e0a02 */
[----:B------:R-:W-:Y:S02]  /*1b7f0*/  FSEL R24, R24, -INF , !P0 ;  /* 0xff80000018187808 */ /* 0x000fe40004000000 */
[----:B------:R-:W-:Y:S02]  /*1b800*/  IABS R6, R6 ;  /* 0x0000000600067213 */ /* 0x000fe40000000000 */
[----:B------:R-:W-:Y:S04]  /*1b810*/  ISETP.GE.AND P0, PT, R2, R228, PT ;  /* 0x000000e40200720c */ /* 0x000fe80003f06270 */
[----:B------:R-:W1:Y:S01]  /*1b820*/  I2F R6, R6 ;  /* 0x0000000600067306 */ /* 0x000e620000201400 */
[-C--:B---3--:R-:W-:Y:S01]  /*1b830*/  FFMA.FTZ R27, R4, -R224.reuse, R27 ;  /* 0x800000e0041b7223 */ /* 0x088fe2000001001b */
[----:B------:R-:W-:Y:S04]  /*1b840*/  ISETP.GE.OR P0, PT, R2, R231, !P0 ;  /* 0x000000e70200720c */ /* 0x000fe80004706670 */
[----:B------:R-:W-:Y:S01]  /*1b850*/  FSEL R27, R27, -INF , !P1 ;  /* 0xff8000001b1b7808 */ /* 0x000fe20004800000 */
[----:B-1----:R-:W-:Y:S01]  /*1b860*/  FFMA.FTZ R25, R6, -R224, R25 ;  /* 0x800000e006197223 */ /* 0x002fe20000010019 */
[----:B------:R-:W-:Y:S04]  /*1b870*/  IADD3 R6, R0, 0x30, RZ ;  /* 0x0000003000067810 */ /* 0x000fe80007ffe0ff */
[----:B------:R-:W-:Y:S01]  /*1b880*/  FSEL R25, R25, -INF , !P0 ;  /* 0xff80000019197808 */ /* 0x000fe20004000000 */
[--C-:B------:R-:W-:Y:S01]  /*1b890*/  IMAD.IADD R5, R225, 0x1, -R6.reuse ;  /* 0x00000001e1057824 */ /* 0x100fe200078e0a06 */
[C---:B------:R-:W-:Y:S01]  /*1b8a0*/  ISETP.GE.AND P0, PT, R6.reuse, R228, PT ;  /* 0x000000e40600720c */ /* 0x040fe20003f06270 */
[----:B------:R-:W-:Y:S03]  /*1b8b0*/  IMAD.IADD R2, R229, 0x1, -R6 ;  /* 0x00000001e5027824 */ /* 0x000fe600078e0a06 */
[----:B------:R-:W-:Y:S02]  /*1b8c0*/  IABS R5, R5 ;  /* 0x0000000500057213 */ /* 0x000fe40000000000 */
[----:B------:R-:W-:Y:S02]  /*1b8d0*/  IABS R2, R2 ;  /* 0x0000000200027213 */ /* 0x000fe40000000000 */
[----:B------:R-:W-:Y:S02]  /*1b8e0*/  ISETP.GE.OR P0, PT, R6, R231, !P0 ;  /* 0x000000e70600720c */ /* 0x000fe40004706670 */
[----:B------:R-:W1:Y:S10]  /*1b8f0*/  I2F R5, R5 ;  /* 0x0000000500057306 */ /* 0x000e740000201400 */
[----:B------:R-:W3:Y:S01]  /*1b900*/  I2F R2, R2 ;  /* 0x0000000200027306 */ /* 0x000ee20000201400 */
[----:B-1----:R-:W-:Y:S01]  /*1b910*/  FFMA.FTZ R28, R5, -R224, R28 ;  /* 0x800000e0051c7223 */ /* 0x002fe2000001001c */
[----:B------:R-:W-:Y:S04]  /*1b920*/  IADD3 R5, R0, 0x31, RZ ;  /* 0x0000003100057810 */ /* 0x000fe80007ffe0ff */
[----:B------:R-:W-:Y:S01]  /*1b930*/  FSEL R28, R28, -INF , !P0 ;  /* 0xff8000001c1c7808 */ /* 0x000fe20004000000 */
[--C-:B------:R-:W-:Y:S01]  /*1b940*/  IMAD.IADD R4, R225, 0x1, -R5.reuse ;  /* 0x00000001e1047824 */ /* 0x100fe200078e0a05 */
[C---:B------:R-:W-:Y:S02]  /*1b950*/  ISETP.GE.AND P6, PT, R5.reuse, R227, PT ;  /* 0x000000e30500720c */ /* 0x040fe40003fc6270 */
[C---:B------:R-:W-:Y:S01]  /*1b960*/  ISETP.GE.AND P0, PT, R5.reuse, R228, PT ;  /* 0x000000e40500720c */ /* 0x040fe20003f06270 */
[----:B---3--:R-:W-:Y:S01]  /*1b970*/  FFMA.FTZ R30, R2, -R224, R30 ;  /* 0x800000e0021e7223 */ /* 0x008fe2000001001e */
[----:B------:R-:W-:Y:S02]  /*1b980*/  IABS R4, R4 ;  /* 0x0000000400047213 */ /* 0x000fe40000000000 */
[C---:B------:R-:W-:Y:S02]  /*1b990*/  ISETP.GE.OR P6, PT, R5.reuse, R230, !P6 ;  /* 0x000000e60500720c */ /* 0x040fe400077c6670 */
[----:B------:R-:W-:Y:S01]  /*1b9a0*/  ISETP.GE.OR P0, PT, R5, R231, !P0 ;  /* 0x000000e70500720c */ /* 0x000fe20004706670 */
[----:B------:R-:W-:Y:S01]  /*1b9b0*/  IMAD.IADD R5, R229, 0x1, -R5 ;  /* 0x00000001e5057824 */ /* 0x000fe200078e0a05 */
[----:B------:R-:W1:Y:S02]  /*1b9c0*/  I2F R4, R4 ;  /* 0x0000000400047306 */ /* 0x000e640000201400 */
[----:B-1----:R-:W-:Y:S01]  /*1b9d0*/  FFMA.FTZ R29, R4, -R224, R29 ;  /* 0x800000e0041d7223 */ /* 0x002fe2000001001d */
[----:B------:R-:W-:Y:S04]  /*1b9e0*/  IADD3 R4, R0, 0x38, RZ ;  /* 0x0000003800047810 */ /* 0x000fe80007ffe0ff */
[----:B------:R-:W-:Y:S01]  /*1b9f0*/  FSEL R29, R29, -INF , !P0 ;  /* 0xff8000001d1d7808 */ /* 0x000fe20004000000 */
[--C-:B------:R-:W-:Y:S01]  /*1ba00*/  IMAD.IADD R2, R225, 0x1, -R4.reuse ;  /* 0x00000001e1027824 */ /* 0x100fe200078e0a04 */
[C---:B------:R-:W-:Y:S02]  /*1ba10*/  ISETP.GE.AND P0, PT, R4.reuse, R228, PT ;  /* 0x000000e40400720c */ /* 0x040fe40003f06270 */
[C---:B------:R-:W-:Y:S02]  /*1ba20*/  ISETP.GE.AND P5, PT, R4.reuse, R227, PT ;  /* 0x000000e30400720c */ /* 0x040fe40003fa6270 */
[----:B------:R-:W-:Y:S02]  /*1ba30*/  IABS R2, R2 ;  /* 0x0000000200027213 */ /* 0x000fe40000000000 */
[C---:B------:R-:W-:Y:S02]  /*1ba40*/  ISETP.GE.OR P0, PT, R4.reuse, R231, !P0 ;  /* 0x000000e70400720c */ /* 0x040fe40004706670 */
[----:B------:R-:W-:Y:S01]  /*1ba50*/  ISETP.GE.OR P5, PT, R4, R230, !P5 ;  /* 0x000000e60400720c */ /* 0x000fe20006fa6670 */
[----:B------:R-:W-:Y:S01]  /*1ba60*/  IMAD.IADD R4, R229, 0x1, -R4 ;  /* 0x00000001e5047824 */ /* 0x000fe200078e0a04 */
[----:B------:R-:W1:Y:S04]  /*1ba70*/  I2F R2, R2 ;  /* 0x0000000200027306 */ /* 0x000e680000201400 */
[----:B------:R-:W-:Y:S06]  /*1ba80*/  IABS R4, R4 ;  /* 0x0000000400047213 */ /* 0x000fec0000000000 */
[----:B------:R-:W3:Y:S01]  /*1ba90*/  I2F R4, R4 ;  /* 0x0000000400047306 */ /* 0x000ee20000201400 */
[----:B-1----:R-:W-:Y:S01]  /*1baa0*/  FFMA.FTZ R32, R2, -R224, R32 ;  /* 0x800000e002207223 */ /* 0x002fe20000010020 */
[----:B------:R-:W-:Y:S04]  /*1bab0*/  IADD3 R2, R0, 0x39, RZ ;  /* 0x0000003900027810 */ /* 0x000fe80007ffe0ff */
[----:B------:R-:W-:Y:S01]  /*1bac0*/  FSEL R32, R32, -INF , !P0 ;  /* 0xff80000020207808 */ /* 0x000fe20004000000 */
[----:B------:R-:W-:Y:S01]  /*1bad0*/  IMAD.IADD R0, R225, 0x1, -R2 ;  /* 0x00000001e1007824 */ /* 0x000fe200078e0a02 */
[C---:B------:R-:W-:Y:S02]  /*1bae0*/  ISETP.GE.AND P0, PT, R2.reuse, R228, PT ;  /* 0x000000e40200720c */ /* 0x040fe40003f06270 */
[----:B------:R-:W-:Y:S01]  /*1baf0*/  ISETP.GE.AND P4, PT, R2, R227, PT ;  /* 0x000000e30200720c */ /* 0x000fe20003f86270 */
[----:B---3--:R-:W-:Y:S01]  /*1bb00*/  FFMA.FTZ R34, R4, -R224, R34 ;  /* 0x800000e004227223 */ /* 0x008fe20000010022 */
[----:B------:R-:W-:Y:S02]  /*1bb10*/  IABS R0, R0 ;  /* 0x0000000000007213 */ /* 0x000fe40000000000 */
[C---:B------:R-:W-:Y:S02]  /*1bb20*/  ISETP.GE.OR P0, PT, R2.reuse, R231, !P0 ;  /* 0x000000e70200720c */ /* 0x040fe40004706670 */
[----:B------:R-:W-:Y:S02]  /*1bb30*/  ISETP.GE.OR P4, PT, R2, R230, !P4 ;  /* 0x000000e60200720c */ /* 0x000fe40006786670 */
[----:B------:R-:W1:Y:S01]  /*1bb40*/  I2F R0, R0 ;  /* 0x0000000000007306 */ /* 0x000e620000201400 */
[----:B------:R-:W-:Y:S01]  /*1bb50*/  FSEL R34, R34, -INF , !P5 ;  /* 0xff80000022227808 */ /* 0x000fe20006800000 */
[----:B-1----:R-:W-:Y:S01]  /*1bb60*/  FFMA.FTZ R33, R0, -R224, R33 ;  /* 0x800000e000217223 */ /* 0x002fe20000010021 */
[----:B------:R-:W-:Y:S04]  /*1bb70*/  FMNMX.FTZ R0, R139, R3, !PT ;  /* 0x000000038b007209 */ /* 0x000fe80007810000 */
[----:B------:R-:W-:Y:S02]  /*1bb80*/  FMNMX.FTZ R0, R135, R0, !PT ;  /* 0x0000000087007209 */ /* 0x000fe40007810000 */
[----:B------:R-:W-:Y:S02]  /*1bb90*/  FSEL R33, R33, -INF , !P0 ;  /* 0xff80000021217808 */ /* 0x000fe40004000000 */
[----:B------:R-:W-:Y:S02]  /*1bba0*/  FMNMX.FTZ R0, R8, R0, !PT ;  /* 0x0000000008007209 */ /* 0x000fe40007810000 */
[----:B------:R-:W-:Y:S02]  /*1bbb0*/  LOP3.LUT P0, RZ, R219, 0x1, RZ, 0xc0, !PT ;  /* 0x00000001dbff7812 */ /* 0x000fe4000780c0ff */
[----:B------:R-:W-:Y:S02]  /*1bbc0*/  FMNMX.FTZ R0, R9, R0, !PT ;  /* 0x0000000009007209 */ /* 0x000fe40007810000 */
[----:B------:R-:W-:Y:S02]  /*1bbd0*/  FSEL R15, R15, -INF , !P0 ;  /* 0xff8000000f0f7808 */ /* 0x000fe40004000000 */
[----:B------:R-:W-:Y:S02]  /*1bbe0*/  FMNMX.FTZ R0, R12, R0, !PT ;  /* 0x000000000c007209 */ /* 0x000fe40007810000 */
[C---:B------:R-:W-:Y:S02]  /*1bbf0*/  ISETP.GE.AND P0, PT, R6.reuse, R227, PT ;  /* 0x000000e30600720c */ /* 0x040fe40003f06270 */
[----:B------:R-:W-:Y:S02]  /*1bc00*/  FMNMX.FTZ R0, R13, R0, !PT ;  /* 0x000000000d007209 */ /* 0x000fe40007810000 */
[----:B------:R-:W-:Y:S02]  /*1bc10*/  ISETP.GE.OR P0, PT, R6, R230, !P0 ;  /* 0x000000e60600720c */ /* 0x000fe40004706670 */
[----:B------:R-:W-:Y:S02]  /*1bc20*/  FMNMX.FTZ R133, R16, R0, !PT ;  /* 0x0000000010857209 */ /* 0x000fe40007810000 */
[----:B------:R-:W-:Y:S01]  /*1bc30*/  IABS R0, R5 ;  /* 0x0000000500007213 */ /* 0x000fe20000000000 */
[----:B------:R-:W-:Y:S01]  /*1bc40*/  IMAD.IADD R5, R229, 0x1, -R2 ;  /* 0x00000001e5057824 */ /* 0x000fe200078e0a02 */
[----:B------:R-:W-:Y:S02]  /*1bc50*/  FMNMX.FTZ R133, R17, R133, !PT ;  /* 0x0000008511857209 */ /* 0x000fe40007810000 */
[----:B------:R-:W-:Y:S02]  /*1bc60*/  P2R R6, PR, RZ, 0x1 ;  /* 0x00000001ff067803 */ /* 0x000fe40000000000 */
[----:B------:R-:W-:Y:S01]  /*1bc70*/  FMNMX.FTZ R133, R20, R133, !PT ;  /* 0x0000008514857209 */ /* 0x000fe20007810000 */
[----:B------:R-:W1:Y:S01]  /*1bc80*/  I2F R0, R0 ;  /* 0x0000000000007306 */ /* 0x000e620000201400 */
[----:B------:R-:W-:Y:S02]  /*1bc90*/  ISETP.NE.AND P3, PT, R6, RZ, PT ;  /* 0x000000ff0600720c */ /* 0x000fe40003f65270 */
[----:B------:R-:W-:Y:S02]  /*1bca0*/  FMNMX.FTZ R133, R21, R133, !PT ;  /* 0x0000008515857209 */ /* 0x000fe40007810000 */
[----:B------:R-:W-:Y:S02]  /*1bcb0*/  FSEL R30, R30, -INF , !P3 ;  /* 0xff8000001e1e7808 */ /* 0x000fe40005800000 */
[----:B------:R-:W-:Y:S04]  /*1bcc0*/  FMNMX.FTZ R133, R24, R133, !PT ;  /* 0x0000008518857209 */ /* 0x000fe80007810000 */
[----:B------:R-:W-:Y:S04]  /*1bcd0*/  FMNMX.FTZ R133, R25, R133, !PT ;  /* 0x0000008519857209 */ /* 0x000fe80007810000 */
[----:B------:R-:W-:Y:S04]  /*1bce0*/  FMNMX.FTZ R133, R28, R133, !PT ;  /* 0x000000851c857209 */ /* 0x000fe80007810000 */
[----:B------:R-:W-:Y:S04]  /*1bcf0*/  FMNMX.FTZ R133, R29, R133, !PT ;  /* 0x000000851d857209 */ /* 0x000fe80007810000 */
[----:B------:R-:W-:Y:S01]  /*1bd00*/  FMNMX.FTZ R133, R32, R133, !PT ;  /* 0x0000008520857209 */ /* 0x000fe20007810000 */
[----:B-1----:R-:W-:Y:S03]  /*1bd10*/  FFMA.FTZ R31, R0, -R224, R31 ;  /* 0x800000e0001f7223 */ /* 0x002fe6000001001f */
[----:B------:R-:W-:Y:S02]  /*1bd20*/  FMNMX.FTZ R133, R33, R133, !PT ;  /* 0x0000008521857209 */ /* 0x000fe40007810000 */
[----:B------:R-:W-:Y:S03]  /*1bd30*/  FSEL R31, R31, -INF , !P6 ;  /* 0xff8000001f1f7808 */ /* 0x000fe60007000000 */
[----:B------:R-:W1:Y:S02]  /*1bd40*/  SHFL.BFLY PT, R0, R133, 0x2, 0x1f ;  /* 0x0c401f0085007f89 */ /* 0x000e6400000e0000 */
[----:B-1----:R-:W-:Y:S06]  /*1bd50*/  FMNMX.FTZ R133, R133, R0, !PT ;  /* 0x0000000085857209 */ /* 0x002fec0007810000 */
[----:B------:R-:W3:Y:S04]  /*1bd60*/  LD.E R0, [R136.64+0xdc] ;  /* 0x0000dc0488007980 */ /* 0x000ee8000c101900 */
[----:B------:R-:W1:Y:S02]  /*1bd70*/  SHFL.BFLY PT, R4, R133, 0x1, 0x1f ;  /* 0x0c201f0085047f89 */ /* 0x000e6400000e0000 */
[----:B-1----:R-:W-:Y:S02]  /*1bd80*/  FMNMX.FTZ R133, R133, R4, !PT ;  /* 0x0000000485857209 */ /* 0x002fe40007810000 */
[----:B------:R-:W-:Y:S02]  /*1bd90*/  FMNMX.FTZ R4, R138, R134, !PT ;  /* 0x000000868a047209 */ /* 0x000fe40007810000 */
[----:B------:R-:W-:Y:S02]  /*1bda0*/  FSETP.NEU.FTZ.AND P0, PT, R133, -INF , PT ;  /* 0xff8000008500780b */ /* 0x000fe40003f1d000 */
[----:B------:R-:W-:Y:S04]  /*1bdb0*/  FMNMX.FTZ R4, R7, R4, !PT ;  /* 0x0000000407047209 */ /* 0x000fe80007810000 */
[----:B------:R-:W-:Y:S02]  /*1bdc0*/  FMNMX.FTZ R2, R10, R4, !PT ;  /* 0x000000040a027209 */ /* 0x000fe40007810000 */
[----:B------:R-:W-:Y:S02]  /*1bdd0*/  IABS R4, R5 ;  /* 0x0000000500047213 */ /* 0x000fe40000000000 */
[----:B------:R-:W-:Y:S04]  /*1bde0*/  FMNMX.FTZ R2, R11, R2, !PT ;  /* 0x000000020b027209 */ /* 0x000fe80007810000 */
[----:B------:R-:W-:Y:S01]  /*1bdf0*/  FMNMX.FTZ R2, R14, R2, !PT ;  /* 0x000000020e027209 */ /* 0x000fe20007810000 */
[----:B------:R-:W1:Y:S03]  /*1be00*/  I2F R4, R4 ;  /* 0x0000000400047306 */ /* 0x000e660000201400 */
[----:B------:R-:W-:Y:S04]  /*1be10*/  FMNMX.FTZ R2, R15, R2, !PT ;  /* 0x000000020f027209 */ /* 0x000fe80007810000 */
[----:B------:R-:W-:Y:S04]  /*1be20*/  FMNMX.FTZ R2, R18, R2, !PT ;  /* 0x0000000212027209 */ /* 0x000fe80007810000 */
[----:B------:R-:W-:Y:S04]  /*1be30*/  FMNMX.FTZ R2, R19, R2, !PT ;  /* 0x0000000213027209 */ /* 0x000fe80007810000 */
[----:B------:R-:W-:Y:S04]  /*1be40*/  FMNMX.FTZ R2, R22, R2, !PT ;  /* 0x0000000216027209 */ /* 0x000fe80007810000 */
[----:B------:R-:W-:Y:S04]  /*1be50*/  FMNMX.FTZ R2, R23, R2, !PT ;  /* 0x0000000217027209 */ /* 0x000fe80007810000 */
[----:B------:R-:W-:Y:S01]  /*1be60*/  FMNMX.FTZ R2, R26, R2, !PT ;  /* 0x000000021a027209 */ /* 0x000fe20007810000 */
[----:B-1----:R-:W-:Y:S03]  /*1be70*/  FFMA.FTZ R35, R4, -R224, R35 ;  /* 0x800000e004237223 */ /* 0x002fe60000010023 */
[----:B------:R-:W-:Y:S02]  /*1be80*/  FMNMX.FTZ R4, R27, R2, !PT ;  /* 0x000000021b047209 */ /* 0x000fe40007810000 */
[----:B------:R-:W-:Y:S02]  /*1be90*/  FSEL R2, R133, RZ, P0 ;  /* 0x000000ff85027208 */ /* 0x000fe40000000000 */
[----:B------:R-:W-:Y:S02]  /*1bea0*/  FMNMX.FTZ R4, R30, R4, !PT ;  /* 0x000000041e047209 */ /* 0x000fe40007810000 */
[----:B------:R-:W-:Y:S01]  /*1beb0*/  FSEL R35, R35, -INF , !P4 ;  /* 0xff80000023237808 */ /* 0x000fe20006000000 */
[----:B------:R-:W-:Y:S01]  /*1bec0*/  FADD.FTZ R3, -R2, R3 ;  /* 0x0000000302037221 */ /* 0x000fe20000010100 */
[----:B------:R-:W-:Y:S04]  /*1bed0*/  FMNMX.FTZ R4, R31, R4, !PT ;  /* 0x000000041f047209 */ /* 0x000fe80007810000 */
[----:B------:R-:W-:Y:S04]  /*1bee0*/  FMNMX.FTZ R4, R34, R4, !PT ;  /* 0x0000000422047209 */ /* 0x000fe80007810000 */
[----:B------:R-:W-:Y:S01]  /*1bef0*/  FMNMX.FTZ R132, R35, R4, !PT ;  /* 0x0000000423847209 */ /* 0x000fe20007810000 */
[----:B---3--:R-:W-:Y:S05]  /*1bf00*/  FMUL.FTZ R2, R0, R133 ;  /* 0x0000008500027220 */ /* 0x008fea0000410000 */
[----:B------:R-:W-:Y:S05]  /*1bf10*/  FSEL R2, R2, RZ, P0 ;  /* 0x000000ff02027208 */ /* 0x000fea0000000000 */
[-CC-:B------:R-:W-:Y:S02]  /*1bf20*/  FFMA.FTZ R179, R20, R0.reuse, -R2.reuse ;  /* 0x0000000014b37223 */ /* 0x180fe40000010802 */
[-CC-:B------:R-:W-:Y:S02]  /*1bf30*/  FFMA.FTZ R187, R28, R0.reuse, -R2.reuse ;  /* 0x000000001cbb7223 */ /* 0x180fe40000010802 */
[-CC-:B------:R-:W-:Y:S02]  /*1bf40*/  FFMA.FTZ R191, R32, R0.reuse, -R2.reuse ;  /* 0x0000000020bf7223 */ /* 0x180fe40000010802 */
[-CC-:B------:R-:W-:Y:S02]  /*1bf50*/  FFMA.FTZ R139, R139, R0.reuse, -R2.reuse ;  /* 0x000000008b8b7223 */ /* 0x180fe40000010802 */
[-CC-:B------:R-:W-:Y:S02]  /*1bf60*/  FFMA.FTZ R6, R135, R0.reuse, -R2.reuse ;  /* 0x0000000087067223 */ /* 0x180fe40000010802 */
[-CC-:B------:R-:W-:Y:S02]  /*1bf70*/  FFMA.FTZ R8, R8, R0.reuse, -R2.reuse ;  /* 0x0000000008087223 */ /* 0x180fe40000010802 */
[-CC-:B------:R-:W-:Y:S01]  /*1bf80*/  FFMA.FTZ R9, R9, R0.reuse, -R2.reuse ;  /* 0x0000000009097223 */ /* 0x180fe20000010802 */
[----:B------:R-:W-:Y:S01]  /*1bf90*/  MUFU.EX2 R139, R139 ;  /* 0x0000008b008b7308 */ /* 0x000fe20000000800 */
        /* <DEDUP_REMOVED lines=9> */
[----:B------:R-:W-:Y:S02]  /*1c030*/  FFMA.FTZ R237, R33, R0, -R2 ;  /* 0x0000000021ed7223 */ /* 0x000fe40000010802 */
[----:B------:R-:W1:Y:S01]  /*1c040*/  SHFL.BFLY PT, R2, R132, 0x2, 0x1f ;  /* 0x0c401f0084027f89 */ /* 0x000e6200000e0000 */
[----:B------:R-:W-:Y:S10]  /*1c050*/  MUFU.EX2 R6, R6 ;  /* 0x0000000600067308 */ /* 0x000ff40000000800 */
[----:B------:R-:W-:Y:S10]  /*1c060*/  MUFU.EX2 R172, R13 ;  /* 0x0000000d00ac7308 */ /* 0x000ff40000000800 */
[----:B------:R-:W-:Y:S01]  /*1c070*/  MUFU.EX2 R174, R17 ;  /* 0x0000001100ae7308 */ /* 0x000fe20000000800 */
[----:B-1----:R-:W-:Y:S05]  /*1c080*/  FMNMX.FTZ R132, R132, R2, !PT ;  /* 0x0000000284847209 */ /* 0x002fea0007810000 */
[----:B------:R-:W1:Y:S04]  /*1c090*/  SHFL.BFLY PT, R2, R132, 0x1, 0x1f ;  /* 0x0c201f0084027f89 */ /* 0x000e6800000e0000 */
[----:B------:R-:W-:Y:S10]  /*1c0a0*/  MUFU.EX2 R135, R12 ;  /* 0x0000000c00877308 */ /* 0x000ff40000000800 */
[----:B------:R-:W-:Y:S01]  /*1c0b0*/  MUFU.EX2 R176, R16 ;  /* 0x0000001000b07308 */ /* 0x000fe20000000800 */
[----:B-1----:R-:W-:Y:S04]  /*1c0c0*/  FMNMX.FTZ R132, R132, R2, !PT ;  /* 0x0000000284847209 */ /* 0x002fe80007810000 */
[----:B------:R-:W-:Y:S01]  /*1c0d0*/  FSETP.NEU.FTZ.AND P0, PT, R132, -INF , PT ;  /* 0xff8000008400780b */ /* 0x000fe20003f1d000 */
[----:B------:R-:W-:Y:S03]  /*1c0e0*/  FMUL.FTZ R5, R0, R132 ;  /* 0x0000008400057220 */ /* 0x000fe60000410000 */
[----:B------:R-:W-:Y:S02]  /*1c0f0*/  FSEL R2, R132, RZ, P0 ;  /* 0x000000ff84027208 */ /* 0x000fe40000000000 */
[----:B------:R-:W-:Y:S03]  /*1c100*/  FSEL R5, R5, RZ, P0 ;  /* 0x000000ff05057208 */ /* 0x000fe60000000000 */
[----:B------:R-:W-:Y:S02]  /*1c110*/  FADD.FTZ R4, -R2, R134 ;  /* 0x0000008602047221 */ /* 0x000fe40000010100 */
[-CC-:B------:R-:W-:Y:S01]  /*1c120*/  FFMA.FTZ R2, R138, R0.reuse, -R5.reuse ;  /* 0x000000008a027223 */ /* 0x180fe20000010805 */
[----:B------:R-:W-:Y:S01]  /*1c130*/  MUFU.EX2 R134, R9 ;  /* 0x0000000900867308 */ /* 0x000fe20000000800 */
[-CC-:B------:R-:W-:Y:S02]  /*1c140*/  FFMA.FTZ R7, R7, R0.reuse, -R5.reuse ;  /* 0x0000000007077223 */ /* 0x180fe40000010805 */
[-CC-:B------:R-:W-:Y:S02]  /*1c150*/  FFMA.FTZ R10, R10, R0.reuse, -R5.reuse ;  /* 0x000000000a0a7223 */ /* 0x180fe40000010805 */
[-CC-:B------:R-:W-:Y:S02]  /*1c160*/  FFMA.FTZ R11, R11, R0.reuse, -R5.reuse ;  /* 0x000000000b0b7223 */ /* 0x180fe40000010805 */
[-CC-:B------:R-:W-:Y:S02]  /*1c170*/  FFMA.FTZ R14, R14, R0.reuse, -R5.reuse ;  /* 0x000000000e0e7223 */ /* 0x180fe40000010805 */
[-CC-:B------:R-:W-:Y:S01]  /*1c180*/  FFMA.FTZ R15, R15, R0.reuse, -R5.reuse ;  /* 0x000000000f0f7223 */ /* 0x180fe20000010805 */
[----:B------:R1:W-:Y:S01]  /*1c190*/  MUFU.EX2 R138, R2 ;  /* 0x00000002008a7308 */ /* 0x0003e20000000800 */
        /* <DEDUP_REMOVED lines=10> */
[----:B------:R-:W-:Y:S01]  /*1c240*/  FFMA.FTZ R182, R27, R0, -R5 ;  /* 0x000000001bb67223 */ /* 0x000fe20000010805 */
[----:B------:R-:W-:Y:S01]  /*1c250*/  MUFU.EX2 R240, R10 ;  /* 0x0000000a00f07308 */ /* 0x000fe20000000800 */
[C---:B-1----:R-:W-:Y:S02]  /*1c260*/  FMUL.FTZ R2, R0.reuse, R3 ;  /* 0x0000000300027220 */ /* 0x042fe40000410000 */
[----:B------:R-:W-:Y:S07]  /*1c270*/  FMUL.FTZ R3, R0, R4 ;  /* 0x0000000400037220 */ /* 0x000fee0000410000 */
[----:B------:R-:W1:Y:S01]  /*1c280*/  MUFU.EX2 R2, R2 ;  /* 0x0000000200027308 */ /* 0x000e620000000800 */
[----:B---3--:R-:W3:Y:S09]  /*1c290*/  LDL.LU R7, [R1+0xc0] ;  /* 0x0000c00001077983 */ /* 0x008ef20000300800 */
[----:B------:R-:W-:Y:S10]  /*1c2a0*/  MUFU.EX2 R3, R3 ;  /* 0x0000000300037308 */ /* 0x000ff40000000800 */
[----:B------:R-:W-:Y:S01]  /*1c2b0*/  MUFU.EX2 R239, R11 ;  /* 0x0000000b00ef7308 */ /* 0x000fe20000000800 */
[C---:B-1----:R-:W-:Y:S02]  /*1c2c0*/  FMUL.FTZ R20, R2.reuse, R152 ;  /* 0x0000009802147220 */ /* 0x042fe40000410000 */
[----:B------:R-:W4:Y:S01]  /*1c2d0*/  LDL R152, [R1+0xf4] ;  /* 0x0000f40001987983 */ /* 0x000f220000100800 */
[C---:B------:R-:W-:Y:S02]  /*1c2e0*/  FMUL.FTZ R28, R2.reuse, R144 ;  /* 0x00000090021c7220 */ /* 0x040fe40000410000 */
[C---:B------:R-:W-:Y:S01]  /*1c2f0*/  FMUL.FTZ R33, R2.reuse, R141 ;  /* 0x0000008d02217220 */ /* 0x040fe20000410000 */
[----:B------:R-:W4:Y:S01]  /*1c300*/  LDL R144, [R1+0x100] ;  /* 0x0001000001907983 */ /* 0x000f220000100800 */
[C---:B------:R-:W-:Y:S02]  /*1c310*/  FMUL.FTZ R24, R2.reuse, R148 ;  /* 0x0000009402187220 */ /* 0x040fe40000410000 */
[----:B------:R-:W-:Y:S01]  /*1c320*/  MUFU.EX2 R243, R14 ;  /* 0x0000000e00f37308 */ /* 0x000fe20000000800 */
[C---:B------:R-:W-:Y:S01]  /*1c330*/  FMUL.FTZ R25, R2.reuse, R149 ;  /* 0x0000009502197220 */ /* 0x040fe20000410000 */
[----:B------:R-:W4:Y:S01]  /*1c340*/  LDL R141, [R1+0x104] ;  /* 0x00010400018d7983 */ /* 0x000f220000100800 */
[C---:B------:R-:W-:Y:S02]  /*1c350*/  FMUL.FTZ R29, R2.reuse, R145 ;  /* 0x00000091021d7220 */ /* 0x040fe40000410000 */
[C---:B--2---:R-:W-:Y:S01]  /*1c360*/  FFMA.FTZ R0, R2.reuse, R192, R139 ;  /* 0x000000c002007223 */ /* 0x044fe2000001008b */
[----:B------:R-:W4:Y:S01]  /*1c370*/  LDL.64 R148, [R1+0x98] ;  /* 0x0000980001947983 */ /* 0x000f220000100a00 */
[----:B------:R-:W-:Y:S01]  /*1c380*/  FMUL.FTZ R13, R2, R161 ;  /* 0x000000a1020d7220 */ /* 0x000fe20000410000 */
[----:B------:R-:W-:Y:S01]  /*1c390*/  F2FP.PACK_AB R139, R6, R139 ;  /* 0x0000008b068b723e */ /* 0x000fe200000000ff */
[C---:B------:R-:W-:Y:S01]  /*1c3a0*/  FMUL.FTZ R4, R2.reuse, R168 ;  /* 0x000000a802047220 */ /* 0x040fe20000410000 */
[----:B------:R-:W1:Y:S01]  /*1c3b0*/  MUFU.EX2 R242, R15 ;  /* 0x0000000f00f27308 */ /* 0x000e620000000800 */
[C---:B------:R-:W-:Y:S01]  /*1c3c0*/  FMUL.FTZ R5, R2.reuse, R169 ;  /* 0x000000a902057220 */ /* 0x040fe20000410000 */
[----:B------:R-:W4:Y:S01]  /*1c3d0*/  LDL R192, [R1+0xd8] ;  /* 0x0000d80001c07983 */ /* 0x000f220000100800 */
[C---:B------:R-:W-:Y:S02]  /*1c3e0*/  FMUL.FTZ R8, R2.reuse, R164 ;  /* 0x000000a402087220 */ /* 0x040fe40000410000 */
[C---:B------:R-:W-:Y:S01]  /*1c3f0*/  FMUL.FTZ R9, R2.reuse, R165 ;  /* 0x000000a502097220 */ /* 0x040fe20000410000 */
[----:B------:R-:W4:Y:S01]  /*1c400*/  LDL R161, [R1+0xd4] ;  /* 0x0000d40001a17983 */ /* 0x000f220000100800 */
[C---:B------:R-:W-:Y:S02]  /*1c410*/  FMUL.FTZ R12, R2.reuse, R160 ;  /* 0x000000a0020c7220 */ /* 0x040fe40000410000 */
[C---:B------:R-:W-:Y:S01]  /*1c420*/  FMUL.FTZ R16, R2.reuse, R156 ;  /* 0x0000009c02107220 */ /* 0x040fe20000410000 */
[----:B------:R1:W-:Y:S01]  /*1c430*/  MUFU.EX2 R175, R18 ;  /* 0x0000001200af7308 */ /* 0x0003e20000000800 */
        /* <DEDUP_REMOVED lines=54> */
[----:B------:R-:W-:Y:S02]  /*1c7a0*/  FMUL.FTZ R10, R3, R166 ;  /* 0x000000a6030a7220 */ /* 0x000fe40000410000 */
[----:B------:R-:W-:Y:S02]  /*1c7b0*/  FADD.FTZ R2, R173, R2 ;  /* 0x00000002ad027221 */ /* 0x000fe40000010000 */
[C---:B------:R-:W-:Y:S02]  /*1c7c0*/  FMUL.FTZ R11, R3.reuse, R167 ;  /* 0x000000a7030b7220 */ /* 0x040fe40000410000 */
[----:B------:R-:W-:Y:S02]  /*1c7d0*/  FADD.FTZ R140, R134, R2 ;  /* 0x00000002868c7221 */ /* 0x000fe40000010000 */
[C---:B------:R-:W-:Y:S02]  /*1c7e0*/  FMUL.FTZ R6, R3.reuse, R170 ;  /* 0x000000aa03067220 */ /* 0x040fe40000410000 */
[C---:B------:R-:W-:Y:S01]  /*1c7f0*/  FMUL.FTZ R14, R3.reuse, R162 ;  /* 0x000000a2030e7220 */ /* 0x040fe20000410000 */
[----:B------:R-:W2:Y:S01]  /*1c800*/  LDL R170, [R1+0xc8] ;  /* 0x0000c80001aa7983 */ /* 0x000ea20000100800 */
[C---:B------:R-:W-:Y:S02]  /*1c810*/  FMUL.FTZ R15, R3.reuse, R163 ;  /* 0x000000a3030f7220 */ /* 0x040fe40000410000 */
[C---:B------:R-:W-:Y:S02]  /*1c820*/  FMUL.FTZ R18, R3.reuse, R158 ;  /* 0x0000009e03127220 */ /* 0x040fe40000410000 */
[C---:B------:R-:W-:Y:S02]  /*1c830*/  FMUL.FTZ R19, R3.reuse, R159 ;  /* 0x0000009f03137220 */ /* 0x040fe40000410000 */
[C---:B------:R-:W-:Y:S02]  /*1c840*/  FMUL.FTZ R22, R3.reuse, R154 ;  /* 0x0000009a03167220 */ /* 0x040fe40000410000 */
[----:B------:R-:W-:Y:S01]  /*1c850*/  FMUL.FTZ R23, R3, R155 ;  /* 0x0000009b03177220 */ /* 0x000fe20000410000 */
[----:B------:R-:W-:Y:S01]  /*1c860*/  F2FP.PACK_AB R155, R239, R240 ;  /* 0x000000f0ef9b723e */ /* 0x000fe200000000ff */
        /* <DEDUP_REMOVED lines=54> */
[----:B------:R-:W-:Y:S02]  /*1cbd0*/  IMAD.SHL.U32 R2, R236, 0x2, RZ ;  /* 0x00000002ec027824 */ /* 0x000fe400078e00ff */
[----:B------:R-:W-:Y:S01]  /*1cbe0*/  FADD.FTZ R140, R135, R140 ;  /* 0x0000008c878c7221 */ /* 0x000fe20000010000 */
[C---:B------:R-:W-:Y:S03]  /*1cbf0*/  F2FP.PACK_AB R135, R172.reuse, R135 ;  /* 0x00000087ac87723e */ /* 0x040fe600000000ff */
[----:B------:R-:W-:Y:S04]  /*1cc00*/  FADD.FTZ R146, R172, R140 ;  /* 0x0000008cac927221 */ /* 0x000fe80000010000 */
[----:B------:R-:W-:Y:S01]  /*1cc10*/  FADD.FTZ R146, R176, R146 ;  /* 0x00000092b0927221 */ /* 0x000fe20000010000 */
[C---:B------:R-:W-:Y:S03]  /*1cc20*/  F2FP.PACK_AB R176, R174.reuse, R176 ;  /* 0x000000b0aeb0723e */ /* 0x040fe600000000ff */
[----:B------:R-:W-:Y:S02]  /*1cc30*/  FADD.FTZ R146, R174, R146 ;  /* 0x00000092ae927221 */ /* 0x000fe40000010000 */
[C---:B---3--:R-:W-:Y:S01]  /*1cc40*/  FFMA.FTZ R0, R3.reuse, R7, R138 ;  /* 0x0000000703007223 */ /* 0x048fe2000001008a */
[C---:B------:R-:W-:Y:S01]  /*1cc50*/  F2FP.PACK_AB R138, R238.reuse, R138 ;  /* 0x0000008aee8a723e */ /* 0x040fe200000000ff */
[----:B------:R-:W-:Y:S02]  /*1cc60*/  FMUL.FTZ R7, R3, R171 ;  /* 0x000000ab03077220 */ /* 0x000fe40000410000 */
[----:B------:R-:W-:Y:S01]  /*1cc70*/  FADD.FTZ R3, R238, R0 ;  /* 0x00000000ee037221 */ /* 0x000fe20000010000 */
[----:B------:R-:W-:Y:S01]  /*1cc80*/  F2FP.PACK_AB R0, R134, R173 ;  /* 0x000000ad8600723e */ /* 0x000fe200000000ff */
[----:B------:R-:W3:Y:S01]  /*1cc90*/  LDL R238, [R1+0xcc] ;  /* 0x0000cc0001ee7983 */ /* 0x000ee20000100800 */
[----:B------:R1:W-:Y:S01]  /*1cca0*/  MUFU.EX2 R134, R179 ;  /* 0x000000b300867308 */ /* 0x0003e20000000800 */
[----:B------:R-:W-:Y:S02]  /*1ccb0*/  FADD.FTZ R3, R240, R3 ;  /* 0x00000003f0037221 */ /* 0x000fe40000010000 */
[----:B------:R-:W2:Y:S02]  /*1ccc0*/  LDL R173, [R1+0xdc] ;  /* 0x0000dc0001ad7983 */ /* 0x000ea40000100800 */
[----:B------:R-:W-:Y:S01]  /*1ccd0*/  FADD.FTZ R143, R239, R3 ;  /* 0x00000003ef8f7221 */ /* 0x000fe20000010000 */
[----:B------:R-:W-:Y:S01]  /*1cce0*/  IADD3 R3, R2, 0x1, RZ ;  /* 0x0000000102037810 */ /* 0x000fe20007ffe0ff */
[----:B------:R-:W3:Y:S04]  /*1ccf0*/  LDL R240, [R1+0xe0] ;  /* 0x0000e00001f07983 */ /* 0x000ee80000100800 */
[----:B------:R-:W3:Y:S01]  /*1cd00*/  LDL R239, [R1+0xd0] ;  /* 0x0000d00001ef7983 */ /* 0x000ee20000100800 */
[----:B----4-:R-:W-:Y:S05]  /*1cd10*/  IMAD.WIDE.U32 R166, R152, -0x326172a9, RZ ;  /* 0xcd9e8d5798a67825 */ /* 0x010fea00078e00ff */
[----:B------:R-:W-:Y:S02]  /*1cd20*/  LOP3.LUT R156, R144, R167, RZ, 0x3c, !PT ;  /* 0x000000a7909c7212 */ /* 0x000fe400078e3cff */
[----:B------:R-:W-:Y:S01]  /*1cd30*/  MUFU.EX2 R144, R180 ;  /* 0x000000b400907308 */ /* 0x000fe20000000800 */
[----:B------:R-:W-:Y:S01]  /*1cd40*/  IMAD.WIDE.U32 R140, R141, -0x2daee0ad, RZ ;  /* 0xd2511f538d8c7825 */ /* 0x000fe200078e00ff */
[----:B-1----:R-:W4:Y:S03]  /*1cd50*/  LDL R179, [R1+0x84] ;  /* 0x0000840001b37983 */ /* 0x002f260000100800 */
[----:B------:R-:W-:Y:S01]  /*1cd60*/  IMAD.WIDE.U32 R156, R156, -0x2daee0ad, RZ ;  /* 0xd2511f539c9c7825 */ /* 0x000fe200078e00ff */
[C---:B------:R-:W-:Y:S02]  /*1cd70*/  LOP3.LUT R142, R149.reuse, R2, RZ, 0x3c, !PT ;  /* 0x00000002958e7212 */ /* 0x040fe400078e3cff */
[----:B------:R-:W-:Y:S02]  /*1cd80*/  IADD3 R2, R149, -0x4498517b, RZ ;  /* 0xbb67ae8595027810 */ /* 0x000fe40007ffe0ff */
[----:B------:R-:W-:Y:S01]  /*1cd90*/  LOP3.LUT R142, R142, R141, RZ, 0x3c, !PT ;  /* 0x0000008d8e8e7212 */ /* 0x000fe200078e3cff */
[----:B------:R-:W-:Y:S01]  /*1cda0*/  MUFU.EX2 R148, R184 ;  /* 0x000000b800947308 */ /* 0x000fe20000000800 */
[----:B------:R-:W-:Y:S01]  /*1cdb0*/  LOP3.LUT R152, R157, R2, R140, 0x96, !PT ;  /* 0x000000029d987212 */ /* 0x000fe200078e968c */
[----:B------:R-:W-:Y:S01]  /*1cdc0*/  FADD.FTZ R140, R243, R143 ;  /* 0x0000008ff38c7221 */ /* 0x000fe20000010000 */
[----:B------:R1:W3:Y:S01]  /*1cdd0*/  LDL.S16 R157, [R1+0x74] ;  /* 0x00007400019d7983 */ /* 0x0002e20000100600 */
[----:B------:R-:W-:Y:S02]  /*1cde0*/  LOP3.LUT R3, R149, R3, RZ, 0x3c, !PT ;  /* 0x0000000395037212 */ /* 0x000fe400078e3cff */
[----:B------:R-:W-:Y:S01]  /*1cdf0*/  FADD.FTZ R147, R242, R140 ;  /* 0x0000008cf2937221 */ /* 0x000fe20000010000 */
[----:B------:R-:W3:Y:S01]  /*1ce00*/  LDL R243, [R1+0xc4] ;  /* 0x0000c40001f37983 */ /* 0x000ee20000100800 */
[----:B------:R-:W-:Y:S01]  /*1ce10*/  LOP3.LUT R160, R3, R141, RZ, 0x3c, !PT ;  /* 0x0000008d03a07212 */ /* 0x000fe200078e3cff */
[----:B------:R-:W-:Y:S01]  /*1ce20*/  IMAD.WIDE.U32 R2, R142, -0x326172a9, RZ ;  /* 0xcd9e8d578e027825 */ /* 0x000fe200078e00ff */
[----:B------:R-:W-:Y:S01]  /*1ce30*/  MUFU.EX2 R141, R177 ;  /* 0x000000b1008d7308 */ /* 0x000fe20000000800 */
[----:B------:R-:W3:Y:S02]  /*1ce40*/  LDL R242, [R1+0xe4] ;  /* 0x0000e40001f27983 */ /* 0x000ee40000100800 */
[----:B------:R-:W-:Y:S01]  /*1ce50*/  IMAD.WIDE.U32 R152, R152, -0x326172a9, RZ ;  /* 0xcd9e8d5798987825 */ /* 0x000fe200078e00ff */
[----:B------:R-:W-:Y:S05]  /*1ce60*/  LOP3.LUT R142, R3, R192, R166, 0x96, !PT ;  /* 0x000000c0038e7212 */ /* 0x000fea00078e96a6 */
[----:B------:R-:W-:Y:S01]  /*1ce70*/  IMAD.WIDE.U32 R142, R142, -0x2daee0ad, RZ ;  /* 0xd2511f538e8e7825 */ /* 0x000fe200078e00ff */
[----:B------:R-:W1:Y:S04]  /*1ce80*/  MUFU.EX2 R140, R178 ;  /* 0x000000b2008c7308 */ /* 0x000e680000000800 */
[----:B------:R-:W-:Y:S06]  /*1ce90*/  LOP3.LUT R143, R143, R161, R156, 0x96, !PT ;  /* 0x000000a18f8f7212 */ /* 0x000fec00078e969c */
[----:B------:R-:W2:Y:S01]  /*1cea0*/  MUFU.EX2 R149, R183 ;  /* 0x000000b700957308 */ /* 0x000ea20000000800 */
[----:B-1----:R-:W-:Y:S02]  /*1ceb0*/  F2FP.PACK_AB R168, R140, R141 ;  /* 0x0000008d8ca8723e */ /* 0x002fe400000000ff */
[----:B--2---:R-:W-:Y:S01]  /*1cec0*/  LOP3.LUT R3, R153, R173, R2, 0x96, !PT ;  /* 0x000000ad99037212 */ /* 0x004fe200078e9602 */
[----:B------:R-:W-:Y:S01]  /*1ced0*/  FADD.FTZ R2, R175, R147 ;  /* 0x00000093af027221 */ /* 0x000fe20000010000 */
[C---:B------:R-:W-:Y:S03]  /*1cee0*/  F2FP.PACK_AB R175, R145.reuse, R175 ;  /* 0x000000af91af723e */ /* 0x040fe600000000ff */
[----:B------:R-:W-:Y:S02]  /*1cef0*/  FADD.FTZ R145, R145, R2 ;  /* 0x0000000291917221 */ /* 0x000fe40000010000 */
[----:B------:R-:W-:Y:S05]  /*1cf00*/  IMAD.WIDE.U32 R2, R3, -0x2daee0ad, RZ ;  /* 0xd2511f5303027825 */ /* 0x000fea00078e00ff */
[----:B---3--:R-:W-:Y:S01]  /*1cf10*/  LOP3.LUT R147, R3, R242, R142, 0x96, !PT ;  /* 0x000000f203937212 */ /* 0x008fe200078e968e */
[----:B------:R-:W-:Y:S04]  /*1cf20*/  IMAD.WIDE.U32 R142, R143, -0x326172a9, RZ ;  /* 0xcd9e8d578f8e7825 */ /* 0x000fe800078e00ff */
[----:B------:R-:W-:Y:S01]  /*1cf30*/  FADD.FTZ R3, R134, R146 ;  /* 0x0000009286037221 */ /* 0x000fe20000010000 */
[C---:B------:R-:W-:Y:S03]  /*1cf40*/  F2FP.PACK_AB R134, R144.reuse, R134 ;  /* 0x000000869086723e */ /* 0x040fe600000000ff */
[----:B------:R-:W-:Y:S01]  /*1cf50*/  FADD.FTZ R151, R144, R3 ;  /* 0x0000000390977221 */ /* 0x000fe20000010000 */
[----:B------:R-:W-:Y:S01]  /*1cf60*/  LOP3.LUT R3, R143, R243, R152, 0x96, !PT ;  /* 0x000000f38f037212 */ /* 0x000fe200078e9698 */
[----:B------:R-:W-:Y:S01]  /*1cf70*/  FADD.FTZ R143, R141, R145 ;  /* 0x000000918d8f7221 */ /* 0x000fe20000010000 */
[----:B------:R1:W-:Y:S03]  /*1cf80*/  MUFU.EX2 R144, R187 ;  /* 0x000000bb00907308 */ /* 0x0003e60000000800 */
[----:B------:R-:W-:Y:S02]  /*1cf90*/  FADD.FTZ R150, R140, R143 ;  /* 0x0000008f8c967221 */ /* 0x000fe40000010000 */
[----:B------:R-:W-:Y:S05]  /*1cfa0*/  IMAD.WIDE.U32 R140, R3, -0x2daee0ad, RZ ;  /* 0xd2511f53038c7825 */ /* 0x000fea00078e00ff */
[----:B------:R-:W-:Y:S01]  /*1cfb0*/  LOP3.LUT R158, R141, R240, R2, 0x96, !PT ;  /* 0x000000f08d9e7212 */ /* 0x000fe200078e9602 */
[----:B------:R-:W-:Y:S01]  /*1cfc0*/  IMAD.WIDE.U32 R2, R147, -0x326172a9, RZ ;  /* 0xcd9e8d5793027825 */ /* 0x000fe200078e00ff */
[----:B------:R-:W2:Y:S03]  /*1cfd0*/  MUFU.EX2 R145, R181 ;  /* 0x000000b500917308 */ /* 0x000ea60000000800 */
[----:B------:R-:W-:Y:S01]  /*1cfe0*/  IMAD.WIDE.U32 R158, R158, -0x326172a9, RZ ;  /* 0xcd9e8d579e9e7825 */ /* 0x000fe200078e00ff */
[----:B------:R-:W-:Y:S02]  /*1cff0*/  LOP3.LUT R142, R3, R239, R142, 0x96, !PT ;  /* 0x000000ef038e7212 */ /* 0x000fe400078e968e */
[----:B------:R-:W-:Y:S02]  /*1d000*/  F2FP.PACK_AB R3, R148, R149 ;  /* 0x000000959403723e */ /* 0x000fe400000000ff */
[----:B------:R-:W-:Y:S01]  /*1d010*/  LOP3.LUT R154, R159, R170, R2, 0x96, !PT ;  /* 0x000000aa9f9a7212 */ /* 0x000fe200078e9602 */
[----:B------:R-:W-:Y:S01]  /*1d020*/  IMAD.WIDE.U32 R162, R142, -0x2daee0ad, RZ ;  /* 0xd2511f538ea27825 */ /* 0x000fe200078e00ff */
[----:B------:R3:W3:Y:S01]  /*1d030*/  LDL.S16 R159, [R1+0x70] ;  /* 0x00007000019f7983 */ /* 0x0006e20000100600 */
[----:B------:R-:W4:Y:S02]  /*1d040*/  MUFU.EX2 R143, R182 ;  /* 0x000000b6008f7308 */ /* 0x000f240000000800 */
[----:B------:R-:W-:Y:S01]  /*1d050*/  FADD.FTZ R2, R149, R151 ;  /* 0x0000009795027221 */ /* 0x000fe20000010000 */
[----:B-1----:R1:W3:Y:S01]  /*1d060*/  LDL.S16 R187, [R1+0x78] ;  /* 0x0000780001bb7983 */ /* 0x0022e20000100600 */
[----:B------:R-:W-:Y:S02]  /*1d070*/  LOP3.LUT R146, R163, R238, R140, 0x96, !PT ;  /* 0x000000eea3927212 */ /* 0x000fe400078e968c */
[----:B------:R-:W-:Y:S01]  /*1d080*/  FADD.FTZ R148, R148, R2 ;  /* 0x0000000294947221 */ /* 0x000fe20000010000 */
[----:B------:R-:W3:Y:S01]  /*1d090*/  LDL R151, [R1+0xb8] ;  /* 0x0000b80001977983 */ /* 0x000ee20000100800 */
[----:B------:R-:W-:Y:S01]  /*1d0a0*/  PRMT R140, R139, 0x7632, R140 ;  /* 0x000076328b8c7816 */ /* 0x000fe2000000008c */
[----:B------:R-:W-:Y:S01]  /*1d0b0*/  IMAD.WIDE.U32 R146, R146, -0x326172a9, RZ ;  /* 0xcd9e8d5792927825 */ /* 0x000fe200078e00ff */
[----:B------:R-:W1:Y:S03]  /*1d0c0*/  MUFU.EX2 R142, R188 ;  /* 0x000000bc008e7308 */ /* 0x000e660000000800 */
[----:B--2---:R-:W-:Y:S01]  /*1d0d0*/  FADD.FTZ R2, R145, R150 ;  /* 0x0000009691027221 */ /* 0x004fe20000010000 */
[----:B----4-:R-:W-:Y:S01]  /*1d0e0*/  LOP3.LUT R141, R147, R179, R158, 0x96, !PT ;  /* 0x000000b3938d7212 */ /* 0x010fe200078e969e */
[----:B------:R-:W2:Y:S02]  /*1d0f0*/  LDL R181, [R1+0xb4] ;  /* 0x0000b40001b57983 */ /* 0x000ea40000100800 */
[----:B------:R-:W-:Y:S01]  /*1d100*/  FADD.FTZ R149, R143, R2 ;  /* 0x000000028f957221 */ /* 0x000fe20000010000 */
[----:B------:R-:W-:Y:S02]  /*1d110*/  LOP3.LUT R2, R141, 0xff, RZ, 0xc0, !PT ;  /* 0x000000ff8d027812 */ /* 0x000fe400078ec0ff */
[----:B------:R-:W-:Y:S01]  /*1d120*/  F2FP.PACK_AB R165, R143, R145 ;  /* 0x000000918fa5723e */ /* 0x000fe200000000ff */
[----:B------:R-:W-:Y:S01]  /*1d130*/  FADD.FTZ R143, R144, R148 ;  /* 0x00000094908f7221 */ /* 0x000fe20000010000 */
[----:B------:R-:W-:Y:S01]  /*1d140*/  ISETP.GE.U32.AND P0, PT, R221, R2, PT ;  /* 0x00000002dd00720c */ /* 0x000fe20003f06070 */
[----:B------:R-:W-:Y:S01]  /*1d150*/  MUFU.EX2 R148, R185 ;  /* 0x000000b900947308 */ /* 0x000fe20000000800 */
[C---:B-1----:R-:W-:Y:S11]  /*1d160*/  F2FP.PACK_AB R2, R142.reuse, R144 ;  /* 0x000000908e02723e */ /* 0x042ff600000000ff */
[----:B------:R-:W-:Y:S05]  /*1d170*/  @!P0 HADD2 R157, -R139.H0_H0, -RZ.H0_H0 ;  /* 0xa00000ff8b9d8230 */ /* 0x000fea0000000900 */
[----:B------:R1:W-:Y:S01]  /*1d180*/  @!P0 STL.S16 [R1+0x74], R157 ;  /* 0x0000749d01008387 */ /* 0x0003e20000100600 */
[----:B------:R-:W-:Y:S01]  /*1d190*/  PRMT R145, R157, 0x7610, R145 ;  /* 0x000076109d917816 */ /* 0x000fe20000000091 */
[----:B-1----:R-:W-:Y:S01]  /*1d1a0*/  FADD.FTZ R157, R142, R143 ;  /* 0x0000008f8e9d7221 */ /* 0x002fe20000010000 */
[----:B------:R-:W-:Y:S01]  /*1d1b0*/  PRMT R142, R139, 0x5410, R140 ;  /* 0x000054108b8e7816 */ /* 0x000fe2000000008c */
[----:B------:R-:W1:Y:S01]  /*1d1c0*/  MUFU.EX2 R143, R186 ;  /* 0x000000ba008f7308 */ /* 0x000e620000000800 */
[----:B------:R-:W-:Y:S05]  /*1d1d0*/  @!P0 PRMT R139, R145, 0x5410, RZ ;  /* 0x00005410918b8816 */ /* 0x000fea00000000ff */
[----:B------:R4:W-:Y:S01]  /*1d1e0*/  ST.E.U16 [R222.64], R139 ;  /* 0x0000008bde007985 */ /* 0x0009e2000c101504 */
[----:B-1----:R-:W-:Y:S02]  /*1d1f0*/  F2FP.PACK_AB R163, R143, R148 ;  /* 0x000000948fa3723e */ /* 0x002fe400000000ff */
[----:B----4-:R-:W-:Y:S04]  /*1d200*/  LOP3.LUT R139, R141, 0xffff, RZ, 0xc0, !PT ;  /* 0x0000ffff8d8b7812 */ /* 0x010fe800078ec0ff */
        /* <DEDUP_REMOVED lines=9> */
[----:B---3--:R-:W-:Y:S10]  /*1d2a0*/  @!P3 HADD2 R159, -R140.H0_H0, -RZ.H0_H0 ;  /* 0xa00000ff8c9fb230 */ /* 0x008ff40000000900 */
[----:B------:R-:W-:Y:S01]  /*1d2b0*/  @!P2 HADD2 R187, -R138.H0_H0, -RZ.H0_H0 ;  /* 0xa00000ff8abba230 */ /* 0x000fe20000000900 */
[----:B------:R-:W-:Y:S01]  /*1d2c0*/  @!P3 STL.S16 [R1+0x70], R159 ;  /* 0x0000709f0100b387 */ /* 0x000fe20000100600 */
[----:B------:R-:W-:Y:S02]  /*1d2d0*/  PRMT R150, R159, 0x7610, R150 ;  /* 0x000076109f967816 */ /* 0x000fe40000000096 */
[----:B------:R-:W-:Y:S01]  /*1d2e0*/  IADD3 R144, P0, R222, R151, RZ ;  /* 0x00000097de907210 */ /* 0x000fe20007f1e0ff */
[----:B------:R-:W-:Y:S01]  /*1d2f0*/  @!P2 STL.S16 [R1+0x78], R187 ;  /* 0x000078bb0100a387 */ /* 0x000fe20000100600 */
[----:B------:R-:W-:Y:S02]  /*1d300*/  PRMT R178, R187, 0x7610, R178 ;  /* 0x00007610bbb27816 */ /* 0x000fe400000000b2 */
[----:B------:R-:W-:Y:S01]  /*1d310*/  @!P3 PRMT R140, R150, 0x5410, RZ ;  /* 0x00005410968cb816 */ /* 0x000fe200000000ff */
[----:B------:R1:W3:Y:S01]  /*1d320*/  LDL.S16 R186, [R1+0x6c] ;  /* 0x00006c0001ba7983 */ /* 0x0002e20000100600 */
[----:B------:R-:W-:Y:S01]  /*1d330*/  PRMT R150, R138, 0x5410, R139 ;  /* 0x000054108a967816 */ /* 0x000fe2000000008b */
[----:B--2---:R-:W-:Y:S02]  /*1d340*/  IMAD.X R145, R223, 0x1, R181, P0 ;  /* 0x00000001df917824 */ /* 0x004fe400000e06b5 */
[----:B------:R1:W2:Y:S01]  /*1d350*/  LDL.S16 R185, [R1+0x68] ;  /* 0x0000680001b97983 */ /* 0x0002a20000100600 */
[----:B------:R-:W-:Y:S03]  /*1d360*/  @!P2 PRMT R138, R178, 0x5410, RZ ;  /* 0x00005410b28aa816 */ /* 0x000fe600000000ff */
[----:B------:R1:W4:Y:S04]  /*1d370*/  LDL.S16 R181, [R1+0x64] ;  /* 0x0000640001b57983 */ /* 0x0003280000100600 */
[----:B------:R1:W4:Y:S04]  /*1d380*/  LDL.S16 R151, [R1+0x60] ;  /* 0x0000600001977983 */ /* 0x0003280000100600 */
[----:B------:R1:W-:Y:S04]  /*1d390*/  ST.E.U16 [R222.64+0x2], R140 ;  /* 0x0000028cde007985 */ /* 0x0003e8000c101504 */
[----:B------:R1:W4:Y:S04]  /*1d3a0*/  LDL.S16 R178, [R1+0x5c] ;  /* 0x00005c0001b27983 */ /* 0x0003280000100600 */
[----:B------:R1:W-:Y:S02]  /*1d3b0*/  ST.E.U16 [R144.64], R138 ;  /* 0x0000008a90007985 */ /* 0x0003e4000c101504 */
[----:B-1----:R-:W-:Y:S04]  /*1d3c0*/  FADD.FTZ R140, R148, R149 ;  /* 0x00000095948c7221 */ /* 0x002fe80000010000 */
[--C-:B------:R-:W-:Y:S01]  /*1d3d0*/  FADD.FTZ R159, R143, R140.reuse ;  /* 0x0000008c8f9f7221 */ /* 0x100fe20000010000 */
[----:B------:R-:W-:Y:S02]  /*1d3e0*/  PRMT R140, R0, 0x7632, R140 ;  /* 0x00007632008c7816 */ /* 0x000fe4000000008c */
[----:B------:R-:W-:Y:S02]  /*1d3f0*/  LOP3.LUT R138, R146, 0xff, RZ, 0xc0, !PT ;  /* 0x000000ff928a7812 */ /* 0x000fe400078ec0ff */
[----:B------:R-:W-:Y:S02]  /*1d400*/  PRMT R149, R0, 0x5410, R140 ;  /* 0x0000541000957816 */ /* 0x000fe4000000008c */
[----:B------:R-:W-:Y:S02]  /*1d410*/  ISETP.GE.U32.AND P0, PT, R221, R138, PT ;  /* 0x0000008add00720c */ /* 0x000fe40003f06070 */
[----:B------:R-:W-:Y:S01]  /*1d420*/  PRMT R138, R155, 0x7610, R138 ;  /* 0x000076109b8a7816 */ /* 0x000fe2000000008a */
[----:B---3--:R-:W-:Y:S10]  /*1d430*/  @!P1 HADD2 R186, -R139.H0_H0, -RZ.H0_H0 ;  /* 0xa00000ff8bba9230 */ /* 0x008ff40000000900 */
[----:B--2---:R-:W-:Y:S01]  /*1d440*/  @!P0 HADD2 R185, -R0.H0_H0, -RZ.H0_H0 ;  /* 0xa00000ff00b98230 */ /* 0x004fe20000000900 */
[----:B------:R-:W-:Y:S01]  /*1d450*/  @!P1 STL.S16 [R1+0x6c], R186 ;  /* 0x00006cba01009387 */ /* 0x000fe20000100600 */
[----:B------:R-:W-:Y:S03]  /*1d460*/  PRMT R148, R186, 0x7610, R148 ;  /* 0x00007610ba947816 */ /* 0x000fe60000000094 */
[----:B------:R-:W-:Y:S01]  /*1d470*/  PRMT R143, R185, 0x7610, R143 ;  /* 0x00007610b98f7816 */ /* 0x000fe2000000008f */
[----:B------:R-:W-:Y:S01]  /*1d480*/  @!P0 STL.S16 [R1+0x68], R185 ;  /* 0x000068b901008387 */ /* 0x000fe20000100600 */
[----:B------:R-:W-:Y:S02]  /*1d490*/  @!P1 PRMT R139, R148, 0x5410, RZ ;  /* 0x00005410948b9816 */ /* 0x000fe400000000ff */
[----:B------:R-:W-:Y:S02]  /*1d4a0*/  @!P0 PRMT R0, R143, 0x5410, RZ ;  /* 0x000054108f008816 */ /* 0x000fe400000000ff */
[----:B------:R1:W2:Y:S04]  /*1d4b0*/  LDL.S16 R143, [R1+0x58] ;  /* 0x00005800018f7983 */ /* 0x0002a80000100600 */
[----:B------:R-:W-:Y:S04]  /*1d4c0*/  ST.E.U16 [R144.64+0x2], R139 ;  /* 0x0000028b90007985 */ /* 0x000fe8000c101504 */
[----:B------:R3:W-:Y:S02]  /*1d4d0*/  ST.E.U16 [R222.64+0x10], R0 ;  /* 0x00001000de007985 */ /* 0x0007e4000c101504 */
        /* <DEDUP_REMOVED lines=8> */
[----:B----4-:R-:W-:Y:S01]  /*1d560*/  @!P1 HADD2 R181, -R140.H0_H0, -RZ.H0_H0 ;  /* 0xa00000ff8cb59230 */ /* 0x010fe20000000900 */
[----:B------:R-:W-:Y:S02]  /*1d570*/  IMAD.WIDE.U32 R154, R154, -0x2daee0ad, RZ ;  /* 0xd2511f539a9a7825 */ /* 0x000fe400078e00ff */
[----:B------:R-:W-:Y:S02]  /*1d580*/  PRMT R148, R138, 0x5410, R0 ;  /* 0x000054108a947816 */ /* 0x000fe40000000000 */
[----:B------:R-:W-:Y:S01]  /*1d590*/  PRMT R141, R181, 0x7610, R141 ;  /* 0x00007610b58d7816 */ /* 0x000fe2000000008d */
[----:B------:R-:W-:Y:S03]  /*1d5a0*/  @!P1 STL.S16 [R1+0x64], R181 ;  /* 0x000064b501009387 */ /* 0x000fe60000100600 */
[----:B------:R-:W-:Y:S01]  /*1d5b0*/  @!P1 PRMT R140, R141, 0x5410, RZ ;  /* 0x000054108d8c9816 */ /* 0x000fe200000000ff */
[----:B------:R-:W-:Y:S01]  /*1d5c0*/  @!P0 HADD2 R151, -R138.H0_H0, -RZ.H0_H0 ;  /* 0xa00000ff8a978230 */ /* 0x000fe20000000900 */
[----:B------:R-:W-:Y:S03]  /*1d5d0*/  MUFU.EX2 R141, R191 ;  /* 0x000000bf008d7308 */ /* 0x000fe60000000800 */
[----:B------:R3:W-:Y:S01]  /*1d5e0*/  ST.E.U16 [R222.64+0x12], R140 ;  /* 0x0000128cde007985 */ /* 0x0007e2000c101504 */
[----:B------:R-:W-:Y:S03]  /*1d5f0*/  PRMT R139, R151, 0x7610, R139 ;  /* 0x00007610978b7816 */ /* 0x000fe6000000008b */
[----:B------:R-:W-:Y:S01]  /*1d600*/  @!P0 STL.S16 [R1+0x60], R151 ;  /* 0x0000609701008387 */ /* 0x000fe20000100600 */
[----:B------:R-:W-:Y:S05]  /*1d610*/  @!P0 PRMT R138, R139, 0x5410, RZ ;  /* 0x000054108b8a8816 */ /* 0x000fea00000000ff */
[----:B------:R4:W-:Y:S01]  /*1d620*/  ST.E.U16 [R144.64+0x10], R138 ;  /* 0x0000108a90007985 */ /* 0x0009e2000c101504 */
[----:B---3--:R-:W3:Y:S01]  /*1d630*/  MUFU.EX2 R140, R237 ;  /* 0x000000ed008c7308 */ /* 0x008ee20000000800 */
[----:B----4-:R-:W-:Y:S05]  /*1d640*/  IMAD.WIDE.U32 R138, R160, -0x326172a9, RZ ;  /* 0xcd9e8d57a08a7825 */ /* 0x010fea00078e00ff */
[----:B------:R-:W-:Y:S02]  /*1d650*/  LOP3.LUT R151, R139, R192, R166, 0x96, !PT ;  /* 0x000000c08b977212 */ /* 0x000fe400078e96a6 */
[----:B------:R-:W-:Y:S01]  /*1d660*/  SHF.R.U32.HI R139, RZ, 0x18, R146 ;  /* 0x00000018ff8b7819 */ /* 0x000fe20000011692 */
[----:B------:R1:W5:Y:S01]  /*1d670*/  LDL.LU R192, [R1+0x158] ;  /* 0x0001580001c07983 */ /* 0x0003620000300800 */
[----:B------:R-:W-:Y:S02]  /*1d680*/  LOP3.LUT R160, R153, R173, R138, 0x96, !PT ;  /* 0x000000ad99a07212 */ /* 0x000fe400078e968a */
[----:B------:R-:W-:Y:S02]  /*1d690*/  ISETP.GE.U32.AND P0, PT, R221, R139, PT ;  /* 0x0000008bdd00720c */ /* 0x000fe40003f06070 */
[----:B------:R-:W-:Y:S02]  /*1d6a0*/  LOP3.LUT R139, R155, R249, R162, 0x96, !PT ;  /* 0x000000f99b8b7212 */ /* 0x000fe400078e96a2 */
[C---:B------:R-:W-:Y:S04]  /*1d6b0*/  PRMT R138, R135.reuse, 0x7632, R138 ;  /* 0x00007632878a7816 */ /* 0x040fe8000000008a */
[----:B------:R-:W-:Y:S05]  /*1d6c0*/  PRMT R153, R135, 0x5410, R138 ;  /* 0x0000541087997816 */ /* 0x000fea000000008a */
[----:B------:R-:W-:Y:S05]  /*1d6d0*/  @!P0 HADD2 R178, -R0.H0_H0, -RZ.H0_H0 ;  /* 0xa00000ff00b28230 */ /* 0x000fea0000000900 */
[----:B------:R-:W-:Y:S01]  /*1d6e0*/  PRMT R172, R178, 0x7610, R172 ;  /* 0x00007610b2ac7816 */ /* 0x000fe200000000ac */
[----:B------:R-:W-:Y:S03]  /*1d6f0*/  @!P0 STL.S16 [R1+0x5c], R178 ;  /* 0x00005cb201008387 */ /* 0x000fe60000100600 */
[----:B------:R-:W-:Y:S05]  /*1d700*/  @!P0 PRMT R0, R172, 0x5410, RZ ;  /* 0x00005410ac008816 */ /* 0x000fea00000000ff */
[----:B------:R4:W-:Y:S02]  /*1d710*/  ST.E.U16 [R144.64+0x12], R0 ;  /* 0x0000120090007985 */ /* 0x0009e4000c101504 */
[----:B----4-:R-:W-:Y:S04]  /*1d720*/  LOP3.LUT R0, R139, 0xff, RZ, 0xc0, !PT ;  /* 0x000000ff8b007812 */ /* 0x010fe800078ec0ff */
[----:B------:R-:W-:Y:S02]  /*1d730*/  ISETP.GE.U32.AND P0, PT, R221, R0, PT ;  /* 0x00000000dd00720c */ /* 0x000fe40003f06070 */
[C---:B---3--:R-:W-:Y:S11]  /*1d740*/  F2FP.PACK_AB R0, R140.reuse, R141 ;  /* 0x0000008d8c00723e */ /* 0x048ff600000000ff */
[----:B--2---:R-:W-:Y:S05]  /*1d750*/  @!P0 HADD2 R143, -R135.H0_H0, -RZ.H0_H0 ;  /* 0xa00000ff878f8230 */ /* 0x004fea0000000900 */
[----:B------:R2:W-:Y:S01]  /*1d760*/  @!P0 STL.S16 [R1+0x58], R143 ;  /* 0x0000588f01008387 */ /* 0x0005e20000100600 */
[----:B------:R-:W-:Y:S04]  /*1d770*/  PRMT R167, R143, 0x7610, R167 ;  /* 0x000076108fa77816 */ /* 0x000fe800000000a7 */
[----:B------:R-:W-:Y:S05]  /*1d780*/  @!P0 PRMT R135, R167, 0x5410, RZ ;  /* 0x00005410a7878816 */ /* 0x000fea00000000ff */
[----:B------:R3:W-:Y:S01]  /*1d790*/  ST.E.U16 [R222.64+0x20], R135 ;  /* 0x00002087de007985 */ /* 0x0007e2000c101504 */
[----:B--2---:R-:W-:Y:S04]  /*1d7a0*/  FADD.FTZ R143, R141, R157 ;  /* 0x0000009d8d8f7221 */ /* 0x004fe80000010000 */
[----:B------:R-:W-:Y:S02]  /*1d7b0*/  FADD.FTZ R140, R140, R143 ;  /* 0x0000008f8c8c7221 */ /* 0x000fe40000010000 */
[----:B------:R-:W2:Y:S03]  /*1d7c0*/  MUFU.EX2 R143, R189 ;  /* 0x000000bd008f7308 */ /* 0x000ea60000000800 */
[----:B------:R4:W-:Y:S01]  /*1d7d0*/  STL [R1+0xbc], R140 ;  /* 0x0000bc8c01007387 */ /* 0x0009e20000100800 */
[----:B---3--:R-:W-:Y:S03]  /*1d7e0*/  LOP3.LUT R135, R139, 0xffff, RZ, 0xc0, !PT ;  /* 0x0000ffff8b877812 */ /* 0x008fe600078ec0ff */
[----:B------:R1:W3:Y:S01]  /*1d7f0*/  LDL.S16 R173, [R1+0x54] ;  /* 0x0000540001ad7983 */ /* 0x0002e20000100600 */
[----:B------:R-:W-:Y:S03]  /*1d800*/  SHF.R.U32.HI R135, RZ, 0x8, R135 ;  /* 0x00000008ff877819 */ /* 0x000fe60000011687 */
[----:B------:R1:W2:Y:S01]  /*1d810*/  LDL.S16 R172, [R1+0x50] ;  /* 0x0000500001ac7983 */ /* 0x0002a20000100600 */
[----:B------:R-:W-:Y:S03]  /*1d820*/  LOP3.LUT R135, R135, 0xffff, RZ, 0xc0, !PT ;  /* 0x0000ffff87877812 */ /* 0x000fe600078ec0ff */
[----:B------:R1:W2:Y:S01]  /*1d830*/  LDL.S16 R167, [R1+0x4c] ;  /* 0x00004c0001a77983 */ /* 0x0002a20000100600 */
[C---:B------:R-:W-:Y:S03]  /*1d840*/  ISETP.GE.U32.AND P6, PT, R221.reuse, R135, PT ;  /* 0x00000087dd00720c */ /* 0x040fe60003fc6070 */
[----:B------:R1:W2:Y:S01]  /*1d850*/  LDL.S16 R187, [R1+0x48] ;  /* 0x0000480001bb7983 */ /* 0x0002a20000100600 */
[--C-:B------:R-:W-:Y:S02]  /*1d860*/  SHF.R.U32.HI R135, RZ, 0x18, R139.reuse ;  /* 0x00000018ff877819 */ /* 0x100fe4000001168b */
[----:B------:R-:W-:Y:S01]  /*1d870*/  SHF.R.U32.HI R139, RZ, 0x10, R139 ;  /* 0x00000010ff8b7819 */ /* 0x000fe2000001168b */
[----:B------:R1:W2:Y:S01]  /*1d880*/  LDL.S16 R186, [R1+0x44] ;  /* 0x0000440001ba7983 */ /* 0x0002a20000100600 */
[----:B------:R-:W-:Y:S02]  /*1d890*/  ISETP.GE.U32.AND P4, PT, R221, R135, PT ;  /* 0x00000087dd00720c */ /* 0x000fe40003f86070 */
[----:B------:R-:W-:Y:S01]  /*1d8a0*/  LOP3.LUT R135, R154, 0xff, RZ, 0xc0, !PT ;  /* 0x000000ff9a877812 */ /* 0x000fe200078ec0ff */
[----:B------:R1:W2:Y:S01]  /*1d8b0*/  LDL.S16 R185, [R1+0x40] ;  /* 0x0000400001b97983 */ /* 0x0002a20000100600 */
[----:B----4-:R-:W-:Y:S01]  /*1d8c0*/  IMAD.WIDE.U32 R140, R151, -0x2daee0ad, RZ ;  /* 0xd2511f53978c7825 */ /* 0x010fe200078e00ff */
[----:B------:R-:W-:Y:S02]  /*1d8d0*/  LOP3.LUT R139, R139, 0xff, RZ, 0xc0, !PT ;  /* 0x000000ff8b8b7812 */ /* 0x000fe400078ec0ff */
[----:B------:R-:W-:Y:S02]  /*1d8e0*/  ISETP.GE.U32.AND P3, PT, R221, R135, PT ;  /* 0x00000087dd00720c */ /* 0x000fe40003f66070 */
[----:B------:R-:W-:Y:S02]  /*1d8f0*/  SHF.R.U32.HI R135, RZ, 0x10, R154 ;  /* 0x00000010ff877819 */ /* 0x000fe4000001169a */
[----:B------:R-:W-:Y:S01]  /*1d900*/  LOP3.LUT R156, R141, R161, R156, 0x96, !PT ;  /* 0x000000a18d9c7212 */ /* 0x000fe200078e969c */
[----:B------:R-:W-:Y:S01]  /*1d910*/  IMAD.WIDE.U32 R160, R160, -0x2daee0ad, RZ ;  /* 0xd2511f53a0a07825 */ /* 0x000fe200078e00ff */
[----:B------:R-:W-:Y:S02]  /*1d920*/  LOP3.LUT R135, R135, 0xff, RZ, 0xc0, !PT ;  /* 0x000000ff87877812 */ /* 0x000fe400078ec0ff */
[C---:B------:R-:W-:Y:S01]  /*1d930*/  ISETP.GE.U32.AND P5, PT, R221.reuse, R139, PT ;  /* 0x0000008bdd00720c */ /* 0x040fe20003fa6070 */
[----:B------:R-:W-:Y:S01]  /*1d940*/  IMAD.WIDE.U32 R156, R156, -0x326172a9, RZ ;  /* 0xcd9e8d579c9c7825 */ /* 0x000fe200078e00ff */
[----:B------:R-:W-:Y:S01]  /*1d950*/  ISETP.GE.U32.AND P1, PT, R221, R135, PT ;  /* 0x00000087dd00720c */ /* 0x000fe20003f26070 */
[----:B------:R-:W2:Y:S01]  /*1d960*/  MUFU.EX2 R139, R190 ;  /* 0x000000be008b7308 */ /* 0x000ea20000000800 */
[----:B------:R-:W-:Y:S02]  /*1d970*/  SHF.R.U32.HI R135, RZ, 0x18, R154 ;  /* 0x00000018ff877819 */ /* 0x000fe4000001169a */
[----:B------:R-:W-:Y:S02]  /*1d980*/  LOP3.LUT R161, R161, R242, R140, 0x96, !PT ;  /* 0x000000f2a1a17212 */ /* 0x000fe400078e968c */
[----:B------:R-:W-:Y:S02]  /*1d990*/  ISETP.GE.U32.AND P0, PT, R221, R135, PT ;  /* 0x00000087dd00720c */ /* 0x000fe40003f06070 */
[----:B------:R-:W-:Y:S02]  /*1d9a0*/  LOP3.LUT R135, R154, 0xffff, RZ, 0xc0, !PT ;  /* 0x0000ffff9a877812 */ /* 0x000fe400078ec0ff */
[----:B------:R-:W-:Y:S02]  /*1d9b0*/  LOP3.LUT R140, R157, R243, R152, 0x96, !PT ;  /* 0x000000f39d8c7212 */ /* 0x000fe400078e9698 */
[----:B------:R-:W-:Y:S03]  /*1d9c0*/  SHF.R.U32.HI R135, RZ, 0x8, R135 ;  /* 0x00000008ff877819 */ /* 0x000fe60000011687 */
[----:B------:R-:W-:Y:S01]  /*1d9d0*/  IMAD.WIDE.U32 R140, R140, -0x2daee0ad, RZ ;  /* 0xd2511f538c8c7825 */ /* 0x000fe200078e00ff */
[----:B------:R-:W-:Y:S04]  /*1d9e0*/  LOP3.LUT R135, R135, 0xffff, RZ, 0xc0, !PT ;  /* 0x0000ffff87877812 */ /* 0x000fe800078ec0ff */
[----:B------:R-:W-:Y:S02]  /*1d9f0*/  ISETP.GE.U32.AND P2, PT, R221, R135, PT ;  /* 0x00000087dd00720c */ /* 0x000fe40003f46070 */
[C---:B------:R-:W-:Y:S02]  /*1da00*/  PRMT R135, R164.reuse, 0x7610, R135 ;  /* 0x00007610a4877816 */ /* 0x040fe40000000087 */
[----:B------:R-:W-:Y:S01]  /*1da10*/  LOP3.LUT R151, R141, R240, R160, 0x96, !PT ;  /* 0x000000f08d977212 */ /* 0x000fe200078e96a0 */
[----:B------:R-:W-:Y:S01]  /*1da20*/  IMAD.WIDE.U32 R160, R161, -0x326172a9, RZ ;  /* 0xcd9e8d57a1a07825 */ /* 0x000fe200078e00ff */
[----:B------:R-:W-:Y:S04]  /*1da30*/  PRMT R141, R164, 0x7632, R141 ;  /* 0x00007632a48d7816 */ /* 0x000fe8000000008d */
[----:B------:R-:W-:Y:S01]  /*1da40*/  LOP3.LUT R156, R161, R239, R156, 0x96, !PT ;  /* 0x000000efa19c7212 */ /* 0x000fe200078e969c */
[----:B---3--:R-:W-:Y:S02]  /*1da50*/  @!P6 HADD2 R173, -R138.H0_H0, -RZ.H0_H0 ;  /* 0xa00000ff8aade230 */ /* 0x008fe40000000900 */
[----:B--2---:R-:W-:Y:S03]  /*1da60*/  @!P5 HADD2 R172, -R135.H0_H0, -RZ.H0_H0 ;  /* 0xa00000ff87acd230 */ /* 0x004fe60000000900 */
[----:B------:R-:W-:Y:S01]  /*1da70*/  @!P6 STL.S16 [R1+0x54], R173 ;  /* 0x000054ad0100e387 */ /* 0x000fe20000100600 */
[----:B------:R-:W-:Y:S01]  /*1da80*/  PRMT R152, R173, 0x7610, R152 ;  /* 0x00007610ad987816 */ /* 0x000fe20000000098 */
[----:B------:R-:W-:Y:S02]  /*1da90*/  @!P4 HADD2 R167, -R141.H0_H0, -RZ.H0_H0 ;  /* 0xa00000ff8da7c230 */ /* 0x000fe40000000900 */
[----:B------:R2:W-:Y:S01]  /*1daa0*/  @!P5 STL.S16 [R1+0x50], R172 ;  /* 0x000050ac0100d387 */ /* 0x0005e20000100600 */
[----:B------:R-:W-:Y:S02]  /*1dab0*/  @!P6 PRMT R138, R152, 0x5410, RZ ;  /* 0x00005410988ae816 */ /* 0x000fe400000000ff */
[----:B------:R-:W-:Y:S01]  /*1dac0*/  PRMT R166, R172, 0x7610, R166 ;  /* 0x00007610aca67816 */ /* 0x000fe200000000a6 */
[----:B------:R3:W-:Y:S01]  /*1dad0*/  @!P4 STL.S16 [R1+0x4c], R167 ;  /* 0x00004ca70100c387 */ /* 0x0007e20000100600 */
[----:B------:R-:W-:Y:S02]  /*1dae0*/  PRMT R152, R135, 0x5410, R141 ;  /* 0x0000541087987816 */ /* 0x000fe4000000008d */
[----:B------:R-:W-:Y:S01]  /*1daf0*/  @!P5 PRMT R135, R166, 0x5410, RZ ;  /* 0x00005410a687d816 */ /* 0x000fe200000000ff */
[----:B------:R1:W4:Y:S01]  /*1db00*/  LDL.S16 R181, [R1+0x3c] ;  /* 0x00003c0001b57983 */ /* 0x0003220000100600 */
[----:B------:R-:W-:Y:S03]  /*1db10*/  PRMT R157, R167, 0x7610, R157 ;  /* 0x00007610a79d7816 */ /* 0x000fe6000000009d */
[----:B------:R1:W4:Y:S01]  /*1db20*/  LDL.S16 R178, [R1+0x38] ;  /* 0x0000380001b27983 */ /* 0x0003220000100600 */
[----:B------:R-:W-:Y:S03]  /*1db30*/  @!P4 PRMT R141, R157, 0x5410, RZ ;  /* 0x000054109d8dc816 */ /* 0x000fe600000000ff */
[----:B------:R1:W-:Y:S04]  /*1db40*/  ST.E.U16 [R222.64+0x22], R138 ;  /* 0x0000228ade007985 */ /* 0x0003e8000c101504 */
[----:B------:R1:W-:Y:S04]  /*1db50*/  ST.E.U16 [R144.64+0x20], R135 ;  /* 0x0000208790007985 */ /* 0x0003e8000c101504 */
[----:B------:R-:W-:Y:S01]  /*1db60*/  ST.E.U16 [R144.64+0x22], R141 ;  /* 0x0000228d90007985 */ /* 0x000fe2000c101504 */
[----:B--2---:R-:W-:Y:S04]  /*1db70*/  IMAD.WIDE.U32 R172, R156, -0x2daee0ad, RZ ;  /* 0xd2511f539cac7825 */ /* 0x004fe800078e00ff */
[----:B---3--:R-:W-:Y:S01]  /*1db80*/  IMAD.WIDE.U32 R166, R151, -0x326172a9, RZ ;  /* 0xcd9e8d5797a67825 */ /* 0x008fe200078e00ff */
[----:B------:R-:W-:Y:S03]  /*1db90*/  LOP3.LUT R161, R173, R238, R140, 0x96, !PT ;  /* 0x000000eeada17212 */ /* 0x000fe600078e968c */
[----:B------:R-:W-:Y:S01]  /*1dba0*/  FADD.FTZ R140, R143, R159 ;  /* 0x0000009f8f8c7221 */ /* 0x000fe20000010000 */
[----:B------:R-:W-:Y:S02]  /*1dbb0*/  F2FP.PACK_AB R143, R139, R143 ;  /* 0x0000008f8b8f723e */ /* 0x000fe400000000ff */
[----:B------:R-:W-:Y:S01]  /*1dbc0*/  LOP3.LUT R170, R167, R170, R160, 0x96, !PT ;  /* 0x000000aaa7aa7212 */ /* 0x000fe200078e96a0 */
[--C-:B------:R-:W-:Y:S01]  /*1dbd0*/  FADD.FTZ R188, R139, R140.reuse ;  /* 0x0000008c8bbc7221 */ /* 0x100fe20000010000 */
[----:B------:R-:W-:Y:S01]  /*1dbe0*/  PRMT R139, R175, 0x7610, R139 ;  /* 0x00007610af8b7816 */ /* 0x000fe2000000008b */
[----:B------:R-:W-:Y:S01]  /*1dbf0*/  IMAD.WIDE.U32 R160, R161, -0x326172a9, RZ ;  /* 0xcd9e8d57a1a07825 */ /* 0x000fe200078e00ff */
[----:B------:R-:W-:Y:S02]  /*1dc00*/  PRMT R140, R175, 0x7632, R140 ;  /* 0x00007632af8c7816 */ /* 0x000fe4000000008c */
[----:B------:R-:W-:Y:S01]  /*1dc10*/  STL [R1+0xc0], R188 ;  /* 0x0000c0bc01007387 */ /* 0x000fe20000100800 */
[C---:B-1----:R-:W-:Y:S01]  /*1dc20*/  PRMT R138, R176.reuse, 0x7610, R138 ;  /* 0x00007610b08a7816 */ /* 0x042fe2000000008a */
[----:B------:R-:W-:Y:S01]  /*1dc30*/  @!P1 HADD2 R185, -R139.H0_H0, -RZ.H0_H0 ;  /* 0xa00000ff8bb99230 */ /* 0x000fe20000000900 */
[----:B------:R-:W-:Y:S03]  /*1dc40*/  PRMT R135, R176, 0x7632, R135 ;  /* 0x00007632b0877816 */ /* 0x000fe60000000087 */
[----:B------:R-:W-:Y:S01]  /*1dc50*/  @!P3 HADD2 R187, -R138.H0_H0, -RZ.H0_H0 ;  /* 0xa00000ff8abbb230 */ /* 0x000fe20000000900 */
[----:B------:R-:W-:Y:S02]  /*1dc60*/  PRMT R183, R185, 0x7610, R183 ;  /* 0x00007610b9b77816 */ /* 0x000fe400000000b7 */
[----:B------:R-:W-:Y:S01]  /*1dc70*/  PRMT R157, R138, 0x5410, R135 ;  /* 0x000054108a9d7816 */ /* 0x000fe20000000087 */
[----:B------:R-:W-:Y:S01]  /*1dc80*/  @!P2 HADD2 R186, -R135.H0_H0, -RZ.H0_H0 ;  /* 0xa00000ff87baa230 */ /* 0x000fe20000000900 */
[----:B------:R-:W-:Y:S01]  /*1dc90*/  @!P3 STL.S16 [R1+0x48], R187 ;  /* 0x000048bb0100b387 */ /* 0x000fe20000100600 */
[----:B------:R-:W-:Y:S03]  /*1dca0*/  PRMT R184, R187, 0x7610, R184 ;  /* 0x00007610bbb87816 */ /* 0x000fe600000000b8 */
[----:B------:R1:W-:Y:S01]  /*1dcb0*/  @!P2 STL.S16 [R1+0x44], R186 ;  /* 0x000044ba0100a387 */ /* 0x0003e20000100600 */
[----:B------:R-:W-:Y:S02]  /*1dcc0*/  PRMT R156, R186, 0x7610, R156 ;  /* 0x00007610ba9c7816 */ /* 0x000fe4000000009c */
[----:B------:R-:W-:Y:S01]  /*1dcd0*/  @!P3 PRMT R138, R184, 0x5410, RZ ;  /* 0x00005410b88ab816 */ /* 0x000fe200000000ff */
[----:B------:R2:W-:Y:S01]  /*1dce0*/  @!P1 STL.S16 [R1+0x40], R185 ;  /* 0x000040b901009387 */ /* 0x0005e20000100600 */
[----:B------:R-:W-:Y:S02]  /*1dcf0*/  @!P2 PRMT R135, R156, 0x5410, RZ ;  /* 0x000054109c87a816 */ /* 0x000fe400000000ff */
[----:B------:R-:W-:Y:S01]  /*1dd00*/  PRMT R156, R139, 0x5410, R140 ;  /* 0x000054108b9c7816 */ /* 0x000fe2000000008c */
[----:B------:R3:W-:Y:S01]  /*1dd10*/  ST.E.U16 [R222.64+0x30], R138 ;  /* 0x0000308ade007985 */ /* 0x0007e2000c101504 */
[----:B------:R-:W-:Y:S03]  /*1dd20*/  @!P1 PRMT R139, R183, 0x5410, RZ ;  /* 0x00005410b78b9816 */ /* 0x000fe600000000ff */
[----:B------:R3:W-:Y:S04]  /*1dd30*/  ST.E.U16 [R222.64+0x32], R135 ;  /* 0x00003287de007985 */ /* 0x0007e8000c101504 */
[----:B------:R4:W-:Y:S04]  /*1dd40*/  ST.E.U16 [R144.64+0x30], R139 ;  /* 0x0000308b90007985 */ /* 0x0009e8000c101504 */
[----:B-1----:R1:W4:Y:S04]  /*1dd50*/  LDL.S16 R186, [R1+0x34] ;  /* 0x0000340001ba7983 */ /* 0x0023280000100600 */
[----:B--2---:R1:W4:Y:S01]  /*1dd60*/  LDL.S16 R185, [R1+0x30] ;  /* 0x0000300001b97983 */ /* 0x0043220000100600 */
[----:B---3--:R-:W-:Y:S04]  /*1dd70*/  LOP3.LUT R138, R161, R179, R166, 0x96, !PT ;  /* 0x000000b3a18a7212 */ /* 0x008fe800078e96a6 */
[----:B------:R-:W-:Y:S04]  /*1dd80*/  LOP3.LUT R135, R138, 0xff, RZ, 0xc0, !PT ;  /* 0x000000ff8a877812 */ /* 0x000fe800078ec0ff */
[----:B------:R-:W-:Y:S02]  /*1dd90*/  ISETP.GE.U32.AND P1, PT, R221, R135, PT ;  /* 0x00000087dd00720c */ /* 0x000fe40003f26070 */
[----:B------:R-:W-:Y:S01]  /*1dda0*/  PRMT R135, R134, 0x7632, R135 ;  /* 0x0000763286877816 */ /* 0x000fe20000000087 */
[----:B----4-:R-:W-:Y:S10]  /*1ddb0*/  @!P0 HADD2 R181, -R140.H0_H0, -RZ.H0_H0 ;  /* 0xa00000ff8cb58230 */ /* 0x010ff40000000900 */
[----:B------:R-:W-:Y:S01]  /*1ddc0*/  @!P1 HADD2 R178, -R134.H0_H0, -RZ.H0_H0 ;  /* 0xa00000ff86b29230 */ /* 0x000fe20000000900 */
[----:B------:R3:W-:Y:S01]  /*1ddd0*/  @!P0 STL.S16 [R1+0x3c], R181 ;  /* 0x00003cb501008387 */ /* 0x0007e20000100600 */
[----:B------:R-:W-:Y:S03]  /*1dde0*/  PRMT R139, R181, 0x7610, R139 ;  /* 0x00007610b58b7816 */ /* 0x000fe6000000008b */
[----:B------:R4:W-:Y:S01]  /*1ddf0*/  @!P1 STL.S16 [R1+0x38], R178 ;  /* 0x000038b201009387 */ /* 0x0009e20000100600 */
[----:B------:R-:W-:Y:S02]  /*1de00*/  PRMT R171, R178, 0x7610, R171 ;  /* 0x00007610b2ab7816 */ /* 0x000fe400000000ab */
[----:B------:R-:W-:Y:S01]  /*1de10*/  @!P0 PRMT R140, R139, 0x5410, RZ ;  /* 0x000054108b8c8816 */ /* 0x000fe200000000ff */
[----:B------:R1:W2:Y:S01]  /*1de20*/  LDL.S16 R184, [R1+0x28] ;  /* 0x0000280001b87983 */ /* 0x0002a20000100600 */
[----:B------:R-:W-:Y:S02]  /*1de30*/  PRMT R139, R134, 0x5410, R135 ;  /* 0x00005410868b7816 */ /* 0x000fe40000000087 */
[----:B------:R-:W-:Y:S01]  /*1de40*/  @!P1 PRMT R134, R171, 0x5410, RZ ;  /* 0x00005410ab869816 */ /* 0x000fe200000000ff */
[----:B------:R1:W2:Y:S04]  /*1de50*/  LDL.S16 R183, [R1+0x2c] ;  /* 0x00002c0001b77983 */ /* 0x0002a80000100600 */
[----:B------:R1:W2:Y:S04]  /*1de60*/  LDL.S16 R171, [R1+0x1c] ;  /* 0x00001c0001ab7983 */ /* 0x0002a80000100600 */
[----:B------:R1:W-:Y:S04]  /*1de70*/  ST.E.U16 [R144.64+0x32], R140 ;  /* 0x0000328c90007985 */ /* 0x0003e8000c101504 */
[----:B------:R4:W-:Y:S04]  /*1de80*/  ST.E.U16 [R222.64+0x40], R134 ;  /* 0x00004086de007985 */ /* 0x0009e8000c101504 */
[----:B---3--:R3:W3:Y:S04]  /*1de90*/  LDL.S16 R181, [R1+0x24] ;  /* 0x0000240001b57983 */ /* 0x0086e80000100600 */
[----:B----4-:R4:W4:Y:S01]  /*1dea0*/  LDL.S16 R178, [R1+0x20] ;  /* 0x0000200001b27983 */ /* 0x0109220000100600 */
[----:B-1----:R-:W-:Y:S02]  /*1deb0*/  SHF.R.U32.HI R140, RZ, 0x10, R160 ;  /* 0x00000010ff8c7819 */ /* 0x002fe400000116a0 */
[----:B------:R-:W-:Y:S02]  /*1dec0*/  LOP3.LUT R134, R138, 0xffff, RZ, 0xc0, !PT ;  /* 0x0000ffff8a867812 */ /* 0x000fe400078ec0ff */
[----:B------:R-:W-:Y:S02]  /*1ded0*/  LOP3.LUT R140, R140, 0xff, RZ, 0xc0, !PT ;  /* 0x000000ff8c8c7812 */ /* 0x000fe400078ec0ff */
[----:B------:R-:W-:Y:S04]  /*1dee0*/  SHF.R.U32.HI R134, RZ, 0x8, R134 ;  /* 0x00000008ff867819 */ /* 0x000fe80000011686 */
[----:B------:R-:W-:Y:S04]  /*1def0*/  LOP3.LUT R134, R134, 0xffff, RZ, 0xc0, !PT ;  /* 0x0000ffff86867812 */ /* 0x000fe800078ec0ff */
[C---:B------:R-:W-:Y:S02]  /*1df00*/  ISETP.GE.U32.AND P1, PT, R221.reuse, R134, PT ;  /* 0x00000086dd00720c */ /* 0x040fe40003f26070 */
[--C-:B------:R-:W-:Y:S02]  /*1df10*/  SHF.R.U32.HI R134, RZ, 0x10, R138.reuse ;  /* 0x00000010ff867819 */ /* 0x100fe4000001168a */
[----:B------:R-:W-:Y:S02]  /*1df20*/  SHF.R.U32.HI R138, RZ, 0x18, R138 ;  /* 0x00000018ff8a7819 */ /* 0x000fe4000001168a */
[----:B------:R-:W-:Y:S02]  /*1df30*/  LOP3.LUT R134, R134, 0xff, RZ, 0xc0, !PT ;  /* 0x000000ff86867812 */ /* 0x000fe400078ec0ff */
[C---:B------:R-:W-:Y:S02]  /*1df40*/  ISETP.GE.U32.AND P4, PT, R221.reuse, R138, PT ;  /* 0x0000008add00720c */ /* 0x040fe40003f86070 */
[C---:B------:R-:W-:Y:S02]  /*1df50*/  ISETP.GE.U32.AND P0, PT, R221.reuse, R134, PT ;  /* 0x00000086dd00720c */ /* 0x040fe40003f06070 */
[C---:B------:R-:W-:Y:S01]  /*1df60*/  LOP3.LUT R134, R160.reuse, 0xff, RZ, 0xc0, !PT ;  /* 0x000000ffa0867812 */ /* 0x040fe200078ec0ff */
[----:B------:R-:W-:Y:S03]  /*1df70*/  @!P1 HADD2 R186, -R135.H0_H0, -RZ.H0_H0 ;  /* 0xa00000ff87ba9230 */ /* 0x000fe60000000900 */
[C---:B------:R-:W-:Y:S02]  /*1df80*/  ISETP.GE.U32.AND P3, PT, R221.reuse, R134, PT ;  /* 0x00000086dd00720c */ /* 0x040fe40003f66070 */
[----:B------:R-:W-:Y:S01]  /*1df90*/  LOP3.LUT R134, R160, 0xffff, RZ, 0xc0, !PT ;  /* 0x0000ffffa0867812 */ /* 0x000fe200078ec0ff */
[----:B------:R-:W-:Y:S01]  /*1dfa0*/  @!P1 STL.S16 [R1+0x34], R186 ;  /* 0x000034ba01009387 */ /* 0x000fe20000100600 */
[----:B------:R-:W-:Y:S02]  /*1dfb0*/  PRMT R164, R186, 0x7610, R164 ;  /* 0x00007610baa47816 */ /* 0x000fe400000000a4 */
[----:B------:R-:W-:Y:S02]  /*1dfc0*/  SHF.R.U32.HI R134, RZ, 0x8, R134 ;  /* 0x00000008ff867819 */ /* 0x000fe40000011686 */
[----:B------:R-:W-:Y:S02]  /*1dfd0*/  @!P1 PRMT R135, R164, 0x5410, RZ ;  /* 0x00005410a4879816 */ /* 0x000fe400000000ff */
[----:B------:R-:W-:Y:S02]  /*1dfe0*/  LOP3.LUT R138, R134, 0xffff, RZ, 0xc0, !PT ;  /* 0x0000ffff868a7812 */ /* 0x000fe400078ec0ff */
[C---:B------:R-:W-:Y:S01]  /*1dff0*/  PRMT R134, R168.reuse, 0x7610, R134 ;  /* 0x00007610a8867816 */ /* 0x040fe20000000086 */
[----:B------:R1:W-:Y:S01]  /*1e000*/  ST.E.U16 [R222.64+0x42], R135 ;  /* 0x00004287de007985 */ /* 0x0003e2000c101504 */
[C---:B------:R-:W-:Y:S02]  /*1e010*/  ISETP.GE.U32.AND P2, PT, R221.reuse, R138, PT ;  /* 0x0000008add00720c */ /* 0x040fe40003f46070 */
[----:B------:R-:W-:Y:S01]  /*1e020*/  PRMT R138, R168, 0x7632, R138 ;  /* 0x00007632a88a7816 */ /* 0x000fe2000000008a */
[----:B------:R-:W-:Y:S01]  /*1e030*/  @!P0 HADD2 R185, -R134.H0_H0, -RZ.H0_H0 ;  /* 0xa00000ff86b98230 */ /* 0x000fe20000000900 */
[----:B------:R-:W-:Y:S02]  /*1e040*/  ISETP.GE.U32.AND P1, PT, R221, R140, PT ;  /* 0x0000008cdd00720c */ /* 0x000fe40003f26070 */
[----:B------:R-:W-:Y:S02]  /*1e050*/  PRMT R164, R134, 0x5410, R138 ;  /* 0x0000541086a47816 */ /* 0x000fe4000000008a */
[----:B------:R-:W-:Y:S01]  /*1e060*/  PRMT R169, R185, 0x7610, R169 ;  /* 0x00007610b9a97816 */ /* 0x000fe200000000a9 */
[----:B------:R-:W-:Y:S03]  /*1e070*/  @!P0 STL.S16 [R1+0x30], R185 ;  /* 0x000030b901008387 */ /* 0x000fe60000100600 */
[----:B------:R-:W-:Y:S02]  /*1e080*/  @!P0 PRMT R134, R169, 0x5410, RZ ;  /* 0x00005410a9868816 */ /* 0x000fe400000000ff */
[----:B------:R2:W4:Y:S04]  /*1e090*/  LDL.S16 R169, [R1+0x18] ;  /* 0x0000180001a97983 */ /* 0x0005280000100600 */
[----:B------:R1:W-:Y:S02]  /*1e0a0*/  ST.E.U16 [R144.64+0x40], R134 ;  /* 0x0000408690007985 */ /* 0x0003e4000c101504 */
[----:B-1----:R-:W-:Y:S02]  /*1e0b0*/  PRMT R135, R3, 0x7632, R135 ;  /* 0x0000763203877816 */ /* 0x002fe40000000087 */
[----:B------:R-:W-:Y:S04]  /*1e0c0*/  SHF.R.U32.HI R134, RZ, 0x18, R160 ;  /* 0x00000018ff867819 */ /* 0x000fe800000116a0 */
[----:B------:R-:W-:Y:S02]  /*1e0d0*/  ISETP.GE.U32.AND P0, PT, R221, R134, PT ;  /* 0x00000086dd00720c */ /* 0x000fe40003f06070 */
[----:B------:R-:W-:Y:S01]  /*1e0e0*/  PRMT R134, R165, 0x7610, R134 ;  /* 0x00007610a5867816 */ /* 0x000fe20000000086 */
[----:B--2---:R-:W-:Y:S02]  /*1e0f0*/  @!P4 HADD2 R184, -R138.H0_H0, -RZ.H0_H0 ;  /* 0xa00000ff8ab8c230 */ /* 0x004fe40000000900 */
[----:B------:R-:W-:Y:S03]  /*1e100*/  @!P3 HADD2 R183, -R3.H0_H0, -RZ.H0_H0 ;  /* 0xa00000ff03b7b230 */ /* 0x000fe60000000900 */
[----:B------:R-:W-:Y:S01]  /*1e110*/  PRMT R182, R184, 0x7610, R182 ;  /* 0x00007610b8b67816 */ /* 0x000fe200000000b6 */
[----:B------:R-:W-:Y:S03]  /*1e120*/  @!P4 STL.S16 [R1+0x28], R184 ;  /* 0x000028b80100c387 */ /* 0x000fe60000100600 */
[----:B------:R-:W-:Y:S01]  /*1e130*/  @!P4 PRMT R138, R182, 0x5410, RZ ;  /* 0x00005410b68ac816 */ /* 0x000fe200000000ff */
[----:B------:R-:W-:Y:S01]  /*1e140*/  @!P3 STL.S16 [R1+0x2c], R183 ;  /* 0x00002cb70100b387 */ /* 0x000fe20000100600 */
[----:B------:R-:W-:Y:S03]  /*1e150*/  PRMT R180, R183, 0x7610, R180 ;  /* 0x00007610b7b47816 */ /* 0x000fe600000000b4 */
[----:B------:R1:W-:Y:S01]  /*1e160*/  ST.E.U16 [R144.64+0x42], R138 ;  /* 0x0000428a90007985 */ /* 0x0003e2000c101504 */
[----:B---3--:R-:W-:Y:S02]  /*1e170*/  @!P2 HADD2 R181, -R135.H0_H0, -RZ.H0_H0 ;  /* 0xa00000ff87b5a230 */ /* 0x008fe40000000900 */
[----:B----4-:R-:W-:Y:S03]  /*1e180*/  @!P1 HADD2 R178, -R134.H0_H0, -RZ.H0_H0 ;  /* 0xa00000ff86b29230 */ /* 0x010fe60000000900 */
[----:B------:R-:W-:Y:S02]  /*1e190*/  PRMT R176, R181, 0x7610, R176 ;  /* 0x00007610b5b07816 */ /* 0x000fe400000000b0 */
[----:B------:R-:W-:Y:S02]  /*1e1a0*/  PRMT R175, R178, 0x7610, R175 ;  /* 0x00007610b2af7816 */ /* 0x000fe400000000af */
[----:B-1----:R-:W-:Y:S02]  /*1e1b0*/  PRMT R138, R3, 0x5410, R135 ;  /* 0x00005410038a7816 */ /* 0x002fe40000000087 */
[----:B------:R-:W-:Y:S02]  /*1e1c0*/  @!P3 PRMT R3, R180, 0x5410, RZ ;  /* 0x00005410b403b816 */ /* 0x000fe400000000ff */
[----:B------:R1:W2:Y:S01]  /*1e1d0*/  LDL.S16 R180, [R1+0x14] ;  /* 0x0000140001b47983 */ /* 0x0002a20000100600 */
[----:B------:R-:W-:Y:S03]  /*1e1e0*/  @!P2 PRMT R135, R176, 0x5410, RZ ;  /* 0x00005410b087a816 */ /* 0x000fe600000000ff */
[----:B------:R3:W-:Y:S04]  /*1e1f0*/  ST.E.U16 [R222.64+0x50], R3 ;  /* 0x00005003de007985 */ /* 0x0007e8000c101504 */
[----:B------:R-:W-:Y:S04]  /*1e200*/  @!P2 STL.S16 [R1+0x24], R181 ;  /* 0x000024b50100a387 */ /* 0x000fe80000100600 */
[----:B------:R-:W-:Y:S04]  /*1e210*/  @!P1 STL.S16 [R1+0x20], R178 ;  /* 0x000020b201009387 */ /* 0x000fe80000100600 */
[----:B------:R4:W-:Y:S01]  /*1e220*/  ST.E.U16 [R222.64+0x52], R135 ;  /* 0x00005287de007985 */ /* 0x0009e2000c101504 */
[----:B---3--:R-:W-:Y:S05]  /*1e230*/  PRMT R3, R165, 0x7632, R3 ;  /* 0x00007632a5037816 */ /* 0x008fea0000000003 */
[----:B------:R-:W-:Y:S05]  /*1e240*/  @!P0 HADD2 R171, -R3.H0_H0, -RZ.H0_H0 ;  /* 0xa00000ff03ab8230 */ /* 0x000fea0000000900 */
[----:B------:R3:W-:Y:S01]  /*1e250*/  @!P0 STL.S16 [R1+0x1c], R171 ;  /* 0x00001cab01008387 */ /* 0x0007e20000100600 */
[----:B------:R-:W-:Y:S02]  /*1e260*/  PRMT R165, R171, 0x7610, R165 ;  /* 0x00007610aba57816 */ /* 0x000fe400000000a5 */
[----:B----4-:R-:W-:Y:S01]  /*1e270*/  PRMT R135, R134, 0x5410, R3 ;  /* 0x0000541086877816 */ /* 0x010fe20000000003 */
[----:B------:R1:W4:Y:S01]  /*1e280*/  LDL.S16 R178, [R1+0x10] ;  /* 0x0000100001b27983 */ /* 0x0003220000100600 */
[----:B------:R-:W-:Y:S02]  /*1e290*/  @!P1 PRMT R134, R175, 0x5410, RZ ;  /* 0x00005410af869816 */ /* 0x000fe400000000ff */
[----:B------:R-:W-:Y:S01]  /*1e2a0*/  @!P0 PRMT R3, R165, 0x5410, RZ ;  /* 0x00005410a5038816 */ /* 0x000fe200000000ff */
[----:B------:R1:W4:Y:S04]  /*1e2b0*/  LDL.S16 R176, [R1+0xc] ;  /* 0x00000c0001b07983 */ /* 0x0003280000100600 */
[----:B------:R1:W4:Y:S04]  /*1e2c0*/  LDL.S16 R175, [R1+0x8] ;  /* 0x0000080001af7983 */ /* 0x0003280000100600 */
[----:B------:R1:W-:Y:S04]  /*1e2d0*/  ST.E.U16 [R144.64+0x50], R134 ;  /* 0x0000508690007985 */ /* 0x0003e8000c101504 */
[----:B------:R1:W-:Y:S01]  /*1e2e0*/  ST.E.U16 [R144.64+0x52], R3 ;  /* 0x0000520390007985 */ /* 0x0003e2000c101504 */
[----:B---3--:R-:W-:Y:S05]  /*1e2f0*/  IMAD.WIDE.U32 R170, R170, -0x2daee0ad, RZ ;  /* 0xd2511f53aaaa7825 */ /* 0x008fea00078e00ff */
[----:B-1----:R-:W-:Y:S04]  /*1e300*/  LOP3.LUT R134, R171, R249, R172, 0x96, !PT ;  /* 0x000000f9ab867212 */ /* 0x002fe800078e96ac */
[----:B------:R-:W-:Y:S04]  /*1e310*/  LOP3.LUT R3, R134, 0xff, RZ, 0xc0, !PT ;  /* 0x000000ff86037812 */ /* 0x000fe800078ec0ff */
[----:B------:R-:W-:Y:S02]  /*1e320*/  ISETP.GE.U32.AND P0, PT, R221, R3, PT ;  /* 0x00000003dd00720c */ /* 0x000fe40003f06070 */
[C---:B------:R-:W-:Y:S11]  /*1e330*/  PRMT R3, R2.reuse, 0x7632, R3 ;  /* 0x0000763202037816 */ /* 0x040ff60000000003 */
[----:B------:R-:W-:Y:S05]  /*1e340*/  @!P0 HADD2 R169, -R2.H0_H0, -RZ.H0_H0 ;  /* 0xa00000ff02a98230 */ /* 0x000fea0000000900 */
[----:B------:R1:W-:Y:S01]  /*1e350*/  @!P0 STL.S16 [R1+0x18], R169 ;  /* 0x000018a901008387 */ /* 0x0003e20000100600 */
[----:B------:R-:W-:Y:S03]  /*1e360*/  PRMT R141, R169, 0x7610, R141 ;  /* 0x00007610a98d7816 */ /* 0x000fe6000000008d */
[----:B------:R3:W3:Y:S01]  /*1e370*/  LDL.S16 R165, [R1+0x4] ;  /* 0x0000040001a57983 */ /* 0x0006e20000100600 */
[----:B-1----:R-:W-:Y:S02]  /*1e380*/  PRMT R169, R2, 0x5410, R3 ;  /* 0x0000541002a97816 */ /* 0x002fe40000000003 */
[----:B------:R-:W-:Y:S02]  /*1e390*/  @!P0 PRMT R2, R141, 0x5410, RZ ;  /* 0x000054108d028816 */ /* 0x000fe400000000ff */
[----:B------:R1:W3:Y:S04]  /*1e3a0*/  LDL.S16 R141, [R1] ;  /* 0x00000000018d7983 */ /* 0x0002e80000100600 */
[----:B------:R1:W-:Y:S02]  /*1e3b0*/  ST.E.U16 [R222.64+0x60], R2 ;  /* 0x00006002de007985 */ /* 0x0003e4000c101504 */
[----:B-1----:R-:W-:Y:S04]  /*1e3c0*/  LOP3.LUT R2, R134, 0xffff, RZ, 0xc0, !PT ;  /* 0x0000ffff86027812 */ /* 0x002fe800078ec0ff */
        /* <DEDUP_REMOVED lines=8> */
[C---:B------:R-:W-:Y:S02]  /*1e450*/  PRMT R2, R163.reuse, 0x7610, R2 ;  /* 0x00007610a3027816 */ /* 0x040fe40000000002 */
[----:B------:R-:W-:Y:S01]  /*1e460*/  PRMT R134, R163, 0x7632, R134 ;  /* 0x00007632a3867816 */ /* 0x000fe20000000086 */
[----:B--2---:R-:W-:Y:S05]  /*1e470*/  @!P2 HADD2 R180, -R3.H0_H0, -RZ.H0_H0 ;  /* 0xa00000ff03b4a230 */ /* 0x004fea0000000900 */
[----:B------:R-:W-:Y:S01]  /*1e480*/  PRMT R168, R180, 0x7610, R168 ;  /* 0x00007610b4a87816 */ /* 0x000fe200000000a8 */
[----:B------:R-:W-:Y:S03]  /*1e490*/  @!P2 STL.S16 [R1+0x14], R180 ;  /* 0x000014b40100a387 */ /* 0x000fe60000100600 */
[----:B------:R-:W-:Y:S02]  /*1e4a0*/  @!P2 PRMT R3, R168, 0x5410, RZ ;  /* 0x00005410a803a816 */ /* 0x000fe400000000ff */
[----:B------:R-:W-:Y:S03]  /*1e4b0*/  PRMT R168, R2, 0x5410, R134 ;  /* 0x0000541002a87816 */ /* 0x000fe60000000086 */
[----:B------:R1:W-:Y:S02]  /*1e4c0*/  ST.E.U16 [R222.64+0x62], R3 ;  /* 0x00006203de007985 */ /* 0x0003e4000c101504 */
[----:B-1----:R-:W-:Y:S01]  /*1e4d0*/  PRMT R3, R143, 0x7632, R3 ;  /* 0x000076328f037816 */ /* 0x002fe20000000003 */
[----:B----4-:R-:W-:Y:S02]  /*1e4e0*/  @!P1 HADD2 R178, -R2.H0_H0, -RZ.H0_H0 ;  /* 0xa00000ff02b29230 */ /* 0x010fe40000000900 */
[----:B------:R-:W-:Y:S03]  /*1e4f0*/  @!P0 HADD2 R176, -R134.H0_H0, -RZ.H0_H0 ;  /* 0xa00000ff86b08230 */ /* 0x000fe60000000900 */
[----:B------:R-:W-:Y:S01]  /*1e500*/  PRMT R177, R178, 0x7610, R177 ;  /* 0x00007610b2b17816 */ /* 0x000fe200000000b1 */
[----:B------:R-:W-:Y:S03]  /*1e510*/  @!P1 STL.S16 [R1+0x10], R178 ;  /* 0x000010b201009387 */ /* 0x000fe60000100600 */
[----:B------:R-:W-:Y:S01]  /*1e520*/  @!P1 PRMT R2, R177, 0x5410, RZ ;  /* 0x00005410b1029816 */ /* 0x000fe200000000ff */
[----:B------:R-:W-:Y:S01]  /*1e530*/  @!P0 STL.S16 [R1+0xc], R176 ;  /* 0x00000cb001008387 */ /* 0x000fe20000100600 */
[----:B------:R-:W-:Y:S03]  /*1e540*/  PRMT R174, R176, 0x7610, R174 ;  /* 0x00007610b0ae7816 */ /* 0x000fe600000000ae */
[----:B------:R1:W-:Y:S01]  /*1e550*/  ST.E.U16 [R144.64+0x60], R2 ;  /* 0x0000600290007985 */ /* 0x0003e2000c101504 */
[----:B------:R-:W-:Y:S05]  /*1e560*/  @!P0 PRMT R134, R174, 0x5410, RZ ;  /* 0x00005410ae868816 */ /* 0x000fea00000000ff */
[----:B------:R2:W-:Y:S01]  /*1e570*/  ST.E.U16 [R144.64+0x62], R134 ;  /* 0x0000628690007985 */ /* 0x0005e2000c101504 */
[----:B-1----:R-:W-:Y:S04]  /*1e580*/  LOP3.LUT R2, R170, 0xff, RZ, 0xc0, !PT ;  /* 0x000000ffaa027812 */ /* 0x002fe800078ec0ff */
[----:B------:R-:W-:Y:S02]  /*1e590*/  ISETP.GE.U32.AND P1, PT, R221, R2, PT ;  /* 0x00000002dd00720c */ /* 0x000fe40003f26070 */
[C---:B------:R-:W-:Y:S04]  /*1e5a0*/  PRMT R2, R0.reuse, 0x7632, R2 ;  /* 0x0000763200027816 */ /* 0x040fe80000000002 */
[----:B--2---:R-:W-:Y:S07]  /*1e5b0*/  PRMT R134, R0, 0x5410, R2 ;  /* 0x0000541000867816 */ /* 0x004fee0000000002 */
[----:B------:R-:W-:Y:S05]  /*1e5c0*/  @!P1 HADD2 R175, -R0.H0_H0, -RZ.H0_H0 ;  /* 0xa00000ff00af9230 */ /* 0x000fea0000000900 */
[----:B------:R-:W-:Y:S01]  /*1e5d0*/  PRMT R173, R175, 0x7610, R173 ;  /* 0x00007610afad7816 */ /* 0x000fe200000000ad */
[----:B------:R-:W-:Y:S03]  /*1e5e0*/  @!P1 STL.S16 [R1+0x8], R175 ;  /* 0x000008af01009387 */ /* 0x000fe60000100600 */
[----:B------:R-:W-:Y:S02]  /*1e5f0*/  @!P1 PRMT R0, R173, 0x5410, RZ ;  /* 0x00005410ad009816 */ /* 0x000fe400000000ff */
[C---:B------:R-:W-:Y:S03]  /*1e600*/  PRMT R173, R221.reuse, 0x7054, R221 ;  /* 0x00007054ddad7816 */ /* 0x040fe600000000dd */
[----:B------:R1:W-:Y:S02]  /*1e610*/  ST.E.U16 [R222.64+0x70], R0 ;  /* 0x00007000de007985 */ /* 0x0003e4000c101504 */
[----:B-1----:R-:W-:Y:S04]  /*1e620*/  LOP3.LUT R0, R170, 0xffff, RZ, 0xc0, !PT ;  /* 0x0000ffffaa007812 */ /* 0x002fe800078ec0ff */
[----:B------:R-:W-:Y:S04]  /*1e630*/  SHF.R.U32.HI R0, RZ, 0x8, R0 ;  /* 0x00000008ff007819 */ /* 0x000fe80000011600 */
[----:B------:R-:W-:Y:S04]  /*1e640*/  LOP3.LUT R0, R0, 0xffff, RZ, 0xc0, !PT ;  /* 0x0000ffff00007812 */ /* 0x000fe800078ec0ff */
[C---:B------:R-:W-:Y:S02]  /*1e650*/  ISETP.GE.U32.AND P1, PT, R221.reuse, R0, PT ;  /* 0x00000000dd00720c */ /* 0x040fe40003f26070 */
[----:B------:R-:W-:Y:S04]  /*1e660*/  SHF.R.U32.HI R0, RZ, 0x10, R170 ;  /* 0x00000010ff007819 */ /* 0x000fe800000116aa */
[----:B------:R-:W-:Y:S04]  /*1e670*/  LOP3.LUT R0, R0, 0xff, RZ, 0xc0, !PT ;  /* 0x000000ff00007812 */ /* 0x000fe800078ec0ff */
[----:B------:R-:W-:Y:S02]  /*1e680*/  ISETP.GE.U32.AND P0, PT, R221, R0, PT ;  /* 0x00000000dd00720c */ /* 0x000fe40003f06070 */
[----:B------:R-:W-:Y:S01]  /*1e690*/  PRMT R0, R143, 0x7610, R0 ;  /* 0x000076108f007816 */ /* 0x000fe20000000000 */
[----:B---3--:R-:W-:Y:S05]  /*1e6a0*/  @!P1 HADD2 R165, -R2.H0_H0, -RZ.H0_H0 ;  /* 0xa00000ff02a59230 */ /* 0x008fea0000000900 */
[----:B------:R-:W-:Y:S01]  /*1e6b0*/  PRMT R151, R165, 0x7610, R151 ;  /* 0x00007610a5977816 */ /* 0x000fe20000000097 */
[----:B------:R-:W-:Y:S03]  /*1e6c0*/  @!P1 STL.S16 [R1+0x4], R165 ;  /* 0x000004a501009387 */ /* 0x000fe60000100600 */
[----:B------:R-:W-:Y:S01]  /*1e6d0*/  @!P1 PRMT R2, R151, 0x5410, RZ ;  /* 0x0000541097029816 */ /* 0x000fe200000000ff */
[----:B------:R-:W-:Y:S04]  /*1e6e0*/  @!P0 HADD2 R141, -R0.H0_H0, -RZ.H0_H0 ;  /* 0xa00000ff008d8230 */ /* 0x000fe80000000900 */
[----:B------:R1:W-:Y:S01]  /*1e6f0*/  ST.E.U16 [R222.64+0x72], R2 ;  /* 0x00007202de007985 */ /* 0x0003e2000c101504 */
[----:B------:R-:W-:Y:S03]  /*1e700*/  PRMT R140, R141, 0x7610, R140 ;  /* 0x000076108d8c7816 */ /* 0x000fe6000000008c */
[----:B------:R2:W-:Y:S04]  /*1e710*/  @!P0 STL.S16 [R1], R141 ;  /* 0x0000008d01008387 */ /* 0x0005e80000100600 */
[----:B------:R-:W3:Y:S01]  /*1e720*/  LDL R238, [R1+0xf0] ;  /* 0x0000f00001ee7983 */ /* 0x000ee20000100800 */
[----:B-1----:R-:W-:Y:S02]  /*1e730*/  PRMT R2, R0, 0x5410, R3 ;  /* 0x0000541000027816 */ /* 0x002fe40000000003 */
[----:B------:R-:W-:Y:S02]  /*1e740*/  @!P0 PRMT R0, R140, 0x5410, RZ ;  /* 0x000054108c008816 */ /* 0x000fe400000000ff */
[----:B--2---:R-:W-:Y:S02]  /*1e750*/  LOP3.LUT R141, R147, R179, R158, 0x96, !PT ;  /* 0x000000b3938d7212 */ /* 0x004fe400078e969e */
[----:B------:R-:W-:Y:S01]  /*1e760*/  SHF.R.U32.HI R140, RZ, 0x18, R170 ;  /* 0x00000018ff8c7819 */ /* 0x000fe200000116aa */
[----:B------:R1:W-:Y:S03]  /*1e770*/  ST.E.U16 [R144.64+0x70], R0 ;  /* 0x0000700090007985 */ /* 0x0003e6000c101504 */
[----:B------:R-:W-:Y:S02]  /*1e780*/  ISETP.GE.U32.AND P0, PT, R221, R140, PT ;  /* 0x0000008cdd00720c */ /* 0x000fe40003f06070 */
[C---:B------:R-:W-:Y:S11]  /*1e790*/  LOP3.LUT R140, R141.reuse, 0xff, RZ, 0xc0, !PT ;  /* 0x000000ff8d8c7812 */ /* 0x040ff600078ec0ff */
[----:B------:R-:W-:Y:S05]  /*1e7a0*/  @!P0 HADD2 R252, -R3.H0_H0, -RZ.H0_H0 ;  /* 0xa00000ff03fc8230 */ /* 0x000fea0000000900 */
[----:B------:R-:W-:Y:S02]  /*1e7b0*/  @!P0 PRMT R3, R252, 0x5410, RZ ;  /* 0x00005410fc038816 */ /* 0x000fe400000000ff */
[----:B------:R-:W-:Y:S03]  /*1e7c0*/  IADD3 R222, P0, R222, -0x80, RZ ;  /* 0xffffff80dede7810 */ /* 0x000fe60007f1e0ff */
[----:B------:R2:W-:Y:S01]  /*1e7d0*/  ST.E.U16 [R144.64+0x72], R3 ;  /* 0x0000720390007985 */ /* 0x0005e2000c101504 */
[----:B-1----:R-:W-:Y:S02]  /*1e7e0*/  LOP3.LUT R0, R141, 0xffff, RZ, 0xc0, !PT ;  /* 0x0000ffff8d007812 */ /* 0x002fe400078ec0ff */
[----:B------:R-:W-:Y:S01]  /*1e7f0*/  IADD3.X R223, R223, -0x1, RZ, P0, !PT ;  /* 0xffffffffdfdf7810 */ /* 0x000fe200007fe4ff */
[----:B------:R-:W-:Y:S01]  /*1e800*/  LDSM.16.MT88.4 R180, [R194+0x1b800] ;  /* 0x01b80000c2b4783b */ /* 0x000fe20000004200 */
[----:B------:R-:W-:Y:S04]  /*1e810*/  SHF.R.U32.HI R0, RZ, 0x8, R0 ;  /* 0x00000008ff007819 */ /* 0x000fe80000011600 */
[----:B------:R-:W-:Y:S02]  /*1e820*/  PRMT R140, R140, 0x5410, R0 ;  /* 0x000054108c8c7816 */ /* 0x000fe40000000000 */
[--C-:B------:R-:W-:Y:S01]  /*1e830*/  SHF.R.U32.HI R0, RZ, 0x10, R141.reuse ;  /* 0x00000010ff007819 */ /* 0x100fe2000001168d */
[----:B------:R-:W-:Y:S01]  /*1e840*/  LDSM.16.MT88.4 R184, [R196+0x1b800] ;  /* 0x01b80000c4b8783b */ /* 0x000fe20000004200 */
[----:B------:R-:W-:Y:S01]  /*1e850*/  SHF.R.U32.HI R141, RZ, 0x18, R141 ;  /* 0x00000018ff8d7819 */ /* 0x000fe2000001168d */
[--C-:B------:R-:W-:Y:S01]  /*1e860*/  HSET2.LE.AND R140, R140, R173.reuse, PT ;  /* 0x000000ad8c8c7233 */ /* 0x100fe20003803000 */
[----:B------:R-:W-:Y:S04]  /*1e870*/  LOP3.LUT R0, R0, 0xff, RZ, 0xc0, !PT ;  /* 0x000000ff00007812 */ /* 0x000fe800078ec0ff */
[----:B------:R-:W-:Y:S01]  /*1e880*/  PRMT R143, R0, 0x5410, R141 ;  /* 0x00005410008f7816 */ /* 0x000fe2000000008d */
[----:B------:R-:W-:Y:S01]  /*1e890*/  LDSM.16.MT88.4 R188, [R195+0x1b800] ;  /* 0x01b80000c3bc783b */ /* 0x000fe20000004200 */
[C---:B------:R-:W-:Y:S02]  /*1e8a0*/  LOP3.LUT R0, R146.reuse, 0xffff, RZ, 0xc0, !PT ;  /* 0x0000ffff92007812 */ /* 0x040fe400078ec0ff */
[----:B------:R-:W-:Y:S02]  /*1e8b0*/  LOP3.LUT R141, R146, 0xff, RZ, 0xc0, !PT ;  /* 0x000000ff928d7812 */ /* 0x000fe400078ec0ff */
[----:B------:R-:W-:Y:S02]  /*1e8c0*/  SHF.R.U32.HI R0, RZ, 0x8, R0 ;  /* 0x00000008ff007819 */ /* 0x000fe40000011600 */
[----:B------:R-:W-:Y:S02]  /*1e8d0*/  LOP3.LUT R140, R142, R140, RZ, 0xc0, !PT ;  /* 0x0000008c8e8c7212 */ /* 0x000fe400078ec0ff */
[----:B------:R-:W-:Y:S01]  /*1e8e0*/  PRMT R142, R141, 0x5410, R0 ;  /* 0x000054108d8e7816 */ /* 0x000fe20000000000 */
[--C-:B------:R-:W-:Y:S01]  /*1e8f0*/  HSET2.LE.AND R141, R143, R173.reuse, PT ;  /* 0x000000ad8f8d7233 */ /* 0x100fe20003803000 */
        /* <DEDUP_REMOVED lines=9> */
[----:B------:R-:W-:Y:S02]  /*1e990*/  LOP3.LUT R0, R155, R249, R162, 0x96, !PT ;  /* 0x000000f99b007212 */ /* 0x000fe400078e96a2 */
[----:B--2---:R-:W-:Y:S02]  /*1e9a0*/  LOP3.LUT R3, R154, 0xffff, RZ, 0xc0, !PT ;  /* 0x0000ffff9a037812 */ /* 0x004fe400078ec0ff */
[----:B------:R-:W-:Y:S02]  /*1e9b0*/  LOP3.LUT R143, R148, R143, RZ, 0xc0, !PT ;  /* 0x0000008f948f7212 */ /* 0x000fe400078ec0ff */
[----:B------:R-:W2:Y:S01]  /*1e9c0*/  LDSM.16.MT88.4 R148, [R194+0x18000] ;  /* 0x01800000c294783b */ /* 0x000ea20000004200 */
[----:B------:R-:W-:Y:S02]  /*1e9d0*/  LOP3.LUT R155, R154, 0xff, RZ, 0xc0, !PT ;  /* 0x000000ff9a9b7812 */ /* 0x000fe400078ec0ff */
[----:B------:R-:W-:Y:S04]  /*1e9e0*/  SHF.R.U32.HI R3, RZ, 0x8, R3 ;  /* 0x00000008ff037819 */ /* 0x000fe80000011603 */
[----:B------:R-:W-:Y:S02]  /*1e9f0*/  PRMT R155, R155, 0x5410, R3 ;  /* 0x000054109b9b7816 */ /* 0x000fe40000000003 */
[----:B------:R-:W-:Y:S04]  /*1ea00*/  LOP3.LUT R3, R0, 0xffff, RZ, 0xc0, !PT ;  /* 0x0000ffff00037812 */ /* 0x000fe800078ec0ff */
[----:B------:R-:W-:Y:S01]  /*1ea10*/  SHF.R.U32.HI R3, RZ, 0x8, R3 ;  /* 0x00000008ff037819 */ /* 0x000fe20000011603 */
        /* <DEDUP_REMOVED lines=21> */
[C---:B--2---:R-:W-:Y:S01]  /*1eb70*/  HMMA.16816.F32 R60, R140.reuse, R148, R60 ;  /* 0x000000948c3c723c */ /* 0x044fe2000000183c */
[----:B---3--:R-:W-:Y:S07]  /*1eb80*/  ISETP.GT.AND P1, PT, R236, R238, PT ;  /* 0x000000eeec00720c */ /* 0x008fee0003f24270 */
        /* <DEDUP_REMOVED lines=20> */
[C---:B-1----:R-:W-:Y:S07]  /*1ecd0*/  HMMA.16816.F32 R116, R140.reuse, R144, R116 ;  /* 0x000000908c74723c */ /* 0x042fee0000001874 */
[--C-:B------:R-:W-:Y:S01]  /*1ece0*/  SHF.R.U32.HI R144, RZ, 0x10, R154.reuse ;  /* 0x00000010ff907819 */ /* 0x100fe2000001169a */
[C---:B------:R-:W-:Y:S01]  /*1ecf0*/  HMMA.16816.F32 R120, R140.reuse, R146, R120 ;  /* 0x000000928c78723c */ /* 0x040fe20000001878 */
[----:B------:R-:W-:Y:S07]  /*1ed00*/  SHF.R.U32.HI R154, RZ, 0x18, R154 ;  /* 0x00000018ff9a7819 */ /* 0x000fee000001169a */
[C---:B--2---:R-:W-:Y:S07]  /*1ed10*/  HMMA.16816.F32 R124, R140.reuse, R148, R124 ;  /* 0x000000948c7c723c */ /* 0x044fee000000187c */
[----:B------:R-:W-:Y:S01]  /*1ed20*/  LOP3.LUT R148, R144, 0xff, RZ, 0xc0, !PT ;  /* 0x000000ff90947812 */ /* 0x000fe200078ec0ff */
[----:B------:R-:W-:Y:S01]  /*1ed30*/  HMMA.16816.F32 R128, R140, R150, R128 ;  /* 0x000000968c80723c */ /* 0x000fe20000001880 */
[----:B------:R-:W1:Y:S03]  /*1ed40*/  LDSM.16.MT88.4 R144, [R193+0x18800] ;  /* 0x01880000c190783b */ /* 0x000e660000004200 */
[----:B------:R-:W-:Y:S02]  /*1ed50*/  PRMT R154, R148, 0x5410, R154 ;  /* 0x00005410949a7816 */ /* 0x000fe4000000009a */
[----:B------:R-:W-:Y:S01]  /*1ed60*/  LOP3.LUT R148, R0, 0xff, RZ, 0xc0, !PT ;  /* 0x000000ff00947812 */ /* 0x000fe200078ec0ff */
[--C-:B------:R-:W-:Y:S02]  /*1ed70*/  HSET2.LE.AND R142, R155, R173.reuse, PT ;  /* 0x000000ad9b8e7233 */ /* 0x100fe40003803000 */
[--C-:B------:R-:W-:Y:S03]  /*1ed80*/  HSET2.LE.AND R143, R154, R173.reuse, PT ;  /* 0x000000ad9a8f7233 */ /* 0x100fe60003803000 */
[----:B------:R-:W-:Y:S02]  /*1ed90*/  PRMT R149, R148, 0x5410, R3 ;  /* 0x0000541094957816 */ /* 0x000fe40000000003 */
[--C-:B------:R-:W-:Y:S02]  /*1eda0*/  SHF.R.U32.HI R148, RZ, 0x10, R0.reuse ;  /* 0x00000010ff947819 */ /* 0x100fe40000011600 */
[----:B------:R-:W-:Y:S01]  /*1edb0*/  SHF.R.U32.HI R3, RZ, 0x18, R0 ;  /* 0x00000018ff037819 */ /* 0x000fe20000011600 */
[--C-:B------:R-:W-:Y:S01]  /*1edc0*/  HSET2.LE.AND R140, R149, R173.reuse, PT ;  /* 0x000000ad958c7233 */ /* 0x100fe20003803000 */
[----:B------:R-:W-:Y:S02]  /*1edd0*/  LOP3.LUT R0, R148, 0xff, RZ, 0xc0, !PT ;  /* 0x000000ff94007812 */ /* 0x000fe400078ec0ff */
[----:B------:R-:W2:Y:S01]  /*1ede0*/  LDSM.16.MT88.4 R148, [R194+0x18800] ;  /* 0x01880000c294783b */ /* 0x000ea20000004200 */
[----:B------:R-:W-:Y:S02]  /*1edf0*/  LOP3.LUT R142, R157, R142, RZ, 0xc0, !PT ;  /* 0x0000008e9d8e7212 */ /* 0x000fe400078ec0ff */
[----:B------:R-:W-:Y:S02]  /*1ee00*/  PRMT R0, R0, 0x5410, R3 ;  /* 0x0000541000007816 */ /* 0x000fe40000000003 */
[----:B------:R-:W-:Y:S02]  /*1ee10*/  LOP3.LUT R140, R153, R140, RZ, 0xc0, !PT ;  /* 0x0000008c998c7212 */ /* 0x000fe400078ec0ff */
[----:B------:R-:W-:Y:S01]  /*1ee20*/  LOP3.LUT R143, R156, R143, RZ, 0xc0, !PT ;  /* 0x0000008f9c8f7212 */ /* 0x000fe200078ec0ff */
[--C-:B------:R-:W-:Y:S01]  /*1ee30*/  HSET2.LE.AND R141, R0, R173.reuse, PT ;  /* 0x000000ad008d7233 */ /* 0x100fe20003803000 */
[----:B------:R-:W-:Y:S01]  /*1ee40*/  LDSM.16.MT88.4 R156, [R195+0x18800] ;  /* 0x01880000c39c783b */ /* 0x000fe20000004200 */
[----:B------:R-:W-:Y:S03]  /*1ee50*/  LOP3.LUT R0, R161, R179, R166, 0x96, !PT ;  /* 0x000000b3a1007212 */ /* 0x000fe600078e96a6 */
[----:B------:R-:W-:Y:S02]  /*1ee60*/  LOP3.LUT R141, R152, R141, RZ, 0xc0, !PT ;  /* 0x0000008d988d7212 */ /* 0x000fe400078ec0ff */
[----:B------:R-:W-:Y:S02]  /*1ee70*/  LOP3.LUT R3, R0, 0xff, RZ, 0xc0, !PT ;  /* 0x000000ff00037812 */ /* 0x000fe400078ec0ff */
[----:B------:R-:W3:Y:S03]  /*1ee80*/  LDSM.16.MT88.4 R152, [R196+0x18800] ;  /* 0x01880000c498783b */ /* 0x000ee60000004200 */
[C---:B-1----:R-:W-:Y:S05]  /*1ee90*/  HMMA.16816.F32 R4, R140.reuse, R144, R4 ;  /* 0x000000908c04723c */ /* 0x042fea0000001804 */
[----:B------:R-:W-:Y:S03]  /*1eea0*/  LDSM.16.MT88.4 R176, [R193+0x1b800] ;  /* 0x01b80000c1b0783b */ /* 0x000fe60000004200 */
[C---:B------:R-:W-:Y:S05]  /*1eeb0*/  HMMA.16816.F32 R8, R140.reuse, R146, R8 ;  /* 0x000000928c08723c */ /* 0x040fea0000001808 */
[----:B------:R-:W1:Y:S03]  /*1eec0*/  LDSM.16.MT88.4 R144, [R193+0x1a800] ;  /* 0x01a80000c190783b */ /* 0x000e660000004200 */
        /* <DEDUP_REMOVED lines=33> */
[C---:B---3--:R-:W-:Y:S07]  /*1f0e0*/  HMMA.16816.F32 R100, R140.reuse, R156, R100 ;  /* 0x0000009c8c64723c */ /* 0x048fee0000001864 */
[C---:B------:R-:W-:Y:S01]  /*1f0f0*/  LOP3.LUT R156, R160.reuse, 0xff, RZ, 0xc0, !PT ;  /* 0x000000ffa09c7812 */ /* 0x040fe200078ec0ff */
[C---:B------:R-:W-:Y:S08]  /*1f100*/  HMMA.16816.F32 R104, R140.reuse, R158, R104 ;  /* 0x0000009e8c68723c */ /* 0x040ff00000001868 */
[C---:B-1----:R-:W-:Y:S08]  /*1f110*/  HMMA.16816.F32 R108, R140.reuse, R144, R108 ;  /* 0x000000908c6c723c */ /* 0x042ff0000000186c */
[C---:B------:R-:W-:Y:S01]  /*1f120*/  HMMA.16816.F32 R112, R140.reuse, R146, R112 ;  /* 0x000000928c70723c */ /* 0x040fe20000001870 */
[----:B------:R-:W1:Y:S07]  /*1f130*/  LDSM.16.MT88.4 R144, [R193+0x19000] ;  /* 0x01900000c190783b */ /* 0x000e6e0000004200 */
[C---:B------:R-:W-:Y:S07]  /*1f140*/  HMMA.16816.F32 R116, R140.reuse, R148, R116 ;  /* 0x000000948c74723c */ /* 0x040fee0000001874 */
[----:B------:R-:W-:Y:S01]  /*1f150*/  LOP3.LUT R149, R160, 0xffff, RZ, 0xc0, !PT ;  /* 0x0000ffffa0957812 */ /* 0x000fe200078ec0ff */
[C---:B------:R-:W-:Y:S01]  /*1f160*/  HMMA.16816.F32 R120, R140.reuse, R150, R120 ;  /* 0x000000968c78723c */ /* 0x040fe20000001878 */
[----:B------:R-:W-:Y:S04]  /*1f170*/  LOP3.LUT R148, R0, 0xffff, RZ, 0xc0, !PT ;  /* 0x0000ffff00947812 */ /* 0x000fe800078ec0ff */
[----:B------:R-:W-:Y:S02]  /*1f180*/  SHF.R.U32.HI R148, RZ, 0x8, R148 ;  /* 0x00000008ff947819 */ /* 0x000fe40000011694 */
[--C-:B------:R-:W-:Y:S01]  /*1f190*/  SHF.R.U32.HI R150, RZ, 0x10, R160.reuse ;  /* 0x00000010ff967819 */ /* 0x100fe200000116a0 */
[C---:B--2---:R-:W-:Y:S01]  /*1f1a0*/  HMMA.16816.F32 R124, R140.reuse, R152, R124 ;  /* 0x000000988c7c723c */ /* 0x044fe2000000187c */
[----:B------:R-:W-:Y:S06]  /*1f1b0*/  SHF.R.U32.HI R160, RZ, 0x18, R160 ;  /* 0x00000018ffa07819 */ /* 0x000fec00000116a0 */
[----:B------:R-:W-:Y:S01]  /*1f1c0*/  PRMT R152, R3, 0x5410, R148 ;  /* 0x0000541003987816 */ /* 0x000fe20000000094 */
[----:B------:R-:W-:Y:S01]  /*1f1d0*/  HMMA.16816.F32 R128, R140, R154, R128 ;  /* 0x0000009a8c80723c */ /* 0x000fe20000001880 */
[--C-:B------:R-:W-:Y:S03]  /*1f1e0*/  SHF.R.U32.HI R3, RZ, 0x10, R0.reuse ;  /* 0x00000010ff037819 */ /* 0x100fe60000011600 */
[----:B------:R-:W-:Y:S02]  /*1f1f0*/  SHF.R.U32.HI R0, RZ, 0x18, R0 ;  /* 0x00000018ff007819 */ /* 0x000fe40000011600 */
[----:B------:R-:W-:Y:S01]  /*1f200*/  LOP3.LUT R3, R3, 0xff, RZ, 0xc0, !PT ;  /* 0x000000ff03037812 */ /* 0x000fe200078ec0ff */
[--C-:B------:R-:W-:Y:S01]  /*1f210*/  HSET2.LE.AND R140, R152, R173.reuse, PT ;  /* 0x000000ad988c7233 */ /* 0x100fe20003803000 */
[----:B------:R-:W-:Y:S01]  /*1f220*/  SHF.R.U32.HI R141, RZ, 0x8, R149 ;  /* 0x00000008ff8d7819 */ /* 0x000fe20000011695 */
[----:B------:R-:W-:Y:S03]  /*1f230*/  LDSM.16.MT88.4 R152, [R196+0x19000] ;  /* 0x01900000c498783b */ /* 0x000fe60000004200 */
[----:B------:R-:W-:Y:S02]  /*1f240*/  LOP3.LUT R142, R150, 0xff, RZ, 0xc0, !PT ;  /* 0x000000ff968e7812 */ /* 0x000fe400078ec0ff */
[----:B------:R-:W-:Y:S02]  /*1f250*/  PRMT R141, R156, 0x5410, R141 ;  /* 0x000054109c8d7816 */ /* 0x000fe4000000008d */
[----:B------:R-:W-:Y:S01]  /*1f260*/  PRMT R143, R142, 0x5410, R160 ;  /* 0x000054108e8f7816 */ /* 0x000fe200000000a0 */
[----:B------:R-:W2:Y:S01]  /*1f270*/  LDSM.16.MT88.4 R148, [R194+0x19000] ;  /* 0x01900000c294783b */ /* 0x000ea20000004200 */
[----:B------:R-:W-:Y:S01]  /*1f280*/  PRMT R3, R3, 0x5410, R0 ;  /* 0x0000541003037816 */ /* 0x000fe20000000000 */
[--C-:B------:R-:W-:Y:S01]  /*1f290*/  HSET2.LE.AND R142, R141, R173.reuse, PT ;  /* 0x000000ad8d8e7233 */ /* 0x100fe20003803000 */
[----:B------:R-:W-:Y:S01]  /*1f2a0*/  LOP3.LUT R140, R139, R140, RZ, 0xc0, !PT ;  /* 0x0000008c8b8c7212 */ /* 0x000fe200078ec0ff */
[--C-:B------:R-:W-:Y:S01]  /*1f2b0*/  HSET2.LE.AND R143, R143, R173.reuse, PT ;  /* 0x000000ad8f8f7233 */ /* 0x100fe20003803000 */
[----:B------:R-:W-:Y:S01]  /*1f2c0*/  LOP3.LUT R0, R171, R249, R172, 0x96, !PT ;  /* 0x000000f9ab007212 */ /* 0x000fe200078e96ac */
[--C-:B------:R-:W-:Y:S01]  /*1f2d0*/  HSET2.LE.AND R141, R3, R173.reuse, PT ;  /* 0x000000ad038d7233 */ /* 0x100fe20003803000 */
[----:B------:R-:W-:Y:S01]  /*1f2e0*/  LOP3.LUT R142, R138, R142, RZ, 0xc0, !PT ;  /* 0x0000008e8a8e7212 */ /* 0x000fe200078ec0ff */
[----:B------:R-:W3:Y:S01]  /*1f2f0*/  LDSM.16.MT88.4 R156, [R195+0x19000] ;  /* 0x01900000c39c783b */ /* 0x000ee20000004200 */
[----:B------:R-:W-:Y:S02]  /*1f300*/  LOP3.LUT R143, R135, R143, RZ, 0xc0, !PT ;  /* 0x0000008f878f7212 */ /* 0x000fe400078ec0ff */
[----:B------:R-:W-:Y:S02]  /*1f310*/  LOP3.LUT R141, R164, R141, RZ, 0xc0, !PT ;  /* 0x0000008da48d7212 */ /* 0x000fe400078ec0ff */
[----:B------:R-:W-:Y:S02]  /*1f320*/  LOP3.LUT R138, R170, 0xffff, RZ, 0xc0, !PT ;  /* 0x0000ffffaa8a7812 */ /* 0x000fe400078ec0ff */
[----:B------:R-:W-:Y:S01]  /*1f330*/  LOP3.LUT R3, R0, 0xffff, RZ, 0xc0, !PT ;  /* 0x0000ffff00037812 */ /* 0x000fe200078ec0ff */
[----:B------:R-:W4:Y:S01]  /*1f340*/  LDSM.16.MT88.4 R160, [R193+0x1b000] ;  /* 0x01b00000c1a0783b */ /* 0x000f220000004200 */
[----:B------:R-:W-:Y:S01]  /*1f350*/  SHF.R.U32.HI R138, RZ, 0x8, R138 ;  /* 0x00000008ff8a7819 */ /* 0x000fe2000001168a */
[C---:B-1----:R-:W-:Y:S01]  /*1f360*/  HMMA.16816.F32 R4, R140.reuse, R144, R4 ;  /* 0x000000908c04723c */ /* 0x042fe20000001804 */
[----:B------:R-:W-:Y:S02]  /*1f370*/  SHF.R.U32.HI R3, RZ, 0x8, R3 ;  /* 0x00000008ff037819 */ /* 0x000fe40000011603 */
[----:B------:R-:W-:Y:S02]  /*1f380*/  SHF.R.U32.HI R135, RZ, 0x10, R170 ;  /* 0x00000010ff877819 */ /* 0x000fe400000116aa */
[----:B------:R-:W-:Y:S01]  /*1f390*/  SHF.R.U32.HI R139, RZ, 0x10, R0 ;  /* 0x00000010ff8b7819 */ /* 0x000fe20000011600 */
[----:B------:R-:W1:Y:S01]  /*1f3a0*/  LDSM.16.MT88.4 R164, [R194+0x1b000] ;  /* 0x01b00000c2a4783b */ /* 0x000e620000004200 */
[----:B------:R-:W-:Y:S01]  /*1f3b0*/  LOP3.LUT R135, R135, 0xff, RZ, 0xc0, !PT ;  /* 0x000000ff87877812 */ /* 0x000fe200078ec0ff */
[C---:B------:R-:W-:Y:S01]  /*1f3c0*/  HMMA.16816.F32 R8, R140.reuse, R146, R8 ;  /* 0x000000928c08723c */ /* 0x040fe20000001808 */
[----:B------:R-:W-:Y:S05]  /*1f3d0*/  LOP3.LUT R139, R139, 0xff, RZ, 0xc0, !PT ;  /* 0x000000ff8b8b7812 */ /* 0x000fea00078ec0ff */
[----:B------:R-:W1:Y:S02]  /*1f3e0*/  LDSM.16.MT88.4 R144, [R196+0x1b000] ;  /* 0x01b00000c490783b */ /* 0x000e640000004200 */
        /* <DEDUP_REMOVED lines=28> */
[C---:B------:R-:W-:Y:S08]  /*1f5b0*/  HMMA.16816.F32 R88, R140.reuse, R162, R88 ;  /* 0x000000a28c58723c */ /* 0x040ff00000001858 */
[C---:B-1----:R-:W-:Y:S07]  /*1f5c0*/  HMMA.16816.F32 R92, R140.reuse, R144, R92 ;  /* 0x000000908c5c723c */ /* 0x042fee000000185c */
[----:B------:R-:W-:Y:S01]  /*1f5d0*/  LOP3.LUT R145, R170, 0xff, RZ, 0xc0, !PT ;  /* 0x000000ffaa917812 */ /* 0x000fe200078ec0ff */
[C---:B------:R-:W-:Y:S01]  /*1f5e0*/  HMMA.16816.F32 R96, R140.reuse, R146, R96 ;  /* 0x000000928c60723c */ /* 0x040fe20000001860 */
[----:B------:R-:W-:Y:S03]  /*1f5f0*/  LOP3.LUT R144, R0, 0xff, RZ, 0xc0, !PT ;  /* 0x000000ff00907812 */ /* 0x000fe600078ec0ff */
[----:B------:R-:W-:Y:S02]  /*1f600*/  PRMT R138, R145, 0x5410, R138 ;  /* 0x00005410918a7816 */ /* 0x000fe4000000008a */
[----:B------:R-:W-:Y:S02]  /*1f610*/  PRMT R3, R144, 0x5410, R3 ;  /* 0x0000541090037816 */ /* 0x000fe40000000003 */
[C---:B--2---:R-:W-:Y:S01]  /*1f620*/  HMMA.16816.F32 R100, R140.reuse, R148, R100 ;  /* 0x000000948c64723c */ /* 0x044fe20000001864 */
[----:B------:R-:W1:Y:S03]  /*1f630*/  LDSM.16.MT88.4 R144, [R193+0x19800] ;  /* 0x01980000c190783b */ /* 0x000e660000004200 */
[----:B------:R-:W-:Y:S01]  /*1f640*/  SHF.R.U32.HI R170, RZ, 0x18, R170 ;  /* 0x00000018ffaa7819 */ /* 0x000fe200000116aa */
[--C-:B------:R-:W-:Y:S01]  /*1f650*/  HSET2.LE.AND R174, R138, R173.reuse, PT ;  /* 0x000000ad8aae7233 */ /* 0x100fe20003803000 */
[----:B------:R-:W-:Y:S01]  /*1f660*/  SHF.R.U32.HI R0, RZ, 0x18, R0 ;  /* 0x00000018ff007819 */ /* 0x000fe20000011600 */
[--C-:B------:R-:W-:Y:S01]  /*1f670*/  HSET2.LE.AND R172, R3, R173.reuse, PT ;  /* 0x000000ad03ac7233 */ /* 0x100fe20003803000 */
[C---:B------:R-:W-:Y:S01]  /*1f680*/  HMMA.16816.F32 R104, R140.reuse, R150, R104 ;  /* 0x000000968c68723c */ /* 0x040fe20000001868 */
[----:B------:R-:W-:Y:S03]  /*1f690*/  LDSM.16.MT88.4 R148, [R196+0x19800] ;  /* 0x01980000c494783b */ /* 0x000fe60000004200 */
[----:B------:R-:W-:Y:S01]  /*1f6a0*/  PRMT R135, R135, 0x5410, R170 ;  /* 0x0000541087877816 */ /* 0x000fe200000000aa */
[----:B------:R-:W-:Y:S01]  /*1f6b0*/  IMAD.MOV.U32 R3, RZ, RZ, R133 ;  /* 0x000000ffff037224 */ /* 0x000fe200078e0085 */
[----:B------:R-:W-:Y:S02]  /*1f6c0*/  LOP3.LUT R172, R169, R172, RZ, 0xc0, !PT ;  /* 0x000000aca9ac7212 */ /* 0x000fe400078ec0ff */
[C---:B------:R-:W-:Y:S01]  /*1f6d0*/  HMMA.16816.F32 R108, R140.reuse, R152, R108 ;  /* 0x000000988c6c723c */ /* 0x040fe2000000186c */
[----:B------:R-:W-:Y:S03]  /*1f6e0*/  LOP3.LUT R174, R134, R174, RZ, 0xc0, !PT ;  /* 0x000000ae86ae7212 */ /* 0x000fe600078ec0ff */
[--C-:B------:R-:W-:Y:S01]  /*1f6f0*/  HSET2.LE.AND R175, R135, R173.reuse, PT ;  /* 0x000000ad87af7233 */ /* 0x100fe20003803000 */
[----:B------:R-:W-:Y:S01]  /*1f700*/  PRMT R0, R139, 0x5410, R0 ;  /* 0x000054108b007816 */ /* 0x000fe20000000000 */
[----:B------:R-:W-:Y:S02]  /*1f710*/  IMAD.MOV.U32 R135, RZ, RZ, R236 ;  /* 0x000000ffff877224 */ /* 0x000fe400078e00ec */
[C---:B------:R-:W-:Y:S01]  /*1f720*/  HMMA.16816.F32 R112, R140.reuse, R154, R112 ;  /* 0x0000009a8c70723c */ /* 0x040fe20000001870 */
[----:B------:R-:W-:Y:S03]  /*1f730*/  LOP3.LUT R175, R2, R175, RZ, 0xc0, !PT ;  /* 0x000000af02af7212 */ /* 0x000fe600078ec0ff */
[----:B------:R-:W-:Y:S01]  /*1f740*/  HSET2.LE.AND R173, R0, R173, PT ;  /* 0x000000ad00ad7233 */ /* 0x000fe20003803000 */
[----:B------:R-:W-:Y:S03]  /*1f750*/  IMAD.MOV.U32 R134, RZ, RZ, R132 ;  /* 0x000000ffff867224 */ /* 0x000fe600078e0084 */
[C---:B---3--:R-:W-:Y:S01]  /*1f760*/  HMMA.16816.F32 R116, R140.reuse, R156, R116 ;  /* 0x0000009c8c74723c */ /* 0x048fe20000001874 */
[----:B------:R-:W-:Y:S07]  /*1f770*/  LOP3.LUT R173, R168, R173, RZ, 0xc0, !PT ;  /* 0x000000ada8ad7212 */ /* 0x000fee00078ec0ff */
[C---:B------:R-:W-:Y:S01]  /*1f780*/  HMMA.16816.F32 R120, R140.reuse, R158, R120 ;  /* 0x0000009e8c78723c */ /* 0x040fe20000001878 */
[----:B------:R-:W2:Y:S07]  /*1f790*/  LDSM.16.MT88.4 R156, [R194+0x19800] ;  /* 0x01980000c29c783b */ /* 0x000eae0000004200 */
[C---:B------:R-:W-:Y:S08]  /*1f7a0*/  HMMA.16816.F32 R124, R140.reuse, R164, R124 ;  /* 0x000000a48c7c723c */ /* 0x040ff0000000187c */
[----:B------:R-:W-:Y:S01]  /*1f7b0*/  HMMA.16816.F32 R128, R140, R166, R128 ;  /* 0x000000a68c80723c */ /* 0x000fe20000001880 */
[----:B------:R-:W3:Y:S07]  /*1f7c0*/  LDSM.16.MT88.4 R140, [R195+0x19800] ;  /* 0x01980000c38c783b */ /* 0x000eee0000004200 */
[C---:B-1----:R-:W-:Y:S01]  /*1f7d0*/  HMMA.16816.F32 R168, R172.reuse, R144, R4 ;  /* 0x00000090aca8723c */ /* 0x042fe20000001804 */
[----:B------:R-:W1:Y:S07]  /*1f7e0*/  LDSM.16.MT88.4 R4, [R193+0x1d800] ;  /* 0x01d80000c104783b */ /* 0x000e6e0000004200 */
[C---:B------:R-:W-:Y:S01]  /*1f7f0*/  HMMA.16816.F32 R164, R172.reuse, R146, R8 ;  /* 0x00000092aca4723c */ /* 0x040fe20000001808 */
[----:B------:R-:W4:Y:S07]  /*1f800*/  LDSM.16.MT88.4 R8, [R194+0x1d800] ;  /* 0x01d80000c208783b */ /* 0x000f2e0000004200 */
[C---:B--2---:R-:W-:Y:S01]  /*1f810*/  HMMA.16816.F32 R160, R172.reuse, R156, R12 ;  /* 0x0000009caca0723c */ /* 0x044fe2000000180c */
[----:B------:R-:W2:Y:S07]  /*1f820*/  LDSM.16.MT88.4 R12, [R196+0x1d800] ;  /* 0x01d80000c40c783b */ /* 0x000eae0000004200 */
[C---:B------:R-:W-:Y:S01]  /*1f830*/  HMMA.16816.F32 R156, R172.reuse, R158, R16 ;  /* 0x0000009eac9c723c */ /* 0x040fe20000001810 */
[----:B------:R-:W1:Y:S07]  /*1f840*/  LDSM.16.MT88.4 R16, [R195+0x1d800] ;  /* 0x01d80000c310783b */ /* 0x000e6e0000004200 */
[C---:B------:R-:W-:Y:S01]  /*1f850*/  HMMA.16816.F32 R152, R172.reuse, R148, R20 ;  /* 0x00000094ac98723c */ /* 0x040fe20000001814 */
[----:B------:R-:W1:Y:S07]  /*1f860*/  LDSM.16.MT88.4 R20, [R193+0x1f800] ;  /* 0x01f80000c114783b */ /* 0x000e6e0000004200 */
[C---:B------:R-:W-:Y:S01]  /*1f870*/  HMMA.16816.F32 R148, R172.reuse, R150, R24 ;  /* 0x00000096ac94723c */ /* 0x040fe20000001818 */
[----:B------:R-:W1:Y:S07]  /*1f880*/  LDSM.16.MT88.4 R24, [R194+0x1f800] ;  /* 0x01f80000c218783b */ /* 0x000e6e0000004200 */
[C---:B---3--:R-:W-:Y:S01]  /*1f890*/  HMMA.16816.F32 R144, R172.reuse, R140, R28 ;  /* 0x0000008cac90723c */ /* 0x048fe2000000181c */
[----:B------:R-:W3:Y:S07]  /*1f8a0*/  LDSM.16.MT88.4 R28, [R196+0x1f800] ;  /* 0x01f80000c41c783b */ /* 0x000eee0000004200 */
[C---:B------:R-:W-:Y:S01]  /*1f8b0*/  HMMA.16816.F32 R140, R172.reuse, R142, R32 ;  /* 0x0000008eac8c723c */ /* 0x040fe20000001820 */
[----:B------:R-:W1:Y:S07]  /*1f8c0*/  LDSM.16.MT88.4 R32, [R195+0x1f800] ;  /* 0x01f80000c320783b */ /* 0x000e6e0000004200 */
        /* <DEDUP_REMOVED lines=23> */
[----:B------:R-:W-:Y:S01]  /*1fa40*/  HMMA.16816.F32 R128, R172, R34, R128 ;  /* 0x00000022ac80723c */ /* 0x000fe20000001880 */
[----:B------:R-:W-:-:S07]  /*1fa50*/  @P1 BRA `(.L_x_1949) ;  /* 0xffff98e000001947 */ /* 0x000fce000383ffff */
.L_x_1946:
[----:B------:R-:W-:Y:S02]  /*1fa60*/  @!UPT UIADD3 URZ, URZ, URZ, URZ ;  /* 0x0000003f3f3ff290 */ /* 0x000fe4000fffe03f */
[----:B-----5:R1:W5:Y:S04]  /*1fa70*/  LD.E R181, [R136.64+0xd8] ;  /* 0x0000d80488b57980 */ /* 0x020368000c101900 */
[----:B------:R1:W5:Y:S01]  /*1fa80*/  LD.E R5, [R136.64+0x17c] ;  /* 0x00017c0488057980 */ /* 0x000362000c101900 */
[----:B------:R-:W-:-:S02]  /*1fa90*/  MOV R8, 0x1f ;  /* 0x0000001f00087802 */ /* 0x000fc40000000f00 */
[----:B------:R-:W-:Y:S01]  /*1faa0*/  MOV R7, 0xffffffff ;  /* 0xffffffff00077802 */ /* 0x000fe20000000f00 */
[----:B------:R-:W-:Y:S06]  /*1fab0*/  BRA.DIV ~URZ, `(.L_x_1950) ;  /* 0x000022627f007947 */ /* 0x000fec000b800000 */
[----:B------:R-:W2:Y:S04]  /*1fac0*/  LDL R2, [R1+0xbc] ;  /* 0x0000bc0001027983 */ /* 0x000ea80000100800 */
[----:B--2---:R2:W3:Y:S02]  /*1fad0*/  SHFL.BFLY PT, R0, R2, 0x2, 0x1f ;  /* 0x0c401f0002007f89 */ /* 0x0044e400000e0000 */
.L_x_1965:
[----:B--2---:R-:W2:Y:S02]  /*1fae0*/  LDL.LU R2, [R1+0xbc] ;  /* 0x0000bc0001027983 */ /* 0x004ea40000300800 */
[----:B--23--:R-:W-:Y:S01]  /*1faf0*/  FADD.FTZ R0, R0, R2 ;  /* 0x0000000200007221 */ /* 0x00cfe20000010000 */
[----:B------:R-:W-:Y:S05]  /*1fb00*/  BRA.DIV ~URZ, `(.L_x_1951) ;  /* 0x000022727f007947 */ /* 0x000fea000b800000 */
[----:B------:R-:W2:Y:S04]  /*1fb10*/  LDL.LU R6, [R1+0xc0] ;  /* 0x0000c00001067983 */ /* 0x000ea80000300800 */
[----:B------:R-:W3:Y:S02]  /*1fb20*/  SHFL.BFLY PT, R3, R0, 0x1, 0x1f ;  /* 0x0c201f0000037f89 */ /* 0x000ee400000e0000 */
[----:B---3--:R-:W-:-:S02]  /*1fb30*/  FADD.FTZ R135, R0, R3 ;  /* 0x0000000300877221 */ /* 0x008fc40000010000 */
[----:B--2---:R-:W2:Y:S02]  /*1fb40*/  SHFL.BFLY PT, R4, R6, 0x2, 0x1f ;  /* 0x0c401f0006047f89 */ /* 0x004ea400000e0000 */
[----:B--2---:R-:W-:-:S05]  /*1fb50*/  FADD.FTZ R4, R4, R6 ;  /* 0x0000000604047221 */ /* 0x004fca0000010000 */
[----:B------:R2:W3:Y:S02]  /*1fb60*/  SHFL.BFLY PT, R2, R4, 0x1, 0x1f ;  /* 0x0c201f0004027f89 */ /* 0x0004e400000e0000 */
.L_x_1966:
[----:B------:R-:W4:Y:S01]  /*1fb70*/  LDL R185, [R1+0x110] ;  /* 0x0001100001b97983 */ /* 0x000f220000100800 */
[----:B------:R-:W-:Y:S01]  /*1fb80*/  FSETP.NE.FTZ.AND P3, PT, R135, RZ, PT ;  /* 0x000000ff8700720b */ /* 0x000fe20003f75000 */
[----:B---3--:R-:W-:Y:S01]  /*1fb90*/  FADD.FTZ R134, R2, R4 ;  /* 0x0000000402867221 */ /* 0x008fe20000010000 */
[----:B------:R-:W-:Y:S02]  /*1fba0*/  MOV R2, 0x3f800000 ;  /* 0x3f80000000027802 */ /* 0x000fe40000000f00 */
[----:B------:R-:W-:Y:S02]  /*1fbb0*/  MOV R0, 0x3f800000 ;  /* 0x3f80000000007802 */ /* 0x000fe40000000f00 */
[----:B------:R-:W-:-:S07]  /*1fbc0*/  FSETP.NE.FTZ.AND P0, PT, R134, RZ, PT ;  /* 0x000000ff8600720b */ /* 0x000fce0003f15000 */
[----:B------:R-:W3:Y:S08]  /*1fbd0*/  @P3 MUFU.RCP R2, R135 ;  /* 0x0000008700023308 */ /* 0x000ef00000001000 */
[----:B------:R-:W1:Y:S01]  /*1fbe0*/  @P0 MUFU.RCP R0, R134 ;  /* 0x0000008600000308 */ /* 0x000e620000001000 */
[----:B---3-5:R-:W-:-:S04]  /*1fbf0*/  FMUL.FTZ R2, R5, R2 ;  /* 0x0000000205027220 */ /* 0x028fc80000410000 */
[C---:B------:R-:W-:Y:S02]  /*1fc00*/  FMUL.FTZ R35, R2.reuse, R89 ;  /* 0x0000005902237220 */ /* 0x040fe40000410000 */
[----:B------:R-:W3:Y:S01]  /*1fc10*/  S2R R89, SR_TID.X ;  /* 0x0000000000597919 */ /* 0x000ee20000002100 */
[C---:B------:R-:W-:Y:S02]  /*1fc20*/  FMUL.FTZ R177, R2.reuse, R148 ;  /* 0x0000009402b17220 */ /* 0x040fe40000410000 */
[----:B-1----:R-:W-:Y:S02]  /*1fc30*/  FMUL.FTZ R0, R5, R0 ;  /* 0x0000000005007220 */ /* 0x002fe40000410000 */
[----:B------:R-:W-:Y:S02]  /*1fc40*/  FMUL.FTZ R148, R2, R60 ;  /* 0x0000003c02947220 */ /* 0x000fe40000410000 */
[C---:B------:R-:W-:Y:S02]  /*1fc50*/  FMUL.FTZ R3, R0.reuse, R38 ;  /* 0x0000002600037220 */ /* 0x040fe40000410000 */
[----:B------:R-:W-:-:S02]  /*1fc60*/  FMUL.FTZ R60, R0, R39 ;  /* 0x00000027003c7220 */ /* 0x000fc40000410000 */
[----:B------:R-:W-:Y:S02]  /*1fc70*/  FMUL.FTZ R180, R2, R160 ;  /* 0x000000a002b47220 */ /* 0x000fe40000410000 */
[----:B------:R-:W-:Y:S01]  /*1fc80*/  FMUL.FTZ R34, R0, R91 ;  /* 0x0000005b00227220 */ /* 0x000fe20000410000 */
[----:B------:R-:W-:Y:S01]  /*1fc90*/  F2FP.PACK_AB R60, R60, R3 ;  /* 0x000000033c3c723e */ /* 0x000fe200000000ff */
[C---:B------:R-:W-:Y:S02]  /*1fca0*/  FMUL.FTZ R173, R2.reuse, R140 ;  /* 0x0000008c02ad7220 */ /* 0x040fe40000410000 */
[C---:B------:R-:W-:Y:S02]  /*1fcb0*/  FMUL.FTZ R160, R2.reuse, R45 ;  /* 0x0000002d02a07220 */ /* 0x040fe40000410000 */
[C---:B------:R-:W-:Y:S02]  /*1fcc0*/  FMUL.FTZ R45, R2.reuse, R69 ;  /* 0x00000045022d7220 */ /* 0x040fe40000410000 */
[----:B------:R-:W-:-:S02]  /*1fcd0*/  FMUL.FTZ R140, R2, R72 ;  /* 0x00000048028c7220 */ /* 0x000fc40000410000 */
[C---:B------:R-:W-:Y:S01]  /*1fce0*/  FMUL.FTZ R72, R0.reuse, R50 ;  /* 0x0000003200487220 */ /* 0x040fe20000410000 */
[----:B---3--:R-:W-:Y:S01]  /*1fcf0*/  SHF.R.S32.HI R91, RZ, 0x1f, R89 ;  /* 0x0000001fff5b7819 */ /* 0x008fe20000011459 */
[----:B------:R-:W-:Y:S02]  /*1fd00*/  FMUL.FTZ R69, R0, R51 ;  /* 0x0000003300457220 */ /* 0x000fe40000410000 */
[C---:B------:R-:W-:Y:S01]  /*1fd10*/  FMUL.FTZ R182, R2.reuse, R164 ;  /* 0x000000a402b67220 */ /* 0x040fe20000410000 */
[----:B------:R-:W-:Y:S01]  /*1fd20*/  LEA.HI R3, R91, R89, RZ, 0x2 ;  /* 0x000000595b037211 */ /* 0x000fe200078f10ff */
        /* <DEDUP_REMOVED lines=54> */
[----:B------:R-:W-:Y:S01]  /*20090*/  LEA.HI R88, R91, R89, RZ, 0x5 ;  /* 0x000000595b587211 */ /* 0x000fe200078f28ff */
        /* <DEDUP_REMOVED lines=32> */
[----:B------:R-:W-:Y:S01]  /*202a0*/  SHF.R.S32.HI R69, RZ, 0x2, R3 ;  /* 0x00000002ff457819 */ /* 0x000fe20000011403 */
[----:B--2---:R-:W-:-:S02]  /*202b0*/  FMUL.FTZ R4, R0, R171 ;  /* 0x000000ab00047220 */ /* 0x004fc40000410000 */
[C---:B------:R-:W-:Y:S02]  /*202c0*/  FMUL.FTZ R166, R0.reuse, R166 ;  /* 0x000000a600a67220 */ /* 0x040fe40000410000 */
[----:B------:R-:W-:Y:S01]  /*202d0*/  FMUL.FTZ R8, R0, R167 ;  /* 0x000000a700087220 */ /* 0x000fe20000410000 */
[----:B------:R-:W-:Y:S01]  /*202e0*/  F2FP.PACK_AB R4, R4, R170 ;  /* 0x000000aa0404723e */ /* 0x000fe200000000ff */
[C---:B------:R-:W-:Y:S02]  /*202f0*/  FMUL.FTZ R162, R0.reuse, R162 ;  /* 0x000000a200a27220 */ /* 0x040fe40000410000 */
[----:B------:R-:W-:Y:S01]  /*20300*/  FMUL.FTZ R11, R0, R163 ;  /* 0x000000a3000b7220 */ /* 0x000fe20000410000 */
        /* <DEDUP_REMOVED lines=30> */
[----:B------:R-:W-:Y:S01]  /*204f0*/  SHF.R.S32.HI R14, RZ, 0x5, R88 ;  /* 0x00000005ff0e7819 */ /* 0x000fe20000011458 */
        /* <DEDUP_REMOVED lines=53> */
[----:B------:R-:W-:-:S04]  /*20850*/  SHF.R.S32.HI R0, RZ, 0x1f, R3 ;  /* 0x0000001fff007819 */ /* 0x000fc80000011403 */
[----:B------:R-:W-:-:S04]  /*20860*/  LEA.HI R0, R0, R69, RZ, 0x3 ;  /* 0x0000004500007211 */ /* 0x000fc800078f18ff */
[----:B------:R-:W-:-:S04]  /*20870*/  LOP3.LUT R0, R0, 0xfffffff8, RZ, 0xc0, !PT ;  /* 0xfffffff800007812 */ /* 0x000fc800078ec0ff */
        /* <DEDUP_REMOVED lines=13> */
[C---:B------:R-:W-:Y:S01]  /*20950*/  IADD3 R2, R0.reuse, -0x10, RZ ;  /* 0xfffffff000027810 */ /* 0x040fe20007ffe0ff */
[----:B------:R1:W-:Y:S01]  /*20960*/  STS [R0], R5 ;  /* 0x0000000500007388 */ /* 0x0003e20000000800 */
[----:B------:R-:W-:Y:S02]  /*20970*/  SEL R3, R3, 0xffffffe0, !P1 ;  /* 0xffffffe003037807 */ /* 0x000fe40004800000 */
[----:B------:R-:W-:Y:S01]  /*20980*/  @P4 IADD3 R2, R0, 0x10, RZ ;  /* 0x0000001000024810 */ /* 0x000fe20007ffe0ff */
[----:B------:R2:W-:Y:S01]  /*20990*/  STS [R0+0x400], R4 ;  /* 0x0004000400007388 */ /* 0x0005e20000000800 */
[----:B----4-:R-:W-:Y:S02]  /*209a0*/  ISETP.NE.AND P1, PT, R185, -0x1, PT ;  /* 0xffffffffb900780c */ /* 0x010fe40003f25270 */
[----:B------:R-:W-:Y:S01]  /*209b0*/  F2FP.PACK_AB R14, R127, R126 ;  /* 0x0000007e7f0e723e */ /* 0x000fe200000000ff */
[----:B------:R3:W-:Y:S01]  /*209c0*/  STS [R2], R6 ;  /* 0x0000000602007388 */ /* 0x0007e20000000800 */
[----:B------:R-:W-:-:S03]  /*209d0*/  F2FP.PACK_AB R13, R131, R130 ;  /* 0x00000082830d723e */ /* 0x000fc600000000ff */
[----:B------:R4:W-:Y:S01]  /*209e0*/  STS [R2+0x400], R8 ;  /* 0x0004000802007388 */ /* 0x0009e20000000800 */
[----:B-1----:R-:W-:Y:S02]  /*209f0*/  MOV R5, 0x40 ;  /* 0x0000004000057802 */ /* 0x002fe40000000f00 */
        /* <DEDUP_REMOVED lines=64> */
[----:B------:R-:W-:Y:S04]  /*20e00*/  STS [R6+0xc400], R14 ;  /* 0x00c4000e06007388 */ /* 0x000fe80000000800 */
[----:B------:R3:W-:Y:S04]  /*20e10*/  STS [R5+0xc000], R16 ;  /* 0x00c0001005007388 */ /* 0x0007e80000000800 */
[----:B------:R3:W-:Y:S04]  /*20e20*/  STS [R5+0xc400], R13 ;  /* 0x00c4000d05007388 */ /* 0x0007e80000000800 */
[----:B-1----:R-:W4:Y:S04]  /*20e30*/  @!P1 LD.E.64 R2, [R136.64+0x80] ;  /* 0x0000800488029980 */ /* 0x002f28000c101b00 */
[----:B------:R-:W4:Y:S04]  /*20e40*/  LD.E.U16 R0, [R136.64+0x1c8] ;  /* 0x0001c80488007980 */ /* 0x000f28000c101500 */
[----:B--2---:R1:W5:Y:S04]  /*20e50*/  LD.E.64 R20, [R136.64+0x90] ;  /* 0x0000900488147980 */ /* 0x004368000c101b00 */
[----:B---3--:R1:W5:Y:S04]  /*20e60*/  LD.E.64 R16, [R136.64+0x70] ;  /* 0x0000700488107980 */ /* 0x008368000c101b00 */
[----:B------:R-:W2:Y:S04]  /*20e70*/  @P1 LD.E.64 R4, [R136.64+0x88] ;  /* 0x0000880488041980 */ /* 0x000ea8000c101b00 */
[----:B------:R-:W4:Y:S01]  /*20e80*/  S2R R184, SR_CTAID.Y ;  /* 0x0000000000b87919 */ /* 0x000f220000002600 */
[----:B------:R-:W3:Y:S08]  /*20e90*/  @P3 MUFU.LG2 R9, R135 ;  /* 0x0000008700093308 */ /* 0x000ef00000000c00 */
[----:B------:R-:W1:Y:S01]  /*20ea0*/  @P0 MUFU.LG2 R12, R134 ;  /* 0x00000086000c0308 */ /* 0x000e620000000c00 */
[----:B--2---:R-:W-:-:S02]  /*20eb0*/  @P1 IMAD R8, R5, R185, RZ ;  /* 0x000000b905081224 */ /* 0x004fc400078e02ff */
[----:B------:R-:W-:Y:S02]  /*20ec0*/  @P1 IMAD.WIDE.U32 R6, R4, R185, RZ ;  /* 0x000000b904061225 */ /* 0x000fe400078e00ff */
[----:B------:R2:W5:Y:S02]  /*20ed0*/  @!P1 LD.E.64 R4, [R136.64+0x88] ;  /* 0x0000880488049980 */ /* 0x000564000c101b00 */
[----:B----4-:R-:W-:Y:S01]  /*20ee0*/  @!P1 IMAD R10, R3, R184, RZ ;  /* 0x000000b8030a9224 */ /* 0x010fe200078e02ff */
[C---:B------:R-:W-:Y:S02]  /*20ef0*/  PRMT R3, R0.reuse, 0x7770, RZ ;  /* 0x0000777000037816 */ /* 0x040fe400000000ff */
[----:B------:R-:W-:Y:S02]  /*20f00*/  PRMT R0, R0, 0x7771, RZ ;  /* 0x0000777100007816 */ /* 0x000fe400000000ff */
[----:B------:R-:W-:-:S04]  /*20f10*/  ISETP.NE.AND P2, PT, R3, RZ, PT ;  /* 0x000000ff0300720c */ /* 0x000fc80003f45270 */
[----:B------:R-:W-:Y:S02]  /*20f20*/  ISETP.NE.OR P5, PT, R0, RZ, !P2 ;  /* 0x000000ff0000720c */ /* 0x000fe400057a5670 */
[----:B------:R-:W-:Y:S01]  /*20f30*/  @!P1 SHF.R.S32.HI R11, RZ, 0x1f, R184 ;  /* 0x0000001fff0b9819 */ /* 0x000fe200000114b8 */
[----:B---3--:R-:W-:Y:S01]  /*20f40*/  @P3 FMUL.FTZ R9, R9, 0.69314718246459960938 ;  /* 0x3f31721809093820 */ /* 0x008fe20000410000 */
[----:B------:R-:W-:-:S03]  /*20f50*/  @P1 MOV R15, R6 ;  /* 0x00000006000f1202 */ /* 0x000fc60000000f00 */
[C---:B------:R-:W-:Y:S02]  /*20f60*/  @!P1 IMAD R10, R2.reuse, R11, R10 ;  /* 0x0000000b020a9224 */ /* 0x040fe400078e020a */
[----:B------:R-:W-:Y:S01]  /*20f70*/  @!P1 IMAD.WIDE.U32 R2, R2, R184, RZ ;  /* 0x000000b802029225 */ /* 0x000fe200078e00ff */
[----:B------:R-:W-:Y:S01]  /*20f80*/  BSSY B1, `(.L_x_1952) ;  /* 0x0000017000017945 */ /* 0x000fe20003800000 */
[----:B------:R-:W-:Y:S02]  /*20f90*/  @P1 IADD3 R19, R7, R8, RZ ;  /* 0x0000000807131210 */ /* 0x000fe40007ffe0ff */
[----:B-1----:R-:W-:Y:S01]  /*20fa0*/  @P0 FMUL.FTZ R6, R12, 0.69314718246459960938 ;  /* 0x3f3172180c060820 */ /* 0x002fe20000410000 */
[----:B------:R-:W-:Y:S01]  /*20fb0*/  MOV R13, 0x7f800000 ;  /* 0x7f800000000d7802 */ /* 0x000fe20000000f00 */
[C---:B------:R-:W-:Y:S01]  /*20fc0*/  @P3 FFMA.FTZ R13, R181.reuse, R133, R9 ;  /* 0x00000085b50d3223 */ /* 0x040fe20000010009 */
[----:B------:R-:W-:Y:S01]  /*20fd0*/  MOV R14, 0x7f800000 ;  /* 0x7f800000000e7802 */ /* 0x000fe20000000f00 */
[----:B------:R-:W-:Y:S01]  /*20fe0*/  @P0 FFMA.FTZ R14, R181, R132, R6 ;  /* 0x00000084b50e0223 */ /* 0x000fe20000010006 */
[----:B------:R-:W-:-:S02]  /*20ff0*/  @!P1 IADD3 R19, R3, R10, RZ ;  /* 0x0000000a03139210 */ /* 0x000fc40007ffe0ff */
[----:B------:R-:W-:Y:S02]  /*21000*/  @!P1 MOV R15, R2 ;  /* 0x00000002000f9202 */ /* 0x000fe40000000f00 */
[----:B------:R-:W-:Y:S01]  /*21010*/  PLOP3.LUT P4, PT, PT, PT, PT, 0x8, 0x0 ;  /* 0x000000000000781c */ /* 0x000fe20003f8e170 */
[----:B------:R-:W-:Y:S01]  /*21020*/  CS2R R2, SRZ ;  /* 0x0000000000027805 */ /* 0x000fe2000001ff00 */
[----:B------:R-:W-:Y:S06]  /*21030*/  @P5 BRA `(.L_x_1953) ;  /* 0x000000b000005947 */ /* 0x000fec0003800000 */
[----:B--2---:R-:W-:Y:S01]  /*21040*/  ISETP.NE.AND P0, PT, R185, -0x1, PT ;  /* 0xffffffffb900780c */ /* 0x004fe20003f05270 */
[----:B------:R-:W-:-:S12]  /*21050*/  BSSY B0, `(.L_x_1954) ;  /* 0x0000005000007945 */ /* 0x000fd80003800000 */
[----:B------:R-:W-:Y:S05]  /*21060*/  @P0 BRA `(.L_x_1955) ;  /* 0x0000003000000947 */ /* 0x000fea0003800000 */
[----:B------:R-:W2:Y:S02]  /*21070*/  LD.E R0, [R136.64+0xb4] ;  /* 0x0000b40488007980 */ /* 0x000ea4000c101900 */
[----:B--2---:R-:W-:-:S05]  /*21080*/  IMAD R185, R0, R184, RZ ;  /* 0x000000b800b97224 */ /* 0x004fca00078e02ff */
[----:B------:R1:W-:Y:S02]  /*21090*/  STL [R1+0x110], R185 ;  /* 0x000110b901007387 */ /* 0x0003e40000100800 */
.L_x_1955:
[----:B------:R-:W-:Y:S05]  /*210a0*/  BSYNC B0 ;  /* 0x0000000000007941 */ /* 0x000fea0003800000 */
.L_x_1954:
[----:B------:R-:W-:Y:S01]  /*210b0*/  PLOP3.LUT P4, PT, PT, PT, PT, 0x80, 0x0 ;  /* 0x000000000000781c */ /* 0x000fe20003f8f070 */
[--C-:B------:R-:W-:Y:S01]  /*210c0*/  IMAD.MOV.U32 R2, RZ, RZ, R185.reuse ;  /* 0x000000ffff027224 */ /* 0x100fe200078e00b9 */
[----:B------:R-:W-:Y:S02]  /*210d0*/  SHF.R.S32.HI R3, RZ, 0x1f, R185 ;  /* 0x0000001fff037819 */ /* 0x000fe400000114b9 */
[----:B------:R-:W-:-:S04]  /*210e0*/  PRMT R0, RZ, 0x7610, R0 ;  /* 0x00007610ff007816 */ /* 0x000fc80000000000 */
.L_x_1953:
[----:B--2---:R-:W-:Y:S05]  /*210f0*/  BSYNC B1 ;  /* 0x0000000000017941 */ /* 0x004fea0003800000 */
.L_x_1952:
[----:B------:R-:W-:Y:S01]  /*21100*/  LOP3.LUT P0, RZ, R0, 0xff, RZ, 0xc0, !PT ;  /* 0x000000ff00ff7812 */ /* 0x000fe2000780c0ff */
[----:B------:R2:W5:-:S12]  /*21110*/  LD.E.64 R10, [R136.64+0xa0] ;  /* 0x0000a004880a7980 */ /* 0x000558000c101b00 */
[----:B------:R-:W3:Y:S01]  /*21120*/  @P0 LD.E.64 R8, [R136.64+0xb0] ;  /* 0x0000b00488080980 */ /* 0x000ee2000c101b00 */
[----:B------:R-:W-:Y:S01]  /*21130*/  @P0 MOV R6, 0x1 ;  /* 0x0000000100060802 */ /* 0x000fe20000000f00 */
[----:B---3--:R-:W-:Y:S01]  /*21140*/  @P0 IMAD R0, R9, R8, RZ ;  /* 0x0000000809000224 */ /* 0x008fe200078e02ff */
[----:B------:R-:W-:Y:S05]  /*21150*/  @P0 BRA `(.L_x_1956) ;  /* 0x0000005000000947 */ /* 0x000fea0003800000 */
[----:B--2---:R-:W2:Y:S04]  /*21160*/  @P2 LD.E R0, [R136.64+0xd4] ;  /* 0x0000d40488002980 */ /* 0x004ea8000c101900 */
[----:B------:R-:W2:Y:S04]  /*21170*/  LD.E R6, [R136.64+0x60] ;  /* 0x0000600488067980 */ /* 0x000ea8000c101900 */
[----:B------:R-:W2:Y:S01]  /*21180*/  @!P2 LD.E R0, [R136.64+0xb4] ;  /* 0x0000b4048800a980 */ /* 0x000ea2000c101900 */
[----:B------:R-:W-:Y:S01]  /*21190*/  MOV R8, 0x1 ;  /* 0x0000000100087802 */ /* 0x000fe20000000f00 */
[----:B--2---:R-:W-:-:S02]  /*211a0*/  IMAD R6, R0, R6, RZ ;  /* 0x0000000600067224 */ /* 0x004fc400078e02ff */
.L_x_1956:
[----:B--2---:R2:W5:Y:S01]  /*211b0*/  LDL R95, [R1+0x128] ;  /* 0x00012800015f7983 */ /* 0x0045620000100800 */
[----:B------:R-:W-:Y:S01]  /*211c0*/  WARPSYNC 0xffffffff ;  /* 0xffffffff00007948 */ /* 0x000fe20003800000 */
[----:B------:R-:W-:-:S02]  /*211d0*/  IMAD R6, R184, R6, RZ ;  /* 0x00000006b8067224 */ /* 0x000fc400078e02ff */
[----:B------:R-:W-:Y:S06]  /*211e0*/  BAR.SYNC.DEFER_BLOCKING 0x0 ;  /* 0x0000000000007b1d */ /* 0x000fec0000010000 */
[----:B------:R-:W3:Y:S04]  /*211f0*/  S2R R94, SR_CTAID.X ;  /* 0x00000000005e7919 */ /* 0x000ee80000002500 */
[----:B------:R-:W4:Y:S01]  /*21200*/  S2R R90, SR_CTAID.Z ;  /* 0x00000000005a7919 */ /* 0x000f220000002700 */
[----:B------:R-:W-:-:S03]  /*21210*/  LOP3.LUT R7, R88, 0xffffffe0, RZ, 0xc0, !PT ;  /* 0xffffffe058077812 */ /* 0x000fc600078ec0ff */
[----:B------:R2:W1:Y:S04]  /*21220*/  LDS.128 R36, [R220] ;  /* 0x00000000dc247984 */ /* 0x0004680000000c00 */
        /* <DEDUP_REMOVED lines=15> */
[----:B------:R-:W-:Y:S01]  /*21320*/  IMAD.IADD R7, R89, 0x1, -R7 ;  /* 0x0000000159077824 */ /* 0x000fe200078e0a07 */
[----:B------:R-:W-:Y:S01]  /*21330*/  SEL R6, R6, RZ, !P4 ;  /* 0x000000ff06067207 */ /* 0x000fe20006000000 */
[----:B---3--:R-:W-:-:S03]  /*21340*/  IMAD R9, R94, R8, RZ ;  /* 0x000000085e097224 */ /* 0x008fc600078e02ff */
[----:B------:R-:W-:Y:S01]  /*21350*/  LOP3.LUT P2, RZ, R7, 0x3, RZ, 0xc0, !PT ;  /* 0x0000000307ff7812 */ /* 0x000fe2000784c0ff */
[----:B----4-:R-:W-:Y:S02]  /*21360*/  IMAD R6, R90, R0, R6 ;  /* 0x000000005a067224 */ /* 0x010fe400078e0206 */
[----:B------:R-:W-:Y:S01]  /*21370*/  IMAD.SHL.U32 R0, R9, 0x80, RZ ;  /* 0x0000008009007824 */ /* 0x000fe200078e00ff */
[----:B------:R-:W-:Y:S04]  /*21380*/  BSSY B0, `(.L_x_1957) ;  /* 0x0000024000007945 */ /* 0x000fe80003800000 */
[----:B------:R-:W-:Y:S02]  /*21390*/  IADD3 R7, P1, P0, R0, R2, R6 ;  /* 0x0000000200077210 */ /* 0x000fe4000783e006 */
[----:B------:R-:W-:-:S02]  /*213a0*/  SHF.R.S32.HI R2, RZ, 0x1f, R0 ;  /* 0x0000001fff027819 */ /* 0x000fc40000011400 */
[----:B------:R-:W-:-:S04]  /*213b0*/  SHF.R.S32.HI R0, RZ, 0x1f, R6 ;  /* 0x0000001fff007819 */ /* 0x000fc80000011406 */
[----:B------:R-:W-:Y:S01]  /*213c0*/  IADD3.X R9, R2, R3, R0, P1, P0 ;  /* 0x0000000302097210 */ /* 0x000fe20000fe0400 */
[----:B------:R-:W-:Y:S05]  /*213d0*/  @P2 BRA `(.L_x_1958) ;  /* 0x000001e000002947 */ /* 0x000fea0003800000 */
[----:B--2---:R-:W2:Y:S02]  /*213e0*/  S2R R6, SR_TID.X ;  /* 0x0000000000067919 */ /* 0x004ea40000002100 */
        /* <DEDUP_REMOVED lines=12> */
[----:B------:R-:W-:Y:S02]  /*214b0*/  IMAD R0, R2, 0x10, R0 ;  /* 0x0000001002007824 */ /* 0x000fe400078e0200 */
[----:B-----5:R-:W-:-:S03]  /*214c0*/  IMAD R2, R94, -0x80, R95 ;  /* 0xffffff805e027824 */ /* 0x020fc600078e025f */
[C---:B------:R-:W-:Y:S02]  /*214d0*/  IADD3 R3, R0.reuse, 0x8, RZ ;  /* 0x0000000800037810 */ /* 0x040fe40007ffe0ff */
[-C--:B------:R-:W-:Y:S02]  /*214e0*/  ISETP.GE.AND P3, PT, R0, R2.reuse, PT ;  /* 0x000000020000720c */ /* 0x080fe40003f66270 */
[----:B------:R-:W-:-:S11]  /*214f0*/  ISETP.GE.AND P2, PT, R3, R2, PT ;  /* 0x000000020300720c */ /* 0x000fd60003f46270 */
[-C--:B------:R-:W-:Y:S02]  /*21500*/  @!P3 IMAD R0, R0, R8.reuse, RZ ;  /* 0x000000080000b224 */ /* 0x080fe400078e02ff */
[----:B------:R-:W-:-:S03]  /*21510*/  @!P2 IMAD R2, R3, R8, RZ ;  /* 0x000000080302a224 */ /* 0x000fc600078e02ff */
[-C--:B------:R-:W-:Y:S02]  /*21520*/  @!P3 IADD3 R3, P1, R0, R7.reuse, RZ ;  /* 0x000000070003b210 */ /* 0x080fe40007f3e0ff */
[----:B------:R-:W-:Y:S02]  /*21530*/  @!P2 IADD3 R8, P0, R2, R7, RZ ;  /* 0x000000070208a210 */ /* 0x000fe40007f1e0ff */
[-C--:B------:R-:W-:Y:S02]  /*21540*/  @!P3 LEA.HI.X.SX32 R7, R0, R9.reuse, 0x1, P1 ;  /* 0x000000090007b211 */ /* 0x080fe400008f0eff */
[-C--:B------:R-:W-:Y:S02]  /*21550*/  @!P3 LEA R6, P1, R3, R10.reuse, 0x2 ;  /* 0x0000000a0306b211 */ /* 0x080fe400078210ff */
[----:B------:R-:W-:Y:S02]  /*21560*/  @!P2 LEA.HI.X.SX32 R0, R2, R9, 0x1, P0 ;  /* 0x000000090200a211 */ /* 0x000fe400000f0eff */
[----:B------:R-:W-:-:S02]  /*21570*/  @!P2 LEA R2, P0, R8, R10, 0x2 ;  /* 0x0000000a0802a211 */ /* 0x000fc400078010ff */
[-C--:B------:R-:W-:Y:S02]  /*21580*/  @!P3 LEA.HI.X R7, R3, R11.reuse, R7, 0x2, P1 ;  /* 0x0000000b0307b211 */ /* 0x080fe400008f1407 */
[----:B------:R-:W-:-:S03]  /*21590*/  @!P2 LEA.HI.X R3, R8, R11, R0, 0x2, P0 ;  /* 0x0000000b0803a211 */ /* 0x000fc600000f1400 */
[----:B------:R2:W-:Y:S04]  /*215a0*/  @!P3 ST.E [R6.64], R13 ;  /* 0x0000000d0600b985 */ /* 0x0005e8000c101904 */
[----:B------:R2:W-:Y:S02]  /*215b0*/  @!P2 ST.E [R2.64], R14 ;  /* 0x0000000e0200a985 */ /* 0x0005e4000c101904 */
.L_x_1958:
[----:B--2---:R-:W-:Y:S05]  /*215c0*/  BSYNC B0 ;  /* 0x0000000000007941 */ /* 0x004fea0003800000 */
.L_x_1957:
[----:B------:R2:W5:Y:S04]  /*215d0*/  LDL.64 R92, [R1+0x118] ;  /* 0x00011800015c7983 */ /* 0x0005680000100a00 */
[----:B------:R2:W5:Y:S04]  /*215e0*/  LDL R88, [R1+0x80] ;  /* 0x0000800001587983 */ /* 0x0005680000100800 */
[----:B------:R2:W5:Y:S04]  /*215f0*/  LDL R23, [R1+0x7c] ;  /* 0x00007c0001177983 */ /* 0x0005680000100800 */
[----:B------:R2:W5:Y:S04]  /*21600*/  LDL R22, [R1+0x90] ;  /* 0x0000900001167983 */ /* 0x0005680000100800 */
[----:B------:R2:W5:Y:S01]  /*21610*/  LD.E R0, [R136.64+0xc0] ;  /* 0x0000c00488007980 */ /* 0x000562000c101900 */
[----:B------:R-:W-:Y:S01]  /*21620*/  LEA.HI R18, R91, R89, RZ, 0x3 ;  /* 0x000000595b127211 */ /* 0x000fe200078f18ff */
[----:B-----5:R-:W-:Y:S01]  /*21630*/  IMAD R7, R21, R90, RZ ;  /* 0x0000005a15077224 */ /* 0x020fe200078e02ff */
[----:B------:R-:W-:Y:S01]  /*21640*/  SHF.R.S32.HI R8, RZ, 0x1f, R90 ;  /* 0x0000001fff087819 */ /* 0x000fe2000001145a */
[----:B------:R-:W3:Y:S01]  /*21650*/  S2R R3, SR_TID.X ;  /* 0x0000000000037919 */ /* 0x000ee20000002100 */
[----:B------:R-:W-:Y:S01]  /*21660*/  SHF.R.S32.HI R6, RZ, 0x3, R18 ;  /* 0x00000003ff067819 */ /* 0x000fe20000011412 */
[----:B------:R-:W-:Y:S02]  /*21670*/  BSSY B0, `(.L_x_1959) ;  /* 0x000001e000007945 */ /* 0x000fe40003800000 */
[----:B------:R-:W-:Y:S01]  /*21680*/  IMAD R7, R20, R8, R7 ;  /* 0x0000000814077224 */ /* 0x000fe200078e0207 */
[----:B---3--:R-:W-:-:S04]  /*21690*/  SHF.R.S32.HI R2, RZ, 0x1f, R3 ;  /* 0x0000001fff027819 */ /* 0x008fc80000011403 */
[----:B------:R-:W-:-:S04]  /*216a0*/  LEA.HI R2, R2, R3, RZ, 0x3 ;  /* 0x0000000302027211 */ /* 0x000fc800078f18ff */
[----:B------:R-:W-:-:S05]  /*216b0*/  LOP3.LUT R2, R2, 0xfffffff8, RZ, 0xc0, !PT ;  /* 0xfffffff802027812 */ /* 0x000fca00078ec0ff */
[----:B------:R-:W-:-:S04]  /*216c0*/  IMAD.IADD R2, R3, 0x1, -R2 ;  /* 0x0000000103027824 */ /* 0x000fc800078e0a02 */
[----:B------:R-:W-:-:S05]  /*216d0*/  IMAD.SHL.U32 R12, R2, 0x8, RZ ;  /* 0x00000008020c7824 */ /* 0x000fca00078e00ff */
[----:B------:R-:W-:Y:S01]  /*216e0*/  IADD3 R2, P0, R12, R15, RZ ;  /* 0x0000000f0c027210 */ /* 0x000fe20007f1e0ff */
[----:B------:R-:W-:Y:S01]  /*216f0*/  IMAD R15, R94, -0x80, R95 ;  /* 0xffffff805e0f7824 */ /* 0x000fe200078e025f */
[----:B------:R-:W-:-:S05]  /*21700*/  SHF.R.S32.HI R3, RZ, 0x1f, R12 ;  /* 0x0000001fff037819 */ /* 0x000fca000001140c */
[----:B------:R-:W-:Y:S01]  /*21710*/  IMAD.X R3, R3, 0x1, R19, P0 ;  /* 0x0000000103037824 */ /* 0x000fe200000e0613 */
[----:B------:R-:W-:-:S03]  /*21720*/  ISETP.GE.AND P0, PT, R6, R15, PT ;  /* 0x0000000f0600720c */ /* 0x000fc60003f06270 */
[----:B------:R-:W-:-:S04]  /*21730*/  IMAD.WIDE.U32 R10, R20, R90, R2 ;  /* 0x0000005a140a7225 */ /* 0x000fc800078e0002 */
[----:B------:R-:W-:-:S06]  /*21740*/  IMAD.IADD R7, R11, 0x1, R7 ;  /* 0x000000010b077824 */ /* 0x000fcc00078e0207 */
[----:B------:R-:W-:Y:S05]  /*21750*/  @P0 BRA `(.L_x_1960) ;  /* 0x000000f000000947 */ /* 0x000fea0003800000 */
[----:B--2---:R-:W-:Y:S01]  /*21760*/  IMAD R2, R93, R4, RZ ;  /* 0x000000045d027224 */ /* 0x004fe200078e02ff */
[-C--:B------:R-:W-:Y:S01]  /*21770*/  ISETP.GE.AND P4, PT, R12, R0.reuse, PT ;  /* 0x000000000c00720c */ /* 0x080fe20003f86270 */
[----:B------:R-:W-:Y:S01]  /*21780*/  IMAD.MOV.U32 R6, RZ, RZ, R10 ;  /* 0x000000ffff067224 */ /* 0x000fe200078e000a */
[-C--:B------:R-:W-:Y:S01]  /*21790*/  ISETP.GE.AND P3, PT, R88, R0.reuse, PT ;  /* 0x000000005800720c */ /* 0x080fe20003f66270 */
[C---:B------:R-:W-:Y:S01]  /*217a0*/  IMAD R2, R92.reuse, R5, R2 ;  /* 0x000000055c027224 */ /* 0x040fe200078e0202 */
[----:B------:R-:W-:Y:S01]  /*217b0*/  ISETP.GE.AND P2, PT, R23, R0, PT ;  /* 0x000000001700720c */ /* 0x000fe20003f46270 */
[----:B------:R-:W-:Y:S01]  /*217c0*/  IMAD.WIDE.U32 R8, R92, R4, R6 ;  /* 0x000000045c087225 */ /* 0x000fe200078e0006 */
[----:B------:R-:W-:-:S03]  /*217d0*/  ISETP.GE.AND P1, PT, R22, R0, PT ;  /* 0x000000001600720c */ /* 0x000fc60003f26270 */
[----:B------:R-:W-:Y:S01]  /*217e0*/  IMAD.IADD R3, R9, 0x1, R2 ;  /* 0x0000000109037824 */ /* 0x000fe200078e0202 */
[----:B------:R-:W-:-:S04]  /*217f0*/  LEA R2, P0, R8, R16, 0x1 ;  /* 0x0000001008027211 */ /* 0x000fc800078008ff */
[----:B------:R-:W-:-:S05]  /*21800*/  LEA.HI.X R3, R8, R17, R3, 0x1, P0 ;  /* 0x0000001108037211 */ /* 0x000fca00000f0c03 */
[----:B-1----:R1:W-:Y:S04]  /*21810*/  @!P4 ST.E.128 [R2.64], R36 ;  /* 0x000000240200c985 */ /* 0x0023e8000c101d04 */
[----:B------:R1:W-:Y:S04]  /*21820*/  @!P3 ST.E.128 [R2.64+0x80], R32 ;  /* 0x000080200200b985 */ /* 0x0003e8000c101d04 */
[----:B------:R1:W-:Y:S04]  /*21830*/  @!P2 ST.E.128 [R2.64+0x100], R28 ;  /* 0x0001001c0200a985 */ /* 0x0003e8000c101d04 */
[----:B------:R1:W-:Y:S02]  /*21840*/  @!P1 ST.E.128 [R2.64+0x180], R24 ;  /* 0x0001801802009985 */ /* 0x0003e4000c101d04 */
.L_x_1960:
[----:B--2---:R-:W-:Y:S05]  /*21850*/  BSYNC B0 ;  /* 0x0000000000007941 */ /* 0x004fea0003800000 */
.L_x_1959:
[----:B-1----:R-:W-:Y:S01]  /*21860*/  LEA.HI.SX32 R2, R18, 0x20, 0x1d ;  /* 0x0000002012027811 */ /* 0x002fe200078feaff */
[----:B------:R-:W-:Y:S03]  /*21870*/  BSSY B0, `(.L_x_1961) ;  /* 0x0000015000007945 */ /* 0x000fe60003800000 */
[----:B------:R-:W-:-:S13]  /*21880*/  ISETP.GE.AND P0, PT, R2, R15, PT ;  /* 0x0000000f0200720c */ /* 0x000fda0003f06270 */
[----:B------:R-:W-:Y:S05]  /*21890*/  @P0 BRA `(.L_x_1962) ;  /* 0x0000012000000947 */ /* 0x000fea0003800000 */
[----:B------:R-:W-:Y:S01]  /*218a0*/  IADD3 R13, P0, R92, 0x20, RZ ;  /* 0x000000205c0d7810 */ /* 0x000fe20007f1e0ff */
[----:B------:R-:W-:Y:S01]  /*218b0*/  IMAD.MOV.U32 R3, RZ, RZ, R7 ;  /* 0x000000ffff037224 */ /* 0x000fe200078e0007 */
[-C--:B------:R-:W-:Y:S02]  /*218c0*/  ISETP.GE.AND P3, PT, R12, R0.reuse, PT ;  /* 0x000000000c00720c */ /* 0x080fe40003f66270 */
[-C--:B------:R-:W-:Y:S01]  /*218d0*/  ISETP.GE.AND P2, PT, R88, R0.reuse, PT ;  /* 0x000000005800720c */ /* 0x080fe20003f46270 */
[----:B------:R-:W-:Y:S01]  /*218e0*/  IMAD.X R2, RZ, RZ, R93, P0 ;  /* 0x000000ffff027224 */ /* 0x000fe200000e065d */
[-C--:B------:R-:W-:Y:S02]  /*218f0*/  ISETP.GE.AND P1, PT, R23, R0.reuse, PT ;  /* 0x000000001700720c */ /* 0x080fe40003f26270 */
[----:B------:R-:W-:Y:S01]  /*21900*/  ISETP.GE.AND P0, PT, R22, R0, PT ;  /* 0x000000001600720c */ /* 0x000fe20003f06270 */
[----:B------:R-:W-:Y:S02]  /*21910*/  IMAD R14, R2, R4, RZ ;  /* 0x00000004020e7224 */ /* 0x000fe400078e02ff */
[----:B------:R-:W-:-:S04]  /*21920*/  IMAD.MOV.U32 R2, RZ, RZ, R10 ;  /* 0x000000ffff027224 */ /* 0x000fc800078e000a */
[----:B------:R-:W-:-:S04]  /*21930*/  IMAD.WIDE.U32 R8, R4, R13, R2 ;  /* 0x0000000d04087225 */ /* 0x000fc800078e0002 */
[----:B------:R-:W-:Y:S01]  /*21940*/  IMAD R3, R5, R13, R14 ;  /* 0x0000000d05037224 */ /* 0x000fe200078e020e */
[----:B------:R-:W-:-:S03]  /*21950*/  LEA R2, P4, R8, R16, 0x1 ;  /* 0x0000001008027211 */ /* 0x000fc600078808ff */
[----:B------:R-:W-:-:S05]  /*21960*/  IMAD.IADD R3, R9, 0x1, R3 ;  /* 0x0000000109037824 */ /* 0x000fca00078e0203 */
[----:B------:R-:W-:-:S05]  /*21970*/  LEA.HI.X R3, R8, R17, R3, 0x1, P4 ;  /* 0x0000001108037211 */ /* 0x000fca00020f0c03 */
[----:B------:R1:W-:Y:S04]  /*21980*/  @!P3 ST.E.128 [R2.64], R52 ;  /* 0x000000340200b985 */ /* 0x0003e8000c101d04 */
[----:B------:R1:W-:Y:S04]  /*21990*/  @!P2 ST.E.128 [R2.64+0x80], R48 ;  /* 0x000080300200a985 */ /* 0x0003e8000c101d04 */
[----:B------:R1:W-:Y:S04]  /*219a0*/  @!P1 ST.E.128 [R2.64+0x100], R44 ;  /* 0x0001002c02009985 */ /* 0x0003e8000c101d04 */
[----:B------:R1:W-:Y:S02]  /*219b0*/  @!P0 ST.E.128 [R2.64+0x180], R40 ;  /* 0x0001802802008985 */ /* 0x0003e4000c101d04 */
.L_x_1962:
[----:B------:R-:W-:Y:S05]  /*219c0*/  BSYNC B0 ;  /* 0x0000000000007941 */ /* 0x000fea0003800000 */
.L_x_1961:
        /* <DEDUP_REMOVED lines=22> */
.L_x_1964:
[----:B------:R-:W-:Y:S05]  /*21b30*/  BSYNC B0 ;  /* 0x0000000000007941 */ /* 0x000fea0003800000 */
.L_x_1963:
[----:B-1----:R-:W-:Y:S01]  /*21b40*/  LEA.HI.SX32 R2, R18, 0x60, 0x1d ;  /* 0x0000006012027811 */ /* 0x002fe200078feaff */
[----:B------:R-:W-:Y:S01]  /*21b50*/  IMAD.MOV.U32 R3, RZ, RZ, 0x0 ;  /* 0x00000000ff037424 */ /* 0x000fe200078e00ff */
[----:B------:R-:W-:-:S02]  /*21b60*/  MOV R13, 0x70 ;  /* 0x00000070000d7802 */ /* 0x000fc40000000f00 */
[----:B------:R-:W-:-:S03]  /*21b70*/  ISETP.GE.AND P0, PT, R2, R15, PT ;  /* 0x0000000f0200720c */ /* 0x000fc60003f06270 */
[----:B------:R-:W-:-:S10]  /*21b80*/  IMAD.MOV.U32 R2, RZ, RZ, R13 ;  /* 0x000000ffff027224 */ /* 0x000fd400078e000d */
[----:B------:R-:W-:Y:S05]  /*21b90*/  @P0 RET.REL.NODEC R2 `(_ZN5flash16flash_fwd_kernelI23Flash_fwd_kernel_traitsILi256ELi128ELi64ELi8ELb0ELb0EN7cutlass6half_tE19Flash_kernel_traitsILi256ELi128ELi64ELi8ES3_EELb1ELb0ELb1ELb1ELb0ELb0ELb0ELb1EEEvNS_16Flash_fwd_paramsE) ;  /* 0xfffde46002000950 */ /* 0x000fea0003c3ffff */
[----:B------:R-:W-:Y:S01]  /*21ba0*/  IADD3 R8, P0, R92, 0x60, RZ ;  /* 0x000000605c087810 */ /* 0x000fe20007f1e0ff */
[----:B------:R-:W-:Y:S01]  /*21bb0*/  IMAD.MOV.U32 R3, RZ, RZ, R7 ;  /* 0x000000ffff037224 */ /* 0x000fe200078e0007 */
[-C--:B------:R-:W-:Y:S02]  /*21bc0*/  ISETP.GE.AND P2, PT, R12, R0.reuse, PT ;  /* 0x000000000c00720c */ /* 0x080fe40003f46270 */
[-C--:B------:R-:W-:Y:S01]  /*21bd0*/  ISETP.GE.AND P1, PT, R88, R0.reuse, PT ;  /* 0x000000005800720c */ /* 0x080fe20003f26270 */
[----:B------:R-:W-:Y:S01]  /*21be0*/  IMAD.X R2, RZ, RZ, R93, P0 ;  /* 0x000000ffff027224 */ /* 0x000fe200000e065d */
[----:B------:R-:W-:-:S03]  /*21bf0*/  ISETP.GE.AND P0, PT, R23, R0, PT ;  /* 0x000000001700720c */ /* 0x000fc60003f06270 */
[----:B------:R-:W-:Y:S02]  /*21c00*/  IMAD R9, R2, R4, RZ ;  /* 0x0000000402097224 */ /* 0x000fe400078e02ff */
[----:B------:R-:W-:-:S04]  /*21c10*/  IMAD.MOV.U32 R2, RZ, RZ, R10 ;  /* 0x000000ffff027224 */ /* 0x000fc800078e000a */
[----:B------:R-:W-:-:S04]  /*21c20*/  IMAD.WIDE.U32 R6, R4, R8, R2 ;  /* 0x0000000804067225 */ /* 0x000fc800078e0002 */
[----:B------:R-:W-:Y:S01]  /*21c30*/  IMAD R3, R5, R8, R9 ;  /* 0x0000000805037224 */ /* 0x000fe200078e0209 */
[----:B------:R-:W-:Y:S01]  /*21c40*/  LEA R2, P3, R6, R16, 0x1 ;  /* 0x0000001006027211 */ /* 0x000fe200078608ff */
[----:B------:R-:W-:Y:S01]  /*21c50*/  IMAD.MOV.U32 R4, RZ, RZ, R13 ;  /* 0x000000ffff047224 */ /* 0x000fe200078e000d */
[----:B------:R-:W-:Y:S02]  /*21c60*/  MOV R5, 0x0 ;  /* 0x0000000000057802 */ /* 0x000fe40000000f00 */
[----:B------:R-:W-:-:S04]  /*21c70*/  IADD3 R3, R7, R3, RZ ;  /* 0x0000000307037210 */ /* 0x000fc80007ffe0ff */
[----:B------:R-:W-:-:S05]  /*21c80*/  LEA.HI.X R3, R6, R17, R3, 0x1, P3 ;  /* 0x0000001106037211 */ /* 0x000fca00018f0c03 */
[----:B------:R1:W-:Y:S01]  /*21c90*/  @!P0 ST.E.128 [R2.64+0x100], R76 ;  /* 0x0001004c02008985 */ /* 0x0003e2000c101d04 */
[----:B------:R-:W-:-:S03]  /*21ca0*/  ISETP.GE.AND P0, PT, R22, R0, PT ;  /* 0x000000001600720c */ /* 0x000fc60003f06270 */
[----:B------:R1:W-:Y:S04]  /*21cb0*/  @!P2 ST.E.128 [R2.64], R84 ;  /* 0x000000540200a985 */ /* 0x0003e8000c101d04 */
[----:B------:R1:W-:Y:S06]  /*21cc0*/  @!P1 ST.E.128 [R2.64+0x80], R80 ;  /* 0x0000805002009985 */ /* 0x0003ec000c101d04 */
[----:B------:R-:W-:Y:S05]  /*21cd0*/  @P0 RET.REL.NODEC R4 `(_ZN5flash16flash_fwd_kernelI23Flash_fwd_kernel_traitsILi256ELi128ELi64ELi8ELb0ELb0EN7cutlass6half_tE19Flash_kernel_traitsILi256ELi128ELi64ELi8ES3_EELb1ELb0ELb1ELb1ELb0ELb0ELb0ELb1EEEvNS_16Flash_fwd_paramsE) ;  /* 0xfffde32004000950 */ /* 0x000fea0003c3ffff */
[----:B------:R2:W-:Y:S02]  /*21ce0*/  ST.E.128 [R2.64+0x180], R72 ;  /* 0x0001804802007985 */ /* 0x0005e4000c101d04 */
[----:B-12---:R-:W-:-:S02]  /*21cf0*/  MOV R2, R13 ;  /* 0x0000000d00027202 */ /* 0x006fc40000000f00 */
[----:B------:R-:W-:-:S04]  /*21d00*/  MOV R3, 0x0 ;  /* 0x0000000000037802 */ /* 0x000fc80000000f00 */
[----:B------:R-:W-:Y:S05]  /*21d10*/  RET.REL.NODEC R2 `(_ZN5flash16flash_fwd_kernelI23Flash_fwd_kernel_traitsILi256ELi128ELi64ELi8ELb0ELb0EN7cutlass6half_tE19Flash_kernel_traitsILi256ELi128ELi64ELi8ES3_EELb1ELb0ELb1ELb1ELb0ELb0ELb0ELb1EEEvNS_16Flash_fwd_paramsE) ;  /* 0xfffde2e002007950 */ /* 0x000fea0003c3ffff */
.L_x_1950:
[----:B------:R2:W5:Y:S01]  /*21d20*/  LDL R0, [R1+0xbc] ;  /* 0x0000bc0001007983 */ /* 0x0005620000100800 */
[----:B------:R-:W-:Y:S02]  /*21d30*/  MOV R3, 0x2 ;  /* 0x0000000200037802 */ /* 0x000fe40000000f00 */
[----:B------:R-:W-:Y:S02]  /*21d40*/  MOV R2, 0x21d60 ;  /* 0x00021d6000027802 */ /* 0x000fe40000000f00 */
[----:B-12--5:R-:W-:Y:S05]  /*21d50*/  CALL.REL.NOINC `($__internal_0_$__cuda_sm70_shflsync_bfly_p) ;  /* 0x0000012000007944 */ /* 0x026fea0003c00000 */
[----:B------:R-:W-:Y:S01]  /*21d60*/  MOV R0, R6 ;  /* 0x0000000600007202 */ /* 0x000fe20000000f00 */
[----:B------:R-:W-:Y:S05]  /*21d70*/  BRA `(.L_x_1965) ;  /* 0xffffdd6000007947 */ /* 0x000fea000383ffff */
.L_x_1951:
[----:B------:R-:W-:Y:S02]  /*21d80*/  MOV R3, 0x1 ;  /* 0x0000000100037802 */ /* 0x000fe40000000f00 */
[----:B------:R-:W-:Y:S02]  /*21d90*/  MOV R2, 0x21db0 ;  /* 0x00021db000027802 */ /* 0x000fe40000000f00 */
[----:B-1---5:R-:W-:Y:S05]  /*21da0*/  CALL.REL.NOINC `($__internal_0_$__cuda_sm70_shflsync_bfly_p) ;  /* 0x000000d000007944 */ /* 0x022fea0003c00000 */
[----:B------:R-:W-:Y:S02]  /*21db0*/  FADD.FTZ R135, R0, R6 ;  /* 0x0000000600877221 */ /* 0x000fe40000010000 */
[----:B------:R1:W5:Y:S01]  /*21dc0*/  LDL R0, [R1+0xc0] ;  /* 0x0000c00001007983 */ /* 0x0003620000100800 */
[----:B------:R-:W-:Y:S02]  /*21dd0*/  MOV R3, 0x2 ;  /* 0x0000000200037802 */ /* 0x000fe40000000f00 */
[----:B------:R-:W-:-:S02]  /*21de0*/  MOV R2, 0x21e00 ;  /* 0x00021e0000027802 */ /* 0x000fc40000000f00 */
[----:B-1---5:R-:W-:Y:S05]  /*21df0*/  CALL.REL.NOINC `($__internal_0_$__cuda_sm70_shflsync_bfly_p) ;  /* 0x0000008000007944 */ /* 0x022fea0003c00000 */
[----:B------:R-:W2:Y:S01]  /*21e00*/  LDL.LU R0, [R1+0xc0] ;  /* 0x0000c00001007983 */ /* 0x000ea20000300800 */
[----:B------:R-:W-:-:S02]  /*21e10*/  MOV R3, 0x1 ;  /* 0x0000000100037802 */ /* 0x000fc40000000f00 */
[----:B------:R-:W-:Y:S01]  /*21e20*/  MOV R2, 0x21e60 ;  /* 0x00021e6000027802 */ /* 0x000fe20000000f00 */
[----:B--2---:R-:W-:-:S05]  /*21e30*/  FADD.FTZ R4, R0, R6 ;  /* 0x0000000600047221 */ /* 0x004fca0000010000 */
[----:B------:R-:W-:Y:S02]  /*21e40*/  MOV R0, R4 ;  /* 0x0000000400007202 */ /* 0x000fe40000000f00 */
[----:B------:R-:W-:Y:S05]  /*21e50*/  CALL.REL.NOINC `($__internal_0_$__cuda_sm70_shflsync_bfly_p) ;  /* 0x0000002000007944 */ /* 0x000fea0003c00000 */
[----:B------:R-:W-:Y:S01]  /*21e60*/  MOV R2, R6 ;  /* 0x0000000600027202 */ /* 0x000fe20000000f00 */
[----:B------:R-:W-:Y:S05]  /*21e70*/  BRA `(.L_x_1966) ;  /* 0xffffdcf000007947 */ /* 0x000fea000383ffff */
        .weak           $__internal_0_$__cuda_sm70_shflsync_bfly_p
        .type           $__internal_0_$__cuda_sm70_shflsync_bfly_p,@function
        .size           $__internal_0_$__cuda_sm70_shflsync_bfly_p,(.L_x_2021 - $__internal_0_$__cuda_sm70_shflsync_bfly_p)
$__internal_0_$__cuda_sm70_shflsync_bfly_p:
[----:B------:R-:W-:Y:S04]  /*21e80*/  WARPSYNC R7 ;  /* 0x0000000700007348 */ /* 0x000fe80003800000 */
[----:B------:R1:W2:Y:S02]  /*21e90*/  SHFL.BFLY PT, R6, R0, R3, R8 ;  /* 0x0c00000300067389 */ /* 0x0002a400000e0008 */
[----:B-1----:R-:W-:-:S04]  /*21ea0*/  MOV R3, 0x0 ;  /* 0x0000000000037802 */ /* 0x002fc80000000f00 */
[----:B--2---:R-:W-:Y:S05]  /*21eb0*/  RET.REL.NODEC R2 `(_ZN5flash16flash_fwd_kernelI23Flash_fwd_kernel_traitsILi256ELi128ELi64ELi8ELb0ELb0EN7cutlass6half_tE19Flash_kernel_traitsILi256ELi128ELi64ELi8ES3_EELb1ELb0ELb1ELb1ELb0ELb0ELb0ELb1EEEvNS_16Flash_fwd_paramsE) ;  /* 0xfffde14002007950 */ /* 0x004fea0003c3ffff */
.L_x_1967:
        /* <DEDUP_REMOVED lines=12> */
.L_x_2021:


//--------------------- .text._ZN5flash16flash_fwd_kernelI23Flash_fwd_kernel_traitsILi256ELi128ELi64ELi8ELb0ELb0EN7cutlass6half_tE19Flash_kernel_traitsILi256ELi128ELi64ELi8ES3_EELb0ELb0ELb1ELb1ELb0ELb0ELb1ELb0EEEvNS_16Flash_fwd_paramsE --------------------------
	.section	.text._ZN5flash16flash_fwd_kernelI23Flash_fwd_kernel_traitsILi256ELi128ELi64ELi8ELb0ELb0EN7cutlass6half_tE19Flash_kernel_traitsILi256ELi128ELi64ELi8ES3_EELb0ELb0ELb1ELb1ELb0ELb0ELb1ELb0EEEvNS_16Flash_fwd_paramsE,"ax",@progbits
	.sectioninfo	@"SHI_REGISTERS=255"
	.align	128
        .global         _ZN5flash16flash_fwd_kernelI23Flash_fwd_kernel_traitsILi256ELi128ELi64ELi8ELb0ELb0EN7cutlass6half_tE19Flash_kernel_traitsILi256ELi128ELi64ELi8ES3_EELb0ELb0ELb1ELb1ELb0ELb0ELb1ELb0EEEvNS_16Flash_fwd_paramsE
        .type           _ZN5flash16flash_fwd_kernelI23Flash_fwd_kernel_traitsILi256ELi128ELi64ELi8ELb0ELb0EN7cutlass6half_tE19Flash_kernel_traitsILi256ELi128ELi64ELi8ES3_EELb0ELb0ELb1ELb1ELb0ELb0ELb1ELb0EEEvNS_16Flash_fwd_paramsE,@function
        .size           _ZN5flash16flash_fwd_kernelI23Flash_fwd_kernel_traitsILi256ELi128ELi64ELi8ELb0ELb0EN7cutlass6half_tE19Flash_kernel_traitsILi256ELi128ELi64ELi8ES3_EELb0ELb0ELb1ELb1ELb0ELb0ELb1ELb0EEEvNS_16Flash_fwd_paramsE,(.L_x_2065 - _ZN5flash16flash_fwd_kernelI23Flash_fwd_kernel_traitsILi256ELi128ELi64ELi8ELb0ELb0EN7cutlass6half_tE19Flash_kernel_traitsILi256ELi128ELi64ELi8ES3_EELb0ELb0ELb1ELb1ELb0ELb0ELb1ELb0EEEvNS_16Flash_fwd_paramsE)
        .other          _ZN5flash16flash_fwd_kernelI23Flash_fwd_kernel_traitsILi256ELi128ELi64ELi8ELb0ELb0EN7cutlass6half_tE19Flash_kernel_traitsILi256ELi128ELi64ELi8ES3_EELb0ELb0ELb1ELb1ELb0ELb0ELb1ELb0EEEvNS_16Flash_fwd_paramsE,@"STO_CUDA_ENTRY STV_DEFAULT"
_ZN5flash16flash_fwd_kernelI23Flash_fwd_kernel_traitsILi256ELi128ELi64ELi8ELb0ELb0EN7cutlass6half_tE19Flash_kernel_traitsILi256ELi128ELi64ELi8ES3_EELb0ELb0ELb1ELb1ELb0ELb0ELb1ELb0EEEvNS_16Flash_fwd_paramsE:
.text._ZN5flash16flash_fwd_kernelI23Flash_fwd_kernel_traitsILi256ELi128ELi64ELi8ELb0ELb0EN7cutlass6half_tE19Flash_kernel_traitsILi256ELi128ELi64ELi8ES3_EELb0ELb0ELb1ELb1ELb0ELb0ELb1ELb0EEEvNS_16Flash_fwd_paramsE:
        /* <DEDUP_REMOVED lines=56> */
.L_x_1968:
[----:B-1----:R-:W-:Y:S02]  /*0380*/  ULDC UR6, c[0x0][0x218] ;  /* 0x0000860000067ab9 */ /* 0x002fe40000000800 */
.L_x_1969:
        /* <DEDUP_REMOVED lines=125> */
.L_x_1972:
[----:B------:R-:W-:Y:S05]  /*0b60*/  BSYNC B0 ;  /* 0x0000000000007941 */ /* 0x000fea0003800000 */
.L_x_1971:
        /* <DEDUP_REMOVED lines=22> */
.L_x_1974:
[----:B------:R-:W-:Y:S05]  /*0cd0*/  BSYNC B0 ;  /* 0x0000000000007941 */ /* 0x000fea0003800000 */
.L_x_1973:
        /* <DEDUP_REMOVED lines=22> */
.L_x_1976:
[----:B------:R-:W-:Y:S05]  /*0e40*/  BSYNC B0 ;  /* 0x0000000000007941 */ /* 0x000fea0003800000 */
.L_x_1975:
        /* <DEDUP_REMOVED lines=21> */
.L_x_1978:
[----:B------:R-:W-:Y:S05]  /*0fa0*/  BSYNC B0 ;  /* 0x0000000000007941 */ /* 0x000fea0003800000 */
.L_x_1977:
        /* <DEDUP_REMOVED lines=35> */
.L_x_1970:
        /* <DEDUP_REMOVED lines=33> */
.L_x_1979:
        /* <DEDUP_REMOVED lines=51> */
.L_x_1980:
        /* <DEDUP_REMOVED lines=132> */
.L_x_1982:
[----:B------:R-:W-:Y:S05]  /*1f60*/  BSYNC B0 ;  /* 0x0000000000007941 */ /* 0x000fea0003800000 */
.L_x_1981:
        /* <DEDUP_REMOVED lines=45> */
.L_x_1984:
[----:B------:R-:W-:Y:S05]  /*2240*/  BSYNC B0 ;  /* 0x0000000000007941 */ /* 0x000fea0003800000 */
.L_x_1983:
        /* <DEDUP_REMOVED lines=45> */
.L_x_1986:
[----:B------:R-:W-:Y:S05]  /*2520*/  BSYNC B0 ;  /* 0x0000000000007941 */ /* 0x000fea0003800000 */
.L_x_1985:
        /* <DEDUP_REMOVED lines=48> */
.L_x_1988:
[----:B------:R-:W-:Y:S05]  /*2830*/  BSYNC B0 ;  /* 0x0000000000007941 */ /* 0x000fea0003800000 */
.L_x_1987:
        /* <DEDUP_REMOVED lines=48> */
.L_x_1990:
[----:B------:R-:W-:Y:S05]  /*2b40*/  BSYNC B0 ;  /* 0x0000000000007941 */ /* 0x000fea0003800000 */
.L_x_1989:
        /* <DEDUP_REMOVED lines=42> */
.L_x_1992:
[----:B------:R-:W-:Y:S05]  /*2df0*/  BSYNC B0 ;  /* 0x0000000000007941 */ /* 0x000fea0003800000 */
.L_x_1991:
        /* <DEDUP_REMOVED lines=84> */
.L_x_1994:
[----:B-1----:R-:W-:Y:S05]  /*3340*/  BSYNC B0 ;  /* 0x0000000000007941 */ /* 0x002fea0003800000 */
.L_x_1993:
        /* <DEDUP_REMOVED lines=45> */
.L_x_1996:
[----:B------:R-:W-:Y:S05]  /*3620*/  BSYNC B0 ;  /* 0x0000000000007941 */ /* 0x000fea0003800000 */
.L_x_1995:
        /* <DEDUP_REMOVED lines=22> */
[----:B------:R-:W-:-:S02]  /*3790*/  IADD3 R211, R200, 0x10020, RZ ;  /* 0x00010020c8d37810 */ /* 0x000fc40007ffe0ff */
[----:B------:R-:W-:Y:S01]  /*37a0*/  @P1 IADD3 R211, R2, -0x20, RZ ;  /* 0xffffffe002d31810 */ /* 0x000fe20007ffe0ff */
[----:B------:R-:W4:Y:S01]  /*37b0*/  LDSM.16.M88.4 R20, [R200+0x11000] ;  /* 0x01100000c814783b */ /* 0x000f220000000200 */
[----:B------:R-:W-:Y:S02]  /*37c0*/  IMAD.MOV.U32 R2, RZ, RZ, 0x40 ;  /* 0x00000040ff027424 */ /* 0x000fe400078e00ff */
[C---:B------:R-:W-:Y:S01]  /*37d0*/  IADD3 R226, R211.reuse, 0x800, RZ ;  /* 0x00000800d3e27810 */ /* 0x040fe20007ffe0ff */
[----:B------:R-:W5:Y:S01]  /*37e0*/  LDSM.16.M88.4 R16, [R200+0x10800] ;  /* 0x01080000c810783b */ /* 0x000f620000000200 */
[C---:B------:R-:W-:Y:S02]  /*37f0*/  IADD3 R225, R211.reuse, 0x1000, RZ ;  /* 0x00001000d3e17810 */ /* 0x040fe40007ffe0ff */
[----:B------:R-:W-:Y:S01]  /*3800*/  SEL R2, R2, 0xffffffc0, !P2 ;  /* 0xffffffc002027807 */ /* 0x000fe20005000000 */
[----:B------:R-:W1:Y:S01]  /*3810*/  LDSM.16.M88.4 R44, [R200+0x11800] ;  /* 0x01180000c82c783b */ /* 0x000e620000000200 */
[----:B------:R-:W-:-:S02]  /*3820*/  IADD3 R224, R211, 0x1800, RZ ;  /* 0x00001800d3e07810 */ /* 0x000fc40007ffe0ff */
[C---:B------:R-:W-:Y:S01]  /*3830*/  IADD3 R223, R211.reuse, 0x2000, RZ ;  /* 0x00002000d3df7810 */ /* 0x040fe20007ffe0ff */
[----:B------:R-:W-:Y:S01]  /*3840*/  LDSM.16.M88.4 R40, [R211] ;  /* 0x00000000d328783b */ /* 0x000fe20000000200 */
[----:B------:R-:W-:Y:S01]  /*3850*/  IMAD.IADD R206, R200, 0x1, R2 ;  /* 0x00000001c8ce7824 */ /* 0x000fe200078e0202 */
[C---:B------:R-:W-:Y:S01]  /*3860*/  IADD3 R222, R211.reuse, 0x2800, RZ ;  /* 0x00002800d3de7810 */ /* 0x040fe20007ffe0ff */
[----:B------:R-:W-:Y:S01]  /*3870*/  IMAD.IADD R205, R2, 0x1, R211 ;  /* 0x0000000102cd7824 */ /* 0x000fe200078e02d3 */
[----:B------:R-:W-:Y:S01]  /*3880*/  LDSM.16.M88.4 R60, [R211+0x1000] ;  /* 0x00100000d33c783b */ /* 0x000fe20000000200 */
[----:B------:R-:W-:Y:S01]  /*3890*/  IMAD.U32 R2, RZ, RZ, UR31 ;  /* 0x0000001fff027e24 */ /* 0x000fe2000f8e00ff */
[C---:B------:R-:W-:Y:S02]  /*38a0*/  IADD3 R221, R211.reuse, 0x3000, RZ ;  /* 0x00003000d3dd7810 */ /* 0x040fe40007ffe0ff */
[----:B------:R-:W-:Y:S01]  /*38b0*/  LDSM.16.M88.4 R32, [R211+0x800] ;  /* 0x00080000d320783b */ /* 0x000fe20000000200 */
        /* <DEDUP_REMOVED lines=8> */
[----:B------:R-:W-:Y:S01]  /*3940*/  LDSM.16.M88.4 R88, [R206+0x11000] ;  /* 0x01100000ce58783b */ /* 0x000fe20000000200 */
[----:B------:R-:W-:Y:S02]  /*3950*/  IADD3 R100, R7, 0x20, RZ ;  /* 0x0000002007647810 */ /* 0x000fe40007ffe0ff */
[C---:B------:R-:W-:Y:S01]  /*3960*/  IADD3 R218, R211.reuse, 0x4800, RZ ;  /* 0x00004800d3da7810 */ /* 0x040fe20007ffe0ff */
[----:B--2---:R-:W-:Y:S01]  /*3970*/  HMMA.16816.F32 R48, R12, R8, RZ ;  /* 0x000000080c30723c */ /* 0x004fe200000018ff */
[----:B------:R-:W-:Y:S01]  /*3980*/  LDSM.16.M88.4 R84, [R206+0x10800] ;  /* 0x01080000ce54783b */ /* 0x000fe20000000200 */
[----:B------:R-:W-:-:S02]  /*3990*/  IADD3 R217, R211, 0x5000, RZ ;  /* 0x00005000d3d97810 */ /* 0x000fc40007ffe0ff */
[C---:B------:R-:W-:Y:S01]  /*39a0*/  IADD3 R216, R211.reuse, 0x5800, RZ ;  /* 0x00005800d3d87810 */ /* 0x040fe20007ffe0ff */
[----:B------:R-:W-:Y:S01]  /*39b0*/  LDSM.16.M88.4 R80, [R206+0x11800] ;  /* 0x01180000ce50783b */ /* 0x000fe20000000200 */
[C---:B------:R-:W-:Y:S02]  /*39c0*/  IADD3 R215, R211.reuse, 0x6000, RZ ;  /* 0x00006000d3d77810 */ /* 0x040fe40007ffe0ff */
[----:B------:R-:W-:Y:S01]  /*39d0*/  HMMA.16816.F32 R52, R12, R10, RZ ;  /* 0x0000000a0c34723c */ /* 0x000fe200000018ff */
[----:B------:R-:W2:Y:S01]  /*39e0*/  LDSM.16.M88.4 R8, [R208] ;  /* 0x00000000d008783b */ /* 0x000ea20000000200 */
[C---:B------:R-:W-:Y:S02]  /*39f0*/  IADD3 R214, R211.reuse, 0x6800, RZ ;  /* 0x00006800d3d67810 */ /* 0x040fe40007ffe0ff */
[C---:B------:R-:W-:Y:S01]  /*3a00*/  IADD3 R213, R211.reuse, 0x7000, RZ ;  /* 0x00007000d3d57810 */ /* 0x040fe20007ffe0ff */
[----:B------:R-:W-:Y:S01]  /*3a10*/  LDSM.16.M88.4 R92, [R200+0x13000] ;  /* 0x01300000c85c783b */ /* 0x000fe20000000200 */
[----:B------:R-:W-:-:S02]  /*3a20*/  IADD3 R212, R211, 0x7800, RZ ;  /* 0x00007800d3d47810 */ /* 0x000fc40007ffe0ff */
[C---:B----4-:R-:W-:Y:S01]  /*3a30*/  HMMA.16816.F32 R24, R12.reuse, R20, RZ ;  /* 0x000000140c18723c */ /* 0x050fe200000018ff */
[----:B------:R-:W-:Y:S07]  /*3a40*/  LDSM.16.M88.4 R96, [R211+0x2000] ;  /* 0x00200000d360783b */ /* 0x000fee0000000200 */
[C---:B-----5:R-:W-:Y:S08]  /*3a50*/  HMMA.16816.F32 R36, R12.reuse, R16, RZ ;  /* 0x000000100c24723c */ /* 0x060ff000000018ff */
[C---:B------:R-:W-:Y:S01]  /*3a60*/  HMMA.16816.F32 R28, R12.reuse, R18, RZ ;  /* 0x000000120c1c723c */ /* 0x040fe200000018ff */
[----:B------:R-:W4:Y:S07]  /*3a70*/  LDSM.16.M88.4 R16, [R210] ;  /* 0x00000000d210783b */ /* 0x000f2e0000000200 */
[C---:B------:R-:W-:Y:S08]  /*3a80*/  HMMA.16816.F32 R20, R12.reuse, R22, RZ ;  /* 0x000000160c14723c */ /* 0x040ff000000018ff */
[C---:B-1----:R-:W-:Y:S08]  /*3a90*/  HMMA.16816.F32 R56, R12.reuse, R44, RZ ;  /* 0x0000002c0c38723c */ /* 0x042ff000000018ff */
[----:B------:R-:W-:Y:S08]  /*3aa0*/  HMMA.16816.F32 R12, R12, R46, RZ ;  /* 0x0000002e0c0c723c */ /* 0x000ff000000018ff */
[C---:B--2---:R-:W-:Y:S08]  /*3ab0*/  HMMA.16816.F32 R48, R8.reuse, R40, R48 ;  /* 0x000000280830723c */ /* 0x044ff00000001830 */
[C---:B------:R-:W-:Y:S08]  /*3ac0*/  HMMA.16816.F32 R44, R8.reuse, R60, R24 ;  /* 0x0000003c082c723c */ /* 0x040ff00000001818 */
[C---:B------:R-:W-:Y:S08]  /*3ad0*/  HMMA.16816.F32 R68, R8.reuse, R42, R52 ;  /* 0x0000002a0844723c */ /* 0x040ff00000001834 */
[C---:B------:R-:W-:Y:S08]  /*3ae0*/  HMMA.16816.F32 R64, R8.reuse, R32, R36 ;  /* 0x000000200840723c */ /* 0x040ff00000001824 */
[C---:B------:R-:W-:Y:S01]  /*3af0*/  HMMA.16816.F32 R52, R8.reuse, R34, R28 ;  /* 0x000000220834723c */ /* 0x040fe2000000181c */
[----:B------:R-:W-:Y:S07]  /*3b00*/  LDSM.16.M88.4 R28, [R205] ;  /* 0x00000000cd1c783b */ /* 0x000fee0000000200 */
[C---:B------:R-:W-:Y:S01]  /*3b10*/  HMMA.16816.F32 R32, R8.reuse, R74, R12 ;  /* 0x0000004a0820723c */ /* 0x040fe2000000180c */
[----:B------:R-:W1:Y:S07]  /*3b20*/  LDSM.16.M88.4 R12, [R209] ;  /* 0x00000000d10c783b */ /* 0x000e6e0000000200 */
[C---:B------:R-:W-:Y:S01]  /*3b30*/  HMMA.16816.F32 R40, R8.reuse, R62, R20 ;  /* 0x0000003e0828723c */ /* 0x040fe20000001814 */
[----:B------:R-:W-:Y:S07]  /*3b40*/  LDSM.16.M88.4 R60, [R205+0x1000] ;  /* 0x00100000cd3c783b */ /* 0x000fee0000000200 */
[----:B------:R-:W-:Y:S01]  /*3b50*/  HMMA.16816.F32 R36, R8, R72, R56 ;  /* 0x000000480824723c */ /* 0x000fe20000001838 */
[----:B------:R-:W-:Y:S07]  /*3b60*/  LDSM.16.M88.4 R8, [R207+0x4000] ;  /* 0x00400000cf08783b */ /* 0x000fee0000000200 */
[C---:B----4-:R-:W-:Y:S08]  /*3b70*/  HMMA.16816.F32 R24, R16.reuse, R76, R48 ;  /* 0x0000004c1018723c */ /* 0x050ff00000001830 */
[C---:B------:R-:W-:Y:S01]  /*3b80*/  HMMA.16816.F32 R72, R16.reuse, R88, R44 ;  /* 0x000000581048723c */ /* 0x040fe2000000182c */
[----:B------:R-:W2:Y:S07]  /*3b90*/  LDSM.16.M88.4 R44, [R205+0x800] ;  /* 0x00080000cd2c783b */ /* 0x000eae0000000200 */
[C---:B------:R-:W-:Y:S01]  /*3ba0*/  HMMA.16816.F32 R20, R16.reuse, R78, R68 ;  /* 0x0000004e1014723c */ /* 0x040fe20000001844 */
[----:B------:R-:W4:Y:S07]  /*3bb0*/  LDSM.16.M88.4 R76, [R205+0x1800] ;  /* 0x00180000cd4c783b */ /* 0x000f2e0000000200 */
[C---:B------:R-:W-:Y:S08]  /*3bc0*/  HMMA.16816.F32 R56, R16.reuse, R84, R64 ;  /* 0x000000541038723c */ /* 0x040ff00000001840 */
[C---:B------:R-:W-:Y:S01]  /*3bd0*/  HMMA.16816.F32 R52, R16.reuse, R86, R52 ;  /* 0x000000561034723c */ /* 0x040fe20000001834 */
[----:B------:R-:W5:Y:S07]  /*3be0*/  LDSM.16.M88.4 R84, [R200+0x12000] ;  /* 0x01200000c854783b */ /* 0x000f6e0000000200 */
[C---:B------:R-:W-:Y:S01]  /*3bf0*/  HMMA.16816.F32 R68, R16.reuse, R90, R40 ;  /* 0x0000005a1044723c */ /* 0x040fe20000001828 */
[----:B------:R-:W-:Y:S07]  /*3c00*/  LDSM.16.M88.4 R88, [R200+0x13800] ;  /* 0x01380000c858783b */ /* 0x000fee0000000200 */
[C---:B------:R-:W-:Y:S08]  /*3c10*/  HMMA.16816.F32 R64, R16.reuse, R80, R36 ;  /* 0x000000501040723c */ /* 0x040ff00000001824 */
[----:B------:R-:W-:Y:S01]  /*3c20*/  HMMA.16816.F32 R48, R16, R82, R32 ;  /* 0x000000521030723c */ /* 0x000fe20000001820 */
[----:B------:R-:W3:Y:S04]  /*3c30*/  LDSM.16.M88.4 R80, [R200+0x12800] ;  /* 0x01280000c850783b */ /* 0x000ee80000000200 */
[----:B------:R-:W3:Y:S03]  /*3c40*/  LDSM.16.M88.4 R16, [R208+0x4000] ;  /* 0x00400000d010783b */ /* 0x000ee60000000200 */
[C---:B-1----:R-:W-:Y:S08]  /*3c50*/  HMMA.16816.F32 R40, R12.reuse, R28, R24 ;  /* 0x0000001c0c28723c */ /* 0x042ff00000001818 */
[C---:B------:R-:W-:Y:S08]  /*3c60*/  HMMA.16816.F32 R32, R12.reuse, R30, R20 ;  /* 0x0000001e0c20723c */ /* 0x040ff00000001814 */
[C---:B--2---:R-:W-:Y:S01]  /*3c70*/  HMMA.16816.F32 R28, R12.reuse, R44, R56 ;  /* 0x0000002c0c1c723c */ /* 0x044fe20000001838 */
[----:B------:R-:W1:Y:S07]  /*3c80*/  LDSM.16.M88.4 R56, [R211+0x2800] ;  /* 0x00280000d338783b */ /* 0x000e6e0000000200 */
[C---:B------:R-:W-:Y:S08]  /*3c90*/  HMMA.16816.F32 R24, R12.reuse, R46, R52 ;  /* 0x0000002e0c18723c */ /* 0x040ff00000001834 */
[C---:B------:R-:W-:Y:S01]  /*3ca0*/  HMMA.16816.F32 R20, R12.reuse, R60, R72 ;  /* 0x0000003c0c14723c */ /* 0x040fe20000001848 */
[----:B------:R-:W-:Y:S07]  /*3cb0*/  LDSM.16.M88.4 R72, [R206+0x12800] ;  /* 0x01280000ce48783b */ /* 0x000fee0000000200 */
[C---:B------:R-:W-:Y:S01]  /*3cc0*/  HMMA.16816.F32 R36, R12.reuse, R62, R68 ;  /* 0x0000003e0c24723c */ /* 0x040fe20000001844 */
[----:B------:R-:W-:Y:S07]  /*3cd0*/  LDSM.16.M88.4 R68, [R206+0x13800] ;  /* 0x01380000ce44783b */ /* 0x000fee0000000200 */
[C---:B----4-:R-:W-:Y:S01]  /*3ce0*/  HMMA.16816.F32 R44, R12.reuse, R76, R64 ;  /* 0x0000004c0c2c723c */ /* 0x050fe20000001840 */
[----:B------:R-:W2:Y:S07]  /*3cf0*/  LDSM.16.M88.4 R64, [R211+0x3000] ;  /* 0x00300000d340783b */ /* 0x000eae0000000200 */
[----:B------:R-:W-:Y:S01]  /*3d00*/  HMMA.16816.F32 R12, R12, R78, R48 ;  /* 0x0000004e0c0c723c */ /* 0x000fe20000001830 */
[----:B------:R-:W4:Y:S07]  /*3d10*/  LDSM.16.M88.4 R76, [R211+0x3800] ;  /* 0x00380000d34c783b */ /* 0x000f2e0000000200 */
[C---:B-----5:R-:W-:Y:S08]  /*3d20*/  HMMA.16816.F32 R40, R8.reuse, R84, R40 ;  /* 0x000000540828723c */ /* 0x060ff00000001828 */
[C---:B------:R-:W-:Y:S01]  /*3d30*/  HMMA.16816.F32 R52, R8.reuse, R86, R32 ;  /* 0x000000560834723c */ /* 0x040fe20000001820 */
[----:B------:R-:W-:Y:S07]  /*3d40*/  LDSM.16.M88.4 R84, [R205+0x2000] ;  /* 0x00200000cd54783b */ /* 0x000fee0000000200 */
[C---:B---3--:R-:W-:Y:S08]  /*3d50*/  HMMA.16816.F32 R60, R8.reuse, R80, R28 ;  /* 0x00000050083c723c */ /* 0x048ff0000000181c */
[C---:B------:R-:W-:Y:S01]  /*3d60*/  HMMA.16816.F32 R48, R8.reuse, R82, R24 ;  /* 0x000000520830723c */ /* 0x040fe20000001818 */
[----:B------:R-:W-:Y:S07]  /*3d70*/  LDSM.16.M88.4 R80, [R205+0x2800] ;  /* 0x00280000cd50783b */ /* 0x000fee0000000200 */
[C---:B------:R-:W-:Y:S07]  /*3d80*/  HMMA.16816.F32 R32, R8.reuse, R92, R20 ;  /* 0x0000005c0820723c */ /* 0x040fee0000001814 */
[C---:B------:R-:W-:Y:S01]  /*3d90*/  IADD3 R93, R7.reuse, 0x19, RZ ;  /* 0x00000019075d7810 */ /* 0x040fe20007ffe0ff */
[----:B------:R-:W-:Y:S01]  /*3da0*/  HMMA.16816.F32 R28, R8, R94, R36 ;  /* 0x0000005e081c723c */ /* 0x000fe20000001824 */
[----:B------:R-:W-:-:S06]  /*3db0*/  IADD3 R92, R7, 0x21, RZ ;  /* 0x00000021075c7810 */ /* 0x000fcc0007ffe0ff */
[C---:B------:R-:W-:Y:S01]  /*3dc0*/  IADD3 R95, R7.reuse, 0x9, RZ ;  /* 0x00000009075f7810 */ /* 0x040fe20007ffe0ff */
[----:B------:R-:W-:Y:S01]  /*3dd0*/  HMMA.16816.F32 R20, R8, R90, R12 ;  /* 0x0000005a0814723c */ /* 0x000fe2000000180c */
[----:B------:R-:W-:Y:S01]  /*3de0*/  LDSM.16.M88.4 R12, [R210+0x4000] ;  /* 0x00400000d20c783b */ /* 0x000fe20000000200 */
[----:B------:R-:W-:-:S06]  /*3df0*/  IADD3 R94, R7, 0x11, RZ ;  /* 0x00000011075e7810 */ /* 0x000fcc0007ffe0ff */
[----:B------:R-:W-:Y:S01]  /*3e00*/  HMMA.16816.F32 R36, R16, R96, R40 ;  /* 0x000000601024723c */ /* 0x000fe20000001828 */
[----:B------:R-:W3:Y:S06]  /*3e10*/  LDSM.16.M88.4 R40, [R206+0x12000] ;  /* 0x01200000ce28783b */ /* 0x000eec0000000200 */
[C---:B------:R-:W-:Y:S01]  /*3e20*/  IADD3 R97, R7.reuse, 0x30, RZ ;  /* 0x0000003007617810 */ /* 0x040fe20007ffe0ff */
[----:B------:R-:W-:Y:S01]  /*3e30*/  HMMA.16816.F32 R24, R8, R88, R44 ;  /* 0x000000580818723c */ /* 0x000fe2000000182c */
[----:B------:R-:W5:Y:S01]  /*3e40*/  LDSM.16.M88.4 R88, [R206+0x13000] ;  /* 0x01300000ce58783b */ /* 0x000f620000000200 */
[----:B------:R-:W-:-:S03]  /*3e50*/  IADD3 R96, R7, 0x31, RZ ;  /* 0x0000003107607810 */ /* 0x000fc60007ffe0ff */
[----:B------:R-:W3:Y:S03]  /*3e60*/  LDSM.16.M88.4 R8, [R209+0x4000] ;  /* 0x00400000d108783b */ /* 0x000ee60000000200 */
[C---:B------:R-:W-:Y:S07]  /*3e70*/  HMMA.16816.F32 R44, R16.reuse, R98, R52 ;  /* 0x00000062102c723c */ /* 0x040fee0000001834 */
[C---:B------:R-:W-:Y:S01]  /*3e80*/  IADD3 R99, R7.reuse, 0x28, RZ ;  /* 0x0000002807637810 */ /* 0x040fe20007ffe0ff */
[----:B-1----:R-:W-:Y:S01]  /*3e90*/  HMMA.16816.F32 R60, R16, R56, R60 ;  /* 0x00000038103c723c */ /* 0x002fe2000000183c */
[----:B------:R-:W-:-:S07]  /*3ea0*/  IADD3 R98, R7, 0x29, RZ ;  /* 0x0000002907627810 */ /* 0x000fce0007ffe0ff */
[C---:B------:R-:W-:Y:S08]  /*3eb0*/  HMMA.16816.F32 R56, R16.reuse, R58, R48 ;  /* 0x0000003a1038723c */ /* 0x040ff00000001830 */
[C---:B--2---:R-:W-:Y:S08]  /*3ec0*/  HMMA.16816.F32 R52, R16.reuse, R64, R32 ;  /* 0x000000401034723c */ /* 0x044ff00000001820 */
[C---:B------:R-:W-:Y:S08]  /*3ed0*/  HMMA.16816.F32 R48, R16.reuse, R66, R28 ;  /* 0x000000421030723c */ /* 0x040ff0000000181c */
[C---:B----4-:R-:W-:Y:S08]  /*3ee0*/  HMMA.16816.F32 R64, R16.reuse, R76, R24 ;  /* 0x0000004c1040723c */ /* 0x050ff00000001818 */
[----:B------:R-:W-:Y:S01]  /*3ef0*/  HMMA.16816.F32 R32, R16, R78, R20 ;  /* 0x0000004e1020723c */ /* 0x000fe20000001814 */
[----:B------:R-:W1:Y:S04]  /*3f00*/  LDSM.16.M88.4 R76, [R205+0x3000] ;  /* 0x00300000cd4c783b */ /* 0x000e680000000200 */
[----:B------:R-:W-:Y:S03]  /*3f10*/  LDSM.16.M88.4 R16, [R207+0x8000] ;  /* 0x00800000cf10783b */ /* 0x000fe60000000200 */
[C---:B---3--:R-:W-:Y:S08]  /*3f20*/  HMMA.16816.F32 R28, R12.reuse, R40, R36 ;  /* 0x000000280c1c723c */ /* 0x048ff00000001824 */
[C---:B------:R-:W-:Y:S08]  /*3f30*/  HMMA.16816.F32 R24, R12.reuse, R42, R44 ;  /* 0x0000002a0c18723c */ /* 0x040ff0000000182c */
[C---:B------:R-:W-:Y:S01]  /*3f40*/  HMMA.16816.F32 R20, R12.reuse, R72, R60 ;  /* 0x000000480c14723c */ /* 0x040fe2000000183c */
[----:B------:R-:W2:Y:S07]  /*3f50*/  LDSM.16.M88.4 R60, [R205+0x3800] ;  /* 0x00380000cd3c783b */ /* 0x000eae0000000200 */
[C---:B-----5:R-:W-:Y:S08]  /*3f60*/  HMMA.16816.F32 R52, R12.reuse, R88, R52 ;  /* 0x000000580c34723c */ /* 0x060ff00000001834 */
[C---:B------:R-:W-:Y:S01]  /*3f70*/  HMMA.16816.F32 R48, R12.reuse, R90, R48 ;  /* 0x0000005a0c30723c */ /* 0x040fe20000001830 */
[----:B------:R-:W3:Y:S07]  /*3f80*/  LDSM.16.M88.4 R88, [R200+0x14000] ;  /* 0x01400000c858783b */ /* 0x000eee0000000200 */
[C---:B------:R-:W-:Y:S08]  /*3f90*/  HMMA.16816.F32 R40, R12.reuse, R74, R56 ;  /* 0x0000004a0c28723c */ /* 0x040ff00000001838 */
[C---:B------:R-:W-:Y:S01]  /*3fa0*/  HMMA.16816.F32 R56, R12.reuse, R68, R64 ;  /* 0x000000440c38723c */ /* 0x040fe20000001840 */
[----:B------:R-:W4:Y:S07]  /*3fb0*/  LDSM.16.M88.4 R64, [R200+0x15000] ;  /* 0x01500000c840783b */ /* 0x000f2e0000000200 */
[----:B------:R-:W-:Y:S01]  /*3fc0*/  HMMA.16816.F32 R44, R12, R70, R32 ;  /* 0x000000460c2c723c */ /* 0x000fe20000001820 */
[----:B------:R-:W-:Y:S07]  /*3fd0*/  LDSM.16.M88.4 R68, [R200+0x14800] ;  /* 0x01480000c844783b */ /* 0x000fee0000000200 */
[C---:B------:R-:W-:Y:S08]  /*3fe0*/  HMMA.16816.F32 R36, R8.reuse, R84, R28 ;  /* 0x000000540824723c */ /* 0x040ff0000000181c */
[C---:B------:R-:W-:Y:S01]  /*3ff0*/  HMMA.16816.F32 R32, R8.reuse, R86, R24 ;  /* 0x000000560820723c */ /* 0x040fe20000001818 */
[----:B------:R-:W5:Y:S07]  /*4000*/  LDSM.16.M88.4 R84, [R200+0x15800] ;  /* 0x01580000c854783b */ /* 0x000f6e0000000200 */
[C---:B-1----:R-:W-:Y:S08]  /*4010*/  HMMA.16816.F32 R12, R8.reuse, R78, R48 ;  /* 0x0000004e080c723c */ /* 0x042ff00000001830 */
[C---:B------:R-:W-:Y:S08]  /*4020*/  HMMA.16816.F32 R28, R8.reuse, R80, R20 ;  /* 0x00000050081c723c */ /* 0x040ff00000001814 */
[C---:B--2---:R-:W-:Y:S08]  /*4030*/  HMMA.16816.F32 R72, R8.reuse, R60, R56 ;  /* 0x0000003c0848723c */ /* 0x044ff00000001838 */
[C---:B------:R-:W-:Y:S01]  /*4040*/  HMMA.16816.F32 R24, R8.reuse, R82, R40 ;  /* 0x000000520818723c */ /* 0x040fe20000001828 */
[----:B------:R-:W-:Y:S07]  /*4050*/  LDSM.16.M88.4 R80, [R211+0x5000] ;  /* 0x00500000d350783b */ /* 0x000fee0000000200 */
[C---:B------:R-:W-:Y:S01]  /*4060*/  HMMA.16816.F32 R20, R8.reuse, R76, R52 ;  /* 0x0000004c0814723c */ /* 0x040fe20000001834 */
[----:B------:R-:W-:Y:S07]  /*4070*/  LDSM.16.M88.4 R76, [R211+0x4800] ;  /* 0x00480000d34c783b */ /* 0x000fee0000000200 */
[----:B------:R-:W-:Y:S01]  /*4080*/  HMMA.16816.F32 R56, R8, R62, R44 ;  /* 0x0000003e0838723c */ /* 0x000fe2000000182c */
[----:B------:R-:W-:Y:S04]  /*4090*/  LDSM.16.M88.4 R8, [R208+0x8000] ;  /* 0x00800000d008783b */ /* 0x000fe80000000200 */
[----:B------:R-:W1:Y:S03]  /*40a0*/  LDSM.16.M88.4 R60, [R211+0x4000] ;  /* 0x00400000d33c783b */ /* 0x000e660000000200 */
[C---:B---3--:R-:W-:Y:S08]  /*40b0*/  HMMA.16816.F32 R52, R16.reuse, R88, R36 ;  /* 0x000000581034723c */ /* 0x048ff00000001824 */
[C---:B------:R-:W-:Y:S01]  /*40c0*/  HMMA.16816.F32 R48, R16.reuse, R90, R32 ;  /* 0x0000005a1030723c */ /* 0x040fe20000001820 */
[----:B------:R-:W2:Y:S07]  /*40d0*/  LDSM.16.M88.4 R88, [R211+0x5800] ;  /* 0x00580000d358783b */ /* 0x000eae0000000200 */
[C---:B----4-:R-:W-:Y:S01]  /*40e0*/  HMMA.16816.F32 R36, R16.reuse, R66, R12 ;  /* 0x000000421024723c */ /* 0x050fe2000000180c */
[----:B------:R-:W-:Y:S07]  /*40f0*/  LDSM.16.M88.4 R12, [R210+0x8000] ;  /* 0x00800000d20c783b */ /* 0x000fee0000000200 */
[C---:B-----5:R-:W-:Y:S07]  /*4100*/  HMMA.16816.F32 R32, R16.reuse, R84, R72 ;  /* 0x000000541020723c */ /* 0x060fee0000001848 */
[----:B------:R-:W-:Y:S01]  /*4110*/  IMAD.IADD R85, R101, 0x1, R5 ;  /* 0x0000000165557824 */ /* 0x000fe200078e0205 */
[----:B------:R-:W-:Y:S01]  /*4120*/  HMMA.16816.F32 R28, R16, R68, R28 ;  /* 0x00000044101c723c */ /* 0x000fe2000000181c */
[----:B------:R-:W-:-:S03]  /*4130*/  IADD3 R101, R7, 0x1, RZ ;  /* 0x0000000107657810 */ /* 0x000fc60007ffe0ff */
[C---:B------:R-:W-:Y:S02]  /*4140*/  IADD3 R229, R85.reuse, UR4, RZ ;  /* 0x0000000455e57c10 */ /* 0x040fe4000fffe0ff */
[----:B------:R-:W-:Y:S02]  /*4150*/  IADD3 R84, R85, 0x8, RZ ;  /* 0x0000000855547810 */ /* 0x000fe40007ffe0ff */
[C---:B------:R-:W-:Y:S01]  /*4160*/  HMMA.16816.F32 R40, R16.reuse, R64, R20 ;  /* 0x000000401028723c */ /* 0x040fe20000001814 */
[----:B------:R-:W3:Y:S01]  /*4170*/  LDSM.16.M88.4 R64, [R206+0x14000] ;  /* 0x01400000ce40783b */ /* 0x000ee20000000200 */
[C---:B------:R-:W-:Y:S01]  /*4180*/  IMAD.IADD R2, R229.reuse, 0x1, -R7 ;  /* 0x00000001e5027824 */ /* 0x040fe200078e0a07 */
[----:B------:R-:W-:Y:S01]  /*4190*/  IADD3 R228, R84, UR4, RZ ;  /* 0x0000000454e47c10 */ /* 0x000fe2000fffe0ff */
[----:B------:R-:W-:Y:S01]  /*41a0*/  IMAD.IADD R6, R229, 0x1, -R101 ;  /* 0x00000001e5067824 */ /* 0x000fe200078e0a65 */
[----:B------:R-:W-:Y:S02]  /*41b0*/  ULDC UR4, c[0x0][0x2e8] ;  /* 0x0000ba0000047ab9 */ /* 0x000fe40000000800 */
[----:B------:R-:W-:Y:S01]  /*41c0*/  IABS R2, R2 ;  /* 0x0000000200027213 */ /* 0x000fe20000000000 */
[----:B------:R-:W-:Y:S01]  /*41d0*/  HMMA.16816.F32 R44, R16, R70, R24 ;  /* 0x00000046102c723c */ /* 0x000fe20000001818 */
[----:B------:R-:W4:Y:S01]  /*41e0*/  LDSM.16.M88.4 R68, [R206+0x14800] ;  /* 0x01480000ce44783b */ /* 0x000f220000000200 */
[----:B------:R-:W-:-:S02]  /*41f0*/  UIADD3 UR4, UR5, UR4, URZ ;  /* 0x0000000405047290 */ /* 0x000fc4000fffe03f */
[----:B------:R-:W-:Y:S01]  /*4200*/  IMAD.MOV.U32 R5, RZ, RZ, R2 ;  /* 0x000000ffff057224 */ /* 0x000fe200078e0002 */
[----:B------:R-:W-:Y:S01]  /*4210*/  IABS R2, R6 ;  /* 0x0000000600027213 */ /* 0x000fe20000000000 */
[----:B------:R-:W-:Y:S02]  /*4220*/  IMAD.IADD R6, R229, 0x1, -R104 ;  /* 0x00000001e5067824 */ /* 0x000fe400078e0a68 */
[----:B------:R-:W-:Y:S01]  /*4230*/  HMMA.16816.F32 R16, R16, R86, R56 ;  /* 0x000000561010723c */ /* 0x000fe20000001838 */
[----:B------:R5:W-:Y:S06]  /*4240*/  I2F R131, R5 ;  /* 0x0000000500837306 */ /* 0x000bec0000201400 */
[C---:B------:R-:W-:Y:S01]  /*4250*/  IADD3 R87, R7.reuse, 0x38, RZ ;  /* 0x0000003807577810 */ /* 0x040fe20007ffe0ff */
[----:B-1----:R-:W-:Y:S01]  /*4260*/  HMMA.16816.F32 R20, R8, R60, R52 ;  /* 0x0000003c0814723c */ /* 0x002fe20000001834 */
[----:B------:R-:W-:-:S07]  /*4270*/  IADD3 R86, R7, 0x39, RZ ;  /* 0x0000003907567810 */ /* 0x000fce0007ffe0ff */
[C---:B------:R-:W-:Y:S01]  /*4280*/  HMMA.16816.F32 R56, R8.reuse, R82, R36 ;  /* 0x000000520838723c */ /* 0x040fe20000001824 */
[----:B------:R-:W1:Y:S01]  /*4290*/  LDSM.16.M88.4 R36, [R206+0x15000] ;  /* 0x01500000ce24783b */ /* 0x000e620000000200 */
[----:B-----5:R-:W-:Y:S01]  /*42a0*/  IMAD.MOV.U32 R5, RZ, RZ, R2 ;  /* 0x000000ffff057224 */ /* 0x020fe200078e0002 */
[----:B------:R-:W-:Y:S01]  /*42b0*/  IABS R2, R6 ;  /* 0x0000000600027213 */ /* 0x000fe20000000000 */
[----:B------:R-:W-:Y:S02]  /*42c0*/  IMAD.IADD R6, R229, 0x1, -R95 ;  /* 0x00000001e5067824 */ /* 0x000fe400078e0a5f */
[----:B------:R5:W-:Y:S02]  /*42d0*/  I2F R133, R5 ;  /* 0x0000000500857306 */ /* 0x000be40000201400 */
[C---:B------:R-:W-:Y:S08]  /*42e0*/  HMMA.16816.F32 R24, R8.reuse, R62, R48 ;  /* 0x0000003e0818723c */ /* 0x040ff00000001830 */
[----:B--2---:R-:W-:Y:S01]  /*42f0*/  HMMA.16816.F32 R52, R8, R88, R32 ;  /* 0x000000580834723c */ /* 0x004fe20000001820 */
[----:B------:R-:W2:Y:S01]  /*4300*/  LDSM.16.M88.4 R32, [R206+0x15800] ;  /* 0x01580000ce20783b */ /* 0x000ea20000000200 */
[----:B-----5:R-:W-:Y:S01]  /*4310*/  IMAD.MOV.U32 R5, RZ, RZ, R2 ;  /* 0x000000ffff057224 */ /* 0x020fe200078e0002 */
[----:B------:R-:W-:-:S05]  /*4320*/  IABS R2, R6 ;  /* 0x0000000600027213 */ /* 0x000fca0000000000 */
[C---:B------:R-:W-:Y:S01]  /*4330*/  HMMA.16816.F32 R28, R8.reuse, R76, R28 ;  /* 0x0000004c081c723c */ /* 0x040fe2000000181c */
[C---:B------:R-:W-:Y:S01]  /*4340*/  IMAD.IADD R6, R229.reuse, 0x1, -R103 ;  /* 0x00000001e5067824 */ /* 0x040fe200078e0a67 */
[----:B------:R5:W-:Y:S06]  /*4350*/  I2F R123, R5 ;  /* 0x00000005007b7306 */ /* 0x000bec0000201400 */
[C---:B------:R-:W-:Y:S08]  /*4360*/  HMMA.16816.F32 R44, R8.reuse, R78, R44 ;  /* 0x0000004e082c723c */ /* 0x040ff0000000182c */
[----:B------:R-:W-:Y:S01]  /*4370*/  HMMA.16816.F32 R40, R8, R80, R40 ;  /* 0x000000500828723c */ /* 0x000fe20000001828 */
[----:B-----5:R-:W-:Y:S01]  /*4380*/  IMAD.MOV.U32 R5, RZ, RZ, R2 ;  /* 0x000000ffff057224 */ /* 0x020fe200078e0002 */
[----:B------:R-:W-:Y:S01]  /*4390*/  IABS R2, R6 ;  /* 0x0000000600027213 */ /* 0x000fe20000000000 */
[----:B------:R-:W-:-:S02]  /*43a0*/  IMAD.IADD R6, R229, 0x1, -R93 ;  /* 0x00000001e5067824 */ /* 0x000fc400078e0a5d */
[----:B------:R5:W-:Y:S03]  /*43b0*/  I2F R132, R5 ;  /* 0x0000000500847306 */ /* 0x000be60000201400 */
[----:B------:R-:W-:Y:S01]  /*43c0*/  HMMA.16816.F32 R48, R8, R90, R16 ;  /* 0x0000005a0830723c */ /* 0x000fe20000001810 */
[----:B------:R-:W-:Y:S04]  /*43d0*/  LDSM.16.M88.4 R8, [R209+0x8000] ;  /* 0x00800000d108783b */ /* 0x000fe80000000200 */
[----:B------:R-:W2:Y:S01]  /*43e0*/  LDSM.16.M88.4 R16, [R205+0x4000] ;  /* 0x00400000cd10783b */ /* 0x000ea20000000200 */
[----:B------:R1:W-:Y:S02]  /*43f0*/  I2F R122, R2 ;  /* 0x00000002007a7306 */ /* 0x0003e40000201400 */
[----:B---3--:R-:W-:Y:S01]  /*4400*/  HMMA.16816.F32 R60, R12, R64, R20 ;  /* 0x000000400c3c723c */ /* 0x008fe20000001814 */
[----:B------:R-:W3:Y:S01]  /*4410*/  LDSM.16.M88.4 R20, [R205+0x4800] ;  /* 0x00480000cd14783b */ /* 0x000ee20000000200 */
[----:B-----5:R-:W-:-:S06]  /*4420*/  IMAD.IADD R5, R229, 0x1, -R94 ;  /* 0x00000001e5057824 */ /* 0x020fcc00078e0a5e */
[----:B------:R-:W-:Y:S01]  /*4430*/  HMMA.16816.F32 R24, R12, R66, R24 ;  /* 0x000000420c18723c */ /* 0x000fe20000001818 */
[----:B------:R-:W-:Y:S01]  /*4440*/  IABS R5, R5 ;  /* 0x0000000500057213 */ /* 0x000fe20000000000 */
[----:B-1----:R-:W-:-:S03]  /*4450*/  IMAD.IADD R2, R229, 0x1, -R102 ;  /* 0x00000001e5027824 */ /* 0x002fc600078e0a66 */
[----:B------:R1:W-:Y:S03]  /*4460*/  I2F R121, R5 ;  /* 0x0000000500797306 */ /* 0x0003e60000201400 */
[----:B----4-:R-:W-:Y:S01]  /*4470*/  HMMA.16816.F32 R64, R12, R68, R28 ;  /* 0x000000440c40723c */ /* 0x010fe2000000181c */
[----:B------:R-:W4:Y:S01]  /*4480*/  LDSM.16.M88.4 R28, [R205+0x5000] ;  /* 0x00500000cd1c783b */ /* 0x000f220000000200 */
[----:B------:R-:W-:-:S06]  /*4490*/  IABS R2, R2 ;  /* 0x0000000200027213 */ /* 0x000fcc0000000000 */
[----:B------:R-:W-:Y:S01]  /*44a0*/  HMMA.16816.F32 R44, R12, R70, R44 ;  /* 0x000000460c2c723c */ /* 0x000fe2000000182c */
[----:B-1----:R-:W-:-:S07]  /*44b0*/  IMAD.MOV.U32 R5, RZ, RZ, R2 ;  /* 0x000000ffff057224 */ /* 0x002fce00078e0002 */
[C---:B------:R-:W-:Y:S01]  /*44c0*/  HMMA.16816.F32 R68, R12.reuse, R36, R40 ;  /* 0x000000240c44723c */ /* 0x040fe20000001828 */
[----:B------:R-:W-:Y:S01]  /*44d0*/  IABS R2, R6 ;  /* 0x0000000600027213 */ /* 0x000fe20000000000 */
[C---:B------:R-:W-:Y:S01]  /*44e0*/  IMAD.IADD R6, R229.reuse, 0x1, -R100 ;  /* 0x00000001e5067824 */ /* 0x040fe200078e0a64 */
[----:B------:R1:W-:Y:S05]  /*44f0*/  I2F R120, R5 ;  /* 0x0000000500787306 */ /* 0x0003ea0000201400 */
[C---:B------:R-:W-:Y:S08]  /*4500*/  HMMA.16816.F32 R40, R12.reuse, R38, R56 ;  /* 0x000000260c28723c */ /* 0x040ff00000001838 */
[----:B--2---:R-:W-:Y:S01]  /*4510*/  HMMA.16816.F32 R36, R12, R32, R52 ;  /* 0x000000200c24723c */ /* 0x004fe20000001834 */
[----:B-1----:R-:W-:Y:S01]  /*4520*/  IMAD.MOV.U32 R5, RZ, RZ, R2 ;  /* 0x000000ffff057224 */ /* 0x002fe200078e0002 */
[----:B------:R-:W-:Y:S01]  /*4530*/  IABS R2, R6 ;  /* 0x0000000600027213 */ /* 0x000fe20000000000 */
[----:B------:R-:W-:-:S02]  /*4540*/  IMAD.IADD R6, R229, 0x1, -R98 ;  /* 0x00000001e5067824 */ /* 0x000fc400078e0a62 */
[----:B------:R1:W-:Y:S03]  /*4550*/  I2F R130, R5 ;  /* 0x0000000500827306 */ /* 0x0003e60000201400 */
[----:B------:R-:W-:Y:S01]  /*4560*/  HMMA.16816.F32 R32, R12, R34, R48 ;  /* 0x000000220c20723c */ /* 0x000fe20000001830 */
[----:B------:R-:W2:Y:S04]  /*4570*/  LDSM.16.M88.4 R12, [R205+0x5800] ;  /* 0x00580000cd0c783b */ /* 0x000ea80000000200 */
[----:B------:R5:W-:Y:S03]  /*4580*/  I2F R129, R2 ;  /* 0x0000000200817306 */ /* 0x000be60000201400 */
[----:B------:R-:W-:Y:S01]  /*4590*/  HMMA.16816.F32 R48, R8, R18, R24 ;  /* 0x000000120830723c */ /* 0x000fe20000001818 */
[----:B------:R-:W-:Y:S01]  /*45a0*/  LDSM.16.M88.4 R24, [R200+0x16000] ;  /* 0x01600000c818783b */ /* 0x000fe20000000200 */
[----:B-1----:R-:W-:-:S06]  /*45b0*/  IMAD.IADD R5, R229, 0x1, -R92 ;  /* 0x00000001e5057824 */ /* 0x002fcc00078e0a5c */
[----:B---3--:R-:W-:Y:S01]  /*45c0*/  HMMA.16816.F32 R56, R8, R20, R64 ;  /* 0x000000140838723c */ /* 0x008fe20000001840 */
[----:B------:R-:W-:Y:S01]  /*45d0*/  IABS R5, R5 ;  /* 0x0000000500057213 */ /* 0x000fe20000000000 */
[----:B-----5:R-:W-:-:S06]  /*45e0*/  IMAD.IADD R2, R229, 0x1, -R99 ;  /* 0x00000001e5027824 */ /* 0x020fcc00078e0a63 */
[----:B------:R-:W-:Y:S01]  /*45f0*/  HMMA.16816.F32 R44, R8, R22, R44 ;  /* 0x00000016082c723c */ /* 0x000fe2000000182c */
[----:B------:R-:W1:Y:S01]  /*4600*/  LDSM.16.M88.4 R20, [R207+0xc000] ;  /* 0x00c00000cf14783b */ /* 0x000e620000000200 */
[----:B------:R3:W-:Y:S01]  /*4610*/  I2F R128, R5 ;  /* 0x0000000500807306 */ /* 0x0007e20000201400 */
[----:B------:R-:W-:-:S05]  /*4620*/  IABS R2, R2 ;  /* 0x0000000200027213 */ /* 0x000fca0000000000 */
[C---:B----4-:R-:W-:Y:S01]  /*4630*/  HMMA.16816.F32 R64, R8.reuse, R30, R40 ;  /* 0x0000001e0840723c */ /* 0x050fe20000001828 */
[----:B------:R-:W4:Y:S07]  /*4640*/  LDSM.16.M88.4 R40, [R200+0x16800] ;  /* 0x01680000c828783b */ /* 0x000f2e0000000200 */
[----:B------:R-:W-:Y:S01]  /*4650*/  HMMA.16816.F32 R60, R8, R16, R60 ;  /* 0x00000010083c723c */ /* 0x000fe2000000183c */
[----:B------:R-:W-:Y:S01]  /*4660*/  LDSM.16.M88.4 R16, [R208+0xc000] ;  /* 0x00c00000d010783b */ /* 0x000fe20000000200 */
[----:B---3--:R-:W-:Y:S01]  /*4670*/  IMAD.MOV.U32 R5, RZ, RZ, R2 ;  /* 0x000000ffff057224 */ /* 0x008fe200078e0002 */
[----:B------:R-:W-:Y:S01]  /*4680*/  IABS R2, R6 ;  /* 0x0000000600027213 */ /* 0x000fe20000000000 */
[----:B------:R-:W-:-:S02]  /*4690*/  IMAD.IADD R6, R229, 0x1, -R97 ;  /* 0x00000001e5067824 */ /* 0x000fc400078e0a61 */
[----:B------:R3:W-:Y:S02]  /*46a0*/  I2F R126, R5 ;  /* 0x00000005007e7306 */ /* 0x0007e40000201400 */
[C---:B------:R-:W-:Y:S01]  /*46b0*/  HMMA.16816.F32 R52, R8.reuse, R28, R68 ;  /* 0x0000001c0834723c */ /* 0x040fe20000001844 */
[----:B------:R-:W-:Y:S07]  /*46c0*/  LDSM.16.M88.4 R28, [R200+0x17000] ;  /* 0x01700000c81c783b */ /* 0x000fee0000000200 */
[----:B--2---:R-:W-:Y:S01]  /*46d0*/  HMMA.16816.F32 R68, R8, R12, R36 ;  /* 0x0000000c0844723c */ /* 0x004fe20000001824 */
[----:B------:R-:W2:Y:S01]  /*46e0*/  LDSM.16.M88.4 R36, [R211+0x6000] ;  /* 0x00600000d324783b */ /* 0x000ea20000000200 */
[----:B---3--:R-:W-:Y:S01]  /*46f0*/  IMAD.MOV.U32 R5, RZ, RZ, R2 ;  /* 0x000000ffff057224 */ /* 0x008fe200078e0002 */
[----:B------:R-:W-:Y:S01]  /*4700*/  IABS R2, R6 ;  /* 0x0000000600027213 */ /* 0x000fe20000000000 */
[----:B------:R-:W-:-:S04]  /*4710*/  IMAD.IADD R6, R229, 0x1, -R96 ;  /* 0x00000001e5067824 */ /* 0x000fc800078e0a60 */
[----:B------:R-:W-:Y:S01]  /*4720*/  HMMA.16816.F32 R88, R8, R14, R32 ;  /* 0x0000000e0858723c */ /* 0x000fe20000001820 */
[----:B------:R3:W-:Y:S01]  /*4730*/  I2F R127, R5 ;  /* 0x00000005007f7306 */ /* 0x0007e20000201400 */
[----:B------:R-:W-:Y:S01]  /*4740*/  LDSM.16.M88.4 R12, [R210+0xc000] ;  /* 0x00c00000d20c783b */ /* 0x000fe20000000200 */
[----:B------:R-:W-:-:S05]  /*4750*/  IABS R6, R6 ;  /* 0x0000000600067213 */ /* 0x000fca0000000000 */
[C---:B-1----:R-:W-:Y:S01]  /*4760*/  HMMA.16816.F32 R8, R20.reuse, R24, R60 ;  /* 0x000000181408723c */ /* 0x042fe2000000183c */
[----:B------:R1:W-:Y:S01]  /*4770*/  I2F R125, R2 ;  /* 0x00000002007d7306 */ /* 0x0003e20000201400 */
[----:B------:R-:W-:Y:S06]  /*4780*/  LDSM.16.M88.4 R60, [R211+0x6800] ;  /* 0x00680000d33c783b */ /* 0x000fec0000000200 */
[----:B------:R-:W-:Y:S01]  /*4790*/  HMMA.16816.F32 R32, R20, R26, R48 ;  /* 0x0000001a1420723c */ /* 0x000fe20000001830 */
[----:B---3--:R-:W-:-:S05]  /*47a0*/  IMAD.IADD R5, R229, 0x1, -R87 ;  /* 0x00000001e5057824 */ /* 0x008fca00078e0a57 */
[----:B------:R-:W-:Y:S02]  /*47b0*/  IABS R5, R5 ;  /* 0x0000000500057213 */ /* 0x000fe40000000000 */
[C---:B----4-:R-:W-:Y:S01]  /*47c0*/  HMMA.16816.F32 R48, R20.reuse, R40, R56 ;  /* 0x000000281430723c */ /* 0x050fe20000001838 */
[----:B-1----:R-:W-:Y:S01]  /*47d0*/  IMAD.MOV.U32 R2, RZ, RZ, R6 ;  /* 0x000000ffff027224 */ /* 0x002fe200078e0006 */
[----:B------:R-:W-:Y:S01]  /*47e0*/  I2F R119, R5 ;  /* 0x0000000500777306 */ /* 0x000fe20000201400 */
[----:B------:R-:W-:Y:S01]  /*47f0*/  IMAD.IADD R6, R228, 0x1, -R7 ;  /* 0x00000001e4067824 */ /* 0x000fe200078e0a07 */
[----:B------:R-:W-:Y:S04]  /*4800*/  LDSM.16.M88.4 R56, [R206+0x16800] ;  /* 0x01680000ce38783b */ /* 0x000fe80000000200 */
[----:B------:R-:W-:Y:S01]  /*4810*/  HMMA.16816.F32 R80, R20, R42, R44 ;  /* 0x0000002a1450723c */ /* 0x000fe2000000182c */
[----:B------:R-:W1:Y:S01]  /*4820*/  LDSM.16.M88.4 R40, [R206+0x16000] ;  /* 0x01600000ce28783b */ /* 0x000e620000000200 */
[----:B------:R3:W-:Y:S03]  /*4830*/  I2F R124, R2 ;  /* 0x00000002007c7306 */ /* 0x0007e60000201400 */
[----:B------:R-:W-:Y:S03]  /*4840*/  LDSM.16.M88.4 R44, [R205+0x6000] ;  /* 0x00600000cd2c783b */ /* 0x000fe60000000200 */
[----:B--2---:R-:W-:Y:S01]  /*4850*/  HMMA.16816.F32 R24, R16, R36, R8 ;  /* 0x000000241018723c */ /* 0x004fe20000001808 */
[----:B------:R-:W-:Y:S07]  /*4860*/  LDSM.16.M88.4 R8, [R209+0xc000] ;  /* 0x00c00000d108783b */ /* 0x000fee0000000200 */
[----:B------:R-:W-:Y:S01]  /*4870*/  HMMA.16816.F32 R76, R20, R28, R52 ;  /* 0x0000001c144c723c */ /* 0x000fe20000001834 */
[----:B------:R-:W2:Y:S01]  /*4880*/  LDSM.16.M88.4 R52, [R200+0x17800] ;  /* 0x01780000c834783b */ /* 0x000ea20000000200 */
[----:B---3--:R-:W-:-:S05]  /*4890*/  IMAD.IADD R2, R229, 0x1, -R86 ;  /* 0x00000001e5027824 */ /* 0x008fca00078e0a56 */
[----:B------:R-:W-:Y:S01]  /*48a0*/  IABS R2, R2 ;  /* 0x0000000200027213 */ /* 0x000fe20000000000 */
[----:B------:R-:W-:Y:S04]  /*48b0*/  HMMA.16816.F32 R72, R20, R30, R64 ;  /* 0x0000001e1448723c */ /* 0x000fe80000001840 */
[----:B------:R-:W-:Y:S01]  /*48c0*/  IMAD.MOV.U32 R5, RZ, RZ, R2 ;  /* 0x000000ffff057224 */ /* 0x000fe200078e0002 */
[----:B------:R-:W-:Y:S01]  /*48d0*/  IABS R2, R6 ;  /* 0x0000000600027213 */ /* 0x000fe20000000000 */
[C---:B------:R-:W-:Y:S02]  /*48e0*/  IMAD.IADD R6, R228.reuse, 0x1, -R101 ;  /* 0x00000001e4067824 */ /* 0x040fe400078e0a65 */
[----:B------:R3:W-:Y:S01]  /*48f0*/  I2F R118, R5 ;  /* 0x0000000500767306 */ /* 0x0007e20000201400 */
[----:B------:R-:W-:Y:S01]  /*4900*/  HMMA.16816.F32 R28, R16, R38, R32 ;  /* 0x00000026101c723c */ /* 0x000fe20000001820 */
[----:B------:R-:W-:Y:S07]  /*4910*/  LDSM.16.M88.4 R36, [R211+0x7800] ;  /* 0x00780000d324783b */ /* 0x000fee0000000200 */
[----:B-1----:R-:W-:Y:S01]  /*4920*/  HMMA.16816.F32 R24, R12, R40, R24 ;  /* 0x000000280c18723c */ /* 0x002fe20000001818 */
[----:B---3--:R-:W-:Y:S01]  /*4930*/  IMAD.MOV.U32 R5, RZ, RZ, R2 ;  /* 0x000000ffff057224 */ /* 0x008fe200078e0002 */
[----:B------:R-:W-:Y:S01]  /*4940*/  IABS R2, R6 ;  /* 0x0000000600027213 */ /* 0x000fe20000000000 */
[----:B------:R-:W-:-:S05]  /*4950*/  IMAD.IADD R6, R228, 0x1, -R103 ;  /* 0x00000001e4067824 */ /* 0x000fca00078e0a67 */
[----:B------:R-:W-:Y:S01]  /*4960*/  HMMA.16816.F32 R32, R16, R60, R48 ;  /* 0x0000003c1020723c */ /* 0x000fe20000001830 */
[----:B------:R1:W-:Y:S01]  /*4970*/  I2F R116, R5 ;  /* 0x0000000500747306 */ /* 0x0003e20000201400 */
[----:B------:R-:W3:Y:S06]  /*4980*/  LDSM.16.M88.4 R48, [R211+0x7000] ;  /* 0x00700000d330783b */ /* 0x000eec0000000200 */
[----:B------:R-:W-:Y:S01]  /*4990*/  HMMA.16816.F32 R28, R12, R42, R28 ;  /* 0x0000002a0c1c723c */ /* 0x000fe2000000181c */
[----:B------:R4:W-:Y:S07]  /*49a0*/  I2F R112, R2 ;  /* 0x0000000200707306 */ /* 0x0009ee0000201400 */
[----:B--2---:R-:W-:Y:S01]  /*49b0*/  HMMA.16816.F32 R68, R20, R52, R68 ;  /* 0x000000341444723c */ /* 0x004fe20000001844 */
[----:B-1----:R-:W-:-:S05]  /*49c0*/  IMAD.IADD R5, R228, 0x1, -R104 ;  /* 0x00000001e4057824 */ /* 0x002fca00078e0a68 */
[----:B------:R-:W-:Y:S02]  /*49d0*/  IABS R5, R5 ;  /* 0x0000000500057213 */ /* 0x000fe40000000000 */
[----:B------:R-:W-:Y:S01]  /*49e0*/  HMMA.16816.F32 R64, R20, R54, R88 ;  /* 0x000000361440723c */ /* 0x000fe20000001858 */
[C---:B----4-:R-:W-:Y:S01]  /*49f0*/  IMAD.IADD R2, R228.reuse, 0x1, -R95 ;  /* 0x00000001e4027824 */ /* 0x050fe200078e0a5f */
[----:B------:R1:W-:Y:S01]  /*4a00*/  I2F R111, R5 ;  /* 0x00000005006f7306 */ /* 0x0003e20000201400 */
[----:B------:R-:W2:Y:S03]  /*4a10*/  LDSM.16.M88.4 R52, [R205+0x6800] ;  /* 0x00680000cd34783b */ /* 0x000ea60000000200 */
[----:B------:R-:W-:Y:S02]  /*4a20*/  IABS R2, R2 ;  /* 0x0000000200027213 */ /* 0x000fe40000000000 */
[----:B------:R-:W-:Y:S08]  /*4a30*/  HMMA.16816.F32 R40, R8, R44, R24 ;  /* 0x0000002c0828723c */ /* 0x000ff00000001818 */
[----:B------:R-:W-:Y:S01]  /*4a40*/  HMMA.16816.F32 R20, R16, R62, R80 ;  /* 0x0000003e1014723c */ /* 0x000fe20000001850 */
[----:B-1----:R-:W-:Y:S01]  /*4a50*/  IMAD.MOV.U32 R5, RZ, RZ, R2 ;  /* 0x000000ffff057224 */ /* 0x002fe200078e0002 */
[----:B------:R-:W-:Y:S01]  /*4a60*/  IABS R2, R6 ;  /* 0x0000000600027213 */ /* 0x000fe20000000000 */
[----:B------:R-:W-:-:S02]  /*4a70*/  IMAD.IADD R6, R228, 0x1, -R94 ;  /* 0x00000001e4067824 */ /* 0x000fc400078e0a5e */
[----:B------:R1:W-:Y:S03]  /*4a80*/  I2F R109, R5 ;  /* 0x00000005006d7306 */ /* 0x0003e60000201400 */
[----:B------:R-:W-:Y:S08]  /*4a90*/  HMMA.16816.F32 R24, R12, R56, R32 ;  /* 0x000000380c18723c */ /* 0x000ff00000001820 */
[----:B------:R-:W-:Y:S01]  /*4aa0*/  HMMA.16816.F32 R28, R8, R46, R28 ;  /* 0x0000002e081c723c */ /* 0x000fe2000000181c */
[----:B------:R-:W4:Y:S01]  /*4ab0*/  LDSM.16.M88.4 R44, [R206+0x17000] ;  /* 0x01700000ce2c783b */ /* 0x000f220000000200 */
[----:B-1----:R-:W-:Y:S01]  /*4ac0*/  IMAD.MOV.U32 R5, RZ, RZ, R2 ;  /* 0x000000ffff057224 */ /* 0x002fe200078e0002 */
[----:B------:R-:W-:Y:S01]  /*4ad0*/  IABS R2, R6 ;  /* 0x0000000600027213 */ /* 0x000fe20000000000 */
[----:B------:R-:W-:-:S04]  /*4ae0*/  IMAD.IADD R6, R228, 0x1, -R100 ;  /* 0x00000001e4067824 */ /* 0x000fc800078e0a64 */
[----:B------:R-:W-:Y:S01]  /*4af0*/  HMMA.16816.F32 R20, R12, R58, R20 ;  /* 0x0000003a0c14723c */ /* 0x000fe20000001814 */
[----:B------:R1:W-:Y:S01]  /*4b00*/  I2F R114, R5 ;  /* 0x0000000500727306 */ /* 0x0003e20000201400 */
[----:B------:R-:W5:Y:S06]  /*4b10*/  LDSM.16.M88.4 R56, [R205+0x7000] ;  /* 0x00700000cd38783b */ /* 0x000f6c0000000200 */
[C---:B---3--:R-:W-:Y:S01]  /*4b20*/  HMMA.16816.F32 R32, R16.reuse, R48, R76 ;  /* 0x000000301020723c */ /* 0x048fe2000000184c */
[----:B------:R3:W-:Y:S07]  /*4b30*/  I2F R108, R2 ;  /* 0x00000002006c7306 */ /* 0x0007ee0000201400 */
[----:B------:R-:W-:Y:S01]  /*4b40*/  HMMA.16816.F32 R48, R16, R50, R72 ;  /* 0x000000321030723c */ /* 0x000fe20000001848 */
[----:B-1----:R-:W-:-:S05]  /*4b50*/  IMAD.IADD R5, R228, 0x1, -R102 ;  /* 0x00000001e4057824 */ /* 0x002fca00078e0a66 */
[----:B------:R-:W-:Y:S02]  /*4b60*/  IABS R5, R5 ;  /* 0x0000000500057213 */ /* 0x000fe40000000000 */
[----:B--2---:R-:W-:Y:S01]  /*4b70*/  HMMA.16816.F32 R20, R8, R54, R20 ;  /* 0x000000360814723c */ /* 0x004fe20000001814 */
[C---:B---3--:R-:W-:Y:S01]  /*4b80*/  IMAD.IADD R2, R228.reuse, 0x1, -R93 ;  /* 0x00000001e4027824 */ /* 0x048fe200078e0a5d */
[----:B------:R1:W-:Y:S04]  /*4b90*/  I2F R117, R5 ;  /* 0x0000000500757306 */ /* 0x0003e80000201400 */
[----:B------:R-:W-:Y:S02]  /*4ba0*/  IABS R2, R2 ;  /* 0x0000000200027213 */ /* 0x000fe40000000000 */
[----:B------:R-:W-:Y:S03]  /*4bb0*/  HMMA.16816.F32 R60, R16, R36, R68 ;  /* 0x00000024103c723c */ /* 0x000fe60000001844 */
[----:B-1----:R-:W-:Y:S01]  /*4bc0*/  IMAD.MOV.U32 R5, RZ, RZ, R2 ;  /* 0x000000ffff057224 */ /* 0x002fe200078e0002 */
[----:B------:R-:W-:Y:S01]  /*4bd0*/  IABS R2, R6 ;  /* 0x0000000600027213 */ /* 0x000fe20000000000 */
[----:B------:R-:W-:-:S02]  /*4be0*/  IMAD.IADD R6, R228, 0x1, -R92 ;  /* 0x00000001e4067824 */ /* 0x000fc400078e0a5c */
[----:B------:R1:W-:Y:S02]  /*4bf0*/  I2F R115, R5 ;  /* 0x0000000500737306 */ /* 0x0003e40000201400 */
[----:B-1----:R-:W-:Y:S01]  /*4c00*/  IMAD.MOV.U32 R5, RZ, RZ, R2 ;  /* 0x000000ffff057224 */ /* 0x002fe200078e0002 */
[----:B------:R-:W-:Y:S01]  /*4c10*/  IABS R2, R6 ;  /* 0x0000000600027213 */ /* 0x000fe20000000000 */
[----:B------:R-:W-:-:S04]  /*4c20*/  IMAD.IADD R6, R228, 0x1, -R99 ;  /* 0x00000001e4067824 */ /* 0x000fc800078e0a63 */
        /* <DEDUP_REMOVED lines=23> */
[----:B------:R-:W-:-:S04]  /*4da0*/  FMUL.FTZ R6, R20, c[0x0][0x2ec] ;  /* 0x0000bb0014067a20 */ /* 0x000fc80000410000 */
[----:B------:R1:W-:Y:S08]  /*4db0*/  I2F R89, R5 ;  /* 0x0000000500597306 */ /* 0x0003f00000201400 */
[----:B------:R2:W-:Y:S01]  /*4dc0*/  I2F R88, R2 ;  /* 0x0000000200587306 */ /* 0x0005e20000201400 */
[----:B-1----:R-:W-:-:S04]  /*4dd0*/  IADD3 R5, R229, -c[0x0][0x2e4], RZ ;  /* 0x8000b900e5057a10 */ /* 0x002fc80007ffe0ff */
[----:B------:R-:W-:Y:S02]  /*4de0*/  IMNMX R231, RZ, R5, !PT ;  /* 0x00000005ffe77217 */ /* 0x000fe40007800200 */
[----:B------:R-:W-:Y:S01]  /*4df0*/  IADD3 R5, R228, -c[0x0][0x2e4], RZ ;  /* 0x8000b900e4057a10 */ /* 0x000fe20007ffe0ff */
[----:B--2---:R-:W-:-:S03]  /*4e00*/  FMUL.FTZ R2, R40, c[0x0][0x2ec] ;  /* 0x0000bb0028027a20 */ /* 0x004fc60000410000 */
[----:B------:R-:W-:Y:S01]  /*4e10*/  IMNMX R230, RZ, R5, !PT ;  /* 0x00000005ffe67217 */ /* 0x000fe20007800200 */
[----:B------:R-:W-:Y:S01]  /*4e20*/  FMUL.FTZ R5, R23, c[0x0][0x2ec] ;  /* 0x0000bb0017057a20 */ /* 0x000fe20000410000 */
[----:B------:R1:W-:Y:S02]  /*4e30*/  MUFU.TANH R91, R2 ;  /* 0x00000002005b7308 */ /* 0x0003e40000002400 */
[----:B-1----:R-:W-:-:S06]  /*4e40*/  FMUL.FTZ R2, R41, c[0x0][0x2ec] ;  /* 0x0000bb0029027a20 */ /* 0x002fcc0000410000 */
[----:B------:R1:W-:Y:S02]  /*4e50*/  MUFU.TANH R80, R2 ;  /* 0x0000000200507308 */ /* 0x0003e40000002400 */
[----:B-1----:R-:W-:-:S06]  /*4e60*/  FMUL.FTZ R2, R42, c[0x0][0x2ec] ;  /* 0x0000bb002a027a20 */ /* 0x002fcc0000410000 */
[----:B------:R1:W-:Y:S02]  /*4e70*/  MUFU.TANH R76, R2 ;  /* 0x00000002004c7308 */ /* 0x0003e40000002400 */
[----:B-1----:R-:W-:Y:S02]  /*4e80*/  FMUL.FTZ R2, R43, c[0x0][0x2ec] ;  /* 0x0000bb002b027a20 */ /* 0x002fe40000410000 */
[----:B------:R-:W-:Y:S04]  /*4e90*/  HMMA.16816.F32 R40, R8, R52, R24 ;  /* 0x000000340828723c */ /* 0x000fe80000001818 */
[----:B------:R1:W-:Y:S04]  /*4ea0*/  MUFU.TANH R74, R2 ;  /* 0x00000002004a7308 */ /* 0x0003e80000002400 */
[----:B------:R-:W-:Y:S01]  /*4eb0*/  HMMA.16816.F32 R52, R16, R38, R64 ;  /* 0x000000261034723c */ /* 0x000fe20000001840 */
[----:B------:R-:W2:Y:S07]  /*4ec0*/  LDSM.16.M88.4 R36, [R206+0x17800] ;  /* 0x01780000ce24783b */ /* 0x000eae0000000200 */
[----:B----4-:R-:W-:Y:S01]  /*4ed0*/  HMMA.16816.F32 R24, R12, R44, R32 ;  /* 0x0000002c0c18723c */ /* 0x010fe20000001820 */
[----:B------:R-:W3:Y:S01]  /*4ee0*/  LDSM.16.M88.4 R32, [R205+0x7800] ;  /* 0x00780000cd20783b */ /* 0x000ee20000000200 */
[----:B-1----:R-:W-:Y:S01]  /*4ef0*/  FMUL.FTZ R2, R28, c[0x0][0x2ec] ;  /* 0x0000bb001c027a20 */ /* 0x002fe20000410000 */
[----:B------:R1:W-:Y:S01]  /*4f00*/  MUFU.TANH R44, R6 ;  /* 0x00000006002c7308 */ /* 0x0003e20000002400 */
[----:B------:R-:W-:-:S07]  /*4f10*/  DEPBAR.LE SB0, 0x0 ;  /* 0x000080000000791a */ /* 0x000fce0000000000 */
[----:B------:R4:W2:Y:S01]  /*4f20*/  MUFU.TANH R72, R2 ;  /* 0x0000000200487308 */ /* 0x0008a20000002400 */
[----:B-1----:R-:W-:Y:S11]  /*4f30*/  FMUL.FTZ R6, R21, c[0x0][0x2ec] ;  /* 0x0000bb0015067a20 */ /* 0x002ff60000410000 */
[----:B------:R-:W-:Y:S01]  /*4f40*/  @!UPT UIADD3 URZ, URZ, URZ, URZ ;  /* 0x0000003f3f3ff290 */ /* 0x000fe2000fffe03f */
[----:B-----5:R-:W-:Y:S01]  /*4f50*/  HMMA.16816.F32 R16, R8, R56, R24 ;  /* 0x000000380810723c */ /* 0x020fe20000001818 */
[----:B----4-:R-:W-:-:S04]  /*4f60*/  FMUL.FTZ R2, R29, c[0x0][0x2ec] ;  /* 0x0000bb001d027a20 */ /* 0x010fc80000410000 */
[----:B------:R1:W4:Y:S02]  /*4f70*/  MUFU.TANH R73, R2 ;  /* 0x0000000200497308 */ /* 0x0003240000002400 */
[----:B-1----:R-:W-:Y:S11]  /*4f80*/  FMUL.FTZ R2, R30, c[0x0][0x2ec] ;  /* 0x0000bb001e027a20 */ /* 0x002ff60000410000 */
[----:B------:R-:W-:Y:S06]  /*4f90*/  @!UPT UIADD3 URZ, URZ, URZ, URZ ;  /* 0x0000003f3f3ff290 */ /* 0x000fec000fffe03f */
[----:B------:R-:W-:Y:S01]  /*4fa0*/  FMUL.FTZ R19, R19, c[0x0][0x2ec] ;  /* 0x0000bb0013137a20 */ /* 0x000fe20000410000 */
[----:B------:R1:W-:Y:S01]  /*4fb0*/  MUFU.TANH R68, R2 ;  /* 0x0000000200447308 */ /* 0x0003e20000002400 */
[----:B------:R-:W-:Y:S02]  /*4fc0*/  FMUL.FTZ R18, R18, c[0x0][0x2ec] ;  /* 0x0000bb0012127a20 */ /* 0x000fe40000410000 */
[----:B-1----:R-:W-:Y:S02]  /*4fd0*/  FMUL.FTZ R2, R31, c[0x0][0x2ec] ;  /* 0x0000bb001f027a20 */ /* 0x002fe40000410000 */
[----:B------:R-:W-:Y:S03]  /*4fe0*/  HMMA.16816.F32 R28, R12, R46, R48 ;  /* 0x0000002e0c1c723c */ /* 0x000fe60000001830 */
[----:B------:R2:W-:Y:S08]  /*4ff0*/  MUFU.TANH R46, R6 ;  /* 0x00000006002e7308 */ /* 0x0005f00000002400 */
[----:B------:R1:W5:Y:S01]  /*5000*/  MUFU.TANH R70, R2 ;  /* 0x0000000200467308 */ /* 0x0003620000002400 */
[----:B--2---:R-:W-:Y:S11]  /*5010*/  FFMA.FTZ R6, R123, -UR23, R72 ;  /* 0x800000177b067c23 */ /* 0x004ff60008010048 */
[----:B------:R-:W-:Y:S01]  /*5020*/  @!UPT UIADD3 URZ, URZ, URZ, URZ ;  /* 0x0000003f3f3ff290 */ /* 0x000fe2000fffe03f */
[----:B------:R-:W-:Y:S01]  /*5030*/  HMMA.16816.F32 R24, R8, R58, R28 ;  /* 0x0000003a0818723c */ /* 0x000fe2000000181c */
[----:B-1----:R-:W-:Y:S02]  /*5040*/  FMUL.FTZ R2, R40, c[0x0][0x2ec] ;  /* 0x0000bb0028027a20 */ /* 0x002fe40000410000 */
[----:B------:R-:W-:Y:S08]  /*5050*/  MUFU.TANH R40, R18 ;  /* 0x0000001200287308 */ /* 0x000ff00000002400 */
[----:B------:R1:W2:Y:S11]  /*5060*/  MUFU.TANH R69, R2 ;  /* 0x0000000200457308 */ /* 0x0002b60000002400 */
[----:B------:R-:W-:Y:S02]  /*5070*/  @!UPT UIADD3 URZ, URZ, URZ, URZ ;  /* 0x0000003f3f3ff290 */ /* 0x000fe4000fffe03f */
[----:B------:R-:W-:Y:S02]  /*5080*/  FMUL.FTZ R27, R27, c[0x0][0x2ec] ;  /* 0x0000bb001b1b7a20 */ /* 0x000fe40000410000 */
[----:B------:R-:W-:Y:S02]  /*5090*/  FMUL.FTZ R26, R26, c[0x0][0x2ec] ;  /* 0x0000bb001a1a7a20 */ /* 0x000fe40000410000 */
[----:B-1----:R-:W-:Y:S02]  /*50a0*/  FMUL.FTZ R2, R41, c[0x0][0x2ec] ;  /* 0x0000bb0029027a20 */ /* 0x002fe40000410000 */
[----:B------:R-:W-:Y:S08]  /*50b0*/  MUFU.TANH R27, R27 ;  /* 0x0000001b001b7308 */ /* 0x000ff00000002400 */
[----:B------:R1:W-:Y:S08]  /*50c0*/  MUFU.TANH R71, R2 ;  /* 0x0000000200477308 */ /* 0x0003f00000002400 */
[----:B------:R-:W-:Y:S01]  /*50d0*/  MUFU.TANH R26, R26 ;  /* 0x0000001a001a7308 */ /* 0x000fe20000002400 */
[----:B-1----:R-:W-:-:S07]  /*50e0*/  FMUL.FTZ R2, R42, c[0x0][0x2ec] ;  /* 0x0000bb002a027a20 */ /* 0x002fce0000410000 */
[----:B------:R1:W1:Y:S02]  /*50f0*/  MUFU.TANH R64, R2 ;  /* 0x0000000200407308 */ /* 0x0002640000002400 */
[----:B-1----:R-:W-:-:S06]  /*5100*/  FMUL.FTZ R2, R43, c[0x0][0x2ec] ;  /* 0x0000bb002b027a20 */ /* 0x002fcc0000410000 */
[----:B------:R1:W-:Y:S08]  /*5110*/  MUFU.TANH R43, R5 ;  /* 0x00000005002b7308 */ /* 0x0003f00000002400 */
[----:B------:R2:W2:Y:S01]  /*5120*/  MUFU.TANH R47, R2 ;  /* 0x00000002002f7308 */ /* 0x0004a20000002400 */
[----:B-1----:R-:W-:-:S07]  /*5130*/  FMUL.FTZ R5, R16, c[0x0][0x2ec] ;  /* 0x0000bb0010057a20 */ /* 0x002fce0000410000 */
[----:B------:R1:W-:Y:S01]  /*5140*/  MUFU.TANH R42, R5 ;  /* 0x00000005002a7308 */ /* 0x0003e20000002400 */
[----:B--2---:R-:W-:-:S04]  /*5150*/  IADD3 R2, R85, UR4, RZ ;  /* 0x0000000455027c10 */ /* 0x004fc8000fffe0ff */
[----:B------:R-:W-:Y:S02]  /*5160*/  IMNMX R233, R2, UR18, PT ;  /* 0x0000001202e97c17 */ /* 0x000fe4000b800200 */
[----:B------:R-:W-:Y:S01]  /*5170*/  IADD3 R2, R84, UR4, RZ ;  /* 0x0000000454027c10 */ /* 0x000fe2000fffe0ff */
[----:B------:R-:W-:Y:S01]  /*5180*/  BAR.SYNC.DEFER_BLOCKING 0x0 ;  /* 0x0000000000007b1d */ /* 0x000fe20000010000 */
[C---:B------:R-:W-:Y:S02]  /*5190*/  ISETP.GE.AND P4, PT, R7.reuse, R233, PT ;  /* 0x000000e90700720c */ /* 0x040fe40003f86270 */
[----:B------:R-:W-:Y:S01]  /*51a0*/  IMNMX R232, R2, UR18, PT ;  /* 0x0000001202e87c17 */ /* 0x000fe2000b800200 */
[----:B------:R-:W-:Y:S01]  /*51b0*/  FMUL.FTZ R2, R22, c[0x0][0x2ec] ;  /* 0x0000bb0016027a20 */ /* 0x000fe20000410000 */
[----:B------:R-:W-:Y:S01]  /*51c0*/  ISETP.LT.OR P4, PT, R7, R231, P4 ;  /* 0x000000e70700720c */ /* 0x000fe20002781670 */
[----:B------:R-:W-:Y:S01]  /*51d0*/  HMMA.16816.F32 R20, R12, R36, R60 ;  /* 0x000000240c14723c */ /* 0x000fe2000000183c */
[-C--:B------:R-:W-:Y:S01]  /*51e0*/  ISETP.GE.AND P2, PT, R101, R232.reuse, PT ;  /* 0x000000e86500720c */ /* 0x080fe20003f46270 */
[----:B------:R2:W2:Y:S01]  /*51f0*/  MUFU.TANH R45, R2 ;  /* 0x00000002002d7308 */ /* 0x0004a20000002400 */
[----:B------:R-:W-:Y:S01]  /*5200*/  ISETP.GE.AND P5, PT, R7, R232, PT ;  /* 0x000000e80700720c */ /* 0x000fe20003fa6270 */
[----:B-1----:R-:W-:Y:S01]  /*5210*/  FFMA.FTZ R5, R116, -UR23, R76 ;  /* 0x8000001774057c23 */ /* 0x002fe2000801004c */
[----:B------:R-:W-:-:S02]  /*5220*/  ISETP.LT.OR P2, PT, R101, R230, P2 ;  /* 0x000000e66500720c */ /* 0x000fc40001741670 */
[----:B------:R-:W-:Y:S01]  /*5230*/  ISETP.LT.OR P5, PT, R7, R230, P5 ;  /* 0x000000e60700720c */ /* 0x000fe20002fa1670 */
[----:B------:R-:W-:Y:S01]  /*5240*/  HMMA.16816.F32 R12, R12, R38, R52 ;  /* 0x000000260c0c723c */ /* 0x000fe20000001834 */
[C---:B------:R-:W-:Y:S01]  /*5250*/  ISETP.GE.AND P0, PT, R104.reuse, R232, PT ;  /* 0x000000e86800720c */ /* 0x040fe20003f06270 */
[----:B------:R-:W-:Y:S01]  /*5260*/  FFMA.FTZ R7, R133, -UR23, R80 ;  /* 0x8000001785077c23 */ /* 0x000fe20008010050 */
[-C--:B------:R-:W-:Y:S01]  /*5270*/  ISETP.GE.AND P3, PT, R95, R233.reuse, PT ;  /* 0x000000e95f00720c */ /* 0x080fe20003f66270 */
[----:B------:R-:W1:Y:S01]  /*5280*/  MUFU.TANH R37, R19 ;  /* 0x0000001300257308 */ /* 0x000e620000002400 */
[-C--:B------:R-:W-:Y:S02]  /*5290*/  ISETP.GE.AND P6, PT, R101, R233.reuse, PT ;  /* 0x000000e96500720c */ /* 0x080fe40003fc6270 */
[C---:B------:R-:W-:Y:S02]  /*52a0*/  ISETP.GE.AND P1, PT, R104.reuse, R233, PT ;  /* 0x000000e96800720c */ /* 0x040fe40003f26270 */
[----:B------:R-:W-:Y:S01]  /*52b0*/  FSEL R30, R5, -INF , !P5 ;  /* 0xff800000051e7808 */ /* 0x000fe20006800000 */
[----:B--2---:R-:W-:Y:S01]  /*52c0*/  FFMA.FTZ R2, R131, -UR23, R91 ;  /* 0x8000001783027c23 */ /* 0x004fe2000801005b */
[----:B------:R-:W-:Y:S01]  /*52d0*/  ISETP.LT.OR P0, PT, R104, R230, P0 ;  /* 0x000000e66800720c */ /* 0x000fe20000701670 */
[----:B----4-:R-:W-:Y:S01]  /*52e0*/  FFMA.FTZ R5, R132, -UR23, R73 ;  /* 0x8000001784057c23 */ /* 0x010fe20008010049 */
[----:B------:R-:W-:-:S02]  /*52f0*/  ISETP.LT.OR P3, PT, R95, R231, P3 ;  /* 0x000000e75f00720c */ /* 0x000fc40001f61670 */
[----:B------:R-:W-:Y:S01]  /*5300*/  FSEL R36, R2, -INF , !P4 ;  /* 0xff80000002247808 */ /* 0x000fe20006000000 */
[----:B------:R-:W-:Y:S01]  /*5310*/  FMUL.FTZ R2, R17, c[0x0][0x2ec] ;  /* 0x0000bb0011027a20 */ /* 0x000fe20000410000 */
[C---:B---3--:R-:W-:Y:S01]  /*5320*/  HMMA.16816.F32 R20, R8.reuse, R32, R20 ;  /* 0x000000200814723c */ /* 0x048fe20000001814 */
[----:B------:R-:W-:Y:S02]  /*5330*/  ISETP.GE.AND P5, PT, R103, R233, PT ;  /* 0x000000e96700720c */ /* 0x000fe40003fa6270 */
[----:B------:R2:W-:Y:S01]  /*5340*/  MUFU.TANH R41, R2 ;  /* 0x0000000200297308 */ /* 0x0005e20000002400 */
[-C--:B------:R-:W-:Y:S02]  /*5350*/  ISETP.LT.OR P6, PT, R101, R231.reuse, P6 ;  /* 0x000000e76500720c */ /* 0x080fe400037c1670 */
[----:B------:R-:W-:Y:S02]  /*5360*/  ISETP.LT.OR P1, PT, R104, R231, P1 ;  /* 0x000000e76800720c */ /* 0x000fe40000f21670 */
[----:B------:R-:W-:Y:S01]  /*5370*/  HMMA.16816.F32 R8, R8, R34, R12 ;  /* 0x000000220808723c */ /* 0x000fe2000000180c */
[----:B------:R-:W-:-:S02]  /*5380*/  ISETP.GE.AND P4, PT, R95, R232, PT ;  /* 0x000000e85f00720c */ /* 0x000fc40003f86270 */
[----:B------:R-:W-:Y:S01]  /*5390*/  FSEL R18, R5, -INF , !P3 ;  /* 0xff80000005127808 */ /* 0x000fe20005800000 */
[----:B------:R-:W-:Y:S01]  /*53a0*/  FMUL.FTZ R5, R25, c[0x0][0x2ec] ;  /* 0x0000bb0019057a20 */ /* 0x000fe20000410000 */
[----:B------:R-:W-:Y:S02]  /*53b0*/  ISETP.LT.OR P5, PT, R103, R231, P5 ;  /* 0x000000e76700720c */ /* 0x000fe40002fa1670 */
[----:B------:R-:W-:Y:S01]  /*53c0*/  FSEL R28, R7, -INF , !P6 ;  /* 0xff800000071c7808 */ /* 0x000fe20007000000 */
[----:B------:R-:W-:Y:S01]  /*53d0*/  FMUL.FTZ R7, R24, c[0x0][0x2ec] ;  /* 0x0000bb0018077a20 */ /* 0x000fe20000410000 */
[----:B------:R-:W-:Y:S01]  /*53e0*/  FSEL R29, R6, -INF , !P1 ;  /* 0xff800000061d7808 */ /* 0x000fe20004800000 */
[----:B-----5:R-:W-:Y:S01]  /*53f0*/  FFMA.FTZ R6, R109, -UR23, R70 ;  /* 0x800000176d067c23 */ /* 0x020fe20008010046 */
[----:B------:R-:W-:Y:S01]  /*5400*/  ISETP.GE.AND P1, PT, R94, R232, PT ;  /* 0x000000e85e00720c */ /* 0x000fe20003f26270 */
[----:B--2---:R-:W-:Y:S01]  /*5410*/  FFMA.FTZ R2, R112, -UR23, R74 ;  /* 0x8000001770027c23 */ /* 0x004fe2000801004a */
[-C--:B------:R-:W-:Y:S01]  /*5420*/  ISETP.LT.OR P4, PT, R95, R230.reuse, P4 ;  /* 0x000000e65f00720c */ /* 0x080fe20002781670 */
[----:B------:R2:W-:Y:S01]  /*5430*/  MUFU.TANH R17, R5 ;  /* 0x0000000500117308 */ /* 0x0005e20000002400 */
[----:B------:R-:W-:Y:S01]  /*5440*/  ISETP.LT.OR P1, PT, R94, R230, P1 ;  /* 0x000000e65e00720c */ /* 0x000fe20000f21670 */
[----:B------:R-:W-:Y:S01]  /*5450*/  FMUL.FTZ R20, R20, c[0x0][0x2ec] ;  /* 0x0000bb0014147a20 */ /* 0x000fe20000410000 */
[----:B------:R-:W-:Y:S01]  /*5460*/  FSEL R31, R2, -INF , !P2 ;  /* 0xff800000021f7808 */ /* 0x000fe20005000000 */
[----:B------:R-:W-:Y:S01]  /*5470*/  FFMA.FTZ R2, R111, -UR23, R68 ;  /* 0x800000176f027c23 */ /* 0x000fe20008010044 */
[----:B------:R-:W-:Y:S01]  /*5480*/  ISETP.GE.AND P2, PT, R103, R232, PT ;  /* 0x000000e86700720c */ /* 0x000fe20003f46270 */
[----:B------:R-:W-:Y:S01]  /*5490*/  FMUL.FTZ R22, R22, c[0x0][0x2ec] ;  /* 0x0000bb0016167a20 */ /* 0x000fe20000410000 */
[-C--:B------:R-:W-:Y:S01]  /*54a0*/  ISETP.GE.AND P6, PT, R94, R233.reuse, PT ;  /* 0x000000e95e00720c */ /* 0x080fe20003fc6270 */
[----:B------:R3:W4:Y:S01]  /*54b0*/  MUFU.TANH R16, R7 ;  /* 0x0000000700107308 */ /* 0x0007220000002400 */
[----:B------:R-:W-:Y:S01]  /*54c0*/  FSEL R19, R2, -INF , !P0 ;  /* 0xff80000002137808 */ /* 0x000fe20004000000 */
[----:B------:R-:W-:Y:S01]  /*54d0*/  FFMA.FTZ R2, R122, -UR23, R69 ;  /* 0x800000177a027c23 */ /* 0x000fe20008010045 */
[----:B------:R-:W-:Y:S01]  /*54e0*/  ISETP.GE.AND P0, PT, R102, R233, PT ;  /* 0x000000e96600720c */ /* 0x000fe20003f06270 */
[----:B------:R-:W-:Y:S01]  /*54f0*/  FMUL.FTZ R23, R23, c[0x0][0x2ec] ;  /* 0x0000bb0017177a20 */ /* 0x000fe20000410000 */
[----:B------:R-:W-:Y:S01]  /*5500*/  ISETP.LT.OR P2, PT, R103, R230, P2 ;  /* 0x000000e66700720c */ /* 0x000fe20001741670 */
[----:B------:R-:W-:Y:S01]  /*5510*/  FMUL.FTZ R8, R8, c[0x0][0x2ec] ;  /* 0x0000bb0008087a20 */ /* 0x000fe20000410000 */
[----:B------:R-:W-:Y:S01]  /*5520*/  FSEL R123, R2, -INF , !P5 ;  /* 0xff800000027b7808 */ /* 0x000fe20006800000 */
[----:B--2---:R-:W-:Y:S01]  /*5530*/  FFMA.FTZ R5, R114, -UR23, R64 ;  /* 0x8000001772057c23 */ /* 0x004fe20008010040 */
[----:B------:R-:W-:Y:S01]  /*5540*/  FSEL R24, R6, -INF , !P4 ;  /* 0xff80000006187808 */ /* 0x000fe20006000000 */
[----:B------:R-:W-:Y:S01]  /*5550*/  FFMA.FTZ R2, R108, -UR23, R47 ;  /* 0x800000176c027c23 */ /* 0x000fe2000801002f */
[-C--:B------:R-:W-:Y:S01]  /*5560*/  ISETP.GE.AND P5, PT, R93, R232.reuse, PT ;  /* 0x000000e85d00720c */ /* 0x080fe20003fa6270 */
[----:B------:R-:W-:Y:S01]  /*5570*/  FFMA.FTZ R6, R120, -UR23, R44 ;  /* 0x8000001778067c23 */ /* 0x000fe2000801002c */
[CC--:B------:R-:W-:Y:S01]  /*5580*/  ISETP.LT.OR P0, PT, R102.reuse, R231.reuse, P0 ;  /* 0x000000e76600720c */ /* 0x0c0fe20000701670 */
[----:B------:R-:W-:Y:S01]  /*5590*/  MUFU.TANH R20, R20 ;  /* 0x0000001400147308 */ /* 0x000fe20000002400 */
[----:B------:R-:W-:Y:S01]  /*55a0*/  ISETP.GE.AND P3, PT, R102, R232, PT ;  /* 0x000000e86600720c */ /* 0x000fe20003f66270 */
[----:B---3--:R-:W-:Y:S01]  /*55b0*/  FFMA.FTZ R7, R121, -UR23, R71 ;  /* 0x8000001779077c23 */ /* 0x008fe20008010047 */
[----:B------:R-:W-:Y:S01]  /*55c0*/  FSEL R121, R5, -INF , !P2 ;  /* 0xff80000005797808 */ /* 0x000fe20005000000 */
[----:B------:R-:W-:Y:S01]  /*55d0*/  FFMA.FTZ R5, R117, -UR23, R45 ;  /* 0x8000001775057c23 */ /* 0x000fe2000801002d */
[----:B------:R-:W-:Y:S01]  /*55e0*/  FSEL R122, R2, -INF , !P1 ;  /* 0xff800000027a7808 */ /* 0x000fe20004800000 */
[----:B------:R-:W-:Y:S01]  /*55f0*/  FFMA.FTZ R2, R115, -UR23, R43 ;  /* 0x8000001773027c23 */ /* 0x000fe2000801002b */
[----:B------:R-:W-:Y:S01]  /*5600*/  ISETP.LT.OR P6, PT, R94, R231, P6 ;  /* 0x000000e75e00720c */ /* 0x000fe200037c1670 */
[----:B------:R-:W-:Y:S01]  /*5610*/  MUFU.TANH R22, R22 ;  /* 0x0000001600167308 */ /* 0x000fe20000002400 */
[-C--:B------:R-:W-:Y:S01]  /*5620*/  ISETP.GE.AND P2, PT, R100, R233.reuse, PT ;  /* 0x000000e96400720c */ /* 0x080fe20003f46270 */
[----:B------:R-:W-:Y:S01]  /*5630*/  FMUL.FTZ R10, R10, c[0x0][0x2ec] ;  /* 0x0000bb000a0a7a20 */ /* 0x000fe20000410000 */
[-C--:B------:R-:W-:Y:S01]  /*5640*/  ISETP.LT.OR P5, PT, R93, R230.reuse, P5 ;  /* 0x000000e65d00720c */ /* 0x080fe20002fa1670 */
[----:B------:R-:W-:Y:S01]  /*5650*/  FMUL.FTZ R21, R21, c[0x0][0x2ec] ;  /* 0x0000bb0015157a20 */ /* 0x000fe20000410000 */
[----:B------:R-:W-:Y:S01]  /*5660*/  ISETP.GE.AND P4, PT, R93, R233, PT ;  /* 0x000000e95d00720c */ /* 0x000fe20003f86270 */
[----:B------:R-:W-:Y:S01]  /*5670*/  FMUL.FTZ R9, R9, c[0x0][0x2ec] ;  /* 0x0000bb0009097a20 */ /* 0x000fe20000410000 */
[----:B------:R-:W-:Y:S01]  /*5680*/  FSEL R120, R6, -INF , !P0 ;  /* 0xff80000006787808 */ /* 0x000fe20004000000 */
[----:B------:R-:W-:Y:S01]  /*5690*/  FFMA.FTZ R6, R129, -UR23, R42 ;  /* 0x8000001781067c23 */ /* 0x000fe2000801002a */
[----:B------:R-:W-:Y:S01]  /*56a0*/  ISETP.LT.OR P3, PT, R102, R230, P3 ;  /* 0x000000e66600720c */ /* 0x000fe20001f61670 */
[----:B------:R-:W-:Y:S01]  /*56b0*/  MUFU.TANH R23, R23 ;  /* 0x0000001700177308 */ /* 0x000fe20000002400 */
[----:B------:R-:W-:Y:S01]  /*56c0*/  ISETP.GE.AND P0, PT, R92, R232, PT ;  /* 0x000000e85c00720c */ /* 0x000fe20003f06270 */
[----:B------:R-:W-:Y:S01]  /*56d0*/  FMUL.FTZ R11, R11, c[0x0][0x2ec] ;  /* 0x0000bb000b0b7a20 */ /* 0x000fe20000410000 */
[----:B------:R-:W-:Y:S01]  /*56e0*/  FSEL R95, R7, -INF , !P6 ;  /* 0xff800000075f7808 */ /* 0x000fe20007000000 */
[----:B------:R-:W-:Y:S01]  /*56f0*/  FFMA.FTZ R7, R130, -UR23, R46 ;  /* 0x8000001782077c23 */ /* 0x000fe2000801002e */
[----:B------:R-:W-:-:S02]  /*5700*/  ISETP.LT.OR P2, PT, R100, R231, P2 ;  /* 0x000000e76400720c */ /* 0x000fc40001741670 */
[----:B------:R-:W-:Y:S01]  /*5710*/  ISETP.GE.AND P6, PT, R92, R233, PT ;  /* 0x000000e95c00720c */ /* 0x000fe20003fc6270 */
[----:B------:R-:W-:Y:S01]  /*5720*/  MUFU.TANH R13, R8 ;  /* 0x00000008000d7308 */ /* 0x000fe20000002400 */
[----:B------:R-:W-:Y:S02]  /*5730*/  ISETP.GE.AND P1, PT, R100, R232, PT ;  /* 0x000000e86400720c */ /* 0x000fe40003f26270 */
[----:B------:R-:W-:Y:S01]  /*5740*/  FSEL R94, R2, -INF , !P5 ;  /* 0xff800000025e7808 */ /* 0x000fe20006800000 */
[----:B-1----:R-:W-:Y:S01]  /*5750*/  FFMA.FTZ R2, R107, -UR23, R37 ;  /* 0x800000176b027c23 */ /* 0x002fe20008010025 */
[----:B------:R-:W-:Y:S02]  /*5760*/  ISETP.LT.OR P4, PT, R93, R231, P4 ;  /* 0x000000e75d00720c */ /* 0x000fe40002781670 */
[----:B------:R-:W-:Y:S01]  /*5770*/  ISETP.LT.OR P0, PT, R92, R230, P0 ;  /* 0x000000e65c00720c */ /* 0x000fe20000701670 */
[----:B------:R-:W-:Y:S01]  /*5780*/  MUFU.TANH R8, R10 ;  /* 0x0000000a00087308 */ /* 0x000fe20000002400 */
[----:B------:R-:W-:Y:S01]  /*5790*/  FSEL R93, R5, -INF , !P3 ;  /* 0xff800000055d7808 */ /* 0x000fe20005800000 */
[----:B------:R-:W-:Y:S01]  /*57a0*/  FFMA.FTZ R5, R113, -UR23, R40 ;  /* 0x8000001771057c23 */ /* 0x000fe20008010028 */
[----:B------:R-:W-:-:S02]  /*57b0*/  ISETP.GE.AND P3, PT, R99, R233, PT ;  /* 0x000000e96300720c */ /* 0x000fc40003f66270 */
[----:B------:R-:W-:Y:S01]  /*57c0*/  FSEL R173, R6, -INF , !P2 ;  /* 0xff80000006ad7808 */ /* 0x000fe20005000000 */
[----:B----4-:R-:W-:Y:S01]  /*57d0*/  FFMA.FTZ R6, R126, -UR23, R16 ;  /* 0x800000177e067c23 */ /* 0x010fe20008010010 */
[----:B------:R-:W-:Y:S01]  /*57e0*/  ISETP.LT.OR P1, PT, R100, R230, P1 ;  /* 0x000000e66400720c */ /* 0x000fe20000f21670 */
[----:B------:R-:W1:Y:S01]  /*57f0*/  MUFU.TANH R21, R21 ;  /* 0x0000001500157308 */ /* 0x000e620000002400 */
[-C--:B------:R-:W-:Y:S02]  /*5800*/  ISETP.LT.OR P6, PT, R92, R231.reuse, P6 ;  /* 0x000000e75c00720c */ /* 0x080fe400037c1670 */
[----:B------:R-:W-:Y:S02]  /*5810*/  ISETP.GE.AND P2, PT, R98, R232, PT ;  /* 0x000000e86200720c */ /* 0x000fe40003f46270 */
[----:B------:R-:W-:Y:S01]  /*5820*/  FSEL R92, R7, -INF , !P4 ;  /* 0xff800000075c7808 */ /* 0x000fe20006000000 */
[----:B------:R-:W-:Y:S01]  /*5830*/  FFMA.FTZ R7, R128, -UR23, R41 ;  /* 0x8000001780077c23 */ /* 0x000fe20008010029 */
[----:B------:R-:W-:Y:S01]  /*5840*/  FSEL R193, R2, -INF , !P0 ;  /* 0xff80000002c17808 */ /* 0x000fe20004000000 */
[----:B------:R-:W-:Y:S01]  /*5850*/  FFMA.FTZ R2, R106, -UR23, R27 ;  /* 0x800000176a027c23 */ /* 0x000fe2000801001b */
[----:B------:R-:W-:Y:S01]  /*5860*/  ISETP.LT.OR P3, PT, R99, R231, P3 ;  /* 0x000000e76300720c */ /* 0x000fe20001f61670 */
[----:B------:R2:W3:Y:S01]  /*5870*/  MUFU.TANH R12, R9 ;  /* 0x00000009000c7308 */ /* 0x0004e20000002400 */
[----:B------:R-:W-:-:S02]  /*5880*/  ISETP.LT.OR P2, PT, R98, R230, P2 ;  /* 0x000000e66200720c */ /* 0x000fc40001741670 */
[----:B------:R-:W-:Y:S01]  /*5890*/  FSEL R175, R5, -INF , !P1 ;  /* 0xff80000005af7808 */ /* 0x000fe20004800000 */
[----:B------:R-:W-:Y:S01]  /*58a0*/  FFMA.FTZ R5, R110, -UR23, R26 ;  /* 0x800000176e057c23 */ /* 0x000fe2000801001a */
[-C--:B------:R-:W-:Y:S01]  /*58b0*/  ISETP.GE.AND P4, PT, R98, R233.reuse, PT ;  /* 0x000000e96200720c */ /* 0x080fe20003f86270 */
[----:B-1----:R-:W-:Y:S01]  /*58c0*/  FFMA.FTZ R10, R124, -UR23, R21 ;  /* 0x800000177c0a7c23 */ /* 0x002fe20008010015 */
[C---:B------:R-:W-:Y:S02]  /*58d0*/  ISETP.GE.AND P1, PT, R97.reuse, R233, PT ;  /* 0x000000e96100720c */ /* 0x040fe40003f26270 */
[----:B------:R-:W-:Y:S02]  /*58e0*/  ISETP.GE.AND P0, PT, R97, R232, PT ;  /* 0x000000e86100720c */ /* 0x000fe40003f06270 */
[----:B------:R-:W-:Y:S01]  /*58f0*/  FSEL R135, R7, -INF , !P6 ;  /* 0xff80000007877808 */ /* 0x000fe20007000000 */
[----:B------:R-:W-:Y:S01]  /*5900*/  FFMA.FTZ R7, R127, -UR23, R17 ;  /* 0x800000177f077c23 */ /* 0x000fe20008010011 */
[----:B------:R-:W-:Y:S01]  /*5910*/  FSEL R172, R6, -INF , !P3 ;  /* 0xff80000006ac7808 */ /* 0x000fe20005800000 */
[----:B------:R-:W-:Y:S01]  /*5920*/  FFMA.FTZ R6, R125, -UR23, R20 ;  /* 0x800000177d067c23 */ /* 0x000fe20008010014 */
[----:B------:R-:W-:Y:S01]  /*5930*/  FSEL R174, R2, -INF , !P2 ;  /* 0xff80000002ae7808 */ /* 0x000fe20005000000 */
[----:B------:R-:W-:Y:S01]  /*5940*/  FFMA.FTZ R2, R105, -UR23, R22 ;  /* 0x8000001769027c23 */ /* 0x000fe20008010016 */
[-C--:B------:R-:W-:Y:S01]  /*5950*/  ISETP.LT.OR P4, PT, R98, R231.reuse, P4 ;  /* 0x000000e76200720c */ /* 0x080fe20002781670 */
[----:B--2---:R-:W-:Y:S01]  /*5960*/  FFMA.FTZ R9, R119, -UR23, R13 ;  /* 0x8000001777097c23 */ /* 0x004fe2000801000d */
[----:B------:R-:W-:-:S02]  /*5970*/  ISETP.LT.OR P1, PT, R97, R231, P1 ;  /* 0x000000e76100720c */ /* 0x000fc40000f21670 */
[----:B------:R-:W-:Y:S02]  /*5980*/  ISETP.LT.OR P0, PT, R97, R230, P0 ;  /* 0x000000e66100720c */ /* 0x000fe40000701670 */
[-C--:B------:R-:W-:Y:S02]  /*5990*/  ISETP.GE.AND P3, PT, R96, R232.reuse, PT ;  /* 0x000000e86000720c */ /* 0x080fe40003f66270 */
[-C--:B------:R-:W-:Y:S02]  /*59a0*/  ISETP.GE.AND P2, PT, R87, R232.reuse, PT ;  /* 0x000000e85700720c */ /* 0x080fe40003f46270 */
[----:B------:R-:W-:Y:S01]  /*59b0*/  FSEL R134, R7, -INF , !P4 ;  /* 0xff80000007867808 */ /* 0x000fe20006000000 */
[----:B------:R-:W-:Y:S01]  /*59c0*/  FFMA.FTZ R7, R90, -UR23, R23 ;  /* 0x800000175a077c23 */ /* 0x000fe20008010017 */
[----:B------:R-:W-:Y:S01]  /*59d0*/  FSEL R137, R6, -INF , !P1 ;  /* 0xff80000006897808 */ /* 0x000fe20004800000 */
[----:B------:R-:W-:Y:S01]  /*59e0*/  FFMA.FTZ R6, R89, -UR23, R8 ;  /* 0x8000001759067c23 */ /* 0x000fe20008010008 */
[----:B------:R-:W-:Y:S01]  /*59f0*/  FSEL R2, R2, -INF , !P0 ;  /* 0xff80000002027808 */ /* 0x000fe20004000000 */
[----:B---3--:R-:W-:Y:S01]  /*5a00*/  FFMA.FTZ R8, R118, -UR23, R12 ;  /* 0x8000001776087c23 */ /* 0x008fe2000801000c */
[----:B------:R-:W-:Y:S01]  /*5a10*/  ISETP.GE.AND P5, PT, R99, R232, PT ;  /* 0x000000e86300720c */ /* 0x000fe20003fa6270 */
[----:B------:R-:W-:Y:S01]  /*5a20*/  STL [R1+0x18], R137 ;  /* 0x0000188901007387 */ /* 0x000fe20000100800 */
[----:B------:R-:W-:-:S02]  /*5a30*/  ISETP.LT.OR P3, PT, R96, R230, P3 ;  /* 0x000000e66000720c */ /* 0x000fc40001f61670 */
[-C--:B------:R-:W-:Y:S01]  /*5a40*/  ISETP.LT.OR P2, PT, R87, R230.reuse, P2 ;  /* 0x000000e65700720c */ /* 0x080fe20001741670 */
[----:B------:R1:W-:Y:S01]  /*5a50*/  STL [R1+0x3c], R2 ;  /* 0x00003c0201007387 */ /* 0x0003e20000100800 */
[----:B------:R-:W-:Y:S02]  /*5a60*/  ISETP.LT.OR P5, PT, R99, R230, P5 ;  /* 0x000000e66300720c */ /* 0x000fe40002fa1670 */
[----:B------:R-:W-:Y:S02]  /*5a70*/  FSEL R7, R7, -INF , !P3 ;  /* 0xff80000007077808 */ /* 0x000fe40005800000 */
[----:B------:R-:W-:Y:S02]  /*5a80*/  FSEL R192, R5, -INF , !P5 ;  /* 0xff80000005c07808 */ /* 0x000fe40006800000 */
[----:B------:R-:W2:Y:S01]  /*5a90*/  MUFU.TANH R5, R11 ;  /* 0x0000000b00057308 */ /* 0x000ea20000002400 */
[----:B------:R3:W-:Y:S01]  /*5aa0*/  STL [R1+0x1c], R7 ;  /* 0x00001c0701007387 */ /* 0x0007e20000100800 */
[----:B------:R-:W-:-:S02]  /*5ab0*/  PLOP3.LUT P0, PT, PT, PT, UP0, 0x80, 0x0 ;  /* 0x000000000000781c */ /* 0x000fc40003f0f008 */
[-C--:B------:R-:W-:Y:S02]  /*5ac0*/  ISETP.GE.AND P6, PT, R96, R233.reuse, PT ;  /* 0x000000e96000720c */ /* 0x080fe40003fc6270 */
[CC--:B------:R-:W-:Y:S02]  /*5ad0*/  ISETP.GE.AND P5, PT, R87.reuse, R233.reuse, PT ;  /* 0x000000e95700720c */ /* 0x0c0fe40003fa6270 */
[C---:B------:R-:W-:Y:S02]  /*5ae0*/  ISETP.GE.AND P4, PT, R86.reuse, R233, PT ;  /* 0x000000e95600720c */ /* 0x040fe40003f86270 */
[----:B------:R-:W-:Y:S02]  /*5af0*/  ISETP.GE.AND P1, PT, R86, R232, PT ;  /* 0x000000e85600720c */ /* 0x000fe40003f26270 */
[-C--:B------:R-:W-:Y:S02]  /*5b00*/  ISETP.LT.OR P6, PT, R96, R231.reuse, P6 ;  /* 0x000000e76000720c */ /* 0x080fe400037c1670 */
[-C--:B------:R-:W-:Y:S01]  /*5b10*/  ISETP.LT.OR P5, PT, R87, R231.reuse, P5 ;  /* 0x000000e75700720c */ /* 0x080fe20002fa1670 */
[----:B--2---:R-:W-:Y:S01]  /*5b20*/  FFMA.FTZ R5, R88, -UR23, R5 ;  /* 0x8000001758057c23 */ /* 0x004fe20008010005 */
[----:B------:R-:W-:-:S02]  /*5b30*/  ISETP.LT.OR P4, PT, R86, R231, P4 ;  /* 0x000000e75600720c */ /* 0x000fc40002781670 */
[----:B-1----:R-:W-:Y:S02]  /*5b40*/  FSEL R2, R6, -INF , !P2 ;  /* 0xff80000006027808 */ /* 0x002fe40005000000 */
[----:B------:R-:W-:Y:S02]  /*5b50*/  ISETP.LT.OR P1, PT, R86, R230, P1 ;  /* 0x000000e65600720c */ /* 0x000fe40000f21670 */
[----:B------:R-:W-:Y:S01]  /*5b60*/  FSEL R234, R10, -INF , !P6 ;  /* 0xff8000000aea7808 */ /* 0x000fe20007000000 */
[----:B------:R3:W-:Y:S01]  /*5b70*/  STL [R1+0x40], R2 ;  /* 0x0000400201007387 */ /* 0x0007e20000100800 */
        /* <DEDUP_REMOVED lines=11> */
[----:B---3--:R-:W-:Y:S01]  /*5c30*/  IMAD.WIDE.U32 R6, R136, UR5, R140 ;  /* 0x0000000588067c25 */ /* 0x008fe2000f8e008c */
        /* <DEDUP_REMOVED lines=62> */
.L_x_1999:
[----:B------:R-:W-:Y:S05]  /*6020*/  BSYNC B0 ;  /* 0x0000000000007941 */ /* 0x000fea0003800000 */
.L_x_1998:
[----:B------:R-:W0:Y:S02]  /*6030*/  LDGDEPBAR ;  /* 0x00000000000079af */ /* 0x000e240000000000 */
.L_x_1997:
[----:B------:R-:W-:Y:S04]  /*6040*/  STL [R1+0xac], R217 ;  /* 0x0000acd901007387 */ /* 0x000fe80000100800 */
[----:B------:R2:W-:Y:S04]  /*6050*/  STL [R1+0xa8], R216 ;  /* 0x0000a8d801007387 */ /* 0x0005e80000100800 */
[----:B--2---:R-:W2:Y:S04]  /*6060*/  LDL.LU R216, [R1+0x40] ;  /* 0x0000400001d87983 */ /* 0x004ea80000300800 */
[----:B------:R-:W-:Y:S04]  /*6070*/  STL [R1+0xa4], R215 ;  /* 0x0000a4d701007387 */ /* 0x000fe80000100800 */
[----:B------:R-:W-:Y:S04]  /*6080*/  STL [R1+0xa0], R214 ;  /* 0x0000a0d601007387 */ /* 0x000fe80000100800 */
[----:B------:R-:W-:Y:S04]  /*6090*/  STL [R1+0x9c], R213 ;  /* 0x00009cd501007387 */ /* 0x000fe80000100800 */
[----:B------:R-:W-:Y:S04]  /*60a0*/  STL [R1+0x98], R212 ;  /* 0x000098d401007387 */ /* 0x000fe80000100800 */
[----:B------:R-:W-:Y:S04]  /*60b0*/  STL [R1+0x94], R211 ;  /* 0x000094d301007387 */ /* 0x000fe80000100800 */
[----:B------:R-:W-:Y:S04]  /*60c0*/  STL [R1+0x90], R210 ;  /* 0x000090d201007387 */ /* 0x000fe80000100800 */
[----:B------:R4:W-:Y:S04]  /*60d0*/  STL [R1+0x8c], R209 ;  /* 0x00008cd101007387 */ /* 0x0009e80000100800 */
[----:B----4-:R-:W4:Y:S04]  /*60e0*/  LDL.LU R209, [R1+0x3c] ;  /* 0x00003c0001d17983 */ /* 0x010f280000300800 */
[----:B------:R-:W-:Y:S04]  /*60f0*/  STL [R1+0x88], R208 ;  /* 0x000088d001007387 */ /* 0x000fe80000100800 */
[----:B------:R-:W-:Y:S04]  /*6100*/  STL [R1+0x84], R207 ;  /* 0x000084cf01007387 */ /* 0x000fe80000100800 */
[----:B------:R-:W-:Y:S04]  /*6110*/  STL [R1+0x80], R206 ;  /* 0x000080ce01007387 */ /* 0x000fe80000100800 */
[----:B------:R-:W-:Y:S04]  /*6120*/  STL [R1+0x7c], R205 ;  /* 0x00007ccd01007387 */ /* 0x000fe80000100800 */
[----:B------:R1:W-:Y:S04]  /*6130*/  STL [R1+0x78], R200 ;  /* 0x000078c801007387 */ /* 0x0003e80000100800 */
[----:B-1-3--:R-:W3:Y:S01]  /*6140*/  LDL.LU R200, [R1+0x1c] ;  /* 0x00001c0001c87983 */ /* 0x00aee20000300800 */
[----:B------:R-:W-:-:S02]  /*6150*/  FMNMX.FTZ R2, R36, R28, !PT ;  /* 0x0000001c24027209 */ /* 0x000fc40007810000 */
        /* <DEDUP_REMOVED lines=48> */
[----:B----4-:R-:W-:-:S04]  /*6460*/  FMNMX.FTZ R2, R209, R2, !PT ;  /* 0x00000002d1027209 */ /* 0x010fc80007810000 */
[----:B---3--:R-:W-:-:S04]  /*6470*/  FMNMX.FTZ R2, R200, R2, !PT ;  /* 0x00000002c8027209 */ /* 0x008fc80007810000 */
[----:B--2---:R-:W-:-:S04]  /*6480*/  FMNMX.FTZ R2, R216, R2, !PT ;  /* 0x00000002d8027209 */ /* 0x004fc80007810000 */
[----:B------:R-:W-:-:S05]  /*6490*/  FMNMX.FTZ R2, R176, R2, !PT ;  /* 0x00000002b0027209 */ /* 0x000fca0007810000 */
[----:B------:R-:W1:Y:S02]  /*64a0*/  SHFL.BFLY PT, R5, R2, 0x2, 0x1f ;  /* 0x0c401f0002057f89 */ /* 0x000e6400000e0000 */
[----:B-1----:R-:W-:Y:S01]  /*64b0*/  FMNMX.FTZ R2, R2, R5, !PT ;  /* 0x0000000502027209 */ /* 0x002fe20007810000 */
[--C-:B------:R-:W-:Y:S02]  /*64c0*/  FFMA.FTZ R5, R36, c[0x0][0x23c], -R8.reuse ;  /* 0x00008f0024057a23 */ /* 0x100fe40000010808 */
[----:B------:R-:W-:Y:S02]  /*64d0*/  LDSM.16.MT88.4 R36, [R202+0x1a000] ;  /* 0x01a00000ca24783b */ /* 0x000fe40000004200 */
[----:B------:R1:W-:Y:S02]  /*64e0*/  MUFU.EX2 R210, R5 ;  /* 0x0000000500d27308 */ /* 0x0003e40000000800 */
[----:B------:R-:W2:Y:S01]  /*64f0*/  SHFL.BFLY PT, R132, R2, 0x1, 0x1f ;  /* 0x0c201f0002847f89 */ /* 0x000ea200000e0000 */
[----:B-1----:R-:W-:-:S05]  /*6500*/  FFMA.FTZ R5, R28, c[0x0][0x23c], -R8 ;  /* 0x00008f001c057a23 */ /* 0x002fca0000010808 */
[----:B------:R1:W-:Y:S01]  /*6510*/  MUFU.EX2 R217, R5 ;  /* 0x0000000500d97308 */ /* 0x0003e20000000800 */
[----:B--2---:R-:W-:-:S04]  /*6520*/  FMNMX.FTZ R132, R2, R132, !PT ;  /* 0x0000008402847209 */ /* 0x004fc80007810000 */
[C---:B------:R-:W-:Y:S01]  /*6530*/  FSETP.NEU.FTZ.AND P1, PT, R132.reuse, -INF , PT ;  /* 0xff8000008400780b */ /* 0x040fe20003f3d000 */
[----:B------:R-:W-:-:S05]  /*6540*/  FMUL.FTZ R2, R132, c[0x0][0x23c] ;  /* 0x00008f0084027a20 */ /* 0x000fca0000410000 */
[----:B------:R-:W-:Y:S01]  /*6550*/  FSEL R2, R2, RZ, P1 ;  /* 0x000000ff02027208 */ /* 0x000fe20000800000 */
[----:B-1----:R-:W-:-:S04]  /*6560*/  FFMA.FTZ R5, R29, c[0x0][0x23c], -R8 ;  /* 0x00008f001d057a23 */ /* 0x002fc80000010808 */
[--C-:B------:R-:W-:Y:S01]  /*6570*/  FFMA.FTZ R3, R19, c[0x0][0x23c], -R2.reuse ;  /* 0x00008f0013037a23 */ /* 0x100fe20000010802 */
[----:B------:R1:W-:Y:S01]  /*6580*/  MUFU.EX2 R207, R5 ;  /* 0x0000000500cf7308 */ /* 0x0003e20000000800 */
[--C-:B------:R-:W-:Y:S02]  /*6590*/  FFMA.FTZ R4, R30, c[0x0][0x23c], -R2.reuse ;  /* 0x00008f001e047a23 */ /* 0x100fe40000010802 */
[----:B------:R-:W-:-:S05]  /*65a0*/  FFMA.FTZ R0, R121, c[0x0][0x23c], -R2 ;  /* 0x00008f0079007a23 */ /* 0x000fca0000010802 */
[----:B------:R2:W-:Y:S01]  /*65b0*/  MUFU.EX2 R208, R3 ;  /* 0x0000000300d07308 */ /* 0x0005e20000000800 */
[----:B-1----:R-:W-:-:S07]  /*65c0*/  FFMA.FTZ R5, R18, c[0x0][0x23c], -R8 ;  /* 0x00008f0012057a23 */ /* 0x002fce0000010808 */
[----:B------:R1:W-:Y:S01]  /*65d0*/  MUFU.EX2 R211, R4 ;  /* 0x0000000400d37308 */ /* 0x0003e20000000800 */
[----:B------:R-:W3:Y:S01]  /*65e0*/  LDSM.16.MT88.4 R16, [R202+0x18000] ;  /* 0x01800000ca10783b */ /* 0x000ee20000004200 */
[----:B--2---:R-:W-:-:S06]  /*65f0*/  FFMA.FTZ R3, R24, c[0x0][0x23c], -R2 ;  /* 0x00008f0018037a23 */ /* 0x004fcc0000010802 */
[----:B------:R-:W2:Y:S01]  /*6600*/  MUFU.EX2 R177, R5 ;  /* 0x0000000500b17308 */ /* 0x000ea20000000800 */
[----:B------:R-:W4:Y:S01]  /*6610*/  LDSM.16.MT88.4 R24, [R203+0x18000] ;  /* 0x01800000cb18783b */ /* 0x000f220000004200 */
[----:B-1----:R-:W-:-:S06]  /*6620*/  FFMA.FTZ R4, R31, c[0x0][0x23c], -R2 ;  /* 0x00008f001f047a23 */ /* 0x002fcc0000010802 */
[----:B------:R-:W1:Y:S01]  /*6630*/  MUFU.EX2 R213, R3 ;  /* 0x0000000300d57308 */ /* 0x000e620000000800 */
[----:B------:R-:W-:Y:S01]  /*6640*/  LDSM.16.MT88.4 R28, [R203+0x1a000] ;  /* 0x01a00000cb1c783b */ /* 0x000fe20000004200 */
[----:B--2---:R-:W-:-:S06]  /*6650*/  F2FP.PACK_AB R6, R177, R207 ;  /* 0x000000cfb106723e */ /* 0x004fcc00000000ff */
[----:B------:R2:W2:Y:S01]  /*6660*/  MUFU.EX2 R206, R4 ;  /* 0x0000000400ce7308 */ /* 0x0004a20000000800 */
[----:B-1----:R-:W-:-:S07]  /*6670*/  F2FP.PACK_AB R7, R213, R208 ;  /* 0x000000d0d507723e */ /* 0x002fce00000000ff */
[----:B------:R1:W-:Y:S01]  /*6680*/  MUFU.EX2 R215, R0 ;  /* 0x0000000000d77308 */ /* 0x0003e20000000800 */
[----:B--2---:R-:W-:Y:S02]  /*6690*/  F2FP.PACK_AB R4, R217, R210 ;  /* 0x000000d2d904723e */ /* 0x004fe400000000ff */
[----:B------:R-:W-:-:S07]  /*66a0*/  F2FP.PACK_AB R5, R206, R211 ;  /* 0x000000d3ce05723e */ /* 0x000fce00000000ff */
[----:B---3--:R-:W-:Y:S01]  /*66b0*/  HMMA.16816.F32 R84, R4, R16, RZ ;  /* 0x000000100454723c */ /* 0x008fe200000018ff */
[----:B-1----:R-:W-:-:S04]  /*66c0*/  FFMA.FTZ R0, R122, c[0x0][0x23c], -R2 ;  /* 0x00008f007a007a23 */ /* 0x002fc80000010802 */
[----:B------:R1:W2:Y:S03]  /*66d0*/  MUFU.EX2 R3, R0 ;  /* 0x0000000000037308 */ /* 0x0002a60000000800 */
[C---:B------:R-:W-:Y:S01]  /*66e0*/  HMMA.16816.F32 R48, R4.reuse, R18, RZ ;  /* 0x000000120430723c */ /* 0x040fe200000018ff */
[----:B------:R-:W3:Y:S07]  /*66f0*/  LDSM.16.MT88.4 R16, [R202+0x1c000] ;  /* 0x01c00000ca10783b */ /* 0x000eee0000004200 */
[----:B----4-:R-:W-:Y:S01]  /*6700*/  HMMA.16816.F32 R76, R4, R24, RZ ;  /* 0x00000018044c723c */ /* 0x010fe200000018ff */
        /* <DEDUP_REMOVED lines=13> */
[C---:B------:R-:W-:Y:S08]  /*67e0*/  HMMA.16816.F32 R108, R4.reuse, R42, RZ ;  /* 0x0000002a046c723c */ /* 0x040ff000000018ff */
[C---:B------:R-:W-:Y:S08]  /*67f0*/  HMMA.16816.F32 R64, R4.reuse, R32, RZ ;  /* 0x000000200440723c */ /* 0x040ff000000018ff */
[C---:B------:R-:W-:Y:S01]  /*6800*/  HMMA.16816.F32 R40, R4.reuse, R34, RZ ;  /* 0x000000220428723c */ /* 0x040fe200000018ff */
[----:B------:R-:W2:Y:S07]  /*6810*/  LDSM.16.MT88.4 R32, [R202+0x1e000] ;  /* 0x01e00000ca20783b */ /* 0x000eae0000004200 */
        /* <DEDUP_REMOVED lines=18> */
[C---:B--2---:R-:W-:Y:S08]  /*6940*/  HMMA.16816.F32 R156, R4.reuse, R32, RZ ;  /* 0x00000020049c723c */ /* 0x044ff000000018ff */
[C---:B------:R-:W-:Y:S01]  /*6950*/  HMMA.16816.F32 R120, R4.reuse, R34, RZ ;  /* 0x000000220478723c */ /* 0x040fe200000018ff */
[----:B------:R-:W2:Y:S07]  /*6960*/  LDSM.16.MT88.4 R32, [R203+0x18800] ;  /* 0x01880000cb20783b */ /* 0x000eae0000004200 */
[C---:B------:R-:W-:Y:S08]  /*6970*/  HMMA.16816.F32 R148, R4.reuse, R36, RZ ;  /* 0x000000240494723c */ /* 0x040ff000000018ff */
[C---:B------:R-:W-:Y:S08]  /*6980*/  HMMA.16816.F32 R152, R4.reuse, R38, RZ ;  /* 0x000000260498723c */ /* 0x040ff000000018ff */
[C---:B---3--:R-:W-:Y:S08]  /*6990*/  HMMA.16816.F32 R160, R4.reuse, R16, RZ ;  /* 0x0000001004a0723c */ /* 0x048ff000000018ff */
[C---:B------:R-:W-:Y:S01]  /*69a0*/  HMMA.16816.F32 R164, R4.reuse, R18, RZ ;  /* 0x0000001204a4723c */ /* 0x040fe200000018ff */
[----:B------:R-:W3:Y:S07]  /*69b0*/  LDSM.16.MT88.4 R16, [R202+0x1a800] ;  /* 0x01a80000ca10783b */ /* 0x000eee0000004200 */
[C---:B-1----:R-:W-:Y:S08]  /*69c0*/  HMMA.16816.F32 R168, R4.reuse, R24, RZ ;  /* 0x0000001804a8723c */ /* 0x042ff000000018ff */
[----:B------:R-:W-:Y:S01]  /*69d0*/  HMMA.16816.F32 R188, R4, R26, RZ ;  /* 0x0000001a04bc723c */ /* 0x000fe200000018ff */
[----:B------:R-:W1:Y:S06]  /*69e0*/  LDSM.16.MT88.4 R24, [R201+0x1a800] ;  /* 0x01a80000c918783b */ /* 0x000e6c0000004200 */
[----:B------:R-:W-:-:S02]  /*69f0*/  F2FP.PACK_AB R4, R11, R214 ;  /* 0x000000d60b04723e */ /* 0x000fc400000000ff */
[----:B------:R-:W-:Y:S02]  /*6a00*/  F2FP.PACK_AB R5, R3, R215 ;  /* 0x000000d70305723e */ /* 0x000fe400000000ff */
[----:B------:R-:W-:Y:S02]  /*6a10*/  F2FP.PACK_AB R6, R205, R9 ;  /* 0x00000009cd06723e */ /* 0x000fe400000000ff */
[----:B----4-:R-:W-:-:S07]  /*6a20*/  F2FP.PACK_AB R7, R212, R10 ;  /* 0x0000000ad407723e */ /* 0x010fce00000000ff */
[C---:B------:R-:W-:Y:S08]  /*6a30*/  HMMA.16816.F32 R184, R4.reuse, R30, R116 ;  /* 0x0000001e04b8723c */ /* 0x040ff00000001874 */
[C---:B------:R-:W-:Y:S08]  /*6a40*/  HMMA.16816.F32 R116, R4.reuse, R12, R84 ;  /* 0x0000000c0474723c */ /* 0x040ff00000001854 */
[C---:B------:R-:W-:Y:S08]  /*6a50*/  HMMA.16816.F32 R180, R4.reuse, R14, R48 ;  /* 0x0000000e04b4723c */ /* 0x040ff00000001830 */
[C---:B------:R-:W-:Y:S08]  /*6a60*/  HMMA.16816.F32 R12, R4.reuse, R20, R80 ;  /* 0x00000014040c723c */ /* 0x040ff00000001850 */
[C---:B------:R-:W-:Y:S08]  /*6a70*/  HMMA.16816.F32 R196, R4.reuse, R28, R88 ;  /* 0x0000001c04c4723c */ /* 0x040ff00000001858 */
[----:B--2---:R-:W-:Y:S01]  /*6a80*/  HMMA.16816.F32 R28, R4, R34, R112 ;  /* 0x00000022041c723c */ /* 0x004fe20000001870 */
        /* <DEDUP_REMOVED lines=8> */
[C---:B---3--:R-:W-:Y:S07]  /*6b10*/  HMMA.16816.F32 R180, R4.reuse, R18, R104 ;  /* 0x0000001204b4723c */ /* 0x048fee0000001868 */
[----:B------:R-:W-:Y:S01]  /*6b20*/  IMAD.MOV.U32 R106, RZ, RZ, R0 ;  /* 0x000000ffff6a7224 */ /* 0x000fe200078e0000 */
[----:B------:R-:W-:Y:S01]  /*6b30*/  HMMA.16816.F32 R12, R4, R22, R44 ;  /* 0x00000016040c723c */ /* 0x000fe2000000182c */
[----:B------:R-:W-:Y:S01]  /*6b40*/  FFMA.FTZ R0, R173, c[0x0][0x23c], -R8 ;  /* 0x00008f00ad007a23 */ /* 0x000fe20000010808 */
[----:B------:R-:W-:-:S05]  /*6b50*/  MOV R107, R38 ;  /* 0x00000026006b7202 */ /* 0x000fca0000000f00 */
[----:B------:R-:W-:Y:S01]  /*6b60*/  MOV R47, R30 ;  /* 0x0000001e002f7202 */ /* 0x000fe20000000f00 */
[C---:B------:R-:W-:Y:S01]  /*6b70*/  HMMA.16816.F32 R20, R4.reuse, R32, R76 ;  /* 0x000000200414723c */ /* 0x040fe2000000184c */
[----:B------:R-:W2:Y:S01]  /*6b80*/  LDSM.16.MT88.4 R32, [R201+0x1c800] ;  /* 0x01c80000c920783b */ /* 0x000ea20000004200 */
[----:B------:R-:W-:Y:S01]  /*6b90*/  IMAD.MOV.U32 R46, RZ, RZ, R31 ;  /* 0x000000ffff2e7224 */ /* 0x000fe200078e001f */
[----:B------:R-:W-:Y:S01]  /*6ba0*/  MOV R45, R29 ;  /* 0x0000001d002d7202 */ /* 0x000fe20000000f00 */
[----:B------:R-:W-:Y:S01]  /*6bb0*/  IMAD.MOV.U32 R44, RZ, RZ, R28 ;  /* 0x000000ffff2c7224 */ /* 0x000fe200078e001c */
[----:B------:R-:W-:Y:S01]  /*6bc0*/  MOV R104, R47 ;  /* 0x0000002f00687202 */ /* 0x000fe20000000f00 */
[----:B------:R-:W3:Y:S01]  /*6bd0*/  LDSM.16.MT88.4 R28, [R202+0x1c800] ;  /* 0x01c80000ca1c783b */ /* 0x000ee20000004200 */
[----:B------:R-:W-:Y:S01]  /*6be0*/  IMAD.MOV.U32 R105, RZ, RZ, R46 ;  /* 0x000000ffff697224 */ /* 0x000fe200078e002e */
[----:B------:R-:W-:Y:S01]  /*6bf0*/  HMMA.16816.F32 R112, R4, R16, R68 ;  /* 0x000000100470723c */ /* 0x000fe20000001844 */
[----:B------:R-:W-:Y:S01]  /*6c00*/  MOV R76, R50 ;  /* 0x00000032004c7202 */ /* 0x000fe20000000f00 */
        /* <DEDUP_REMOVED lines=10> */
[----:B------:R-:W4:Y:S01]  /*6cb0*/  LDSM.16.MT88.4 R12, [R204+0x1a800] ;  /* 0x01a80000cc0c783b */ /* 0x000f220000004200 */
[----:B------:R-:W-:Y:S01]  /*6cc0*/  IMAD.MOV.U32 R68, RZ, RZ, R37 ;  /* 0x000000ffff447224 */ /* 0x000fe200078e0025 */
[C---:B-1----:R-:W-:Y:S01]  /*6cd0*/  HMMA.16816.F32 R244, R4.reuse, R24, R72 ;  /* 0x0000001804f4723c */ /* 0x042fe20000001848 */
[----:B------:R-:W-:Y:S01]  /*6ce0*/  MOV R91, R20 ;  /* 0x00000014005b7202 */ /* 0x000fe20000000f00 */
[----:B------:R-:W-:Y:S01]  /*6cf0*/  IMAD.MOV.U32 R90, RZ, RZ, R21 ;  /* 0x000000ffff5a7224 */ /* 0x000fe200078e0015 */
[----:B------:R-:W-:Y:S01]  /*6d00*/  MOV R89, R22 ;  /* 0x0000001600597202 */ /* 0x000fe20000000f00 */
[----:B------:R-:W-:Y:S01]  /*6d10*/  IMAD.MOV.U32 R88, RZ, RZ, R23 ;  /* 0x000000ffff587224 */ /* 0x000fe200078e0017 */
[----:B------:R-:W-:Y:S01]  /*6d20*/  MOV R70, R177 ;  /* 0x000000b100467202 */ /* 0x000fe20000000f00 */
[----:B------:R-:W1:Y:S01]  /*6d30*/  LDSM.16.MT88.4 R20, [R203+0x1a800] ;  /* 0x01a80000cb14783b */ /* 0x000e620000004200 */
[----:B------:R-:W-:Y:S01]  /*6d40*/  IMAD.MOV.U32 R173, RZ, RZ, R79 ;  /* 0x000000ffffad7224 */ /* 0x000fe200078e004f */
[C---:B------:R-:W-:Y:S02]  /*6d50*/  HMMA.16816.F32 R108, R4.reuse, R26, R108 ;  /* 0x0000001a046c723c */ /* 0x040fe4000000186c */
[----:B------:R-:W1:Y:S06]  /*6d60*/  LDSM.16.MT88.4 R24, [R202+0x1e800] ;  /* 0x01e80000ca18783b */ /* 0x000e6c0000004200 */
[C---:B--2---:R-:W-:Y:S07]  /*6d70*/  HMMA.16816.F32 R176, R4.reuse, R34, R96 ;  /* 0x0000002204b0723c */ /* 0x044fee0000001860 */
[----:B------:R-:W-:Y:S01]  /*6d80*/  IMAD.MOV.U32 R96, RZ, RZ, R91 ;  /* 0x000000ffff607224 */ /* 0x000fe200078e005b */
[----:B---3--:R-:W-:Y:S01]  /*6d90*/  HMMA.16816.F32 R72, R4, R28, R52 ;  /* 0x0000001c0448723c */ /* 0x008fe20000001834 */
[----:B------:R-:W-:Y:S01]  /*6da0*/  MOV R97, R90 ;  /* 0x0000005a00617202 */ /* 0x000fe20000000f00 */
[----:B------:R-:W-:Y:S01]  /*6db0*/  IMAD.MOV.U32 R98, RZ, RZ, R89 ;  /* 0x000000ffff627224 */ /* 0x000fe200078e0059 */
[----:B------:R-:W-:-:S05]  /*6dc0*/  MOV R99, R88 ;  /* 0x0000005800637202 */ /* 0x000fca0000000f00 */
[C---:B----4-:R-:W-:Y:S08]  /*6dd0*/  HMMA.16816.F32 R48, R4.reuse, R16, R140 ;  /* 0x000000100430723c */ /* 0x050ff0000000188c */
[C---:B------:R-:W-:Y:S08]  /*6de0*/  HMMA.16816.F32 R240, R4.reuse, R12, R64 ;  /* 0x0000000c04f0723c */ /* 0x040ff00000001840 */
[C---:B-1----:R-:W-:Y:S08]  /*6df0*/  HMMA.16816.F32 R236, R4.reuse, R20, R60 ;  /* 0x0000001404ec723c */ /* 0x042ff0000000183c */
[C---:B------:R-:W-:Y:S07]  /*6e00*/  HMMA.16816.F32 R248, R4.reuse, R22, R100 ;  /* 0x0000001604f8723c */ /* 0x040fee0000001864 */
[----:B------:R-:W-:Y:S01]  /*6e10*/  MOV R103, R45 ;  /* 0x0000002d00677202 */ /* 0x000fe20000000f00 */
[----:B------:R-:W-:Y:S01]  /*6e20*/  HMMA.16816.F32 R20, R4, R32, R56 ;  /* 0x000000200414723c */ /* 0x000fe20000001838 */
[----:B------:R-:W-:-:S02]  /*6e30*/  IMAD.MOV.U32 R102, RZ, RZ, R44 ;  /* 0x000000ffff667224 */ /* 0x000fc400078e002c */
[----:B------:R-:W-:Y:S02]  /*6e40*/  MOV R101, R103 ;  /* 0x0000006700657202 */ /* 0x000fe40000000f00 */
[----:B------:R-:W-:Y:S02]  /*6e50*/  MOV R103, R105 ;  /* 0x0000006900677202 */ /* 0x000fe40000000f00 */
[----:B------:R-:W-:Y:S01]  /*6e60*/  MOV R105, R84 ;  /* 0x0000005400697202 */ /* 0x000fe20000000f00 */
[C---:B------:R-:W-:Y:S01]  /*6e70*/  HMMA.16816.F32 R40, R4.reuse, R14, R40 ;  /* 0x0000000e0428723c */ /* 0x040fe20000001828 */
[----:B------:R-:W1:Y:S07]  /*6e80*/  LDSM.16.MT88.4 R12, [R204+0x1c800] ;  /* 0x01c80000cc0c783b */ /* 0x000e6e0000004200 */
[C---:B------:R-:W-:Y:S01]  /*6e90*/  HMMA.16816.F32 R60, R4.reuse, R30, R124 ;  /* 0x0000001e043c723c */ /* 0x040fe2000000187c */
[----:B------:R2:W-:Y:S01]  /*6ea0*/  MUFU.EX2 R126, R0 ;  /* 0x00000000007e7308 */ /* 0x0005e20000000800 */
[----:B------:R-:W-:Y:S06]  /*6eb0*/  LDSM.16.MT88.4 R28, [R204+0x1e800] ;  /* 0x01e80000cc1c783b */ /* 0x000fec0000004200 */
        /* <DEDUP_REMOVED lines=10> */
[----:B--2---:R-:W-:Y:S01]  /*6f60*/  FFMA.FTZ R0, R135, c[0x0][0x23c], -R8 ;  /* 0x00008f0087007a23 */ /* 0x004fe20000010808 */
[----:B------:R-:W-:Y:S01]  /*6f70*/  MOV R135, R217 ;  /* 0x000000d900877202 */ /* 0x000fe20000000f00 */
[----:B------:R-:W-:Y:S01]  /*6f80*/  IMAD.MOV.U32 R92, RZ, RZ, R40 ;  /* 0x000000ffff5c7224 */ /* 0x000fe200078e0028 */
[----:B------:R2:W5:Y:S01]  /*6f90*/  LDL.LU R217, [R1+0xac] ;  /* 0x0000ac0001d97983 */ /* 0x0005620000300800 */
[----:B------:R4:W-:Y:S01]  /*6fa0*/  MUFU.EX2 R127, R0 ;  /* 0x00000000007f7308 */ /* 0x0009e20000000800 */
[----:B------:R-:W-:Y:S01]  /*6fb0*/  MOV R93, R43 ;  /* 0x0000002b005d7202 */ /* 0x000fe20000000f00 */
        /* <DEDUP_REMOVED lines=9> */
[----:B-1----:R-:W-:Y:S01]  /*7050*/  HMMA.16816.F32 R44, R4, R12, R128 ;  /* 0x0000000c042c723c */ /* 0x002fe20000001880 */
[----:B------:R-:W-:-:S02]  /*7060*/  MOV R159, R52 ;  /* 0x00000034009f7202 */ /* 0x000fc40000000f00 */
[----:B------:R-:W-:Y:S01]  /*7070*/  MOV R125, R54 ;  /* 0x00000036007d7202 */ /* 0x000fe20000000f00 */
[----:B------:R-:W-:Y:S02]  /*7080*/  IMAD.MOV.U32 R124, RZ, RZ, R35 ;  /* 0x000000ffff7c7224 */ /* 0x000fe400078e0023 */
[--C-:B----4-:R-:W-:Y:S02]  /*7090*/  FFMA.FTZ R0, R172, c[0x0][0x23c], -R8.reuse ;  /* 0x00008f00ac007a23 */ /* 0x110fe40000010808 */
[C---:B------:R-:W-:Y:S01]  /*70a0*/  HMMA.16816.F32 R56, R4.reuse, R14, R136 ;  /* 0x0000000e0438723c */ /* 0x040fe20000001888 */
[----:B------:R-:W1:Y:S01]  /*70b0*/  LDSM.16.MT88.4 R12, [R203+0x1e800] ;  /* 0x01e80000cb0c783b */ /* 0x000e620000004200 */
[----:B------:R4:W-:Y:S06]  /*70c0*/  MUFU.EX2 R130, R0 ;  /* 0x0000000000827308 */ /* 0x0009ec0000000800 */
[C---:B------:R-:W-:Y:S01]  /*70d0*/  HMMA.16816.F32 R88, R4.reuse, R26, R120 ;  /* 0x0000001a0458723c */ /* 0x040fe20000001878 */
[----:B------:R-:W1:Y:S06]  /*70e0*/  LDSM.16.MT88.4 R24, [R202+0x19000] ;  /* 0x01900000ca18783b */ /* 0x000e6c0000004200 */
[----:B------:R-:W-:Y:S01]  /*70f0*/  MOV R120, R96 ;  /* 0x0000006000787202 */ /* 0x000fe20000000f00 */
[----:B---3--:R-:W-:Y:S01]  /*7100*/  HMMA.16816.F32 R36, R4, R20, R148 ;  /* 0x000000140424723c */ /* 0x008fe20000001894 */
[----:B------:R-:W-:Y:S01]  /*7110*/  IMAD.MOV.U32 R96, RZ, RZ, R71 ;  /* 0x000000ffff607224 */ /* 0x000fe200078e0047 */
[----:B------:R-:W-:Y:S01]  /*7120*/  MOV R122, R98 ;  /* 0x00000062007a7202 */ /* 0x000fe20000000f00 */
[----:B----4-:R-:W-:-:S02]  /*7130*/  FFMA.FTZ R0, R134, c[0x0][0x23c], -R8 ;  /* 0x00008f0086007a23 */ /* 0x010fc40000010808 */
[----:B------:R-:W-:Y:S01]  /*7140*/  IMAD.MOV.U32 R121, RZ, RZ, R97 ;  /* 0x000000ffff797224 */ /* 0x000fe200078e0061 */
[----:B------:R-:W-:Y:S01]  /*7150*/  MOV R97, R76 ;  /* 0x0000004c00617202 */ /* 0x000fe20000000f00 */
[----:B------:R-:W-:Y:S01]  /*7160*/  IMAD.MOV.U32 R151, RZ, RZ, R216 ;  /* 0x000000ffff977224 */ /* 0x000fe200078e00d8 */
[----:B------:R-:W-:Y:S01]  /*7170*/  MOV R150, R215 ;  /* 0x000000d700967202 */ /* 0x000fe20000000f00 */
[----:B------:R2:W5:Y:S01]  /*7180*/  LDL.LU R216, [R1+0xa8] ;  /* 0x0000a80001d87983 */ /* 0x0005620000300800 */
[----:B------:R-:W-:Y:S01]  /*7190*/  IMAD.MOV.U32 R149, RZ, RZ, R214 ;  /* 0x000000ffff957224 */ /* 0x000fe200078e00d6 */
[----:B------:R-:W-:Y:S01]  /*71a0*/  MOV R148, R213 ;  /* 0x000000d500947202 */ /* 0x000fe20000000f00 */
[----:B------:R3:W4:Y:S01]  /*71b0*/  MUFU.EX2 R100, R0 ;  /* 0x0000000000647308 */ /* 0x0007220000000800 */
[----:B------:R2:W5:Y:S01]  /*71c0*/  LDL.LU R215, [R1+0xa4] ;  /* 0x0000a40001d77983 */ /* 0x0005620000300800 */
[----:B------:R-:W-:Y:S01]  /*71d0*/  HMMA.16816.F32 R64, R4, R22, R152 ;  /* 0x000000160440723c */ /* 0x000fe20000001898 */
[----:B------:R-:W-:Y:S01]  /*71e0*/  IMAD.MOV.U32 R123, RZ, RZ, R99 ;  /* 0x000000ffff7b7224 */ /* 0x000fe200078e0063 */
[----:B------:R-:W-:Y:S01]  /*71f0*/  MOV R99, R78 ;  /* 0x0000004e00637202 */ /* 0x000fe20000000f00 */
[----:B------:R2:W5:Y:S01]  /*7200*/  LDL.LU R214, [R1+0xa0] ;  /* 0x0000a00001d67983 */ /* 0x0005620000300800 */
[----:B------:R-:W-:-:S03]  /*7210*/  IMAD.MOV.U32 R98, RZ, RZ, R77 ;  /* 0x000000ffff627224 */ /* 0x000fc600078e004d */
[----:B------:R2:W5:Y:S01]  /*7220*/  LDL.LU R213, [R1+0x9c] ;  /* 0x00009c0001d57983 */ /* 0x0005620000300800 */
[----:B------:R-:W-:Y:S01]  /*7230*/  IMAD.MOV.U32 R153, RZ, RZ, R107 ;  /* 0x000000ffff997224 */ /* 0x000fe200078e006b */
[----:B------:R-:W-:Y:S01]  /*7240*/  MOV R154, R68 ;  /* 0x00000044009a7202 */ /* 0x000fe20000000f00 */
[----:B------:R-:W-:Y:S01]  /*7250*/  IMAD.MOV.U32 R155, RZ, RZ, R69 ;  /* 0x000000ffff9b7224 */ /* 0x000fe200078e0045 */
[----:B------:R-:W2:Y:S01]  /*7260*/  LDL.LU R134, [R1+0x18] ;  /* 0x0000180001867983 */ /* 0x000ea20000300800 */
[----:B------:R-:W-:Y:S01]  /*7270*/  MOV R107, R70 ;  /* 0x00000046006b7202 */ /* 0x000fe20000000f00 */
[C---:B------:R-:W-:Y:S01]  /*7280*/  HMMA.16816.F32 R92, R4.reuse, R28, R160 ;  /* 0x0000001c045c723c */ /* 0x040fe200000018a0 */
[----:B---3--:R-:W-:Y:S01]  /*7290*/  FFMA.FTZ R0, R175, c[0x0][0x23c], -R2 ;  /* 0x00008f00af007a23 */ /* 0x008fe20000010802 */
[----:B----4-:R-:W-:Y:S01]  /*72a0*/  MOV R157, R100 ;  /* 0x00000064009d7202 */ /* 0x010fe20000000f00 */
[----:B------:R-:W-:Y:S01]  /*72b0*/  IMAD.MOV.U32 R100, RZ, RZ, R102 ;  /* 0x000000ffff647224 */ /* 0x000fe200078e0066 */
[----:B------:R-:W-:Y:S01]  /*72c0*/  MOV R140, R211 ;  /* 0x000000d3008c7202 */ /* 0x000fe20000000f00 */
[----:B------:R3:W4:Y:S01]  /*72d0*/  MUFU.EX2 R20, R0 ;  /* 0x0000000000147308 */ /* 0x0007220000000800 */
        /* <DEDUP_REMOVED lines=13> */
[----:B------:R-:W-:Y:S01]  /*73b0*/  IMAD.MOV.U32 R167, RZ, RZ, R127 ;  /* 0x000000ffffa77224 */ /* 0x000fe200078e007f */
[----:B------:R-:W-:Y:S01]  /*73c0*/  MOV R127, R34 ;  /* 0x00000022007f7202 */ /* 0x000fe20000000f00 */
[----:B---3--:R-:W-:Y:S01]  /*73d0*/  FFMA.FTZ R0, R193, c[0x0][0x23c], -R2 ;  /* 0x00008f00c1007a23 */ /* 0x008fe20000010802 */
[----:B----4-:R-:W-:Y:S01]  /*73e0*/  MOV R166, R20 ;  /* 0x0000001400a67202 */ /* 0x010fe20000000f00 */
[----:B------:R-:W-:Y:S01]  /*73f0*/  IMAD.MOV.U32 R126, RZ, RZ, R55 ;  /* 0x000000ffff7e7224 */ /* 0x000fe200078e0037 */
[----:B------:R-:W-:Y:S01]  /*7400*/  LDSM.16.MT88.4 R32, [R204+0x19000] ;  /* 0x01900000cc20783b */ /* 0x000fe20000004200 */
[----:B------:R1:W3:Y:S03]  /*7410*/  MUFU.EX2 R131, R0 ;  /* 0x0000000000837308 */ /* 0x0002e60000000800 */
[----:B------:R-:W-:Y:S01]  /*7420*/  LDSM.16.MT88.4 R20, [R203+0x19000] ;  /* 0x01900000cb14783b */ /* 0x000fe20000004200 */
[----:B------:R-:W-:Y:S01]  /*7430*/  IMAD.MOV.U32 R172, RZ, RZ, R212 ;  /* 0x000000ffffac7224 */ /* 0x000fe200078e00d4 */
[----:B------:R-:W-:Y:S02]  /*7440*/  HMMA.16816.F32 R52, R4, R14, R188 ;  /* 0x0000000e0434723c */ /* 0x000fe400000018bc */
[----:B------:R-:W4:Y:S01]  /*7450*/  LDSM.16.MT88.4 R12, [R202+0x1b000] ;  /* 0x01b00000ca0c783b */ /* 0x000f220000004200 */
[----:B------:R-:W-:Y:S01]  /*7460*/  IMAD.MOV.U32 R143, RZ, RZ, R208 ;  /* 0x000000ffff8f7224 */ /* 0x000fe200078e00d0 */
[----:B------:R-:W-:Y:S01]  /*7470*/  MOV R105, R205 ;  /* 0x000000cd00697202 */ /* 0x000fe20000000f00 */
[----:B------:R-:W-:Y:S01]  /*7480*/  IMAD.MOV.U32 R104, RZ, RZ, R206 ;  /* 0x000000ffff687224 */ /* 0x000fe200078e00ce */
[----:B------:R-:W-:Y:S01]  /*7490*/  LDSM.16.MT88.4 R28, [R203+0x1b000] ;  /* 0x01b00000cb1c783b */ /* 0x000fe20000004200 */
[----:B-1----:R-:W-:-:S03]  /*74a0*/  FFMA.FTZ R0, R192, c[0x0][0x23c], -R2 ;  /* 0x00008f00c0007a23 */ /* 0x002fc60000010802 */
[----:B------:R1:W5:Y:S01]  /*74b0*/  LDL.LU R212, [R1+0x98] ;  /* 0x0000980001d47983 */ /* 0x0003620000300800 */
[----:B------:R1:W-:Y:S01]  /*74c0*/  MUFU.EX2 R129, R0 ;  /* 0x0000000000817308 */ /* 0x0003e20000000800 */
[----:B------:R-:W-:Y:S01]  /*74d0*/  F2FP.PACK_AB R4, R167, R165 ;  /* 0x000000a5a704723e */ /* 0x000fe200000000ff */
[----:B------:R-:W-:Y:S01]  /*74e0*/  IMAD.MOV.U32 R106, RZ, RZ, R200 ;  /* 0x000000ffff6a7224 */ /* 0x000fe200078e00c8 */
[----:B---3--:R-:W-:Y:S01]  /*74f0*/  F2FP.PACK_AB R5, R131, R166 ;  /* 0x000000a68305723e */ /* 0x008fe200000000ff */
[----:B------:R-:W-:Y:S01]  /*7500*/  IMAD.MOV.U32 R193, RZ, RZ, R159 ;  /* 0x000000ffffc17224 */ /* 0x000fe200078e009f */
[----:B------:R-:W-:Y:S01]  /*7510*/  F2FP.PACK_AB R6, R157, R130 ;  /* 0x000000829d06723e */ /* 0x000fe200000000ff */
[----:B------:R-:W-:Y:S01]  /*7520*/  IMAD.MOV.U32 R175, RZ, RZ, R172 ;  /* 0x000000ffffaf7224 */ /* 0x000fe200078e00ac */
[----:B------:R-:W-:Y:S01]  /*7530*/  MOV R192, R158 ;  /* 0x0000009e00c07202 */ /* 0x000fe20000000f00 */
[----:B------:R3:W5:Y:S01]  /*7540*/  LDL.LU R211, [R1+0x94] ;  /* 0x0000940001d37983 */ /* 0x0007620000300800 */
[----:B-1----:R-:W-:Y:S01]  /*7550*/  FFMA.FTZ R0, R174, c[0x0][0x23c], -R2 ;  /* 0x00008f00ae007a23 */ /* 0x002fe20000010802 */
[----:B------:R-:W-:Y:S01]  /*7560*/  MOV R158, R140 ;  /* 0x0000008c009e7202 */ /* 0x000fe20000000f00 */
[----:B------:R-:W-:Y:S01]  /*7570*/  IMAD.MOV.U32 R159, RZ, RZ, R141 ;  /* 0x000000ffff9f7224 */ /* 0x000fe200078e008d */
[----:B------:R-:W-:Y:S01]  /*7580*/  MOV R172, R107 ;  /* 0x0000006b00ac7202 */ /* 0x000fe20000000f00 */
[----:B------:R-:W1:Y:S01]  /*7590*/  MUFU.EX2 R156, R0 ;  /* 0x00000000009c7308 */ /* 0x000e620000000800 */
[----:B------:R-:W-:Y:S01]  /*75a0*/  IMAD.MOV.U32 R164, RZ, RZ, R175 ;  /* 0x000000ffffa47224 */ /* 0x000fe200078e00af */
[----:B------:R3:W5:Y:S01]  /*75b0*/  LDL.LU R210, [R1+0x90] ;  /* 0x0000900001d27983 */ /* 0x0007620000300800 */
[----:B------:R-:W-:-:S02]  /*75c0*/  MOV R140, R142 ;  /* 0x0000008e008c7202 */ /* 0x000fc40000000f00 */
[----:B-1----:R-:W-:Y:S01]  /*75d0*/  F2FP.PACK_AB R7, R156, R129 ;  /* 0x000000819c07723e */ /* 0x002fe200000000ff */
[----:B------:R-:W-:Y:S01]  /*75e0*/  IMAD.MOV.U32 R141, RZ, RZ, R143 ;  /* 0x000000ffff8d7224 */ /* 0x000fe200078e008f */
[----:B------:R3:W5:Y:S05]  /*75f0*/  LDL.LU R209, [R1+0x8c] ;  /* 0x00008c0001d17983 */ /* 0x00076a0000300800 */
[C---:B------:R-:W-:Y:S08]  /*7600*/  HMMA.16816.F32 R136, R4.reuse, R16, R196 ;  /* 0x000000100488723c */ /* 0x040ff000000018c4 */
[----:B------:R-:W-:Y:S01]  /*7610*/  HMMA.16816.F32 R76, R4, R18, R184 ;  /* 0x00000012044c723c */ /* 0x000fe200000018b8 */
[----:B------:R-:W1:Y:S01]  /*7620*/  LDSM.16.MT88.4 R16, [R201+0x1b000] ;  /* 0x01b00000c910783b */ /* 0x000e620000004200 */
[----:B------:R-:W-:Y:S01]  /*7630*/  MOV R142, R128 ;  /* 0x00000080008e7202 */ /* 0x000fe20000000f00 */
[----:B------:R-:W-:-:S05]  /*7640*/  IMAD.MOV.U32 R128, RZ, RZ, R104 ;  /* 0x000000ffff807224 */ /* 0x000fca00078e0068 */
[C---:B------:R-:W-:Y:S01]  /*7650*/  HMMA.16816.F32 R144, R4.reuse, R24, R116 ;  /* 0x000000180490723c */ /* 0x040fe20000001874 */
[----:B------:R-:W-:Y:S01]  /*7660*/  IMAD.MOV.U32 R143, RZ, RZ, R106 ;  /* 0x000000ffff8f7224 */ /* 0x000fe200078e006a */
[----:B------:R3:W5:Y:S04]  /*7670*/  LDL.LU R208, [R1+0x88] ;  /* 0x0000880001d07983 */ /* 0x0007680000300800 */
[----:B------:R3:W5:Y:S02]  /*7680*/  LDL.LU R207, [R1+0x84] ;  /* 0x0000840001cf7983 */ /* 0x0007640000300800 */
[C---:B----4-:R-:W-:Y:S02]  /*7690*/  HMMA.16816.F32 R112, R4.reuse, R12, R112 ;  /* 0x0000000c0470723c */ /* 0x050fe40000001870 */
[----:B------:R3:W5:Y:S04]  /*76a0*/  LDL.LU R206, [R1+0x80] ;  /* 0x0000800001ce7983 */ /* 0x0007680000300800 */
[----:B------:R3:W5:Y:S02]  /*76b0*/  LDL.LU R205, [R1+0x7c] ;  /* 0x00007c0001cd7983 */ /* 0x0007640000300800 */
[C---:B------:R-:W-:Y:S02]  /*76c0*/  HMMA.16816.F32 R116, R4.reuse, R14, R180 ;  /* 0x0000000e0474723c */ /* 0x040fe400000018b4 */
[----:B------:R-:W4:Y:S04]  /*76d0*/  LDSM.16.MT88.4 R12, [R204+0x1d000] ;  /* 0x01d00000cc0c783b */ /* 0x000f280000004200 */
[----:B------:R3:W5:Y:S02]  /*76e0*/  LDL.LU R200, [R1+0x78] ;  /* 0x0000780001c87983 */ /* 0x0007640000300800 */
[C---:B------:R-:W-:Y:S02]  /*76f0*/  HMMA.16816.F32 R96, R4.reuse, R26, R96 ;  /* 0x0000001a0460723c */ /* 0x040fe40000001860 */
[----:B------:R-:W3:Y:S06]  /*7700*/  LDSM.16.MT88.4 R24, [R204+0x1b000] ;  /* 0x01b00000cc18783b */ /* 0x000eec0000004200 */
[C---:B-1----:R-:W-:Y:S08]  /*7710*/  HMMA.16816.F32 R108, R4.reuse, R18, R108 ;  /* 0x00000012046c723c */ /* 0x042ff0000000186c */
[C---:B------:R-:W-:Y:S08]  /*7720*/  HMMA.16816.F32 R152, R4.reuse, R32, R152 ;  /* 0x000000200498723c */ /* 0x040ff00000001898 */
[C---:B------:R-:W-:Y:S08]  /*7730*/  HMMA.16816.F32 R32, R4.reuse, R34, R160 ;  /* 0x000000220420723c */ /* 0x040ff000000018a0 */
[C---:B------:R-:W-:Y:S08]  /*7740*/  HMMA.16816.F32 R160, R4.reuse, R20, R120 ;  /* 0x0000001404a0723c */ /* 0x040ff00000001878 */
[C---:B------:R-:W-:Y:S01]  /*7750*/  HMMA.16816.F32 R100, R4.reuse, R22, R100 ;  /* 0x000000160464723c */ /* 0x040fe20000001864 */
[----:B------:R-:W1:Y:S07]  /*7760*/  LDSM.16.MT88.4 R20, [R201+0x1d000] ;  /* 0x01d00000c914783b */ /* 0x000e6e0000004200 */
[C---:B------:R-:W-:Y:S08]  /*7770*/  HMMA.16816.F32 R168, R4.reuse, R28, R236 ;  /* 0x0000001c04a8723c */ /* 0x040ff000000018ec */
[C---:B----4-:R-:W-:Y:S08]  /*7780*/  HMMA.16816.F32 R236, R4.reuse, R12, R44 ;  /* 0x0000000c04ec723c */ /* 0x050ff0000000182c */
[C---:B---3--:R-:W-:Y:S08]  /*7790*/  HMMA.16816.F32 R120, R4.reuse, R24, R240 ;  /* 0x000000180478723c */ /* 0x048ff000000018f0 */
[C---:B------:R-:W-:Y:S01]  /*77a0*/  HMMA.16816.F32 R124, R4.reuse, R26, R124 ;  /* 0x0000001a047c723c */ /* 0x040fe2000000187c */
[----:B------:R-:W-:Y:S07]  /*77b0*/  LDSM.16.MT88.4 R24, [R203+0x1d000] ;  /* 0x01d00000cb18783b */ /* 0x000fee0000004200 */
[C---:B------:R-:W-:Y:S01]  /*77c0*/  HMMA.16816.F32 R184, R4.reuse, R30, R248 ;  /* 0x0000001e04b8723c */ /* 0x040fe200000018f8 */
[----:B------:R-:W-:Y:S07]  /*77d0*/  LDSM.16.MT88.4 R28, [R201+0x1f000] ;  /* 0x01f00000c91c783b */ /* 0x000fee0000004200 */
[----:B-1----:R-:W-:Y:S01]  /*77e0*/  HMMA.16816.F32 R248, R4, R22, R176 ;  /* 0x0000001604f8723c */ /* 0x002fe200000018b0 */
[----:B--2---:R-:W-:-:S02]  /*77f0*/  MOV R174, R134 ;  /* 0x0000008600ae7202 */ /* 0x004fc40000000f00 */
[----:B------:R-:W-:-:S05]  /*7800*/  MOV R134, R105 ;  /* 0x0000006900867202 */ /* 0x000fca0000000f00 */
[----:B------:R-:W-:Y:S01]  /*7810*/  HMMA.16816.F32 R104, R4, R16, R244 ;  /* 0x000000100468723c */ /* 0x000fe200000018f4 */
[----:B------:R-:W1:Y:S01]  /*7820*/  LDSM.16.MT88.4 R16, [R202+0x1d000] ;  /* 0x01d00000ca10783b */ /* 0x000e620000004200 */
[----:B------:R-:W-:-:S04]  /*7830*/  FFMA.FTZ R0, R174, c[0x0][0x23c], -R8 ;  /* 0x00008f00ae007a23 */ /* 0x000fc80000010808 */
[----:B------:R2:W-:Y:S02]  /*7840*/  MUFU.EX2 R44, R0 ;  /* 0x00000000002c7308 */ /* 0x0005e40000000800 */
[----:B------:R-:W-:Y:S01]  /*7850*/  HMMA.16816.F32 R244, R4, R20, R192 ;  /* 0x0000001404f4723c */ /* 0x000fe200000018c0 */
[----:B--2---:R-:W-:-:S07]  /*7860*/  FFMA.FTZ R0, R234, c[0x0][0x23c], -R8 ;  /* 0x00008f00ea007a23 */ /* 0x004fce0000010808 */
[C---:B------:R-:W-:Y:S01]  /*7870*/  HMMA.16816.F32 R192, R4.reuse, R14, R56 ;  /* 0x0000000e04c0723c */ /* 0x040fe20000001838 */
[----:B------:R-:W-:Y:S07]  /*7880*/  LDSM.16.MT88.4 R12, [R204+0x1f000] ;  /* 0x01f00000cc0c783b */ /* 0x000fee0000004200 */
[C---:B-1----:R-:W-:Y:S08]  /*7890*/  HMMA.16816.F32 R240, R4.reuse, R16, R72 ;  /* 0x0000001004f0723c */ /* 0x042ff00000001848 */
[----:B------:R-:W-:Y:S01]  /*78a0*/  HMMA.16816.F32 R196, R4, R18, R60 ;  /* 0x0000001204c4723c */ /* 0x000fe2000000183c */
[----:B------:R-:W-:Y:S01]  /*78b0*/  MOV R75, R3 ;  /* 0x00000003004b7202 */ /* 0x000fe20000000f00 */
[----:B------:R-:W-:Y:S01]  /*78c0*/  IMAD.MOV.U32 R73, RZ, RZ, R9 ;  /* 0x000000ffff497224 */ /* 0x000fe200078e0009 */
[----:B------:R1:W-:Y:S01]  /*78d0*/  MUFU.EX2 R3, R0 ;  /* 0x0000000000037308 */ /* 0x0003e20000000800 */
[----:B------:R-:W2:Y:S01]  /*78e0*/  LDSM.16.MT88.4 R16, [R202+0x1f000] ;  /* 0x01f00000ca10783b */ /* 0x000ea20000004200 */
[----:B------:R-:W-:-:S02]  /*78f0*/  MOV R179, R134 ;  /* 0x0000008600b37202 */ /* 0x000fc40000000f00 */
[----:B------:R-:W-:Y:S01]  /*7900*/  MOV R22, R135 ;  /* 0x0000008700167202 */ /* 0x000fe20000000f00 */
[----:B------:R-:W-:Y:S01]  /*7910*/  IMAD.MOV.U32 R20, RZ, RZ, R159 ;  /* 0x000000ffff147224 */ /* 0x000fe200078e009f */
[----:B------:R-:W-:Y:S01]  /*7920*/  MOV R21, R158 ;  /* 0x0000009e00157202 */ /* 0x000fe20000000f00 */
[C---:B------:R-:W-:Y:S01]  /*7930*/  HMMA.16816.F32 R188, R4.reuse, R24, R48 ;  /* 0x0000001804bc723c */ /* 0x040fe20000001830 */
[----:B------:R-:W-:Y:S01]  /*7940*/  MOV R23, R150 ;  /* 0x0000009600177202 */ /* 0x000fe20000000f00 */
[----:B------:R-:W-:Y:S01]  /*7950*/  LDSM.16.MT88.4 R56, [R204+0x1b800] ;  /* 0x01b80000cc38783b */ /* 0x000fe20000004200 */
[----:B-1----:R-:W-:Y:S01]  /*7960*/  FFMA.FTZ R0, R235, c[0x0][0x23c], -R8 ;  /* 0x00008f00eb007a23 */ /* 0x002fe20000010808 */
[----:B------:R-:W-:Y:S01]  /*7970*/  MOV R72, R10 ;  /* 0x0000000a00487202 */ /* 0x000fe20000000f00 */
[----:B------:R-:W-:Y:S02]  /*7980*/  IMAD.MOV.U32 R74, RZ, RZ, R11 ;  /* 0x000000ffff4a7224 */ /* 0x000fe400078e000b */
[----:B------:R-:W-:Y:S01]  /*7990*/  IMAD.MOV.U32 R134, RZ, RZ, R151 ;  /* 0x000000ffff867224 */ /* 0x000fe200078e0097 */
[----:B------:R1:W3:Y:S01]  /*79a0*/  MUFU.EX2 R9, R0 ;  /* 0x0000000000097308 */ /* 0x0002e20000000800 */
        /* <DEDUP_REMOVED lines=8> */
[----:B------:R-:W-:Y:S01]  /*7a30*/  LDSM.16.MT88.4 R48, [R202+0x1b800] ;  /* 0x01b80000ca30783b */ /* 0x000fe20000004200 */
[----:B-1----:R-:W-:Y:S01]  /*7a40*/  FFMA.FTZ R0, R252, c[0x0][0x23c], -R8 ;  /* 0x00008f00fc007a23 */ /* 0x002fe20000010808 */
[----:B---3--:R-:W-:Y:S01]  /*7a50*/  MOV R252, R9 ;  /* 0x0000000900fc7202 */ /* 0x008fe20000000f00 */
[----:B------:R-:W-:Y:S01]  /*7a60*/  IMAD.MOV.U32 R176, RZ, RZ, R149 ;  /* 0x000000ffffb07224 */ /* 0x000fe200078e0095 */
[----:B------:R-:W1:Y:S01]  /*7a70*/  LDSM.16.MT88.4 R8, [R203+0x1f000] ;  /* 0x01f00000cb08783b */ /* 0x000e620000004200 */
[----:B------:R3:W-:Y:S01]  /*7a80*/  MUFU.EX2 R235, R0 ;  /* 0x0000000000eb7308 */ /* 0x0007e20000000800 */
[----:B--2---:R-:W-:Y:S01]  /*7a90*/  HMMA.16816.F32 R24, R4, R16, R80 ;  /* 0x000000100418723c */ /* 0x004fe20000001850 */
[----:B------:R-:W-:Y:S01]  /*7aa0*/  IMAD.MOV.U32 R60, RZ, RZ, R177 ;  /* 0x000000ffff3c7224 */ /* 0x000fe200078e00b1 */
[----:B------:R-:W-:Y:S01]  /*7ab0*/  MOV R47, R178 ;  /* 0x000000b2002f7202 */ /* 0x000fe20000000f00 */
[----:B------:R-:W-:Y:S01]  /*7ac0*/  IMAD.MOV.U32 R46, RZ, RZ, R179 ;  /* 0x000000ffff2e7224 */ /* 0x000fe200078e00b3 */
[----:B------:R-:W-:Y:S04]  /*7ad0*/  LDSM.16.MT88.4 R148, [R202+0x19800] ;  /* 0x01980000ca94783b */ /* 0x000fe80000004200 */
[----:B------:R-:W-:Y:S01]  /*7ae0*/  LDSM.16.MT88.4 R40, [R201+0x1b800] ;  /* 0x01b80000c928783b */ /* 0x000fe20000004200 */
[----:B---3--:R-:W-:-:S04]  /*7af0*/  FFMA.FTZ R0, R140, c[0x0][0x23c], -R2 ;  /* 0x00008f008c007a23 */ /* 0x008fc80000010802 */
[----:B------:R2:W-:Y:S01]  /*7b00*/  MUFU.EX2 R234, R0 ;  /* 0x0000000000ea7308 */ /* 0x0005e20000000800 */
[----:B------:R-:W-:Y:S01]  /*7b10*/  MOV R80, R156 ;  /* 0x0000009c00507202 */ /* 0x000fe20000000f00 */
[----:B------:R-:W-:Y:S02]  /*7b20*/  IMAD.MOV.U32 R81, RZ, RZ, R157 ;  /* 0x000000ffff517224 */ /* 0x000fe400078e009d */
[----:B--2---:R-:W-:Y:S01]  /*7b30*/  FFMA.FTZ R0, R143, c[0x0][0x23c], -R2 ;  /* 0x00008f008f007a23 */ /* 0x004fe20000010802 */
[----:B------:R-:W-:Y:S01]  /*7b40*/  MOV R82, R158 ;  /* 0x0000009e00527202 */ /* 0x000fe20000000f00 */
[----:B------:R-:W-:Y:S01]  /*7b50*/  IMAD.MOV.U32 R83, RZ, RZ, R159 ;  /* 0x000000ffff537224 */ /* 0x000fe200078e009f */
[----:B------:R-:W-:Y:S01]  /*7b60*/  HMMA.16816.F32 R172, R4, R28, R36 ;  /* 0x0000001c04ac723c */ /* 0x000fe20000001824 */
[----:B------:R2:W3:Y:S01]  /*7b70*/  MUFU.EX2 R135, R0 ;  /* 0x0000000000877308 */ /* 0x0004e20000000800 */
[----:B------:R-:W4:Y:S01]  /*7b80*/  LDSM.16.MT88.4 R156, [R204+0x19800] ;  /* 0x01980000cc9c783b */ /* 0x000f220000004200 */
[----:B------:R-:W-:-:S03]  /*7b90*/  MOV R61, R176 ;  /* 0x000000b0003d7202 */ /* 0x000fc60000000f00 */
[----:B------:R-:W-:Y:S01]  /*7ba0*/  LDSM.16.MT88.4 R140, [R201+0x19800] ;  /* 0x01980000c98c783b */ /* 0x000fe20000004200 */
[--C-:B--2---:R-:W-:Y:S02]  /*7bb0*/  FFMA.FTZ R0, R134, c[0x0][0x23c], -R2.reuse ;  /* 0x00008f0086007a23 */ /* 0x104fe40000010802 */
[----:B------:R-:W-:Y:S02]  /*7bc0*/  FFMA.FTZ R2, R63, c[0x0][0x23c], -R2 ;  /* 0x00008f003f027a23 */ /* 0x000fe40000010802 */
[----:B------:R2:W-:Y:S01]  /*7bd0*/  MUFU.EX2 R134, R0 ;  /* 0x0000000000867308 */ /* 0x0005e20000000800 */
[----:B------:R-:W-:Y:S01]  /*7be0*/  MOV R63, R22 ;  /* 0x00000016003f7202 */ /* 0x000fe20000000f00 */
[----:B------:R-:W-:Y:S01]  /*7bf0*/  HMMA.16816.F32 R28, R4, R30, R64 ;  /* 0x0000001e041c723c */ /* 0x000fe20000001840 */
[----:B--2---:R-:W-:Y:S02]  /*7c00*/  IMAD.MOV.U32 R0, RZ, RZ, R44 ;  /* 0x000000ffff007224 */ /* 0x004fe400078e002c */
[----:B------:R-:W-:-:S05]  /*7c10*/  IMAD.MOV.U32 R44, RZ, RZ, R21 ;  /* 0x000000ffff2c7224 */ /* 0x000fca00078e0015 */
[C---:B------:R-:W-:Y:S08]  /*7c20*/  HMMA.16816.F32 R20, R4.reuse, R12, R92 ;  /* 0x0000000c0414723c */ /* 0x040ff0000000185c */
[----:B------:R-:W-:Y:S07]  /*7c30*/  HMMA.16816.F32 R12, R4, R14, R84 ;  /* 0x0000000e040c723c */ /* 0x000fee0000001854 */
[----:B------:R-:W-:Y:S01]  /*7c40*/  IMAD.MOV.U32 R87, RZ, RZ, R72 ;  /* 0x000000ffff577224 */ /* 0x000fe200078e0048 */
[----:B------:R-:W-:Y:S01]  /*7c50*/  MOV R86, R73 ;  /* 0x0000004900567202 */ /* 0x000fe20000000f00 */
[----:B------:R-:W-:Y:S01]  /*7c60*/  IMAD.MOV.U32 R85, RZ, RZ, R75 ;  /* 0x000000ffff557224 */ /* 0x000fe200078e004b */
[----:B------:R-:W-:-:S02]  /*7c70*/  MOV R84, R74 ;  /* 0x0000004a00547202 */ /* 0x000fc40000000f00 */
[----:B------:R-:W2:Y:S01]  /*7c80*/  LDSM.16.MT88.4 R72, [R201+0x1d800] ;  /* 0x01d80000c948783b */ /* 0x000ea20000004200 */
[----:B------:R-:W-:Y:S01]  /*7c90*/  MOV R64, R128 ;  /* 0x0000008000407202 */ /* 0x000fe20000000f00 */
[----:B------:R-:W-:Y:S01]  /*7ca0*/  IMAD.MOV.U32 R65, RZ, RZ, R129 ;  /* 0x000000ffff417224 */ /* 0x000fe200078e0081 */
[----:B------:R-:W-:Y:S01]  /*7cb0*/  MOV R66, R130 ;  /* 0x0000008200427202 */ /* 0x000fe20000000f00 */
[----:B------:R-:W-:Y:S01]  /*7cc0*/  IMAD.MOV.U32 R67, RZ, RZ, R131 ;  /* 0x000000ffff437224 */ /* 0x000fe200078e0083 */
[----:B------:R-:W-:Y:S01]  /*7cd0*/  HMMA.16816.F32 R16, R4, R18, R88 ;  /* 0x000000120410723c */ /* 0x000fe20000001858 */
[----:B------:R-:W-:-:S06]  /*7ce0*/  IMAD.MOV.U32 R93, RZ, RZ, R64 ;  /* 0x000000ffff5d7224 */ /* 0x000fcc00078e0040 */
[----:B------:R-:W-:Y:S01]  /*7cf0*/  MOV R91, R3 ;  /* 0x00000003005b7202 */ /* 0x000fe20000000f00 */
[C---:B-1----:R-:W-:Y:S01]  /*7d00*/  HMMA.16816.F32 R176, R4.reuse, R8, R68 ;  /* 0x0000000804b0723c */ /* 0x042fe20000001844 */
[----:B------:R-:W1:Y:S07]  /*7d10*/  MUFU.EX2 R3, R2 ;  /* 0x0000000200037308 */ /* 0x000e6e0000000800 */
[----:B------:R-:W-:Y:S07]  /*7d20*/  HMMA.16816.F32 R8, R4, R10, R52 ;  /* 0x0000000a0408723c */ /* 0x000fee0000001834 */
[----:B------:R-:W-:Y:S01]  /*7d30*/  MOV R4, R65 ;  /* 0x0000004100047202 */ /* 0x000fe20000000f00 */
[----:B------:R-:W-:Y:S01]  /*7d40*/  IMAD.MOV.U32 R5, RZ, RZ, R66 ;  /* 0x000000ffff057224 */ /* 0x000fe200078e0042 */
[----:B------:R-:W-:-:S02]  /*7d50*/  MOV R6, R67 ;  /* 0x0000004300067202 */ /* 0x000fc40000000f00 */
[----:B------:R-:W2:Y:S01]  /*7d60*/  LDSM.16.MT88.4 R64, [R203+0x1b800] ;  /* 0x01b80000cb40783b */ /* 0x000ea20000004200 */
[----:B------:R-:W-:Y:S01]  /*7d70*/  F2FP.PACK_AB R128, R91, R0 ;  /* 0x000000005b80723e */ /* 0x000fe200000000ff */
[----:B------:R-:W-:Y:S01]  /*7d80*/  IMAD.MOV.U32 R38, RZ, RZ, R165 ;  /* 0x000000ffff267224 */ /* 0x000fe200078e00a5 */
[----:B---3--:R-:W-:Y:S02]  /*7d90*/  F2FP.PACK_AB R129, R135, R234 ;  /* 0x000000ea8781723e */ /* 0x008fe400000000ff */
[----:B------:R-:W-:Y:S02]  /*7da0*/  F2FP.PACK_AB R130, R235, R252 ;  /* 0x000000fceb82723e */ /* 0x000fe400000000ff */
[----:B-1----:R-:W-:Y:S02]  /*7db0*/  F2FP.PACK_AB R131, R3, R134 ;  /* 0x000000860383723e */ /* 0x002fe400000000ff */
[----:B------:R-:W-:Y:S02]  /*7dc0*/  MOV R39, R164 ;  /* 0x000000a400277202 */ /* 0x000fe40000000f00 */
[----:B------:R-:W-:Y:S01]  /*7dd0*/  MOV R37, R166 ;  /* 0x000000a600257202 */ /* 0x000fe20000000f00 */
[----:B------:R-:W-:Y:S01]  /*7de0*/  IMAD.MOV.U32 R71, RZ, RZ, R46 ;  /* 0x000000ffff477224 */ /* 0x000fe200078e002e */
[----:B------:R-:W-:Y:S01]  /*7df0*/  MOV R70, R39 ;  /* 0x0000002700467202 */ /* 0x000fe20000000f00 */
        /* <DEDUP_REMOVED lines=9> */
[----:B------:R-:W-:Y:S01]  /*7e90*/  MOV R2, R45 ;  /* 0x0000002d00027202 */ /* 0x000fe20000000f00 */
[----:B------:R-:W-:Y:S01]  /*7ea0*/  IMAD.MOV.U32 R90, RZ, RZ, R61 ;  /* 0x000000ffff5a7224 */ /* 0x000fe200078e003d */
[----:B------:R-:W-:Y:S04]  /*7eb0*/  LDSM.16.MT88.4 R120, [R204+0x1f800] ;  /* 0x01f80000cc78783b */ /* 0x000fe80000004200 */
[----:B------:R-:W-:Y:S01]  /*7ec0*/  MOV R127, R68 ;  /* 0x00000044007f7202 */ /* 0x000fe20000000f00 */
[----:B------:R-:W-:Y:S01]  /*7ed0*/  IMAD.MOV.U32 R126, RZ, RZ, R69 ;  /* 0x000000ffff7e7224 */ /* 0x000fe200078e0045 */
[----:B------:R-:W-:Y:S01]  /*7ee0*/  MOV R125, R70 ;  /* 0x00000046007d7202 */ /* 0x000fe20000000f00 */
[----:B----4-:R-:W-:Y:S01]  /*7ef0*/  HMMA.16816.F32 R152, R128, R156, R152 ;  /* 0x0000009c8098723c */ /* 0x010fe20000001898 */
[----:B------:R-:W-:-:S07]  /*7f00*/  MOV R124, R71 ;  /* 0x00000047007c7202 */ /* 0x000fce0000000f00 */
[C---:B--2---:R-:W-:Y:S07]  /*7f10*/  HMMA.16816.F32 R68, R128.reuse, R72, R244 ;  /* 0x000000488044723c */ /* 0x044fee00000018f4 */
[----:B------:R-:W-:Y:S01]  /*7f20*/  MOV R244, R92 ;  /* 0x0000005c00f47202 */ /* 0x000fe20000000f00 */
[----:B------:R-:W-:Y:S01]  /*7f30*/  HMMA.16816.F32 R156, R128, R158, R32 ;  /* 0x0000009e809c723c */ /* 0x000fe20000001820 */
[----:B------:R-:W-:Y:S01]  /*7f40*/  IMAD.MOV.U32 R245, RZ, RZ, R93 ;  /* 0x000000fffff57224 */ /* 0x000fe200078e005d */
[----:B------:R-:W-:-:S05]  /*7f50*/  MOV R246, R94 ;  /* 0x0000005e00f67202 */ /* 0x000fca0000000f00 */
[----:B------:R-:W-:Y:S01]  /*7f60*/  MOV R34, R0 ;  /* 0x0000000000227202 */ /* 0x000fe20000000f00 */
[----:B------:R-:W-:Y:S01]  /*7f70*/  IMAD.MOV.U32 R0, RZ, RZ, R44 ;  /* 0x000000ffff007224 */ /* 0x000fe200078e002c */
[----:B------:R-:W-:Y:S01]  /*7f80*/  MOV R247, R95 ;  /* 0x0000005f00f77202 */ /* 0x000fe20000000f00 */
[----:B------:R-:W-:Y:S01]  /*7f90*/  FADD.FTZ R2, R2, R244 ;  /* 0x000000f402027221 */ /* 0x000fe20000010000 */
[C---:B------:R-:W-:Y:S01]  /*7fa0*/  HMMA.16816.F32 R44, R128.reuse, R48, R112 ;  /* 0x00000030802c723c */ /* 0x040fe20000001870 */
[----:B------:R-:W-:Y:S02]  /*7fb0*/  FADD.FTZ R0, R0, R245 ;  /* 0x000000f500007221 */ /* 0x000fe40000010000 */
[----:B------:R-:W-:Y:S01]  /*7fc0*/  IMAD.MOV.U32 R36, RZ, RZ, R167 ;  /* 0x000000ffff247224 */ /* 0x000fe200078e00a7 */
[----:B------:R-:W-:Y:S01]  /*7fd0*/  MOV R32, R81 ;  /* 0x0000005100207202 */ /* 0x000fe20000000f00 */
[----:B------:R-:W-:Y:S01]  /*7fe0*/  IMAD.MOV.U32 R35, RZ, RZ, R91 ;  /* 0x000000ffff237224 */ /* 0x000fe200078e005b */
[----:B------:R-:W-:Y:S01]  /*7ff0*/  MOV R91, R62 ;  /* 0x0000003e005b7202 */ /* 0x000fe20000000f00 */
[----:B------:R-:W-:Y:S01]  /*8000*/  FADD.FTZ R2, R246, R2 ;  /* 0x00000002f6027221 */ /* 0x000fe20000010000 */
[----:B------:R-:W-:Y:S01]  /*8010*/  HMMA.16816.F32 R48, R128, R50, R116 ;  /* 0x000000328030723c */ /* 0x000fe20000001874 */
[----:B------:R-:W-:Y:S01]  /*8020*/  FADD.FTZ R0, R247, R0 ;  /* 0x00000000f7007221 */ /* 0x000fe20000010000 */
[----:B------:R-:W1:Y:S01]  /*8030*/  LDSM.16.MT88.4 R164, [R203+0x19800] ;  /* 0x01980000cba4783b */ /* 0x000e620000004200 */
[----:B------:R-:W-:-:S02]  /*8040*/  IMAD.MOV.U32 R33, RZ, RZ, R80 ;  /* 0x000000ffff217224 */ /* 0x000fc400078e0050 */
[----:B------:R-:W-:Y:S01]  /*8050*/  IMAD.MOV.U32 R7, RZ, RZ, R36 ;  /* 0x000000ffff077224 */ /* 0x000fe200078e0024 */
[----:B------:R-:W2:Y:S01]  /*8060*/  LDSM.16.MT88.4 R80, [R202+0x1d800] ;  /* 0x01d80000ca50783b */ /* 0x000ea20000004200 */
[----:B------:R-:W-:Y:S01]  /*8070*/  IMAD.MOV.U32 R116, RZ, RZ, R88 ;  /* 0x000000ffff747224 */ /* 0x000fe200078e0058 */
[----:B------:R-:W-:Y:S02]  /*8080*/  MOV R117, R89 ;  /* 0x0000005900757202 */ /* 0x000fe40000000f00 */
[----:B------:R-:W-:Y:S01]  /*8090*/  MOV R118, R90 ;  /* 0x0000005a00767202 */ /* 0x000fe20000000f00 */
[----:B------:R-:W-:Y:S01]  /*80a0*/  FADD.FTZ R2, R116, R2 ;  /* 0x0000000274027221 */ /* 0x000fe20000010000 */
[----:B------:R-:W-:Y:S01]  /*80b0*/  HMMA.16816.F32 R60, R128, R64, R168 ;  /* 0x00000040803c723c */ /* 0x000fe200000018a8 */
[----:B------:R-:W-:Y:S01]  /*80c0*/  IMAD.MOV.U32 R119, RZ, RZ, R91 ;  /* 0x000000ffff777224 */ /* 0x000fe200078e005b */
[----:B------:R-:W-:Y:S01]  /*80d0*/  LDSM.16.MT88.4 R112, [R202+0x1f800] ;  /* 0x01f80000ca70783b */ /* 0x000fe20000004200 */
[----:B------:R-:W-:-:S02]  /*80e0*/  FADD.FTZ R0, R117, R0 ;  /* 0x0000000075007221 */ /* 0x000fc40000010000 */
[----:B------:R-:W-:Y:S01]  /*80f0*/  FADD.FTZ R2, R118, R2 ;  /* 0x0000000276027221 */ /* 0x000fe20000010000 */
[----:B------:R-:W3:Y:S02]  /*8100*/  LDSM.16.MT88.4 R88, [R204+0x1d800] ;  /* 0x01d80000cc58783b */ /* 0x000ee40000004200 */
[----:B------:R-:W-:Y:S01]  /*8110*/  HMMA.16816.F32 R64, R128, R66, R184 ;  /* 0x000000428040723c */ /* 0x000fe200000018b8 */
[----:B------:R-:W-:-:S06]  /*8120*/  FADD.FTZ R0, R119, R0 ;  /* 0x0000000077007221 */ /* 0x000fcc0000010000 */
[----:B------:R-:W-:Y:S02]  /*8130*/  MOV R184, R84 ;  /* 0x0000005400b87202 */ /* 0x000fe40000000f00 */
[----:B------:R-:W-:Y:S01]  /*8140*/  MOV R185, R85 ;  /* 0x0000005500b97202 */ /* 0x000fe20000000f00 */
[----:B------:R-:W-:Y:S01]  /*8150*/  IMAD.MOV.U32 R186, RZ, RZ, R86 ;  /* 0x000000ffffba7224 */ /* 0x000fe200078e0056 */
[----:B------:R-:W-:Y:S01]  /*8160*/  MOV R187, R87 ;  /* 0x0000005700bb7202 */ /* 0x000fe20000000f00 */
[----:B------:R-:W-:Y:S02]  /*8170*/  FADD.FTZ R2, R184, R2 ;  /* 0x00000002b8027221 */ /* 0x000fe40000010000 */
[----:B------:R-:W-:Y:S02]  /*8180*/  FADD.FTZ R0, R185, R0 ;  /* 0x00000000b9007221 */ /* 0x000fe40000010000 */
[----:B------:R-:W-:Y:S02]  /*8190*/  FADD.FTZ R2, R186, R2 ;  /* 0x00000002ba027221 */ /* 0x000fe40000010000 */
[----:B------:R-:W-:-:S02]  /*81a0*/  FADD.FTZ R0, R187, R0 ;  /* 0x00000000bb007221 */ /* 0x000fc40000010000 */
[----:B------:R-:W-:Y:S02]  /*81b0*/  FADD.FTZ R2, R124, R2 ;  /* 0x000000027c027221 */ /* 0x000fe40000010000 */
[----:B------:R-:W-:Y:S01]  /*81c0*/  FADD.FTZ R0, R125, R0 ;  /* 0x000000007d007221 */ /* 0x000fe20000010000 */
[----:B------:R-:W-:Y:S01]  /*81d0*/  MOV R168, R7 ;  /* 0x0000000700a87202 */ /* 0x000fe20000000f00 */
[----:B------:R-:W-:Y:S02]  /*81e0*/  FADD.FTZ R2, R126, R2 ;  /* 0x000000027e027221 */ /* 0x000fe40000010000 */
[----:B------:R-:W-:Y:S02]  /*81f0*/  IMAD.MOV.U32 R169, RZ, RZ, R6 ;  /* 0x000000ffffa97224 */ /* 0x000fe400078e0006 */
[----:B------:R-:W-:Y:S01]  /*8200*/  FADD.FTZ R0, R127, R0 ;  /* 0x000000007f007221 */ /* 0x000fe20000010000 */
[----:B------:R-:W-:Y:S01]  /*8210*/  MOV R170, R5 ;  /* 0x0000000500aa7202 */ /* 0x000fe20000000f00 */
[----:B------:R-:W-:Y:S01]  /*8220*/  FADD.FTZ R2, R168, R2 ;  /* 0x00000002a8027221 */ /* 0x000fe20000010000 */
[----:B------:R-:W-:Y:S01]  /*8230*/  MOV R171, R4 ;  /* 0x0000000400ab7202 */ /* 0x000fe20000000f00 */
[----:B------:R-:W-:Y:S01]  /*8240*/  FADD.FTZ R0, R169, R0 ;  /* 0x00000000a9007221 */ /* 0x000fe20000010000 */
[----:B------:R-:W-:Y:S01]  /*8250*/  HMMA.16816.F32 R144, R128, R148, R144 ;  /* 0x000000948090723c */ /* 0x000fe20000001890 */
[----:B------:R-:W-:Y:S01]  /*8260*/  FADD.FTZ R2, R170, R2 ;  /* 0x00000002aa027221 */ /* 0x000fe20000010000 */
[----:B------:R-:W-:Y:S01]  /*8270*/  LDSM.16.MT88.4 R4, [R203+0x1f800] ;  /* 0x01f80000cb04783b */ /* 0x000fe20000004200 */
[----:B------:R-:W-:-:S05]  /*8280*/  FADD.FTZ R0, R171, R0 ;  /* 0x00000000ab007221 */ /* 0x000fca0000010000 */
[----:B------:R-:W-:Y:S01]  /*8290*/  HMMA.16816.F32 R148, R128, R150, R96 ;  /* 0x000000968094723c */ /* 0x000fe20000001860 */
[----:B------:R-:W4:Y:S01]  /*82a0*/  LDSM.16.MT88.4 R96, [R203+0x1d800] ;  /* 0x01d80000cb60783b */ /* 0x000f220000004200 */
[----:B------:R-:W-:-:S06]  /*82b0*/  FADD.FTZ R2, R32, R2 ;  /* 0x0000000220027221 */ /* 0x000fcc0000010000 */
[----:B------:R-:W-:Y:S01]  /*82c0*/  HMMA.16816.F32 R36, R128, R40, R104 ;  /* 0x000000288024723c */ /* 0x000fe20000001868 */
[----:B------:R-:W2:Y:S01]  /*82d0*/  LDSM.16.MT88.4 R104, [R201+0x1f800] ;  /* 0x01f80000c968783b */ /* 0x000ea20000004200 */
[----:B------:R-:W-:Y:S02]  /*82e0*/  FADD.FTZ R0, R33, R0 ;  /* 0x0000000021007221 */ /* 0x000fe40000010000 */
[----:B------:R-:W-:Y:S02]  /*82f0*/  FADD.FTZ R2, R34, R2 ;  /* 0x0000000222027221 */ /* 0x000fe40000010000 */
[----:B------:R-:W-:Y:S02]  /*8300*/  FADD.FTZ R0, R234, R0 ;  /* 0x00000000ea007221 */ /* 0x000fe40000010000 */
[----:B------:R-:W-:Y:S02]  /*8310*/  FADD.FTZ R2, R35, R2 ;  /* 0x0000000223027221 */ /* 0x000fe40000010000 */
[----:B------:R-:W-:-:S02]  /*8320*/  FADD.FTZ R0, R135, R0 ;  /* 0x0000000087007221 */ /* 0x000fc40000010000 */
[----:B------:R-:W-:Y:S02]  /*8330*/  FADD.FTZ R2, R252, R2 ;  /* 0x00000002fc027221 */ /* 0x000fe40000010000 */
[----:B------:R-:W-:Y:S01]  /*8340*/  FADD.FTZ R0, R134, R0 ;  /* 0x0000000086007221 */ /* 0x000fe20000010000 */
[----:B------:R-:W-:Y:S07]  /*8350*/  HMMA.16816.F32 R72, R128, R74, R248 ;  /* 0x0000004a8048723c */ /* 0x000fee00000018f8 */
[----:B------:R-:W-:-:S02]  /*8360*/  FADD.FTZ R248, R235, R2 ;  /* 0x00000002ebf87221 */ /* 0x000fc40000010000 */
[----:B------:R-:W-:-:S03]  /*8370*/  FADD.FTZ R249, R3, R0 ;  /* 0x0000000003f97221 */ /* 0x000fc60000010000 */
[----:B------:R2:W-:Y:S04]  /*8380*/  STL [R1+0x24], R248 ;  /* 0x000024f801007387 */ /* 0x0005e80000100800 */
[----:B------:R2:W-:Y:S01]  /*8390*/  STL [R1+0x30], R249 ;  /* 0x000030f901007387 */ /* 0x0005e20000100800 */
[C---:B------:R-:W-:Y:S08]  /*83a0*/  HMMA.16816.F32 R136, R128.reuse, R140, R136 ;  /* 0x0000008c8088723c */ /* 0x040ff00000001888 */
[C---:B-1----:R-:W-:Y:S08]  /*83b0*/  HMMA.16816.F32 R160, R128.reuse, R164, R160 ;  /* 0x000000a480a0723c */ /* 0x042ff000000018a0 */
[C---:B------:R-:W-:Y:S08]  /*83c0*/  HMMA.16816.F32 R140, R128.reuse, R142, R76 ;  /* 0x0000008e808c723c */ /* 0x040ff0000000184c */
        /* <DEDUP_REMOVED lines=256> */
[C---:B------:R-:W-:Y:S01]  /*93d0*/  HMMA.16816.F32 R188, R12.reuse, R178, R196 ;  /* 0x000000b20cbc723c */ /* 0x040fe200000018c4 */
[----:B------:R-:W4:Y:S07]  /*93e0*/  LDSM.16.M88.4 R196, [R200+0x17800] ;  /* 0x01780000c8c4783b */ /* 0x000f2e0000000200 */
[C---:B------:R-:W-:Y:S08]  /*93f0*/  HMMA.16816.F32 R192, R12.reuse, R172, R192 ;  /* 0x000000ac0cc0723c */ /* 0x040ff000000018c0 */
[----:B------:R-:W-:Y:S01]  /*9400*/  HMMA.16816.F32 R180, R12, R174, R168 ;  /* 0x000000ae0cb4723c */ /* 0x000fe200000018a8 */
[----:B------:R-:W-:Y:S07]  /*9410*/  LDSM.16.M88.4 R12, [R215] ;  /* 0x00000000d70c783b */ /* 0x000fee0000000200 */
[C---:B-1----:R-:W-:Y:S08]  /*9420*/  HMMA.16816.F32 R172, R8.reuse, R22, R28 ;  /* 0x0000001608ac723c */ /* 0x042ff0000000181c */
[C---:B--2---:R-:W-:Y:S01]  /*9430*/  HMMA.16816.F32 R28, R8.reuse, R18, R4 ;  /* 0x00000012081c723c */ /* 0x044fe20000001804 */
[----:B------:R-:W1:Y:S07]  /*9440*/  LDSM.16.M88.4 R4, [R208+0xc000] ;  /* 0x00c00000d004783b */ /* 0x000e6e0000000200 */
[C---:B------:R-:W-:Y:S01]  /*9450*/  HMMA.16816.F32 R168, R8.reuse, R16, R24 ;  /* 0x0000001008a8723c */ /* 0x040fe20000001818 */
[----:B------:R-:W2:Y:S07]  /*9460*/  LDSM.16.M88.4 R16, [R214] ;  /* 0x00000000d610783b */ /* 0x000eae0000000200 */
[C---:B------:R-:W-:Y:S01]  /*9470*/  HMMA.16816.F32 R176, R8.reuse, R20, R32 ;  /* 0x0000001408b0723c */ /* 0x040fe20000001820 */
[----:B------:R-:W2:Y:S07]  /*9480*/  LDSM.16.M88.4 R32, [R213] ;  /* 0x00000000d520783b */ /* 0x000eae0000000200 */
[C---:B---3--:R-:W-:Y:S01]  /*9490*/  HMMA.16816.F32 R24, R8.reuse, R184, R236 ;  /* 0x000000b80818723c */ /* 0x048fe200000018ec */
[----:B------:R-:W3:Y:S07]  /*94a0*/  LDSM.16.M88.4 R236, [R212] ;  /* 0x00000000d4ec783b */ /* 0x000eee0000000200 */
[C---:B------:R-:W-:Y:S08]  /*94b0*/  HMMA.16816.F32 R20, R8.reuse, R186, R188 ;  /* 0x000000ba0814723c */ /* 0x040ff000000018bc */
[C---:B----4-:R-:W-:Y:S08]  /*94c0*/  HMMA.16816.F32 R192, R8.reuse, R196, R192 ;  /* 0x000000c408c0723c */ /* 0x050ff000000018c0 */
[----:B------:R-:W-:Y:S01]  /*94d0*/  HMMA.16816.F32 R188, R8, R198, R180 ;  /* 0x000000c608bc723c */ /* 0x000fe200000018b4 */
[----:B------:R-:W-:Y:S07]  /*94e0*/  LDSM.16.M88.4 R8, [R210+0xc000] ;  /* 0x00c00000d208783b */ /* 0x000fee0000000200 */
[C---:B-1----:R-:W-:Y:S01]  /*94f0*/  HMMA.16816.F32 R196, R4.reuse, R12, R176 ;  /* 0x0000000c04c4723c */ /* 0x042fe200000018b0 */
[----:B------:R-:W1:Y:S07]  /*9500*/  LDSM.16.M88.4 R176, [R206+0x16000] ;  /* 0x01600000ceb0783b */ /* 0x000e6e0000000200 */
[C---:B--2---:R-:W-:Y:S08]  /*9510*/  HMMA.16816.F32 R240, R4.reuse, R16, R168 ;  /* 0x0000001004f0723c */ /* 0x044ff000000018a8 */
[C---:B------:R-:W-:Y:S01]  /*9520*/  HMMA.16816.F32 R184, R4.reuse, R18, R28 ;  /* 0x0000001204b8723c */ /* 0x040fe2000000181c */
[----:B------:R-:W2:Y:S07]  /*9530*/  LDSM.16.M88.4 R28, [R206+0x17000] ;  /* 0x01700000ce1c783b */ /* 0x000eae0000000200 */
[C---:B------:R-:W-:Y:S01]  /*9540*/  HMMA.16816.F32 R180, R4.reuse, R14, R172 ;  /* 0x0000000e04b4723c */ /* 0x040fe200000018ac */
[----:B------:R-:W4:Y:S07]  /*9550*/  LDSM.16.M88.4 R12, [R206+0x17800] ;  /* 0x01780000ce0c783b */ /* 0x000f2e0000000200 */
[C---:B------:R-:W-:Y:S08]  /*9560*/  HMMA.16816.F32 R168, R4.reuse, R32, R24 ;  /* 0x0000002004a8723c */ /* 0x040ff00000001818 */
[----:B------:R-:W-:Y:S01]  /*9570*/  HMMA.16816.F32 R24, R4, R34, R20 ;  /* 0x000000220418723c */ /* 0x000fe20000001814 */
[----:B------:R-:W4:Y:S01]  /*9580*/  LDSM.16.M88.4 R32, [R206+0x16800] ;  /* 0x01680000ce20783b */ /* 0x000f220000000200 */
[----:B------:R-:W-:-:S06]  /*9590*/  IMAD.SHL.U32 R252, R252, 0x2, RZ ;  /* 0x00000002fcfc7824 */ /* 0x000fcc00078e00ff */
[C---:B---3--:R-:W-:Y:S08]  /*95a0*/  HMMA.16816.F32 R20, R4.reuse, R236, R192 ;  /* 0x000000ec0414723c */ /* 0x048ff000000018c0 */
[----:B------:R-:W-:Y:S01]  /*95b0*/  HMMA.16816.F32 R16, R4, R238, R188 ;  /* 0x000000ee0410723c */ /* 0x000fe200000018bc */
[----:B------:R-:W-:Y:S01]  /*95c0*/  LOP3.LUT R252, R252, 0x6, RZ, 0xc0, !PT ;  /* 0x00000006fcfc7812 */ /* 0x000fe200078ec0ff */
[----:B------:R-:W-:Y:S04]  /*95d0*/  LDSM.16.M88.4 R4, [R209+0xc000] ;  /* 0x00c00000d104783b */ /* 0x000fe80000000200 */
[----:B------:R-:W-:-:S02]  /*95e0*/  IMAD R0, R0, 0x40, R252 ;  /* 0x0000004000007824 */ /* 0x000fc400078e02fc */
[----:B-1----:R-:W-:Y:S02]  /*95f0*/  HMMA.16816.F32 R172, R8, R176, R196 ;  /* 0x000000b008ac723c */ /* 0x002fe400000018c4 */
[----:B------:R-:W-:Y:S01]  /*9600*/  IMAD.IADD R2, R229, 0x1, -R0 ;  /* 0x00000001e5027824 */ /* 0x000fe200078e0a00 */
[----:B------:R-:W-:-:S05]  /*9610*/  IADD3 R3, R0, 0x1, RZ ;  /* 0x0000000100037810 */ /* 0x000fca0007ffe0ff */
[----:B--2---:R-:W-:Y:S01]  /*9620*/  HMMA.16816.F32 R196, R8, R28, R168 ;  /* 0x0000001c08c4723c */ /* 0x004fe200000018a8 */
[----:B------:R-:W-:-:S07]  /*9630*/  IABS R2, R2 ;  /* 0x0000000200027213 */ /* 0x000fce0000000000 */
[C---:B----4-:R-:W-:Y:S08]  /*9640*/  HMMA.16816.F32 R168, R8.reuse, R12, R20 ;  /* 0x0000000c08a8723c */ /* 0x050ff00000001814 */
[C---:B------:R-:W-:Y:S01]  /*9650*/  HMMA.16816.F32 R180, R8.reuse, R178, R180 ;  /* 0x000000b208b4723c */ /* 0x040fe200000018b4 */
[----:B------:R-:W1:Y:S07]  /*9660*/  LDSM.16.M88.4 R176, [R205+0x6000] ;  /* 0x00600000cdb0783b */ /* 0x000e6e0000000200 */
[C---:B------:R-:W-:Y:S08]  /*9670*/  HMMA.16816.F32 R192, R8.reuse, R32, R240 ;  /* 0x0000002008c0723c */ /* 0x040ff000000018f0 */
[C---:B------:R-:W-:Y:S01]  /*9680*/  HMMA.16816.F32 R184, R8.reuse, R34, R184 ;  /* 0x0000002208b8723c */ /* 0x040fe200000018b8 */
[----:B------:R-:W-:Y:S07]  /*9690*/  LDSM.16.M88.4 R32, [R205+0x6800] ;  /* 0x00680000cd20783b */ /* 0x000fee0000000200 */
[C---:B------:R-:W-:Y:S08]  /*96a0*/  HMMA.16816.F32 R188, R8.reuse, R30, R24 ;  /* 0x0000001e08bc723c */ /* 0x040ff00000001818 */
[----:B------:R-:W-:Y:S01]  /*96b0*/  HMMA.16816.F32 R20, R8, R14, R16 ;  /* 0x0000000e0814723c */ /* 0x000fe20000001810 */
[----:B------:R-:W2:Y:S04]  /*96c0*/  LDSM.16.M88.4 R12, [R205+0x7000] ;  /* 0x00700000cd0c783b */ /* 0x000ea80000000200 */
[----:B------:R-:W3:Y:S01]  /*96d0*/  LDSM.16.M88.4 R16, [R205+0x7800] ;  /* 0x00780000cd10783b */ /* 0x000ee20000000200 */
[-C--:B------:R-:W-:Y:S01]  /*96e0*/  ISETP.GE.AND P6, PT, R0, R233.reuse, PT ;  /* 0x000000e90000720c */ /* 0x080fe20003fc6270 */
[----:B------:R-:W-:Y:S01]  /*96f0*/  IMAD.IADD R9, R228, 0x1, -R0 ;  /* 0x00000001e4097824 */ /* 0x000fe200078e0a00 */
[----:B------:R-:W-:Y:S01]  /*9700*/  ISETP.GE.AND P1, PT, R0, R232, PT ;  /* 0x000000e80000720c */ /* 0x000fe20003f26270 */
[----:B------:R-:W-:Y:S01]  /*9710*/  IMAD.MOV.U32 R8, RZ, RZ, R2 ;  /* 0x000000ffff087224 */ /* 0x000fe200078e0002 */
[----:B-1----:R-:W-:Y:S01]  /*9720*/  HMMA.16816.F32 R172, R4, R176, R172 ;  /* 0x000000b004ac723c */ /* 0x002fe200000018ac */
[----:B------:R-:W-:Y:S01]  /*9730*/  ISETP.GE.AND P0, PT, R3, R233, PT ;  /* 0x000000e90300720c */ /* 0x000fe20003f06270 */
[----:B------:R-:W-:Y:S01]  /*9740*/  UISETP.GT.AND UP0, UPT, UR31, UR10, UPT ;  /* 0x0000000a1f00728c */ /* 0x000fe2000bf04270 */
[----:B------:R-:W-:Y:S01]  /*9750*/  IABS R2, R9 ;  /* 0x0000000900027213 */ /* 0x000fe20000000000 */
[----:B------:R-:W-:Y:S01]  /*9760*/  IMAD.IADD R9, R229, 0x1, -R3 ;  /* 0x00000001e5097824 */ /* 0x000fe200078e0a03 */
[----:B------:R1:W-:Y:S01]  /*9770*/  I2F R29, R8 ;  /* 0x00000008001d7306 */ /* 0x0003e20000201400 */
[----:B------:R-:W-:-:S04]  /*9780*/  DEPBAR.LE SB0, 0x0 ;  /* 0x000080000000791a */ /* 0x000fc80000000000 */
[----:B-1----:R-:W-:Y:S01]  /*9790*/  IMAD.MOV.U32 R8, RZ, RZ, R2 ;  /* 0x000000ffff087224 */ /* 0x002fe200078e0002 */
[----:B------:R-:W-:-:S03]  /*97a0*/  IABS R2, R9 ;  /* 0x0000000900027213 */ /* 0x000fc60000000000 */
[----:B------:R1:W-:Y:S02]  /*97b0*/  I2F R27, R8 ;  /* 0x00000008001b7306 */ /* 0x0003e40000201400 */
[----:B------:R-:W-:Y:S01]  /*97c0*/  IMAD.MOV.U32 R9, RZ, RZ, R2 ;  /* 0x000000ffff097224 */ /* 0x000fe200078e0002 */
[----:B------:R-:W-:-:S05]  /*97d0*/  IADD3 R2, R0, 0x8, RZ ;  /* 0x0000000800027810 */ /* 0x000fca0007ffe0ff */
[----:B------:R-:W-:Y:S02]  /*97e0*/  IMAD.IADD R10, R229, 0x1, -R2 ;  /* 0x00000001e50a7824 */ /* 0x000fe400078e0a02 */
[----:B-1----:R-:W-:Y:S01]  /*97f0*/  IMAD.IADD R8, R228, 0x1, -R3 ;  /* 0x00000001e4087824 */ /* 0x002fe200078e0a03 */
[----:B------:R1:W-:Y:S04]  /*9800*/  I2F R24, R9 ;  /* 0x0000000900187306 */ /* 0x0003e80000201400 */
[----:B------:R-:W-:-:S05]  /*9810*/  IABS R8, R8 ;  /* 0x0000000800087213 */ /* 0x000fca0000000000 */
        /* <DEDUP_REMOVED lines=8> */
[----:B------:R-:W-:Y:S01]  /*98a0*/  IABS R9, R9 ;  /* 0x0000000900097213 */ /* 0x000fe20000000000 */
[----:B--2---:R-:W-:Y:S04]  /*98b0*/  HMMA.16816.F32 R196, R4, R12, R196 ;  /* 0x0000000c04c4723c */ /* 0x004fe800000018c4 */
[----:B-1----:R-:W-:Y:S01]  /*98c0*/  IMAD.MOV.U32 R10, RZ, RZ, R9 ;  /* 0x000000ffff0a7224 */ /* 0x002fe200078e0009 */
[----:B------:R-:W-:-:S02]  /*98d0*/  IABS R9, R11 ;  /* 0x0000000b00097213 */ /* 0x000fc40000000000 */
[C---:B------:R-:W-:Y:S01]  /*98e0*/  IADD3 R13, R0.reuse, 0x10, RZ ;  /* 0x00000010000d7810 */ /* 0x040fe20007ffe0ff */
[----:B------:R1:W-:Y:S01]  /*98f0*/  I2F R28, R10 ;  /* 0x0000000a001c7306 */ /* 0x0003e20000201400 */
[----:B------:R-:W-:Y:S01]  /*9900*/  HMMA.16816.F32 R236, R4, R178, R180 ;  /* 0x000000b204ec723c */ /* 0x000fe200000018b4 */
[----:B------:R-:W-:-:S07]  /*9910*/  IADD3 R12, R0, 0x11, RZ ;  /* 0x00000011000c7810 */ /* 0x000fce0007ffe0ff */
[----:B------:R-:W-:Y:S01]  /*9920*/  HMMA.16816.F32 R244, R4, R32, R192 ;  /* 0x0000002004f4723c */ /* 0x000fe200000018c0 */
[----:B-1----:R-:W-:-:S04]  /*9930*/  IMAD.MOV.U32 R10, RZ, RZ, R9 ;  /* 0x000000ffff0a7224 */ /* 0x002fc800078e0009 */
[----:B------:R1:W-:Y:S03]  /*9940*/  I2F R180, R10 ;  /* 0x0000000a00b47306 */ /* 0x0003e60000201400 */
[C---:B------:R-:W-:Y:S08]  /*9950*/  HMMA.16816.F32 R240, R4.reuse, R34, R184 ;  /* 0x0000002204f0723c */ /* 0x040ff000000018b8 */
[----:B------:R-:W-:Y:S01]  /*9960*/  HMMA.16816.F32 R192, R4, R14, R188 ;  /* 0x0000000e04c0723c */ /* 0x000fe200000018bc */
[----:B-1----:R-:W-:-:S07]  /*9970*/  IMAD.IADD R10, R229, 0x1, -R13 ;  /* 0x00000001e50a7824 */ /* 0x002fce00078e0a0d */
[----:B---3--:R-:W-:Y:S01]  /*9980*/  HMMA.16816.F32 R188, R4, R16, R168 ;  /* 0x0000001004bc723c */ /* 0x008fe200000018a8 */
[----:B------:R-:W-:-:S07]  /*9990*/  IABS R10, R10 ;  /* 0x0000000a000a7213 */ /* 0x000fce0000000000 */
[----:B------:R-:W-:Y:S07]  /*99a0*/  HMMA.16816.F32 R184, R4, R18, R20 ;  /* 0x0000001204b8723c */ /* 0x000fee0000001814 */
[C---:B------:R-:W-:Y:S02]  /*99b0*/  IMAD.IADD R4, R228.reuse, 0x1, -R13 ;  /* 0x00000001e4047824 */ /* 0x040fe400078e0a0d */
[----:B------:R-:W-:Y:S02]  /*99c0*/  IMAD.MOV.U32 R5, RZ, RZ, R10 ;  /* 0x000000ffff057224 */ /* 0x000fe400078e000a */
[----:B------:R-:W-:Y:S01]  /*99d0*/  IMAD.IADD R6, R229, 0x1, -R12 ;  /* 0x00000001e5067824 */ /* 0x000fe200078e0a0c */
[----:B------:R-:W-:Y:S01]  /*99e0*/  IABS R4, R4 ;  /* 0x0000000400047213 */ /* 0x000fe20000000000 */
[----:B------:R-:W-:Y:S01]  /*99f0*/  IMAD.IADD R11, R228, 0x1, -R8 ;  /* 0x00000001e40b7824 */ /* 0x000fe200078e0a08 */
[----:B------:R1:W-:Y:S04]  /*9a00*/  I2F R17, R5 ;  /* 0x0000000500117306 */ /* 0x0003e80000201400 */
[----:B------:R-:W-:-:S02]  /*9a10*/  IABS R9, R11 ;  /* 0x0000000b00097213 */ /* 0x000fc40000000000 */
[----:B------:R-:W-:Y:S01]  /*9a20*/  IADD3 R11, R0, 0x18, RZ ;  /* 0x00000018000b7810 */ /* 0x000fe20007ffe0ff */
[----:B------:R-:W-:Y:S02]  /*9a30*/  FMUL.FTZ R7, R172, c[0x0][0x2ec] ;  /* 0x0000bb00ac077a20 */ /* 0x000fe40000410000 */
[----:B-1----:R-:W-:Y:S01]  /*9a40*/  IMAD.MOV.U32 R5, RZ, RZ, R4 ;  /* 0x000000ffff057224 */ /* 0x002fe200078e0004 */
[----:B------:R-:W-:Y:S01]  /*9a50*/  IABS R4, R6 ;  /* 0x0000000600047213 */ /* 0x000fe20000000000 */
[----:B------:R-:W-:Y:S02]  /*9a60*/  IMAD.IADD R6, R228, 0x1, -R12 ;  /* 0x00000001e4067824 */ /* 0x000fe400078e0a0c */
[----:B------:R1:W-:Y:S01]  /*9a70*/  I2F R178, R5 ;  /* 0x0000000500b27306 */ /* 0x0003e20000201400 */
[----:B------:R-:W-:-:S07]  /*9a80*/  FMUL.FTZ R14, R173, c[0x0][0x2ec] ;  /* 0x0000bb00ad0e7a20 */ /* 0x000fce0000410000 */
[----:B------:R2:W-:Y:S01]  /*9a90*/  I2F R179, R9 ;  /* 0x0000000900b37306 */ /* 0x0005e20000201400 */
[----:B-1----:R-:W-:Y:S01]  /*9aa0*/  IMAD.MOV.U32 R5, RZ, RZ, R4 ;  /* 0x000000ffff057224 */ /* 0x002fe200078e0004 */
[----:B------:R-:W-:Y:S01]  /*9ab0*/  IABS R4, R6 ;  /* 0x0000000600047213 */ /* 0x000fe20000000000 */
[----:B------:R-:W-:-:S05]  /*9ac0*/  IMAD.IADD R6, R229, 0x1, -R11 ;  /* 0x00000001e5067824 */ /* 0x000fca00078e0a0b */
[----:B------:R-:W1:Y:S01]  /*9ad0*/  MUFU.TANH R7, R7 ;  /* 0x0000000700077308 */ /* 0x000e620000002400 */
[----:B--2---:R-:W-:-:S07]  /*9ae0*/  FMUL.FTZ R9, R174, c[0x0][0x2ec] ;  /* 0x0000bb00ae097a20 */ /* 0x004fce0000410000 */
[----:B------:R2:W-:Y:S01]  /*9af0*/  I2F R177, R5 ;  /* 0x0000000500b17306 */ /* 0x0005e20000201400 */
[----:B------:R-:W-:-:S07]  /*9b00*/  IADD3 R10, R0, 0x19, RZ ;  /* 0x00000019000a7810 */ /* 0x000fce0007ffe0ff */
[----:B------:R-:W-:Y:S01]  /*9b10*/  MUFU.TANH R9, R9 ;  /* 0x0000000900097308 */ /* 0x000fe20000002400 */
[----:B--2---:R-:W-:Y:S01]  /*9b20*/  IMAD.MOV.U32 R5, RZ, RZ, R4 ;  /* 0x000000ffff057224 */ /* 0x004fe200078e0004 */
[----:B------:R-:W-:-:S06]  /*9b30*/  IABS R4, R6 ;  /* 0x0000000600047213 */ /* 0x000fcc0000000000 */
[----:B------:R-:W2:Y:S08]  /*9b40*/  MUFU.TANH R14, R14 ;  /* 0x0000000e000e7308 */ /* 0x000eb00000002400 */
[----:B------:R3:W-:Y:S01]  /*9b50*/  I2F R171, R4 ;  /* 0x0000000400ab7306 */ /* 0x0007e20000201400 */
[----:B------:R-:W-:Y:S01]  /*9b60*/  IMAD.IADD R6, R229, 0x1, -R10 ;  /* 0x00000001e5067824 */ /* 0x000fe200078e0a0a */
[----:B------:R-:W-:Y:S01]  /*9b70*/  ISETP.LT.OR P6, PT, R0, R231, P6 ;  /* 0x000000e70000720c */ /* 0x000fe200037c1670 */
[----:B-1----:R-:W-:-:S02]  /*9b80*/  FFMA.FTZ R7, R29, -UR23, R7 ;  /* 0x800000171d077c23 */ /* 0x002fc40008010007 */
[----:B---3--:R-:W-:-:S03]  /*9b90*/  IMAD.IADD R4, R228, 0x1, -R11 ;  /* 0x00000001e4047824 */ /* 0x008fc600078e0a0b */
[----:B------:R1:W-:Y:S02]  /*9ba0*/  I2F R176, R5 ;  /* 0x0000000500b07306 */ /* 0x0003e40000201400 */
[----:B------:R-:W-:Y:S01]  /*9bb0*/  IABS R4, R4 ;  /* 0x0000000400047213 */ /* 0x000fe20000000000 */
[----:B------:R-:W-:Y:S01]  /*9bc0*/  FMUL.FTZ R236, R236, c[0x0][0x2ec] ;  /* 0x0000bb00ecec7a20 */ /* 0x000fe20000410000 */
[----:B------:R-:W-:Y:S02]  /*9bd0*/  FSEL R22, R7, -INF , !P6 ;  /* 0xff80000007167808 */ /* 0x000fe40007000000 */
[----:B------:R-:W-:Y:S02]  /*9be0*/  ISETP.LT.OR P1, PT, R0, R230, P1 ;  /* 0x000000e60000720c */ /* 0x000fe40000f21670 */
[----:B------:R-:W3:Y:S01]  /*9bf0*/  MUFU.TANH R7, R236 ;  /* 0x000000ec00077308 */ /* 0x000ee20000002400 */
[----:B------:R-:W-:Y:S01]  /*9c00*/  ISETP.LT.OR P0, PT, R3, R231, P0 ;  /* 0x000000e70300720c */ /* 0x000fe20000701670 */
[----:B-1----:R-:W-:Y:S01]  /*9c10*/  IMAD.MOV.U32 R5, RZ, RZ, R4 ;  /* 0x000000ffff057224 */ /* 0x002fe200078e0004 */
[----:B------:R-:W-:Y:S01]  /*9c20*/  IABS R4, R6 ;  /* 0x0000000600047213 */ /* 0x000fe20000000000 */
[----:B--2---:R-:W-:-:S04]  /*9c30*/  FFMA.FTZ R6, R24, -UR23, R14 ;  /* 0x8000001718067c23 */ /* 0x004fc8000801000e */
[----:B------:R1:W-:Y:S01]  /*9c40*/  I2F R170, R5 ;  /* 0x0000000500aa7306 */ /* 0x0003e20000201400 */
[----:B------:R-:W-:Y:S02]  /*9c50*/  FSEL R24, R6, -INF , !P0 ;  /* 0xff80000006187808 */ /* 0x000fe40004000000 */
[----:B------:R-:W-:-:S05]  /*9c60*/  ISETP.GE.AND P0, PT, R2, R232, PT ;  /* 0x000000e80200720c */ /* 0x000fca0003f06270 */
[----:B------:R2:W-:Y:S01]  /*9c70*/  I2F R169, R4 ;  /* 0x0000000400a97306 */ /* 0x0005e20000201400 */
[----:B-1----:R-:W-:Y:S01]  /*9c80*/  FFMA.FTZ R5, R27, -UR23, R9 ;  /* 0x800000171b057c23 */ /* 0x002fe20008010009 */
[----:B------:R-:W-:-:S04]  /*9c90*/  IADD3 R9, R0, 0x20, RZ ;  /* 0x0000002000097810 */ /* 0x000fc80007ffe0ff */
[----:B------:R-:W-:Y:S02]  /*9ca0*/  FSEL R23, R5, -INF , !P1 ;  /* 0xff80000005177808 */ /* 0x000fe40004800000 */
[----:B------:R-:W-:Y:S01]  /*9cb0*/  ISETP.GE.AND P1, PT, R2, R233, PT ;  /* 0x000000e90200720c */ /* 0x000fe20003f26270 */
[----:B--2---:R-:W-:Y:S01]  /*9cc0*/  IMAD.IADD R4, R228, 0x1, -R10 ;  /* 0x00000001e4047824 */ /* 0x004fe200078e0a0a */
[C---:B------:R-:W-:Y:S02]  /*9cd0*/  ISETP.LT.OR P0, PT, R2.reuse, R230, P0 ;  /* 0x000000e60200720c */ /* 0x040fe40000701670 */
[----:B------:R-:W-:Y:S01]  /*9ce0*/  ISETP.LT.OR P1, PT, R2, R231, P1 ;  /* 0x000000e70200720c */ /* 0x000fe20000f21670 */
[----:B------:R-:W-:Y:S01]  /*9cf0*/  IMAD.IADD R2, R229, 0x1, -R9 ;  /* 0x00000001e5027824 */ /* 0x000fe200078e0a09 */
[----:B------:R-:W-:Y:S02]  /*9d00*/  ISETP.GE.AND P6, PT, R3, R232, PT ;  /* 0x000000e80300720c */ /* 0x000fe40003fc6270 */
[----:B------:R-:W-:-:S02]  /*9d10*/  IABS R4, R4 ;  /* 0x0000000400047213 */ /* 0x000fc40000000000 */
[----:B------:R-:W-:Y:S01]  /*9d20*/  ISETP.LT.OR P6, PT, R3, R230, P6 ;  /* 0x000000e60300720c */ /* 0x000fe200037c1670 */
[----:B---3--:R-:W-:Y:S01]  /*9d30*/  FFMA.FTZ R6, R25, -UR23, R7 ;  /* 0x8000001719067c23 */ /* 0x008fe20008010007 */
[----:B------:R-:W-:Y:S01]  /*9d40*/  IABS R2, R2 ;  /* 0x0000000200027213 */ /* 0x000fe20000000000 */
[----:B------:R-:W-:Y:S01]  /*9d50*/  IMAD.MOV.U32 R3, RZ, RZ, R4 ;  /* 0x000000ffff037224 */ /* 0x000fe200078e0004 */
[----:B------:R-:W-:Y:S01]  /*9d60*/  IADD3 R7, R0, 0x21, RZ ;  /* 0x0000002100077810 */ /* 0x000fe20007ffe0ff */
[----:B------:R-:W-:Y:S02]  /*9d70*/  IMAD.IADD R4, R228, 0x1, -R9 ;  /* 0x00000001e4047824 */ /* 0x000fe400078e0a09 */
[----:B------:R1:W-:Y:S01]  /*9d80*/  I2F R168, R3 ;  /* 0x0000000300a87306 */ /* 0x0003e20000201400 */
[----:B------:R-:W-:Y:S01]  /*9d90*/  FMUL.FTZ R175, R175, c[0x0][0x2ec] ;  /* 0x0000bb00afaf7a20 */ /* 0x000fe20000410000 */
[----:B------:R-:W-:-:S06]  /*9da0*/  FSEL R20, R6, -INF , !P1 ;  /* 0xff80000006147808 */ /* 0x000fcc0004800000 */
[----:B------:R-:W2:Y:S01]  /*9db0*/  MUFU.TANH R14, R175 ;  /* 0x000000af000e7308 */ /* 0x000ea20000002400 */
[----:B-1----:R-:W-:Y:S01]  /*9dc0*/  IMAD.MOV.U32 R3, RZ, RZ, R2 ;  /* 0x000000ffff037224 */ /* 0x002fe200078e0002 */
[----:B------:R-:W-:Y:S01]  /*9dd0*/  IABS R2, R4 ;  /* 0x0000000400027213 */ /* 0x000fe20000000000 */
[----:B------:R-:W-:-:S05]  /*9de0*/  IMAD.IADD R4, R229, 0x1, -R7 ;  /* 0x00000001e5047824 */ /* 0x000fca00078e0a07 */
[----:B------:R1:W-:Y:S01]  /*9df0*/  I2F R135, R3 ;  /* 0x0000000300877306 */ /* 0x0003e20000201400 */
[----:B------:R-:W-:Y:S01]  /*9e00*/  IADD3 R6, R0, 0x28, RZ ;  /* 0x0000002800067810 */ /* 0x000fe20007ffe0ff */
[----:B-1----:R-:W-:Y:S01]  /*9e10*/  IMAD.MOV.U32 R3, RZ, RZ, R2 ;  /* 0x000000ffff037224 */ /* 0x002fe200078e0002 */
[----:B------:R-:W-:Y:S01]  /*9e20*/  IABS R2, R4 ;  /* 0x0000000400027213 */ /* 0x000fe20000000000 */
[----:B------:R-:W-:-:S04]  /*9e30*/  IMAD.IADD R4, R228, 0x1, -R7 ;  /* 0x00000001e4047824 */ /* 0x000fc800078e0a07 */
[----:B------:R1:W-:Y:S01]  /*9e40*/  I2F R134, R3 ;  /* 0x0000000300867306 */ /* 0x0003e20000201400 */
[----:B--2---:R-:W-:Y:S02]  /*9e50*/  FFMA.FTZ R5, R26, -UR23, R14 ;  /* 0x800000171a057c23 */ /* 0x004fe4000801000e */
[----:B-1----:R-:W-:Y:S01]  /*9e60*/  IMAD.MOV.U32 R3, RZ, RZ, R2 ;  /* 0x000000ffff037224 */ /* 0x002fe200078e0002 */
[----:B------:R-:W-:Y:S01]  /*9e70*/  IABS R2, R4 ;  /* 0x0000000400027213 */ /* 0x000fe20000000000 */
[----:B------:R-:W-:-:S03]  /*9e80*/  IMAD.IADD R4, R229, 0x1, -R6 ;  /* 0x00000001e5047824 */ /* 0x000fc600078e0a06 */
[----:B------:R1:W-:Y:S01]  /*9e90*/  I2F R35, R3 ;  /* 0x0000000300237306 */ /* 0x0003e20000201400 */
[----:B------:R-:W-:Y:S02]  /*9ea0*/  FSEL R25, R5, -INF , !P6 ;  /* 0xff80000005197808 */ /* 0x000fe40007000000 */
[----:B------:R-:W-:Y:S01]  /*9eb0*/  IADD3 R5, R0, 0x29, RZ ;  /* 0x0000002900057810 */ /* 0x000fe20007ffe0ff */
[----:B-1----:R-:W-:Y:S01]  /*9ec0*/  IMAD.MOV.U32 R3, RZ, RZ, R2 ;  /* 0x000000ffff037224 */ /* 0x002fe200078e0002 */
[----:B------:R-:W-:-:S03]  /*9ed0*/  IABS R2, R4 ;  /* 0x0000000400027213 */ /* 0x000fc60000000000 */
[----:B------:R1:W-:Y:S01]  /*9ee0*/  I2F R34, R3 ;  /* 0x0000000300227306 */ /* 0x0003e20000201400 */
[----:B------:R-:W-:Y:S02]  /*9ef0*/  IMAD.IADD R4, R229, 0x1, -R5 ;  /* 0x00000001e5047824 */ /* 0x000fe400078e0a05 */
[----:B-1----:R-:W-:Y:S02]  /*9f00*/  IMAD.MOV.U32 R3, RZ, RZ, R2 ;  /* 0x000000ffff037224 */ /* 0x002fe400078e0002 */
[----:B------:R-:W-:-:S05]  /*9f10*/  IMAD.IADD R2, R228, 0x1, -R6 ;  /* 0x00000001e4027824 */ /* 0x000fca00078e0a06 */
[----:B------:R-:W-:Y:S01]  /*9f20*/  IABS R2, R2 ;  /* 0x0000000200027213 */ /* 0x000fe20000000000 */
[----:B------:R1:W-:Y:S01]  /*9f30*/  I2F R33, R3 ;  /* 0x0000000300217306 */ /* 0x0003e20000201400 */
[C---:B------:R-:W-:Y:S02]  /*9f40*/  ISETP.GE.AND P6, PT, R8.reuse, R233, PT ;  /* 0x000000e90800720c */ /* 0x040fe40003fc6270 */
[----:B------:R-:W-:Y:S01]  /*9f50*/  ISETP.GE.AND P1, PT, R8, R232, PT ;  /* 0x000000e80800720c */ /* 0x000fe20003f26270 */
[----:B------:R-:W-:Y:S02]  /*9f60*/  FMUL.FTZ R16, R238, c[0x0][0x2ec] ;  /* 0x0000bb00ee107a20 */ /* 0x000fe40000410000 */
[----:B-1----:R-:W-:Y:S01]  /*9f70*/  IMAD.MOV.U32 R3, RZ, RZ, R2 ;  /* 0x000000ffff037224 */ /* 0x002fe200078e0002 */
[----:B------:R-:W-:-:S03]  /*9f80*/  IABS R2, R4 ;  /* 0x0000000400027213 */ /* 0x000fc60000000000 */
[----:B------:R1:W-:Y:S01]  /*9f90*/  I2F R32, R3 ;  /* 0x0000000300207306 */ /* 0x0003e20000201400 */
[----:B------:R-:W-:Y:S02]  /*9fa0*/  IADD3 R4, R0, 0x30, RZ ;  /* 0x0000003000047810 */ /* 0x000fe40007ffe0ff */
[C---:B------:R-:W-:Y:S02]  /*9fb0*/  ISETP.LT.OR P6, PT, R8.reuse, R231, P6 ;  /* 0x000000e70800720c */ /* 0x040fe400037c1670 */
[----:B------:R-:W-:Y:S01]  /*9fc0*/  ISETP.LT.OR P1, PT, R8, R230, P1 ;  /* 0x000000e60800720c */ /* 0x000fe20000f21670 */
[----:B------:R-:W-:Y:S02]  /*9fd0*/  IMAD.IADD R8, R229, 0x1, -R4 ;  /* 0x00000001e5087824 */ /* 0x000fe400078e0a04 */
[----:B-1----:R-:W-:Y:S02]  /*9fe0*/  IMAD.MOV.U32 R3, RZ, RZ, R2 ;  /* 0x000000ffff037224 */ /* 0x002fe400078e0002 */
[----:B------:R-:W-:Y:S01]  /*9ff0*/  IMAD.IADD R2, R228, 0x1, -R5 ;  /* 0x00000001e4027824 */ /* 0x000fe200078e0a05 */
[----:B------:R-:W1:Y:S04]  /*a000*/  MUFU.TANH R16, R16 ;  /* 0x0000001000107308 */ /* 0x000e680000002400 */
[----:B------:R-:W-:-:S04]  /*a010*/  IABS R2, R2 ;  /* 0x0000000200027213 */ /* 0x000fc80000000000 */
[----:B------:R2:W-:Y:S02]  /*a020*/  I2F R31, R3 ;  /* 0x00000003001f7306 */ /* 0x0005e40000201400 */
[----:B--2---:R-:W-:Y:S01]  /*a030*/  IMAD.MOV.U32 R3, RZ, RZ, R2 ;  /* 0x000000ffff037224 */ /* 0x004fe200078e0002 */
[----:B------:R-:W-:-:S05]  /*a040*/  IABS R2, R8 ;  /* 0x0000000800027213 */ /* 0x000fca0000000000 */
[----:B------:R2:W-:Y:S01]  /*a050*/  I2F R30, R3 ;  /* 0x00000003001e7306 */ /* 0x0005e20000201400 */
[----:B------:R-:W-:Y:S02]  /*a060*/  IMAD.MOV.U32 R8, RZ, RZ, R2 ;  /* 0x000000ffff087224 */ /* 0x000fe400078e0002 */
[----:B------:R-:W-:Y:S02]  /*a070*/  IMAD.IADD R2, R228, 0x1, -R4 ;  /* 0x00000001e4027824 */ /* 0x000fe400078e0a04 */
[----:B-1----:R-:W-:-:S03]  /*a080*/  FFMA.FTZ R16, R28, -UR23, R16 ;  /* 0x800000171c107c23 */ /* 0x002fc60008010010 */
[----:B------:R-:W-:Y:S02]  /*a090*/  IABS R2, R2 ;  /* 0x0000000200027213 */ /* 0x000fe40000000000 */
[----:B--2---:R-:W-:Y:S01]  /*a0a0*/  IADD3 R3, R0, 0x31, RZ ;  /* 0x0000003100037810 */ /* 0x004fe20007ffe0ff */
[----:B------:R1:W-:Y:S04]  /*a0b0*/  I2F R28, R8 ;  /* 0x00000008001c7306 */ /* 0x0003e80000201400 */
[----:B------:R-:W-:Y:S02]  /*a0c0*/  IMAD.IADD R14, R229, 0x1, -R3 ;  /* 0x00000001e50e7824 */ /* 0x000fe400078e0a03 */
[----:B-1----:R-:W-:-:S03]  /*a0d0*/  IMAD.MOV.U32 R8, RZ, RZ, R2 ;  /* 0x000000ffff087224 */ /* 0x002fc600078e0002 */
[----:B------:R-:W-:Y:S01]  /*a0e0*/  IABS R2, R14 ;  /* 0x0000000e00027213 */ /* 0x000fe20000000000 */
[----:B------:R1:W-:Y:S04]  /*a0f0*/  I2F R29, R8 ;  /* 0x00000008001d7306 */ /* 0x0003e80000201400 */
[----:B------:R-:W-:Y:S01]  /*a100*/  IMAD.MOV.U32 R14, RZ, RZ, R2 ;  /* 0x000000ffff0e7224 */ /* 0x000fe200078e0002 */
[----:B------:R-:W-:-:S05]  /*a110*/  IADD3 R2, R0, 0x38, RZ ;  /* 0x0000003800027810 */ /* 0x000fca0007ffe0ff */
[----:B------:R-:W-:Y:S02]  /*a120*/  IMAD.IADD R15, R229, 0x1, -R2 ;  /* 0x00000001e50f7824 */ /* 0x000fe400078e0a02 */
[----:B-1----:R-:W-:Y:S01]  /*a130*/  IMAD.IADD R8, R228, 0x1, -R3 ;  /* 0x00000001e4087824 */ /* 0x002fe200078e0a03 */
[----:B------:R1:W-:Y:S04]  /*a140*/  I2F R27, R14 ;  /* 0x0000000e001b7306 */ /* 0x0003e80000201400 */
[----:B------:R-:W-:Y:S02]  /*a150*/  IABS R8, R8 ;  /* 0x0000000800087213 */ /* 0x000fe40000000000 */
[----:B------:R-:W-:-:S03]  /*a160*/  IADD3 R0, R0, 0x39, RZ ;  /* 0x0000003900007810 */ /* 0x000fc60007ffe0ff */
[----:B-1----:R-:W-:Y:S01]  /*a170*/  IMAD.MOV.U32 R14, RZ, RZ, R8 ;  /* 0x000000ffff0e7224 */ /* 0x002fe200078e0008 */
[----:B------:R-:W-:-:S03]  /*a180*/  IABS R8, R15 ;  /* 0x0000000f00087213 */ /* 0x000fc60000000000 */
[----:B------:R1:W-:Y:S01]  /*a190*/  I2F R26, R14 ;  /* 0x0000000e001a7306 */ /* 0x0003e20000201400 */
[----:B------:R-:W-:Y:S02]  /*a1a0*/  IMAD.IADD R15, R229, 0x1, -R0 ;  /* 0x00000001e50f7824 */ /* 0x000fe400078e0a00 */
[----:B-1----:R-:W-:Y:S02]  /*a1b0*/  IMAD.MOV.U32 R14, RZ, RZ, R8 ;  /* 0x000000ffff0e7224 */ /* 0x002fe400078e0008 */
[----:B------:R-:W-:-:S05]  /*a1c0*/  IMAD.IADD R8, R228, 0x1, -R2 ;  /* 0x00000001e4087824 */ /* 0x000fca00078e0a02 */
[----:B------:R-:W-:Y:S01]  /*a1d0*/  IABS R8, R8 ;  /* 0x0000000800087213 */ /* 0x000fe20000000000 */
[----:B------:R1:W-:Y:S04]  /*a1e0*/  I2F R21, R14 ;  /* 0x0000000e00157306 */ /* 0x0003e80000201400 */
[----:B-1----:R-:W-:Y:S01]  /*a1f0*/  IMAD.MOV.U32 R14, RZ, RZ, R8 ;  /* 0x000000ffff0e7224 */ /* 0x002fe200078e0008 */
[----:B------:R-:W-:-:S03]  /*a200*/  IABS R8, R15 ;  /* 0x0000000f00087213 */ /* 0x000fc60000000000 */
[----:B------:R1:W-:Y:S01]  /*a210*/  I2F R19, R14 ;  /* 0x0000000e00137306 */ /* 0x0003e20000201400 */
[----:B------:R-:W-:-:S07]  /*a220*/  FMUL.FTZ R15, R237, c[0x0][0x2ec] ;  /* 0x0000bb00ed0f7a20 */ /* 0x000fce0000410000 */
[----:B------:R2:W-:Y:S01]  /*a230*/  I2F R18, R8 ;  /* 0x0000000800127306 */ /* 0x0005e20000201400 */
[----:B-1----:R-:W-:Y:S02]  /*a240*/  FMUL.FTZ R14, R244, c[0x0][0x2ec] ;  /* 0x0000bb00f40e7a20 */ /* 0x002fe40000410000 */
[----:B--2---:R-:W-:-:S05]  /*a250*/  FMUL.FTZ R8, R239, c[0x0][0x2ec] ;  /* 0x0000bb00ef087a20 */ /* 0x004fca0000410000 */
[----:B------:R-:W-:Y:S01]  /*a260*/  MUFU.TANH R14, R14 ;  /* 0x0000000e000e7308 */ /* 0x000fe20000002400 */
[----:B------:R-:W-:-:S07]  /*a270*/  FMUL.FTZ R173, R246, c[0x0][0x2ec] ;  /* 0x0000bb00f6ad7a20 */ /* 0x000fce0000410000 */
[----:B------:R-:W1:Y:S08]  /*a280*/  MUFU.TANH R8, R8 ;  /* 0x0000000800087308 */ /* 0x000e700000002400 */
[----:B------:R-:W2:Y:S01]  /*a290*/  MUFU.TANH R15, R15 ;  /* 0x0000000f000f7308 */ /* 0x000ea20000002400 */
[----:B------:R-:W-:Y:S01]  /*a2a0*/  FSEL R16, R16, -INF , !P0 ;  /* 0xff80000010107808 */ /* 0x000fe20004000000 */
[----:B------:R-:W-:Y:S01]  /*a2b0*/  FMUL.FTZ R247, R247, c[0x0][0x2ec] ;  /* 0x0000bb00f7f77a20 */ /* 0x000fe20000410000 */
[----:B------:R-:W-:Y:S01]  /*a2c0*/  ISETP.GE.AND P0, PT, R13, R233, PT ;  /* 0x000000e90d00720c */ /* 0x000fe20003f06270 */
[----:B------:R-:W-:-:S04]  /*a2d0*/  FMUL.FTZ R240, R240, c[0x0][0x2ec] ;  /* 0x0000bb00f0f07a20 */ /* 0x000fc80000410000 */
[----:B------:R-:W3:Y:S01]  /*a2e0*/  MUFU.TANH R173, R173 ;  /* 0x000000ad00ad7308 */ /* 0x000ee20000002400 */
[----:B------:R-:W-:Y:S01]  /*a2f0*/  FMUL.FTZ R245, R245, c[0x0][0x2ec] ;  /* 0x0000bb00f5f57a20 */ /* 0x000fe20000410000 */
[----:B------:R-:W-:Y:S01]  /*a300*/  ISETP.LT.OR P0, PT, R13, R231, P0 ;  /* 0x000000e70d00720c */ /* 0x000fe20000701670 */
[----:B-1----:R-:W-:Y:S02]  /*a310*/  FFMA.FTZ R8, R179, -UR23, R8 ;  /* 0x80000017b3087c23 */ /* 0x002fe40008010008 */
[----:B------:R-:W-:Y:S02]  /*a320*/  FFMA.FTZ R14, R17, -UR23, R14 ;  /* 0x80000017110e7c23 */ /* 0x000fe4000801000e */
[----:B--2---:R-:W-:Y:S01]  /*a330*/  FFMA.FTZ R15, R180, -UR23, R15 ;  /* 0x80000017b40f7c23 */ /* 0x004fe2000801000f */
[----:B------:R-:W1:Y:S01]  /*a340*/  MUFU.TANH R247, R247 ;  /* 0x000000f700f77308 */ /* 0x000e620000002400 */
[----:B------:R-:W-:Y:S02]  /*a350*/  FSEL R17, R8, -INF , !P1 ;  /* 0xff80000008117808 */ /* 0x000fe40004800000 */
[----:B------:R-:W-:-:S02]  /*a360*/  FSEL R172, R14, -INF , !P0 ;  /* 0xff8000000eac7808 */ /* 0x000fc40004000000 */
[----:B------:R-:W-:-:S03]  /*a370*/  ISETP.GE.AND P1, PT, R12, R233, PT ;  /* 0x000000e90c00720c */ /* 0x000fc60003f26270 */
[----:B------:R-:W2:Y:S01]  /*a380*/  MUFU.TANH R240, R240 ;  /* 0x000000f000f07308 */ /* 0x000ea20000002400 */
[-C--:B------:R-:W-:Y:S02]  /*a390*/  ISETP.GE.AND P0, PT, R12, R232.reuse, PT ;  /* 0x000000e80c00720c */ /* 0x080fe40003f06270 */
[----:B------:R-:W-:Y:S01]  /*a3a0*/  FSEL R15, R15, -INF , !P6 ;  /* 0xff8000000f0f7808 */ /* 0x000fe20007000000 */
[----:B------:R-:W-:Y:S01]  /*a3b0*/  FMUL.FTZ R241, R241, c[0x0][0x2ec] ;  /* 0x0000bb00f1f17a20 */ /* 0x000fe20000410000 */
[----:B------:R-:W-:-:S03]  /*a3c0*/  ISETP.GE.AND P6, PT, R13, R232, PT ;  /* 0x000000e80d00720c */ /* 0x000fc60003fc6270 */
[----:B------:R-:W4:Y:S01]  /*a3d0*/  MUFU.TANH R245, R245 ;  /* 0x000000f500f57308 */ /* 0x000f220000002400 */
[----:B------:R-:W-:Y:S01]  /*a3e0*/  FMUL.FTZ R242, R242, c[0x0][0x2ec] ;  /* 0x0000bb00f2f27a20 */ /* 0x000fe20000410000 */
[C---:B------:R-:W-:Y:S02]  /*a3f0*/  ISETP.LT.OR P1, PT, R12.reuse, R231, P1 ;  /* 0x000000e70c00720c */ /* 0x040fe40000f21670 */
[-C--:B------:R-:W-:Y:S01]  /*a400*/  ISETP.LT.OR P0, PT, R12, R230.reuse, P0 ;  /* 0x000000e60c00720c */ /* 0x080fe20000701670 */
[----:B---3--:R-:W-:Y:S01]  /*a410*/  FFMA.FTZ R12, R178, -UR23, R173 ;  /* 0x80000017b20c7c23 */ /* 0x008fe200080100ad */
[----:B------:R-:W-:Y:S01]  /*a420*/  ISETP.LT.OR P6, PT, R13, R230, P6 ;  /* 0x000000e60d00720c */ /* 0x000fe200037c1670 */
[----:B------:R-:W-:Y:S01]  /*a430*/  FMUL.FTZ R243, R243, c[0x0][0x2ec] ;  /* 0x0000bb00f3f37a20 */ /* 0x000fe20000410000 */
[----:B------:R-:W-:Y:S02]  /*a440*/  MUFU.TANH R241, R241 ;  /* 0x000000f100f17308 */ /* 0x000fe40000002400 */
[----:B------:R-:W-:-:S02]  /*a450*/  FSEL R174, R12, -INF , !P6 ;  /* 0xff8000000cae7808 */ /* 0x000fc40007000000 */
[----:B------:R-:W-:-:S04]  /*a460*/  ISETP.GE.AND P6, PT, R11, R233, PT ;  /* 0x000000e90b00720c */ /* 0x000fc80003fc6270 */
[----:B------:R-:W3:Y:S01]  /*a470*/  MUFU.TANH R242, R242 ;  /* 0x000000f200f27308 */ /* 0x000ee20000002400 */
[----:B------:R-:W-:Y:S01]  /*a480*/  FMUL.FTZ R196, R196, c[0x0][0x2ec] ;  /* 0x0000bb00c4c47a20 */ /* 0x000fe20000410000 */
[----:B------:R-:W-:Y:S01]  /*a490*/  ISETP.LT.OR P6, PT, R11, R231, P6 ;  /* 0x000000e70b00720c */ /* 0x000fe200037c1670 */
[----:B-1----:R-:W-:Y:S02]  /*a4a0*/  FFMA.FTZ R8, R176, -UR23, R247 ;  /* 0x80000017b0087c23 */ /* 0x002fe400080100f7 */
[----:B--2---:R-:W-:Y:S02]  /*a4b0*/  FFMA.FTZ R13, R171, -UR23, R240 ;  /* 0x80000017ab0d7c23 */ /* 0x004fe400080100f0 */
[----:B----4-:R-:W-:Y:S01]  /*a4c0*/  FFMA.FTZ R14, R177, -UR23, R245 ;  /* 0x80000017b10e7c23 */ /* 0x010fe200080100f5 */
[----:B------:R-:W1:Y:S01]  /*a4d0*/  MUFU.TANH R243, R243 ;  /* 0x000000f300f37308 */ /* 0x000e620000002400 */
[----:B------:R-:W-:Y:S01]  /*a4e0*/  FMUL.FTZ R198, R198, c[0x0][0x2ec] ;  /* 0x0000bb00c6c67a20 */ /* 0x000fe20000410000 */
[----:B------:R-:W-:-:S02]  /*a4f0*/  FSEL R175, R8, -INF , !P0 ;  /* 0xff80000008af7808 */ /* 0x000fc40004000000 */
[----:B------:R-:W-:Y:S02]  /*a500*/  FSEL R173, R13, -INF , !P6 ;  /* 0xff8000000dad7808 */ /* 0x000fe40007000000 */
[C---:B------:R-:W-:Y:S02]  /*a510*/  ISETP.GE.AND P0, PT, R10.reuse, R233, PT ;  /* 0x000000e90a00720c */ /* 0x040fe40003f06270 */
[----:B------:R-:W2:Y:S01]  /*a520*/  MUFU.TANH R196, R196 ;  /* 0x000000c400c47308 */ /* 0x000ea20000002400 */
[-C--:B------:R-:W-:Y:S02]  /*a530*/  ISETP.GE.AND P6, PT, R10, R232.reuse, PT ;  /* 0x000000e80a00720c */ /* 0x080fe40003fc6270 */
[----:B------:R-:W-:Y:S02]  /*a540*/  FSEL R171, R14, -INF , !P1 ;  /* 0xff8000000eab7808 */ /* 0x000fe40004800000 */
[----:B------:R-:W-:-:S03]  /*a550*/  ISETP.GE.AND P1, PT, R11, R232, PT ;  /* 0x000000e80b00720c */ /* 0x000fc60003f26270 */
[----:B------:R-:W4:Y:S01]  /*a560*/  MUFU.TANH R198, R198 ;  /* 0x000000c600c67308 */ /* 0x000f220000002400 */
[C---:B------:R-:W-:Y:S01]  /*a570*/  ISETP.LT.OR P0, PT, R10.reuse, R231, P0 ;  /* 0x000000e70a00720c */ /* 0x040fe20000701670 */
[----:B------:R-:W-:Y:S01]  /*a580*/  FMUL.FTZ R199, R199, c[0x0][0x2ec] ;  /* 0x0000bb00c7c77a20 */ /* 0x000fe20000410000 */
[-C--:B------:R-:W-:Y:S01]  /*a590*/  ISETP.LT.OR P6, PT, R10, R230.reuse, P6 ;  /* 0x000000e60a00720c */ /* 0x080fe200037c1670 */
[----:B------:R-:W-:Y:S01]  /*a5a0*/  FMUL.FTZ R192, R192, c[0x0][0x2ec] ;  /* 0x0000bb00c0c07a20 */ /* 0x000fe20000410000 */
[----:B------:R-:W-:Y:S01]  /*a5b0*/  ISETP.LT.OR P1, PT, R11, R230, P1 ;  /* 0x000000e60b00720c */ /* 0x000fe20000f21670 */
[----:B---3--:R-:W-:Y:S02]  /*a5c0*/  FFMA.FTZ R8, R170, -UR23, R242 ;  /* 0x80000017aa087c23 */ /* 0x008fe400080100f2 */
[----:B------:R-:W-:Y:S02]  /*a5d0*/  FFMA.FTZ R10, R169, -UR23, R241 ;  /* 0x80000017a90a7c23 */ /* 0x000fe400080100f1 */
[----:B------:R-:W-:Y:S01]  /*a5e0*/  FMUL.FTZ R197, R197, c[0x0][0x2ec] ;  /* 0x0000bb00c5c57a20 */ /* 0x000fe20000410000 */
[----:B------:R-:W-:Y:S01]  /*a5f0*/  FSEL R170, R8, -INF , !P1 ;  /* 0xff80000008aa7808 */ /* 0x000fe20004800000 */
[----:B------:R-:W3:Y:S01]  /*a600*/  MUFU.TANH R199, R199 ;  /* 0x000000c700c77308 */ /* 0x000ee20000002400 */
[----:B------:R-:W-:Y:S01]  /*a610*/  FSEL R169, R10, -INF , !P0 ;  /* 0xff8000000aa97808 */ /* 0x000fe20004000000 */
[----:B-1----:R-:W-:Y:S01]  /*a620*/  FFMA.FTZ R8, R168, -UR23, R243 ;  /* 0x80000017a8087c23 */ /* 0x002fe200080100f3 */
[----:B------:R-:W-:-:S02]  /*a630*/  ISETP.GE.AND P1, PT, R9, R233, PT ;  /* 0x000000e90900720c */ /* 0x000fc40003f26270 */
[----:B------:R-:W-:-:S03]  /*a640*/  ISETP.GE.AND P0, PT, R9, R232, PT ;  /* 0x000000e80900720c */ /* 0x000fc60003f06270 */
[----:B------:R-:W1:Y:S01]  /*a650*/  MUFU.TANH R192, R192 ;  /* 0x000000c000c07308 */ /* 0x000e620000002400 */
[C---:B------:R-:W-:Y:S01]  /*a660*/  ISETP.LT.OR P1, PT, R9.reuse, R231, P1 ;  /* 0x000000e70900720c */ /* 0x040fe20000f21670 */
[----:B------:R-:W-:Y:S01]  /*a670*/  FMUL.FTZ R194, R194, c[0x0][0x2ec] ;  /* 0x0000bb00c2c27a20 */ /* 0x000fe20000410000 */
[----:B------:R-:W-:Y:S01]  /*a680*/  ISETP.LT.OR P0, PT, R9, R230, P0 ;  /* 0x000000e60900720c */ /* 0x000fe20000701670 */
[----:B--2---:R-:W-:-:S04]  /*a690*/  FFMA.FTZ R9, R135, -UR23, R196 ;  /* 0x8000001787097c23 */ /* 0x004fc800080100c4 */
[----:B------:R-:W2:Y:S01]  /*a6a0*/  MUFU.TANH R197, R197 ;  /* 0x000000c500c57308 */ /* 0x000ea20000002400 */
[----:B------:R-:W-:Y:S01]  /*a6b0*/  FSEL R168, R8, -INF , !P6 ;  /* 0xff80000008a87808 */ /* 0x000fe20007000000 */
[----:B----4-:R-:W-:Y:S01]  /*a6c0*/  FFMA.FTZ R8, R134, -UR23, R198 ;  /* 0x8000001786087c23 */ /* 0x010fe200080100c6 */
[----:B------:R-:W-:Y:S02]  /*a6d0*/  FSEL R236, R9, -INF , !P1 ;  /* 0xff80000009ec7808 */ /* 0x000fe40004800000 */
[CC--:B------:R-:W-:Y:S02]  /*a6e0*/  ISETP.GE.AND P6, PT, R7.reuse, R233.reuse, PT ;  /* 0x000000e90700720c */ /* 0x0c0fe40003fc6270 */
[----:B------:R-:W-:Y:S01]  /*a6f0*/  ISETP.GE.AND P1, PT, R7, R232, PT ;  /* 0x000000e80700720c */ /* 0x000fe20003f26270 */
[----:B------:R-:W4:Y:S01]  /*a700*/  MUFU.TANH R194, R194 ;  /* 0x000000c200c27308 */ /* 0x000f220000002400 */
[----:B------:R-:W-:Y:S01]  /*a710*/  FSEL R182, R8, -INF , !P0 ;  /* 0xff80000008b67808 */ /* 0x000fe20004000000 */
[----:B------:R-:W-:Y:S01]  /*a720*/  FMUL.FTZ R195, R195, c[0x0][0x2ec] ;  /* 0x0000bb00c3c37a20 */ /* 0x000fe20000410000 */
[----:B------:R-:W-:Y:S01]  /*a730*/  ISETP.GE.AND P0, PT, R6, R233, PT ;  /* 0x000000e90600720c */ /* 0x000fe20003f06270 */
[----:B------:R-:W-:Y:S01]  /*a740*/  FMUL.FTZ R13, R188, c[0x0][0x2ec] ;  /* 0x0000bb00bc0d7a20 */ /* 0x000fe20000410000 */
[-C--:B------:R-:W-:Y:S01]  /*a750*/  ISETP.LT.OR P6, PT, R7, R231.reuse, P6 ;  /* 0x000000e70700720c */ /* 0x080fe200037c1670 */
[----:B------:R-:W-:Y:S01]  /*a760*/  FMUL.FTZ R193, R193, c[0x0][0x2ec] ;  /* 0x0000bb00c1c17a20 */ /* 0x000fe20000410000 */
[----:B------:R-:W-:Y:S01]  /*a770*/  ISETP.LT.OR P1, PT, R7, R230, P1 ;  /* 0x000000e60700720c */ /* 0x000fe20000f21670 */
[----:B---3--:R-:W-:Y:S01]  /*a780*/  FFMA.FTZ R7, R34, -UR23, R199 ;  /* 0x8000001722077c23 */ /* 0x008fe200080100c7 */
[----:B------:R-:W-:Y:S01]  /*a790*/  ISETP.LT.OR P0, PT, R6, R231, P0 ;  /* 0x000000e70600720c */ /* 0x000fe20000701670 */
[----:B-1----:R-:W-:Y:S01]  /*a7a0*/  FFMA.FTZ R8, R33, -UR23, R192 ;  /* 0x8000001721087c23 */ /* 0x002fe200080100c0 */
[----:B------:R-:W1:Y:S01]  /*a7b0*/  MUFU.TANH R195, R195 ;  /* 0x000000c300c37308 */ /* 0x000e620000002400 */
[----:B--2---:R-:W-:Y:S01]  /*a7c0*/  FFMA.FTZ R9, R35, -UR23, R197 ;  /* 0x8000001723097c23 */ /* 0x004fe200080100c5 */
[----:B------:R-:W-:Y:S01]  /*a7d0*/  FSEL R251, R7, -INF , !P1 ;  /* 0xff80000007fb7808 */ /* 0x000fe20004800000 */
[----:B------:R-:W-:Y:S01]  /*a7e0*/  FMUL.FTZ R189, R189, c[0x0][0x2ec] ;  /* 0x0000bb00bdbd7a20 */ /* 0x000fe20000410000 */
[----:B------:R-:W-:-:S02]  /*a7f0*/  FSEL R252, R8, -INF , !P0 ;  /* 0xff80000008fc7808 */ /* 0x000fc40004000000 */
[C---:B------:R-:W-:Y:S02]  /*a800*/  ISETP.GE.AND P1, PT, R5.reuse, R233, PT ;  /* 0x000000e90500720c */ /* 0x040fe40003f26270 */
[----:B------:R-:W2:Y:S01]  /*a810*/  MUFU.TANH R13, R13 ;  /* 0x0000000d000d7308 */ /* 0x000ea20000002400 */
[-C--:B------:R-:W-:Y:S02]  /*a820*/  ISETP.GE.AND P0, PT, R5, R232.reuse, PT ;  /* 0x000000e80500720c */ /* 0x080fe40003f06270 */
[----:B------:R-:W-:Y:S01]  /*a830*/  FSEL R235, R9, -INF , !P6 ;  /* 0xff80000009eb7808 */ /* 0x000fe20007000000 */
[----:B------:R-:W-:Y:S01]  /*a840*/  FMUL.FTZ R12, R190, c[0x0][0x2ec] ;  /* 0x0000bb00be0c7a20 */ /* 0x000fe20000410000 */
[----:B------:R-:W-:-:S03]  /*a850*/  ISETP.GE.AND P6, PT, R6, R232, PT ;  /* 0x000000e80600720c */ /* 0x000fc60003fc6270 */
[----:B------:R-:W3:Y:S01]  /*a860*/  MUFU.TANH R193, R193 ;  /* 0x000000c100c17308 */ /* 0x000ee20000002400 */
[C---:B------:R-:W-:Y:S02]  /*a870*/  ISETP.LT.OR P1, PT, R5.reuse, R231, P1 ;  /* 0x000000e70500720c */ /* 0x040fe40000f21670 */
[-C--:B------:R-:W-:Y:S01]  /*a880*/  ISETP.LT.OR P0, PT, R5, R230.reuse, P0 ;  /* 0x000000e60500720c */ /* 0x080fe20000701670 */
[----:B----4-:R-:W-:Y:S01]  /*a890*/  FFMA.FTZ R5, R32, -UR23, R194 ;  /* 0x8000001720057c23 */ /* 0x010fe200080100c2 */
[----:B------:R-:W-:-:S03]  /*a8a0*/  ISETP.LT.OR P6, PT, R6, R230, P6 ;  /* 0x000000e60600720c */ /* 0x000fc600037c1670 */
[----:B------:R-:W4:Y:S01]  /*a8b0*/  MUFU.TANH R189, R189 ;  /* 0x000000bd00bd7308 */ /* 0x000f220000002400 */
[----:B------:R-:W-:Y:S01]  /*a8c0*/  FMUL.FTZ R9, R186, c[0x0][0x2ec] ;  /* 0x0000bb00ba097a20 */ /* 0x000fe20000410000 */
[----:B------:R-:W-:Y:S02]  /*a8d0*/  FSEL R181, R5, -INF , !P6 ;  /* 0xff80000005b57808 */ /* 0x000fe40007000000 */
[----:B------:R-:W-:-:S04]  /*a8e0*/  ISETP.GE.AND P6, PT, R4, R233, PT ;  /* 0x000000e90400720c */ /* 0x000fc80003fc6270 */
[----:B------:R-:W4:Y:S01]  /*a8f0*/  MUFU.TANH R12, R12 ;  /* 0x0000000c000c7308 */ /* 0x000f220000002400 */
[----:B-1----:R-:W-:Y:S01]  /*a900*/  FFMA.FTZ R7, R30, -UR23, R195 ;  /* 0x800000171e077c23 */ /* 0x002fe200080100c3 */
[----:B------:R-:W-:Y:S01]  /*a910*/  ISETP.LT.OR P6, PT, R4, R231, P6 ;  /* 0x000000e70400720c */ /* 0x000fe200037c1670 */
[----:B------:R-:W-:Y:S02]  /*a920*/  FMUL.FTZ R11, R191, c[0x0][0x2ec] ;  /* 0x0000bb00bf0b7a20 */ /* 0x000fe40000410000 */
[----:B------:R-:W-:Y:S02]  /*a930*/  FMUL.FTZ R10, R184, c[0x0][0x2ec] ;  /* 0x0000bb00b80a7a20 */ /* 0x000fe40000410000 */
[----:B--2---:R-:W-:Y:S01]  /*a940*/  FFMA.FTZ R8, R28, -UR23, R13 ;  /* 0x800000171c087c23 */ /* 0x004fe2000801000d */
[----:B------:R-:W1:Y:S01]  /*a950*/  MUFU.TANH R9, R9 ;  /* 0x0000000900097308 */ /* 0x000e620000002400 */
[----:B---3--:R-:W-:Y:S01]  /*a960*/  FFMA.FTZ R6, R31, -UR23, R193 ;  /* 0x800000171f067c23 */ /* 0x008fe200080100c1 */
[----:B------:R-:W-:Y:S01]  /*a970*/  FSEL R135, R7, -INF , !P0 ;  /* 0xff80000007877808 */ /* 0x000fe20004000000 */
[----:B------:R-:W-:Y:S01]  /*a980*/  BAR.SYNC.DEFER_BLOCKING 0x0 ;  /* 0x0000000000007b1d */ /* 0x000fe20000010000 */
[----:B------:R-:W-:-:S02]  /*a990*/  ISETP.GE.AND P0, PT, R3, R233, PT ;  /* 0x000000e90300720c */ /* 0x000fc40003f06270 */
[----:B------:R-:W-:Y:S02]  /*a9a0*/  FSEL R188, R8, -INF , !P6 ;  /* 0xff80000008bc7808 */ /* 0x000fe40007000000 */
[-C--:B------:R-:W-:Y:S01]  /*a9b0*/  ISETP.GE.AND P6, PT, R3, R232.reuse, PT ;  /* 0x000000e80300720c */ /* 0x080fe20003fc6270 */
[----:B------:R-:W2:Y:S01]  /*a9c0*/  MUFU.TANH R11, R11 ;  /* 0x0000000b000b7308 */ /* 0x000ea20000002400 */
[----:B------:R-:W-:Y:S01]  /*a9d0*/  FSEL R234, R6, -INF , !P1 ;  /* 0xff80000006ea7808 */ /* 0x000fe20004800000 */
[----:B------:R-:W-:Y:S01]  /*a9e0*/  IMAD.IADD R5, R228, 0x1, -R0 ;  /* 0x00000001e4057824 */ /* 0x000fe200078e0a00 */
[----:B------:R-:W-:Y:S01]  /*a9f0*/  ISETP.GE.AND P1, PT, R4, R232, PT ;  /* 0x000000e80400720c */ /* 0x000fe20003f26270 */
[----:B----4-:R-:W-:Y:S01]  /*aa00*/  FFMA.FTZ R6, R27, -UR23, R189 ;  /* 0x800000171b067c23 */ /* 0x010fe200080100bd */
[----:B------:R-:W-:-:S03]  /*aa10*/  ISETP.LT.OR P0, PT, R3, R231, P0 ;  /* 0x000000e70300720c */ /* 0x000fc60000701670 */
[----:B------:R-:W3:Y:S01]  /*aa20*/  MUFU.TANH R10, R10 ;  /* 0x0000000a000a7308 */ /* 0x000ee20000002400 */
[-C--:B------:R-:W-:Y:S01]  /*aa30*/  ISETP.LT.OR P6, PT, R3, R230.reuse, P6 ;  /* 0x000000e60300720c */ /* 0x080fe200037c1670 */
[----:B------:R-:W-:Y:S01]  /*aa40*/  FMUL.FTZ R8, R185, c[0x0][0x2ec] ;  /* 0x0000bb00b9087a20 */ /* 0x000fe20000410000 */
[----:B------:R-:W-:Y:S01]  /*aa50*/  ISETP.LT.OR P1, PT, R4, R230, P1 ;  /* 0x000000e60400720c */ /* 0x000fe20000f21670 */
[----:B------:R-:W-:Y:S01]  /*aa60*/  FFMA.FTZ R3, R29, -UR23, R12 ;  /* 0x800000171d037c23 */ /* 0x000fe2000801000c */
[----:B------:R-:W-:Y:S01]  /*aa70*/  IABS R5, R5 ;  /* 0x0000000500057213 */ /* 0x000fe20000000000 */
[----:B------:R-:W-:Y:S01]  /*aa80*/  FMUL.FTZ R187, R187, c[0x0][0x2ec] ;  /* 0x0000bb00bbbb7a20 */ /* 0x000fe20000410000 */
[----:B------:R-:W-:Y:S02]  /*aa90*/  FSEL R190, R6, -INF , !P0 ;  /* 0xff80000006be7808 */ /* 0x000fe40004000000 */
[C---:B------:R-:W-:Y:S01]  /*aaa0*/  ISETP.GE.AND P0, PT, R2.reuse, R232, PT ;  /* 0x000000e80200720c */ /* 0x040fe20003f06270 */
[----:B------:R3:W-:Y:S01]  /*aab0*/  I2F R7, R5 ;  /* 0x0000000500077306 */ /* 0x0007e20000201400 */
[----:B------:R-:W-:Y:S01]  /*aac0*/  FSEL R198, R3, -INF , !P1 ;  /* 0xff80000003c67808 */ /* 0x000fe20004800000 */
[----:B-1----:R-:W-:Y:S01]  /*aad0*/  FFMA.FTZ R3, R19, -UR23, R9 ;  /* 0x8000001713037c23 */ /* 0x002fe20008010009 */
[----:B------:R-:W-:-:S02]  /*aae0*/  ISETP.LT.OR P0, PT, R2, R230, P0 ;  /* 0x000000e60200720c */ /* 0x000fc40000701670 */
[----:B------:R-:W-:-:S03]  /*aaf0*/  ISETP.GE.AND P1, PT, R2, R233, PT ;  /* 0x000000e90200720c */ /* 0x000fc60003f26270 */
[----:B------:R-:W1:Y:S01]  /*ab00*/  MUFU.TANH R8, R8 ;  /* 0x0000000800087308 */ /* 0x000e620000002400 */
[----:B--2---:R-:W-:Y:S01]  /*ab10*/  FFMA.FTZ R4, R26, -UR23, R11 ;  /* 0x800000171a047c23 */ /* 0x004fe2000801000b */
[----:B------:R-:W-:-:S06]  /*ab20*/  FSEL R179, R3, -INF , !P0 ;  /* 0xff80000003b37808 */ /* 0x000fcc0004000000 */
[----:B------:R-:W2:Y:S01]  /*ab30*/  MUFU.TANH R6, R187 ;  /* 0x000000bb00067308 */ /* 0x000ea20000002400 */
[----:B---3--:R-:W-:Y:S01]  /*ab40*/  FFMA.FTZ R5, R21, -UR23, R10 ;  /* 0x8000001715057c23 */ /* 0x008fe2000801000a */
[----:B------:R-:W-:Y:S02]  /*ab50*/  ISETP.LT.OR P1, PT, R2, R231, P1 ;  /* 0x000000e70200720c */ /* 0x000fe40000f21670 */
[----:B------:R-:W-:Y:S02]  /*ab60*/  PLOP3.LUT P0, PT, PT, PT, UP0, 0x80, 0x0 ;  /* 0x000000000000781c */ /* 0x000fe40003f0f008 */
[----:B------:R-:W-:Y:S02]  /*ab70*/  FSEL R250, R4, -INF , !P6 ;  /* 0xff80000004fa7808 */ /* 0x000fe40007000000 */
[----:B------:R-:W-:Y:S02]  /*ab80*/  FSEL R134, R5, -INF , !P1 ;  /* 0xff80000005867808 */ /* 0x000fe40004800000 */
[----:B------:R-:W-:-:S02]  /*ab90*/  ISETP.GE.AND P6, PT, R0, R233, PT ;  /* 0x000000e90000720c */ /* 0x000fc40003fc6270 */
        /* <DEDUP_REMOVED lines=82> */
.L_x_2003:
[----:B------:R-:W-:Y:S05]  /*b0c0*/  BSYNC B0 ;  /* 0x0000000000007941 */ /* 0x000fea0003800000 */
.L_x_2002:
[----:B------:R-:W0:Y:S02]  /*b0d0*/  LDGDEPBAR ;  /* 0x00000000000079af */ /* 0x000e240000000000 */
.L_x_2001:
        /* <DEDUP_REMOVED lines=32> */
[----:B------:R-:W-:Y:S01]  /*b2e0*/  MOV R187, R248 ;  /* 0x000000f800bb7202 */ /* 0x000fe20000000f00 */
        /* <DEDUP_REMOVED lines=20> */
[C---:B------:R-:W-:Y:S01]  /*b430*/  FSETP.NEU.FTZ.AND P1, PT, R6.reuse, -INF , PT ;  /* 0xff8000000600780b */ /* 0x040fe20003f3d000 */
[----:B------:R2:W-:Y:S02]  /*b440*/  STL [R1+0x34], R6 ;  /* 0x0000340601007387 */ /* 0x0005e40000100800 */
[----:B------:R-:W-:Y:S01]  /*b450*/  FADD.FTZ R5, R133, -R5 ;  /* 0x8000000585057221 */ /* 0x000fe20000010000 */
[----:B------:R3:W-:Y:S01]  /*b460*/  MUFU.EX2 R177, R3 ;  /* 0x0000000300b17308 */ /* 0x0007e20000000800 */
[----:B------:R-:W-:Y:S02]  /*b470*/  FSEL R4, R6, RZ, P1 ;  /* 0x000000ff06047208 */ /* 0x000fe40000800000 */
[----:B------:R-:W-:-:S02]  /*b480*/  FMUL.FTZ R5, R5, c[0x0][0x23c] ;  /* 0x00008f0005057a20 */ /* 0x000fc40000410000 */
[----:B-1----:R-:W-:-:S03]  /*b490*/  FFMA.FTZ R0, R24, c[0x0][0x23c], -R2 ;  /* 0x00008f0018007a23 */ /* 0x002fc60000010802 */
[----:B------:R-:W1:Y:S01]  /*b4a0*/  MUFU.EX2 R8, R5 ;  /* 0x0000000500087308 */ /* 0x000e620000000800 */
[----:B---3--:R-:W-:-:S07]  /*b4b0*/  FFMA.FTZ R3, R15, c[0x0][0x23c], -R2 ;  /* 0x00008f000f037a23 */ /* 0x008fce0000010802 */
[----:B------:R3:W-:Y:S01]  /*b4c0*/  MUFU.EX2 R28, R0 ;  /* 0x00000000001c7308 */ /* 0x0007e20000000800 */
[----:B------:R-:W4:Y:S07]  /*b4d0*/  LDSM.16.MT88.4 R12, [R201+0x18000] ;  /* 0x01800000c90c783b */ /* 0x000f2e0000004200 */
[----:B------:R-:W2:Y:S01]  /*b4e0*/  MUFU.EX2 R180, R3 ;  /* 0x0000000300b47308 */ /* 0x000ea20000000800 */
[-C--:B-1----:R-:W-:Y:S02]  /*b4f0*/  FMUL.FTZ R136, R136, R8.reuse ;  /* 0x0000000888887220 */ /* 0x082fe40000410000 */
[----:B------:R-:W-:-:S02]  /*b500*/  FMUL.FTZ R137, R137, R8 ;  /* 0x0000000889897220 */ /* 0x000fc40000410000 */
[-C--:B------:R-:W-:Y:S02]  /*b510*/  FMUL.FTZ R140, R140, R8.reuse ;  /* 0x000000088c8c7220 */ /* 0x080fe40000410000 */
[-C--:B------:R-:W-:Y:S02]  /*b520*/  FMUL.FTZ R141, R141, R8.reuse ;  /* 0x000000088d8d7220 */ /* 0x080fe40000410000 */
[----:B---3--:R-:W-:Y:S02]  /*b530*/  FMUL.FTZ R0, R6, c[0x0][0x23c] ;  /* 0x00008f0006007a20 */ /* 0x008fe40000410000 */
[-C--:B------:R-:W-:Y:S02]  /*b540*/  FMUL.FTZ R144, R144, R8.reuse ;  /* 0x0000000890907220 */ /* 0x080fe40000410000 */
[-C--:B------:R-:W-:Y:S01]  /*b550*/  FMUL.FTZ R145, R145, R8.reuse ;  /* 0x0000000891917220 */ /* 0x080fe20000410000 */
[----:B------:R-:W-:Y:S01]  /*b560*/  FSEL R0, R0, RZ, P1 ;  /* 0x000000ff00007208 */ /* 0x000fe20000800000 */
[-C--:B------:R-:W-:Y:S01]  /*b570*/  FMUL.FTZ R148, R148, R8.reuse ;  /* 0x0000000894947220 */ /* 0x080fe20000410000 */
[----:B--2---:R-:W-:Y:S01]  /*b580*/  F2FP.PACK_AB R6, R180, R177 ;  /* 0x000000b1b406723e */ /* 0x004fe200000000ff */
[----:B------:R-:W-:-:S02]  /*b590*/  FMUL.FTZ R149, R149, R8 ;  /* 0x0000000895957220 */ /* 0x000fc40000410000 */
[----:B------:R-:W-:Y:S02]  /*b5a0*/  FFMA.FTZ R3, R23, c[0x0][0x23c], -R0 ;  /* 0x00008f0017037a23 */ /* 0x000fe40000010800 */
[----:B------:R-:W1:Y:S01]  /*b5b0*/  LDSM.16.MT88.4 R20, [R202+0x18000] ;  /* 0x01800000ca14783b */ /* 0x000e620000004200 */
[-C--:B------:R-:W-:Y:S01]  /*b5c0*/  FMUL.FTZ R152, R152, R8.reuse ;  /* 0x0000000898987220 */ /* 0x080fe20000410000 */
[----:B------:R2:W-:Y:S01]  /*b5d0*/  MUFU.EX2 R176, R3 ;  /* 0x0000000300b07308 */ /* 0x0005e20000000800 */
        /* <DEDUP_REMOVED lines=8> */
[----:B--2---:R-:W-:Y:S02]  /*b660*/  FFMA.FTZ R3, R25, c[0x0][0x23c], -R0 ;  /* 0x00008f0019037a23 */ /* 0x004fe40000010800 */
[----:B------:R-:W-:-:S02]  /*b670*/  FMUL.FTZ R37, R37, R8 ;  /* 0x0000000825257220 */ /* 0x000fc40000410000 */
[----:B------:R-:W2:Y:S01]  /*b680*/  MUFU.EX2 R27, R3 ;  /* 0x00000003001b7308 */ /* 0x000ea20000000800 */
        /* <DEDUP_REMOVED lines=8> */
[----:B--2---:R-:W-:Y:S01]  /*b710*/  F2FP.PACK_AB R5, R27, R176 ;  /* 0x000000b01b05723e */ /* 0x004fe200000000ff */
[----:B------:R-:W-:Y:S02]  /*b720*/  FFMA.FTZ R3, R16, c[0x0][0x23c], -R0 ;  /* 0x00008f0010037a23 */ /* 0x000fe40000010800 */
[-C--:B------:R-:W-:Y:S02]  /*b730*/  FMUL.FTZ R56, R56, R8.reuse ;  /* 0x0000000838387220 */ /* 0x080fe40000410000 */
[----:B------:R2:W-:Y:S01]  /*b740*/  MUFU.EX2 R178, R3 ;  /* 0x0000000300b27308 */ /* 0x0005e20000000800 */
        /* <DEDUP_REMOVED lines=8> */
[----:B--2---:R-:W-:Y:S02]  /*b7d0*/  FFMA.FTZ R3, R17, c[0x0][0x23c], -R0 ;  /* 0x00008f0011037a23 */ /* 0x004fe40000010800 */
[----:B------:R-:W2:Y:S01]  /*b7e0*/  LDSM.16.MT88.4 R16, [R204+0x18000] ;  /* 0x01800000cc10783b */ /* 0x000ea20000004200 */
[-C--:B------:R-:W-:Y:S01]  /*b7f0*/  FMUL.FTZ R73, R73, R8.reuse ;  /* 0x0000000849497220 */ /* 0x080fe20000410000 */
[----:B------:R-:W3:Y:S01]  /*b800*/  MUFU.EX2 R185, R3 ;  /* 0x0000000300b97308 */ /* 0x000ee20000000800 */
        /* <DEDUP_REMOVED lines=8> */
[----:B---3--:R-:W-:Y:S01]  /*b890*/  F2FP.PACK_AB R7, R185, R178 ;  /* 0x000000b2b907723e */ /* 0x008fe200000000ff */
[----:B------:R-:W-:Y:S01]  /*b8a0*/  FADD.FTZ R3, R132, -R4 ;  /* 0x8000000484037221 */ /* 0x000fe20000010000 */
[----:B------:R-:W-:Y:S01]  /*b8b0*/  F2FP.PACK_AB R4, R28, R186 ;  /* 0x000000ba1c04723e */ /* 0x000fe200000000ff */
[----:B------:R-:W-:-:S02]  /*b8c0*/  FMUL.FTZ R100, R100, R8 ;  /* 0x0000000864647220 */ /* 0x000fc40000410000 */
[----:B------:R-:W-:Y:S02]  /*b8d0*/  FMUL.FTZ R3, R3, c[0x0][0x23c] ;  /* 0x00008f0003037a20 */ /* 0x000fe40000410000 */
[-C--:B------:R-:W-:Y:S02]  /*b8e0*/  FMUL.FTZ R101, R101, R8.reuse ;  /* 0x0000000865657220 */ /* 0x080fe40000410000 */
[-C--:B------:R-:W-:Y:S02]  /*b8f0*/  FMUL.FTZ R104, R104, R8.reuse ;  /* 0x0000000868687220 */ /* 0x080fe40000410000 */
[----:B------:R-:W3:Y:S01]  /*b900*/  MUFU.EX2 R3, R3 ;  /* 0x0000000300037308 */ /* 0x000ee20000000800 */
        /* <DEDUP_REMOVED lines=8> */
[----:B---3--:R-:W-:-:S02]  /*b990*/  FMUL.FTZ R138, R138, R3 ;  /* 0x000000038a8a7220 */ /* 0x008fc40000410000 */
[-C--:B------:R-:W-:Y:S02]  /*b9a0*/  FMUL.FTZ R139, R139, R3.reuse ;  /* 0x000000038b8b7220 */ /* 0x080fe40000410000 */
[-C--:B------:R-:W-:Y:S02]  /*b9b0*/  FMUL.FTZ R142, R142, R3.reuse ;  /* 0x000000038e8e7220 */ /* 0x080fe40000410000 */
[-C--:B------:R-:W-:Y:S02]  /*b9c0*/  FMUL.FTZ R143, R143, R3.reuse ;  /* 0x000000038f8f7220 */ /* 0x080fe40000410000 */
[-C--:B------:R-:W-:Y:S01]  /*b9d0*/  FMUL.FTZ R146, R146, R3.reuse ;  /* 0x0000000392927220 */ /* 0x080fe20000410000 */
[----:B----4-:R-:W-:Y:S01]  /*b9e0*/  HMMA.16816.F32 R136, R4, R12, R136 ;  /* 0x0000000c0488723c */ /* 0x010fe20000001888 */
[-C--:B------:R-:W-:Y:S02]  /*b9f0*/  FMUL.FTZ R147, R147, R3.reuse ;  /* 0x0000000393937220 */ /* 0x080fe40000410000 */
[----:B------:R-:W-:-:S02]  /*ba00*/  FMUL.FTZ R150, R150, R3 ;  /* 0x0000000396967220 */ /* 0x000fc40000410000 */
[-C--:B------:R-:W-:Y:S02]  /*ba10*/  FMUL.FTZ R151, R151, R3.reuse ;  /* 0x0000000397977220 */ /* 0x080fe40000410000 */
[-C--:B------:R-:W-:Y:S01]  /*ba20*/  FMUL.FTZ R154, R154, R3.reuse ;  /* 0x000000039a9a7220 */ /* 0x080fe20000410000 */
[C---:B------:R-:W-:Y:S01]  /*ba30*/  HMMA.16816.F32 R32, R4.reuse, R14, R140 ;  /* 0x0000000e0420723c */ /* 0x040fe2000000188c */
[-C--:B------:R-:W-:Y:S02]  /*ba40*/  FMUL.FTZ R155, R155, R3.reuse ;  /* 0x000000039b9b7220 */ /* 0x080fe40000410000 */
[-C--:B------:R-:W-:Y:S02]  /*ba50*/  FMUL.FTZ R158, R158, R3.reuse ;  /* 0x000000039e9e7220 */ /* 0x080fe40000410000 */
[-C--:B------:R-:W-:Y:S02]  /*ba60*/  FMUL.FTZ R159, R159, R3.reuse ;  /* 0x000000039f9f7220 */ /* 0x080fe40000410000 */
[-C--:B------:R-:W-:Y:S01]  /*ba70*/  FMUL.FTZ R162, R162, R3.reuse ;  /* 0x00000003a2a27220 */ /* 0x080fe20000410000 */
[----:B-1----:R-:W-:Y:S01]  /*ba80*/  HMMA.16816.F32 R12, R4, R20, R144 ;  /* 0x00000014040c723c */ /* 0x002fe20000001890 */
[----:B------:R-:W-:-:S02]  /*ba90*/  FMUL.FTZ R163, R163, R3 ;  /* 0x00000003a3a37220 */ /* 0x000fc40000410000 */
[-C--:B------:R-:W-:Y:S02]  /*baa0*/  FMUL.FTZ R166, R166, R3.reuse ;  /* 0x00000003a6a67220 */ /* 0x080fe40000410000 */
[-C--:B------:R-:W-:Y:S02]  /*bab0*/  FMUL.FTZ R167, R167, R3.reuse ;  /* 0x00000003a7a77220 */ /* 0x080fe40000410000 */
[-C--:B------:R-:W-:Y:S01]  /*bac0*/  FMUL.FTZ R38, R38, R3.reuse ;  /* 0x0000000326267220 */ /* 0x080fe20000410000 */
[----:B------:R-:W-:Y:S01]  /*bad0*/  HMMA.16816.F32 R20, R4, R22, R148 ;  /* 0x000000160414723c */ /* 0x000fe20000001894 */
[-C--:B------:R-:W-:Y:S01]  /*bae0*/  FMUL.FTZ R39, R39, R3.reuse ;  /* 0x0000000327277220 */ /* 0x080fe20000410000 */
[----:B------:R-:W-:Y:S01]  /*baf0*/  MOV R146, R180 ;  /* 0x000000b400927202 */ /* 0x000fe20000000f00 */
[-C--:B------:R-:W-:Y:S01]  /*bb00*/  FMUL.FTZ R42, R42, R3.reuse ;  /* 0x000000032a2a7220 */ /* 0x080fe20000410000 */
[----:B------:R-:W-:Y:S01]  /*bb10*/  MOV R145, R178 ;  /* 0x000000b200917202 */ /* 0x000fe20000000f00 */
[----:B------:R-:W-:-:S02]  /*bb20*/  FMUL.FTZ R43, R43, R3 ;  /* 0x000000032b2b7220 */ /* 0x000fc40000410000 */
[-C--:B------:R-:W-:Y:S01]  /*bb30*/  FMUL.FTZ R46, R46, R3.reuse ;  /* 0x000000032e2e7220 */ /* 0x080fe20000410000 */
[C---:B--2---:R-:W-:Y:S01]  /*bb40*/  HMMA.16816.F32 R248, R4.reuse, R16, R152 ;  /* 0x0000001004f8723c */ /* 0x044fe20000001898 */
        /* <DEDUP_REMOVED lines=8> */
[----:B------:R-:W-:Y:S01]  /*bbd0*/  HMMA.16816.F32 R244, R4, R18, R156 ;  /* 0x0000001204f4723c */ /* 0x000fe2000000189c */
[----:B------:R-:W-:Y:S01]  /*bbe0*/  MOV R132, R13 ;  /* 0x0000000d00847202 */ /* 0x000fe20000000f00 */
[----:B------:R-:W1:Y:S01]  /*bbf0*/  LDSM.16.MT88.4 R16, [R202+0x1a000] ;  /* 0x01a00000ca10783b */ /* 0x000e620000004200 */
[----:B------:R-:W-:Y:S01]  /*bc00*/  MOV R31, R14 ;  /* 0x0000000e001f7202 */ /* 0x000fe20000000f00 */
[----:B------:R-:W-:Y:S01]  /*bc10*/  FMUL.FTZ R55, R55, R3 ;  /* 0x0000000337377220 */ /* 0x000fe20000410000 */
[----:B------:R-:W-:Y:S01]  /*bc20*/  MOV R30, R15 ;  /* 0x0000000f001e7202 */ /* 0x000fe20000000f00 */
[-C--:B------:R-:W-:Y:S01]  /*bc30*/  FMUL.FTZ R58, R58, R3.reuse ;  /* 0x000000033a3a7220 */ /* 0x080fe20000410000 */
[----:B------:R-:W2:Y:S01]  /*bc40*/  LDSM.16.MT88.4 R12, [R203+0x18000] ;  /* 0x01800000cb0c783b */ /* 0x000ea20000004200 */
        /* <DEDUP_REMOVED lines=8> */
[----:B------:R-:W3:Y:S01]  /*bcd0*/  LDSM.16.MT88.4 R20, [R201+0x1a000] ;  /* 0x01a00000c914783b */ /* 0x000ee20000004200 */
[----:B------:R-:W-:Y:S01]  /*bce0*/  MOV R9, R35 ;  /* 0x0000002300097202 */ /* 0x000fe20000000f00 */
[----:B------:R-:W-:-:S02]  /*bcf0*/  FMUL.FTZ R67, R67, R3 ;  /* 0x0000000343437220 */ /* 0x000fc40000410000 */
[-C--:B------:R-:W-:Y:S02]  /*bd00*/  FMUL.FTZ R70, R70, R3.reuse ;  /* 0x0000000346467220 */ /* 0x080fe40000410000 */
[-C--:B------:R-:W-:Y:S02]  /*bd10*/  FMUL.FTZ R71, R71, R3.reuse ;  /* 0x0000000347477220 */ /* 0x080fe40000410000 */
[-C--:B------:R-:W-:Y:S02]  /*bd20*/  FMUL.FTZ R74, R74, R3.reuse ;  /* 0x000000034a4a7220 */ /* 0x080fe40000410000 */
[-C--:B------:R-:W-:Y:S02]  /*bd30*/  FMUL.FTZ R75, R75, R3.reuse ;  /* 0x000000034b4b7220 */ /* 0x080fe40000410000 */
[----:B------:R-:W-:Y:S02]  /*bd40*/  IMAD.MOV.U32 R147, RZ, RZ, R181 ;  /* 0x000000ffff937224 */ /* 0x000fe400078e00b5 */
[----:B------:R-:W-:-:S02]  /*bd50*/  FMUL.FTZ R78, R78, R3 ;  /* 0x000000034e4e7220 */ /* 0x000fc40000410000 */
[-C--:B------:R-:W-:Y:S02]  /*bd60*/  FMUL.FTZ R79, R79, R3.reuse ;  /* 0x000000034f4f7220 */ /* 0x080fe40000410000 */
[-C--:B------:R-:W-:Y:S02]  /*bd70*/  FMUL.FTZ R82, R82, R3.reuse ;  /* 0x0000000352527220 */ /* 0x080fe40000410000 */
[-C--:B------:R-:W-:Y:S02]  /*bd80*/  FMUL.FTZ R83, R83, R3.reuse ;  /* 0x0000000353537220 */ /* 0x080fe40000410000 */
[-C--:B------:R-:W-:Y:S02]  /*bd90*/  FMUL.FTZ R94, R94, R3.reuse ;  /* 0x000000035e5e7220 */ /* 0x080fe40000410000 */
[-C--:B------:R-:W-:Y:S01]  /*bda0*/  FMUL.FTZ R95, R95, R3.reuse ;  /* 0x000000035f5f7220 */ /* 0x080fe20000410000 */
[----:B-1----:R-:W-:Y:S01]  /*bdb0*/  HMMA.16816.F32 R240, R4, R16, R44 ;  /* 0x0000001004f0723c */ /* 0x002fe2000000182c */
[----:B------:R-:W-:-:S02]  /*bdc0*/  FMUL.FTZ R98, R98, R3 ;  /* 0x0000000362627220 */ /* 0x000fc40000410000 */
[-C--:B------:R-:W-:Y:S02]  /*bdd0*/  FMUL.FTZ R99, R99, R3.reuse ;  /* 0x0000000363637220 */ /* 0x080fe40000410000 */
[----:B------:R-:W-:Y:S02]  /*bde0*/  FMUL.FTZ R102, R102, R3 ;  /* 0x0000000366667220 */ /* 0x000fe40000410000 */
[----:B------:R-:W-:Y:S01]  /*bdf0*/  MOV R44, R198 ;  /* 0x000000c6002c7202 */ /* 0x000fe20000000f00 */
[----:B--2---:R-:W-:Y:S01]  /*be00*/  HMMA.16816.F32 R160, R4, R12, R160 ;  /* 0x0000000c04a0723c */ /* 0x004fe200000018a0 */
[----:B------:R-:W-:Y:S01]  /*be10*/  MOV R47, R187 ;  /* 0x000000bb002f7202 */ /* 0x000fe20000000f00 */
[-C--:B------:R-:W-:Y:S01]  /*be20*/  FMUL.FTZ R103, R103, R3.reuse ;  /* 0x0000000367677220 */ /* 0x080fe20000410000 */
[----:B------:R-:W-:Y:S01]  /*be30*/  MOV R46, R186 ;  /* 0x000000ba002e7202 */ /* 0x000fe20000000f00 */
[-C--:B------:R-:W-:Y:S01]  /*be40*/  FMUL.FTZ R106, R106, R3.reuse ;  /* 0x000000036a6a7220 */ /* 0x080fe20000410000 */
[----:B------:R-:W-:Y:S01]  /*be50*/  MOV R45, R190 ;  /* 0x000000be002d7202 */ /* 0x000fe20000000f00 */
[----:B------:R-:W-:-:S02]  /*be60*/  FMUL.FTZ R107, R107, R3 ;  /* 0x000000036b6b7220 */ /* 0x000fc40000410000 */
[C---:B------:R-:W-:Y:S01]  /*be70*/  HMMA.16816.F32 R236, R4.reuse, R14, R164 ;  /* 0x0000000e04ec723c */ /* 0x040fe200000018a4 */
[----:B------:R-:W1:Y:S01]  /*be80*/  LDSM.16.MT88.4 R12, [R204+0x1a000] ;  /* 0x01a00000cc0c783b */ /* 0x000e620000004200 */
[-C--:B------:R-:W-:Y:S02]  /*be90*/  FMUL.FTZ R86, R86, R3.reuse ;  /* 0x0000000356567220 */ /* 0x080fe40000410000 */
[-C--:B------:R-:W-:Y:S02]  /*bea0*/  FMUL.FTZ R87, R87, R3.reuse ;  /* 0x0000000357577220 */ /* 0x080fe40000410000 */
[-C--:B------:R-:W-:Y:S02]  /*beb0*/  FMUL.FTZ R90, R90, R3.reuse ;  /* 0x000000035a5a7220 */ /* 0x080fe40000410000 */
[----:B---3--:R-:W-:Y:S01]  /*bec0*/  HMMA.16816.F32 R32, R4, R20, R36 ;  /* 0x000000140420723c */ /* 0x008fe20000001824 */
[-C--:B------:R-:W-:Y:S02]  /*bed0*/  FMUL.FTZ R91, R91, R3.reuse ;  /* 0x000000035b5b7220 */ /* 0x080fe40000410000 */
[----:B------:R-:W-:-:S02]  /*bee0*/  FMUL.FTZ R118, R118, R3 ;  /* 0x0000000376767220 */ /* 0x000fc40000410000 */
[----:B------:R-:W-:Y:S02]  /*bef0*/  FMUL.FTZ R119, R119, R3 ;  /* 0x0000000377777220 */ /* 0x000fe40000410000 */
        /* <DEDUP_REMOVED lines=27> */
[----:B------:R-:W-:Y:S02]  /*c0b0*/  FMUL.FTZ R131, R131, R3 ;  /* 0x0000000383837220 */ /* 0x000fe40000410000 */
[-C--:B------:R-:W-:Y:S02]  /*c0c0*/  FMUL.FTZ R108, R108, R8.reuse ;  /* 0x000000086c6c7220 */ /* 0x080fe40000410000 */
[----:B------:R-:W-:Y:S01]  /*c0d0*/  MOV R55, R9 ;  /* 0x0000000900377202 */ /* 0x000fe20000000f00 */
[C---:B------:R-:W-:Y:S01]  /*c0e0*/  HMMA.16816.F32 R184, R4.reuse, R14, R56 ;  /* 0x0000000e04b8723c */ /* 0x040fe20000001838 */
[----:B------:R-:W1:Y:S01]  /*c0f0*/  LDSM.16.MT88.4 R12, [R202+0x1c000] ;  /* 0x01c00000ca0c783b */ /* 0x000e620000004200 */
[----:B------:R-:W-:Y:S01]  /*c100*/  FFMA.FTZ R9, R172, c[0x0][0x23c], -R2 ;  /* 0x00008f00ac097a23 */ /* 0x000fe20000010802 */
        /* <DEDUP_REMOVED lines=8> */
[----:B--2---:R-:W-:Y:S01]  /*c190*/  HMMA.16816.F32 R180, R4, R20, R60 ;  /* 0x0000001404b4723c */ /* 0x004fe2000000183c */
[----:B------:R-:W-:Y:S01]  /*c1a0*/  MOV R59, R177 ;  /* 0x000000b1003b7202 */ /* 0x000fe20000000f00 */
[----:B------:R-:W-:Y:S01]  /*c1b0*/  FMUL.FTZ R113, R113, R8 ;  /* 0x0000000871717220 */ /* 0x000fe20000410000 */
[----:B------:R-:W-:Y:S01]  /*c1c0*/  MOV R56, R176 ;  /* 0x000000b000387202 */ /* 0x000fe20000000f00 */
[----:B------:R-:W-:-:S02]  /*c1d0*/  FMUL.FTZ R114, R114, R3 ;  /* 0x0000000372727220 */ /* 0x000fc40000410000 */
[----:B------:R-:W-:Y:S01]  /*c1e0*/  FMUL.FTZ R115, R115, R3 ;  /* 0x0000000373737220 */ /* 0x000fe20000410000 */
[----:B------:R-:W-:Y:S01]  /*c1f0*/  MOV R60, R179 ;  /* 0x000000b3003c7202 */ /* 0x000fe20000000f00 */
[----:B---3--:R-:W-:Y:S01]  /*c200*/  HMMA.16816.F32 R164, R4, R16, R68 ;  /* 0x0000001004a4723c */ /* 0x008fe20000001844 */
[----:B------:R-:W-:Y:S02]  /*c210*/  IMAD.MOV.U32 R52, RZ, RZ, R26 ;  /* 0x000000ffff347224 */ /* 0x000fe400078e001a */
[----:B------:R-:W-:-:S04]  /*c220*/  FFMA.FTZ R10, R10, c[0x0][0x23c], -R0 ;  /* 0x00008f000a0a7a23 */ /* 0x000fc80000010800 */
[----:B------:R-:W-:Y:S01]  /*c230*/  MOV R71, R141 ;  /* 0x0000008d00477202 */ /* 0x000fe20000000f00 */
[C---:B------:R-:W-:Y:S01]  /*c240*/  HMMA.16816.F32 R176, R4.reuse, R22, R64 ;  /* 0x0000001604b0723c */ /* 0x040fe20000001840 */
[----:B------:R-:W-:Y:S01]  /*c250*/  MOV R70, R142 ;  /* 0x0000008e00467202 */ /* 0x000fe20000000f00 */
[----:B------:R-:W2:Y:S01]  /*c260*/  LDSM.16.MT88.4 R20, [R204+0x1c000] ;  /* 0x01c00000cc14783b */ /* 0x000ea20000004200 */
[----:B------:R-:W-:Y:S02]  /*c270*/  MOV R69, R143 ;  /* 0x0000008f00457202 */ /* 0x000fe40000000f00 */
[----:B------:R-:W-:Y:S02]  /*c280*/  MOV R68, R134 ;  /* 0x0000008600447202 */ /* 0x000fe40000000f00 */
[----:B------:R-:W-:Y:S02]  /*c290*/  MOV R64, R140 ;  /* 0x0000008c00407202 */ /* 0x000fe40000000f00 */
[----:B------:R-:W-:Y:S01]  /*c2a0*/  HMMA.16816.F32 R140, R4, R18, R72 ;  /* 0x00000012048c723c */ /* 0x000fe20000001848 */
[----:B------:R-:W3:Y:S01]  /*c2b0*/  LDSM.16.MT88.4 R16, [R203+0x1c000] ;  /* 0x01c00000cb10783b */ /* 0x000ee20000004200 */
[----:B------:R-:W-:-:S02]  /*c2c0*/  MOV R67, R145 ;  /* 0x0000009100437202 */ /* 0x000fc40000000f00 */
[----:B------:R-:W-:Y:S02]  /*c2d0*/  MOV R66, R146 ;  /* 0x0000009200427202 */ /* 0x000fe40000000f00 */
[----:B------:R-:W-:Y:S02]  /*c2e0*/  MOV R65, R147 ;  /* 0x0000009300417202 */ /* 0x000fe40000000f00 */
[----:B-1----:R-:W-:Y:S01]  /*c2f0*/  HMMA.16816.F32 R156, R4, R12, R76 ;  /* 0x0000000c049c723c */ /* 0x002fe2000000184c */
[----:B------:R-:W-:Y:S02]  /*c300*/  MOV R75, R135 ;  /* 0x00000087004b7202 */ /* 0x000fe40000000f00 */
[----:B------:R-:W-:Y:S02]  /*c310*/  MOV R72, R27 ;  /* 0x0000001b00487202 */ /* 0x000fe40000000f00 */
[----:B------:R-:W-:Y:S01]  /*c320*/  LDSM.16.MT88.4 R24, [R201+0x18800] ;  /* 0x01880000c918783b */ /* 0x000fe20000004200 */
[----:B------:R-:W-:-:S02]  /*c330*/  MOV R74, R29 ;  /* 0x0000001d004a7202 */ /* 0x000fc40000000f00 */
[----:B------:R-:W-:Y:S01]  /*c340*/  HMMA.16816.F32 R152, R4, R14, R80 ;  /* 0x0000000e0498723c */ /* 0x000fe20000001850 */
[----:B------:R-:W1:Y:S01]  /*c350*/  LDSM.16.MT88.4 R12, [R201+0x1e000] ;  /* 0x01e00000c90c783b */ /* 0x000e620000004200 */
[----:B------:R4:W-:Y:S01]  /*c360*/  MUFU.EX2 R82, R9 ;  /* 0x0000000900527308 */ /* 0x0009e20000000800 */
[----:B------:R-:W-:Y:S02]  /*c370*/  MOV R73, R28 ;  /* 0x0000001c00497202 */ /* 0x000fe40000000f00 */
[----:B------:R-:W-:Y:S01]  /*c380*/  LDSM.16.MT88.4 R28, [R201+0x1a800] ;  /* 0x01a80000c91c783b */ /* 0x000fe20000004200 */
[----:B------:R-:W-:Y:S02]  /*c390*/  MOV R76, R69 ;  /* 0x00000045004c7202 */ /* 0x000fe40000000f00 */
[----:B------:R-:W-:Y:S02]  /*c3a0*/  MOV R81, R68 ;  /* 0x0000004400517202 */ /* 0x000fe40000000f00 */
[----:B------:R-:W-:-:S02]  /*c3b0*/  MOV R77, R70 ;  /* 0x00000046004d7202 */ /* 0x000fc40000000f00 */
[----:B------:R-:W-:Y:S02]  /*c3c0*/  MOV R78, R71 ;  /* 0x00000047004e7202 */ /* 0x000fe40000000f00 */
[----:B------:R-:W-:Y:S02]  /*c3d0*/  MOV R68, R56 ;  /* 0x0000003800447202 */ /* 0x000fe40000000f00 */
[----:B------:R-:W-:Y:S01]  /*c3e0*/  MOV R69, R57 ;  /* 0x0000003900457202 */ /* 0x000fe20000000f00 */
[----:B--2---:R-:W-:Y:S01]  /*c3f0*/  HMMA.16816.F32 R148, R4, R20, R84 ;  /* 0x000000140494723c */ /* 0x004fe20000001854 */
[----:B----4-:R-:W-:Y:S01]  /*c400*/  FFMA.FTZ R9, R171, c[0x0][0x23c], -R2 ;  /* 0x00008f00ab097a23 */ /* 0x010fe20000010802 */
[----:B------:R-:W-:Y:S02]  /*c410*/  MOV R70, R58 ;  /* 0x0000003a00467202 */ /* 0x000fe40000000f00 */
[----:B------:R-:W-:Y:S01]  /*c420*/  MOV R71, R59 ;  /* 0x0000003b00477202 */ /* 0x000fe20000000f00 */
[----:B------:R2:W-:Y:S01]  /*c430*/  MUFU.EX2 R63, R9 ;  /* 0x00000009003f7308 */ /* 0x0005e20000000800 */
[----:B------:R-:W-:-:S02]  /*c440*/  MOV R80, R75 ;  /* 0x0000004b00507202 */ /* 0x000fc40000000f00 */
[C---:B---3--:R-:W-:Y:S01]  /*c450*/  HMMA.16816.F32 R132, R4.reuse, R16, R92 ;  /* 0x000000100484723c */ /* 0x048fe2000000185c */
[----:B------:R-:W-:Y:S02]  /*c460*/  MOV R75, R60 ;  /* 0x0000003c004b7202 */ /* 0x000fe40000000f00 */
[----:B------:R-:W-:Y:S02]  /*c470*/  MOV R85, R72 ;  /* 0x0000004800557202 */ /* 0x000fe40000000f00 */
[----:B------:R-:W-:Y:S02]  /*c480*/  MOV R87, R74 ;  /* 0x0000004a00577202 */ /* 0x000fe40000000f00 */
[----:B------:R-:W-:Y:S01]  /*c490*/  MOV R86, R73 ;  /* 0x0000004900567202 */ /* 0x000fe20000000f00 */
[----:B------:R-:W-:Y:S01]  /*c4a0*/  HMMA.16816.F32 R96, R4, R18, R96 ;  /* 0x000000120460723c */ /* 0x000fe20000001860 */
[----:B------:R-:W3:Y:S01]  /*c4b0*/  LDSM.16.MT88.4 R16, [R204+0x1e000] ;  /* 0x01e00000cc10783b */ /* 0x000ee20000004200 */
[----:B------:R-:W-:-:S02]  /*c4c0*/  MOV R72, R65 ;  /* 0x0000004100487202 */ /* 0x000fc40000000f00 */
[----:B------:R-:W-:Y:S01]  /*c4d0*/  MOV R74, R67 ;  /* 0x00000043004a7202 */ /* 0x000fe20000000f00 */
[----:B--2---:R-:W-:Y:S01]  /*c4e0*/  FFMA.FTZ R9, R173, c[0x0][0x23c], -R2 ;  /* 0x00008f00ad097a23 */ /* 0x004fe20000010802 */
[----:B------:R-:W-:Y:S01]  /*c4f0*/  MOV R79, R64 ;  /* 0x00000040004f7202 */ /* 0x000fe20000000f00 */
[----:B------:R-:W-:Y:S01]  /*c500*/  IMAD.MOV.U32 R67, RZ, RZ, R47 ;  /* 0x000000ffff437224 */ /* 0x000fe200078e002f */
[----:B-1----:R-:W-:Y:S01]  /*c510*/  HMMA.16816.F32 R100, R4, R12, R100 ;  /* 0x0000000c0464723c */ /* 0x002fe20000001864 */
[----:B------:R1:W-:Y:S01]  /*c520*/  MUFU.EX2 R61, R9 ;  /* 0x00000009003d7308 */ /* 0x0003e20000000800 */
[----:B------:R-:W-:Y:S02]  /*c530*/  MOV R73, R66 ;  /* 0x0000004200497202 */ /* 0x000fe40000000f00 */
[----:B------:R-:W-:Y:S02]  /*c540*/  MOV R65, R45 ;  /* 0x0000002d00417202 */ /* 0x000fe40000000f00 */
[----:B------:R-:W-:-:S02]  /*c550*/  MOV R64, R44 ;  /* 0x0000002c00407202 */ /* 0x000fc40000000f00 */
[C---:B------:R-:W-:Y:S01]  /*c560*/  HMMA.16816.F32 R104, R4.reuse, R14, R104 ;  /* 0x0000000e0468723c */ /* 0x040fe20000001868 */
[----:B------:R-:W2:Y:S01]  /*c570*/  LDSM.16.MT88.4 R12, [R203+0x1e000] ;  /* 0x01e00000cb0c783b */ /* 0x000ea20000004200 */
[----:B------:R-:W-:Y:S02]  /*c580*/  MOV R66, R46 ;  /* 0x0000002e00427202 */ /* 0x000fe40000000f00 */
[----:B------:R-:W-:Y:S02]  /*c590*/  MOV R92, R85 ;  /* 0x00000055005c7202 */ /* 0x000fe40000000f00 */
[----:B------:R-:W-:Y:S02]  /*c5a0*/  MOV R93, R86 ;  /* 0x00000056005d7202 */ /* 0x000fe40000000f00 */
[----:B------:R-:W-:Y:S01]  /*c5b0*/  HMMA.16816.F32 R144, R4, R22, R88 ;  /* 0x000000160490723c */ /* 0x000fe20000001858 */
[----:B------:R-:W4:Y:S01]  /*c5c0*/  LDSM.16.MT88.4 R20, [R202+0x1e000] ;  /* 0x01e00000ca14783b */ /* 0x000f220000004200 */
[----:B-1----:R-:W-:Y:S01]  /*c5d0*/  FFMA.FTZ R9, R169, c[0x0][0x23c], -R2 ;  /* 0x00008f00a9097a23 */ /* 0x002fe20000010802 */
[----:B------:R-:W-:-:S02]  /*c5e0*/  MOV R94, R87 ;  /* 0x00000057005e7202 */ /* 0x000fc40000000f00 */
[----:B------:R-:W-:Y:S01]  /*c5f0*/  MOV R85, R68 ;  /* 0x0000004400557202 */ /* 0x000fe20000000f00 */
[----:B------:R1:W-:Y:S01]  /*c600*/  MUFU.EX2 R90, R9 ;  /* 0x00000009005a7308 */ /* 0x0003e20000000800 */
[----:B------:R-:W-:Y:S02]  /*c610*/  MOV R86, R69 ;  /* 0x0000004500567202 */ /* 0x000fe40000000f00 */
[----:B------:R-:W-:Y:S02]  /*c620*/  MOV R87, R70 ;  /* 0x0000004600577202 */ /* 0x000fe40000000f00 */
[----:B------:R-:W-:Y:S02]  /*c630*/  MOV R95, R80 ;  /* 0x00000050005f7202 */ /* 0x000fe40000000f00 */
[----:B------:R-:W-:Y:S02]  /*c640*/  MOV R91, R77 ;  /* 0x0000004d005b7202 */ /* 0x000fe40000000f00 */
[----:B------:R-:W-:Y:S01]  /*c650*/  MOV R88, R81 ;  /* 0x0000005100587202 */ /* 0x000fe20000000f00 */
[----:B---3--:R-:W-:Y:S01]  /*c660*/  HMMA.16816.F32 R116, R4, R16, R116 ;  /* 0x000000100474723c */ /* 0x008fe20000001874 */
[----:B------:R-:W-:-:S02]  /*c670*/  MOV R80, R78 ;  /* 0x0000004e00507202 */ /* 0x000fc40000000f00 */
[----:B------:R-:W-:Y:S01]  /*c680*/  MOV R81, R79 ;  /* 0x0000004f00517202 */ /* 0x000fe20000000f00 */
[----:B-1----:R-:W-:-:S04]  /*c690*/  FFMA.FTZ R9, R174, c[0x0][0x23c], -R0 ;  /* 0x00008f00ae097a23 */ /* 0x002fc80000010800 */
[C---:B------:R-:W-:Y:S01]  /*c6a0*/  HMMA.16816.F32 R120, R4.reuse, R18, R120 ;  /* 0x000000120478723c */ /* 0x040fe20000001878 */
[----:B------:R-:W1:Y:S01]  /*c6b0*/  LDSM.16.MT88.4 R16, [R204+0x18800] ;  /* 0x01880000cc10783b */ /* 0x000e620000004200 */
[----:B------:R3:W-:Y:S06]  /*c6c0*/  MUFU.EX2 R84, R9 ;  /* 0x0000000900547308 */ /* 0x0007ec0000000800 */
[C---:B--2---:R-:W-:Y:S08]  /*c6d0*/  HMMA.16816.F32 R124, R4.reuse, R12, R124 ;  /* 0x0000000c047c723c */ /* 0x044ff0000000187c */
[----:B------:R-:W-:Y:S01]  /*c6e0*/  HMMA.16816.F32 R40, R4, R14, R128 ;  /* 0x0000000e0428723c */ /* 0x000fe20000001880 */
[----:B------:R-:W2:Y:S01]  /*c6f0*/  LDSM.16.MT88.4 R12, [R203+0x18800] ;  /* 0x01880000cb0c783b */ /* 0x000ea20000004200 */
[----:B---3--:R-:W-:-:S04]  /*c700*/  FFMA.FTZ R9, R175, c[0x0][0x23c], -R0 ;  /* 0x00008f00af097a23 */ /* 0x008fc80000010800 */
[----:B------:R3:W5:Y:S02]  /*c710*/  MUFU.EX2 R62, R9 ;  /* 0x00000009003e7308 */ /* 0x0007640000000800 */
[C---:B----4-:R-:W-:Y:S08]  /*c720*/  HMMA.16816.F32 R108, R4.reuse, R20, R108 ;  /* 0x00000014046c723c */ /* 0x050ff0000000186c */
[----:B------:R-:W-:Y:S01]  /*c730*/  HMMA.16816.F32 R112, R4, R22, R112 ;  /* 0x000000160470723c */ /* 0x000fe20000001870 */
[----:B------:R-:W4:Y:S01]  /*c740*/  LDSM.16.MT88.4 R20, [R202+0x18800] ;  /* 0x01880000ca14783b */ /* 0x000f220000004200 */
[----:B---3--:R-:W-:-:S05]  /*c750*/  MOV R9, R91 ;  /* 0x0000005b00097202 */ /* 0x008fca0000000f00 */
[----:B------:R-:W-:Y:S01]  /*c760*/  FFMA.FTZ R4, R170, c[0x0][0x23c], -R0 ;  /* 0x00008f00aa047a23 */ /* 0x000fe20000010800 */
[----:B-----5:R-:W-:Y:S02]  /*c770*/  F2FP.PACK_AB R5, R62, R84 ;  /* 0x000000543e05723e */ /* 0x020fe400000000ff */
[----:B------:R-:W-:Y:S01]  /*c780*/  F2FP.PACK_AB R6, R90, R61 ;  /* 0x0000003d5a06723e */ /* 0x000fe200000000ff */
[----:B------:R3:W-:Y:S01]  /*c790*/  MUFU.EX2 R89, R4 ;  /* 0x0000000400597308 */ /* 0x0007e20000000800 */
[----:B------:R-:W-:Y:S02]  /*c7a0*/  FFMA.FTZ R9, R9, c[0x0][0x23c], -R2 ;  /* 0x00008f0009097a23 */ /* 0x000fe40000010802 */
[----:B---3--:R-:W-:-:S05]  /*c7b0*/  FFMA.FTZ R4, R168, c[0x0][0x23c], -R0 ;  /* 0x00008f00a8047a23 */ /* 0x008fca0000010800 */
[----:B------:R3:W5:Y:S02]  /*c7c0*/  MUFU.EX2 R83, R4 ;  /* 0x0000000400537308 */ /* 0x0007640000000800 */
[----:B---3--:R-:W-:Y:S02]  /*c7d0*/  F2FP.PACK_AB R4, R63, R82 ;  /* 0x000000523f04723e */ /* 0x008fe400000000ff */
[----:B-----5:R-:W-:-:S07]  /*c7e0*/  F2FP.PACK_AB R7, R83, R89 ;  /* 0x000000595307723e */ /* 0x020fce00000000ff */
[C---:B-1----:R-:W-:Y:S07]  /*c7f0*/  HMMA.16816.F32 R56, R4.reuse, R18, R244 ;  /* 0x000000120438723c */ /* 0x042fee00000018f4 */
[----:B------:R-:W-:Y:S01]  /*c800*/  MOV R246, R61 ;  /* 0x0000003d00f67202 */ /* 0x000fe20000000f00 */
[----:B--2---:R-:W-:Y:S01]  /*c810*/  HMMA.16816.F32 R160, R4, R12, R160 ;  /* 0x0000000c04a0723c */ /* 0x004fe200000018a0 */
[----:B------:R-:W-:Y:S02]  /*c820*/  MOV R245, R62 ;  /* 0x0000003e00f57202 */ /* 0x000fe40000000f00 */
[----:B------:R-:W-:-:S02]  /*c830*/  MOV R244, R63 ;  /* 0x0000003f00f47202 */ /* 0x000fc40000000f00 */
[----:B------:R-:W-:-:S03]  /*c840*/  MOV R247, R89 ;  /* 0x0000005900f77202 */ /* 0x000fc60000000f00 */
[C---:B------:R-:W-:Y:S01]  /*c850*/  HMMA.16816.F32 R60, R4.reuse, R14, R236 ;  /* 0x0000000e043c723c */ /* 0x040fe200000018ec */
[----:B------:R-:W1:Y:S06]  /*c860*/  LDSM.16.MT88.4 R12, [R201+0x1c800] ;  /* 0x01c80000c90c783b */ /* 0x000e6c0000004200 */
[----:B------:R-:W-:Y:S01]  /*c870*/  MOV R239, R84 ;  /* 0x0000005400ef7202 */ /* 0x000fe20000000f00 */
[----:B----4-:R-:W-:Y:S01]  /*c880*/  HMMA.16816.F32 R44, R4, R22, R36 ;  /* 0x00000016042c723c */ /* 0x010fe20000001824 */
[----:B------:R-:W-:Y:S02]  /*c890*/  MOV R238, R82 ;  /* 0x0000005200ee7202 */ /* 0x000fe40000000f00 */
[----:B------:R-:W-:-:S02]  /*c8a0*/  MOV R82, R72 ;  /* 0x0000004800527202 */ /* 0x000fc40000000f00 */
[----:B------:R-:W-:Y:S02]  /*c8b0*/  MOV R237, R74 ;  /* 0x0000004a00ed7202 */ /* 0x000fe40000000f00 */
[----:B------:R-:W-:Y:S01]  /*c8c0*/  MOV R84, R75 ;  /* 0x0000004b00547202 */ /* 0x000fe20000000f00 */
[C---:B------:R-:W-:Y:S01]  /*c8d0*/  HMMA.16816.F32 R136, R4.reuse, R24, R136 ;  /* 0x000000180488723c */ /* 0x040fe20000001888 */
[----:B------:R-:W-:Y:S02]  /*c8e0*/  MOV R236, R71 ;  /* 0x0000004700ec7202 */ /* 0x000fe40000000f00 */
[----:B------:R-:W-:Y:S02]  /*c8f0*/  MOV R72, R64 ;  /* 0x0000004000487202 */ /* 0x000fe40000000f00 */
[----:B------:R-:W-:Y:S02]  /*c900*/  MOV R74, R66 ;  /* 0x00000042004a7202 */ /* 0x000fe40000000f00 */
[----:B------:R-:W-:Y:S01]  /*c910*/  MOV R75, R67 ;  /* 0x00000043004b7202 */ /* 0x000fe20000000f00 */
[C---:B------:R-:W-:Y:S01]  /*c920*/  HMMA.16816.F32 R52, R4.reuse, R26, R52 ;  /* 0x0000001a0434723c */ /* 0x040fe20000001834 */
[----:B------:R-:W2:Y:S07]  /*c930*/  LDSM.16.MT88.4 R24, [R202+0x1a800] ;  /* 0x01a80000ca18783b */ /* 0x000eae0000004200 */
[C---:B------:R-:W-:Y:S01]  /*c940*/  HMMA.16816.F32 R36, R4.reuse, R16, R248 ;  /* 0x000000100424723c */ /* 0x040fe200000018f8 */
[----:B------:R-:W-:Y:S06]  /*c950*/  LDSM.16.MT88.4 R16, [R203+0x1a800] ;  /* 0x01a80000cb10783b */ /* 0x000fec0000004200 */
[----:B------:R-:W-:Y:S01]  /*c960*/  MOV R251, R73 ;  /* 0x0000004900fb7202 */ /* 0x000fe20000000f00 */
[----:B------:R-:W-:Y:S01]  /*c970*/  IMAD.MOV.U32 R73, RZ, RZ, R65 ;  /* 0x000000ffff497224 */ /* 0x000fe200078e0041 */
[----:B------:R-:W-:Y:S01]  /*c980*/  HMMA.16816.F32 R68, R4, R30, R192 ;  /* 0x0000001e0444723c */ /* 0x000fe200000018c0 */
[----:B------:R-:W-:-:S02]  /*c990*/  MOV R250, R76 ;  /* 0x0000004c00fa7202 */ /* 0x000fc40000000f00 */
[----:B------:R-:W-:Y:S02]  /*c9a0*/  MOV R249, R83 ;  /* 0x0000005300f97202 */ /* 0x000fe40000000f00 */
[----:B------:R-:W-:Y:S02]  /*c9b0*/  MOV R248, R90 ;  /* 0x0000005a00f87202 */ /* 0x000fe40000000f00 */
[----:B------:R-:W-:Y:S01]  /*c9c0*/  MOV R193, R80 ;  /* 0x0000005000c17202 */ /* 0x000fe20000000f00 */
[----:B------:R-:W-:Y:S01]  /*c9d0*/  HMMA.16816.F32 R64, R4, R28, R32 ;  /* 0x0000001c0440723c */ /* 0x000fe20000001820 */
[----:B------:R-:W3:Y:S01]  /*c9e0*/  LDSM.16.MT88.4 R28, [R202+0x1c800] ;  /* 0x01c80000ca1c783b */ /* 0x000ee20000004200 */
[----:B------:R-:W-:Y:S02]  /*c9f0*/  MOV R192, R81 ;  /* 0x0000005100c07202 */ /* 0x000fe40000000f00 */
[----:B------:R-:W-:Y:S01]  /*ca00*/  MOV R195, R82 ;  /* 0x0000005200c37202 */ /* 0x000fe20000000f00 */
[----:B------:R-:W-:Y:S01]  /*ca10*/  LDSM.16.MT88.4 R32, [R204+0x1c800] ;  /* 0x01c80000cc20783b */ /* 0x000fe20000004200 */
[----:B------:R-:W-:-:S02]  /*ca20*/  MOV R194, R88 ;  /* 0x0000005800c27202 */ /* 0x000fc40000000f00 */
[C---:B------:R-:W-:Y:S01]  /*ca30*/  HMMA.16816.F32 R48, R4.reuse, R20, R48 ;  /* 0x000000140430723c */ /* 0x040fe20000001830 */
[----:B------:R-:W4:Y:S07]  /*ca40*/  LDSM.16.MT88.4 R20, [R204+0x1a800] ;  /* 0x01a80000cc14783b */ /* 0x000f2e0000004200 */
        /* <DEDUP_REMOVED lines=8> */
[----:B------:R-:W-:-:S02]  /*cad0*/  MOV R242, R93 ;  /* 0x0000005d00f27202 */ /* 0x000fc40000000f00 */
[----:B------:R-:W-:Y:S02]  /*cae0*/  MOV R243, R92 ;  /* 0x0000005c00f37202 */ /* 0x000fe40000000f00 */
[----:B------:R-:W-:Y:S01]  /*caf0*/  MOV R196, R84 ;  /* 0x0000005400c47202 */ /* 0x000fe20000000f00 */
[C---:B---3--:R-:W-:Y:S01]  /*cb00*/  HMMA.16816.F32 R164, R4.reuse, R28, R156 ;  /* 0x0000001c04a4723c */ /* 0x048fe2000000189c */
[----:B------:R-:W-:Y:S02]  /*cb10*/  MOV R199, R87 ;  /* 0x0000005700c77202 */ /* 0x000fe40000000f00 */
[----:B------:R-:W-:Y:S02]  /*cb20*/  MOV R197, R85 ;  /* 0x0000005500c57202 */ /* 0x000fe40000000f00 */
[----:B------:R-:W-:Y:S02]  /*cb30*/  MOV R198, R86 ;  /* 0x0000005600c67202 */ /* 0x000fe40000000f00 */
[----:B------:R-:W-:Y:S01]  /*cb40*/  MOV R28, R196 ;  /* 0x000000c4001c7202 */ /* 0x000fe20000000f00 */
[----:B------:R-:W-:Y:S01]  /*cb50*/  HMMA.16816.F32 R156, R4, R30, R152 ;  /* 0x0000001e049c723c */ /* 0x000fe20000001898 */
[----:B------:R-:W-:-:S06]  /*cb60*/  MOV R196, R199 ;  /* 0x000000c700c47202 */ /* 0x000fcc0000000f00 */
[----:B------:R-:W-:Y:S01]  /*cb70*/  MOV R30, R240 ;  /* 0x000000f0001e7202 */ /* 0x000fe20000000f00 */
[C---:B----4-:R-:W-:Y:S01]  /*cb80*/  HMMA.16816.F32 R84, R4.reuse, R20, R188 ;  /* 0x000000140454723c */ /* 0x050fe200000018bc */
[----:B------:R-:W-:Y:S01]  /*cb90*/  MOV R240, R241 ;  /* 0x000000f100f07202 */ /* 0x000fe20000000f00 */
[----:B------:R-:W-:Y:S01]  /*cba0*/  IMAD.MOV.U32 R31, RZ, RZ, R197 ;  /* 0x000000ffff1f7224 */ /* 0x000fe200078e00c5 */
[----:B------:R-:W-:Y:S02]  /*cbb0*/  MOV R241, R242 ;  /* 0x000000f200f17202 */ /* 0x000fe40000000f00 */
[----:B------:R-:W-:Y:S02]  /*cbc0*/  MOV R242, R243 ;  /* 0x000000f300f27202 */ /* 0x000fe40000000f00 */
[----:B------:R-:W-:Y:S01]  /*cbd0*/  MOV R243, R236 ;  /* 0x000000ec00f37202 */ /* 0x000fe20000000f00 */
[----:B------:R-:W-:Y:S01]  /*cbe0*/  HMMA.16816.F32 R92, R4, R16, R180 ;  /* 0x00000010045c723c */ /* 0x000fe200000018b4 */
[----:B------:R2:W-:Y:S01]  /*cbf0*/  MUFU.EX2 R236, R9 ;  /* 0x0000000900ec7308 */ /* 0x0005e20000000800 */
[----:B------:R-:W-:-:S02]  /*cc00*/  MOV R189, R72 ;  /* 0x0000004800bd7202 */ /* 0x000fc40000000f00 */
[----:B------:R-:W-:Y:S02]  /*cc10*/  MOV R191, R73 ;  /* 0x0000004900bf7202 */ /* 0x000fe40000000f00 */
[----:B------:R-:W-:Y:S02]  /*cc20*/  MOV R188, R74 ;  /* 0x0000004a00bc7202 */ /* 0x000fe40000000f00 */
[----:B------:R-:W-:Y:S01]  /*cc30*/  MOV R190, R75 ;  /* 0x0000004b00be7202 */ /* 0x000fe20000000f00 */
[----:B------:R-:W-:Y:S03]  /*cc40*/  HMMA.16816.F32 R152, R4, R32, R148 ;  /* 0x000000200498723c */ /* 0x000fe60000001894 */
[----:B------:R-:W-:Y:S02]  /*cc50*/  MOV R29, R190 ;  /* 0x000000be001d7202 */ /* 0x000fe40000000f00 */
[----:B------:R-:W-:-:S02]  /*cc60*/  MOV R190, R198 ;  /* 0x000000c600be7202 */ /* 0x000fc40000000f00 */
[----:B------:R-:W-:Y:S01]  /*cc70*/  MOV R32, R29 ;  /* 0x0000001d00207202 */ /* 0x000fe20000000f00 */
[----:B--2---:R-:W-:Y:S01]  /*cc80*/  FFMA.FTZ R9, R235, c[0x0][0x23c], -R2 ;  /* 0x00008f00eb097a23 */ /* 0x004fe20000010802 */
[----:B------:R-:W-:Y:S01]  /*cc90*/  HMMA.16816.F32 R72, R4, R18, R176 ;  /* 0x000000120448723c */ /* 0x000fe200000018b0 */
[----:B------:R-:W2:Y:S01]  /*cca0*/  LDSM.16.MT88.4 R16, [R201+0x1e800] ;  /* 0x01e80000c910783b */ /* 0x000ea20000004200 */
[----:B------:R-:W-:Y:S01]  /*ccb0*/  MOV R33, R188 ;  /* 0x000000bc00217202 */ /* 0x000fe20000000f00 */
[----:B------:R3:W4:Y:S01]  /*ccc0*/  MUFU.EX2 R199, R9 ;  /* 0x0000000900c77308 */ /* 0x0007220000000800 */
[----:B------:R-:W-:-:S04]  /*ccd0*/  MOV R188, R193 ;  /* 0x000000c100bc7202 */ /* 0x000fc80000000f00 */
[C---:B------:R-:W-:Y:S01]  /*cce0*/  HMMA.16816.F32 R88, R4.reuse, R22, R184 ;  /* 0x000000160458723c */ /* 0x040fe200000018b8 */
[----:B------:R-:W5:Y:S02]  /*ccf0*/  LDSM.16.MT88.4 R20, [R202+0x1e800] ;  /* 0x01e80000ca14783b */ /* 0x000f640000004200 */
[----:B------:R-:W-:Y:S05]  /*cd00*/  MUFU.EX2 R193, R10 ;  /* 0x0000000a00c17308 */ /* 0x000fea0000000800 */
[----:B-1----:R-:W-:Y:S01]  /*cd10*/  HMMA.16816.F32 R168, R4, R12, R132 ;  /* 0x0000000c04a8723c */ /* 0x002fe20000001884 */
[----:B---3--:R-:W-:Y:S01]  /*cd20*/  FFMA.FTZ R9, R252, c[0x0][0x23c], -R2 ;  /* 0x00008f00fc097a23 */ /* 0x008fe20000010802 */
[----:B------:R-:W-:-:S03]  /*cd30*/  MOV R252, R32 ;  /* 0x0000002000fc7202 */ /* 0x000fc60000000f00 */
[----:B------:R1:W-:Y:S03]  /*cd40*/  MUFU.EX2 R198, R9 ;  /* 0x0000000900c67308 */ /* 0x0003e60000000800 */
[----:B------:R-:W-:Y:S01]  /*cd50*/  HMMA.16816.F32 R148, R4, R14, R96 ;  /* 0x0000000e0494723c */ /* 0x000fe20000001860 */
[----:B------:R-:W3:Y:S01]  /*cd60*/  LDSM.16.MT88.4 R12, [R203+0x1e800] ;  /* 0x01e80000cb0c783b */ /* 0x000ee20000004200 */
[----:B------:R-:W-:-:S06]  /*cd70*/  MOV R135, R30 ;  /* 0x0000001e00877202 */ /* 0x000fcc0000000f00 */
[----:B------:R-:W-:Y:S01]  /*cd80*/  HMMA.16816.F32 R144, R4, R34, R144 ;  /* 0x000000220490723c */ /* 0x000fe20000001890 */
[----:B-1----:R-:W-:-:S06]  /*cd90*/  FFMA.FTZ R9, R234, c[0x0][0x23c], -R2 ;  /* 0x00008f00ea097a23 */ /* 0x002fcc0000010802 */
[----:B------:R-:W-:Y:S01]  /*cda0*/  MOV R34, R31 ;  /* 0x0000001f00227202 */ /* 0x000fe20000000f00 */
[C---:B--2---:R-:W-:Y:S01]  /*cdb0*/  HMMA.16816.F32 R176, R4.reuse, R18, R104 ;  /* 0x0000001204b0723c */ /* 0x044fe20000001868 */
[----:B------:R-:W-:Y:S01]  /*cdc0*/  MOV R35, R28 ;  /* 0x0000001c00237202 */ /* 0x000fe20000000f00 */
[----:B------:R1:W-:Y:S01]  /*cdd0*/  MUFU.EX2 R197, R9 ;  /* 0x0000000900c57308 */ /* 0x0003e20000000800 */
[----:B------:R-:W2:Y:S01]  /*cde0*/  LDSM.16.MT88.4 R28, [R204+0x19000] ;  /* 0x01900000cc1c783b */ /* 0x000ea20000004200 */
[----:B------:R-:W-:Y:S02]  /*cdf0*/  MOV R234, R33 ;  /* 0x0000002100ea7202 */ /* 0x000fe40000000f00 */
[----:B------:R-:W-:Y:S02]  /*ce00*/  MOV R10, R35 ;  /* 0x00000023000a7202 */ /* 0x000fe40000000f00 */
[C---:B------:R-:W-:Y:S01]  /*ce10*/  HMMA.16816.F32 R172, R4.reuse, R16, R100 ;  /* 0x0000001004ac723c */ /* 0x040fe20000001864 */
[----:B------:R-:W-:Y:S01]  /*ce20*/  MOV R235, R34 ;  /* 0x0000002200eb7202 */ /* 0x000fe20000000f00 */
[----:B------:R-:W2:Y:S04]  /*ce30*/  LDSM.16.MT88.4 R16, [R202+0x19000] ;  /* 0x01900000ca10783b */ /* 0x000ea80000004200 */
[----:B------:R-:W-:Y:S01]  /*ce40*/  FFMA.FTZ R3, R240, R3, R235 ;  /* 0x00000003f0037223 */ /* 0x000fe200000100eb */
[----:B------:R-:W-:Y:S01]  /*ce50*/  LDSM.16.MT88.4 R32, [R201+0x1d000] ;  /* 0x01d00000c920783b */ /* 0x000fe20000004200 */
[----:B-----5:R-:W-:Y:S01]  /*ce60*/  HMMA.16816.F32 R184, R4, R20, R108 ;  /* 0x0000001404b8723c */ /* 0x020fe2000000186c */
[----:B-1----:R-:W-:-:S04]  /*ce70*/  FFMA.FTZ R9, R196, c[0x0][0x23c], -R0 ;  /* 0x00008f00c4097a23 */ /* 0x002fc80000010800 */
[----:B------:R1:W5:Y:S03]  /*ce80*/  MUFU.EX2 R196, R9 ;  /* 0x0000000900c47308 */ /* 0x0003660000000800 */
[C---:B------:R-:W-:Y:S01]  /*ce90*/  HMMA.16816.F32 R112, R4.reuse, R22, R112 ;  /* 0x000000160470723c */ /* 0x040fe20000001870 */
[----:B------:R-:W2:Y:S07]  /*cea0*/  LDSM.16.MT88.4 R20, [R201+0x19000] ;  /* 0x01900000c914783b */ /* 0x000eae0000004200 */
[----:B------:R-:W-:Y:S01]  /*ceb0*/  HMMA.16816.F32 R180, R4, R24, R116 ;  /* 0x0000001804b4723c */ /* 0x000fe20000001874 */
[----:B-1----:R-:W-:-:S07]  /*cec0*/  FFMA.FTZ R9, R195, c[0x0][0x23c], -R0 ;  /* 0x00008f00c3097a23 */ /* 0x002fce0000010800 */
[C---:B------:R-:W-:Y:S01]  /*ced0*/  HMMA.16816.F32 R104, R4.reuse, R26, R120 ;  /* 0x0000001a0468723c */ /* 0x040fe20000001878 */
[----:B------:R-:W-:Y:S01]  /*cee0*/  LDSM.16.MT88.4 R24, [R203+0x19000] ;  /* 0x01900000cb18783b */ /* 0x000fe20000004200 */
[----:B------:R1:W-:Y:S06]  /*cef0*/  MUFU.EX2 R195, R9 ;  /* 0x0000000900c37308 */ /* 0x0003ec0000000800 */
[C---:B---3--:R-:W-:Y:S08]  /*cf00*/  HMMA.16816.F32 R124, R4.reuse, R12, R124 ;  /* 0x0000000c047c723c */ /* 0x048ff0000000187c */
[----:B------:R-:W-:Y:S01]  /*cf10*/  HMMA.16816.F32 R40, R4, R14, R40 ;  /* 0x0000000e0428723c */ /* 0x000fe20000001828 */
[----:B------:R-:W3:Y:S01]  /*cf20*/  LDSM.16.MT88.4 R12, [R204+0x1b000] ;  /* 0x01b00000cc0c783b */ /* 0x000ee20000004200 */
[----:B-1----:R-:W-:Y:S01]  /*cf30*/  FFMA.FTZ R9, R135, c[0x0][0x23c], -R0 ;  /* 0x00008f0087097a23 */ /* 0x002fe20000010800 */
[----:B------:R-:W-:-:S03]  /*cf40*/  MOV R135, R194 ;  /* 0x000000c200877202 */ /* 0x000fc60000000f00 */
[----:B------:R-:W1:Y:S01]  /*cf50*/  MUFU.EX2 R194, R9 ;  /* 0x0000000900c27308 */ /* 0x000e620000000800 */
[----:B----4-:R-:W-:Y:S02]  /*cf60*/  F2FP.PACK_AB R4, R199, R236 ;  /* 0x000000ecc704723e */ /* 0x010fe400000000ff */
[----:B-----5:R-:W-:Y:S02]  /*cf70*/  F2FP.PACK_AB R5, R193, R196 ;  /* 0x000000c4c105723e */ /* 0x020fe400000000ff */
[----:B------:R-:W-:Y:S02]  /*cf80*/  F2FP.PACK_AB R6, R197, R198 ;  /* 0x000000c6c506723e */ /* 0x000fe400000000ff */
[----:B-1----:R-:W-:Y:S01]  /*cf90*/  F2FP.PACK_AB R7, R194, R195 ;  /* 0x000000c3c207723e */ /* 0x002fe200000000ff */
[----:B------:R-:W-:Y:S01]  /*cfa0*/  FFMA.FTZ R9, R188, c[0x0][0x23c], -R2 ;  /* 0x00008f00bc097a23 */ /* 0x000fe20000010802 */
[----:B------:R-:W-:Y:S02]  /*cfb0*/  MOV R188, R189 ;  /* 0x000000bd00bc7202 */ /* 0x000fe40000000f00 */
[----:B------:R-:W-:-:S02]  /*cfc0*/  MOV R189, R192 ;  /* 0x000000c000bd7202 */ /* 0x000fc40000000f00 */
[----:B------:R1:W-:Y:S01]  /*cfd0*/  MUFU.EX2 R192, R9 ;  /* 0x0000000900c07308 */ /* 0x0003e20000000800 */
[C---:B--2---:R-:W-:Y:S08]  /*cfe0*/  HMMA.16816.F32 R36, R4.reuse, R28, R36 ;  /* 0x0000001c0424723c */ /* 0x044ff00000001824 */
[----:B------:R-:W-:Y:S01]  /*cff0*/  HMMA.16816.F32 R56, R4, R30, R56 ;  /* 0x0000001e0438723c */ /* 0x000fe20000001838 */
[----:B------:R-:W2:Y:S01]  /*d000*/  LDSM.16.MT88.4 R28, [R203+0x1b000] ;  /* 0x01b00000cb1c783b */ /* 0x000ea20000004200 */
[----:B-1----:R-:W-:-:S06]  /*d010*/  FFMA.FTZ R9, R191, c[0x0][0x23c], -R2 ;  /* 0x00008f00bf097a23 */ /* 0x002fcc0000010802 */
[C---:B------:R-:W-:Y:S01]  /*d020*/  HMMA.16816.F32 R48, R4.reuse, R16, R48 ;  /* 0x000000100430723c */ /* 0x040fe20000001830 */
[----:B------:R1:W4:Y:S07]  /*d030*/  MUFU.EX2 R191, R9 ;  /* 0x0000000900bf7308 */ /* 0x00032e0000000800 */
[C---:B------:R-:W-:Y:S01]  /*d040*/  HMMA.16816.F32 R44, R4.reuse, R18, R44 ;  /* 0x00000012042c723c */ /* 0x040fe2000000182c */
[----:B------:R-:W5:Y:S07]  /*d050*/  LDSM.16.MT88.4 R16, [R202+0x1b000] ;  /* 0x01b00000ca10783b */ /* 0x000f6e0000004200 */
[C---:B------:R-:W-:Y:S08]  /*d060*/  HMMA.16816.F32 R136, R4.reuse, R20, R136 ;  /* 0x000000140488723c */ /* 0x040ff00000001888 */
[C---:B------:R-:W-:Y:S01]  /*d070*/  HMMA.16816.F32 R52, R4.reuse, R22, R52 ;  /* 0x000000160434723c */ /* 0x040fe20000001834 */
[----:B------:R-:W4:Y:S07]  /*d080*/  LDSM.16.MT88.4 R20, [R201+0x1b000] ;  /* 0x01b00000c914783b */ /* 0x000f2e0000004200 */
[C---:B---3--:R-:W-:Y:S08]  /*d090*/  HMMA.16816.F32 R84, R4.reuse, R12, R84 ;  /* 0x0000000c0454723c */ /* 0x048ff00000001854 */
[C---:B--2---:R-:W-:Y:S07]  /*d0a0*/  HMMA.16816.F32 R96, R4.reuse, R30, R72 ;  /* 0x0000001e0460723c */ /* 0x044fee0000001848 */
[----:B------:R-:W-:Y:S01]  /*d0b0*/  MOV R75, R135 ;  /* 0x00000087004b7202 */ /* 0x000fe20000000f00 */
[----:B------:R-:W-:Y:S01]  /*d0c0*/  HMMA.16816.F32 R88, R4, R14, R88 ;  /* 0x0000000e0458723c */ /* 0x000fe20000001858 */
[----:B------:R-:W2:Y:S03]  /*d0d0*/  LDSM.16.MT88.4 R12, [R204+0x1d000] ;  /* 0x01d00000cc0c783b */ /* 0x000ea60000004200 */
[--C-:B-1----:R-:W-:Y:S01]  /*d0e0*/  FFMA.FTZ R9, R75, c[0x0][0x23c], -R2.reuse ;  /* 0x00008f004b097a23 */ /* 0x102fe20000010802 */
[----:B------:R-:W-:Y:S01]  /*d0f0*/  MOV R75, R190 ;  /* 0x000000be004b7202 */ /* 0x000fe20000000f00 */
[----:B------:R-:W-:-:S02]  /*d100*/  FFMA.FTZ R2, R189, c[0x0][0x23c], -R2 ;  /* 0x00008f00bd027a23 */ /* 0x000fc40000010802 */
[----:B------:R-:W-:Y:S01]  /*d110*/  MUFU.EX2 R190, R9 ;  /* 0x0000000900be7308 */ /* 0x000fe20000000800 */
[C---:B-----5:R-:W-:Y:S07]  /*d120*/  HMMA.16816.F32 R76, R4.reuse, R16, R76 ;  /* 0x00000010044c723c */ /* 0x060fee000000184c */
[----:B------:R1:W3:Y:S01]  /*d130*/  MUFU.EX2 R189, R2 ;  /* 0x0000000200bd7308 */ /* 0x0002e20000000800 */
[C---:B------:R-:W-:Y:S01]  /*d140*/  HMMA.16816.F32 R80, R4.reuse, R18, R80 ;  /* 0x000000120450723c */ /* 0x040fe20000001850 */
[----:B------:R-:W5:Y:S07]  /*d150*/  LDSM.16.MT88.4 R16, [R202+0x1d000] ;  /* 0x01d00000ca10783b */ /* 0x000f6e0000004200 */
[----:B----4-:R-:W-:Y:S01]  /*d160*/  HMMA.16816.F32 R64, R4, R20, R64 ;  /* 0x000000140440723c */ /* 0x010fe20000001840 */
[----:B-1----:R-:W-:-:S07]  /*d170*/  FFMA.FTZ R2, R188, c[0x0][0x23c], -R0 ;  /* 0x00008f00bc027a23 */ /* 0x002fce0000010800 */
[C---:B------:R-:W-:Y:S01]  /*d180*/  HMMA.16816.F32 R68, R4.reuse, R22, R68 ;  /* 0x000000160444723c */ /* 0x040fe20000001844 */
[----:B------:R-:W1:Y:S01]  /*d190*/  LDSM.16.MT88.4 R20, [R203+0x1d000] ;  /* 0x01d00000cb14783b */ /* 0x000e620000004200 */
[----:B------:R4:W-:Y:S06]  /*d1a0*/  MUFU.EX2 R188, R2 ;  /* 0x0000000200bc7308 */ /* 0x0009ec0000000800 */
[C---:B--2---:R-:W-:Y:S08]  /*d1b0*/  HMMA.16816.F32 R120, R4.reuse, R12, R152 ;  /* 0x0000000c0478723c */ /* 0x044ff00000001898 */
[----:B------:R-:W-:Y:S01]  /*d1c0*/  HMMA.16816.F32 R132, R4, R14, R144 ;  /* 0x0000000e0484723c */ /* 0x000fe20000001890 */
[----:B------:R-:W2:Y:S01]  /*d1d0*/  LDSM.16.MT88.4 R12, [R203+0x1f000] ;  /* 0x01f00000cb0c783b */ /* 0x000ea20000004200 */
[----:B----4-:R-:W-:-:S04]  /*d1e0*/  FFMA.FTZ R2, R11, c[0x0][0x23c], -R0 ;  /* 0x00008f000b027a23 */ /* 0x010fc80000010800 */
[----:B------:R4:W4:Y:S02]  /*d1f0*/  MUFU.EX2 R11, R2 ;  /* 0x00000002000b7308 */ /* 0x0009240000000800 */
[C---:B------:R-:W-:Y:S07]  /*d200*/  HMMA.16816.F32 R100, R4.reuse, R32, R128 ;  /* 0x000000200464723c */ /* 0x040fee0000001880 */
[----:B------:R-:W-:Y:S01]  /*d210*/  F2FP.PACK_AB R128, R191, R192 ;  /* 0x000000c0bf80723e */ /* 0x000fe200000000ff */
[----:B-----5:R-:W-:Y:S01]  /*d220*/  HMMA.16816.F32 R116, R4, R18, R156 ;  /* 0x000000120474723c */ /* 0x020fe2000000189c */
[----:B------:R-:W5:Y:S01]  /*d230*/  LDSM.16.MT88.4 R156, [R204+0x19800] ;  /* 0x01980000cc9c783b */ /* 0x000f620000004200 */
[----:B---3--:R-:W-:Y:S01]  /*d240*/  F2FP.PACK_AB R130, R189, R190 ;  /* 0x000000bebd82723e */ /* 0x008fe200000000ff */
[--C-:B----4-:R-:W-:Y:S01]  /*d250*/  FFMA.FTZ R2, R10, c[0x0][0x23c], -R0.reuse ;  /* 0x00008f000a027a23 */ /* 0x110fe20000010800 */
[----:B------:R-:W-:Y:S01]  /*d260*/  F2FP.PACK_AB R129, R11, R188 ;  /* 0x000000bc0b81723e */ /* 0x000fe200000000ff */
[----:B------:R-:W-:-:S03]  /*d270*/  FFMA.FTZ R0, R75, c[0x0][0x23c], -R0 ;  /* 0x00008f004b007a23 */ /* 0x000fc60000010800 */
[C---:B-1----:R-:W-:Y:S01]  /*d280*/  HMMA.16816.F32 R168, R4.reuse, R20, R168 ;  /* 0x0000001404a8723c */ /* 0x042fe200000018a8 */
[----:B------:R-:W-:Y:S01]  /*d290*/  MUFU.EX2 R10, R2 ;  /* 0x00000002000a7308 */ /* 0x000fe20000000800 */
[----:B------:R-:W-:Y:S06]  /*d2a0*/  LDSM.16.MT88.4 R72, [R201+0x1d800] ;  /* 0x01d80000c948783b */ /* 0x000fec0000004200 */
[C---:B------:R-:W-:Y:S01]  /*d2b0*/  HMMA.16816.F32 R32, R4.reuse, R34, R140 ;  /* 0x000000220420723c */ /* 0x040fe2000000188c */
[----:B------:R1:W3:Y:S01]  /*d2c0*/  MUFU.EX2 R9, R0 ;  /* 0x0000000000097308 */ /* 0x0002e20000000800 */
[----:B------:R-:W4:Y:S06]  /*d2d0*/  LDSM.16.MT88.4 R140, [R201+0x19800] ;  /* 0x01980000c98c783b */ /* 0x000f2c0000004200 */
[C---:B------:R-:W-:Y:S01]  /*d2e0*/  HMMA.16816.F32 R20, R4.reuse, R22, R148 ;  /* 0x000000160414723c */ /* 0x040fe20000001894 */
[----:B------:R-:W4:Y:S07]  /*d2f0*/  LDSM.16.MT88.4 R148, [R202+0x19800] ;  /* 0x01980000ca94783b */ /* 0x000f2e0000004200 */
[----:B--2---:R-:W-:Y:S01]  /*d300*/  HMMA.16816.F32 R124, R4, R12, R124 ;  /* 0x0000000c047c723c */ /* 0x004fe2000000187c */
[----:B-1----:R-:W-:Y:S01]  /*d310*/  FFMA.FTZ R0, R252, R8, R234 ;  /* 0x00000008fc007223 */ /* 0x002fe200000100ea */
[----:B---3--:R-:W-:-:S03]  /*d320*/  F2FP.PACK_AB R131, R9, R10 ;  /* 0x0000000a0983723e */ /* 0x008fc600000000ff */
[----:B------:R-:W-:Y:S02]  /*d330*/  FADD.FTZ R2, R241, R0 ;  /* 0x00000000f1027221 */ /* 0x000fe40000010000 */
[----:B------:R-:W-:Y:S01]  /*d340*/  FADD.FTZ R0, R242, R3 ;  /* 0x00000003f2007221 */ /* 0x000fe20000010000 */
[----:B------:R-:W-:Y:S01]  /*d350*/  HMMA.16816.F32 R12, R4, R14, R40 ;  /* 0x0000000e040c723c */ /* 0x000fe20000001828 */
[----:B------:R-:W-:Y:S01]  /*d360*/  FADD.FTZ R2, R243, R2 ;  /* 0x00000002f3027221 */ /* 0x000fe20000010000 */
[----:B------:R-:W1:Y:S01]  /*d370*/  LDSM.16.MT88.4 R40, [R201+0x1b800] ;  /* 0x01b80000c928783b */ /* 0x000e620000004200 */
[----:B------:R-:W-:Y:S02]  /*d380*/  FADD.FTZ R0, R237, R0 ;  /* 0x00000000ed007221 */ /* 0x000fe40000010000 */
[----:B------:R-:W-:Y:S02]  /*d390*/  FADD.FTZ R2, R251, R2 ;  /* 0x00000002fb027221 */ /* 0x000fe40000010000 */
[----:B------:R-:W-:Y:S01]  /*d3a0*/  FADD.FTZ R0, R250, R0 ;  /* 0x00000000fa007221 */ /* 0x000fe20000010000 */
[----:B------:R-:W2:Y:S01]  /*d3b0*/  LDL R251, [R1+0x34] ;  /* 0x0000340001fb7983 */ /* 0x000ea20000100800 */
[C---:B-----5:R-:W-:Y:S03]  /*d3c0*/  HMMA.16816.F32 R152, R128.reuse, R156, R36 ;  /* 0x0000009c8098723c */ /* 0x060fe60000001824 */
[----:B------:R-:W3:Y:S05]  /*d3d0*/  LDL R250, [R1+0x38] ;  /* 0x0000380001fa7983 */ /* 0x000eea0000100800 */
[----:B------:R-:W-:Y:S01]  /*d3e0*/  HMMA.16816.F32 R156, R128, R158, R56 ;  /* 0x0000009e809c723c */ /* 0x000fe20000001838 */
[----:B------:R-:W5:Y:S07]  /*d3f0*/  LDSM.16.MT88.4 R56, [R204+0x1b800] ;  /* 0x01b80000cc38783b */ /* 0x000f6e0000004200 */
[C---:B------:R-:W-:Y:S08]  /*d400*/  HMMA.16816.F32 R160, R4.reuse, R24, R160 ;  /* 0x0000001804a0723c */ /* 0x040ff000000018a0 */
[C---:B------:R-:W-:Y:S01]  /*d410*/  HMMA.16816.F32 R60, R4.reuse, R26, R60 ;  /* 0x0000001a043c723c */ /* 0x040fe2000000183c */
[----:B------:R-:W1:Y:S07]  /*d420*/  LDSM.16.MT88.4 R24, [R201+0x1f000] ;  /* 0x01f00000c918783b */ /* 0x000e6e0000004200 */
[----:B------:R-:W-:Y:S01]  /*d430*/  HMMA.16816.F32 R108, R4, R16, R164 ;  /* 0x00000010046c723c */ /* 0x000fe200000018a4 */
[----:B------:R-:W5:Y:S04]  /*d440*/  LDSM.16.MT88.4 R164, [R203+0x19800] ;  /* 0x01980000cba4783b */ /* 0x000f680000004200 */
[----:B------:R-:W-:Y:S03]  /*d450*/  LDSM.16.MT88.4 R16, [R204+0x1f000] ;  /* 0x01f00000cc10783b */ /* 0x000fe60000004200 */
[C---:B----4-:R-:W-:Y:S08]  /*d460*/  HMMA.16816.F32 R136, R128.reuse, R140, R136 ;  /* 0x0000008c8088723c */ /* 0x050ff00000001888 */
[C---:B------:R-:W-:Y:S01]  /*d470*/  HMMA.16816.F32 R144, R128.reuse, R148, R48 ;  /* 0x000000948090723c */ /* 0x040fe20000001830 */
[----:B------:R-:W4:Y:S07]  /*d480*/  LDSM.16.MT88.4 R48, [R202+0x1b800] ;  /* 0x01b80000ca30783b */ /* 0x000f2e0000004200 */
[----:B------:R-:W-:Y:S08]  /*d490*/  HMMA.16816.F32 R140, R128, R142, R52 ;  /* 0x0000008e808c723c */ /* 0x000ff00000001834 */
[----:B------:R-:W-:Y:S01]  /*d4a0*/  HMMA.16816.F32 R92, R4, R28, R92 ;  /* 0x0000001c045c723c */ /* 0x000fe2000000185c */
[----:B------:R-:W4:Y:S07]  /*d4b0*/  LDSM.16.MT88.4 R28, [R202+0x1f000] ;  /* 0x01f00000ca1c783b */ /* 0x000f2e0000004200 */
[C---:B-1----:R-:W-:Y:S01]  /*d4c0*/  HMMA.16816.F32 R36, R128.reuse, R40, R64 ;  /* 0x000000288024723c */ /* 0x042fe20000001840 */
[----:B------:R-:W1:Y:S07]  /*d4d0*/  LDSM.16.MT88.4 R64, [R203+0x1b800] ;  /* 0x01b80000cb40783b */ /* 0x000e6e0000004200 */
[C---:B-----5:R-:W-:Y:S08]  /*d4e0*/  HMMA.16816.F32 R52, R128.reuse, R56, R84 ;  /* 0x000000388034723c */ /* 0x060ff00000001854 */
[----:B------:R-:W-:Y:S01]  /*d4f0*/  HMMA.16816.F32 R56, R128, R58, R88 ;  /* 0x0000003a8038723c */ /* 0x000fe20000001858 */
[----:B------:R-:W5:Y:S01]  /*d500*/  LDSM.16.MT88.4 R88, [R204+0x1d800] ;  /* 0x01d80000cc58783b */ /* 0x000f620000004200 */
        /* <DEDUP_REMOVED lines=10> */
[----:B------:R-:W-:Y:S02]  /*d5b0*/  FADD.FTZ R2, R236, R2 ;  /* 0x00000002ec027221 */ /* 0x000fe40000010000 */
[----:B------:R-:W-:Y:S02]  /*d5c0*/  FADD.FTZ R0, R196, R0 ;  /* 0x00000000c4007221 */ /* 0x000fe40000010000 */
[----:B------:R-:W-:Y:S02]  /*d5d0*/  FADD.FTZ R2, R199, R2 ;  /* 0x00000002c7027221 */ /* 0x000fe40000010000 */
[----:B------:R-:W-:Y:S01]  /*d5e0*/  FADD.FTZ R0, R193, R0 ;  /* 0x00000000c1007221 */ /* 0x000fe20000010000 */
[----:B------:R-:W-:Y:S01]  /*d5f0*/  HMMA.16816.F32 R160, R128, R164, R160 ;  /* 0x000000a480a0723c */ /* 0x000fe200000018a0 */
[----:B------:R-:W-:-:S02]  /*d600*/  FADD.FTZ R2, R198, R2 ;  /* 0x00000002c6027221 */ /* 0x000fc40000010000 */
[----:B------:R-:W-:-:S05]  /*d610*/  FADD.FTZ R0, R195, R0 ;  /* 0x00000000c3007221 */ /* 0x000fca0000010000 */
[----:B----4-:R-:W-:Y:S01]  /*d620*/  HMMA.16816.F32 R44, R128, R48, R76 ;  /* 0x00000030802c723c */ /* 0x010fe2000000184c */
[----:B------:R-:W-:-:S07]  /*d630*/  FADD.FTZ R2, R197, R2 ;  /* 0x00000002c5027221 */ /* 0x000fce0000010000 */
[----:B------:R-:W-:Y:S01]  /*d640*/  HMMA.16816.F32 R24, R4, R26, R176 ;  /* 0x0000001a0418723c */ /* 0x000fe200000018b0 */
[----:B------:R-:W-:-:S07]  /*d650*/  FADD.FTZ R0, R194, R0 ;  /* 0x00000000c2007221 */ /* 0x000fce0000010000 */
[C---:B------:R-:W-:Y:S08]  /*d660*/  HMMA.16816.F32 R164, R128.reuse, R166, R60 ;  /* 0x000000a680a4723c */ /* 0x040ff0000000183c */
[----:B------:R-:W-:Y:S01]  /*d670*/  HMMA.16816.F32 R48, R128, R50, R80 ;  /* 0x000000328030723c */ /* 0x000fe20000001850 */
[----:B------:R-:W4:Y:S07]  /*d680*/  LDSM.16.MT88.4 R80, [R202+0x1d800] ;  /* 0x01d80000ca50783b */ /* 0x000f2e0000004200 */
[C---:B------:R-:W-:Y:S08]  /*d690*/  HMMA.16816.F32 R176, R4.reuse, R28, R184 ;  /* 0x0000001c04b0723c */ /* 0x040ff000000018b8 */
        /* <DEDUP_REMOVED lines=9> */
[----:B-----5:R-:W-:Y:S01]  /*d730*/  HMMA.16816.F32 R84, R128, R88, R120 ;  /* 0x000000588054723c */ /* 0x020fe20000001878 */
        /* <DEDUP_REMOVED lines=10> */
[C---:B----4-:R-:W-:Y:S02]  /*d7e0*/  HMMA.16816.F32 R76, R128.reuse, R80, R108 ;  /* 0x00000050804c723c */ /* 0x050fe4000000186c */
[----:B------:R4:W-:Y:S04]  /*d7f0*/  STL [R1+0x24], R244 ;  /* 0x000024f401007387 */ /* 0x0009e80000100800 */
[----:B------:R4:W-:Y:S02]  /*d800*/  STL [R1+0x30], R247 ;  /* 0x000030f701007387 */ /* 0x0009e40000100800 */
[C---:B------:R-:W-:Y:S08]  /*d810*/  HMMA.16816.F32 R68, R128.reuse, R72, R100 ;  /* 0x000000488044723c */ /* 0x040ff00000001864 */
[C---:B------:R-:W-:Y:S08]  /*d820*/  HMMA.16816.F32 R80, R128.reuse, R82, R116 ;  /* 0x000000528050723c */ /* 0x040ff00000001874 */
[C---:B-1----:R-:W-:Y:S08]  /*d830*/  HMMA.16816.F32 R92, R128.reuse, R96, R168 ;  /* 0x00000060805c723c */ /* 0x042ff000000018a8 */
[C---:B------:R-:W-:Y:S08]  /*d840*/  HMMA.16816.F32 R100, R128.reuse, R104, R172 ;  /* 0x000000688064723c */ /* 0x040ff000000018ac */
[C---:B------:R-:W-:Y:S08]  /*d850*/  HMMA.16816.F32 R108, R128.reuse, R112, R176 ;  /* 0x00000070806c723c */ /* 0x040ff000000018b0 */
[C---:B-----5:R-:W-:Y:S08]  /*d860*/  HMMA.16816.F32 R116, R128.reuse, R120, R180 ;  /* 0x000000788074723c */ /* 0x060ff000000018b4 */
[C---:B------:R-:W-:Y:S08]  /*d870*/  HMMA.16816.F32 R72, R128.reuse, R74, R32 ;  /* 0x0000004a8048723c */ /* 0x040ff00000001820 */
[C---:B------:R-:W-:Y:S08]  /*d880*/  HMMA.16816.F32 R88, R128.reuse, R90, R132 ;  /* 0x0000005a8058723c */ /* 0x040ff00000001884 */
[C---:B------:R-:W-:Y:S08]  /*d890*/  HMMA.16816.F32 R96, R128.reuse, R98, R20 ;  /* 0x000000628060723c */ /* 0x040ff00000001814 */
[----:B------:R-:W-:Y:S01]  /*d8a0*/  HMMA.16816.F32 R104, R128, R106, R24 ;  /* 0x0000006a8068723c */ /* 0x000fe20000001818 */
[----:B--2---:R-:W-:-:S07]  /*d8b0*/  MOV R132, R251 ;  /* 0x000000fb00847202 */ /* 0x004fce0000000f00 */
[----:B------:R-:W-:Y:S01]  /*d8c0*/  HMMA.16816.F32 R112, R128, R114, R28 ;  /* 0x000000728070723c */ /* 0x000fe2000000181c */
[----:B---3--:R-:W-:-:S07]  /*d8d0*/  MOV R133, R250 ;  /* 0x000000fa00857202 */ /* 0x008fce0000000f00 */
        /* <DEDUP_REMOVED lines=69> */
[----:B------:R-:W-:Y:S01]  /*dd30*/  IMAD.IADD R2, R229, 0x1, -R0 ;  /* 0x00000001e5027824 */ /* 0x000fe200078e0a00 */
[C---:B------:R-:W-:Y:S01]  /*dd40*/  IADD3 R3, R0.reuse, 0x1, RZ ;  /* 0x0000000100037810 */ /* 0x040fe20007ffe0ff */
[----:B------:R-:W-:Y:S01]  /*dd50*/  @P4 STS.128 [R227+0x1b000], RZ ;  /* 0x01b000ffe3004388 */ /* 0x000fe20000000c00 */
[C---:B------:R-:W-:Y:S02]  /*dd60*/  ISETP.GE.AND P6, PT, R0.reuse, R233, PT ;  /* 0x000000e90000720c */ /* 0x040fe40003fc6270 */
[----:B------:R-:W-:Y:S01]  /*dd70*/  IABS R2, R2 ;  /* 0x0000000200027213 */ /* 0x000fe20000000000 */
[----:B------:R-:W-:Y:S01]  /*dd80*/  @!PT LDS RZ, [RZ] ;  /* 0x00000000fffff984 */ /* 0x000fe20000000800 */
[----:B------:R-:W-:Y:S01]  /*dd90*/  @!PT LDS RZ, [RZ] ;  /* 0x00000000fffff984 */ /* 0x000fe20000000800 */
[----:B------:R-:W-:Y:S01]  /*dda0*/  @!PT LDS RZ, [RZ] ;  /* 0x00000000fffff984 */ /* 0x000fe20000000800 */
[----:B------:R1:W-:Y:S01]  /*ddb0*/  @!P4 LDGSTS.E.BYPASS.LTC128B.128 [R227+0x1b000], [R10.64+0x80] ;  /* 0x1b0000800ae3cfae */ /* 0x0003e2000b901d54 */
[----:B------:R-:W-:-:S02]  /*ddc0*/  ISETP.LT.OR P6, PT, R0, R231, P6 ;  /* 0x000000e70000720c */ /* 0x000fc400037c1670 */
[C---:B------:R-:W-:Y:S01]  /*ddd0*/  ISETP.GE.AND P1, PT, R0.reuse, R232, PT ;  /* 0x000000e80000720c */ /* 0x040fe20003f26270 */
[----:B------:R-:W-:Y:S01]  /*dde0*/  @P3 STS.128 [R227+0x1d000], RZ ;  /* 0x01d000ffe3003388 */ /* 0x000fe20000000c00 */
[C---:B------:R-:W-:Y:S02]  /*ddf0*/  ISETP.GE.AND P0, PT, R3.reuse, R233, PT ;  /* 0x000000e90300720c */ /* 0x040fe40003f06270 */
[----:B------:R-:W-:Y:S01]  /*de00*/  ISETP.LT.OR P1, PT, R0, R230, P1 ;  /* 0x000000e60000720c */ /* 0x000fe20000f21670 */
        /* <DEDUP_REMOVED lines=170> */
[C---:B-----5:R-:W-:Y:S08]  /*e8b0*/  HMMA.16816.F32 R188, R12.reuse, R168, R188 ;  /* 0x000000a80cbc723c */ /* 0x060ff000000018bc */
        /* <DEDUP_REMOVED lines=8> */
[----:B------:R-:W5:Y:S07]  /*e940*/  LDSM.16.M88.4 R32, [R213] ;  /* 0x00000000d520783b */ /* 0x000f6e0000000200 */
        /* <DEDUP_REMOVED lines=13> */
[C---:B-----5:R-:W-:Y:S08]  /*ea20*/  HMMA.16816.F32 R132, R4.reuse, R32, R24 ;  /* 0x000000200484723c */ /* 0x060ff00000001818 */
[C---:B------:R-:W-:Y:S01]  /*ea30*/  HMMA.16816.F32 R24, R4.reuse, R34, R20 ;  /* 0x000000220418723c */ /* 0x040fe20000001814 */
[----:B------:R-:W5:Y:S07]  /*ea40*/  LDSM.16.M88.4 R32, [R206+0x16800] ;  /* 0x01680000ce20783b */ /* 0x000f6e0000000200 */
[C---:B---3--:R-:W-:Y:S08]  /*ea50*/  HMMA.16816.F32 R20, R4.reuse, R196, R188 ;  /* 0x000000c40414723c */ /* 0x048ff000000018bc */
[----:B------:R-:W-:Y:S01]  /*ea60*/  HMMA.16816.F32 R16, R4, R198, R184 ;  /* 0x000000c60410723c */ /* 0x000fe200000018b8 */
[----:B------:R-:W-:Y:S07]  /*ea70*/  LDSM.16.M88.4 R4, [R209+0xc000] ;  /* 0x00c00000d104783b */ /* 0x000fee0000000200 */
[C---:B-1----:R-:W-:Y:S08]  /*ea80*/  HMMA.16816.F32 R168, R8.reuse, R172, R192 ;  /* 0x000000ac08a8723c */ /* 0x042ff000000018c0 */
[C---:B--2---:R-:W-:Y:S08]  /*ea90*/  HMMA.16816.F32 R192, R8.reuse, R28, R132 ;  /* 0x0000001c08c0723c */ /* 0x044ff00000001884 */
[C---:B----4-:R-:W-:Y:S08]  /*eaa0*/  HMMA.16816.F32 R132, R8.reuse, R12, R20 ;  /* 0x0000000c0884723c */ /* 0x050ff00000001814 */
[C---:B------:R-:W-:Y:S01]  /*eab0*/  HMMA.16816.F32 R176, R8.reuse, R174, R176 ;  /* 0x000000ae08b0723c */ /* 0x040fe200000018b0 */
[----:B------:R-:W1:Y:S07]  /*eac0*/  LDSM.16.M88.4 R172, [R205+0x6000] ;  /* 0x00600000cdac783b */ /* 0x000e6e0000000200 */
[C---:B-----5:R-:W-:Y:S08]  /*ead0*/  HMMA.16816.F32 R188, R8.reuse, R32, R236 ;  /* 0x0000002008bc723c */ /* 0x060ff000000018ec */
[C---:B------:R-:W-:Y:S01]  /*eae0*/  HMMA.16816.F32 R180, R8.reuse, R34, R180 ;  /* 0x0000002208b4723c */ /* 0x040fe200000018b4 */
[----:B------:R-:W2:Y:S07]  /*eaf0*/  LDSM.16.M88.4 R32, [R205+0x6800] ;  /* 0x00680000cd20783b */ /* 0x000eae0000000200 */
[C---:B------:R-:W-:Y:S08]  /*eb00*/  HMMA.16816.F32 R184, R8.reuse, R30, R24 ;  /* 0x0000001e08b8723c */ /* 0x040ff00000001818 */
[----:B------:R-:W-:Y:S01]  /*eb10*/  HMMA.16816.F32 R20, R8, R14, R16 ;  /* 0x0000000e0814723c */ /* 0x000fe20000001810 */
[----:B------:R-:W3:Y:S04]  /*eb20*/  LDSM.16.M88.4 R12, [R205+0x7000] ;  /* 0x00700000cd0c783b */ /* 0x000ee80000000200 */
[----:B------:R-:W4:Y:S01]  /*eb30*/  LDSM.16.M88.4 R16, [R205+0x7800] ;  /* 0x00780000cd10783b */ /* 0x000f220000000200 */
[----:B------:R-:W-:-:S04]  /*eb40*/  DEPBAR.LE SB0, 0x0 ;  /* 0x000080000000791a */ /* 0x000fc80000000000 */
[----:B------:R-:W-:Y:S01]  /*eb50*/  IMAD.IADD R9, R228, 0x1, -R0 ;  /* 0x00000001e4097824 */ /* 0x000fe200078e0a00 */
[----:B-1----:R-:W-:Y:S01]  /*eb60*/  HMMA.16816.F32 R168, R4, R172, R168 ;  /* 0x000000ac04a8723c */ /* 0x002fe200000018a8 */
[----:B------:R-:W-:-:S03]  /*eb70*/  IMAD.MOV.U32 R8, RZ, RZ, R2 ;  /* 0x000000ffff087224 */ /* 0x000fc600078e0002 */
[----:B------:R-:W-:Y:S01]  /*eb80*/  IABS R2, R9 ;  /* 0x0000000900027213 */ /* 0x000fe20000000000 */
[----:B------:R-:W-:Y:S01]  /*eb90*/  IMAD.IADD R9, R229, 0x1, -R3 ;  /* 0x00000001e5097824 */ /* 0x000fe200078e0a03 */
[----:B------:R1:W-:Y:S02]  /*eba0*/  I2F R29, R8 ;  /* 0x00000008001d7306 */ /* 0x0003e40000201400 */
[C---:B------:R-:W-:Y:S08]  /*ebb0*/  HMMA.16816.F32 R196, R4.reuse, R174, R176 ;  /* 0x000000ae04c4723c */ /* 0x040ff000000018b0 */
[----:B--2---:R-:W-:Y:S01]  /*ebc0*/  HMMA.16816.F32 R240, R4, R32, R188 ;  /* 0x0000002004f0723c */ /* 0x004fe200000018bc */
[----:B-1----:R-:W-:Y:S01]  /*ebd0*/  IMAD.MOV.U32 R8, RZ, RZ, R2 ;  /* 0x000000ffff087224 */ /* 0x002fe200078e0002 */
[----:B------:R-:W-:-:S06]  /*ebe0*/  IABS R2, R9 ;  /* 0x0000000900027213 */ /* 0x000fcc0000000000 */
[----:B------:R-:W-:Y:S01]  /*ebf0*/  HMMA.16816.F32 R236, R4, R34, R180 ;  /* 0x0000002204ec723c */ /* 0x000fe200000018b4 */
[----:B------:R-:W-:Y:S01]  /*ec00*/  FMUL.FTZ R171, R171, c[0x0][0x2ec] ;  /* 0x0000bb00abab7a20 */ /* 0x000fe20000410000 */
[----:B------:R1:W-:Y:S01]  /*ec10*/  I2F R25, R8 ;  /* 0x0000000800197306 */ /* 0x0003e20000201400 */
[----:B------:R-:W-:Y:S01]  /*ec20*/  IMAD.MOV.U32 R9, RZ, RZ, R2 ;  /* 0x000000ffff097224 */ /* 0x000fe200078e0002 */
[----:B------:R-:W-:-:S04]  /*ec30*/  IADD3 R2, R0, 0x8, RZ ;  /* 0x0000000800027810 */ /* 0x000fc80007ffe0ff */
[----:B---3--:R-:W-:Y:S01]  /*ec40*/  HMMA.16816.F32 R192, R4, R12, R192 ;  /* 0x0000000c04c0723c */ /* 0x008fe200000018c0 */
[----:B------:R-:W-:Y:S01]  /*ec50*/  FMUL.FTZ R196, R196, c[0x0][0x2ec] ;  /* 0x0000bb00c4c47a20 */ /* 0x000fe20000410000 */
[----:B------:R2:W-:Y:S01]  /*ec60*/  I2F R24, R9 ;  /* 0x0000000900187306 */ /* 0x0005e20000201400 */
[----:B------:R-:W-:-:S04]  /*ec70*/  IMAD.IADD R10, R229, 0x1, -R2 ;  /* 0x00000001e50a7824 */ /* 0x000fc800078e0a02 */
[C---:B------:R-:W-:Y:S01]  /*ec80*/  IADD3 R13, R0.reuse, 0x10, RZ ;  /* 0x00000010000d7810 */ /* 0x040fe20007ffe0ff */
[C---:B------:R-:W-:Y:S01]  /*ec90*/  HMMA.16816.F32 R188, R4.reuse, R14, R184 ;  /* 0x0000000e04bc723c */ /* 0x040fe200000018b8 */
[----:B------:R-:W-:Y:S01]  /*eca0*/  IADD3 R12, R0, 0x11, RZ ;  /* 0x00000011000c7810 */ /* 0x000fe20007ffe0ff */
[----:B-1----:R-:W-:Y:S02]  /*ecb0*/  IMAD.IADD R8, R228, 0x1, -R3 ;  /* 0x00000001e4087824 */ /* 0x002fe400078e0a03 */
[----:B------:R-:W-:Y:S02]  /*ecc0*/  FMUL.FTZ R243, R243, c[0x0][0x2ec] ;  /* 0x0000bb00f3f37a20 */ /* 0x000fe40000410000 */
[----:B------:R-:W-:Y:S01]  /*ecd0*/  FMUL.FTZ R241, R241, c[0x0][0x2ec] ;  /* 0x0000bb00f1f17a20 */ /* 0x000fe20000410000 */
[----:B------:R-:W-:Y:S01]  /*ece0*/  IABS R8, R8 ;  /* 0x0000000800087213 */ /* 0x000fe20000000000 */
[----:B----4-:R-:W-:Y:S01]  /*ecf0*/  HMMA.16816.F32 R184, R4, R16, R132 ;  /* 0x0000001004b8723c */ /* 0x010fe20000001884 */
[----:B------:R-:W-:Y:S01]  /*ed00*/  FMUL.FTZ R14, R169, c[0x0][0x2ec] ;  /* 0x0000bb00a90e7a20 */ /* 0x000fe20000410000 */
[----:B------:R-:W-:Y:S01]  /*ed10*/  MUFU.TANH R243, R243 ;  /* 0x000000f300f37308 */ /* 0x000fe20000002400 */
[----:B------:R-:W-:-:S02]  /*ed20*/  FMUL.FTZ R236, R236, c[0x0][0x2ec] ;  /* 0x0000bb00ecec7a20 */ /* 0x000fc40000410000 */
[----:B--2---:R-:W-:Y:S01]  /*ed30*/  IMAD.MOV.U32 R9, RZ, RZ, R8 ;  /* 0x000000ffff097224 */ /* 0x004fe200078e0008 */
[----:B------:R-:W-:Y:S01]  /*ed40*/  IABS R8, R10 ;  /* 0x0000000a00087213 */ /* 0x000fe20000000000 */
[----:B------:R-:W-:Y:S01]  /*ed50*/  FMUL.FTZ R16, R198, c[0x0][0x2ec] ;  /* 0x0000bb00c6107a20 */ /* 0x000fe20000410000 */
[----:B------:R-:W-:Y:S01]  /*ed60*/  HMMA.16816.F32 R180, R4, R18, R20 ;  /* 0x0000001204b4723c */ /* 0x000fe20000001814 */
[----:B------:R-:W-:Y:S01]  /*ed70*/  FMUL.FTZ R237, R237, c[0x0][0x2ec] ;  /* 0x0000bb00eded7a20 */ /* 0x000fe20000410000 */
[----:B------:R1:W-:Y:S01]  /*ed80*/  I2F R27, R9 ;  /* 0x00000009001b7306 */ /* 0x0003e20000201400 */
[----:B------:R-:W-:Y:S01]  /*ed90*/  IMAD.MOV.U32 R10, RZ, RZ, R8 ;  /* 0x000000ffff0a7224 */ /* 0x000fe200078e0008 */
[----:B------:R-:W-:Y:S01]  /*eda0*/  IADD3 R8, R0, 0x9, RZ ;  /* 0x0000000900087810 */ /* 0x000fe20007ffe0ff */
[----:B------:R-:W-:Y:S02]  /*edb0*/  FMUL.FTZ R238, R238, c[0x0][0x2ec] ;  /* 0x0000bb00eeee7a20 */ /* 0x000fe40000410000 */
[----:B------:R-:W-:-:S02]  /*edc0*/  IMAD.IADD R4, R228, 0x1, -R13 ;  /* 0x00000001e4047824 */ /* 0x000fc400078e0a0d */
[C---:B------:R-:W-:Y:S01]  /*edd0*/  IMAD.IADD R11, R229.reuse, 0x1, -R8 ;  /* 0x00000001e50b7824 */ /* 0x040fe200078e0a08 */
[----:B------:R2:W-:Y:S01]  /*ede0*/  I2F R26, R10 ;  /* 0x0000000a001a7306 */ /* 0x0005e20000201400 */
[----:B------:R-:W-:Y:S01]  /*edf0*/  IMAD.IADD R6, R229, 0x1, -R12 ;  /* 0x00000001e5067824 */ /* 0x000fe200078e0a0c */
[----:B------:R-:W-:Y:S01]  /*ee00*/  IABS R4, R4 ;  /* 0x0000000400047213 */ /* 0x000fe20000000000 */
[----:B------:R-:W-:Y:S02]  /*ee10*/  FMUL.FTZ R7, R168, c[0x0][0x2ec] ;  /* 0x0000bb00a8077a20 */ /* 0x000fe40000410000 */
[----:B------:R-:W-:Y:S02]  /*ee20*/  FMUL.FTZ R192, R192, c[0x0][0x2ec] ;  /* 0x0000bb00c0c07a20 */ /* 0x000fe40000410000 */
[----:B------:R-:W-:Y:S01]  /*ee30*/  FMUL.FTZ R239, R239, c[0x0][0x2ec] ;  /* 0x0000bb00efef7a20 */ /* 0x000fe20000410000 */
[----:B------:R-:W-:Y:S01]  /*ee40*/  MUFU.TANH R14, R14 ;  /* 0x0000000e000e7308 */ /* 0x000fe20000002400 */
[----:B-1----:R-:W-:-:S02]  /*ee50*/  IMAD.IADD R9, R228, 0x1, -R2 ;  /* 0x00000001e4097824 */ /* 0x002fc400078e0a02 */
[----:B------:R-:W-:Y:S02]  /*ee60*/  FMUL.FTZ R193, R193, c[0x0][0x2ec] ;  /* 0x0000bb00c1c17a20 */ /* 0x000fe40000410000 */
[----:B------:R-:W-:Y:S01]  /*ee70*/  FMUL.FTZ R194, R194, c[0x0][0x2ec] ;  /* 0x0000bb00c2c27a20 */ /* 0x000fe20000410000 */
[----:B------:R-:W-:Y:S01]  /*ee80*/  IABS R9, R9 ;  /* 0x0000000900097213 */ /* 0x000fe20000000000 */
[----:B------:R-:W-:Y:S01]  /*ee90*/  FMUL.FTZ R195, R195, c[0x0][0x2ec] ;  /* 0x0000bb00c3c37a20 */ /* 0x000fe20000410000 */
[----:B------:R-:W1:Y:S01]  /*eea0*/  MUFU.TANH R7, R7 ;  /* 0x0000000700077308 */ /* 0x000e620000002400 */
[----:B------:R-:W-:Y:S02]  /*eeb0*/  FMUL.FTZ R188, R188, c[0x0][0x2ec] ;  /* 0x0000bb00bcbc7a20 */ /* 0x000fe40000410000 */
[----:B--2---:R-:W-:Y:S01]  /*eec0*/  IMAD.MOV.U32 R10, RZ, RZ, R9 ;  /* 0x000000ffff0a7224 */ /* 0x004fe200078e0009 */
[----:B------:R-:W-:Y:S01]  /*eed0*/  IABS R9, R11 ;  /* 0x0000000b00097213 */ /* 0x000fe20000000000 */
[----:B------:R-:W-:-:S02]  /*eee0*/  IMAD.IADD R11, R228, 0x1, -R8 ;  /* 0x00000001e40b7824 */ /* 0x000fc400078e0a08 */
[----:B------:R-:W-:Y:S01]  /*eef0*/  FMUL.FTZ R190, R190, c[0x0][0x2ec] ;  /* 0x0000bb00bebe7a20 */ /* 0x000fe20000410000 */
[----:B------:R2:W-:Y:S01]  /*ef00*/  I2F R28, R10 ;  /* 0x0000000a001c7306 */ /* 0x0005e20000201400 */
[----:B------:R-:W-:Y:S02]  /*ef10*/  FMUL.FTZ R191, R191, c[0x0][0x2ec] ;  /* 0x0000bb00bfbf7a20 */ /* 0x000fe40000410000 */
[----:B------:R-:W-:Y:S02]  /*ef20*/  FMUL.FTZ R189, R189, c[0x0][0x2ec] ;  /* 0x0000bb00bdbd7a20 */ /* 0x000fe40000410000 */
[----:B------:R-:W-:Y:S02]  /*ef30*/  FMUL.FTZ R185, R185, c[0x0][0x2ec] ;  /* 0x0000bb00b9b97a20 */ /* 0x000fe40000410000 */
[----:B------:R-:W-:Y:S01]  /*ef40*/  FMUL.FTZ R183, R183, c[0x0][0x2ec] ;  /* 0x0000bb00b7b77a20 */ /* 0x000fe20000410000 */
[----:B------:R-:W3:Y:S01]  /*ef50*/  MUFU.TANH R16, R16 ;  /* 0x0000001000107308 */ /* 0x000ee20000002400 */
[----:B-1----:R-:W-:-:S05]  /*ef60*/  FFMA.FTZ R7, R29, -UR23, R7 ;  /* 0x800000171d077c23 */ /* 0x002fca0008010007 */
[----:B------:R-:W-:Y:S01]  /*ef70*/  FSEL R22, R7, -INF , !P6 ;  /* 0xff80000007167808 */ /* 0x000fe20007000000 */
[----:B--2---:R-:W-:Y:S01]  /*ef80*/  IMAD.MOV.U32 R10, RZ, RZ, R9 ;  /* 0x000000ffff0a7224 */ /* 0x004fe200078e0009 */
[----:B------:R-:W-:Y:S01]  /*ef90*/  IABS R9, R11 ;  /* 0x0000000b00097213 */ /* 0x000fe20000000000 */
[----:B------:R-:W-:Y:S01]  /*efa0*/  MUFU.TANH R7, R196 ;  /* 0x000000c400077308 */ /* 0x000fe20000002400 */
[----:B------:R-:W-:Y:S02]  /*efb0*/  IADD3 R11, R0, 0x18, RZ ;  /* 0x00000018000b7810 */ /* 0x000fe40007ffe0ff */
[----:B------:R-:W-:Y:S01]  /*efc0*/  ISETP.GE.AND P6, PT, R3, R232, PT ;  /* 0x000000e80300720c */ /* 0x000fe20003fc6270 */
[----:B---3--:R-:W-:-:S03]  /*efd0*/  FFMA.FTZ R16, R28, -UR23, R16 ;  /* 0x800000171c107c23 */ /* 0x008fc60008010010 */
[----:B------:R-:W-:Y:S01]  /*efe0*/  ISETP.LT.OR P6, PT, R3, R230, P6 ;  /* 0x000000e60300720c */ /* 0x000fe200037c1670 */
[----:B------:R1:W-:Y:S08]  /*eff0*/  I2F R177, R10 ;  /* 0x0000000a00b17306 */ /* 0x0003f00000201400 */
[----:B------:R2:W-:Y:S01]  /*f000*/  I2F R176, R9 ;  /* 0x0000000900b07306 */ /* 0x0005e20000201400 */
[----:B-1----:R-:W-:-:S07]  /*f010*/  IMAD.IADD R10, R229, 0x1, -R13 ;  /* 0x00000001e50a7824 */ /* 0x002fce00078e0a0d */
[----:B------:R-:W-:Y:S01]  /*f020*/  MUFU.TANH R236, R236 ;  /* 0x000000ec00ec7308 */ /* 0x000fe20000002400 */
[----:B------:R-:W-:Y:S01]  /*f030*/  IABS R10, R10 ;  /* 0x0000000a000a7213 */ /* 0x000fe20000000000 */
[----:B--2---:R-:W-:-:S06]  /*f040*/  FMUL.FTZ R9, R170, c[0x0][0x2ec] ;  /* 0x0000bb00aa097a20 */ /* 0x004fcc0000410000 */
[----:B------:R-:W-:Y:S01]  /*f050*/  MUFU.TANH R241, R241 ;  /* 0x000000f100f17308 */ /* 0x000fe20000002400 */
[----:B------:R-:W-:Y:S01]  /*f060*/  IMAD.MOV.U32 R5, RZ, RZ, R10 ;  /* 0x000000ffff057224 */ /* 0x000fe200078e000a */
[----:B------:R-:W-:Y:S01]  /*f070*/  IADD3 R10, R0, 0x19, RZ ;  /* 0x00000019000a7810 */ /* 0x000fe20007ffe0ff */
[----:B------:R-:W-:-:S05]  /*f080*/  FMUL.FTZ R170, R242, c[0x0][0x2ec] ;  /* 0x0000bb00f2aa7a20 */ /* 0x000fca0000410000 */
[----:B------:R1:W-:Y:S08]  /*f090*/  I2F R17, R5 ;  /* 0x0000000500117306 */ /* 0x0003f00000201400 */
[----:B------:R-:W2:Y:S01]  /*f0a0*/  MUFU.TANH R9, R9 ;  /* 0x0000000900097308 */ /* 0x000ea20000002400 */
[----:B-1----:R-:W-:Y:S01]  /*f0b0*/  IMAD.MOV.U32 R5, RZ, RZ, R4 ;  /* 0x000000ffff057224 */ /* 0x002fe200078e0004 */
[----:B------:R-:W-:Y:S01]  /*f0c0*/  IABS R4, R6 ;  /* 0x0000000600047213 */ /* 0x000fe20000000000 */
[----:B------:R-:W-:-:S05]  /*f0d0*/  IMAD.IADD R6, R228, 0x1, -R12 ;  /* 0x00000001e4067824 */ /* 0x000fca00078e0a0c */
[----:B------:R-:W-:Y:S08]  /*f0e0*/  MUFU.TANH R170, R170 ;  /* 0x000000aa00aa7308 */ /* 0x000ff00000002400 */
[----:B------:R1:W-:Y:S08]  /*f0f0*/  I2F R175, R5 ;  /* 0x0000000500af7306 */ /* 0x0003f00000201400 */
[----:B------:R-:W-:Y:S01]  /*f100*/  MUFU.TANH R237, R237 ;  /* 0x000000ed00ed7308 */ /* 0x000fe20000002400 */
        /* <DEDUP_REMOVED lines=11> */
[----:B------:R3:W-:Y:S01]  /*f1c0*/  I2F R173, R5 ;  /* 0x0000000500ad7306 */ /* 0x0007e20000201400 */
[----:B-1----:R-:W-:-:S07]  /*f1d0*/  IMAD.IADD R4, R228, 0x1, -R11 ;  /* 0x00000001e4047824 */ /* 0x002fce00078e0a0b */
[----:B------:R-:W-:Y:S01]  /*f1e0*/  MUFU.TANH R195, R195 ;  /* 0x000000c300c37308 */ /* 0x000fe20000002400 */
[----:B------:R-:W-:-:S07]  /*f1f0*/  IABS R4, R4 ;  /* 0x0000000400047213 */ /* 0x000fce0000000000 */
[----:B------:R-:W-:Y:S01]  /*f200*/  MUFU.TANH R188, R188 ;  /* 0x000000bc00bc7308 */ /* 0x000fe20000002400 */
[----:B---3--:R-:W-:Y:S01]  /*f210*/  IMAD.MOV.U32 R5, RZ, RZ, R4 ;  /* 0x000000ffff057224 */ /* 0x008fe200078e0004 */
[----:B------:R-:W-:Y:S01]  /*f220*/  IABS R4, R6 ;  /* 0x0000000600047213 */ /* 0x000fe20000000000 */
[----:B------:R-:W-:-:S05]  /*f230*/  FFMA.FTZ R6, R24, -UR23, R14 ;  /* 0x8000001718067c23 */ /* 0x000fca000801000e */
[----:B------:R2:W-:Y:S08]  /*f240*/  I2F R168, R5 ;  /* 0x0000000500a87306 */ /* 0x0005f00000201400 */
[----:B------:R1:W-:Y:S01]  /*f250*/  I2F R135, R4 ;  /* 0x0000000400877306 */ /* 0x0003e20000201400 */
[----:B--2---:R-:W-:Y:S01]  /*f260*/  FFMA.FTZ R5, R25, -UR23, R9 ;  /* 0x8000001719057c23 */ /* 0x004fe20008010009 */
[----:B------:R-:W-:Y:S01]  /*f270*/  FSEL R25, R6, -INF , !P0 ;  /* 0xff80000006197808 */ /* 0x000fe20004000000 */
[----:B------:R-:W-:Y:S01]  /*f280*/  FFMA.FTZ R6, R26, -UR23, R7 ;  /* 0x800000171a067c23 */ /* 0x000fe20008010007 */
[----:B------:R-:W-:-:S04]  /*f290*/  ISETP.GE.AND P0, PT, R2, R232, PT ;  /* 0x000000e80200720c */ /* 0x000fc80003f06270 */
[----:B------:R-:W2:Y:S01]  /*f2a0*/  MUFU.TANH R14, R171 ;  /* 0x000000ab000e7308 */ /* 0x000ea20000002400 */
[----:B------:R-:W-:Y:S02]  /*f2b0*/  FSEL R24, R5, -INF , !P1 ;  /* 0xff80000005187808 */ /* 0x000fe40004800000 */
[----:B------:R-:W-:Y:S01]  /*f2c0*/  ISETP.GE.AND P1, PT, R2, R233, PT ;  /* 0x000000e90200720c */ /* 0x000fe20003f26270 */
[----:B-1----:R-:W-:Y:S01]  /*f2d0*/  IMAD.IADD R4, R228, 0x1, -R10 ;  /* 0x00000001e4047824 */ /* 0x002fe200078e0a0a */
[----:B------:R-:W-:Y:S02]  /*f2e0*/  IADD3 R9, R0, 0x20, RZ ;  /* 0x0000002000097810 */ /* 0x000fe40007ffe0ff */
[C---:B------:R-:W-:Y:S01]  /*f2f0*/  ISETP.LT.OR P1, PT, R2.reuse, R231, P1 ;  /* 0x000000e70200720c */ /* 0x040fe20000f21670 */
[----:B------:R-:W-:Y:S01]  /*f300*/  MUFU.TANH R190, R190 ;  /* 0x000000be00be7308 */ /* 0x000fe20000002400 */
[----:B------:R-:W-:Y:S01]  /*f310*/  ISETP.LT.OR P0, PT, R2, R230, P0 ;  /* 0x000000e60200720c */ /* 0x000fe20000701670 */
[----:B------:R-:W-:Y:S01]  /*f320*/  IMAD.IADD R2, R229, 0x1, -R9 ;  /* 0x00000001e5027824 */ /* 0x000fe200078e0a09 */
[----:B------:R-:W-:-:S02]  /*f330*/  IABS R4, R4 ;  /* 0x0000000400047213 */ /* 0x000fc40000000000 */
[----:B------:R-:W-:Y:S02]  /*f340*/  IADD3 R7, R0, 0x21, RZ ;  /* 0x0000002100077810 */ /* 0x000fe40007ffe0ff */
[----:B------:R-:W-:Y:S01]  /*f350*/  IABS R2, R2 ;  /* 0x0000000200027213 */ /* 0x000fe20000000000 */
[----:B------:R-:W-:Y:S01]  /*f360*/  IMAD.MOV.U32 R3, RZ, RZ, R4 ;  /* 0x000000ffff037224 */ /* 0x000fe200078e0004 */
[----:B------:R-:W-:Y:S01]  /*f370*/  FSEL R21, R6, -INF , !P1 ;  /* 0xff80000006157808 */ /* 0x000fe20004800000 */
[----:B------:R-:W-:Y:S01]  /*f380*/  IMAD.IADD R4, R228, 0x1, -R9 ;  /* 0x00000001e4047824 */ /* 0x000fe200078e0a09 */
[----:B------:R-:W-:Y:S01]  /*f390*/  IADD3 R6, R0, 0x28, RZ ;  /* 0x0000002800067810 */ /* 0x000fe20007ffe0ff */
[----:B------:R1:W-:Y:S01]  /*f3a0*/  I2F R134, R3 ;  /* 0x0000000300867306 */ /* 0x0003e20000201400 */
[----:B--2---:R-:W-:Y:S01]  /*f3b0*/  FFMA.FTZ R5, R27, -UR23, R14 ;  /* 0x800000171b057c23 */ /* 0x004fe2000801000e */
[----:B------:R-:W-:Y:S01]  /*f3c0*/  BAR.SYNC.DEFER_BLOCKING 0x0 ;  /* 0x0000000000007b1d */ /* 0x000fe20000010000 */
[----:B------:R-:W-:-:S02]  /*f3d0*/  ISETP.GE.AND P1, PT, R8, R232, PT ;  /* 0x000000e80800720c */ /* 0x000fc40003f26270 */
[----:B------:R-:W-:Y:S02]  /*f3e0*/  FSEL R16, R16, -INF , !P0 ;  /* 0xff80000010107808 */ /* 0x000fe40004000000 */
[----:B------:R-:W-:Y:S01]  /*f3f0*/  FSEL R26, R5, -INF , !P6 ;  /* 0xff800000051a7808 */ /* 0x000fe20007000000 */
[----:B------:R-:W-:Y:S01]  /*f400*/  MUFU.TANH R191, R191 ;  /* 0x000000bf00bf7308 */ /* 0x000fe20000002400 */
[----:B------:R-:W-:Y:S02]  /*f410*/  IADD3 R5, R0, 0x29, RZ ;  /* 0x0000002900057810 */ /* 0x000fe40007ffe0ff */
[C---:B------:R-:W-:Y:S02]  /*f420*/  ISETP.GE.AND P6, PT, R8.reuse, R233, PT ;  /* 0x000000e90800720c */ /* 0x040fe40003fc6270 */
[C---:B------:R-:W-:Y:S02]  /*f430*/  ISETP.LT.OR P1, PT, R8.reuse, R230, P1 ;  /* 0x000000e60800720c */ /* 0x040fe40000f21670 */
[----:B------:R-:W-:Y:S01]  /*f440*/  ISETP.LT.OR P6, PT, R8, R231, P6 ;  /* 0x000000e70800720c */ /* 0x000fe200037c1670 */
[----:B-1----:R-:W-:Y:S01]  /*f450*/  IMAD.MOV.U32 R3, RZ, RZ, R2 ;  /* 0x000000ffff037224 */ /* 0x002fe200078e0002 */
[----:B------:R-:W-:Y:S01]  /*f460*/  IABS R2, R4 ;  /* 0x0000000400027213 */ /* 0x000fe20000000000 */
[----:B------:R-:W-:Y:S01]  /*f470*/  IMAD.IADD R4, R229, 0x1, -R7 ;  /* 0x00000001e5047824 */ /* 0x000fe200078e0a07 */
[C---:B------:R-:W-:Y:S01]  /*f480*/  ISETP.GE.AND P0, PT, R13.reuse, R233, PT ;  /* 0x000000e90d00720c */ /* 0x040fe20003f06270 */
[----:B------:R1:W-:Y:S03]  /*f490*/  I2F R133, R3 ;  /* 0x0000000300857306 */ /* 0x0003e60000201400 */
[----:B------:R-:W-:-:S05]  /*f4a0*/  ISETP.LT.OR P0, PT, R13, R231, P0 ;  /* 0x000000e70d00720c */ /* 0x000fca0000701670 */
[----:B------:R-:W-:Y:S01]  /*f4b0*/  MUFU.TANH R189, R189 ;  /* 0x000000bd00bd7308 */ /* 0x000fe20000002400 */
[----:B-1----:R-:W-:Y:S01]  /*f4c0*/  IMAD.MOV.U32 R3, RZ, RZ, R2 ;  /* 0x000000ffff037224 */ /* 0x002fe200078e0002 */
[----:B------:R-:W-:Y:S01]  /*f4d0*/  IABS R2, R4 ;  /* 0x0000000400027213 */ /* 0x000fe20000000000 */
[----:B------:R-:W-:-:S05]  /*f4e0*/  IMAD.IADD R4, R228, 0x1, -R7 ;  /* 0x00000001e4047824 */ /* 0x000fca00078e0a07 */
[----:B------:R-:W-:Y:S08]  /*f4f0*/  MUFU.TANH R185, R185 ;  /* 0x000000b900b97308 */ /* 0x000ff00000002400 */
        /* <DEDUP_REMOVED lines=9> */
[----:B-1----:R-:W-:Y:S02]  /*f590*/  IMAD.MOV.U32 R3, RZ, RZ, R2 ;  /* 0x000000ffff037224 */ /* 0x002fe400078e0002 */
[----:B------:R-:W-:-:S04]  /*f5a0*/  IMAD.IADD R2, R228, 0x1, -R6 ;  /* 0x00000001e4027824 */ /* 0x000fc800078e0a06 */
[----:B------:R1:W-:Y:S01]  /*f5b0*/  I2F R33, R3 ;  /* 0x0000000300217306 */ /* 0x0003e20000201400 */
[----:B------:R-:W-:-:S05]  /*f5c0*/  IABS R2, R2 ;  /* 0x0000000200027213 */ /* 0x000fca0000000000 */
[----:B-1----:R-:W-:Y:S01]  /*f5d0*/  IMAD.MOV.U32 R3, RZ, RZ, R2 ;  /* 0x000000ffff037224 */ /* 0x002fe200078e0002 */
[----:B------:R-:W-:Y:S02]  /*f5e0*/  IABS R2, R4 ;  /* 0x0000000400027213 */ /* 0x000fe40000000000 */
[----:B------:R-:W-:Y:S01]  /*f5f0*/  IADD3 R4, R0, 0x30, RZ ;  /* 0x0000003000047810 */ /* 0x000fe20007ffe0ff */
[----:B------:R1:W-:Y:S04]  /*f600*/  I2F R32, R3 ;  /* 0x0000000300207306 */ /* 0x0003e80000201400 */
[----:B------:R-:W-:Y:S02]  /*f610*/  IMAD.IADD R8, R229, 0x1, -R4 ;  /* 0x00000001e5087824 */ /* 0x000fe400078e0a04 */
[----:B-1----:R-:W-:-:S02]  /*f620*/  IMAD.MOV.U32 R3, RZ, RZ, R2 ;  /* 0x000000ffff037224 */ /* 0x002fc400078e0002 */
[----:B------:R-:W-:Y:S02]  /*f630*/  IMAD.IADD R2, R228, 0x1, -R5 ;  /* 0x00000001e4027824 */ /* 0x000fe400078e0a05 */
[----:B------:R1:W-:Y:S03]  /*f640*/  I2F R31, R3 ;  /* 0x00000003001f7306 */ /* 0x0003e60000201400 */
[----:B------:R-:W-:-:S05]  /*f650*/  IABS R2, R2 ;  /* 0x0000000200027213 */ /* 0x000fca0000000000 */
[----:B-1----:R-:W-:Y:S01]  /*f660*/  IMAD.MOV.U32 R3, RZ, RZ, R2 ;  /* 0x000000ffff037224 */ /* 0x002fe200078e0002 */
[----:B------:R-:W-:-:S03]  /*f670*/  IABS R2, R8 ;  /* 0x0000000800027213 */ /* 0x000fc60000000000 */
[----:B------:R1:W-:Y:S02]  /*f680*/  I2F R30, R3 ;  /* 0x00000003001e7306 */ /* 0x0003e40000201400 */
[----:B------:R-:W-:Y:S02]  /*f690*/  IMAD.MOV.U32 R8, RZ, RZ, R2 ;  /* 0x000000ffff087224 */ /* 0x000fe400078e0002 */
[----:B------:R-:W-:-:S04]  /*f6a0*/  IMAD.IADD R2, R228, 0x1, -R4 ;  /* 0x00000001e4027824 */ /* 0x000fc800078e0a04 */
[----:B------:R2:W-:Y:S01]  /*f6b0*/  I2F R28, R8 ;  /* 0x00000008001c7306 */ /* 0x0005e20000201400 */
[----:B------:R-:W-:Y:S02]  /*f6c0*/  IABS R2, R2 ;  /* 0x0000000200027213 */ /* 0x000fe40000000000 */
[----:B-1----:R-:W-:-:S05]  /*f6d0*/  IADD3 R3, R0, 0x31, RZ ;  /* 0x0000003100037810 */ /* 0x002fca0007ffe0ff */
[----:B------:R-:W-:Y:S02]  /*f6e0*/  IMAD.IADD R14, R229, 0x1, -R3 ;  /* 0x00000001e50e7824 */ /* 0x000fe400078e0a03 */
[----:B--2---:R-:W-:-:S03]  /*f6f0*/  IMAD.MOV.U32 R8, RZ, RZ, R2 ;  /* 0x000000ffff087224 */ /* 0x004fc600078e0002 */
[----:B------:R-:W-:Y:S01]  /*f700*/  IABS R2, R14 ;  /* 0x0000000e00027213 */ /* 0x000fe20000000000 */
[----:B------:R1:W-:Y:S04]  /*f710*/  I2F R29, R8 ;  /* 0x00000008001d7306 */ /* 0x0003e80000201400 */
[----:B------:R-:W-:Y:S01]  /*f720*/  IMAD.MOV.U32 R14, RZ, RZ, R2 ;  /* 0x000000ffff0e7224 */ /* 0x000fe200078e0002 */
[C---:B------:R-:W-:Y:S02]  /*f730*/  IADD3 R2, R0.reuse, 0x38, RZ ;  /* 0x0000003800027810 */ /* 0x040fe40007ffe0ff */
[----:B------:R-:W-:Y:S01]  /*f740*/  IADD3 R0, R0, 0x39, RZ ;  /* 0x0000003900007810 */ /* 0x000fe20007ffe0ff */
[----:B------:R2:W-:Y:S02]  /*f750*/  I2F R27, R14 ;  /* 0x0000000e001b7306 */ /* 0x0005e40000201400 */
[----:B------:R-:W-:-:S02]  /*f760*/  IMAD.IADD R15, R229, 0x1, -R2 ;  /* 0x00000001e50f7824 */ /* 0x000fc400078e0a02 */
[----:B-1----:R-:W-:-:S05]  /*f770*/  IMAD.IADD R8, R228, 0x1, -R3 ;  /* 0x00000001e4087824 */ /* 0x002fca00078e0a03 */
[----:B------:R-:W-:-:S05]  /*f780*/  IABS R8, R8 ;  /* 0x0000000800087213 */ /* 0x000fca0000000000 */
[----:B--2---:R-:W-:Y:S01]  /*f790*/  IMAD.MOV.U32 R14, RZ, RZ, R8 ;  /* 0x000000ffff0e7224 */ /* 0x004fe200078e0008 */
[----:B------:R-:W-:Y:S01]  /*f7a0*/  IABS R8, R15 ;  /* 0x0000000f00087213 */ /* 0x000fe20000000000 */
[----:B------:R-:W-:Y:S02]  /*f7b0*/  IMAD.IADD R15, R229, 0x1, -R0 ;  /* 0x00000001e50f7824 */ /* 0x000fe400078e0a00 */
[----:B------:R1:W-:Y:S02]  /*f7c0*/  I2F R23, R14 ;  /* 0x0000000e00177306 */ /* 0x0003e40000201400 */
[----:B-1----:R-:W-:Y:S02]  /*f7d0*/  IMAD.MOV.U32 R14, RZ, RZ, R8 ;  /* 0x000000ffff0e7224 */ /* 0x002fe400078e0008 */
[----:B------:R-:W-:-:S04]  /*f7e0*/  IMAD.IADD R8, R228, 0x1, -R2 ;  /* 0x00000001e4087824 */ /* 0x000fc800078e0a02 */
[----:B------:R1:W-:Y:S01]  /*f7f0*/  I2F R20, R14 ;  /* 0x0000000e00147306 */ /* 0x0003e20000201400 */
[----:B------:R-:W-:-:S05]  /*f800*/  IABS R8, R8 ;  /* 0x0000000800087213 */ /* 0x000fca0000000000 */
[----:B-1----:R-:W-:Y:S01]  /*f810*/  IMAD.MOV.U32 R14, RZ, RZ, R8 ;  /* 0x000000ffff0e7224 */ /* 0x002fe200078e0008 */
[----:B------:R-:W-:Y:S01]  /*f820*/  IABS R8, R15 ;  /* 0x0000000f00087213 */ /* 0x000fe20000000000 */
[----:B------:R-:W-:Y:S02]  /*f830*/  FMUL.FTZ R15, R197, c[0x0][0x2ec] ;  /* 0x0000bb00c50f7a20 */ /* 0x000fe40000410000 */
[----:B------:R1:W-:Y:S08]  /*f840*/  I2F R19, R14 ;  /* 0x0000000e00137306 */ /* 0x0003f00000201400 */
[----:B------:R2:W-:Y:S01]  /*f850*/  I2F R18, R8 ;  /* 0x0000000800127306 */ /* 0x0005e20000201400 */
[----:B-1----:R-:W-:-:S07]  /*f860*/  FMUL.FTZ R14, R240, c[0x0][0x2ec] ;  /* 0x0000bb00f00e7a20 */ /* 0x002fce0000410000 */
[----:B------:R-:W1:Y:S01]  /*f870*/  MUFU.TANH R15, R15 ;  /* 0x0000000f000f7308 */ /* 0x000e620000002400 */
[----:B--2---:R-:W-:-:S07]  /*f880*/  FMUL.FTZ R8, R199, c[0x0][0x2ec] ;  /* 0x0000bb00c7087a20 */ /* 0x004fce0000410000 */
[----:B------:R-:W2:Y:S08]  /*f890*/  MUFU.TANH R14, R14 ;  /* 0x0000000e000e7308 */ /* 0x000eb00000002400 */
[----:B------:R-:W3:Y:S01]  /*f8a0*/  MUFU.TANH R8, R8 ;  /* 0x0000000800087308 */ /* 0x000ee20000002400 */
[----:B-1----:R-:W-:-:S05]  /*f8b0*/  FFMA.FTZ R15, R177, -UR23, R15 ;  /* 0x80000017b10f7c23 */ /* 0x002fca000801000f */
[----:B------:R-:W-:Y:S01]  /*f8c0*/  FSEL R15, R15, -INF , !P6 ;  /* 0xff8000000f0f7808 */ /* 0x000fe20007000000 */
[----:B--2---:R-:W-:Y:S01]  /*f8d0*/  FFMA.FTZ R14, R17, -UR23, R14 ;  /* 0x80000017110e7c23 */ /* 0x004fe2000801000e */
[----:B------:R-:W-:-:S04]  /*f8e0*/  ISETP.GE.AND P6, PT, R13, R232, PT ;  /* 0x000000e80d00720c */ /* 0x000fc80003fc6270 */
[----:B------:R-:W-:Y:S01]  /*f8f0*/  FSEL R169, R14, -INF , !P0 ;  /* 0xff8000000ea97808 */ /* 0x000fe20004000000 */
[----:B------:R-:W-:Y:S01]  /*f900*/  FFMA.FTZ R14, R174, -UR23, R241 ;  /* 0x80000017ae0e7c23 */ /* 0x000fe200080100f1 */
[----:B------:R-:W-:Y:S01]  /*f910*/  ISETP.GE.AND P0, PT, R12, R232, PT ;  /* 0x000000e80c00720c */ /* 0x000fe20003f06270 */
[----:B---3--:R-:W-:Y:S01]  /*f920*/  FFMA.FTZ R8, R176, -UR23, R8 ;  /* 0x80000017b0087c23 */ /* 0x008fe20008010008 */
[-C--:B------:R-:W-:Y:S01]  /*f930*/  ISETP.LT.OR P6, PT, R13, R230.reuse, P6 ;  /* 0x000000e60d00720c */ /* 0x080fe200037c1670 */
[----:B------:R1:W2:Y:S01]  /*f940*/  MUFU.TANH R176, R192 ;  /* 0x000000c000b07308 */ /* 0x0002a20000002400 */
[----:B------:R-:W-:Y:S01]  /*f950*/  ISETP.LT.OR P0, PT, R12, R230, P0 ;  /* 0x000000e60c00720c */ /* 0x000fe20000701670 */
[----:B------:R-:W-:Y:S01]  /*f960*/  FFMA.FTZ R13, R172, -UR23, R236 ;  /* 0x80000017ac0d7c23 */ /* 0x000fe200080100ec */
[----:B------:R-:W-:Y:S01]  /*f970*/  FSEL R17, R8, -INF , !P1 ;  /* 0xff80000008117808 */ /* 0x000fe20004800000 */
[----:B------:R-:W-:Y:S01]  /*f980*/  FFMA.FTZ R8, R173, -UR23, R243 ;  /* 0x80000017ad087c23 */ /* 0x000fe200080100f3 */
[----:B------:R-:W-:-:S03]  /*f990*/  ISETP.GE.AND P1, PT, R12, R233, PT ;  /* 0x000000e90c00720c */ /* 0x000fc60003f26270 */
[----:B------:R3:W4:Y:S01]  /*f9a0*/  MUFU.TANH R174, R193 ;  /* 0x000000c100ae7308 */ /* 0x0007220000002400 */
[----:B------:R-:W-:Y:S01]  /*f9b0*/  ISETP.LT.OR P1, PT, R12, R231, P1 ;  /* 0x000000e70c00720c */ /* 0x000fe20000f21670 */
[----:B------:R-:W-:-:S03]  /*f9c0*/  FFMA.FTZ R12, R175, -UR23, R170 ;  /* 0x80000017af0c7c23 */ /* 0x000fc600080100aa */
[----:B------:R-:W-:Y:S02]  /*f9d0*/  FSEL R170, R14, -INF , !P1 ;  /* 0xff8000000eaa7808 */ /* 0x000fe40004800000 */
[C---:B------:R-:W-:Y:S02]  /*f9e0*/  ISETP.GE.AND P1, PT, R11.reuse, R232, PT ;  /* 0x000000e80b00720c */ /* 0x040fe40003f26270 */
[----:B-1----:R-:W-:Y:S01]  /*f9f0*/  FSEL R192, R12, -INF , !P6 ;  /* 0xff8000000cc07808 */ /* 0x002fe20007000000 */
[----:B------:R-:W-:Y:S01]  /*fa00*/  FMUL.FTZ R12, R186, c[0x0][0x2ec] ;  /* 0x0000bb00ba0c7a20 */ /* 0x000fe20000410000 */
[C---:B------:R-:W-:Y:S02]  /*fa10*/  ISETP.GE.AND P6, PT, R11.reuse, R233, PT ;  /* 0x000000e90b00720c */ /* 0x040fe40003fc6270 */
[C---:B------:R-:W-:Y:S02]  /*fa20*/  ISETP.LT.OR P1, PT, R11.reuse, R230, P1 ;  /* 0x000000e60b00720c */ /* 0x040fe40000f21670 */
[----:B------:R-:W-:Y:S01]  /*fa30*/  ISETP.LT.OR P6, PT, R11, R231, P6 ;  /* 0x000000e70b00720c */ /* 0x000fe200037c1670 */
[----:B------:R-:W-:Y:S01]  /*fa40*/  MUFU.TANH R12, R12 ;  /* 0x0000000c000c7308 */ /* 0x000fe20000002400 */
[----:B---3--:R-:W-:Y:S01]  /*fa50*/  FSEL R193, R8, -INF , !P0 ;  /* 0xff80000008c17808 */ /* 0x008fe20004000000 */
[----:B------:R-:W-:Y:S01]  /*fa60*/  FFMA.FTZ R8, R168, -UR23, R238 ;  /* 0x80000017a8087c23 */ /* 0x000fe200080100ee */
[----:B------:R-:W-:Y:S01]  /*fa70*/  FSEL R171, R13, -INF , !P6 ;  /* 0xff8000000dab7808 */ /* 0x000fe20007000000 */
[----:B------:R-:W-:Y:S01]  /*fa80*/  FMUL.FTZ R13, R184, c[0x0][0x2ec] ;  /* 0x0000bb00b80d7a20 */ /* 0x000fe20000410000 */
[C---:B------:R-:W-:Y:S01]  /*fa90*/  ISETP.GE.AND P0, PT, R10.reuse, R233, PT ;  /* 0x000000e90a00720c */ /* 0x040fe20003f06270 */
[----:B------:R-:W-:Y:S01]  /*faa0*/  FMUL.FTZ R11, R187, c[0x0][0x2ec] ;  /* 0x0000bb00bb0b7a20 */ /* 0x000fe20000410000 */
[----:B------:R-:W-:-:S02]  /*fab0*/  ISETP.GE.AND P6, PT, R10, R232, PT ;  /* 0x000000e80a00720c */ /* 0x000fc40003fc6270 */
[C---:B------:R-:W-:Y:S01]  /*fac0*/  ISETP.LT.OR P0, PT, R10.reuse, R231, P0 ;  /* 0x000000e70a00720c */ /* 0x040fe20000701670 */
[----:B------:R-:W1:Y:S01]  /*fad0*/  MUFU.TANH R13, R13 ;  /* 0x0000000d000d7308 */ /* 0x000e620000002400 */
[----:B------:R-:W-:Y:S01]  /*fae0*/  ISETP.LT.OR P6, PT, R10, R230, P6 ;  /* 0x000000e60a00720c */ /* 0x000fe200037c1670 */
[----:B------:R-:W-:Y:S01]  /*faf0*/  FFMA.FTZ R10, R135, -UR23, R237 ;  /* 0x80000017870a7c23 */ /* 0x000fe200080100ed */
[----:B------:R-:W-:Y:S01]  /*fb00*/  FSEL R168, R8, -INF , !P1 ;  /* 0xff80000008a87808 */ /* 0x000fe20004800000 */
[----:B------:R-:W-:Y:S01]  /*fb10*/  FFMA.FTZ R8, R134, -UR23, R239 ;  /* 0x8000001786087c23 */ /* 0x000fe200080100ef */
[C---:B------:R-:W-:Y:S02]  /*fb20*/  ISETP.GE.AND P1, PT, R9.reuse, R233, PT ;  /* 0x000000e90900720c */ /* 0x040fe40003f26270 */
[----:B------:R-:W-:Y:S01]  /*fb30*/  FSEL R135, R10, -INF , !P0 ;  /* 0xff8000000a877808 */ /* 0x000fe20004000000 */
[----:B------:R-:W-:Y:S01]  /*fb40*/  FMUL.FTZ R10, R180, c[0x0][0x2ec] ;  /* 0x0000bb00b40a7a20 */ /* 0x000fe20000410000 */
[C---:B------:R-:W-:Y:S01]  /*fb50*/  ISETP.GE.AND P0, PT, R9.reuse, R232, PT ;  /* 0x000000e80900720c */ /* 0x040fe20003f06270 */
[----:B------:R-:W3:Y:S01]  /*fb60*/  MUFU.TANH R11, R11 ;  /* 0x0000000b000b7308 */ /* 0x000ee20000002400 */
[----:B------:R-:W-:-:S02]  /*fb70*/  ISETP.LT.OR P1, PT, R9, R231, P1 ;  /* 0x000000e70900720c */ /* 0x000fc40000f21670 */
[----:B------:R-:W-:Y:S01]  /*fb80*/  ISETP.LT.OR P0, PT, R9, R230, P0 ;  /* 0x000000e60900720c */ /* 0x000fe20000701670 */
[----:B--2---:R-:W-:Y:S01]  /*fb90*/  FFMA.FTZ R9, R133, -UR23, R176 ;  /* 0x8000001785097c23 */ /* 0x004fe200080100b0 */
[----:B------:R-:W-:Y:S01]  /*fba0*/  FSEL R134, R8, -INF , !P6 ;  /* 0xff80000008867808 */ /* 0x000fe20007000000 */
[----:B------:R-:W-:Y:S01]  /*fbb0*/  FFMA.FTZ R8, R132, -UR23, R194 ;  /* 0x8000001784087c23 */ /* 0x000fe200080100c2 */
[-C--:B------:R-:W-:Y:S01]  /*fbc0*/  ISETP.GE.AND P6, PT, R7, R233.reuse, PT ;  /* 0x000000e90700720c */ /* 0x080fe20003fc6270 */
[----:B------:R-:W-:Y:S01]  /*fbd0*/  MUFU.TANH R10, R10 ;  /* 0x0000000a000a7308 */ /* 0x000fe20000002400 */
[----:B------:R-:W-:Y:S01]  /*fbe0*/  FSEL R235, R9, -INF , !P1 ;  /* 0xff80000009eb7808 */ /* 0x000fe20004800000 */
[----:B----4-:R-:W-:Y:S01]  /*fbf0*/  FFMA.FTZ R9, R35, -UR23, R174 ;  /* 0x8000001723097c23 */ /* 0x010fe200080100ae */
[----:B------:R-:W-:Y:S02]  /*fc00*/  ISETP.GE.AND P1, PT, R7, R232, PT ;  /* 0x000000e80700720c */ /* 0x000fe40003f26270 */
[----:B------:R-:W-:Y:S01]  /*fc10*/  FSEL R186, R8, -INF , !P0 ;  /* 0xff80000008ba7808 */ /* 0x000fe20004000000 */
[----:B------:R-:W-:Y:S01]  /*fc20*/  FFMA.FTZ R8, R33, -UR23, R188 ;  /* 0x8000001721087c23 */ /* 0x000fe200080100bc */
[----:B------:R-:W-:-:S02]  /*fc30*/  ISETP.GE.AND P0, PT, R6, R233, PT ;  /* 0x000000e90600720c */ /* 0x000fc40003f06270 */
[CC--:B------:R-:W-:Y:S02]  /*fc40*/  ISETP.LT.OR P6, PT, R7.reuse, R231.reuse, P6 ;  /* 0x000000e70700720c */ /* 0x0c0fe400037c1670 */
[----:B------:R-:W-:Y:S01]  /*fc50*/  ISETP.LT.OR P1, PT, R7, R230, P1 ;  /* 0x000000e60700720c */ /* 0x000fe20000f21670 */
[----:B------:R-:W-:Y:S01]  /*fc60*/  FFMA.FTZ R7, R34, -UR23, R195 ;  /* 0x8000001722077c23 */ /* 0x000fe200080100c3 */
[----:B------:R-:W-:Y:S02]  /*fc70*/  ISETP.LT.OR P0, PT, R6, R231, P0 ;  /* 0x000000e70600720c */ /* 0x000fe40000701670 */
[----:B------:R-:W-:Y:S01]  /*fc80*/  FSEL R195, R9, -INF , !P6 ;  /* 0xff80000009c37808 */ /* 0x000fe20007000000 */
[----:B------:R-:W-:Y:S01]  /*fc90*/  FMUL.FTZ R9, R182, c[0x0][0x2ec] ;  /* 0x0000bb00b6097a20 */ /* 0x000fe20000410000 */
[----:B------:R-:W-:Y:S01]  /*fca0*/  FSEL R249, R7, -INF , !P1 ;  /* 0xff80000007f97808 */ /* 0x000fe20004800000 */
[----:B------:R-:W-:Y:S01]  /*fcb0*/  FFMA.FTZ R7, R30, -UR23, R191 ;  /* 0x800000171e077c23 */ /* 0x000fe200080100bf */
[----:B------:R-:W-:Y:S01]  /*fcc0*/  FSEL R234, R8, -INF , !P0 ;  /* 0xff80000008ea7808 */ /* 0x000fe20004000000 */
[----:B-1----:R-:W-:Y:S01]  /*fcd0*/  FFMA.FTZ R8, R28, -UR23, R13 ;  /* 0x800000171c087c23 */ /* 0x002fe2000801000d */
[C---:B------:R-:W-:Y:S01]  /*fce0*/  ISETP.GE.AND P1, PT, R5.reuse, R233, PT ;  /* 0x000000e90500720c */ /* 0x040fe20003f26270 */
[----:B------:R-:W1:Y:S01]  /*fcf0*/  MUFU.TANH R9, R9 ;  /* 0x0000000900097308 */ /* 0x000e620000002400 */
[----:B------:R-:W-:-:S02]  /*fd00*/  ISETP.GE.AND P0, PT, R5, R232, PT ;  /* 0x000000e80500720c */ /* 0x000fc40003f06270 */
[----:B------:R-:W-:Y:S02]  /*fd10*/  ISETP.GE.AND P6, PT, R6, R232, PT ;  /* 0x000000e80600720c */ /* 0x000fe40003fc6270 */
[C---:B------:R-:W-:Y:S02]  /*fd20*/  ISETP.LT.OR P1, PT, R5.reuse, R231, P1 ;  /* 0x000000e70500720c */ /* 0x040fe40000f21670 */
[-C--:B------:R-:W-:Y:S01]  /*fd30*/  ISETP.LT.OR P0, PT, R5, R230.reuse, P0 ;  /* 0x000000e60500720c */ /* 0x080fe20000701670 */
[----:B------:R-:W-:Y:S01]  /*fd40*/  FFMA.FTZ R5, R32, -UR23, R190 ;  /* 0x8000001720057c23 */ /* 0x000fe200080100be */
[----:B------:R-:W-:Y:S01]  /*fd50*/  ISETP.LT.OR P6, PT, R6, R230, P6 ;  /* 0x000000e60600720c */ /* 0x000fe200037c1670 */
[----:B------:R-:W-:Y:S01]  /*fd60*/  FFMA.FTZ R6, R31, -UR23, R189 ;  /* 0x800000171f067c23 */ /* 0x000fe200080100bd */
[----:B------:R-:W-:Y:S02]  /*fd70*/  FSEL R252, R7, -INF , !P0 ;  /* 0xff80000007fc7808 */ /* 0x000fe40004000000 */
[----:B------:R-:W-:Y:S01]  /*fd80*/  FSEL R184, R5, -INF , !P6 ;  /* 0xff80000005b87808 */ /* 0x000fe20007000000 */
[----:B------:R-:W-:Y:S01]  /*fd90*/  IMAD.IADD R5, R228, 0x1, -R0 ;  /* 0x00000001e4057824 */ /* 0x000fe200078e0a00 */
[----:B------:R-:W-:-:S02]  /*fda0*/  ISETP.GE.AND P6, PT, R4, R233, PT ;  /* 0x000000e90400720c */ /* 0x000fc40003fc6270 */
[----:B------:R-:W-:Y:S02]  /*fdb0*/  ISETP.GE.AND P0, PT, R3, R233, PT ;  /* 0x000000e90300720c */ /* 0x000fe40003f06270 */
[----:B------:R-:W-:Y:S02]  /*fdc0*/  ISETP.LT.OR P6, PT, R4, R231, P6 ;  /* 0x000000e70400720c */ /* 0x000fe400037c1670 */
[----:B------:R-:W-:Y:S01]  /*fdd0*/  FSEL R194, R6, -INF , !P1 ;  /* 0xff80000006c27808 */ /* 0x000fe20004800000 */
[----:B------:R-:W-:Y:S01]  /*fde0*/  FFMA.FTZ R6, R27, -UR23, R185 ;  /* 0x800000171b067c23 */ /* 0x000fe200080100b9 */
[----:B------:R-:W-:Y:S01]  /*fdf0*/  FSEL R196, R8, -INF , !P6 ;  /* 0xff80000008c47808 */ /* 0x000fe20007000000 */
[----:B------:R-:W-:Y:S01]  /*fe00*/  FMUL.FTZ R8, R181, c[0x0][0x2ec] ;  /* 0x0000bb00b5087a20 */ /* 0x000fe20000410000 */
[-C--:B------:R-:W-:Y:S02]  /*fe10*/  ISETP.GE.AND P6, PT, R3, R232.reuse, PT ;  /* 0x000000e80300720c */ /* 0x080fe40003fc6270 */
[----:B------:R-:W-:-:S02]  /*fe20*/  ISETP.GE.AND P1, PT, R4, R232, PT ;  /* 0x000000e80400720c */ /* 0x000fc40003f26270 */
[C---:B------:R-:W-:Y:S01]  /*fe30*/  ISETP.LT.OR P0, PT, R3.reuse, R231, P0 ;  /* 0x000000e70300720c */ /* 0x040fe20000701670 */
[----:B------:R-:W2:Y:S01]  /*fe40*/  MUFU.TANH R8, R8 ;  /* 0x0000000800087308 */ /* 0x000ea20000002400 */
[-C--:B------:R-:W-:Y:S01]  /*fe50*/  ISETP.LT.OR P6, PT, R3, R230.reuse, P6 ;  /* 0x000000e60300720c */ /* 0x080fe200037c1670 */
[----:B------:R-:W-:Y:S01]  /*fe60*/  FFMA.FTZ R3, R29, -UR23, R12 ;  /* 0x800000171d037c23 */ /* 0x000fe2000801000c */
[----:B------:R-:W-:Y:S01]  /*fe70*/  ISETP.LT.OR P1, PT, R4, R230, P1 ;  /* 0x000000e60400720c */ /* 0x000fe20000f21670 */
[----:B---3--:R-:W-:Y:S01]  /*fe80*/  FFMA.FTZ R4, R23, -UR23, R11 ;  /* 0x8000001717047c23 */ /* 0x008fe2000801000b */
[----:B------:R-:W-:Y:S02]  /*fe90*/  IABS R5, R5 ;  /* 0x0000000500057213 */ /* 0x000fe40000000000 */
[----:B------:R-:W-:Y:S02]  /*fea0*/  FSEL R236, R6, -INF , !P0 ;  /* 0xff80000006ec7808 */ /* 0x000fe40004000000 */
[C---:B------:R-:W-:Y:S01]  /*feb0*/  ISETP.GE.AND P0, PT, R2.reuse, R232, PT ;  /* 0x000000e80200720c */ /* 0x040fe20003f06270 */
[----:B------:R3:W-:Y:S01]  /*fec0*/  I2F R7, R5 ;  /* 0x0000000500077306 */ /* 0x0007e20000201400 */
[----:B------:R-:W-:Y:S01]  /*fed0*/  FSEL R246, R3, -INF , !P1 ;  /* 0xff80000003f67808 */ /* 0x000fe20004800000 */
[----:B-1----:R-:W-:Y:S01]  /*fee0*/  FFMA.FTZ R3, R19, -UR23, R9 ;  /* 0x8000001713037c23 */ /* 0x002fe20008010009 */
[----:B------:R-:W-:-:S02]  /*fef0*/  ISETP.LT.OR P0, PT, R2, R230, P0 ;  /* 0x000000e60200720c */ /* 0x000fc40000701670 */
[C---:B------:R-:W-:Y:S02]  /*ff00*/  ISETP.GE.AND P1, PT, R2.reuse, R233, PT ;  /* 0x000000e90200720c */ /* 0x040fe40003f26270 */
[----:B------:R-:W-:Y:S01]  /*ff10*/  FSEL R177, R3, -INF , !P0 ;  /* 0xff80000003b17808 */ /* 0x000fe20004000000 */
[----:B------:R-:W1:Y:S01]  /*ff20*/  MUFU.TANH R6, R183 ;  /* 0x000000b700067308 */ /* 0x000e620000002400 */
[----:B------:R-:W-:Y:S01]  /*ff30*/  ISETP.LT.OR P1, PT, R2, R231, P1 ;  /* 0x000000e70200720c */ /* 0x000fe20000f21670 */
[----:B--2---:R-:W-:Y:S01]  /*ff40*/  FFMA.FTZ R2, R18, -UR23, R8 ;  /* 0x8000001712027c23 */ /* 0x004fe20008010008 */
[----:B------:R-:W-:Y:S02]  /*ff50*/  PLOP3.LUT P0, PT, PT, PT, UP0, 0x80, 0x0 ;  /* 0x000000000000781c */ /* 0x000fe40003f0f008 */
[----:B------:R-:W-:Y:S02]  /*ff60*/  FSEL R248, R4, -INF , !P6 ;  /* 0xff80000004f87808 */ /* 0x000fe40007000000 */
[----:B------:R-:W-:Y:S01]  /*ff70*/  ISETP.GE.AND P6, PT, R0, R233, PT ;  /* 0x000000e90000720c */ /* 0x000fe20003fc6270 */
[----:B---3--:R-:W-:-:S03]  /*ff80*/  FFMA.FTZ R5, R20, -UR23, R10 ;  /* 0x8000001714057c23 */ /* 0x008fc6000801000a */
[C---:B------:R-:W-:Y:S02]  /*ff90*/  ISETP.LT.OR P6, PT, R0.reuse, R231, P6 ;  /* 0x000000e70000720c */ /* 0x040fe400037c1670 */
[----:B------:R-:W-:Y:S02]  /*ffa0*/  FSEL R178, R5, -INF , !P1 ;  /* 0xff80000005b27808 */ /* 0x000fe40004800000 */
[----:B------:R-:W-:Y:S02]  /*ffb0*/  ISETP.GE.AND P1, PT, R0, R232, PT ;  /* 0x000000e80000720c */ /* 0x000fe40003f26270 */
[----:B------:R-:W-:Y:S02]  /*ffc0*/  FSEL R245, R2, -INF , !P6 ;  /* 0xff80000002f57808 */ /* 0x000fe40007000000 */
[----:B------:R-:W-:Y:S01]  /*ffd0*/  ISETP.LT.OR P1, PT, R0, R230, P1 ;  /* 0x000000e60000720c */ /* 0x000fe20000f21670 */
[----:B-1----:R-:W-:-:S05]  /*ffe0*/  FFMA.FTZ R0, R7, -UR23, R6 ;  /* 0x8000001707007c23 */ /* 0x002fca0008010006 */
        /* <DEDUP_REMOVED lines=76> */
.L_x_2006:
[----:B------:R-:W-:Y:S05]  /*104b0*/  BSYNC B0 ;  /* 0x0000000000007941 */ /* 0x000fea0003800000 */
.L_x_2005:
[----:B------:R-:W0:Y:S02]  /*104c0*/  LDGDEPBAR ;  /* 0x00000000000079af */ /* 0x000e240000000000 */
.L_x_2004:
        /* <DEDUP_REMOVED lines=57> */
[----:B------:R-:W-:Y:S01]  /*10860*/  LDSM.16.MT88.4 R20, [R202+0x18000] ;  /* 0x01800000ca14783b */ /* 0x000fe20000004200 */
        /* <DEDUP_REMOVED lines=8> */
[----:B------:R-:W1:Y:S01]  /*108f0*/  LDSM.16.MT88.4 R12, [R201+0x18000] ;  /* 0x01800000c90c783b */ /* 0x000e620000004200 */
[-C--:B------:R-:W-:Y:S01]  /*10900*/  FMUL.FTZ R144, R144, R8.reuse ;  /* 0x0000000890907220 */ /* 0x080fe20000410000 */
[----:B------:R-:W2:Y:S01]  /*10910*/  MUFU.EX2 R173, R3 ;  /* 0x0000000300ad7308 */ /* 0x000ea20000000800 */
[-C--:B------:R-:W-:Y:S02]  /*10920*/  FMUL.FTZ R145, R145, R8.reuse ;  /* 0x0000000891917220 */ /* 0x080fe40000410000 */
[-C--:B------:R-:W-:Y:S02]  /*10930*/  FMUL.FTZ R148, R148, R8.reuse ;  /* 0x0000000894947220 */ /* 0x080fe40000410000 */
[-C--:B------:R-:W-:Y:S02]  /*10940*/  FMUL.FTZ R149, R149, R8.reuse ;  /* 0x0000000895957220 */ /* 0x080fe40000410000 */
[-C--:B------:R-:W-:Y:S02]  /*10950*/  FMUL.FTZ R152, R152, R8.reuse ;  /* 0x0000000898987220 */ /* 0x080fe40000410000 */
[----:B------:R-:W-:-:S02]  /*10960*/  FMUL.FTZ R153, R153, R8 ;  /* 0x0000000899997220 */ /* 0x000fc40000410000 */
[-C--:B------:R-:W-:Y:S02]  /*10970*/  FMUL.FTZ R156, R156, R8.reuse ;  /* 0x000000089c9c7220 */ /* 0x080fe40000410000 */
[-C--:B------:R-:W-:Y:S02]  /*10980*/  FMUL.FTZ R157, R157, R8.reuse ;  /* 0x000000089d9d7220 */ /* 0x080fe40000410000 */
[-C--:B------:R-:W-:Y:S01]  /*10990*/  FMUL.FTZ R160, R160, R8.reuse ;  /* 0x00000008a0a07220 */ /* 0x080fe20000410000 */
[----:B--2---:R-:W-:Y:S01]  /*109a0*/  F2FP.PACK_AB R6, R173, R183 ;  /* 0x000000b7ad06723e */ /* 0x004fe200000000ff */
        /* <DEDUP_REMOVED lines=11> */
[----:B--2---:R-:W-:Y:S02]  /*10a60*/  FFMA.FTZ R3, R26, c[0x0][0x23c], -R0 ;  /* 0x00008f001a037a23 */ /* 0x004fe40000010800 */
[-C--:B------:R-:W-:Y:S02]  /*10a70*/  FMUL.FTZ R40, R40, R8.reuse ;  /* 0x0000000828287220 */ /* 0x080fe40000410000 */
[----:B------:R-:W2:Y:S01]  /*10a80*/  MUFU.EX2 R182, R3 ;  /* 0x0000000300b67308 */ /* 0x000ea20000000800 */
        /* <DEDUP_REMOVED lines=8> */
[----:B--2---:R-:W-:Y:S01]  /*10b10*/  F2FP.PACK_AB R5, R182, R181 ;  /* 0x000000b5b605723e */ /* 0x004fe200000000ff */
        /* <DEDUP_REMOVED lines=11> */
[----:B--2---:R-:W-:Y:S02]  /*10bd0*/  FFMA.FTZ R3, R17, c[0x0][0x23c], -R0 ;  /* 0x00008f0011037a23 */ /* 0x004fe40000010800 */
[----:B------:R-:W2:Y:S01]  /*10be0*/  LDSM.16.MT88.4 R16, [R204+0x18000] ;  /* 0x01800000cc10783b */ /* 0x000ea20000004200 */
[-C--:B------:R-:W-:Y:S01]  /*10bf0*/  FMUL.FTZ R84, R84, R8.reuse ;  /* 0x0000000854547220 */ /* 0x080fe20000410000 */
[----:B------:R-:W3:Y:S01]  /*10c00*/  MUFU.EX2 R174, R3 ;  /* 0x0000000300ae7308 */ /* 0x000ee20000000800 */
        /* <DEDUP_REMOVED lines=8> */
[----:B---3--:R-:W-:Y:S01]  /*10c90*/  F2FP.PACK_AB R7, R174, R172 ;  /* 0x000000acae07723e */ /* 0x008fe200000000ff */
[----:B------:R-:W-:Y:S01]  /*10ca0*/  FADD.FTZ R3, R251, -R4 ;  /* 0x80000004fb037221 */ /* 0x000fe20000010000 */
[----:B------:R-:W-:Y:S01]  /*10cb0*/  F2FP.PACK_AB R4, R180, R175 ;  /* 0x000000afb404723e */ /* 0x000fe200000000ff */
[-C--:B------:R-:W-:Y:S02]  /*10cc0*/  FMUL.FTZ R93, R93, R8.reuse ;  /* 0x000000085d5d7220 */ /* 0x080fe40000410000 */
[----:B------:R-:W-:Y:S02]  /*10cd0*/  FMUL.FTZ R3, R3, c[0x0][0x23c] ;  /* 0x00008f0003037a20 */ /* 0x000fe40000410000 */
[-C--:B------:R-:W-:Y:S02]  /*10ce0*/  FMUL.FTZ R96, R96, R8.reuse ;  /* 0x0000000860607220 */ /* 0x080fe40000410000 */
[----:B------:R-:W-:-:S02]  /*10cf0*/  FMUL.FTZ R97, R97, R8 ;  /* 0x0000000861617220 */ /* 0x000fc40000410000 */
[----:B------:R-:W3:Y:S01]  /*10d00*/  MUFU.EX2 R3, R3 ;  /* 0x0000000300037308 */ /* 0x000ee20000000800 */
        /* <DEDUP_REMOVED lines=8> */
[-C--:B---3--:R-:W-:Y:S02]  /*10d90*/  FMUL.FTZ R138, R138, R3.reuse ;  /* 0x000000038a8a7220 */ /* 0x088fe40000410000 */
[-C--:B------:R-:W-:Y:S02]  /*10da0*/  FMUL.FTZ R139, R139, R3.reuse ;  /* 0x000000038b8b7220 */ /* 0x080fe40000410000 */
        /* <DEDUP_REMOVED lines=15> */
[----:B------:R-:W-:Y:S01]  /*10ea0*/  MOV R143, R174 ;  /* 0x000000ae008f7202 */ /* 0x000fe20000000f00 */
[-C--:B------:R-:W-:Y:S02]  /*10eb0*/  FMUL.FTZ R166, R166, R3.reuse ;  /* 0x00000003a6a67220 */ /* 0x080fe40000410000 */
[----:B------:R-:W-:-:S02]  /*10ec0*/  FMUL.FTZ R167, R167, R3 ;  /* 0x00000003a7a77220 */ /* 0x000fc40000410000 */
[-C--:B------:R-:W-:Y:S01]  /*10ed0*/  FMUL.FTZ R38, R38, R3.reuse ;  /* 0x0000000326267220 */ /* 0x080fe20000410000 */
[C---:B------:R-:W-:Y:S01]  /*10ee0*/  HMMA.16816.F32 R20, R4.reuse, R22, R148 ;  /* 0x000000160414723c */ /* 0x040fe20000001894 */
[-C--:B------:R-:W-:Y:S02]  /*10ef0*/  FMUL.FTZ R39, R39, R3.reuse ;  /* 0x0000000327277220 */ /* 0x080fe40000410000 */
[-C--:B------:R-:W-:Y:S02]  /*10f00*/  FMUL.FTZ R46, R46, R3.reuse ;  /* 0x000000032e2e7220 */ /* 0x080fe40000410000 */
[-C--:B------:R-:W-:Y:S02]  /*10f10*/  FMUL.FTZ R47, R47, R3.reuse ;  /* 0x000000032f2f7220 */ /* 0x080fe40000410000 */
[----:B------:R-:W-:Y:S01]  /*10f20*/  FMUL.FTZ R50, R50, R3 ;  /* 0x0000000332327220 */ /* 0x000fe20000410000 */
[----:B------:R-:W-:Y:S01]  /*10f30*/  MOV R26, R28 ;  /* 0x0000001c001a7202 */ /* 0x000fe20000000f00 */
[C---:B--2---:R-:W-:Y:S01]  /*10f40*/  HMMA.16816.F32 R248, R4.reuse, R18, R156 ;  /* 0x0000001204f8723c */ /* 0x044fe2000000189c */
        /* <DEDUP_REMOVED lines=14> */
[----:B------:R-:W1:Y:S01]  /*11030*/  LDSM.16.MT88.4 R12, [R203+0x18000] ;  /* 0x01800000cb0c783b */ /* 0x000e620000004200 */
        /* <DEDUP_REMOVED lines=8> */
[----:B------:R-:W-:Y:S01]  /*110c0*/  HMMA.16816.F32 R20, R4, R16, R152 ;  /* 0x000000100414723c */ /* 0x000fe20000001898 */
[----:B------:R-:W-:Y:S01]  /*110d0*/  LDSM.16.MT88.4 R16, [R202+0x1a000] ;  /* 0x01a00000ca10783b */ /* 0x000fe20000004200 */
        /* <DEDUP_REMOVED lines=19> */
[----:B------:R-:W1:Y:S01]  /*11210*/  LDSM.16.MT88.4 R20, [R201+0x1a000] ;  /* 0x01a00000c914783b */ /* 0x000e620000004200 */
[----:B------:R-:W-:-:S02]  /*11220*/  FMUL.FTZ R90, R90, R3 ;  /* 0x000000035a5a7220 */ /* 0x000fc40000410000 */
[-C--:B------:R-:W-:Y:S02]  /*11230*/  FMUL.FTZ R91, R91, R3.reuse ;  /* 0x000000035b5b7220 */ /* 0x080fe40000410000 */
[-C--:B------:R-:W-:Y:S02]  /*11240*/  FMUL.FTZ R94, R94, R3.reuse ;  /* 0x000000035e5e7220 */ /* 0x080fe40000410000 */
[----:B------:R-:W-:Y:S01]  /*11250*/  HMMA.16816.F32 R240, R4, R14, R164 ;  /* 0x0000000e04f0723c */ /* 0x000fe200000018a4 */
[----:B------:R-:W2:Y:S01]  /*11260*/  LDSM.16.MT88.4 R12, [R204+0x1a000] ;  /* 0x01a00000cc0c783b */ /* 0x000ea20000004200 */
        /* <DEDUP_REMOVED lines=20> */
[----:B------:R-:W-:Y:S01]  /*113b0*/  MOV R38, R247 ;  /* 0x000000f700267202 */ /* 0x000fe20000000f00 */
[----:B--2---:R-:W-:Y:S01]  /*113c0*/  HMMA.16816.F32 R188, R4, R12, R52 ;  /* 0x0000000c04bc723c */ /* 0x004fe20000001834 */
[----:B------:R-:W-:Y:S01]  /*113d0*/  MOV R37, R246 ;  /* 0x000000f600257202 */ /* 0x000fe20000000f00 */
[----:B------:R-:W-:Y:S01]  /*113e0*/  FFMA.FTZ R10, R10, c[0x0][0x23c], -R0 ;  /* 0x00008f000a0a7a23 */ /* 0x000fe20000010800 */
[----:B------:R-:W-:-:S02]  /*113f0*/  MOV R36, R245 ;  /* 0x000000f500247202 */ /* 0x000fc40000000f00 */
[----:B------:R-:W-:Y:S02]  /*11400*/  MOV R39, R196 ;  /* 0x000000c400277202 */ /* 0x000fe40000000f00 */
[----:B------:R-:W-:Y:S01]  /*11410*/  MOV R55, R177 ;  /* 0x000000b100377202 */ /* 0x000fe20000000f00 */
[----:B------:R-:W-:Y:S01]  /*11420*/  HMMA.16816.F32 R244, R4, R16, R44 ;  /* 0x0000001004f4723c */ /* 0x000fe2000000182c */
[----:B------:R-:W-:-:S06]  /*11430*/  MOV R54, R179 ;  /* 0x000000b300367202 */ /* 0x000fcc0000000f00 */
[----:B------:R-:W-:Y:S01]  /*11440*/  MOV R46, R236 ;  /* 0x000000ec002e7202 */ /* 0x000fe20000000f00 */
        /* <DEDUP_REMOVED lines=9> */
[----:B------:R-:W-:Y:S01]  /*114e0*/  MOV R43, R142 ;  /* 0x0000008e002b7202 */ /* 0x000fe20000000f00 */
[----:B------:R-:W-:Y:S01]  /*114f0*/  IMAD.MOV.U32 R48, RZ, RZ, R180 ;  /* 0x000000ffff307224 */ /* 0x000fe200078e00b4 */
[----:B------:R-:W-:Y:S02]  /*11500*/  MOV R50, R186 ;  /* 0x000000ba00327202 */ /* 0x000fe40000000f00 */
[----:B------:R-:W-:Y:S02]  /*11510*/  MOV R49, R184 ;  /* 0x000000b800317202 */ /* 0x000fe40000000f00 */
[----:B------:R-:W-:Y:S01]  /*11520*/  HMMA.16816.F32 R184, R4, R14, R56 ;  /* 0x0000000e04b8723c */ /* 0x000fe20000001838 */
[----:B------:R-:W3:Y:S01]  /*11530*/  LDSM.16.MT88.4 R12, [R202+0x1c000] ;  /* 0x01c00000ca0c783b */ /* 0x000ee20000004200 */
[----:B------:R-:W-:-:S02]  /*11540*/  MOV R51, R181 ;  /* 0x000000b500337202 */ /* 0x000fc40000000f00 */
[----:B------:R-:W-:Y:S02]  /*11550*/  MOV R41, R141 ;  /* 0x0000008d00297202 */ /* 0x000fe40000000f00 */
[----:B------:R-:W-:Y:S02]  /*11560*/  MOV R40, R175 ;  /* 0x000000af00287202 */ /* 0x000fe40000000f00 */
[----:B------:R-:W-:Y:S02]  /*11570*/  MOV R142, R173 ;  /* 0x000000ad008e7202 */ /* 0x000fe40000000f00 */
[----:B------:R-:W-:Y:S02]  /*11580*/  MOV R141, R172 ;  /* 0x000000ac008d7202 */ /* 0x000fe40000000f00 */
[----:B------:R-:W-:Y:S02]  /*11590*/  MOV R59, R55 ;  /* 0x00000037003b7202 */ /* 0x000fe40000000f00 */
[----:B------:R-:W-:-:S02]  /*115a0*/  MOV R52, R48 ;  /* 0x0000003000347202 */ /* 0x000fc40000000f00 */
[----:B------:R-:W-:Y:S02]  /*115b0*/  MOV R53, R49 ;  /* 0x0000003100357202 */ /* 0x000fe40000000f00 */
[----:B------:R-:W-:Y:S02]  /*115c0*/  MOV R55, R51 ;  /* 0x0000003300377202 */ /* 0x000fe40000000f00 */
[----:B------:R-:W-:Y:S01]  /*115d0*/  MOV R48, R44 ;  /* 0x0000002c00307202 */ /* 0x000fe20000000f00 */
[----:B-1----:R-:W-:Y:S01]  /*115e0*/  HMMA.16816.F32 R180, R4, R20, R60 ;  /* 0x0000001404b4723c */ /* 0x002fe2000000183c */
[----:B------:R-:W-:Y:S02]  /*115f0*/  MOV R49, R45 ;  /* 0x0000002d00317202 */ /* 0x000fe40000000f00 */
[----:B------:R-:W-:Y:S02]  /*11600*/  MOV R51, R36 ;  /* 0x0000002400337202 */ /* 0x000fe40000000f00 */
[----:B------:R-:W-:-:S02]  /*11610*/  MOV R44, R37 ;  /* 0x00000025002c7202 */ /* 0x000fc40000000f00 */
[----:B------:R-:W-:Y:S01]  /*11620*/  MOV R45, R38 ;  /* 0x00000026002d7202 */ /* 0x000fe20000000f00 */
[C---:B------:R-:W-:Y:S01]  /*11630*/  HMMA.16816.F32 R176, R4.reuse, R22, R64 ;  /* 0x0000001604b0723c */ /* 0x040fe20000001840 */
[----:B------:R-:W1:Y:S01]  /*11640*/  LDSM.16.MT88.4 R20, [R204+0x1c000] ;  /* 0x01c00000cc14783b */ /* 0x000e620000004200 */
[----:B------:R-:W-:Y:S02]  /*11650*/  MOV R36, R151 ;  /* 0x0000009700247202 */ /* 0x000fe40000000f00 */
[----:B------:R-:W-:Y:S02]  /*11660*/  MOV R37, R150 ;  /* 0x0000009600257202 */ /* 0x000fe40000000f00 */
[----:B------:R-:W-:Y:S02]  /*11670*/  MOV R38, R149 ;  /* 0x0000009500267202 */ /* 0x000fe40000000f00 */
[----:B--2---:R-:W-:Y:S01]  /*11680*/  HMMA.16816.F32 R172, R4, R16, R68 ;  /* 0x0000001004ac723c */ /* 0x004fe20000001844 */
[----:B------:R-:W-:-:S02]  /*11690*/  MOV R56, R55 ;  /* 0x0000003700387202 */ /* 0x000fc40000000f00 */
[----:B------:R-:W-:Y:S01]  /*116a0*/  MOV R55, R9 ;  /* 0x0000000900377202 */ /* 0x000fe20000000f00 */
[----:B------:R-:W-:Y:S01]  /*116b0*/  FFMA.FTZ R9, R169, c[0x0][0x23c], -R2 ;  /* 0x00008f00a9097a23 */ /* 0x000fe20000010802 */
[----:B------:R-:W-:Y:S02]  /*116c0*/  MOV R67, R44 ;  /* 0x0000002c00437202 */ /* 0x000fe40000000f00 */
[----:B------:R-:W-:Y:S01]  /*116d0*/  MOV R66, R45 ;  /* 0x0000002d00427202 */ /* 0x000fe20000000f00 */
[----:B---3--:R-:W-:Y:S01]  /*116e0*/  HMMA.16816.F32 R164, R4, R12, R76 ;  /* 0x0000000c04a4723c */ /* 0x008fe2000000184c */
[----:B------:R2:W-:Y:S01]  /*116f0*/  MUFU.EX2 R78, R9 ;  /* 0x00000009004e7308 */ /* 0x0005e20000000800 */
[----:B------:R-:W-:Y:S01]  /*11700*/  MOV R71, R40 ;  /* 0x0000002800477202 */ /* 0x000fe20000000f00 */
[----:B------:R-:W-:Y:S01]  /*11710*/  IMAD.MOV.U32 R45, RZ, RZ, R42 ;  /* 0x000000ffff2d7224 */ /* 0x000fe200078e002a */
[----:B------:R-:W-:Y:S02]  /*11720*/  MOV R44, R41 ;  /* 0x00000029002c7202 */ /* 0x000fe40000000f00 */
[----:B------:R-:W-:-:S02]  /*11730*/  MOV R58, R53 ;  /* 0x00000035003a7202 */ /* 0x000fc40000000f00 */
[C---:B------:R-:W-:Y:S01]  /*11740*/  HMMA.16816.F32 R156, R4.reuse, R14, R80 ;  /* 0x0000000e049c723c */ /* 0x040fe20000001850 */
[----:B------:R-:W3:Y:S01]  /*11750*/  LDSM.16.MT88.4 R12, [R201+0x1e000] ;  /* 0x01e00000c90c783b */ /* 0x000ee20000004200 */
[----:B------:R-:W-:Y:S02]  /*11760*/  MOV R60, R51 ;  /* 0x00000033003c7202 */ /* 0x000fe40000000f00 */
[----:B------:R-:W-:Y:S02]  /*11770*/  MOV R51, R27 ;  /* 0x0000001b00337202 */ /* 0x000fe40000000f00 */
[----:B------:R-:W-:Y:S02]  /*11780*/  MOV R53, R25 ;  /* 0x0000001900357202 */ /* 0x000fe40000000f00 */
[----:B------:R-:W-:Y:S01]  /*11790*/  HMMA.16816.F32 R144, R4, R18, R72 ;  /* 0x000000120490723c */ /* 0x000fe20000001848 */
[----:B------:R-:W4:Y:S01]  /*117a0*/  LDSM.16.MT88.4 R16, [R203+0x1c000] ;  /* 0x01c00000cb10783b */ /* 0x000f220000004200 */
[----:B--2---:R-:W-:Y:S01]  /*117b0*/  FFMA.FTZ R9, R170, c[0x0][0x23c], -R2 ;  /* 0x00008f00aa097a23 */ /* 0x004fe20000010802 */
[----:B------:R-:W-:-:S02]  /*117c0*/  MOV R63, R48 ;  /* 0x00000030003f7202 */ /* 0x000fc40000000f00 */
[----:B------:R-:W-:Y:S01]  /*117d0*/  MOV R62, R49 ;  /* 0x00000031003e7202 */ /* 0x000fe20000000f00 */
[----:B------:R2:W-:Y:S01]  /*117e0*/  MUFU.EX2 R76, R9 ;  /* 0x00000009004c7308 */ /* 0x0005e20000000800 */
[----:B------:R-:W-:Y:S01]  /*117f0*/  MOV R64, R47 ;  /* 0x0000002f00407202 */ /* 0x000fe20000000f00 */
[----:B-1----:R-:W-:Y:S01]  /*11800*/  HMMA.16816.F32 R152, R4, R20, R84 ;  /* 0x000000140498723c */ /* 0x002fe20000001854 */
[----:B------:R-:W-:Y:S02]  /*11810*/  MOV R75, R62 ;  /* 0x0000003e004b7202 */ /* 0x000fe40000000f00 */
[----:B------:R-:W-:Y:S02]  /*11820*/  MOV R74, R63 ;  /* 0x0000003f004a7202 */ /* 0x000fe40000000f00 */
[----:B------:R-:W-:Y:S02]  /*11830*/  MOV R47, R31 ;  /* 0x0000001f002f7202 */ /* 0x000fe40000000f00 */
[----:B------:R-:W-:-:S02]  /*11840*/  MOV R84, R54 ;  /* 0x0000003600547202 */ /* 0x000fc40000000f00 */
[----:B------:R-:W-:Y:S02]  /*11850*/  MOV R54, R50 ;  /* 0x0000003200367202 */ /* 0x000fe40000000f00 */
[----:B------:R-:W-:Y:S01]  /*11860*/  MOV R50, R46 ;  /* 0x0000002e00327202 */ /* 0x000fe20000000f00 */
[----:B------:R-:W-:Y:S01]  /*11870*/  IMAD.MOV.U32 R46, RZ, RZ, R39 ;  /* 0x000000ffff2e7224 */ /* 0x000fe200078e0027 */
[----:B------:R-:W-:Y:S01]  /*11880*/  MOV R39, R148 ;  /* 0x0000009400277202 */ /* 0x000fe20000000f00 */
[----:B--2---:R-:W-:Y:S01]  /*11890*/  FFMA.FTZ R9, R171, c[0x0][0x23c], -R2 ;  /* 0x00008f00ab097a23 */ /* 0x004fe20000010802 */
[----:B------:R-:W-:Y:S01]  /*118a0*/  HMMA.16816.F32 R148, R4, R22, R88 ;  /* 0x000000160494723c */ /* 0x000fe20000001858 */
[----:B------:R-:W1:Y:S01]  /*118b0*/  LDSM.16.MT88.4 R20, [R202+0x1e000] ;  /* 0x01e00000ca14783b */ /* 0x000e620000004200 */
[----:B------:R-:W-:Y:S01]  /*118c0*/  MOV R65, R46 ;  /* 0x0000002e00417202 */ /* 0x000fe20000000f00 */
[----:B------:R2:W-:Y:S01]  /*118d0*/  MUFU.EX2 R80, R9 ;  /* 0x0000000900507308 */ /* 0x0005e20000000800 */
        /* <DEDUP_REMOVED lines=9> */
[----:B------:R-:W3:Y:S01]  /*11970*/  LDSM.16.MT88.4 R12, [R203+0x1e000] ;  /* 0x01e00000cb0c783b */ /* 0x000ee20000004200 */
[----:B--2---:R-:W-:Y:S01]  /*11980*/  FFMA.FTZ R9, R135, c[0x0][0x23c], -R2 ;  /* 0x00008f0087097a23 */ /* 0x004fe20000010802 */
[----:B------:R-:W-:-:S02]  /*11990*/  MOV R61, R50 ;  /* 0x00000032003d7202 */ /* 0x000fc40000000f00 */
[----:B------:R-:W-:Y:S01]  /*119a0*/  MOV R135, R60 ;  /* 0x0000003c00877202 */ /* 0x000fe20000000f00 */
[----:B------:R2:W-:Y:S01]  /*119b0*/  MUFU.EX2 R86, R9 ;  /* 0x0000000900567308 */ /* 0x0005e20000000800 */
[----:B------:R-:W-:Y:S01]  /*119c0*/  MOV R48, R30 ;  /* 0x0000001e00307202 */ /* 0x000fe20000000f00 */
[C---:B----4-:R-:W-:Y:S01]  /*119d0*/  HMMA.16816.F32 R140, R4.reuse, R16, R92 ;  /* 0x00000010048c723c */ /* 0x050fe2000000185c */
[----:B------:R-:W-:Y:S02]  /*119e0*/  MOV R49, R29 ;  /* 0x0000001d00317202 */ /* 0x000fe40000000f00 */
[----:B------:R-:W-:Y:S02]  /*119f0*/  MOV R50, R28 ;  /* 0x0000001c00327202 */ /* 0x000fe40000000f00 */
[----:B------:R-:W-:Y:S01]  /*11a00*/  LDSM.16.MT88.4 R28, [R201+0x1a800] ;  /* 0x01a80000c91c783b */ /* 0x000fe20000004200 */
[----:B------:R-:W-:Y:S02]  /*11a10*/  MOV R82, R56 ;  /* 0x0000003800527202 */ /* 0x000fe40000000f00 */
[----:B------:R-:W-:Y:S01]  /*11a20*/  HMMA.16816.F32 R96, R4, R18, R96 ;  /* 0x000000120460723c */ /* 0x000fe20000001860 */
[----:B------:R-:W4:Y:S01]  /*11a30*/  LDSM.16.MT88.4 R16, [R204+0x1e000] ;  /* 0x01e00000cc10783b */ /* 0x000f220000004200 */
[----:B------:R-:W-:-:S02]  /*11a40*/  MOV R95, R59 ;  /* 0x0000003b005f7202 */ /* 0x000fc40000000f00 */
[----:B------:R-:W-:Y:S02]  /*11a50*/  MOV R59, R52 ;  /* 0x00000034003b7202 */ /* 0x000fe40000000f00 */
[----:B------:R-:W-:Y:S01]  /*11a60*/  MOV R52, R26 ;  /* 0x0000001a00347202 */ /* 0x000fe20000000f00 */
[----:B--2---:R-:W-:Y:S01]  /*11a70*/  FFMA.FTZ R9, R192, c[0x0][0x23c], -R0 ;  /* 0x00008f00c0097a23 */ /* 0x004fe20000010800 */
[----:B-1----:R-:W-:Y:S01]  /*11a80*/  HMMA.16816.F32 R108, R4, R20, R108 ;  /* 0x00000014046c723c */ /* 0x002fe2000000186c */
[----:B------:R-:W-:Y:S01]  /*11a90*/  LDSM.16.MT88.4 R24, [R201+0x18800] ;  /* 0x01880000c918783b */ /* 0x000fe20000004200 */
[----:B------:R-:W-:Y:S01]  /*11aa0*/  MOV R83, R57 ;  /* 0x0000003900537202 */ /* 0x000fe20000000f00 */
[----:B------:R1:W-:Y:S01]  /*11ab0*/  MUFU.EX2 R77, R9 ;  /* 0x00000009004d7308 */ /* 0x0003e20000000800 */
[----:B------:R-:W-:Y:S02]  /*11ac0*/  MOV R72, R58 ;  /* 0x0000003a00487202 */ /* 0x000fe40000000f00 */
[----:B------:R-:W-:-:S02]  /*11ad0*/  MOV R73, R59 ;  /* 0x0000003b00497202 */ /* 0x000fc40000000f00 */
[C---:B------:R-:W-:Y:S01]  /*11ae0*/  HMMA.16816.F32 R112, R4.reuse, R22, R112 ;  /* 0x000000160470723c */ /* 0x040fe20000001870 */
[----:B------:R-:W-:Y:S01]  /*11af0*/  LDSM.16.MT88.4 R20, [R202+0x18800] ;  /* 0x01880000ca14783b */ /* 0x000fe20000004200 */
[----:B------:R-:W-:Y:S02]  /*11b00*/  MOV R170, R71 ;  /* 0x0000004700aa7202 */ /* 0x000fe40000000f00 */
[----:B------:R-:W-:Y:S02]  /*11b10*/  MOV R169, R64 ;  /* 0x0000004000a97202 */ /* 0x000fe40000000f00 */
[----:B------:R-:W-:Y:S02]  /*11b20*/  MOV R79, R66 ;  /* 0x00000042004f7202 */ /* 0x000fe40000000f00 */
[----:B------:R-:W-:Y:S01]  /*11b30*/  MOV R171, R91 ;  /* 0x0000005b00ab7202 */ /* 0x000fe20000000f00 */
[----:B---3--:R-:W-:Y:S01]  /*11b40*/  HMMA.16816.F32 R124, R4, R12, R124 ;  /* 0x0000000c047c723c */ /* 0x008fe2000000187c */
[----:B------:R-:W-:Y:S01]  /*11b50*/  MOV R192, R79 ;  /* 0x0000004f00c07202 */ /* 0x000fe20000000f00 */
[----:B-1----:R-:W-:Y:S01]  /*11b60*/  FFMA.FTZ R9, R193, c[0x0][0x23c], -R0 ;  /* 0x00008f00c1097a23 */ /* 0x002fe20000010800 */
[----:B------:R-:W-:-:S03]  /*11b70*/  MOV R193, R61 ;  /* 0x0000003d00c17202 */ /* 0x000fc60000000f00 */
[----:B------:R1:W2:Y:S02]  /*11b80*/  MUFU.EX2 R81, R9 ;  /* 0x0000000900517308 */ /* 0x0002a40000000800 */
[C---:B------:R-:W-:Y:S01]  /*11b90*/  HMMA.16816.F32 R40, R4.reuse, R14, R128 ;  /* 0x0000000e0428723c */ /* 0x040fe20000001880 */
[----:B------:R-:W3:Y:S07]  /*11ba0*/  LDSM.16.MT88.4 R12, [R203+0x18800] ;  /* 0x01880000cb0c783b */ /* 0x000eee0000004200 */
[----:B----4-:R-:W-:Y:S01]  /*11bb0*/  HMMA.16816.F32 R116, R4, R16, R116 ;  /* 0x000000100474723c */ /* 0x010fe20000001874 */
[----:B-1----:R-:W-:-:S07]  /*11bc0*/  MOV R9, R88 ;  /* 0x0000005800097202 */ /* 0x002fce0000000f00 */
[----:B------:R-:W-:Y:S01]  /*11bd0*/  HMMA.16816.F32 R120, R4, R18, R120 ;  /* 0x000000120478723c */ /* 0x000fe20000001878 */
[----:B------:R-:W1:Y:S06]  /*11be0*/  LDSM.16.MT88.4 R16, [R204+0x18800] ;  /* 0x01880000cc10783b */ /* 0x000e6c0000004200 */
[--C-:B------:R-:W-:Y:S01]  /*11bf0*/  FFMA.FTZ R4, R168, c[0x0][0x23c], -R0.reuse ;  /* 0x00008f00a8047a23 */ /* 0x100fe20000010800 */
[----:B--2---:R-:W-:Y:S02]  /*11c00*/  F2FP.PACK_AB R5, R81, R77 ;  /* 0x0000004d5105723e */ /* 0x004fe400000000ff */
[----:B------:R-:W-:Y:S01]  /*11c10*/  F2FP.PACK_AB R6, R86, R80 ;  /* 0x000000505606723e */ /* 0x000fe200000000ff */
[----:B------:R2:W-:Y:S01]  /*11c20*/  MUFU.EX2 R87, R4 ;  /* 0x0000000400577308 */ /* 0x0005e20000000800 */
[----:B------:R-:W-:Y:S01]  /*11c30*/  MOV R168, R65 ;  /* 0x0000004100a87202 */ /* 0x000fe20000000f00 */
[----:B--2---:R-:W-:Y:S01]  /*11c40*/  FFMA.FTZ R4, R134, c[0x0][0x23c], -R0 ;  /* 0x00008f0086047a23 */ /* 0x004fe20000010800 */
[----:B------:R-:W-:-:S05]  /*11c50*/  MOV R134, R67 ;  /* 0x0000004300867202 */ /* 0x000fca0000000f00 */
[----:B------:R2:W4:Y:S02]  /*11c60*/  MUFU.EX2 R85, R4 ;  /* 0x0000000400557308 */ /* 0x0005240000000800 */
[----:B--2---:R-:W-:Y:S02]  /*11c70*/  F2FP.PACK_AB R4, R76, R78 ;  /* 0x0000004e4c04723e */ /* 0x004fe400000000ff */
[----:B----4-:R-:W-:-:S07]  /*11c80*/  F2FP.PACK_AB R7, R85, R87 ;  /* 0x000000575507723e */ /* 0x010fce00000000ff */
[C---:B---3--:R-:W-:Y:S08]  /*11c90*/  HMMA.16816.F32 R160, R4.reuse, R12, R160 ;  /* 0x0000000c04a0723c */ /* 0x048ff000000018a0 */
[C---:B------:R-:W-:Y:S01]  /*11ca0*/  HMMA.16816.F32 R60, R4.reuse, R14, R240 ;  /* 0x0000000e043c723c */ /* 0x040fe200000018f0 */
[----:B------:R-:W2:Y:S06]  /*11cb0*/  LDSM.16.MT88.4 R12, [R201+0x1c800] ;  /* 0x01c80000c90c783b */ /* 0x000eac0000004200 */
[----:B------:R-:W-:Y:S01]  /*11cc0*/  MOV R242, R76 ;  /* 0x0000004c00f27202 */ /* 0x000fe20000000f00 */
[----:B------:R-:W-:Y:S01]  /*11cd0*/  HMMA.16816.F32 R136, R4, R24, R136 ;  /* 0x000000180488723c */ /* 0x000fe20000001888 */
[----:B------:R-:W-:-:S02]  /*11ce0*/  MOV R241, R77 ;  /* 0x0000004d00f17202 */ /* 0x000fc40000000f00 */
[----:B------:R-:W-:Y:S02]  /*11cf0*/  MOV R240, R78 ;  /* 0x0000004e00f07202 */ /* 0x000fe40000000f00 */
[----:B------:R-:W-:-:S03]  /*11d00*/  MOV R243, R81 ;  /* 0x0000005100f37202 */ /* 0x000fc60000000f00 */
[C---:B------:R-:W-:Y:S01]  /*11d10*/  HMMA.16816.F32 R52, R4.reuse, R26, R52 ;  /* 0x0000001a0434723c */ /* 0x040fe20000001834 */
[----:B------:R-:W3:Y:S07]  /*11d20*/  LDSM.16.MT88.4 R24, [R202+0x1a800] ;  /* 0x01a80000ca18783b */ /* 0x000eee0000004200 */
[C---:B-1----:R-:W-:Y:S08]  /*11d30*/  HMMA.16816.F32 R36, R4.reuse, R16, R36 ;  /* 0x000000100424723c */ /* 0x042ff00000001824 */
[C---:B------:R-:W-:Y:S01]  /*11d40*/  HMMA.16816.F32 R56, R4.reuse, R18, R248 ;  /* 0x000000120438723c */ /* 0x040fe200000018f8 */
[----:B------:R-:W1:Y:S06]  /*11d50*/  LDSM.16.MT88.4 R16, [R203+0x1a800] ;  /* 0x01a80000cb10783b */ /* 0x000e6c0000004200 */
[----:B------:R-:W-:Y:S01]  /*11d60*/  MOV R248, R80 ;  /* 0x0000005000f87202 */ /* 0x000fe20000000f00 */
[----:B------:R-:W-:Y:S01]  /*11d70*/  HMMA.16816.F32 R64, R4, R28, R32 ;  /* 0x0000001c0440723c */ /* 0x000fe20000001820 */
[----:B------:R-:W-:Y:S01]  /*11d80*/  MOV R251, R85 ;  /* 0x0000005500fb7202 */ /* 0x000fe20000000f00 */
[----:B------:R-:W-:Y:S01]  /*11d90*/  LDSM.16.MT88.4 R32, [R204+0x1c800] ;  /* 0x01c80000cc20783b */ /* 0x000fe20000004200 */
[----:B------:R-:W-:-:S02]  /*11da0*/  MOV R250, R86 ;  /* 0x0000005600fa7202 */ /* 0x000fc40000000f00 */
[----:B------:R-:W-:-:S03]  /*11db0*/  MOV R249, R87 ;  /* 0x0000005700f97202 */ /* 0x000fc60000000f00 */
[C---:B------:R-:W-:Y:S01]  /*11dc0*/  HMMA.16816.F32 R68, R4.reuse, R30, R196 ;  /* 0x0000001e0444723c */ /* 0x040fe200000018c4 */
[----:B------:R-:W4:Y:S06]  /*11dd0*/  LDSM.16.MT88.4 R28, [R202+0x1c800] ;  /* 0x01c80000ca1c783b */ /* 0x000f2c0000004200 */
[----:B------:R-:W-:Y:S01]  /*11de0*/  IMAD.MOV.U32 R198, RZ, RZ, R95 ;  /* 0x000000ffffc67224 */ /* 0x000fe200078e005f */
[----:B--2---:R-:W-:Y:S01]  /*11df0*/  HMMA.16816.F32 R128, R4, R12, R172 ;  /* 0x0000000c0480723c */ /* 0x004fe200000018ac */
[----:B------:R-:W-:Y:S02]  /*11e00*/  MOV R196, R90 ;  /* 0x0000005a00c47202 */ /* 0x000fe40000000f00 */
[----:B------:R-:W-:-:S02]  /*11e10*/  MOV R199, R89 ;  /* 0x0000005900c77202 */ /* 0x000fc40000000f00 */
[----:B------:R-:W-:-:S03]  /*11e20*/  MOV R197, R84 ;  /* 0x0000005400c57202 */ /* 0x000fc60000000f00 */
[C---:B------:R-:W-:Y:S01]  /*11e30*/  HMMA.16816.F32 R144, R4.reuse, R14, R144 ;  /* 0x0000000e0490723c */ /* 0x040fe20000001890 */
[----:B------:R-:W2:Y:S07]  /*11e40*/  LDSM.16.MT88.4 R12, [R203+0x1c800] ;  /* 0x01c80000cb0c783b */ /* 0x000eae0000004200 */
[C---:B------:R-:W-:Y:S08]  /*11e50*/  HMMA.16816.F32 R48, R4.reuse, R20, R48 ;  /* 0x000000140430723c */ /* 0x040ff00000001830 */
[C---:B------:R-:W-:Y:S01]  /*11e60*/  HMMA.16816.F32 R44, R4.reuse, R22, R44 ;  /* 0x00000016042c723c */ /* 0x040fe2000000182c */
[----:B------:R-:W5:Y:S07]  /*11e70*/  LDSM.16.MT88.4 R20, [R204+0x1a800] ;  /* 0x01a80000cc14783b */ /* 0x000f6e0000004200 */
[C---:B---3--:R-:W-:Y:S07]  /*11e80*/  HMMA.16816.F32 R76, R4.reuse, R24, R244 ;  /* 0x00000018044c723c */ /* 0x048fee00000018f4 */
        /* <DEDUP_REMOVED lines=8> */
[----:B------:R-:W-:-:S06]  /*11f10*/  MOV R25, R83 ;  /* 0x0000005300197202 */ /* 0x000fcc0000000f00 */
[C---:B------:R-:W-:Y:S07]  /*11f20*/  HMMA.16816.F32 R80, R4.reuse, R26, R236 ;  /* 0x0000001a0450723c */ /* 0x040fee00000018ec */
[----:B------:R-:W-:Y:S01]  /*11f30*/  MOV R238, R244 ;  /* 0x000000f400ee7202 */ /* 0x000fe20000000f00 */
[----:B------:R-:W-:Y:S01]  /*11f40*/  IMAD.MOV.U32 R244, RZ, RZ, R246 ;  /* 0x000000fffff47224 */ /* 0x000fe200078e00f6 */
[----:B------:R-:W-:Y:S01]  /*11f50*/  MOV R246, R196 ;  /* 0x000000c400f67202 */ /* 0x000fe20000000f00 */
[----:B----4-:R-:W-:Y:S01]  /*11f60*/  HMMA.16816.F32 R164, R4, R28, R164 ;  /* 0x0000001c04a4723c */ /* 0x010fe200000018a4 */
[----:B------:R-:W-:Y:S01]  /*11f70*/  MOV R196, R9 ;  /* 0x0000000900c47202 */ /* 0x000fe20000000f00 */
[----:B------:R-:W-:Y:S01]  /*11f80*/  FFMA.FTZ R9, R235, c[0x0][0x23c], -R2 ;  /* 0x00008f00eb097a23 */ /* 0x000fe20000010802 */
[----:B------:R-:W-:-:S02]  /*11f90*/  MOV R237, R25 ;  /* 0x0000001900ed7202 */ /* 0x000fc40000000f00 */
[----:B------:R-:W-:Y:S01]  /*11fa0*/  MOV R239, R245 ;  /* 0x000000f500ef7202 */ /* 0x000fe20000000f00 */
[----:B------:R3:W-:Y:S01]  /*11fb0*/  MUFU.EX2 R236, R9 ;  /* 0x0000000900ec7308 */ /* 0x0007e20000000800 */
[----:B------:R-:W-:Y:S01]  /*11fc0*/  MOV R29, R24 ;  /* 0x00000018001d7202 */ /* 0x000fe20000000f00 */
[----:B--2---:R-:W-:Y:S01]  /*11fd0*/  HMMA.16816.F32 R172, R4, R12, R140 ;  /* 0x0000000c04ac723c */ /* 0x004fe2000000188c */
[----:B------:R-:W-:Y:S01]  /*11fe0*/  LDSM.16.MT88.4 R24, [R204+0x1e800] ;  /* 0x01e80000cc18783b */ /* 0x000fe20000004200 */
[----:B------:R-:W-:Y:S02]  /*11ff0*/  MOV R245, R247 ;  /* 0x000000f700f57202 */ /* 0x000fe40000000f00 */
[----:B------:R-:W-:-:S04]  /*12000*/  MOV R247, R199 ;  /* 0x000000c700f77202 */ /* 0x000fc80000000f00 */
[----:B-----5:R-:W-:Y:S01]  /*12010*/  HMMA.16816.F32 R84, R4, R20, R188 ;  /* 0x000000140454723c */ /* 0x020fe200000018bc */
[----:B---3--:R-:W-:-:S07]  /*12020*/  FFMA.FTZ R9, R195, c[0x0][0x23c], -R2 ;  /* 0x00008f00c3097a23 */ /* 0x008fce0000010802 */
[C---:B------:R-:W-:Y:S01]  /*12030*/  HMMA.16816.F32 R88, R4.reuse, R22, R184 ;  /* 0x000000160458723c */ /* 0x040fe200000018b8 */
[----:B------:R-:W2:Y:S01]  /*12040*/  LDSM.16.MT88.4 R20, [R202+0x1e800] ;  /* 0x01e80000ca14783b */ /* 0x000ea20000004200 */
[----:B------:R3:W4:Y:S06]  /*12050*/  MUFU.EX2 R235, R9 ;  /* 0x0000000900eb7308 */ /* 0x00072c0000000800 */
[C---:B------:R-:W-:Y:S01]  /*12060*/  HMMA.16816.F32 R140, R4.reuse, R14, R96 ;  /* 0x0000000e048c723c */ /* 0x040fe20000001860 */
[----:B------:R-:W5:Y:S01]  /*12070*/  LDSM.16.MT88.4 R12, [R203+0x1e800] ;  /* 0x01e80000cb0c783b */ /* 0x000f620000004200 */
[----:B------:R4:W-:Y:S06]  /*12080*/  MUFU.EX2 R195, R10 ;  /* 0x0000000a00c37308 */ /* 0x0009ec0000000800 */
[----:B-1----:R-:W-:Y:S01]  /*12090*/  HMMA.16816.F32 R176, R4, R16, R100 ;  /* 0x0000001004b0723c */ /* 0x002fe20000001864 */
[----:B---3--:R-:W-:-:S04]  /*120a0*/  FFMA.FTZ R9, R234, c[0x0][0x23c], -R2 ;  /* 0x00008f00ea097a23 */ /* 0x008fc80000010802 */
[----:B------:R1:W-:Y:S03]  /*120b0*/  MUFU.EX2 R234, R9 ;  /* 0x0000000900ea7308 */ /* 0x0003e60000000800 */
[----:B------:R-:W-:Y:S01]  /*120c0*/  HMMA.16816.F32 R180, R4, R18, R104 ;  /* 0x0000001204b4723c */ /* 0x000fe20000001868 */
[----:B------:R-:W3:Y:S01]  /*120d0*/  LDSM.16.MT88.4 R16, [R202+0x19000] ;  /* 0x01900000ca10783b */ /* 0x000ee20000004200 */
[----:B----4-:R-:W-:-:S06]  /*120e0*/  MOV R10, R198 ;  /* 0x000000c6000a7202 */ /* 0x010fcc0000000f00 */
[----:B------:R-:W-:Y:S01]  /*120f0*/  HMMA.16816.F32 R152, R4, R32, R152 ;  /* 0x000000200498723c */ /* 0x000fe20000001898 */
[----:B-1----:R-:W-:-:S06]  /*12100*/  FFMA.FTZ R9, R194, c[0x0][0x23c], -R2 ;  /* 0x00008f00c2097a23 */ /* 0x002fcc0000010802 */
[----:B------:R-:W-:Y:S01]  /*12110*/  MOV R33, R29 ;  /* 0x0000001d00217202 */ /* 0x000fe20000000f00 */
[----:B------:R-:W-:Y:S01]  /*12120*/  HMMA.16816.F32 R156, R4, R30, R156 ;  /* 0x0000001e049c723c */ /* 0x000fe2000000189c */
[----:B------:R-:W1:Y:S01]  /*12130*/  LDSM.16.MT88.4 R28, [R204+0x19000] ;  /* 0x01900000cc1c783b */ /* 0x000e620000004200 */
[----:B------:R4:W-:Y:S01]  /*12140*/  MUFU.EX2 R199, R9 ;  /* 0x0000000900c77308 */ /* 0x0009e20000000800 */
[----:B------:R-:W-:-:S05]  /*12150*/  MOV R194, R168 ;  /* 0x000000a800c27202 */ /* 0x000fca0000000f00 */
[C---:B------:R-:W-:Y:S08]  /*12160*/  HMMA.16816.F32 R148, R4.reuse, R34, R148 ;  /* 0x000000220494723c */ /* 0x040ff00000001894 */
[----:B--2---:R-:W-:Y:S01]  /*12170*/  HMMA.16816.F32 R188, R4, R20, R108 ;  /* 0x0000001404bc723c */ /* 0x004fe2000000186c */
[----:B----4-:R-:W-:Y:S01]  /*12180*/  FFMA.FTZ R9, R237, c[0x0][0x23c], -R0 ;  /* 0x00008f00ed097a23 */ /* 0x010fe20000010800 */
[----:B------:R-:W-:-:S02]  /*12190*/  MOV R237, R238 ;  /* 0x000000ee00ed7202 */ /* 0x000fc40000000f00 */
[----:B------:R-:W-:Y:S02]  /*121a0*/  MOV R238, R239 ;  /* 0x000000ef00ee7202 */ /* 0x000fe40000000f00 */
[----:B------:R-:W-:Y:S02]  /*121b0*/  MOV R239, R244 ;  /* 0x000000f400ef7202 */ /* 0x000fe40000000f00 */
[C---:B------:R-:W-:Y:S01]  /*121c0*/  HMMA.16816.F32 R112, R4.reuse, R22, R112 ;  /* 0x000000160470723c */ /* 0x040fe20000001870 */
[----:B------:R-:W-:Y:S01]  /*121d0*/  MOV R244, R245 ;  /* 0x000000f500f47202 */ /* 0x000fe20000000f00 */
[----:B------:R-:W2:Y:S01]  /*121e0*/  LDSM.16.MT88.4 R20, [R201+0x19000] ;  /* 0x01900000c914783b */ /* 0x000ea20000004200 */
[----:B------:R-:W-:Y:S02]  /*121f0*/  MOV R245, R246 ;  /* 0x000000f600f57202 */ /* 0x000fe40000000f00 */
[----:B------:R-:W-:Y:S02]  /*12200*/  MOV R246, R247 ;  /* 0x000000f700f67202 */ /* 0x000fe40000000f00 */
[----:B------:R-:W-:Y:S01]  /*12210*/  MOV R247, R196 ;  /* 0x000000c400f77202 */ /* 0x000fe20000000f00 */
[----:B------:R-:W-:Y:S01]  /*12220*/  HMMA.16816.F32 R184, R4, R24, R116 ;  /* 0x0000001804b8723c */ /* 0x000fe20000001874 */
[----:B------:R-:W-:-:S02]  /*12230*/  MOV R196, R197 ;  /* 0x000000c500c47202 */ /* 0x000fc40000000f00 */
[----:B------:R4:W1:Y:S05]  /*12240*/  MUFU.EX2 R197, R9 ;  /* 0x0000000900c57308 */ /* 0x00086a0000000800 */
[C---:B------:R-:W-:Y:S01]  /*12250*/  HMMA.16816.F32 R104, R4.reuse, R26, R120 ;  /* 0x0000001a0468723c */ /* 0x040fe20000001878 */
[----:B------:R-:W-:Y:S07]  /*12260*/  LDSM.16.MT88.4 R24, [R203+0x19000] ;  /* 0x01900000cb18783b */ /* 0x000fee0000004200 */
[----:B-----5:R-:W-:Y:S01]  /*12270*/  HMMA.16816.F32 R124, R4, R12, R124 ;  /* 0x0000000c047c723c */ /* 0x020fe2000000187c */
[----:B----4-:R-:W-:Y:S01]  /*12280*/  FFMA.FTZ R9, R237, c[0x0][0x23c], -R0 ;  /* 0x00008f00ed097a23 */ /* 0x010fe20000010800 */
[----:B------:R-:W-:-:S03]  /*12290*/  MOV R237, R196 ;  /* 0x000000c400ed7202 */ /* 0x000fc60000000f00 */
[----:B------:R4:W-:Y:S03]  /*122a0*/  MUFU.EX2 R196, R9 ;  /* 0x0000000900c47308 */ /* 0x0009e60000000800 */
[----:B------:R-:W-:Y:S01]  /*122b0*/  HMMA.16816.F32 R40, R4, R14, R40 ;  /* 0x0000000e0428723c */ /* 0x000fe20000001828 */
[----:B------:R-:W5:Y:S06]  /*122c0*/  LDSM.16.MT88.4 R12, [R204+0x1b000] ;  /* 0x01b00000cc0c783b */ /* 0x000f6c0000004200 */
[----:B------:R-:W-:-:S02]  /*122d0*/  F2FP.PACK_AB R4, R235, R236 ;  /* 0x000000eceb04723e */ /* 0x000fc400000000ff */
[----:B-1----:R-:W-:Y:S02]  /*122e0*/  F2FP.PACK_AB R5, R195, R197 ;  /* 0x000000c5c305723e */ /* 0x002fe400000000ff */
[----:B------:R-:W-:Y:S01]  /*122f0*/  F2FP.PACK_AB R6, R199, R234 ;  /* 0x000000eac706723e */ /* 0x000fe200000000ff */
[----:B----4-:R-:W-:Y:S01]  /*12300*/  FFMA.FTZ R9, R252, c[0x0][0x23c], -R0 ;  /* 0x00008f00fc097a23 */ /* 0x010fe20000010800 */
[----:B------:R-:W-:Y:S02]  /*12310*/  MOV R252, R33 ;  /* 0x0000002100fc7202 */ /* 0x000fe40000000f00 */
[----:B------:R-:W-:Y:S01]  /*12320*/  LDSM.16.MT88.4 R32, [R201+0x1d000] ;  /* 0x01d00000c920783b */ /* 0x000fe20000004200 */
[----:B------:R-:W1:Y:S02]  /*12330*/  MUFU.EX2 R198, R9 ;  /* 0x0000000900c67308 */ /* 0x000e640000000800 */
[----:B-1----:R-:W-:Y:S01]  /*12340*/  F2FP.PACK_AB R7, R198, R196 ;  /* 0x000000c4c607723e */ /* 0x002fe200000000ff */
[----:B------:R-:W-:-:S05]  /*12350*/  FFMA.FTZ R9, R194, c[0x0][0x23c], -R2 ;  /* 0x00008f00c2097a23 */ /* 0x000fca0000010802 */
[----:B------:R1:W-:Y:S01]  /*12360*/  MUFU.EX2 R194, R9 ;  /* 0x0000000900c27308 */ /* 0x0003e20000000800 */
[C---:B---3--:R-:W-:Y:S08]  /*12370*/  HMMA.16816.F32 R48, R4.reuse, R16, R48 ;  /* 0x000000100430723c */ /* 0x048ff00000001830 */
[----:B------:R-:W-:Y:S01]  /*12380*/  HMMA.16816.F32 R44, R4, R18, R44 ;  /* 0x00000012042c723c */ /* 0x000fe2000000182c */
[----:B------:R-:W3:Y:S01]  /*12390*/  LDSM.16.MT88.4 R16, [R202+0x1b000] ;  /* 0x01b00000ca10783b */ /* 0x000ee20000004200 */
[----:B-1----:R-:W-:-:S06]  /*123a0*/  FFMA.FTZ R9, R193, c[0x0][0x23c], -R2 ;  /* 0x00008f00c1097a23 */ /* 0x002fcc0000010802 */
[C---:B------:R-:W-:Y:S01]  /*123b0*/  HMMA.16816.F32 R36, R4.reuse, R28, R36 ;  /* 0x0000001c0424723c */ /* 0x040fe20000001824 */
[----:B------:R1:W4:Y:S07]  /*123c0*/  MUFU.EX2 R193, R9 ;  /* 0x0000000900c17308 */ /* 0x00032e0000000800 */
[C---:B------:R-:W-:Y:S01]  /*123d0*/  HMMA.16816.F32 R56, R4.reuse, R30, R56 ;  /* 0x0000001e0438723c */ /* 0x040fe20000001838 */
[----:B------:R-:W1:Y:S07]  /*123e0*/  LDSM.16.MT88.4 R28, [R203+0x1b000] ;  /* 0x01b00000cb1c783b */ /* 0x000e6e0000004200 */
[C---:B--2---:R-:W-:Y:S08]  /*123f0*/  HMMA.16816.F32 R136, R4.reuse, R20, R136 ;  /* 0x000000140488723c */ /* 0x044ff00000001888 */
[C---:B------:R-:W-:Y:S01]  /*12400*/  HMMA.16816.F32 R52, R4.reuse, R22, R52 ;  /* 0x000000160434723c */ /* 0x040fe20000001834 */
[----:B------:R-:W2:Y:S07]  /*12410*/  LDSM.16.MT88.4 R20, [R201+0x1b000] ;  /* 0x01b00000c914783b */ /* 0x000eae0000004200 */
[C---:B-----5:R-:W-:Y:S08]  /*12420*/  HMMA.16816.F32 R84, R4.reuse, R12, R84 ;  /* 0x0000000c0454723c */ /* 0x060ff00000001854 */
[C---:B---3--:R-:W-:Y:S08]  /*12430*/  HMMA.16816.F32 R76, R4.reuse, R16, R76 ;  /* 0x00000010044c723c */ /* 0x048ff0000000184c */
[C---:B------:R-:W-:Y:S01]  /*12440*/  HMMA.16816.F32 R80, R4.reuse, R18, R80 ;  /* 0x000000120450723c */ /* 0x040fe20000001850 */
[----:B------:R-:W3:Y:S07]  /*12450*/  LDSM.16.MT88.4 R16, [R202+0x1d000] ;  /* 0x01d00000ca10783b */ /* 0x000eee0000004200 */
[C---:B------:R-:W-:Y:S01]  /*12460*/  HMMA.16816.F32 R88, R4.reuse, R14, R88 ;  /* 0x0000000e0458723c */ /* 0x040fe20000001858 */
[----:B------:R-:W5:Y:S07]  /*12470*/  LDSM.16.MT88.4 R12, [R204+0x1d000] ;  /* 0x01d00000cc0c783b */ /* 0x000f6e0000004200 */
[C---:B-1----:R-:W-:Y:S07]  /*12480*/  HMMA.16816.F32 R96, R4.reuse, R30, R72 ;  /* 0x0000001e0460723c */ /* 0x042fee0000001848 */
[----:B------:R-:W-:Y:S01]  /*12490*/  MOV R73, R171 ;  /* 0x000000ab00497202 */ /* 0x000fe20000000f00 */
[----:B--2---:R-:W-:Y:S01]  /*124a0*/  HMMA.16816.F32 R64, R4, R20, R64 ;  /* 0x000000140440723c */ /* 0x004fe20000001840 */
[----:B------:R-:W-:-:S02]  /*124b0*/  MOV R75, R170 ;  /* 0x000000aa004b7202 */ /* 0x000fc40000000f00 */
[----:B------:R-:W-:Y:S01]  /*124c0*/  MOV R74, R169 ;  /* 0x000000a9004a7202 */ /* 0x000fe20000000f00 */
[--C-:B------:R-:W-:Y:S01]  /*124d0*/  FFMA.FTZ R9, R73, c[0x0][0x23c], -R2.reuse ;  /* 0x00008f0049097a23 */ /* 0x100fe20000010802 */
[----:B------:R-:W-:Y:S01]  /*124e0*/  MOV R73, R237 ;  /* 0x000000ed00497202 */ /* 0x000fe20000000f00 */
[----:B------:R-:W-:Y:S01]  /*124f0*/  FFMA.FTZ R2, R135, c[0x0][0x23c], -R2 ;  /* 0x00008f0087027a23 */ /* 0x000fe20000010802 */
[----:B------:R-:W-:Y:S01]  /*12500*/  MOV R237, R192 ;  /* 0x000000c000ed7202 */ /* 0x000fe20000000f00 */
[----:B------:R-:W-:Y:S01]  /*12510*/  HMMA.16816.F32 R68, R4, R22, R68 ;  /* 0x000000160444723c */ /* 0x000fe20000001844 */
[----:B------:R-:W1:Y:S01]  /*12520*/  LDSM.16.MT88.4 R20, [R203+0x1d000] ;  /* 0x01d00000cb14783b */ /* 0x000e620000004200 */
[----:B------:R2:W-:Y:S02]  /*12530*/  MUFU.EX2 R135, R2 ;  /* 0x0000000200877308 */ /* 0x0005e40000000800 */
[----:B------:R-:W-:-:S04]  /*12540*/  FFMA.FTZ R3, R237, R3, R252 ;  /* 0x00000003ed037223 */ /* 0x000fc800000100fc */
[C---:B------:R-:W-:Y:S02]  /*12550*/  HMMA.16816.F32 R100, R4.reuse, R32, R128 ;  /* 0x000000200464723c */ /* 0x040fe40000001880 */
[----:B------:R-:W5:Y:S05]  /*12560*/  MUFU.EX2 R192, R9 ;  /* 0x0000000900c07308 */ /* 0x000f6a0000000800 */
[----:B----4-:R-:W-:Y:S01]  /*12570*/  F2FP.PACK_AB R128, R193, R194 ;  /* 0x000000c2c180723e */ /* 0x010fe200000000ff */
[----:B---3--:R-:W-:Y:S01]  /*12580*/  HMMA.16816.F32 R116, R4, R18, R156 ;  /* 0x000000120474723c */ /* 0x008fe2000000189c */
[----:B------:R-:W-:Y:S01]  /*12590*/  LDSM.16.MT88.4 R156, [R204+0x19800] ;  /* 0x01980000cc9c783b */ /* 0x000fe20000004200 */
[----:B--2---:R-:W-:-:S04]  /*125a0*/  FFMA.FTZ R2, R134, c[0x0][0x23c], -R0 ;  /* 0x00008f0086027a23 */ /* 0x004fc80000010800 */
[----:B------:R2:W-:Y:S02]  /*125b0*/  MUFU.EX2 R134, R2 ;  /* 0x0000000200867308 */ /* 0x0005e40000000800 */
[----:B-----5:R-:W-:Y:S01]  /*125c0*/  HMMA.16816.F32 R120, R4, R12, R152 ;  /* 0x0000000c0478723c */ /* 0x020fe20000001898 */
[----:B------:R-:W-:-:S07]  /*125d0*/  F2FP.PACK_AB R130, R135, R192 ;  /* 0x000000c08782723e */ /* 0x000fce00000000ff */
        /* <DEDUP_REMOVED lines=110> */
.L_x_2000:
[----:B----4-:R-:W-:-:S06]  /*12cc0*/  UISETP.GT.AND UP0, UPT, UR31, UR10, UPT ;  /* 0x0000000a1f00728c */ /* 0x010fcc000bf04270 */
        /* <DEDUP_REMOVED lines=43> */
[----:B------:R-:W1:Y:S04]  /*12f80*/  LDL.LU.64 R12, [R1+0x68] ;  /* 0x00006800010c7983 */ /* 0x000e680000300a00 */
[----:B------:R-:W2:Y:S04]  /*12f90*/  LDL.LU.64 R10, [R1+0x70] ;  /* 0x00007000010a7983 */ /* 0x000ea80000300a00 */
[----:B------:R-:W3:Y:S04]  /*12fa0*/  LDL R15, [R1+0x60] ;  /* 0x00006000010f7983 */ /* 0x000ee80000100800 */
[----:B------:R-:W4:Y:S04]  /*12fb0*/  LDL R14, [R1+0x44] ;  /* 0x00004400010e7983 */ /* 0x000f280000100800 */
[----:B------:R-:W4:Y:S01]  /*12fc0*/  LDL R9, [R1+0x64] ;  /* 0x0000640001097983 */ /* 0x000f220000100800 */
[----:B------:R-:W-:Y:S01]  /*12fd0*/  ISETP.GE.AND P5, PT, R16, c[0x0][0x220], PT ;  /* 0x0000880010007a0c */ /* 0x000fe20003fa6270 */
[----:B-1----:R-:W-:-:S02]  /*12fe0*/  IMAD.MOV.U32 R5, RZ, RZ, R13 ;  /* 0x000000ffff057224 */ /* 0x002fc400078e000d */
[----:B--2---:R-:W-:Y:S01]  /*12ff0*/  IMAD.MOV.U32 R4, RZ, RZ, R10 ;  /* 0x000000ffff047224 */ /* 0x004fe200078e000a */
[----:B---3--:R-:W-:-:S04]  /*13000*/  ISETP.GE.AND P4, PT, R15, c[0x0][0x220], PT ;  /* 0x000088000f007a0c */ /* 0x008fc80003f86270 */
[----:B------:R1:W-:Y:S01]  /*13010*/  STL.64 [R1+0x28], R4 ;  /* 0x0000280401007387 */ /* 0x0003e20000100a00 */
[----:B----4-:R-:W-:Y:S02]  /*13020*/  ISETP.GE.AND P3, PT, R14, c[0x0][0x220], PT ;  /* 0x000088000e007a0c */ /* 0x010fe40003f66270 */
[----:B------:R-:W-:Y:S01]  /*13030*/  ISETP.GE.AND P2, PT, R9, c[0x0][0x220], PT ;  /* 0x0000880009007a0c */ /* 0x000fe20003f46270 */
[----:B------:R-:W-:Y:S05]  /*13040*/  BRA `(.L_x_2008) ;  /* 0x000003e000007947 */ /* 0x000fea0003800000 */
.L_x_2010:
        /* <DEDUP_REMOVED lines=62> */
.L_x_2008:
[----:B------:R-:W2:Y:S01]  /*13430*/  LDL.64 R236, [R1+0x10] ;  /* 0x0000100001ec7983 */ /* 0x000ea20000100a00 */
[----:B------:R-:W-:Y:S04]  /*13440*/  DEPBAR.LE SB0, 0x0 ;  /* 0x000080000000791a */ /* 0x000fe80000000000 */
[----:B-1----:R-:W3:Y:S01]  /*13450*/  LDL.64 R4, [R1+0x28] ;  /* 0x0000280001047983 */ /* 0x002ee20000100a00 */
[----:B------:R-:W-:Y:S01]  /*13460*/  UIADD3 UR4, UR9, -UR12, URZ ;  /* 0x8000000c09047290 */ /* 0x000fe2000fffe03f */
[----:B------:R-:W-:Y:S01]  /*13470*/  MOV R2, UR22 ;  /* 0x0000001600027c02 */ /* 0x000fe20008000f00 */
[----:B------:R-:W-:Y:S02]  /*13480*/  UIADD3 UR8, UR31, -0x1, URZ ;  /* 0xffffffff1f087890 */ /* 0x000fe4000fffe03f */
[----:B------:R-:W4:Y:S02]  /*13490*/  LDL.64 R234, [R1+0x8] ;  /* 0x0000080001ea7983 */ /* 0x000f240000100a00 */
[----:B------:R-:W-:Y:S01]  /*134a0*/  MOV R0, UR4 ;  /* 0x0000000400007c02 */ /* 0x000fe20008000f00 */
[----:B------:R-:W-:Y:S02]  /*134b0*/  USHF.R.S32.HI UR5, URZ, 0x1f, UR8 ;  /* 0x0000001f3f057899 */ /* 0x000fe40008011408 */
[----:B------:R-:W4:Y:S01]  /*134c0*/  LDL R17, [R1+0x18] ;  /* 0x0000180001117983 */ /* 0x000f220000100800 */
[----:B------:R-:W-:Y:S02]  /*134d0*/  UIMAD UR4, UR7, UR8, URZ ;  /* 0x00000008070472a4 */ /* 0x000fe4000f8e023f */
[----:B------:R-:W-:Y:S02]  /*134e0*/  UISETP.GT.AND UP0, UPT, UR8, UR10, UPT ;  /* 0x0000000a0800728c */ /* 0x000fe4000bf04270 */
[----:B------:R-:W4:Y:S01]  /*134f0*/  LDL R16, [R1] ;  /* 0x0000000001107983 */ /* 0x000f220000100800 */
[----:B------:R-:W-:Y:S04]  /*13500*/  UIMAD UR4, UR5, UR22, UR4 ;  /* 0x00000016050472a4 */ /* 0x000fe8000f8e0204 */
[----:B------:R-:W-:Y:S06]  /*13510*/  BAR.SYNC.DEFER_BLOCKING 0x0 ;  /* 0x0000000000007b1d */ /* 0x000fec0000010000 */
[----:B------:R-:W-:Y:S05]  /*13520*/  @P5 STS.128 [R227+0x18000], RZ ;  /* 0x018000ffe3005388 */ /* 0x000fea0000000c00 */
[----:B------:R-:W4:Y:S01]  /*13530*/  LDL R133, [R1+0x20] ;  /* 0x0000200001857983 */ /* 0x000f220000100800 */
[C---:B--2---:R-:W-:Y:S04]  /*13540*/  LEA R6, P0, R0.reuse, R236, 0x6 ;  /* 0x000000ec00067211 */ /* 0x044fe800078030ff */
[----:B------:R-:W-:Y:S01]  /*13550*/  LEA.HI.X.SX32 R7, R0, R237, 0x6, P0 ;  /* 0x000000ed00077211 */ /* 0x000fe200000f36ff */
[----:B---3--:R-:W-:Y:S04]  /*13560*/  IMAD.WIDE.U32 R8, R2, UR8, R4 ;  /* 0x0000000802087c25 */ /* 0x008fe8000f8e0004 */
[----:B------:R-:W-:Y:S01]  /*13570*/  IMAD R7, R7, c[0x0][0x1a0], RZ ;  /* 0x0000680007077a24 */ /* 0x000fe200078e02ff */
[----:B----4-:R-:W-:Y:S01]  /*13580*/  LEA R4, P1, R0, R234, 0x6 ;  /* 0x000000ea00047211 */ /* 0x010fe200078230ff */
[----:B------:R-:W-:Y:S01]  /*13590*/  IMAD.WIDE.U32 R14, R6, c[0x0][0x1a0], RZ ;  /* 0x00006800060e7a25 */ /* 0x000fe200078e00ff */
[----:B------:R-:W-:Y:S02]  /*135a0*/  @!P5 LEA R10, P0, R8, c[0x0][0x170], 0x1 ;  /* 0x00005c00080ada11 */ /* 0x000fe400078008ff */
[----:B------:R-:W-:Y:S01]  /*135b0*/  LEA.HI.X.SX32 R5, R0, R235, 0x6, P1 ;  /* 0x000000eb00057211 */ /* 0x000fe200008f36ff */
[----:B------:R-:W-:Y:S01]  /*135c0*/  IMAD R7, R6, c[0x0][0x1a4], R7 ;  /* 0x0000690006077a24 */ /* 0x000fe200078e0207 */
[----:B------:R-:W-:Y:S01]  /*135d0*/  IADD3 R0, R9, UR4, RZ ;  /* 0x0000000409007c10 */ /* 0x000fe2000fffe0ff */
[----:B------:R-:W-:Y:S01]  /*135e0*/  IMAD.WIDE.U32 R12, R4, c[0x0][0x1a0], RZ ;  /* 0x00006800040c7a25 */ /* 0x000fe200078e00ff */
[----:B------:R-:W-:Y:S01]  /*135f0*/  LEA R6, P6, R14, R17, 0x1 ;  /* 0x000000110e067211 */ /* 0x000fe200078c08ff */
[----:B------:R-:W-:Y:S01]  /*13600*/  UIADD3 UR4, UR11, -UR12, URZ ;  /* 0x8000000c0b047290 */ /* 0x000fe2000fffe03f */
[C---:B------:R-:W-:Y:S01]  /*13610*/  @!P5 LEA.HI.X R11, R8.reuse, c[0x0][0x174], R0, 0x1, P0 ;  /* 0x00005d00080bda11 */ /* 0x040fe200000f0c00 */
[----:B------:R-:W-:Y:S01]  /*13620*/  IMAD R5, R5, c[0x0][0x1a0], RZ ;  /* 0x0000680005057a24 */ /* 0x000fe200078e02ff */
[----:B------:R-:W-:Y:S02]  /*13630*/  IADD3 R7, R15, R7, RZ ;  /* 0x000000070f077210 */ /* 0x000fe40007ffe0ff */
[----:B------:R-:W-:Y:S01]  /*13640*/  @!P5 IADD3 R2, P1, R8, UR24, RZ ;  /* 0x000000180802dc10 */ /* 0x000fe2000ff3e0ff */
[----:B------:R-:W-:Y:S01]  /*13650*/  @!PT LDS RZ, [RZ] ;  /* 0x00000000fffff984 */ /* 0x000fe20000000800 */
[----:B------:R-:W-:Y:S01]  /*13660*/  @!PT LDS RZ, [RZ] ;  /* 0x00000000fffff984 */ /* 0x000fe20000000800 */
[----:B------:R-:W-:Y:S01]  /*13670*/  @!PT LDS RZ, [RZ] ;  /* 0x00000000fffff984 */ /* 0x000fe20000000800 */
[----:B------:R1:W-:Y:S01]  /*13680*/  @!P5 LDGSTS.E.BYPASS.LTC128B.128 [R227+0x18000], [R10.64] ;  /* 0x180000000ae3dfae */ /* 0x0003e2000b901d54 */
[-C--:B------:R-:W-:Y:S01]  /*13690*/  LEA.HI.X R7, R14, R16.reuse, R7, 0x1, P6 ;  /* 0x000000100e077211 */ /* 0x080fe200030f0c07 */
[----:B------:R-:W-:Y:S01]  /*136a0*/  IMAD R5, R4, c[0x0][0x1a4], R5 ;  /* 0x0000690004057a24 */ /* 0x000fe200078e0205 */
[----:B------:R-:W-:Y:S02]  /*136b0*/  @!P5 LEA R8, P0, R2, c[0x0][0x170], 0x1 ;  /* 0x00005c000208da11 */ /* 0x000fe400078008ff */
[----:B------:R-:W-:Y:S01]  /*136c0*/  @P4 STS.128 [R227+0x1a000], RZ ;  /* 0x01a000ffe3004388 */ /* 0x000fe20000000c00 */
[----:B------:R-:W-:Y:S02]  /*136d0*/  @!P5 IADD3.X R0, R0, UR27, RZ, P1, !PT ;  /* 0x0000001b0000dc10 */ /* 0x000fe40008ffe4ff */
[----:B------:R-:W-:Y:S02]  /*136e0*/  LEA R4, P1, R12, R17, 0x1 ;  /* 0x000000110c047211 */ /* 0x000fe400078208ff */
[----:B------:R-:W-:Y:S01]  /*136f0*/  @!PT LDS RZ, [RZ] ;  /* 0x00000000fffff984 */ /* 0x000fe20000000800 */
[----:B------:R-:W-:Y:S01]  /*13700*/  @!PT LDS RZ, [RZ] ;  /* 0x00000000fffff984 */ /* 0x000fe20000000800 */
[----:B------:R-:W-:Y:S01]  /*13710*/  @!PT LDS RZ, [RZ] ;  /* 0x00000000fffff984 */ /* 0x000fe20000000800 */
[----:B------:R2:W-:Y:S01]  /*13720*/  @!P4 LDGSTS.E.BYPASS.LTC128B.128 [R227+0x1a000], [R6.64+0x80] ;  /* 0x1a00008006e3cfae */ /* 0x0005e2000b901d54 */
[----:B------:R-:W-:Y:S02]  /*13730*/  @!P5 LEA.HI.X R9, R2, c[0x0][0x174], R0, 0x1, P0 ;  /* 0x00005d000209da11 */ /* 0x000fe400000f0c00 */
[----:B------:R-:W-:Y:S02]  /*13740*/  IADD3 R5, R13, R5, RZ ;  /* 0x000000050d057210 */ /* 0x000fe40007ffe0ff */
[----:B------:R-:W-:Y:S01]  /*13750*/  @P3 STS.128 [R227+0x1c000], RZ ;  /* 0x01c000ffe3003388 */ /* 0x000fe20000000c00 */
[----:B------:R-:W-:Y:S02]  /*13760*/  MOV R0, UR4 ;  /* 0x0000000400007c02 */ /* 0x000fe40008000f00 */
[----:B------:R-:W-:Y:S02]  /*13770*/  LEA.HI.X R5, R12, R16, R5, 0x1, P1 ;  /* 0x000000100c057211 */ /* 0x000fe400008f0c05 */
        /* <DEDUP_REMOVED lines=29> */
[----:B-----5:R-:W-:Y:S05]  /*13950*/  LDSM.16.M88.4 R32, [R207] ;  /* 0x00000000cf20783b */ /* 0x020fea0000000200 */
[----:B-1----:R-:W2:Y:S05]  /*13960*/  LDSM.16.M88.4 R8, [R200+0x10000] ;  /* 0x01000000c808783b */ /* 0x002eaa0000000200 */
[----:B------:R-:W1:Y:S05]  /*13970*/  LDSM.16.M88.4 R16, [R200+0x10800] ;  /* 0x01080000c810783b */ /* 0x000e6a0000000200 */
[----:B------:R-:W3:Y:S05]  /*13980*/  LDSM.16.M88.4 R24, [R200+0x11000] ;  /* 0x01100000c818783b */ /* 0x000eea0000000200 */
[----:B------:R-:W4:Y:S05]  /*13990*/  LDL R2, [R1+0x1c] ;  /* 0x00001c0001027983 */ /* 0x000f2a0000100800 */
[----:B------:R-:W3:Y:S05]  /*139a0*/  LDSM.16.M88.4 R168, [R200+0x11800] ;  /* 0x01180000c8a8783b */ /* 0x000eea0000000200 */
[----:B------:R-:W0:Y:S05]  /*139b0*/  LDGDEPBAR ;  /* 0x00000000000079af */ /* 0x000e2a0000000000 */
[----:B------:R-:W-:Y:S05]  /*139c0*/  LDSM.16.M88.4 R172, [R208] ;  /* 0x00000000d0ac783b */ /* 0x000fea0000000200 */
[----:B------:R-:W3:Y:S01]  /*139d0*/  LDSM.16.M88.4 R176, [R211] ;  /* 0x00000000d3b0783b */ /* 0x000ee20000000200 */
[C---:B--2---:R-:W-:Y:S04]  /*139e0*/  HMMA.16816.F32 R4, R32.reuse, R8, RZ ;  /* 0x000000082004723c */ /* 0x044fe800000018ff */
[----:B------:R-:W2:Y:S05]  /*139f0*/  LDSM.16.M88.4 R180, [R226] ;  /* 0x00000000e2b4783b */ /* 0x000eaa0000000200 */
[----:B------:R-:W2:Y:S01]  /*13a00*/  LDSM.16.M88.4 R184, [R225] ;  /* 0x00000000e1b8783b */ /* 0x000ea20000000200 */
[C---:B------:R-:W-:Y:S04]  /*13a10*/  HMMA.16816.F32 R8, R32.reuse, R10, RZ ;  /* 0x0000000a2008723c */ /* 0x040fe800000018ff */
[----:B------:R-:W2:Y:S04]  /*13a20*/  LDSM.16.M88.4 R188, [R224] ;  /* 0x00000000e0bc783b */ /* 0x000ea80000000200 */
[C---:B-1----:R-:W-:Y:S01]  /*13a30*/  HMMA.16816.F32 R12, R32.reuse, R16, RZ ;  /* 0x00000010200c723c */ /* 0x042fe200000018ff */
[----:B------:R-:W-:Y:S05]  /*13a40*/  LDSM.16.M88.4 R192, [R206+0x10000] ;  /* 0x01000000cec0783b */ /* 0x000fea0000000200 */
[----:B------:R-:W-:Y:S02]  /*13a50*/  LDSM.16.M88.4 R196, [R206+0x10800] ;  /* 0x01080000cec4783b */ /* 0x000fe40000000200 */
[C---:B------:R-:W-:Y:S08]  /*13a60*/  HMMA.16816.F32 R16, R32.reuse, R18, RZ ;  /* 0x000000122010723c */ /* 0x040ff000000018ff */
[C---:B---3--:R-:W-:Y:S08]  /*13a70*/  HMMA.16816.F32 R20, R32.reuse, R24, RZ ;  /* 0x000000182014723c */ /* 0x048ff000000018ff */
[C---:B------:R-:W-:Y:S08]  /*13a80*/  HMMA.16816.F32 R24, R32.reuse, R26, RZ ;  /* 0x0000001a2018723c */ /* 0x040ff000000018ff */
[C---:B------:R-:W-:Y:S08]  /*13a90*/  HMMA.16816.F32 R28, R32.reuse, R168, RZ ;  /* 0x000000a8201c723c */ /* 0x040ff000000018ff */
[----:B------:R-:W-:Y:S01]  /*13aa0*/  HMMA.16816.F32 R32, R32, R170, RZ ;  /* 0x000000aa2020723c */ /* 0x000fe200000018ff */
[----:B------:R-:W1:Y:S07]  /*13ab0*/  LDSM.16.M88.4 R168, [R210] ;  /* 0x00000000d2a8783b */ /* 0x000e6e0000000200 */
[C---:B------:R-:W-:Y:S08]  /*13ac0*/  HMMA.16816.F32 R4, R172.reuse, R176, R4 ;  /* 0x000000b0ac04723c */ /* 0x040ff00000001804 */
[C---:B------:R-:W-:Y:S01]  /*13ad0*/  HMMA.16816.F32 R8, R172.reuse, R178, R8 ;  /* 0x000000b2ac08723c */ /* 0x040fe20000001808 */
[----:B------:R-:W3:Y:S07]  /*13ae0*/  LDSM.16.M88.4 R176, [R206+0x11000] ;  /* 0x01100000ceb0783b */ /* 0x000eee0000000200 */
[C---:B--2---:R-:W-:Y:S08]  /*13af0*/  HMMA.16816.F32 R12, R172.reuse, R180, R12 ;  /* 0x000000b4ac0c723c */ /* 0x044ff0000000180c */
[C---:B------:R-:W-:Y:S01]  /*13b00*/  HMMA.16816.F32 R16, R172.reuse, R182, R16 ;  /* 0x000000b6ac10723c */ /* 0x040fe20000001810 */
[----:B------:R-:W-:Y:S07]  /*13b10*/  LDSM.16.M88.4 R180, [R209] ;  /* 0x00000000d1b4783b */ /* 0x000fee0000000200 */
[C---:B------:R-:W-:Y:S08]  /*13b20*/  HMMA.16816.F32 R20, R172.reuse, R184, R20 ;  /* 0x000000b8ac14723c */ /* 0x040ff00000001814 */
[C---:B------:R-:W-:Y:S01]  /*13b30*/  HMMA.16816.F32 R24, R172.reuse, R186, R24 ;  /* 0x000000baac18723c */ /* 0x040fe20000001818 */
[----:B------:R-:W-:Y:S07]  /*13b40*/  LDSM.16.M88.4 R184, [R205] ;  /* 0x00000000cdb8783b */ /* 0x000fee0000000200 */
[C---:B------:R-:W-:Y:S08]  /*13b50*/  HMMA.16816.F32 R28, R172.reuse, R188, R28 ;  /* 0x000000bcac1c723c */ /* 0x040ff0000000181c */
[----:B------:R-:W-:Y:S01]  /*13b60*/  HMMA.16816.F32 R32, R172, R190, R32 ;  /* 0x000000beac20723c */ /* 0x000fe20000001820 */
[----:B------:R-:W2:Y:S05]  /*13b70*/  LDSM.16.M88.4 R172, [R206+0x11800] ;  /* 0x01180000ceac783b */ /* 0x000eaa0000000200 */
[----:B------:R-:W2:Y:S02]  /*13b80*/  LDSM.16.M88.4 R188, [R205+0x800] ;  /* 0x00080000cdbc783b */ /* 0x000ea40000000200 */
        /* <DEDUP_REMOVED lines=8> */
[----:B------:R-:W-:Y:S07]  /*13c10*/  LDSM.16.M88.4 R176, [R200+0x12800] ;  /* 0x01280000c8b0783b */ /* 0x000fee0000000200 */
[C---:B--2---:R-:W-:Y:S08]  /*13c20*/  HMMA.16816.F32 R28, R168.reuse, R172, R28 ;  /* 0x000000aca81c723c */ /* 0x044ff0000000181c */
[----:B------:R-:W-:Y:S01]  /*13c30*/  HMMA.16816.F32 R32, R168, R174, R32 ;  /* 0x000000aea820723c */ /* 0x000fe20000001820 */
[----:B------:R-:W-:Y:S05]  /*13c40*/  LDSM.16.M88.4 R168, [R207+0x4000] ;  /* 0x00400000cfa8783b */ /* 0x000fea0000000200 */
[----:B------:R-:W2:Y:S02]  /*13c50*/  LDSM.16.M88.4 R172, [R200+0x12000] ;  /* 0x01200000c8ac783b */ /* 0x000ea40000000200 */
[C---:B------:R-:W-:Y:S08]  /*13c60*/  HMMA.16816.F32 R4, R180.reuse, R184, R4 ;  /* 0x000000b8b404723c */ /* 0x040ff00000001804 */
        /* <DEDUP_REMOVED lines=8> */
[C---:B------:R-:W-:Y:S08]  /*13cf0*/  HMMA.16816.F32 R28, R180.reuse, R196, R28 ;  /* 0x000000c4b41c723c */ /* 0x040ff0000000181c */
[----:B------:R-:W-:Y:S01]  /*13d00*/  HMMA.16816.F32 R32, R180, R198, R32 ;  /* 0x000000c6b420723c */ /* 0x000fe20000001820 */
[----:B------:R-:W1:Y:S05]  /*13d10*/  LDSM.16.M88.4 R180, [R208+0x4000] ;  /* 0x00400000d0b4783b */ /* 0x000e6a0000000200 */
[----:B------:R-:W1:Y:S02]  /*13d20*/  LDSM.16.M88.4 R196, [R222] ;  /* 0x00000000dec4783b */ /* 0x000e640000000200 */
[C---:B--2---:R-:W-:Y:S08]  /*13d30*/  HMMA.16816.F32 R4, R168.reuse, R172, R4 ;  /* 0x000000aca804723c */ /* 0x044ff00000001804 */
[C---:B------:R-:W-:Y:S01]  /*13d40*/  HMMA.16816.F32 R8, R168.reuse, R174, R8 ;  /* 0x000000aea808723c */ /* 0x040fe20000001808 */
[----:B------:R-:W2:Y:S07]  /*13d50*/  LDSM.16.M88.4 R172, [R221] ;  /* 0x00000000ddac783b */ /* 0x000eae0000000200 */
        /* <DEDUP_REMOVED lines=8> */
[----:B------:R-:W3:Y:S05]  /*13de0*/  LDSM.16.M88.4 R168, [R220] ;  /* 0x00000000dca8783b */ /* 0x000eea0000000200 */
[----:B------:R-:W3:Y:S02]  /*13df0*/  LDSM.16.M88.4 R188, [R206+0x12800] ;  /* 0x01280000cebc783b */ /* 0x000ee40000000200 */
        /* <DEDUP_REMOVED lines=8> */
[----:B------:R-:W-:Y:S07]  /*13e80*/  LDSM.16.M88.4 R172, [R205+0x2000] ;  /* 0x00200000cdac783b */ /* 0x000fee0000000200 */
[C---:B---3--:R-:W-:Y:S08]  /*13e90*/  HMMA.16816.F32 R28, R180.reuse, R168, R28 ;  /* 0x000000a8b41c723c */ /* 0x048ff0000000181c */
[----:B------:R-:W-:Y:S01]  /*13ea0*/  HMMA.16816.F32 R32, R180, R170, R32 ;  /* 0x000000aab420723c */ /* 0x000fe20000001820 */
[----:B------:R-:W2:Y:S05]  /*13eb0*/  LDSM.16.M88.4 R168, [R209+0x4000] ;  /* 0x00400000d1a8783b */ /* 0x000eaa0000000200 */
[----:B------:R-:W3:Y:S02]  /*13ec0*/  LDSM.16.M88.4 R180, [R205+0x2800] ;  /* 0x00280000cdb4783b */ /* 0x000ee40000000200 */
[C---:B------:R-:W-:Y:S08]  /*13ed0*/  HMMA.16816.F32 R4, R176.reuse, R184, R4 ;  /* 0x000000b8b004723c */ /* 0x040ff00000001804 */
[C---:B------:R-:W-:Y:S01]  /*13ee0*/  HMMA.16816.F32 R8, R176.reuse, R186, R8 ;  /* 0x000000bab008723c */ /* 0x040fe20000001808 */
[----:B------:R-:W2:Y:S07]  /*13ef0*/  LDSM.16.M88.4 R184, [R205+0x3000] ;  /* 0x00300000cdb8783b */ /* 0x000eae0000000200 */
[C---:B------:R-:W-:Y:S08]  /*13f00*/  HMMA.16816.F32 R12, R176.reuse, R188, R12 ;  /* 0x000000bcb00c723c */ /* 0x040ff0000000180c */
[C---:B------:R-:W-:Y:S01]  /*13f10*/  HMMA.16816.F32 R16, R176.reuse, R190, R16 ;  /* 0x000000beb010723c */ /* 0x040fe20000001810 */
[----:B------:R-:W3:Y:S07]  /*13f20*/  LDSM.16.M88.4 R188, [R205+0x3800] ;  /* 0x00380000cdbc783b */ /* 0x000eee0000000200 */
[C---:B-1----:R-:W-:Y:S08]  /*13f30*/  HMMA.16816.F32 R20, R176.reuse, R192, R20 ;  /* 0x000000c0b014723c */ /* 0x042ff00000001814 */
[C---:B------:R-:W-:Y:S01]  /*13f40*/  HMMA.16816.F32 R24, R176.reuse, R194, R24 ;  /* 0x000000c2b018723c */ /* 0x040fe20000001818 */
[----:B------:R-:W-:Y:S07]  /*13f50*/  LDSM.16.M88.4 R192, [R200+0x14000] ;  /* 0x01400000c8c0783b */ /* 0x000fee0000000200 */
[C---:B------:R-:W-:Y:S08]  /*13f60*/  HMMA.16816.F32 R28, R176.reuse, R196, R28 ;  /* 0x000000c4b01c723c */ /* 0x040ff0000000181c */
[----:B------:R-:W-:Y:S01]  /*13f70*/  HMMA.16816.F32 R32, R176, R198, R32 ;  /* 0x000000c6b020723c */ /* 0x000fe20000001820 */
[----:B------:R-:W1:Y:S05]  /*13f80*/  LDSM.16.M88.4 R176, [R207+0x8000] ;  /* 0x00800000cfb0783b */ /* 0x000e6a0000000200 */
[----:B------:R-:W1:Y:S02]  /*13f90*/  LDSM.16.M88.4 R196, [R200+0x14800] ;  /* 0x01480000c8c4783b */ /* 0x000e640000000200 */
        /* <DEDUP_REMOVED lines=8> */
[----:B------:R-:W-:Y:S07]  /*14020*/  LDSM.16.M88.4 R184, [R219] ;  /* 0x00000000dbb8783b */ /* 0x000fee0000000200 */
[C---:B------:R-:W-:Y:S08]  /*14030*/  HMMA.16816.F32 R28, R168.reuse, R188, R28 ;  /* 0x000000bca81c723c */ /* 0x040ff0000000181c */
[----:B------:R-:W-:Y:S01]  /*14040*/  HMMA.16816.F32 R32, R168, R190, R32 ;  /* 0x000000bea820723c */ /* 0x000fe20000001820 */
[----:B------:R-:W3:Y:S05]  /*14050*/  LDSM.16.M88.4 R168, [R200+0x15800] ;  /* 0x01580000c8a8783b */ /* 0x000eea0000000200 */
[----:B------:R-:W3:Y:S02]  /*14060*/  LDSM.16.M88.4 R188, [R218] ;  /* 0x00000000dabc783b */ /* 0x000ee40000000200 */
[C---:B-1----:R-:W-:Y:S08]  /*14070*/  HMMA.16816.F32 R4, R176.reuse, R192, R4 ;  /* 0x000000c0b004723c */ /* 0x042ff00000001804 */
[C---:B------:R-:W-:Y:S01]  /*14080*/  HMMA.16816.F32 R8, R176.reuse, R194, R8 ;  /* 0x000000c2b008723c */ /* 0x040fe20000001808 */
[----:B------:R-:W1:Y:S07]  /*14090*/  LDSM.16.M88.4 R192, [R217] ;  /* 0x00000000d9c0783b */ /* 0x000e6e0000000200 */
[C---:B------:R-:W-:Y:S08]  /*140a0*/  HMMA.16816.F32 R12, R176.reuse, R196, R12 ;  /* 0x000000c4b00c723c */ /* 0x040ff0000000180c */
[C---:B------:R-:W-:Y:S01]  /*140b0*/  HMMA.16816.F32 R16, R176.reuse, R198, R16 ;  /* 0x000000c6b010723c */ /* 0x040fe20000001810 */
[----:B------:R-:W1:Y:S07]  /*140c0*/  LDSM.16.M88.4 R196, [R216] ;  /* 0x00000000d8c4783b */ /* 0x000e6e0000000200 */
        /* <DEDUP_REMOVED lines=31> */
[----:B------:R-:W3:Y:S05]  /*142c0*/  LDSM.16.M88.4 R168, [R205+0x5800] ;  /* 0x00580000cda8783b */ /* 0x000eea0000000200 */
        /* <DEDUP_REMOVED lines=10> */
[C---:B---3--:R-:W-:Y:S08]  /*14370*/  HMMA.16816.F32 R28, R180.reuse, R168, R28 ;  /* 0x000000a8b41c723c */ /* 0x048ff0000000181c */
[----:B------:R-:W-:Y:S01]  /*14380*/  HMMA.16816.F32 R32, R180, R170, R32 ;  /* 0x000000aab420723c */ /* 0x000fe20000001820 */
[----:B------:R-:W2:Y:S05]  /*14390*/  LDSM.16.M88.4 R168, [R208+0xc000] ;  /* 0x00c00000d0a8783b */ /* 0x000eaa0000000200 */
[----:B------:R-:W3:Y:S02]  /*143a0*/  LDSM.16.M88.4 R180, [R214] ;  /* 0x00000000d6b4783b */ /* 0x000ee40000000200 */
[C---:B------:R-:W-:Y:S08]  /*143b0*/  HMMA.16816.F32 R4, R176.reuse, R184, R4 ;  /* 0x000000b8b004723c */ /* 0x040ff00000001804 */
[C---:B------:R-:W-:Y:S01]  /*143c0*/  HMMA.16816.F32 R8, R176.reuse, R186, R8 ;  /* 0x000000bab008723c */ /* 0x040fe20000001808 */
[----:B------:R-:W2:Y:S07]  /*143d0*/  LDSM.16.M88.4 R184, [R213] ;  /* 0x00000000d5b8783b */ /* 0x000eae0000000200 */
[C---:B------:R-:W-:Y:S08]  /*143e0*/  HMMA.16816.F32 R12, R176.reuse, R188, R12 ;  /* 0x000000bcb00c723c */ /* 0x040ff0000000180c */
[C---:B------:R-:W-:Y:S01]  /*143f0*/  HMMA.16816.F32 R16, R176.reuse, R190, R16 ;  /* 0x000000beb010723c */ /* 0x040fe20000001810 */
[----:B------:R-:W3:Y:S07]  /*14400*/  LDSM.16.M88.4 R188, [R212] ;  /* 0x00000000d4bc783b */ /* 0x000eee0000000200 */
[C---:B-1----:R-:W-:Y:S08]  /*14410*/  HMMA.16816.F32 R20, R176.reuse, R192, R20 ;  /* 0x000000c0b014723c */ /* 0x042ff00000001814 */
        /* <DEDUP_REMOVED lines=16> */
[----:B------:R-:W4:Y:S05]  /*14520*/  LDSM.16.M88.4 R168, [R206+0x17800] ;  /* 0x01780000cea8783b */ /* 0x000f2a0000000200 */
[----:B------:R-:W4:Y:S02]  /*14530*/  LDSM.16.M88.4 R188, [R205+0x6000] ;  /* 0x00600000cdbc783b */ /* 0x000f240000000200 */
[C---:B-1----:R-:W-:Y:S08]  /*14540*/  HMMA.16816.F32 R4, R176.reuse, R192, R4 ;  /* 0x000000c0b004723c */ /* 0x042ff00000001804 */
[C---:B------:R-:W-:Y:S08]  /*14550*/  HMMA.16816.F32 R8, R176.reuse, R194, R8 ;  /* 0x000000c2b008723c */ /* 0x040ff00000001808 */
[C---:B--2---:R-:W-:Y:S08]  /*14560*/  HMMA.16816.F32 R12, R176.reuse, R172, R12 ;  /* 0x000000acb00c723c */ /* 0x044ff0000000180c */
[C---:B------:R-:W-:Y:S08]  /*14570*/  HMMA.16816.F32 R16, R176.reuse, R174, R16 ;  /* 0x000000aeb010723c */ /* 0x040ff00000001810 */
[C---:B---3--:R-:W-:Y:S08]  /*14580*/  HMMA.16816.F32 R20, R176.reuse, R180, R20 ;  /* 0x000000b4b014723c */ /* 0x048ff00000001814 */
[C---:B------:R-:W-:Y:S08]  /*14590*/  HMMA.16816.F32 R24, R176.reuse, R182, R24 ;  /* 0x000000b6b018723c */ /* 0x040ff00000001818 */
[C---:B----4-:R-:W-:Y:S08]  /*145a0*/  HMMA.16816.F32 R28, R176.reuse, R168, R28 ;  /* 0x000000a8b01c723c */ /* 0x050ff0000000181c */
        /* <DEDUP_REMOVED lines=36> */
[----:B------:R1:W1:Y:S01]  /*147f0*/  MUFU.TANH R174, R13 ;  /* 0x0000000d00ae7308 */ /* 0x0002620000002400 */
[----:B------:R-:W-:Y:S01]  /*14800*/  BAR.SYNC.DEFER_BLOCKING 0x0 ;  /* 0x0000000000007b1d */ /* 0x000fe20000010000 */
[C---:B----4-:R-:W-:Y:S07]  /*14810*/  HMMA.16816.F32 R20, R184.reuse, R4, R20 ;  /* 0x00000004b814723c */ /* 0x050fee0000001814 */
[C---:B------:R-:W-:Y:S01]  /*14820*/  LEA R4, P0, R0.reuse, R234, 0x6 ;  /* 0x000000ea00047211 */ /* 0x040fe200078030ff */
[----:B------:R4:W1:Y:S01]  /*14830*/  MUFU.TANH R189, R14 ;  /* 0x0000000e00bd7308 */ /* 0x0008620000002400 */
[C---:B------:R-:W-:Y:S03]  /*14840*/  HMMA.16816.F32 R24, R184.reuse, R6, R24 ;  /* 0x00000006b818723c */ /* 0x040fe60000001818 */
[C---:B------:R-:W-:Y:S02]  /*14850*/  LEA.HI.X.SX32 R5, R0.reuse, R235, 0x6, P0 ;  /* 0x000000eb00057211 */ /* 0x040fe400000f36ff */
[----:B------:R-:W-:Y:S02]  /*14860*/  PLOP3.LUT P0, PT, PT, PT, UP0, 0x80, 0x0 ;  /* 0x000000000000781c */ /* 0x000fe40003f0f008 */
[C---:B------:R-:W-:Y:S01]  /*14870*/  LEA R6, P1, R0.reuse, R236, 0x6 ;  /* 0x000000ec00067211 */ /* 0x040fe200078230ff */
[----:B------:R-:W-:Y:S01]  /*14880*/  IMAD R5, R5, c[0x0][0x198], RZ ;  /* 0x0000660005057a24 */ /* 0x000fe200078e02ff */
[----:B------:R4:W3:Y:S03]  /*14890*/  MUFU.TANH R171, R16 ;  /* 0x0000001000ab7308 */ /* 0x0008e60000002400 */
[----:B------:R-:W-:Y:S01]  /*148a0*/  LEA.HI.X.SX32 R7, R0, R237, 0x6, P1 ;  /* 0x000000ed00077211 */ /* 0x000fe200008f36ff */
[----:B------:R-:W-:Y:S02]  /*148b0*/  IMAD R5, R4, c[0x0][0x19c], R5 ;  /* 0x0000670004057a24 */ /* 0x000fe400078e0205 */
[----:B--2---:R-:W-:Y:S02]  /*148c0*/  FMUL.FTZ R15, R20, c[0x0][0x2ec] ;  /* 0x0000bb00140f7a20 */ /* 0x004fe40000410000 */
[----:B------:R-:W-:Y:S02]  /*148d0*/  FMUL.FTZ R21, R21, c[0x0][0x2ec] ;  /* 0x0000bb0015157a20 */ /* 0x000fe40000410000 */
[----:B------:R4:W2:Y:S01]  /*148e0*/  MUFU.TANH R172, R17 ;  /* 0x0000001100ac7308 */ /* 0x0008a20000002400 */
        /* <DEDUP_REMOVED lines=8> */
[----:B------:R-:W-:Y:S02]  /*14970*/  FMUL.FTZ R27, R27, c[0x0][0x2ec] ;  /* 0x0000bb001b1b7a20 */ /* 0x000fe40000410000 */
[----:B------:R-:W-:Y:S02]  /*14980*/  IMAD R0, R7, c[0x0][0x198], RZ ;  /* 0x0000660007007a24 */ /* 0x000fe400078e02ff */
[----:B------:R4:W1:Y:S01]  /*14990*/  MUFU.TANH R192, R19 ;  /* 0x0000001300c07308 */ /* 0x0008620000002400 */
[C---:B------:R-:W-:Y:S04]  /*149a0*/  IMAD.WIDE.U32 R10, R6.reuse, c[0x0][0x198], RZ ;  /* 0x00006600060a7a25 */ /* 0x040fe800078e00ff */
[----:B------:R-:W-:Y:S01]  /*149b0*/  IMAD R0, R6, c[0x0][0x19c], R0 ;  /* 0x0000670006007a24 */ /* 0x000fe200078e0200 */
[-C--:B------:R-:W-:Y:S01]  /*149c0*/  LEA R6, P6, R10, R133.reuse, 0x1 ;  /* 0x000000850a067211 */ /* 0x080fe200078c08ff */
[----:B------:R-:W-:Y:S03]  /*149d0*/  IMAD.WIDE.U32 R8, R4, c[0x0][0x198], RZ ;  /* 0x0000660004087a25 */ /* 0x000fe600078e00ff */
[----:B------:R-:W1:Y:S01]  /*149e0*/  MUFU.TANH R15, R15 ;  /* 0x0000000f000f7308 */ /* 0x000e620000002400 */
[----:B------:R-:W-:Y:S01]  /*149f0*/  FMUL.FTZ R28, R28, c[0x0][0x2ec] ;  /* 0x0000bb001c1c7a20 */ /* 0x000fe20000410000 */
[----:B------:R-:W-:Y:S01]  /*14a00*/  LEA R4, P1, R8, R133, 0x1 ;  /* 0x0000008508047211 */ /* 0x000fe200078208ff */
[----:B------:R-:W-:Y:S01]  /*14a10*/  FMUL.FTZ R29, R29, c[0x0][0x2ec] ;  /* 0x0000bb001d1d7a20 */ /* 0x000fe20000410000 */
[----:B------:R-:W-:Y:S01]  /*14a20*/  IADD3 R0, R11, R0, RZ ;  /* 0x000000000b007210 */ /* 0x000fe20007ffe0ff */
[----:B------:R-:W-:Y:S01]  /*14a30*/  FMUL.FTZ R30, R30, c[0x0][0x2ec] ;  /* 0x0000bb001e1e7a20 */ /* 0x000fe20000410000 */
[----:B------:R-:W-:Y:S01]  /*14a40*/  IADD3 R5, R9, R5, RZ ;  /* 0x0000000509057210 */ /* 0x000fe20007ffe0ff */
[----:B------:R-:W-:Y:S01]  /*14a50*/  FMUL.FTZ R31, R31, c[0x0][0x2ec] ;  /* 0x0000bb001f1f7a20 */ /* 0x000fe20000410000 */
[-C--:B------:R-:W-:Y:S01]  /*14a60*/  LEA.HI.X R7, R10, R2.reuse, R0, 0x1, P6 ;  /* 0x000000020a077211 */ /* 0x080fe200030f0c00 */
[----:B------:R-:W-:Y:S01]  /*14a70*/  FMUL.FTZ R32, R32, c[0x0][0x2ec] ;  /* 0x0000bb0020207a20 */ /* 0x000fe20000410000 */
[----:B------:R4:W1:Y:S01]  /*14a80*/  MUFU.TANH R177, R21 ;  /* 0x0000001500b17308 */ /* 0x0008620000002400 */
[----:B------:R-:W-:Y:S01]  /*14a90*/  FMUL.FTZ R33, R33, c[0x0][0x2ec] ;  /* 0x0000bb0021217a20 */ /* 0x000fe20000410000 */
[----:B------:R-:W-:Y:S01]  /*14aa0*/  LEA.HI.X R5, R8, R2, R5, 0x1, P1 ;  /* 0x0000000208057211 */ /* 0x000fe200008f0c05 */
[----:B------:R-:W-:Y:S02]  /*14ab0*/  FMUL.FTZ R34, R34, c[0x0][0x2ec] ;  /* 0x0000bb0022227a20 */ /* 0x000fe40000410000 */
[----:B------:R-:W-:Y:S05]  /*14ac0*/  FMUL.FTZ R35, R35, c[0x0][0x2ec] ;  /* 0x0000bb0023237a20 */ /* 0x000fea0000410000 */
        /* <DEDUP_REMOVED lines=15> */
.L_x_2009:
        /* <DEDUP_REMOVED lines=12> */
[C---:B------:R-:W-:Y:S02]  /*14c80*/  IADD3 R10, R0.reuse, 0x18, RZ ;  /* 0x00000018000a7810 */ /* 0x040fe40007ffe0ff */
[----:B------:R1:W-:Y:S01]  /*14c90*/  I2F R20, R2 ;  /* 0x0000000200147306 */ /* 0x0003e20000201400 */
[C---:B------:R-:W-:Y:S02]  /*14ca0*/  IADD3 R13, R0.reuse, 0x19, RZ ;  /* 0x00000019000d7810 */ /* 0x040fe40007ffe0ff */
[C---:B------:R-:W-:Y:S02]  /*14cb0*/  IADD3 R12, R0.reuse, 0x20, RZ ;  /* 0x00000020000c7810 */ /* 0x040fe40007ffe0ff */
[C---:B------:R-:W-:Y:S02]  /*14cc0*/  IADD3 R11, R0.reuse, 0x21, RZ ;  /* 0x00000021000b7810 */ /* 0x040fe40007ffe0ff */
[C---:B------:R-:W-:Y:S02]  /*14cd0*/  ISETP.GE.AND P0, PT, R5.reuse, R231, PT ;  /* 0x000000e70500720c */ /* 0x040fe40003f06270 */
[C---:B------:R-:W-:Y:S02]  /*14ce0*/  ISETP.GE.AND P6, PT, R5.reuse, R230, PT ;  /* 0x000000e60500720c */ /* 0x040fe40003fc6270 */
[C---:B------:R-:W-:Y:S02]  /*14cf0*/  ISETP.GE.OR P0, PT, R5.reuse, R233, !P0 ;  /* 0x000000e90500720c */ /* 0x040fe40004706670 */
[----:B------:R-:W-:Y:S02]  /*14d00*/  ISETP.GE.OR P6, PT, R5, R232, !P6 ;  /* 0x000000e80500720c */ /* 0x000fe400077c6670 */
[C---:B------:R-:W-:Y:S04]  /*14d10*/  ISETP.GE.AND P1, PT, R0.reuse, R231, PT ;  /* 0x000000e70000720c */ /* 0x040fe80003f26270 */
[----:B------:R-:W-:Y:S02]  /*14d20*/  ISETP.GE.OR P1, PT, R0, R233, !P1 ;  /* 0x000000e90000720c */ /* 0x000fe40004f26670 */
[----:B-1----:R-:W-:Y:S02]  /*14d30*/  IABS R2, R4 ;  /* 0x0000000400027213 */ /* 0x002fe40000000000 */
[C---:B------:R-:W-:Y:S02]  /*14d40*/  IADD3 R4, R229.reuse, -R5, RZ ;  /* 0x80000005e5047210 */ /* 0x040fe40007ffe0ff */
[----:B------:R1:W2:Y:S02]  /*14d50*/  I2F R14, R2 ;  /* 0x00000002000e7306 */ /* 0x0002a40000201400 */
[----:B-1----:R-:W-:Y:S01]  /*14d60*/  IABS R2, R4 ;  /* 0x0000000400027213 */ /* 0x002fe20000000000 */
[----:B--2---:R-:W-:Y:S01]  /*14d70*/  FFMA.FTZ R14, R14, -UR23, R132 ;  /* 0x800000170e0e7c23 */ /* 0x004fe20008010084 */
[C---:B------:R-:W-:Y:S06]  /*14d80*/  IADD3 R4, R0.reuse, 0x8, RZ ;  /* 0x0000000800047810 */ /* 0x040fec0007ffe0ff */
[----:B------:R1:W2:Y:S01]  /*14d90*/  I2F R17, R2 ;  /* 0x0000000200117306 */ /* 0x0002a20000201400 */
[----:B------:R-:W-:Y:S04]  /*14da0*/  IADD3 R6, R229, -R4, RZ ;  /* 0x80000004e5067210 */ /* 0x000fe80007ffe0ff */
[----:B------:R-:W-:Y:S05]  /*14db0*/  IABS R6, R6 ;  /* 0x0000000600067213 */ /* 0x000fea0000000000 */
[----:B------:R3:W4:Y:S01]  /*14dc0*/  I2F R16, R6 ;  /* 0x0000000600107306 */ /* 0x0007220000201400 */
[----:B-1----:R-:W-:Y:S01]  /*14dd0*/  IADD3 R2, R0, 0x9, RZ ;  /* 0x0000000900027810 */ /* 0x002fe20007ffe0ff */
[----:B--2---:R-:W-:Y:S03]  /*14de0*/  FFMA.FTZ R17, R17, -UR23, R181 ;  /* 0x8000001711117c23 */ /* 0x004fe600080100b5 */
[----:B------:R-:W-:Y:S02]  /*14df0*/  IADD3 R7, R229, -R2, RZ ;  /* 0x80000002e5077210 */ /* 0x000fe40007ffe0ff */
[----:B------:R-:W-:Y:S02]  /*14e00*/  FSEL R26, R17, -INF , !P0 ;  /* 0xff800000111a7808 */ /* 0x000fe40004000000 */
[----:B------:R-:W-:Y:S02]  /*14e10*/  ISETP.GE.AND P0, PT, R2, R231, PT ;  /* 0x000000e70200720c */ /* 0x000fe40003f06270 */
[----:B---3--:R-:W-:Y:S01]  /*14e20*/  IABS R6, R7 ;  /* 0x0000000700067213 */ /* 0x008fe20000000000 */
[----:B----4-:R-:W-:Y:S01]  /*14e30*/  FFMA.FTZ R16, R16, -UR23, R178 ;  /* 0x8000001710107c23 */ /* 0x010fe200080100b2 */
[----:B------:R-:W-:Y:S02]  /*14e40*/  IADD3 R7, R0, 0x10, RZ ;  /* 0x0000001000077810 */ /* 0x000fe40007ffe0ff */
[----:B------:R1:W-:Y:S01]  /*14e50*/  I2F R19, R6 ;  /* 0x0000000600137306 */ /* 0x0003e20000201400 */
[----:B------:R-:W-:Y:S02]  /*14e60*/  ISETP.GE.OR P0, PT, R2, R233, !P0 ;  /* 0x000000e90200720c */ /* 0x000fe40004706670 */
[C---:B------:R-:W-:Y:S04]  /*14e70*/  IADD3 R8, R229.reuse, -R7, RZ ;  /* 0x80000007e5087210 */ /* 0x040fe80007ffe0ff */
[----:B------:R-:W-:Y:S04]  /*14e80*/  IABS R8, R8 ;  /* 0x0000000800087213 */ /* 0x000fe80000000000 */
[----:B------:R2:W3:Y:S01]  /*14e90*/  I2F R18, R8 ;  /* 0x0000000800127306 */ /* 0x0004e20000201400 */
[----:B-1----:R-:W-:Y:S05]  /*14ea0*/  IADD3 R6, R0, 0x11, RZ ;  /* 0x0000001100067810 */ /* 0x002fea0007ffe0ff */
[C---:B------:R-:W-:Y:S05]  /*14eb0*/  IMAD.IADD R9, R229.reuse, 0x1, -R6 ;  /* 0x00000001e5097824 */ /* 0x040fea00078e0a06 */
[----:B--2---:R-:W-:Y:S01]  /*14ec0*/  IABS R8, R9 ;  /* 0x0000000900087213 */ /* 0x004fe20000000000 */
[----:B---3--:R-:W-:Y:S01]  /*14ed0*/  FFMA.FTZ R18, R18, -UR23, R168 ;  /* 0x8000001712127c23 */ /* 0x008fe200080100a8 */
[----:B------:R-:W-:Y:S02]  /*14ee0*/  IADD3 R9, R229, -R10, RZ ;  /* 0x8000000ae5097210 */ /* 0x000fe40007ffe0ff */
[----:B------:R1:W-:Y:S02]  /*14ef0*/  I2F R21, R8 ;  /* 0x0000000800157306 */ /* 0x0003e40000201400 */
[----:B-1----:R-:W-:Y:S02]  /*14f00*/  IABS R8, R9 ;  /* 0x0000000900087213 */ /* 0x002fe40000000000 */
[C---:B------:R-:W-:Y:S06]  /*14f10*/  IADD3 R9, R228.reuse, -R5, RZ ;  /* 0x80000005e4097210 */ /* 0x040fec0007ffe0ff */
[----:B------:R1:W2:Y:S02]  /*14f20*/  I2F R27, R8 ;  /* 0x00000008001b7306 */ /* 0x0002a40000201400 */
[----:B-1----:R-:W-:Y:S01]  /*14f30*/  IABS R8, R9 ;  /* 0x0000000900087213 */ /* 0x002fe20000000000 */
[----:B--2---:R-:W-:Y:S01]  /*14f40*/  FFMA.FTZ R17, R27, -UR23, R171 ;  /* 0x800000171b117c23 */ /* 0x004fe200080100ab */
[C---:B------:R-:W-:Y:S06]  /*14f50*/  IADD3 R9, R229.reuse, -R13, RZ ;  /* 0x8000000de5097210 */ /* 0x040fec0007ffe0ff */
[----:B------:R1:W-:Y:S02]  /*14f60*/  I2F R23, R8 ;  /* 0x0000000800177306 */ /* 0x0003e40000201400 */
[----:B-1----:R-:W-:Y:S02]  /*14f70*/  IABS R8, R9 ;  /* 0x0000000900087213 */ /* 0x002fe40000000000 */
[C---:B------:R-:W-:Y:S06]  /*14f80*/  IADD3 R9, R228.reuse, -R4, RZ ;  /* 0x80000004e4097210 */ /* 0x040fec0007ffe0ff */
[----:B------:R1:W-:Y:S02]  /*14f90*/  I2F R35, R8 ;  /* 0x0000000800237306 */ /* 0x0003e40000201400 */
[----:B-1----:R-:W-:Y:S01]  /*14fa0*/  IABS R8, R9 ;  /* 0x0000000900087213 */ /* 0x002fe20000000000 */
[C---:B------:R-:W-:Y:S07]  /*14fb0*/  IMAD.IADD R9, R229.reuse, 0x1, -R12 ;  /* 0x00000001e5097824 */ /* 0x040fee00078e0a0c */
[----:B------:R1:W-:Y:S02]  /*14fc0*/  I2F R33, R8 ;  /* 0x0000000800217306 */ /* 0x0003e40000201400 */
[----:B-1----:R-:W-:Y:S02]  /*14fd0*/  IABS R8, R9 ;  /* 0x0000000900087213 */ /* 0x002fe40000000000 */
[----:B------:R-:W-:Y:S06]  /*14fe0*/  IADD3 R9, R228, -R2, RZ ;  /* 0x80000002e4097210 */ /* 0x000fec0007ffe0ff */
[----:B------:R1:W2:Y:S02]  /*14ff0*/  I2F R34, R8 ;  /* 0x0000000800227306 */ /* 0x0002a40000201400 */
[----:B-1----:R-:W-:Y:S01]  /*15000*/  IABS R8, R9 ;  /* 0x0000000900087213 */ /* 0x002fe20000000000 */
[----:B--2---:R-:W-:Y:S01]  /*15010*/  FFMA.FTZ R15, R34, -UR23, R15 ;  /* 0x80000017220f7c23 */ /* 0x004fe2000801000f */
[----:B------:R-:W-:Y:S06]  /*15020*/  IADD3 R9, R229, -R11, RZ ;  /* 0x8000000be5097210 */ /* 0x000fec0007ffe0ff */
[----:B------:R1:W-:Y:S02]  /*15030*/  I2F R133, R8 ;  /* 0x0000000800857306 */ /* 0x0003e40000201400 */
[----:B-1----:R-:W-:Y:S01]  /*15040*/  IABS R8, R9 ;  /* 0x0000000900087213 */ /* 0x002fe20000000000 */
[----:B------:R-:W-:Y:S03]  /*15050*/  FFMA.FTZ R9, R20, -UR23, R176 ;  /* 0x8000001714097c23 */ /* 0x000fe600080100b0 */
[----:B------:R-:W-:Y:S02]  /*15060*/  MOV R5, R8 ;  /* 0x0000000800057202 */ /* 0x000fe40000000f00 */
[----:B------:R-:W-:Y:S02]  /*15070*/  IADD3 R8, R228, -R7, RZ ;  /* 0x80000007e4087210 */ /* 0x000fe40007ffe0ff */
[----:B------:R1:W2:Y:S01]  /*15080*/  I2F R132, R5 ;  /* 0x0000000500847306 */ /* 0x0002a20000201400 */
[----:B------:R-:W-:Y:S02]  /*15090*/  FSEL R28, R9, -INF , !P1 ;  /* 0xff800000091c7808 */ /* 0x000fe40004800000 */
[C---:B------:R-:W-:Y:S02]  /*150a0*/  IADD3 R9, R0.reuse, 0x28, RZ ;  /* 0x0000002800097810 */ /* 0x040fe40007ffe0ff */
[C---:B------:R-:W-:Y:S04]  /*150b0*/  ISETP.GE.AND P1, PT, R0.reuse, R230, PT ;  /* 0x000000e60000720c */ /* 0x040fe80003f26270 */
[----:B------:R-:W-:Y:S04]  /*150c0*/  ISETP.GE.OR P1, PT, R0, R232, !P1 ;  /* 0x000000e80000720c */ /* 0x000fe80004f26670 */
[----:B------:R-:W-:Y:S01]  /*150d0*/  FSEL R30, R14, -INF , !P1 ;  /* 0xff8000000e1e7808 */ /* 0x000fe20004800000 */
[----:B------:R-:W-:Y:S01]  /*150e0*/  FFMA.FTZ R14, R19, -UR23, R175 ;  /* 0x80000017130e7c23 */ /* 0x000fe200080100af */
[C---:B------:R-:W-:Y:S04]  /*150f0*/  ISETP.GE.AND P1, PT, R4.reuse, R231, PT ;  /* 0x000000e70400720c */ /* 0x040fe80003f26270 */
[----:B------:R-:W-:Y:S02]  /*15100*/  ISETP.GE.OR P1, PT, R4, R233, !P1 ;  /* 0x000000e90400720c */ /* 0x000fe40004f26670 */
[----:B------:R-:W-:Y:S02]  /*15110*/  FSEL R24, R14, -INF , !P0 ;  /* 0xff8000000e187808 */ /* 0x000fe40004000000 */
[----:B------:R-:W-:Y:S01]  /*15120*/  FSEL R25, R16, -INF , !P1 ;  /* 0xff80000010197808 */ /* 0x000fe20004800000 */
[----:B------:R-:W-:Y:S01]  /*15130*/  FFMA.FTZ R16, R23, -UR23, R183 ;  /* 0x8000001717107c23 */ /* 0x000fe200080100b7 */
[----:B-1----:R-:W-:Y:S01]  /*15140*/  IABS R5, R8 ;  /* 0x0000000800057213 */ /* 0x002fe20000000000 */
[----:B------:R-:W-:Y:S01]  /*15150*/  IMAD.IADD R8, R229, 0x1, -R9 ;  /* 0x00000001e5087824 */ /* 0x000fe200078e0a09 */
[CC--:B------:R-:W-:Y:S02]  /*15160*/  ISETP.GE.AND P1, PT, R7.reuse, R231.reuse, PT ;  /* 0x000000e70700720c */ /* 0x0c0fe40003f26270 */
[----:B------:R1:W-:Y:S01]  /*15170*/  I2F R32, R5 ;  /* 0x0000000500207306 */ /* 0x0003e20000201400 */
[C---:B------:R-:W-:Y:S02]  /*15180*/  ISETP.GE.AND P0, PT, R6.reuse, R231, PT ;  /* 0x000000e70600720c */ /* 0x040fe40003f06270 */
[-C--:B------:R-:W-:Y:S02]  /*15190*/  ISETP.GE.OR P1, PT, R7, R233.reuse, !P1 ;  /* 0x000000e90700720c */ /* 0x080fe40004f26670 */
[----:B------:R-:W-:Y:S02]  /*151a0*/  ISETP.GE.OR P0, PT, R6, R233, !P0 ;  /* 0x000000e90600720c */ /* 0x000fe40004706670 */
[----:B------:R-:W-:Y:S02]  /*151b0*/  FSEL R178, R18, -INF , !P1 ;  /* 0xff80000012b27808 */ /* 0x000fe40004800000 */
[----:B------:R-:W-:Y:S02]  /*151c0*/  ISETP.GE.AND P1, PT, R4, R230, PT ;  /* 0x000000e60400720c */ /* 0x000fe40003f26270 */
[----:B------:R-:W-:Y:S01]  /*151d0*/  FSEL R18, R16, -INF , !P6 ;  /* 0xff80000010127808 */ /* 0x000fe20007000000 */
[----:B------:R-:W-:Y:S01]  /*151e0*/  FFMA.FTZ R16, R33, -UR23, R188 ;  /* 0x8000001721107c23 */ /* 0x000fe200080100bc */
[----:B------:R-:W-:Y:S02]  /*151f0*/  ISETP.GE.OR P1, PT, R4, R232, !P1 ;  /* 0x000000e80400720c */ /* 0x000fe40004f26670 */
[C---:B------:R-:W-:Y:S04]  /*15200*/  ISETP.GE.AND P6, PT, R13.reuse, R231, PT ;  /* 0x000000e70d00720c */ /* 0x040fe80003fc6270 */
[----:B------:R-:W-:Y:S02]  /*15210*/  ISETP.GE.OR P6, PT, R13, R233, !P6 ;  /* 0x000000e90d00720c */ /* 0x000fe400077c6670 */
[----:B-1----:R-:W-:Y:S02]  /*15220*/  IABS R5, R8 ;  /* 0x0000000800057213 */ /* 0x002fe40000000000 */
[----:B------:R-:W-:Y:S02]  /*15230*/  IADD3 R8, R228, -R6, RZ ;  /* 0x80000006e4087210 */ /* 0x000fe40007ffe0ff */
[----:B------:R1:W-:Y:S02]  /*15240*/  I2F R19, R5 ;  /* 0x0000000500137306 */ /* 0x0003e40000201400 */
[----:B-1----:R-:W-:Y:S02]  /*15250*/  IABS R5, R8 ;  /* 0x0000000800057213 */ /* 0x002fe40000000000 */
[----:B------:R-:W-:Y:S06]  /*15260*/  IADD3 R8, R0, 0x29, RZ ;  /* 0x0000002900087810 */ /* 0x000fec0007ffe0ff */
[----:B------:R1:W-:Y:S01]  /*15270*/  I2F R31, R5 ;  /* 0x00000005001f7306 */ /* 0x0003e20000201400 */
[----:B------:R-:W-:Y:S04]  /*15280*/  IADD3 R14, R229, -R8, RZ ;  /* 0x80000008e50e7210 */ /* 0x000fe80007ffe0ff */
[----:B-1----:R-:W-:Y:S01]  /*15290*/  IABS R5, R14 ;  /* 0x0000000e00057213 */ /* 0x002fe20000000000 */
[----:B------:R-:W-:Y:S03]  /*152a0*/  FFMA.FTZ R14, R21, -UR23, R174 ;  /* 0x80000017150e7c23 */ /* 0x000fe600080100ae */
[----:B------:R-:W-:Y:S02]  /*152b0*/  MOV R4, R5 ;  /* 0x0000000500047202 */ /* 0x000fe40000000f00 */
[----:B------:R-:W-:Y:S02]  /*152c0*/  IADD3 R5, R228, -R10, RZ ;  /* 0x8000000ae4057210 */ /* 0x000fe40007ffe0ff */
[----:B------:R1:W3:Y:S01]  /*152d0*/  I2F R22, R4 ;  /* 0x0000000400167306 */ /* 0x0002e20000201400 */
[----:B------:R-:W-:Y:S02]  /*152e0*/  FSEL R181, R14, -INF , !P0 ;  /* 0xff8000000eb57808 */ /* 0x000fe40004000000 */
[C---:B------:R-:W-:Y:S04]  /*152f0*/  ISETP.GE.AND P0, PT, R10.reuse, R231, PT ;  /* 0x000000e70a00720c */ /* 0x040fe80003f06270 */
[----:B------:R-:W-:Y:S04]  /*15300*/  ISETP.GE.OR P0, PT, R10, R233, !P0 ;  /* 0x000000e90a00720c */ /* 0x000fe80004706670 */
[----:B------:R-:W-:Y:S02]  /*15310*/  FSEL R183, R17, -INF , !P0 ;  /* 0xff80000011b77808 */ /* 0x000fe40004000000 */
[----:B------:R-:W-:Y:S02]  /*15320*/  ISETP.GE.AND P0, PT, R2, R230, PT ;  /* 0x000000e60200720c */ /* 0x000fe40003f06270 */
[----:B------:R-:W-:Y:S02]  /*15330*/  FSEL R17, R16, -INF , !P1 ;  /* 0xff80000010117808 */ /* 0x000fe40004800000 */
[----:B------:R-:W-:Y:S02]  /*15340*/  ISETP.GE.OR P0, PT, R2, R232, !P0 ;  /* 0x000000e80200720c */ /* 0x000fe40004706670 */
[C---:B------:R-:W-:Y:S04]  /*15350*/  ISETP.GE.AND P1, PT, R7.reuse, R230, PT ;  /* 0x000000e60700720c */ /* 0x040fe80003f26270 */
[----:B------:R-:W-:Y:S01]  /*15360*/  ISETP.GE.OR P1, PT, R7, R232, !P1 ;  /* 0x000000e80700720c */ /* 0x000fe20004f26670 */
[----:B--2---:R-:W-:Y:S01]  /*15370*/  FFMA.FTZ R7, R132, -UR23, R177 ;  /* 0x8000001784077c23 */ /* 0x004fe200080100b1 */
[----:B-1----:R-:W-:Y:S02]  /*15380*/  IABS R4, R5 ;  /* 0x0000000500047213 */ /* 0x002fe40000000000 */
[----:B------:R-:W-:Y:S02]  /*15390*/  IADD3 R5, R0, 0x30, RZ ;  /* 0x0000003000057810 */ /* 0x000fe40007ffe0ff */
[----:B------:R1:W-:Y:S03]  /*153a0*/  I2F R29, R4 ;  /* 0x00000004001d7306 */ /* 0x0003e60000201400 */
[----:B------:R-:W-:Y:S05]  /*153b0*/  IMAD.IADD R14, R229, 0x1, -R5 ;  /* 0x00000001e50e7824 */ /* 0x000fea00078e0a05 */
[----:B-1----:R-:W-:Y:S01]  /*153c0*/  IABS R4, R14 ;  /* 0x0000000e00047213 */ /* 0x002fe20000000000 */
[----:B------:R-:W-:Y:S03]  /*153d0*/  FFMA.FTZ R14, R35, -UR23, R172 ;  /* 0x80000017230e7c23 */ /* 0x000fe600080100ac */
[----:B------:R-:W-:Y:S02]  /*153e0*/  MOV R2, R4 ;  /* 0x0000000400027202 */ /* 0x000fe40000000f00 */
[----:B------:R-:W-:Y:S02]  /*153f0*/  IADD3 R4, R228, -R13, RZ ;  /* 0x8000000de4047210 */ /* 0x000fe40007ffe0ff */
[----:B------:R1:W-:Y:S01]  /*15400*/  I2F R27, R2 ;  /* 0x00000002001b7306 */ /* 0x0003e20000201400 */
[----:B------:R-:W-:Y:S02]  /*15410*/  FSEL R184, R14, -INF , !P6 ;  /* 0xff8000000eb87808 */ /* 0x000fe40007000000 */
[C---:B------:R-:W-:Y:S04]  /*15420*/  ISETP.GE.AND P6, PT, R12.reuse, R231, PT ;  /* 0x000000e70c00720c */ /* 0x040fe80003fc6270 */
[----:B------:R-:W-:Y:S04]  /*15430*/  ISETP.GE.OR P6, PT, R12, R233, !P6 ;  /* 0x000000e90c00720c */ /* 0x000fe800077c6670 */
[----:B------:R-:W-:Y:S01]  /*15440*/  FSEL R198, R15, -INF , !P6 ;  /* 0xff8000000fc67808 */ /* 0x000fe20007000000 */
[----:B---3--:R-:W-:Y:S01]  /*15450*/  FFMA.FTZ R15, R22, -UR23, R179 ;  /* 0x80000017160f7c23 */ /* 0x008fe200080100b3 */
[C---:B------:R-:W-:Y:S04]  /*15460*/  ISETP.GE.AND P6, PT, R6.reuse, R230, PT ;  /* 0x000000e60600720c */ /* 0x040fe80003fc6270 */
[----:B------:R-:W-:Y:S02]  /*15470*/  ISETP.GE.OR P6, PT, R6, R232, !P6 ;  /* 0x000000e80600720c */ /* 0x000fe400077c6670 */
[----:B------:R-:W-:Y:S04]  /*15480*/  IADD3 R6, R228, -R12, RZ ;  /* 0x8000000ce4067210 */ /* 0x000fe80007ffe0ff */
[----:B------:R-:W-:Y:S02]  /*15490*/  IABS R6, R6 ;  /* 0x0000000600067213 */ /* 0x000fe40000000000 */
[----:B-1----:R-:W-:Y:S02]  /*154a0*/  IABS R2, R4 ;  /* 0x0000000400027213 */ /* 0x002fe40000000000 */
[----:B------:R-:W-:Y:S01]  /*154b0*/  IADD3 R4, R0, 0x31, RZ ;  /* 0x0000003100047810 */ /* 0x000fe20007ffe0ff */
[----:B------:R-:W-:Y:S03]  /*154c0*/  I2F R23, R6 ;  /* 0x0000000600177306 */ /* 0x000fe60000201400 */
[----:B------:R-:W-:Y:S07]  /*154d0*/  IADD3 R14, R229, -R4, RZ ;  /* 0x80000004e50e7210 */ /* 0x000fee0007ffe0ff */
[----:B------:R1:W2:Y:S02]  /*154e0*/  I2F R20, R2 ;  /* 0x0000000200147306 */ /* 0x0002a40000201400 */
[----:B-1----:R-:W-:Y:S01]  /*154f0*/  IABS R2, R14 ;  /* 0x0000000e00027213 */ /* 0x002fe20000000000 */
[----:B------:R-:W-:Y:S07]  /*15500*/  FFMA.FTZ R14, R133, -UR23, R191 ;  /* 0x80000017850e7c23 */ /* 0x000fee00080100bf */
[----:B------:R1:W3:Y:S01]  /*15510*/  I2F R21, R2 ;  /* 0x0000000200157306 */ /* 0x0002e20000201400 */
[----:B------:R-:W-:Y:S01]  /*15520*/  FSEL R16, R14, -INF , !P0 ;  /* 0xff8000000e107808 */ /* 0x000fe20004000000 */
[----:B------:R-:W-:Y:S01]  /*15530*/  FFMA.FTZ R14, R32, -UR23, R189 ;  /* 0x80000017200e7c23 */ /* 0x000fe200080100bd */
[C---:B------:R-:W-:Y:S04]  /*15540*/  ISETP.GE.AND P0, PT, R11.reuse, R231, PT ;  /* 0x000000e70b00720c */ /* 0x040fe80003f06270 */
[----:B------:R-:W-:Y:S02]  /*15550*/  ISETP.GE.OR P0, PT, R11, R233, !P0 ;  /* 0x000000e90b00720c */ /* 0x000fe40004706670 */
[----:B------:R-:W-:Y:S01]  /*15560*/  FSEL R176, R14, -INF , !P1 ;  /* 0xff8000000eb07808 */ /* 0x000fe20004800000 */
[----:B------:R-:W-:Y:S01]  /*15570*/  FFMA.FTZ R14, R19, -UR23, R180 ;  /* 0x80000017130e7c23 */ /* 0x000fe200080100b4 */
[----:B------:R-:W-:Y:S02]  /*15580*/  FSEL R199, R7, -INF , !P0 ;  /* 0xff80000007c77808 */ /* 0x000fe40004000000 */
[C---:B------:R-:W-:Y:S02]  /*15590*/  ISETP.GE.AND P0, PT, R9.reuse, R231, PT ;  /* 0x000000e70900720c */ /* 0x040fe40003f06270 */
[C---:B------:R-:W-:Y:S02]  /*155a0*/  ISETP.GE.AND P1, PT, R10.reuse, R230, PT ;  /* 0x000000e60a00720c */ /* 0x040fe40003f26270 */
[----:B------:R-:W-:Y:S02]  /*155b0*/  ISETP.GE.OR P0, PT, R9, R233, !P0 ;  /* 0x000000e90900720c */ /* 0x000fe40004706670 */
[----:B------:R-:W-:Y:S01]  /*155c0*/  ISETP.GE.OR P1, PT, R10, R232, !P1 ;  /* 0x000000e80a00720c */ /* 0x000fe20004f26670 */
[----:B------:R-:W-:Y:S01]  /*155d0*/  FFMA.FTZ R10, R31, -UR23, R196 ;  /* 0x800000171f0a7c23 */ /* 0x000fe200080100c4 */
[----:B------:R-:W-:Y:S01]  /*155e0*/  FSEL R191, R14, -INF , !P0 ;  /* 0xff8000000ebf7808 */ /* 0x000fe20004000000 */
[----:B--2---:R-:W-:Y:S01]  /*155f0*/  FFMA.FTZ R14, R20, -UR23, R192 ;  /* 0x80000017140e7c23 */ /* 0x004fe200080100c0 */
[C---:B-1----:R-:W-:Y:S02]  /*15600*/  IADD3 R2, R0.reuse, 0x38, RZ ;  /* 0x0000003800027810 */ /* 0x042fe40007ffe0ff */
[----:B------:R-:W-:Y:S02]  /*15610*/  IADD3 R0, R0, 0x39, RZ ;  /* 0x0000003900007810 */ /* 0x000fe40007ffe0ff */
[----:B------:R-:W-:Y:S01]  /*15620*/  FSEL R175, R10, -INF , !P6 ;  /* 0xff8000000aaf7808 */ /* 0x000fe20007000000 */
[----:B------:R-:W-:Y:S01]  /*15630*/  IMAD.IADD R7, R229, 0x1, -R2 ;  /* 0x00000001e5077824 */ /* 0x000fe200078e0a02 */
[----:B------:R-:W-:Y:S01]  /*15640*/  ISETP.GE.AND P6, PT, R8, R231, PT ;  /* 0x000000e70800720c */ /* 0x000fe20003fc6270 */
[----:B------:R-:W-:Y:S01]  /*15650*/  FFMA.FTZ R10, R29, -UR23, R190 ;  /* 0x800000171d0a7c23 */ /* 0x000fe200080100be */
[C---:B------:R-:W-:Y:S02]  /*15660*/  ISETP.GE.AND P0, PT, R13.reuse, R230, PT ;  /* 0x000000e60d00720c */ /* 0x040fe40003f06270 */
[----:B------:R-:W-:Y:S02]  /*15670*/  IABS R6, R7 ;  /* 0x0000000700067213 */ /* 0x000fe40000000000 */
[----:B------:R-:W-:Y:S02]  /*15680*/  IADD3 R7, R228, -R11, RZ ;  /* 0x8000000be4077210 */ /* 0x000fe40007ffe0ff */
[----:B------:R1:W2:Y:S01]  /*15690*/  I2F R19, R6 ;  /* 0x0000000600137306 */ /* 0x0002a20000201400 */
[----:B------:R-:W-:Y:S02]  /*156a0*/  ISETP.GE.OR P6, PT, R8, R233, !P6 ;  /* 0x000000e90800720c */ /* 0x000fe400077c6670 */
[----:B------:R-:W-:Y:S01]  /*156b0*/  ISETP.GE.OR P0, PT, R13, R232, !P0 ;  /* 0x000000e80d00720c */ /* 0x000fe20004706670 */
[----:B------:R-:W-:Y:S01]  /*156c0*/  FFMA.FTZ R13, R27, -UR23, R169 ;  /* 0x800000171b0d7c23 */ /* 0x000fe200080100a9 */
[----:B------:R-:W-:Y:S01]  /*156d0*/  FSEL R189, R15, -INF , !P6 ;  /* 0xff8000000fbd7808 */ /* 0x000fe20007000000 */
[----:B---3--:R-:W-:Y:S01]  /*156e0*/  FFMA.FTZ R15, R21, -UR23, R170 ;  /* 0x80000017150f7c23 */ /* 0x008fe200080100aa */
[C---:B------:R-:W-:Y:S02]  /*156f0*/  ISETP.GE.AND P6, PT, R5.reuse, R231, PT ;  /* 0x000000e70500720c */ /* 0x040fe40003fc6270 */
[----:B------:R-:W-:Y:S02]  /*15700*/  FSEL R174, R10, -INF , !P1 ;  /* 0xff8000000aae7808 */ /* 0x000fe40004800000 */
[----:B------:R-:W-:Y:S02]  /*15710*/  ISETP.GE.OR P6, PT, R5, R233, !P6 ;  /* 0x000000e90500720c */ /* 0x000fe400077c6670 */
[----:B------:R-:W-:Y:S02]  /*15720*/  ISETP.GE.AND P1, PT, R4, R231, PT ;  /* 0x000000e70400720c */ /* 0x000fe40003f26270 */
[----:B------:R-:W-:Y:S02]  /*15730*/  FSEL R190, R13, -INF , !P6 ;  /* 0xff8000000dbe7808 */ /* 0x000fe40007000000 */
[----:B------:R-:W-:Y:S02]  /*15740*/  ISETP.GE.AND P6, PT, R12, R230, PT ;  /* 0x000000e60c00720c */ /* 0x000fe40003fc6270 */
[----:B------:R-:W-:Y:S02]  /*15750*/  IADD3 R10, R228, -R5, RZ ;  /* 0x80000005e40a7210 */ /* 0x000fe40007ffe0ff */
[----:B------:R-:W-:Y:S02]  /*15760*/  ISETP.GE.OR P6, PT, R12, R232, !P6 ;  /* 0x000000e80c00720c */ /* 0x000fe400077c6670 */
[----:B------:R-:W-:Y:S02]  /*15770*/  ISETP.GE.OR P1, PT, R4, R233, !P1 ;  /* 0x000000e90400720c */ /* 0x000fe40004f26670 */
[----:B-1----:R-:W-:Y:S02]  /*15780*/  IABS R6, R7 ;  /* 0x0000000700067213 */ /* 0x002fe40000000000 */
[----:B------:R-:W-:Y:S02]  /*15790*/  IADD3 R7, R229, -R0, RZ ;  /* 0x80000000e5077210 */ /* 0x000fe40007ffe0ff */
[----:B------:R1:W-:Y:S01]  /*157a0*/  I2F R22, R6 ;  /* 0x0000000600167306 */ /* 0x0003e20000201400 */
[----:B------:R-:W-:Y:S02]  /*157b0*/  FSEL R245, R15, -INF , !P1 ;  /* 0xff8000000ff57808 */ /* 0x000fe40004800000 */
[----:B------:R-:W-:Y:S02]  /*157c0*/  FSEL R177, R14, -INF , !P0 ;  /* 0xff8000000eb17808 */ /* 0x000fe40004000000 */
[C---:B------:R-:W-:Y:S02]  /*157d0*/  ISETP.GE.AND P0, PT, R11.reuse, R230, PT ;  /* 0x000000e60b00720c */ /* 0x040fe40003f06270 */
[C---:B------:R-:W-:Y:S02]  /*157e0*/  ISETP.GE.AND P1, PT, R2.reuse, R231, PT ;  /* 0x000000e70200720c */ /* 0x040fe40003f26270 */
[----:B------:R-:W-:Y:S01]  /*157f0*/  ISETP.GE.OR P0, PT, R11, R232, !P0 ;  /* 0x000000e80b00720c */ /* 0x000fe20004706670 */
[----:B--2---:R-:W-:Y:S01]  /*15800*/  FFMA.FTZ R11, R19, -UR23, R173 ;  /* 0x80000017130b7c23 */ /* 0x004fe200080100ad */
[----:B------:R-:W-:Y:S04]  /*15810*/  ISETP.GE.OR P1, PT, R2, R233, !P1 ;  /* 0x000000e90200720c */ /* 0x000fe80004f26670 */
[----:B------:R-:W-:Y:S02]  /*15820*/  FSEL R244, R11, -INF , !P1 ;  /* 0xff8000000bf47808 */ /* 0x000fe40004800000 */
[C---:B------:R-:W-:Y:S04]  /*15830*/  ISETP.GE.AND P1, PT, R8.reuse, R230, PT ;  /* 0x000000e60800720c */ /* 0x040fe80003f26270 */
[----:B------:R-:W-:Y:S02]  /*15840*/  ISETP.GE.OR P1, PT, R8, R232, !P1 ;  /* 0x000000e80800720c */ /* 0x000fe40004f26670 */
[----:B-1----:R-:W-:Y:S02]  /*15850*/  IABS R6, R7 ;  /* 0x0000000700067213 */ /* 0x002fe40000000000 */
[----:B------:R-:W-:Y:S02]  /*15860*/  IADD3 R7, R228, -R9, RZ ;  /* 0x80000009e4077210 */ /* 0x000fe40007ffe0ff */
[----:B------:R1:W2:Y:S02]  /*15870*/  I2F R20, R6 ;  /* 0x0000000600147306 */ /* 0x0002a40000201400 */
[----:B-1----:R-:W-:Y:S01]  /*15880*/  IABS R6, R7 ;  /* 0x0000000700067213 */ /* 0x002fe20000000000 */
[----:B--2---:R-:W-:Y:S01]  /*15890*/  FFMA.FTZ R11, R20, -UR23, R182 ;  /* 0x80000017140b7c23 */ /* 0x004fe200080100b6 */
[C---:B------:R-:W-:Y:S01]  /*158a0*/  IADD3 R7, R228.reuse, -R8, RZ ;  /* 0x80000008e4077210 */ /* 0x040fe20007ffe0ff */
[C---:B------:R-:W-:Y:S05]  /*158b0*/  IMAD.IADD R8, R228.reuse, 0x1, -R4 ;  /* 0x00000001e4087824 */ /* 0x040fea00078e0a04 */
[----:B------:R1:W2:Y:S02]  /*158c0*/  I2F R13, R6 ;  /* 0x00000006000d7306 */ /* 0x0002a40000201400 */
[----:B-1----:R-:W-:Y:S01]  /*158d0*/  IABS R6, R7 ;  /* 0x0000000700067213 */ /* 0x002fe20000000000 */
[----:B------:R-:W-:Y:S02]  /*158e0*/  FFMA.FTZ R7, R23, -UR23, R193 ;  /* 0x8000001717077c23 */ /* 0x000fe400080100c1 */
[----:B--2---:R-:W-:Y:S05]  /*158f0*/  FFMA.FTZ R13, R13, -UR23, R195 ;  /* 0x800000170d0d7c23 */ /* 0x004fea00080100c3 */
[----:B------:R1:W2:Y:S01]  /*15900*/  I2F R12, R6 ;  /* 0x00000006000c7306 */ /* 0x0002a20000201400 */
[----:B------:R-:W-:Y:S02]  /*15910*/  FSEL R188, R7, -INF , !P6 ;  /* 0xff80000007bc7808 */ /* 0x000fe40007000000 */
[C---:B------:R-:W-:Y:S04]  /*15920*/  ISETP.GE.AND P6, PT, R9.reuse, R230, PT ;  /* 0x000000e60900720c */ /* 0x040fe80003fc6270 */
[----:B------:R-:W-:Y:S02]  /*15930*/  ISETP.GE.OR P6, PT, R9, R232, !P6 ;  /* 0x000000e80900720c */ /* 0x000fe400077c6670 */
[----:B------:R-:W-:Y:S02]  /*15940*/  IADD3 R9, R228, -R2, RZ ;  /* 0x80000002e4097210 */ /* 0x000fe40007ffe0ff */
[----:B------:R-:W-:Y:S02]  /*15950*/  FSEL R179, R13, -INF , !P6 ;  /* 0xff8000000db37808 */ /* 0x000fe40007000000 */
[C---:B------:R-:W-:Y:S04]  /*15960*/  ISETP.GE.AND P6, PT, R4.reuse, R230, PT ;  /* 0x000000e60400720c */ /* 0x040fe80003fc6270 */
[----:B------:R-:W-:Y:S02]  /*15970*/  ISETP.GE.OR P6, PT, R4, R232, !P6 ;  /* 0x000000e80400720c */ /* 0x000fe400077c6670 */
[----:B-1----:R-:W-:Y:S01]  /*15980*/  FMNMX.FTZ R6, R28, R3, !PT ;  /* 0x000000031c067209 */ /* 0x002fe20007810000 */
[----:B--2---:R-:W-:Y:S03]  /*15990*/  FFMA.FTZ R14, R12, -UR23, R194 ;  /* 0x800000170c0e7c23 */ /* 0x004fe600080100c2 */
[----:B------:R-:W-:Y:S02]  /*159a0*/  FMNMX.FTZ R7, R26, R6, !PT ;  /* 0x000000061a077209 */ /* 0x000fe40007810000 */
[----:B------:R-:W-:Y:S01]  /*159b0*/  IABS R6, R10 ;  /* 0x0000000a00067213 */ /* 0x000fe20000000000 */
[----:B------:R-:W-:Y:S01]  /*159c0*/  FFMA.FTZ R10, R22, -UR23, R197 ;  /* 0x80000017160a7c23 */ /* 0x000fe200080100c5 */
[----:B------:R-:W-:Y:S01]  /*159d0*/  FMNMX.FTZ R7, R25, R7, !PT ;  /* 0x0000000719077209 */ /* 0x000fe20007810000 */
[----:B------:R-:W-:Y:S01]  /*159e0*/  LDSM.16.MT88.4 R20, [R202+0x18000] ;  /* 0x01800000ca14783b */ /* 0x000fe20000004200 */
[----:B------:R1:W-:Y:S01]  /*159f0*/  I2F R15, R6 ;  /* 0x00000006000f7306 */ /* 0x0003e20000201400 */
[----:B------:R-:W-:Y:S02]  /*15a00*/  FSEL R180, R14, -INF , !P1 ;  /* 0xff8000000eb47808 */ /* 0x000fe40004800000 */
[----:B------:R-:W-:Y:S02]  /*15a10*/  FMNMX.FTZ R7, R24, R7, !PT ;  /* 0x0000000718077209 */ /* 0x000fe40007810000 */
[----:B------:R-:W-:Y:S02]  /*15a20*/  FSEL R182, R10, -INF , !P0 ;  /* 0xff8000000ab67808 */ /* 0x000fe40004000000 */
[----:B------:R-:W-:Y:S02]  /*15a30*/  FMNMX.FTZ R7, R178, R7, !PT ;  /* 0x00000007b2077209 */ /* 0x000fe40007810000 */
[----:B------:R-:W-:Y:S02]  /*15a40*/  ISETP.GE.AND P0, PT, R0, R231, PT ;  /* 0x000000e70000720c */ /* 0x000fe40003f06270 */
[----:B------:R-:W-:Y:S02]  /*15a50*/  ISETP.GE.AND P1, PT, R2, R230, PT ;  /* 0x000000e60200720c */ /* 0x000fe40003f26270 */
[----:B------:R-:W-:Y:S02]  /*15a60*/  ISETP.GE.OR P0, PT, R0, R233, !P0 ;  /* 0x000000e90000720c */ /* 0x000fe40004706670 */
[----:B------:R-:W-:Y:S02]  /*15a70*/  ISETP.GE.OR P1, PT, R2, R232, !P1 ;  /* 0x000000e80200720c */ /* 0x000fe40004f26670 */
[----:B------:R-:W-:Y:S02]  /*15a80*/  FSEL R242, R11, -INF , !P0 ;  /* 0xff8000000bf27808 */ /* 0x000fe40004000000 */
[C---:B------:R-:W-:Y:S04]  /*15a90*/  ISETP.GE.AND P0, PT, R5.reuse, R230, PT ;  /* 0x000000e60500720c */ /* 0x040fe80003f06270 */
[----:B------:R-:W-:Y:S02]  /*15aa0*/  ISETP.GE.OR P0, PT, R5, R232, !P0 ;  /* 0x000000e80500720c */ /* 0x000fe40004706670 */
[----:B-1----:R-:W-:Y:S02]  /*15ab0*/  IABS R6, R8 ;  /* 0x0000000800067213 */ /* 0x002fe40000000000 */
        /* <DEDUP_REMOVED lines=16> */
[----:B------:R-:W-:Y:S02]  /*15bc0*/  IADD3 R9, R228, -R0, RZ ;  /* 0x80000000e4097210 */ /* 0x000fe40007ffe0ff */
[----:B------:R1:W-:Y:S01]  /*15bd0*/  I2F R10, R6 ;  /* 0x00000006000a7306 */ /* 0x0003e20000201400 */
[----:B------:R-:W-:Y:S02]  /*15be0*/  FMNMX.FTZ R133, R190, R8, !PT ;  /* 0x00000008be857209 */ /* 0x000fe40007810000 */
[----:B------:R-:W-:Y:S02]  /*15bf0*/  FMNMX.FTZ R7, R174, R7, !PT ;  /* 0x00000007ae077209 */ /* 0x000fe40007810000 */
[----:B------:R-:W-:Y:S04]  /*15c00*/  FMNMX.FTZ R133, R245, R133, !PT ;  /* 0x00000085f5857209 */ /* 0x000fe80007810000 */
[----:B------:R-:W-:Y:S04]  /*15c10*/  FMNMX.FTZ R133, R244, R133, !PT ;  /* 0x00000085f4857209 */ /* 0x000fe80007810000 */
[----:B------:R-:W-:Y:S02]  /*15c20*/  FMNMX.FTZ R133, R242, R133, !PT ;  /* 0x00000085f2857209 */ /* 0x000fe40007810000 */
[----:B-1----:R-:W-:Y:S04]  /*15c30*/  IABS R6, R9 ;  /* 0x0000000900067213 */ /* 0x002fe80000000000 */
[----:B------:R1:W2:Y:S02]  /*15c40*/  I2F R8, R6 ;  /* 0x0000000600087306 */ /* 0x0002a40000201400 */
[----:B-1----:R-:W-:Y:S01]  /*15c50*/  FMNMX.FTZ R6, R177, R7, !PT ;  /* 0x00000007b1067209 */ /* 0x002fe20007810000 */
[----:B--2---:R-:W-:Y:S01]  /*15c60*/  FFMA.FTZ R135, R8, -UR23, R135 ;  /* 0x8000001708877c23 */ /* 0x004fe20008010087 */
[----:B------:R-:W1:Y:S02]  /*15c70*/  SHFL.BFLY PT, R7, R133, 0x2, 0x1f ;  /* 0x0c401f0085077f89 */ /* 0x000e6400000e0000 */
[----:B------:R-:W-:Y:S04]  /*15c80*/  FMNMX.FTZ R6, R188, R6, !PT ;  /* 0x00000006bc067209 */ /* 0x000fe80007810000 */
[----:B------:R-:W-:Y:S01]  /*15c90*/  FMNMX.FTZ R4, R182, R6, !PT ;  /* 0x00000006b6047209 */ /* 0x000fe20007810000 */
[----:B------:R-:W-:Y:S02]  /*15ca0*/  FFMA.FTZ R6, R15, -UR23, R186 ;  /* 0x800000170f067c23 */ /* 0x000fe400080100ba */
[----:B------:R-:W-:Y:S01]  /*15cb0*/  LDSM.16.MT88.4 R12, [R201+0x18000] ;  /* 0x01800000c90c783b */ /* 0x000fe20000004200 */
[----:B------:R-:W-:Y:S02]  /*15cc0*/  FMNMX.FTZ R4, R179, R4, !PT ;  /* 0x00000004b3047209 */ /* 0x000fe40007810000 */
[----:B------:R-:W-:Y:S02]  /*15cd0*/  FSEL R186, R6, -INF , !P0 ;  /* 0xff80000006ba7808 */ /* 0x000fe40004000000 */
[----:B------:R-:W-:Y:S01]  /*15ce0*/  FMNMX.FTZ R2, R180, R4, !PT ;  /* 0x00000004b4027209 */ /* 0x000fe20007810000 */
[----:B------:R-:W-:Y:S01]  /*15cf0*/  FFMA.FTZ R4, R10, -UR23, R185 ;  /* 0x800000170a047c23 */ /* 0x000fe200080100b9 */
[----:B------:R-:W-:Y:S02]  /*15d00*/  FSEL R185, R5, -INF , !P6 ;  /* 0xff80000005b97808 */ /* 0x000fe40007000000 */
[----:B------:R-:W-:Y:S02]  /*15d10*/  ISETP.GE.AND P0, PT, R0, R230, PT ;  /* 0x000000e60000720c */ /* 0x000fe40003f06270 */
[----:B------:R-:W-:Y:S02]  /*15d20*/  FMNMX.FTZ R2, R186, R2, !PT ;  /* 0x00000002ba027209 */ /* 0x000fe40007810000 */
[----:B------:R-:W-:Y:S02]  /*15d30*/  ISETP.GE.OR P0, PT, R0, R232, !P0 ;  /* 0x000000e80000720c */ /* 0x000fe40004706670 */
[----:B------:R-:W-:Y:S02]  /*15d40*/  FSEL R243, R4, -INF , !P1 ;  /* 0xff80000004f37808 */ /* 0x000fe40004800000 */
[----:B------:R-:W-:Y:S02]  /*15d50*/  FMNMX.FTZ R0, R185, R2, !PT ;  /* 0x00000002b9007209 */ /* 0x000fe40007810000 */
[----:B------:R-:W-:Y:S02]  /*15d60*/  FSEL R135, R135, -INF , !P0 ;  /* 0xff80000087877808 */ /* 0x000fe40004000000 */
[----:B------:R-:W-:Y:S02]  /*15d70*/  FMNMX.FTZ R0, R243, R0, !PT ;  /* 0x00000000f3007209 */ /* 0x000fe40007810000 */
[----:B-1----:R-:W-:Y:S02]  /*15d80*/  FMNMX.FTZ R133, R133, R7, !PT ;  /* 0x0000000785857209 */ /* 0x002fe40007810000 */
        /* <DEDUP_REMOVED lines=9> */
[--C-:B------:R-:W-:Y:S04]  /*15e20*/  FFMA.FTZ R4, R28, c[0x0][0x23c], -R172.reuse ;  /* 0x00008f001c047a23 */ /* 0x100fe800000108ac */
[----:B------:R2:W-:Y:S01]  /*15e30*/  MUFU.EX2 R250, R4 ;  /* 0x0000000400fa7308 */ /* 0x0005e20000000800 */
[----:B-1----:R-:W-:Y:S01]  /*15e40*/  FMNMX.FTZ R132, R0, R2, !PT ;  /* 0x0000000200847209 */ /* 0x002fe20007810000 */
[--C-:B------:R-:W-:Y:S03]  /*15e50*/  FFMA.FTZ R0, R25, c[0x0][0x23c], -R172.reuse ;  /* 0x00008f0019007a23 */ /* 0x100fe600000108ac */
[C---:B------:R-:W-:Y:S05]  /*15e60*/  FSETP.NEU.FTZ.AND P0, PT, R132.reuse, -INF , PT ;  /* 0xff8000008400780b */ /* 0x040fea0003f1d000 */
[----:B------:R1:W-:Y:S01]  /*15e70*/  MUFU.EX2 R252, R0 ;  /* 0x0000000000fc7308 */ /* 0x0003e20000000800 */
[----:B------:R-:W-:Y:S02]  /*15e80*/  FMUL.FTZ R173, R132, c[0x0][0x23c] ;  /* 0x00008f0084ad7a20 */ /* 0x000fe40000410000 */
[--C-:B--2---:R-:W-:Y:S03]  /*15e90*/  FFMA.FTZ R4, R26, c[0x0][0x23c], -R172.reuse ;  /* 0x00008f001a047a23 */ /* 0x104fe600000108ac */
[----:B------:R-:W-:Y:S04]  /*15ea0*/  FSEL R173, R173, RZ, P0 ;  /* 0x000000ffadad7208 */ /* 0x000fe80000000000 */
[----:B------:R-:W2:Y:S01]  /*15eb0*/  MUFU.EX2 R196, R4 ;  /* 0x0000000400c47308 */ /* 0x000ea20000000800 */
[--C-:B------:R-:W-:Y:S09]  /*15ec0*/  FFMA.FTZ R2, R16, c[0x0][0x23c], -R173.reuse ;  /* 0x00008f0010027a23 */ /* 0x100ff200000108ad */
[----:B------:R3:W-:Y:S01]  /*15ed0*/  MUFU.EX2 R246, R2 ;  /* 0x0000000200f67308 */ /* 0x0007e20000000800 */
[----:B-1----:R-:W-:Y:S09]  /*15ee0*/  FFMA.FTZ R0, R24, c[0x0][0x23c], -R172 ;  /* 0x00008f0018007a23 */ /* 0x002ff200000108ac */
[----:B------:R1:W4:Y:S01]  /*15ef0*/  MUFU.EX2 R251, R0 ;  /* 0x0000000000fb7308 */ /* 0x0003220000000800 */
[----:B--2---:R-:W-:Y:S02]  /*15f00*/  F2FP.PACK_AB R168, R196, R250 ;  /* 0x000000fac4a8723e */ /* 0x004fe400000000ff */
[----:B---3--:R-:W-:Y:S02]  /*15f10*/  FSEL R2, R132, RZ, P0 ;  /* 0x000000ff84027208 */ /* 0x008fe40000000000 */
[----:B------:R-:W-:Y:S01]  /*15f20*/  PLOP3.LUT P0, PT, PT, PT, UP0, 0x80, 0x0 ;  /* 0x000000000000781c */ /* 0x000fe20003f0f008 */
[--C-:B-1----:R-:W-:Y:S01]  /*15f30*/  FFMA.FTZ R0, R30, c[0x0][0x23c], -R173.reuse ;  /* 0x00008f001e007a23 */ /* 0x102fe200000108ad */
[----:B----4-:R-:W-:Y:S01]  /*15f40*/  F2FP.PACK_AB R170, R251, R252 ;  /* 0x000000fcfbaa723e */ /* 0x010fe200000000ff */
[----:B------:R-:W1:Y:S02]  /*15f50*/  LDSM.16.MT88.4 R28, [R204+0x18000] ;  /* 0x01800000cc1c783b */ /* 0x000e640000004200 */
[----:B------:R2:W-:Y:S02]  /*15f60*/  MUFU.EX2 R249, R0 ;  /* 0x0000000000f97308 */ /* 0x0005e40000000800 */
[--C-:B--2---:R-:W-:Y:S08]  /*15f70*/  FFMA.FTZ R0, R18, c[0x0][0x23c], -R173.reuse ;  /* 0x00008f0012007a23 */ /* 0x104ff000000108ad */
[----:B------:R2:W3:Y:S02]  /*15f80*/  MUFU.EX2 R248, R0 ;  /* 0x0000000000f87308 */ /* 0x0004e40000000800 */
[----:B--2---:R-:W-:Y:S01]  /*15f90*/  FFMA.FTZ R0, R17, c[0x0][0x23c], -R173 ;  /* 0x00008f0011007a23 */ /* 0x004fe200000108ad */
[----:B---3--:R-:W-:Y:S07]  /*15fa0*/  F2FP.PACK_AB R169, R248, R249 ;  /* 0x000000f9f8a9723e */ /* 0x008fee00000000ff */
        /* <DEDUP_REMOVED lines=23> */
[C---:B------:R-:W-:Y:S02]  /*16120*/  FMUL.FTZ R40, R3.reuse, R40 ;  /* 0x0000002803287220 */ /* 0x040fe40000410000 */
[C---:B------:R-:W-:Y:S02]  /*16130*/  FMUL.FTZ R41, R3.reuse, R41 ;  /* 0x0000002903297220 */ /* 0x040fe40000410000 */
[C---:B--2---:R-:W-:Y:S02]  /*16140*/  FMUL.FTZ R6, R0.reuse, R138 ;  /* 0x0000008a00067220 */ /* 0x044fe40000410000 */
[C---:B------:R-:W-:Y:S02]  /*16150*/  FMUL.FTZ R7, R0.reuse, R139 ;  /* 0x0000008b00077220 */ /* 0x040fe40000410000 */
[----:B------:R-:W2:Y:S01]  /*16160*/  LDSM.16.MT88.4 R136, [R203+0x18000] ;  /* 0x01800000cb88783b */ /* 0x000ea20000004200 */
[C---:B------:R-:W-:Y:S02]  /*16170*/  FMUL.FTZ R10, R0.reuse, R142 ;  /* 0x0000008e000a7220 */ /* 0x040fe40000410000 */
[C---:B------:R-:W-:Y:S02]  /*16180*/  FMUL.FTZ R11, R0.reuse, R143 ;  /* 0x0000008f000b7220 */ /* 0x040fe40000410000 */
[C---:B------:R-:W-:Y:S03]  /*16190*/  HMMA.16816.F32 R4, R168.reuse, R12, R4 ;  /* 0x0000000ca804723c */ /* 0x040fe60000001804 */
[----:B------:R-:W4:Y:S02]  /*161a0*/  LDSM.16.MT88.4 R140, [R201+0x1a000] ;  /* 0x01a00000c98c783b */ /* 0x000f240000004200 */
        /* <DEDUP_REMOVED lines=10> */
[----:B------:R-:W5:Y:S01]  /*16250*/  LDSM.16.MT88.4 R144, [R202+0x1a000] ;  /* 0x01a00000ca90783b */ /* 0x000f620000004200 */
[C---:B------:R-:W-:Y:S01]  /*16260*/  FMUL.FTZ R34, R0.reuse, R166 ;  /* 0x000000a600227220 */ /* 0x040fe20000410000 */
[C---:B------:R-:W-:Y:S03]  /*16270*/  HMMA.16816.F32 R12, R168.reuse, R20, R12 ;  /* 0x00000014a80c723c */ /* 0x040fe6000000180c */
[C---:B------:R-:W-:Y:S02]  /*16280*/  FMUL.FTZ R35, R0.reuse, R167 ;  /* 0x000000a700237220 */ /* 0x040fe40000410000 */
[--C-:B---3--:R-:W-:Y:S01]  /*16290*/  FFMA.FTZ R2, R181, c[0x0][0x23c], -R172.reuse ;  /* 0x00008f00b5027a23 */ /* 0x108fe200000108ac */
[----:B------:R-:W-:Y:S01]  /*162a0*/  LDSM.16.MT88.4 R156, [R201+0x1a800] ;  /* 0x01a80000c99c783b */ /* 0x000fe20000004200 */
[C---:B------:R-:W-:Y:S01]  /*162b0*/  FMUL.FTZ R20, R3.reuse, R152 ;  /* 0x0000009803147220 */ /* 0x040fe20000410000 */
[C---:B------:R-:W-:Y:S01]  /*162c0*/  HMMA.16816.F32 R16, R168.reuse, R22, R16 ;  /* 0x00000016a810723c */ /* 0x040fe20000001810 */
[----:B------:R3:W2:Y:S03]  /*162d0*/  MUFU.EX2 R240, R2 ;  /* 0x0000000200f07308 */ /* 0x0006a60000000800 */
        /* <DEDUP_REMOVED lines=9> */
[C---:B-1----:R-:W-:Y:S03]  /*16370*/  HMMA.16816.F32 R20, R168.reuse, R28, R20 ;  /* 0x0000001ca814723c */ /* 0x042fe60000001814 */
        /* <DEDUP_REMOVED lines=9> */
[--C-:B---3--:R-:W-:Y:S02]  /*16410*/  FFMA.FTZ R2, R183, c[0x0][0x23c], -R172.reuse ;  /* 0x00008f00b7027a23 */ /* 0x108fe400000108ac */
        /* <DEDUP_REMOVED lines=47> */
[----:B------:R-:W-:Y:S02]  /*16710*/  FMUL.FTZ R75, R0, R75 ;  /* 0x0000004b004b7220 */ /* 0x000fe40000410000 */
[C---:B------:R-:W-:Y:S02]  /*16720*/  FMUL.FTZ R76, R3.reuse, R76 ;  /* 0x0000004c034c7220 */ /* 0x040fe40000410000 */
        /* <DEDUP_REMOVED lines=13> */
[----:B------:R-:W-:Y:S03]  /*16800*/  FMUL.FTZ R85, R3, R85 ;  /* 0x0000005503557220 */ /* 0x000fe60000410000 */
[C---:B------:R-:W-:Y:S01]  /*16810*/  HMMA.16816.F32 R80, R168.reuse, R138, R80 ;  /* 0x0000008aa850723c */ /* 0x040fe20000001850 */
[----:B------:R-:W2:Y:S02]  /*16820*/  LDSM.16.MT88.4 R136, [R201+0x1e000] ;  /* 0x01e00000c988783b */ /* 0x000ea40000004200 */
[C---:B------:R-:W-:Y:S02]  /*16830*/  FMUL.FTZ R86, R0.reuse, R86 ;  /* 0x0000005600567220 */ /* 0x040fe40000410000 */
[C---:B------:R-:W-:Y:S02]  /*16840*/  FMUL.FTZ R87, R0.reuse, R87 ;  /* 0x0000005700577220 */ /* 0x040fe40000410000 */
[--C-:B----4-:R-:W-:Y:S02]  /*16850*/  FFMA.FTZ R2, R175, c[0x0][0x23c], -R173.reuse ;  /* 0x00008f00af027a23 */ /* 0x110fe400000108ad */
[C---:B------:R-:W-:Y:S02]  /*16860*/  FMUL.FTZ R88, R3.reuse, R88 ;  /* 0x0000005803587220 */ /* 0x040fe40000410000 */
[----:B------:R4:W5:Y:S01]  /*16870*/  MUFU.EX2 R236, R2 ;  /* 0x0000000200ec7308 */ /* 0x0009620000000800 */
        /* <DEDUP_REMOVED lines=9> */
[----:B------:R-:W-:Y:S02]  /*16910*/  FMUL.FTZ R95, R0, R95 ;  /* 0x0000005f005f7220 */ /* 0x000fe40000410000 */
[C---:B------:R-:W-:Y:S02]  /*16920*/  FMUL.FTZ R96, R3.reuse, R96 ;  /* 0x0000006003607220 */ /* 0x040fe40000410000 */
        /* <DEDUP_REMOVED lines=54> */
[----:B------:R-:W-:Y:S02]  /*16c90*/  F2FP.PACK_AB R136, R240, R241 ;  /* 0x000000f1f088723e */ /* 0x000fe400000000ff */
[----:B-----5:R-:W-:Y:S03]  /*16ca0*/  F2FP.PACK_AB R137, R236, R237 ;  /* 0x000000edec89723e */ /* 0x020fe600000000ff */
[----:B------:R-:W-:Y:S03]  /*16cb0*/  HMMA.16816.F32 R128, R168, R138, R128 ;  /* 0x0000008aa880723c */ /* 0x000fe60000001880 */
[--C-:B-1----:R-:W-:Y:S01]  /*16cc0*/  FFMA.FTZ R2, R199, c[0x0][0x23c], -R172.reuse ;  /* 0x00008f00c7027a23 */ /* 0x102fe200000108ac */
[----:B------:R-:W-:Y:S03]  /*16cd0*/  MOV R199, R196 ;  /* 0x000000c400c77202 */ /* 0x000fe60000000f00 */
        /* <DEDUP_REMOVED lines=48> */
[--C-:B---3--:R-:W-:Y:S02]  /*16fe0*/  FFMA.FTZ R2, R180, c[0x0][0x23c], -R173.reuse ;  /* 0x00008f00b4027a23 */ /* 0x108fe400000108ad */
[----:B------:R-:W-:Y:S02]  /*16ff0*/  LDSM.16.MT88.4 R180, [R204+0x1b800] ;  /* 0x01b80000ccb4783b */ /* 0x000fe40000004200 */
[C---:B------:R-:W-:Y:S01]  /*17000*/  HMMA.16816.F32 R96, R136.reuse, R142, R96 ;  /* 0x0000008e8860723c */ /* 0x040fe20000001860 */
[----:B------:R2:W3:Y:S05]  /*17010*/  MUFU.EX2 R191, R2 ;  /* 0x0000000200bf7308 */ /* 0x0004ea0000000800 */
[----:B------:R-:W3:Y:S02]  /*17020*/  LDSM.16.MT88.4 R140, [R203+0x1e800] ;  /* 0x01e80000cb8c783b */ /* 0x000ee40000004200 */
[C---:B-1----:R-:W-:Y:S08]  /*17030*/  HMMA.16816.F32 R100, R136.reuse, R148, R100 ;  /* 0x000000948864723c */ /* 0x042ff00000001864 */
[C---:B------:R-:W-:Y:S01]  /*17040*/  HMMA.16816.F32 R104, R136.reuse, R150, R104 ;  /* 0x000000968868723c */ /* 0x040fe20000001868 */
[----:B------:R-:W1:Y:S07]  /*17050*/  LDSM.16.MT88.4 R148, [R201+0x19000] ;  /* 0x01900000c994783b */ /* 0x000e6e0000004200 */
[C---:B----4-:R-:W-:Y:S04]  /*17060*/  HMMA.16816.F32 R108, R136.reuse, R144, R108 ;  /* 0x00000090886c723c */ /* 0x050fe8000000186c */
[--C-:B--2---:R-:W-:Y:S04]  /*17070*/  FFMA.FTZ R2, R190, c[0x0][0x23c], -R172.reuse ;  /* 0x00008f00be027a23 */ /* 0x104fe800000108ac */
[C---:B------:R-:W-:Y:S01]  /*17080*/  HMMA.16816.F32 R112, R136.reuse, R146, R112 ;  /* 0x000000928870723c */ /* 0x040fe20000001870 */
[----:B------:R-:W2:Y:S01]  /*17090*/  LDSM.16.MT88.4 R144, [R204+0x19000] ;  /* 0x01900000cc90783b */ /* 0x000ea20000004200 */
[----:B------:R4:W-:Y:S06]  /*170a0*/  MUFU.EX2 R190, R2 ;  /* 0x0000000200be7308 */ /* 0x0009ec0000000800 */
[C---:B------:R-:W-:Y:S08]  /*170b0*/  HMMA.16816.F32 R116, R136.reuse, R152, R116 ;  /* 0x000000988874723c */ /* 0x040ff00000001874 */
[C---:B------:R-:W-:Y:S01]  /*170c0*/  HMMA.16816.F32 R120, R136.reuse, R154, R120 ;  /* 0x0000009a8878723c */ /* 0x040fe20000001878 */
[----:B------:R-:W2:Y:S07]  /*170d0*/  LDSM.16.MT88.4 R152, [R203+0x19000] ;  /* 0x01900000cb98783b */ /* 0x000eae0000004200 */
[C---:B---3--:R-:W-:Y:S04]  /*170e0*/  HMMA.16816.F32 R124, R136.reuse, R140, R124 ;  /* 0x0000008c887c723c */ /* 0x048fe8000000187c */
[--C-:B----4-:R-:W-:Y:S02]  /*170f0*/  FFMA.FTZ R2, R245, c[0x0][0x23c], -R172.reuse ;  /* 0x00008f00f5027a23 */ /* 0x110fe400000108ac */
[----:B------:R-:W3:Y:S02]  /*17100*/  LDL.LU R245, [R1+0x30] ;  /* 0x0000300001f57983 */ /* 0x000ee40000300800 */
[----:B------:R-:W-:Y:S01]  /*17110*/  HMMA.16816.F32 R128, R136, R142, R128 ;  /* 0x0000008e8880723c */ /* 0x000fe20000001880 */
[----:B------:R4:W2:Y:S01]  /*17120*/  MUFU.EX2 R189, R2 ;  /* 0x0000000200bd7308 */ /* 0x0008a20000000800 */
[----:B------:R-:W2:Y:S05]  /*17130*/  LDSM.16.MT88.4 R140, [R201+0x1b000] ;  /* 0x01b00000c98c783b */ /* 0x000eaa0000004200 */
[----:B-----5:R-:W-:Y:S02]  /*17140*/  F2FP.PACK_AB R136, R197, R198 ;  /* 0x000000c6c588723e */ /* 0x020fe400000000ff */
[----:B------:R-:W-:Y:S03]  /*17150*/  F2FP.PACK_AB R138, R195, R196 ;  /* 0x000000c4c38a723e */ /* 0x000fe600000000ff */
[----:B------:R-:W-:Y:S02]  /*17160*/  F2FP.PACK_AB R137, R193, R194 ;  /* 0x000000c2c189723e */ /* 0x000fe400000000ff */
[----:B------:R-:W-:Y:S07]  /*17170*/  F2FP.PACK_AB R139, R191, R192 ;  /* 0x000000c0bf8b723e */ /* 0x000fee00000000ff */
[C---:B-1----:R-:W-:Y:S03]  /*17180*/  HMMA.16816.F32 R4, R136.reuse, R148, R4 ;  /* 0x000000948804723c */ /* 0x042fe60000001804 */
[--C-:B----4-:R-:W-:Y:S01]  /*17190*/  FFMA.FTZ R2, R244, c[0x0][0x23c], -R172.reuse ;  /* 0x00008f00f4027a23 */ /* 0x110fe200000108ac */
[----:B--2---:R-:W-:Y:S01]  /*171a0*/  F2FP.PACK_AB R168, R189, R190 ;  /* 0x000000bebda8723e */ /* 0x004fe200000000ff */
[----:B------:R-:W2:Y:S01]  /*171b0*/  LDL.LU R244, [R1+0x24] ;  /* 0x0000240001f47983 */ /* 0x000ea20000300800 */
[----:B------:R-:W-:Y:S02]  /*171c0*/  FFMA.FTZ R172, R242, c[0x0][0x23c], -R172 ;  /* 0x00008f00f2ac7a23 */ /* 0x000fe400000108ac */
[C---:B------:R-:W-:Y:S01]  /*171d0*/  HMMA.16816.F32 R8, R136.reuse, R150, R8 ;  /* 0x000000968808723c */ /* 0x040fe20000001808 */
[----:B------:R1:W-:Y:S01]  /*171e0*/  MUFU.EX2 R188, R2 ;  /* 0x0000000200bc7308 */ /* 0x0003e20000000800 */
[----:B------:R-:W4:Y:S06]  /*171f0*/  LDSM.16.MT88.4 R148, [R202+0x1b000] ;  /* 0x01b00000ca94783b */ /* 0x000f2c0000004200 */
[C---:B------:R-:W-:Y:S03]  /*17200*/  HMMA.16816.F32 R12, R136.reuse, R156, R12 ;  /* 0x0000009c880c723c */ /* 0x040fe6000000180c */
[----:B------:R-:W5:Y:S05]  /*17210*/  MUFU.EX2 R187, R172 ;  /* 0x000000ac00bb7308 */ /* 0x000f6a0000000800 */
[C---:B------:R-:W-:Y:S01]  /*17220*/  HMMA.16816.F32 R16, R136.reuse, R158, R16 ;  /* 0x0000009e8810723c */ /* 0x040fe20000001810 */
[----:B------:R-:W4:Y:S07]  /*17230*/  LDSM.16.MT88.4 R156, [R204+0x1b000] ;  /* 0x01b00000cc9c783b */ /* 0x000f2e0000004200 */
[C---:B------:R-:W-:Y:S04]  /*17240*/  HMMA.16816.F32 R20, R136.reuse, R144, R20 ;  /* 0x000000908814723c */ /* 0x040fe80000001814 */
[--C-:B-1----:R-:W-:Y:S04]  /*17250*/  FFMA.FTZ R2, R186, c[0x0][0x23c], -R173.reuse ;  /* 0x00008f00ba027a23 */ /* 0x102fe800000108ad */
[C---:B------:R-:W-:Y:S01]  /*17260*/  HMMA.16816.F32 R24, R136.reuse, R146, R24 ;  /* 0x000000928818723c */ /* 0x040fe20000001818 */
[----:B------:R-:W1:Y:S01]  /*17270*/  LDSM.16.MT88.4 R144, [R203+0x1b000] ;  /* 0x01b00000cb90783b */ /* 0x000e620000004200 */
[----:B------:R4:W-:Y:S02]  /*17280*/  MUFU.EX2 R186, R2 ;  /* 0x0000000200ba7308 */ /* 0x0009e40000000800 */
[----:B-----5:R-:W-:Y:S04]  /*17290*/  F2FP.PACK_AB R170, R187, R188 ;  /* 0x000000bcbbaa723e */ /* 0x020fe800000000ff */
[C---:B------:R-:W-:Y:S08]  /*172a0*/  HMMA.16816.F32 R28, R136.reuse, R152, R28 ;  /* 0x00000098881c723c */ /* 0x040ff0000000181c */
[C---:B------:R-:W-:Y:S01]  /*172b0*/  HMMA.16816.F32 R32, R136.reuse, R154, R32 ;  /* 0x0000009a8820723c */ /* 0x040fe20000001820 */
[----:B------:R-:W5:Y:S07]  /*172c0*/  LDSM.16.MT88.4 R152, [R202+0x1d000] ;  /* 0x01d00000ca98783b */ /* 0x000f6e0000004200 */
[C---:B------:R-:W-:Y:S04]  /*172d0*/  HMMA.16816.F32 R36, R136.reuse, R140, R36 ;  /* 0x0000008c8824723c */ /* 0x040fe80000001824 */
[--C-:B----4-:R-:W-:Y:S04]  /*172e0*/  FFMA.FTZ R2, R185, c[0x0][0x23c], -R173.reuse ;  /* 0x00008f00b9027a23 */ /* 0x110fe800000108ad */
[C---:B------:R-:W-:Y:S01]  /*172f0*/  HMMA.16816.F32 R40, R136.reuse, R142, R40 ;  /* 0x0000008e8828723c */ /* 0x040fe20000001828 */
[----:B------:R-:W4:Y:S01]  /*17300*/  LDSM.16.MT88.4 R140, [R204+0x1d000] ;  /* 0x01d00000cc8c783b */ /* 0x000f220000004200 */
[----:B------:R1:W1:Y:S06]  /*17310*/  MUFU.EX2 R185, R2 ;  /* 0x0000000200b97308 */ /* 0x00026c0000000800 */
[C---:B------:R-:W-:Y:S08]  /*17320*/  HMMA.16816.F32 R44, R136.reuse, R148, R44 ;  /* 0x00000094882c723c */ /* 0x040ff0000000182c */
[C---:B------:R-:W-:Y:S01]  /*17330*/  HMMA.16816.F32 R48, R136.reuse, R150, R48 ;  /* 0x000000968830723c */ /* 0x040fe20000001830 */
[----:B------:R-:W4:Y:S07]  /*17340*/  LDSM.16.MT88.4 R148, [R203+0x1d000] ;  /* 0x01d00000cb94783b */ /* 0x000f2e0000004200 */
[C---:B------:R-:W-:Y:S04]  /*17350*/  HMMA.16816.F32 R52, R136.reuse, R156, R52 ;  /* 0x0000009c8834723c */ /* 0x040fe80000001834 */
[--C-:B-1----:R-:W-:Y:S01]  /*17360*/  FFMA.FTZ R2, R243, c[0x0][0x23c], -R173.reuse ;  /* 0x00008f00f3027a23 */ /* 0x102fe200000108ad */
[----:B------:R-:W-:Y:S01]  /*17370*/  F2FP.PACK_AB R169, R185, R186 ;  /* 0x000000bab9a9723e */ /* 0x000fe200000000ff */
[----:B------:R-:W-:Y:S02]  /*17380*/  FFMA.FTZ R173, R135, c[0x0][0x23c], -R173 ;  /* 0x00008f0087ad7a23 */ /* 0x000fe400000108ad */
[C---:B------:R-:W-:Y:S01]  /*17390*/  HMMA.16816.F32 R56, R136.reuse, R158, R56 ;  /* 0x0000009e8838723c */ /* 0x040fe20000001838 */
[----:B------:R-:W-:Y:S01]  /*173a0*/  LDSM.16.MT88.4 R156, [R202+0x19800] ;  /* 0x01980000ca9c783b */ /* 0x000fe20000004200 */
[----:B------:R1:W-:Y:S06]  /*173b0*/  MUFU.EX2 R134, R173 ;  /* 0x000000ad00867308 */ /* 0x0003ec0000000800 */
[C---:B------:R-:W-:Y:S04]  /*173c0*/  HMMA.16816.F32 R60, R136.reuse, R144, R60 ;  /* 0x00000090883c723c */ /* 0x040fe8000000183c */
[----:B------:R-:W4:Y:S04]  /*173d0*/  MUFU.EX2 R184, R2 ;  /* 0x0000000200b87308 */ /* 0x000f280000000800 */
[C---:B------:R-:W-:Y:S01]  /*173e0*/  HMMA.16816.F32 R64, R136.reuse, R146, R64 ;  /* 0x000000928840723c */ /* 0x040fe20000001840 */
[----:B------:R-:W5:Y:S07]  /*173f0*/  LDSM.16.MT88.4 R144, [R201+0x1f000] ;  /* 0x01f00000c990783b */ /* 0x000f6e0000004200 */
[C---:B------:R-:W-:Y:S01]  /*17400*/  HMMA.16816.F32 R68, R136.reuse, R160, R68 ;  /* 0x000000a08844723c */ /* 0x040fe20000001844 */
[----:B-1----:R-:W-:Y:S07]  /*17410*/  LDSM.16.MT88.4 R172, [R201+0x1b800] ;  /* 0x01b80000c9ac783b */ /* 0x002fee0000004200 */
[C---:B------:R-:W-:Y:S01]  /*17420*/  HMMA.16816.F32 R72, R136.reuse, R162, R72 ;  /* 0x000000a28848723c */ /* 0x040fe20000001848 */
[----:B------:R-:W-:Y:S03]  /*17430*/  LDSM.16.MT88.4 R160, [R204+0x19800] ;  /* 0x01980000cca0783b */ /* 0x000fe60000004200 */
[----:B----4-:R-:W-:Y:S04]  /*17440*/  F2FP.PACK_AB R171, R134, R184 ;  /* 0x000000b886ab723e */ /* 0x010fe800000000ff */
[C---:B-----5:R-:W-:Y:S08]  /*17450*/  HMMA.16816.F32 R76, R136.reuse, R152, R76 ;  /* 0x00000098884c723c */ /* 0x060ff0000000184c */
[C---:B------:R-:W-:Y:S01]  /*17460*/  HMMA.16816.F32 R80, R136.reuse, R154, R80 ;  /* 0x0000009a8850723c */ /* 0x040fe20000001850 */
[----:B------:R-:W1:Y:S07]  /*17470*/  LDSM.16.MT88.4 R152, [R202+0x1f000] ;  /* 0x01f00000ca98783b */ /* 0x000e6e0000004200 */
        /* <DEDUP_REMOVED lines=8> */
[----:B------:R-:W5:Y:S07]  /*17500*/  LDSM.16.MT88.4 R144, [R201+0x19800] ;  /* 0x01980000c990783b */ /* 0x000f6e0000004200 */
[C---:B-1----:R-:W-:Y:S08]  /*17510*/  HMMA.16816.F32 R108, R136.reuse, R152, R108 ;  /* 0x00000098886c723c */ /* 0x042ff0000000186c */
[C---:B------:R-:W-:Y:S08]  /*17520*/  HMMA.16816.F32 R112, R136.reuse, R154, R112 ;  /* 0x0000009a8870723c */ /* 0x040ff00000001870 */
[C---:B----4-:R-:W-:Y:S08]  /*17530*/  HMMA.16816.F32 R116, R136.reuse, R140, R116 ;  /* 0x0000008c8874723c */ /* 0x050ff00000001874 */
[C---:B------:R-:W-:Y:S08]  /*17540*/  HMMA.16816.F32 R120, R136.reuse, R142, R120 ;  /* 0x0000008e8878723c */ /* 0x040ff00000001878 */
[C---:B-----5:R-:W-:Y:S08]  /*17550*/  HMMA.16816.F32 R124, R136.reuse, R148, R124 ;  /* 0x00000094887c723c */ /* 0x060ff0000000187c */
[----:B------:R-:W-:Y:S08]  /*17560*/  HMMA.16816.F32 R128, R136, R150, R128 ;  /* 0x000000968880723c */ /* 0x000ff00000001880 */
[C---:B------:R-:W-:Y:S01]  /*17570*/  HMMA.16816.F32 R136, R168.reuse, R144, R4 ;  /* 0x00000090a888723c */ /* 0x040fe20000001804 */
        /* <DEDUP_REMOVED lines=53> */
[----:B------:R-:W-:Y:S01]  /*178d0*/  FADD.FTZ R0, R134, R0 ;  /* 0x0000000086007221 */ /* 0x000fe20000010000 */
[----:B------:R-:W-:Y:S01]  /*178e0*/  MOV R134, R132 ;  /* 0x0000008400867202 */ /* 0x000fe20000000f00 */
[----:B------:R-:W-:Y:S02]  /*178f0*/  FADD.FTZ R2, R195, R2 ;  /* 0x00000002c3027221 */ /* 0x000fe40000010000 */
[C---:B-----5:R-:W-:Y:S04]  /*17900*/  HMMA.16816.F32 R76, R168.reuse, R12, R76 ;  /* 0x0000000ca84c723c */ /* 0x060fe8000000184c */
[----:B------:R-:W-:Y:S04]  /*17910*/  FADD.FTZ R2, R190, R2 ;  /* 0x00000002be027221 */ /* 0x000fe80000010000 */
[C---:B------:R-:W-:Y:S04]  /*17920*/  HMMA.16816.F32 R80, R168.reuse, R14, R80 ;  /* 0x0000000ea850723c */ /* 0x040fe80000001850 */
[----:B------:R-:W-:Y:S04]  /*17930*/  FADD.FTZ R2, R189, R2 ;  /* 0x00000002bd027221 */ /* 0x000fe80000010000 */
[C---:B---3--:R-:W-:Y:S04]  /*17940*/  HMMA.16816.F32 R84, R168.reuse, R16, R84 ;  /* 0x00000010a854723c */ /* 0x048fe80000001854 */
        /* <DEDUP_REMOVED lines=14> */
[----:B------:R-:W-:Y:S01]  /*17a30*/  HMMA.16816.F32 R128, R168, R10, R128 ;  /* 0x0000000aa880723c */ /* 0x000fe20000001880 */
[----:B---3--:R-:W-:-:S07]  /*17a40*/  @P0 BRA `(.L_x_2008) ;  /* 0xffffb9e000000947 */ /* 0x008fce000383ffff */
.L_x_2007:
        /* <DEDUP_REMOVED lines=408> */
.L_x_2012:
[----:B---34-:R-:W-:Y:S05]  /*193d0*/  BSYNC B0 ;  /* 0x0000000000007941 */ /* 0x018fea0003800000 */
.L_x_2011:
        /* <DEDUP_REMOVED lines=40> */
.L_x_2014:
[----:B----4-:R-:W-:Y:S05]  /*19660*/  BSYNC B0 ;  /* 0x0000000000007941 */ /* 0x010fea0003800000 */
.L_x_2013:
        /* <DEDUP_REMOVED lines=22> */
.L_x_2016:
[----:B------:R-:W-:Y:S05]  /*197d0*/  BSYNC B0 ;  /* 0x0000000000007941 */ /* 0x000fea0003800000 */
.L_x_2015:
        /* <DEDUP_REMOVED lines=22> */
.L_x_2018:
[----:B------:R-:W-:Y:S05]  /*19940*/  BSYNC B0 ;  /* 0x0000000000007941 */ /* 0x000fea0003800000 */
.L_x_2017:
        /* <DEDUP_REMOVED lines=23> */
.L_x_2019:
        /* <DEDUP_REMOVED lines=12> */
.L_x_2065:


//--------------------- .nv.shared._ZN5flash16flash_fwd_kernelI23Flash_fwd_kernel_traitsILi256ELi64ELi64ELi4ELb0ELb0EN7cutlass6half_tE19Flash_kernel_traitsILi256ELi64ELi64ELi4ES3_EELb0ELb0ELb0ELb0ELb0ELb1ELb0ELb0EEEvNS_16Flash_fwd_paramsE --------------------------
	.section	.nv.shared._ZN5flash16flash_fwd_kernelI23Flash_fwd_kernel_traitsILi256ELi64ELi64ELi4ELb0ELb0EN7cutlass6half_tE19Flash_kernel_traitsILi256ELi64ELi64ELi4ES3_EELb0ELb0ELb0ELb0ELb0ELb1ELb0ELb0EEEvNS_16Flash_fwd_paramsE,"aw",@nobits
	.sectionflags	@""
	.align	16


//--------------------- .nv.global                --------------------------
	.section	.nv.global,"aw",@nobits
.nv.global:
	.type		_ZN66_INTERNAL_a1905241_30_flash_fwd_hdim256_fp16_sm80_cu_0106449f_28974cute1_E,@object
	.size		_ZN66_INTERNAL_a1905241_30_flash_fwd_hdim256_fp16_sm80_cu_0106449f_28974cute1_E,(_ZN66_INTERNAL_a1905241_30_flash_fwd_hdim256_fp16_sm80_cu_0106449f_28974cuda3std3__45__cpo6cbeginE - _ZN66_INTERNAL_a1905241_30_flash_fwd_hdim256_fp16_sm80_cu_0106449f_28974cute1_E)
_ZN66_INTERNAL_a1905241_30_flash_fwd_hdim256_fp16_sm80_cu_0106449f_28974cute1_E:
	.zero		1
	.type		_ZN66_INTERNAL_a1905241_30_flash_fwd_hdim256_fp16_sm80_cu_0106449f_28974cuda3std3__45__cpo6cbeginE,@object
	.size		_ZN66_INTERNAL_a1905241_30_flash_fwd_hdim256_fp16_sm80_cu_0106449f_28974cuda3std3__45__cpo6cbeginE,(_ZN66_INTERNAL_a1905241_30_flash_fwd_hdim256_fp16_sm80_cu_0106449f_28974cuda3std3__48in_placeE - _ZN66_INTERNAL_a1905241_30_flash_fwd_hdim256_fp16_sm80_cu_0106449f_28974cuda3std3__45__cpo6cbeginE)
_ZN66_INTERNAL_a1905241_30_flash_fwd_hdim256_fp16_sm80_cu_0106449f_28974cuda3std3__45__cpo6cbeginE:
	.zero		1
	.type		_ZN66_INTERNAL_a1905241_30_flash_fwd_hdim256_fp16_sm80_cu_0106449f_28974cuda3std3__48in_placeE,@object
	.size		_ZN66_INTERNAL_a1905241_30_flash_fwd_hdim256_fp16_sm80_cu_0106449f_28974cuda3std3__48in_placeE,(_ZN66_INTERNAL_a1905241_30_flash_fwd_hdim256_fp16_sm80_cu_0106449f_28974cuda3std6ranges3__45__cpo9iter_moveE - _ZN66_INTERNAL_a1905241_30_flash_fwd_hdim256_fp16_sm80_cu_0106449f_28974cuda3std3__48in_placeE)
_ZN66_INTERNAL_a1905241_30_flash_fwd_hdim256_fp16_sm80_cu_0106449f_28974cuda3std3__48in_placeE:
	.zero		1
	.type		_ZN66_INTERNAL_a1905241_30_flash_fwd_hdim256_fp16_sm80_cu_0106449f_28974cuda3std6ranges3__45__cpo9iter_moveE,@object
	.size		_ZN66_INTERNAL_a1905241_30_flash_fwd_hdim256_fp16_sm80_cu_0106449f_28974cuda3std6ranges3__45__cpo9iter_moveE,(_ZN66_INTERNAL_a1905241_30_flash_fwd_hdim256_fp16_sm80_cu_0106449f_28974cuda3std3__45__cpo5beginE - _ZN66_INTERNAL_a1905241_30_flash_fwd_hdim256_fp16_sm80_cu_0106449f_28974cuda3std6ranges3__45__cpo9iter_moveE)
_ZN66_INTERNAL_a1905241_30_flash_fwd_hdim256_fp16_sm80_cu_0106449f_28974cuda3std6ranges3__45__cpo9iter_moveE:
	.zero		1
	.type		_ZN66_INTERNAL_a1905241_30_flash_fwd_hdim256_fp16_sm80_cu_0106449f_28974cuda3std3__45__cpo5beginE,@object
	.size		_ZN66_INTERNAL_a1905241_30_flash_fwd_hdim256_fp16_sm80_cu_0106449f_28974cuda3std3__45__cpo5beginE,(_ZN66_INTERNAL_a1905241_30_flash_fwd_hdim256_fp16_sm80_cu_0106449f_28974cuda3std3__468_GLOBAL__N__a1905241_30_flash_fwd_hdim256_fp16_sm80_cu_0106449f_28976ignoreE - _ZN66_INTERNAL_a1905241_30_flash_fwd_hdim256_fp16_sm80_cu_0106449f_28974cuda3std3__45__cpo5beginE)
_ZN66_INTERNAL_a1905241_30_flash_fwd_hdim256_fp16_sm80_cu_0106449f_28974cuda3std3__45__cpo5beginE:
	.zero		1
	.type		_ZN66_INTERNAL_a1905241_30_flash_fwd_hdim256_fp16_sm80_cu_0106449f_28974cuda3std3__468_GLOBAL__N__a1905241_30_flash_fwd_hdim256_fp16_sm80_cu_0106449f_28976ignoreE,@object
	.size		_ZN66_INTERNAL_a1905241_30_flash_fwd_hdim256_fp16_sm80_cu_0106449f_28974cuda3std3__468_GLOBAL__N__a1905241_30_flash_fwd_hdim256_fp16_sm80_cu_0106449f_28976ignoreE,(_ZN66_INTERNAL_a1905241_30_flash_fwd_hdim256_fp16_sm80_cu_0106449f_28974cute7productE - _ZN66_INTERNAL_a1905241_30_flash_fwd_hdim256_fp16_sm80_cu_0106449f_28974cuda3std3__468_GLOBAL__N__a1905241_30_flash_fwd_hdim256_fp16_sm80_cu_0106449f_28976ignoreE)
_ZN66_INTERNAL_a1905241_30_flash_fwd_hdim256_fp16_sm80_cu_0106449f_28974cuda3std3__468_GLOBAL__N__a1905241_30_flash_fwd_hdim256_fp16_sm80_cu_0106449f_28976ignoreE:
	.zero		1
	.type		_ZN66_INTERNAL_a1905241_30_flash_fwd_hdim256_fp16_sm80_cu_0106449f_28974cute7productE,@object
	.size		_ZN66_INTERNAL_a1905241_30_flash_fwd_hdim256_fp16_sm80_cu_0106449f_28974cute7productE,(_ZN66_INTERNAL_a1905241_30_flash_fwd_hdim256_fp16_sm80_cu_0106449f_28974cuda3std3__45__cpo3endE - _ZN66_INTERNAL_a1905241_30_flash_fwd_hdim256_fp16_sm80_cu_0106449f_28974cute7productE)
_ZN66_INTERNAL_a1905241_30_flash_fwd_hdim256_fp16_sm80_cu_0106449f_28974cute7productE:
	.zero		1
	.type		_ZN66_INTERNAL_a1905241_30_flash_fwd_hdim256_fp16_sm80_cu_0106449f_28974cuda3std3__45__cpo3endE,@object
	.size		_ZN66_INTERNAL_a1905241_30_flash_fwd_hdim256_fp16_sm80_cu_0106449f_28974cuda3std3__45__cpo3endE,(_ZN66_INTERNAL_a1905241_30_flash_fwd_hdim256_fp16_sm80_cu_0106449f_28974cuda3std3__419piecewise_constructE - _ZN66_INTERNAL_a1905241_30_flash_fwd_hdim256_fp16_sm80_cu_0106449f_28974cuda3std3__45__cpo3endE)
_ZN66_INTERNAL_a1905241_30_flash_fwd_hdim256_fp16_sm80_cu_0106449f_28974cuda3std3__45__cpo3endE:
	.zero		1
	.type		_ZN66_INTERNAL_a1905241_30_flash_fwd_hdim256_fp16_sm80_cu_0106449f_28974cuda3std3__419piecewise_constructE,@object
	.size		_ZN66_INTERNAL_a1905241_30_flash_fwd_hdim256_fp16_sm80_cu_0106449f_28974cuda3std3__419piecewise_constructE,(_ZN66_INTERNAL_a1905241_30_flash_fwd_hdim256_fp16_sm80_cu_0106449f_28974cuda3std3__45__cpo4cendE - _ZN66_INTERNAL_a1905241_30_flash_fwd_hdim256_fp16_sm80_cu_0106449f_28974cuda3std3__419piecewise_constructE)
_ZN66_INTERNAL_a1905241_30_flash_fwd_hdim256_fp16_sm80_cu_0106449f_28974cuda3std3__419piecewise_constructE:
	.zero		1
	.type		_ZN66_INTERNAL_a1905241_30_flash_fwd_hdim256_fp16_sm80_cu_0106449f_28974cuda3std3__45__cpo4cendE,@object
	.size		_ZN66_INTERNAL_a1905241_30_flash_fwd_hdim256_fp16_sm80_cu_0106449f_28974cuda3std3__45__cpo4cendE,(_ZN66_INTERNAL_a1905241_30_flash_fwd_hdim256_fp16_sm80_cu_0106449f_28974cuda3std6ranges3__45__cpo4swapE - _ZN66_INTERNAL_a1905241_30_flash_fwd_hdim256_fp16_sm80_cu_0106449f_28974cuda3std3__45__cpo4cendE)
_ZN66_INTERNAL_a1905241_30_flash_fwd_hdim256_fp16_sm80_cu_0106449f_28974cuda3std3__45__cpo4cendE:
	.zero		1
	.type		_ZN66_INTERNAL_a1905241_30_flash_fwd_hdim256_fp16_sm80_cu_0106449f_28974cuda3std6ranges3__45__cpo4swapE,@object
	.size		_ZN66_INTERNAL_a1905241_30_flash_fwd_hdim256_fp16_sm80_cu_0106449f_28974cuda3std6ranges3__45__cpo4swapE,(.L_7 - _ZN66_INTERNAL_a1905241_30_flash_fwd_hdim256_fp16_sm80_cu_0106449f_28974cuda3std6ranges3__45__cpo4swapE)
_ZN66_INTERNAL_a1905241_30_flash_fwd_hdim256_fp16_sm80_cu_0106449f_28974cuda3std6ranges3__45__cpo4swapE:
	.zero		1
.L_7:


//--------------------- .nv.shared._ZN5flash16flash_fwd_kernelI23Flash_fwd_kernel_traitsILi256ELi64ELi64ELi4ELb0ELb0EN7cutlass6half_tE19Flash_kernel_traitsILi256ELi64ELi64ELi4ES3_EELb0ELb0ELb0ELb0ELb0ELb0ELb0ELb0EEEvNS_16Flash_fwd_paramsE --------------------------
	.section	.nv.shared._ZN5flash16flash_fwd_kernelI23Flash_fwd_kernel_traitsILi256ELi64ELi64ELi4ELb0ELb0EN7cutlass6half_tE19Flash_kernel_traitsILi256ELi64ELi64ELi4ES3_EELb0ELb0ELb0ELb0ELb0ELb0ELb0ELb0EEEvNS_16Flash_fwd_paramsE,"aw",@nobits
	.sectionflags	@""
	.align	16


//--------------------- .nv.shared._ZN5flash16flash_fwd_kernelI23Flash_fwd_kernel_traitsILi256ELi64ELi64ELi4ELb0ELb0EN7cutlass6half_tE19Flash_kernel_traitsILi256ELi64ELi64ELi4ES3_EELb0ELb0ELb0ELb1ELb0ELb0ELb0ELb0EEEvNS_16Flash_fwd_paramsE --------------------------
	.section	.nv.shared._ZN5flash16flash_fwd_kernelI23Flash_fwd_kernel_traitsILi256ELi64ELi64ELi4ELb0ELb0EN7cutlass6half_tE19Flash_kernel_traitsILi256ELi64ELi64ELi4ES3_EELb0ELb0ELb0ELb1ELb0ELb0ELb0ELb0EEEvNS_16Flash_fwd_paramsE,"aw",@nobits
	.sectionflags	@""
	.align	16


//--------------------- .nv.shared._ZN5flash16flash_fwd_kernelI23Flash_fwd_kernel_traitsILi256ELi64ELi64ELi4ELb0ELb0EN7cutlass6half_tE19Flash_kernel_traitsILi256ELi64ELi64ELi4ES3_EELb0ELb0ELb1ELb0ELb0ELb1ELb0ELb0EEEvNS_16Flash_fwd_paramsE --------------------------
	.section	.nv.shared._ZN5flash16flash_fwd_kernelI23Flash_fwd_kernel_traitsILi256ELi64ELi64ELi4ELb0ELb0EN7cutlass6half_tE19Flash_kernel_traitsILi256ELi64ELi64ELi4ES3_EELb0ELb0ELb1ELb0ELb0ELb1ELb0ELb0EEEvNS_16Flash_fwd_paramsE,"aw",@nobits
	.sectionflags	@""
	.align	16


//--------------------- .nv.shared._ZN5flash16flash_fwd_kernelI23Flash_fwd_kernel_traitsILi256ELi64ELi64ELi4ELb0ELb0EN7cutlass6half_tE19Flash_kernel_traitsILi256ELi64ELi64ELi4ES3_EELb0ELb0ELb1ELb0ELb0ELb0ELb0ELb0EEEvNS_16Flash_fwd_paramsE --------------------------
	.section	.nv.shared._ZN5flash16flash_fwd_kernelI23Flash_fwd_kernel_traitsILi256ELi64ELi64ELi4ELb0ELb0EN7cutlass6half_tE19Flash_kernel_traitsILi256ELi64ELi64ELi4ES3_EELb0ELb0ELb1ELb0ELb0ELb0ELb0ELb0EEEvNS_16Flash_fwd_paramsE,"aw",@nobits
	.sectionflags	@""
	.align	16


//--------------------- .nv.shared._ZN5flash16flash_fwd_kernelI23Flash_fwd_kernel_traitsILi256ELi64ELi64ELi4ELb0ELb0EN7cutlass6half_tE19Flash_kernel_traitsILi256ELi64ELi64ELi4ES3_EELb0ELb0ELb1ELb1ELb0ELb0ELb0ELb0EEEvNS_16Flash_fwd_paramsE --------------------------
	.section	.nv.shared._ZN5flash16flash_fwd_kernelI23Flash_fwd_kernel_traitsILi256ELi64ELi64ELi4ELb0ELb0EN7cutlass6half_tE19Flash_kernel_traitsILi256ELi64ELi64ELi4ES3_EELb0ELb0ELb1ELb1ELb0ELb0ELb0ELb0EEEvNS_16Flash_fwd_paramsE,"aw",@nobits
	.sectionflags	@""
	.align	16


//--------------------- .nv.shared._ZN5flash16flash_fwd_kernelI23Flash_fwd_kernel_traitsILi256ELi128ELi64ELi8ELb0ELb0EN7cutlass6half_tE19Flash_kernel_traitsILi256ELi128ELi64ELi8ES3_EELb0ELb0ELb0ELb0ELb0ELb1ELb0ELb0EEEvNS_16Flash_fwd_paramsE --------------------------
	.section	.nv.shared._ZN5flash16flash_fwd_kernelI23Flash_fwd_kernel_traitsILi256ELi128ELi64ELi8ELb0ELb0EN7cutlass6half_tE19Flash_kernel_traitsILi256ELi128ELi64ELi8ES3_EELb0ELb0ELb0ELb0ELb0ELb1ELb0ELb0EEEvNS_16Flash_fwd_paramsE,"aw",@nobits
	.sectionflags	@""
	.align	16


//--------------------- .nv.shared._ZN5flash16flash_fwd_kernelI23Flash_fwd_kernel_traitsILi256ELi128ELi64ELi8ELb0ELb0EN7cutlass6half_tE19Flash_kernel_traitsILi256ELi128ELi64ELi8ES3_EELb0ELb0ELb0ELb0ELb0ELb0ELb0ELb0EEEvNS_16Flash_fwd_paramsE --------------------------
	.section	.nv.shared._ZN5flash16flash_fwd_kernelI23Flash_fwd_kernel_traitsILi256ELi128ELi64ELi8ELb0ELb0EN7cutlass6half_tE19Flash_kernel_traitsILi256ELi128ELi64ELi8ES3_EELb0ELb0ELb0ELb0ELb0ELb0ELb0ELb0EEEvNS_16Flash_fwd_paramsE,"aw",@nobits
	.sectionflags	@""
	.align	16


//--------------------- .nv.shared._ZN5flash16flash_fwd_kernelI23Flash_fwd_kernel_traitsILi256ELi128ELi64ELi8ELb0ELb0EN7cutlass6half_tE19Flash_kernel_traitsILi256ELi128ELi64ELi8ES3_EELb0ELb0ELb0ELb1ELb0ELb0ELb0ELb0EEEvNS_16Flash_fwd_paramsE --------------------------
	.section	.nv.shared._ZN5flash16flash_fwd_kernelI23Flash_fwd_kernel_traitsILi256ELi128ELi64ELi8ELb0ELb0EN7cutlass6half_tE19Flash_kernel_traitsILi256ELi128ELi64ELi8ES3_EELb0ELb0ELb0ELb1ELb0ELb0ELb0ELb0EEEvNS_16Flash_fwd_paramsE,"aw",@nobits
	.sectionflags	@""
	.align	16


//--------------------- .nv.shared._ZN5flash16flash_fwd_kernelI23Flash_fwd_kernel_traitsILi256ELi128ELi64ELi8ELb0ELb0EN7cutlass6half_tE19Flash_kernel_traitsILi256ELi128ELi64ELi8ES3_EELb0ELb0ELb1ELb0ELb0ELb1ELb0ELb0EEEvNS_16Flash_fwd_paramsE --------------------------
	.section	.nv.shared._ZN5flash16flash_fwd_kernelI23Flash_fwd_kernel_traitsILi256ELi128ELi64ELi8ELb0ELb0EN7cutlass6half_tE19Flash_kernel_traitsILi256ELi128ELi64ELi8ES3_EELb0ELb0ELb1ELb0ELb0ELb1ELb0ELb0EEEvNS_16Flash_fwd_paramsE,"aw",@nobits
	.sectionflags	@""
	.align	16


//--------------------- .nv.shared._ZN5flash16flash_fwd_kernelI23Flash_fwd_kernel_traitsILi256ELi128ELi64ELi8ELb0ELb0EN7cutlass6half_tE19Flash_kernel_traitsILi256ELi128ELi64ELi8ES3_EELb0ELb0ELb1ELb0ELb0ELb0ELb0ELb0EEEvNS_16Flash_fwd_paramsE --------------------------
	.section	.nv.shared._ZN5flash16flash_fwd_kernelI23Flash_fwd_kernel_traitsILi256ELi128ELi64ELi8ELb0ELb0EN7cutlass6half_tE19Flash_kernel_traitsILi256ELi128ELi64ELi8ES3_EELb0ELb0ELb1ELb0ELb0ELb0ELb0ELb0EEEvNS_16Flash_fwd_paramsE,"aw",@nobits
	.sectionflags	@""
	.align	16


//--------------------- .nv.shared._ZN5flash16flash_fwd_kernelI23Flash_fwd_kernel_traitsILi256ELi128ELi64ELi8ELb0ELb0EN7cutlass6half_tE19Flash_kernel_traitsILi256ELi128ELi64ELi8ES3_EELb0ELb0ELb1ELb1ELb0ELb0ELb0ELb0EEEvNS_16Flash_fwd_paramsE --------------------------
	.section	.nv.shared._ZN5flash16flash_fwd_kernelI23Flash_fwd_kernel_traitsILi256ELi128ELi64ELi8ELb0ELb0EN7cutlass6half_tE19Flash_kernel_traitsILi256ELi128ELi64ELi8ES3_EELb0ELb0ELb1ELb1ELb0ELb0ELb0ELb0EEEvNS_16Flash_fwd_paramsE,"aw",@nobits
	.sectionflags	@""
	.align	16


//--------------------- .nv.shared._ZN5flash16flash_fwd_kernelI23Flash_fwd_kernel_traitsILi256ELi64ELi64ELi4ELb0ELb0EN7cutlass6half_tE19Flash_kernel_traitsILi256ELi64ELi64ELi4ES3_EELb1ELb0ELb0ELb0ELb0ELb0ELb0ELb0EEEvNS_16Flash_fwd_paramsE --------------------------
	.section	.nv.shared._ZN5flash16flash_fwd_kernelI23Flash_fwd_kernel_traitsILi256ELi64ELi64ELi4ELb0ELb0EN7cutlass6half_tE19Flash_kernel_traitsILi256ELi64ELi64ELi4ES3_EELb1ELb0ELb0ELb0ELb0ELb0ELb0ELb0EEEvNS_16Flash_fwd_paramsE,"aw",@nobits
	.sectionflags	@""
	.align	16


//--------------------- .nv.shared._ZN5flash16flash_fwd_kernelI23Flash_fwd_kernel_traitsILi256ELi64ELi64ELi4ELb0ELb0EN7cutlass6half_tE19Flash_kernel_traitsILi256ELi64ELi64ELi4ES3_EELb1ELb0ELb1ELb0ELb0ELb0ELb0ELb0EEEvNS_16Flash_fwd_paramsE --------------------------
	.section	.nv.shared._ZN5flash16flash_fwd_kernelI23Flash_fwd_kernel_traitsILi256ELi64ELi64ELi4ELb0ELb0EN7cutlass6half_tE19Flash_kernel_traitsILi256ELi64ELi64ELi4ES3_EELb1ELb0ELb1ELb0ELb0ELb0ELb0ELb0EEEvNS_16Flash_fwd_paramsE,"aw",@nobits
	.sectionflags	@""
	.align	16


//--------------------- .nv.shared._ZN5flash16flash_fwd_kernelI23Flash_fwd_kernel_traitsILi256ELi64ELi64ELi4ELb0ELb0EN7cutlass6half_tE19Flash_kernel_traitsILi256ELi64ELi64ELi4ES3_EELb1ELb0ELb0ELb0ELb0ELb1ELb0ELb0EEEvNS_16Flash_fwd_paramsE --------------------------
	.section	.nv.shared._ZN5flash16flash_fwd_kernelI23Flash_fwd_kernel_traitsILi256ELi64ELi64ELi4ELb0ELb0EN7cutlass6half_tE19Flash_kernel_traitsILi256ELi64ELi64ELi4ES3_EELb1ELb0ELb0ELb0ELb0ELb1ELb0ELb0EEEvNS_16Flash_fwd_paramsE,"aw",@nobits
	.sectionflags	@""
	.align	16


//--------------------- .nv.shared._ZN5flash16flash_fwd_kernelI23Flash_fwd_kernel_traitsILi256ELi64ELi64ELi4ELb0ELb0EN7cutlass6half_tE19Flash_kernel_traitsILi256ELi64ELi64ELi4ES3_EELb0ELb0ELb0ELb0ELb0ELb1ELb1ELb0EEEvNS_16Flash_fwd_paramsE --------------------------
	.section	.nv.shared._ZN5flash16flash_fwd_kernelI23Flash_fwd_kernel_traitsILi256ELi64ELi64ELi4ELb0ELb0EN7cutlass6half_tE19Flash_kernel_traitsILi256ELi64ELi64ELi4ES3_EELb0ELb0ELb0ELb0ELb0ELb1ELb1ELb0EEEvNS_16Flash_fwd_paramsE,"aw",@nobits
	.sectionflags	@""
	.align	16


//--------------------- .nv.shared._ZN5flash16flash_fwd_kernelI23Flash_fwd_kernel_traitsILi256ELi64ELi64ELi4ELb0ELb0EN7cutlass6half_tE19Flash_kernel_traitsILi256ELi64ELi64ELi4ES3_EELb1ELb0ELb0ELb1ELb0ELb0ELb0ELb0EEEvNS_16Flash_fwd_paramsE --------------------------
	.section	.nv.shared._ZN5flash16flash_fwd_kernelI23Flash_fwd_kernel_traitsILi256ELi64ELi64ELi4ELb0ELb0EN7cutlass6half_tE19Flash_kernel_traitsILi256ELi64ELi64ELi4ES3_EELb1ELb0ELb0ELb1ELb0ELb0ELb0ELb0EEEvNS_16Flash_fwd_paramsE,"aw",@nobits
	.sectionflags	@""
	.align	16


//--------------------- .nv.shared._ZN5flash16flash_fwd_kernelI23Flash_fwd_kernel_traitsILi256ELi64ELi64ELi4ELb0ELb0EN7cutlass6half_tE19Flash_kernel_traitsILi256ELi64ELi64ELi4ES3_EELb1ELb0ELb0ELb0ELb0ELb0ELb0ELb1EEEvNS_16Flash_fwd_paramsE --------------------------
	.section	.nv.shared._ZN5flash16flash_fwd_kernelI23Flash_fwd_kernel_traitsILi256ELi64ELi64ELi4ELb0ELb0EN7cutlass6half_tE19Flash_kernel_traitsILi256ELi64ELi64ELi4ES3_EELb1ELb0ELb0ELb0ELb0ELb0ELb0ELb1EEEvNS_16Flash_fwd_paramsE,"aw",@nobits
	.sectionflags	@""
	.align	16


//--------------------- .nv.shared._ZN5flash16flash_fwd_kernelI23Flash_fwd_kernel_traitsILi256ELi64ELi64ELi4ELb0ELb0EN7cutlass6half_tE19Flash_kernel_traitsILi256ELi64ELi64ELi4ES3_EELb0ELb0ELb0ELb0ELb0ELb0ELb1ELb0EEEvNS_16Flash_fwd_paramsE --------------------------
	.section	.nv.shared._ZN5flash16flash_fwd_kernelI23Flash_fwd_kernel_traitsILi256ELi64ELi64ELi4ELb0ELb0EN7cutlass6half_tE19Flash_kernel_traitsILi256ELi64ELi64ELi4ES3_EELb0ELb0ELb0ELb0ELb0ELb0ELb1ELb0EEEvNS_16Flash_fwd_paramsE,"aw",@nobits
	.sectionflags	@""
	.align	16


//--------------------- .nv.shared._ZN5flash16flash_fwd_kernelI23Flash_fwd_kernel_traitsILi256ELi64ELi64ELi4ELb0ELb0EN7cutlass6half_tE19Flash_kernel_traitsILi256ELi64ELi64ELi4ES3_EELb1ELb0ELb0ELb1ELb0ELb0ELb0ELb1EEEvNS_16Flash_fwd_paramsE --------------------------
	.section	.nv.shared._ZN5flash16flash_fwd_kernelI23Flash_fwd_kernel_traitsILi256ELi64ELi64ELi4ELb0ELb0EN7cutlass6half_tE19Flash_kernel_traitsILi256ELi64ELi64ELi4ES3_EELb1ELb0ELb0ELb1ELb0ELb0ELb0ELb1EEEvNS_16Flash_fwd_paramsE,"aw",@nobits
	.sectionflags	@""
	.align	16


//--------------------- .nv.shared._ZN5flash16flash_fwd_kernelI23Flash_fwd_kernel_traitsILi256ELi64ELi64ELi4ELb0ELb0EN7cutlass6half_tE19Flash_kernel_traitsILi256ELi64ELi64ELi4ES3_EELb0ELb0ELb0ELb1ELb0ELb0ELb1ELb0EEEvNS_16Flash_fwd_paramsE --------------------------
	.section	.nv.shared._ZN5flash16flash_fwd_kernelI23Flash_fwd_kernel_traitsILi256ELi64ELi64ELi4ELb0ELb0EN7cutlass6half_tE19Flash_kernel_traitsILi256ELi64ELi64ELi4ES3_EELb0ELb0ELb0ELb1ELb0ELb0ELb1ELb0EEEvNS_16Flash_fwd_paramsE,"aw",@nobits
	.sectionflags	@""
	.align	16


//--------------------- .nv.shared._ZN5flash16flash_fwd_kernelI23Flash_fwd_kernel_traitsILi256ELi64ELi64ELi4ELb0ELb0EN7cutlass6half_tE19Flash_kernel_traitsILi256ELi64ELi64ELi4ES3_EELb1ELb0ELb1ELb0ELb0ELb1ELb0ELb0EEEvNS_16Flash_fwd_paramsE --------------------------
	.section	.nv.shared._ZN5flash16flash_fwd_kernelI23Flash_fwd_kernel_traitsILi256ELi64ELi64ELi4ELb0ELb0EN7cutlass6half_tE19Flash_kernel_traitsILi256ELi64ELi64ELi4ES3_EELb1ELb0ELb1ELb0ELb0ELb1ELb0ELb0EEEvNS_16Flash_fwd_paramsE,"aw",@nobits
	.sectionflags	@""
	.align	16


//--------------------- .nv.shared._ZN5flash16flash_fwd_kernelI23Flash_fwd_kernel_traitsILi256ELi64ELi64ELi4ELb0ELb0EN7cutlass6half_tE19Flash_kernel_traitsILi256ELi64ELi64ELi4ES3_EELb0ELb0ELb1ELb0ELb0ELb1ELb1ELb0EEEvNS_16Flash_fwd_paramsE --------------------------
	.section	.nv.shared._ZN5flash16flash_fwd_kernelI23Flash_fwd_kernel_traitsILi256ELi64ELi64ELi4ELb0ELb0EN7cutlass6half_tE19Flash_kernel_traitsILi256ELi64ELi64ELi4ES3_EELb0ELb0ELb1ELb0ELb0ELb1ELb1ELb0EEEvNS_16Flash_fwd_paramsE,"aw",@nobits
	.sectionflags	@""
	.align	16


//--------------------- .nv.shared._ZN5flash16flash_fwd_kernelI23Flash_fwd_kernel_traitsILi256ELi64ELi64ELi4ELb0ELb0EN7cutlass6half_tE19Flash_kernel_traitsILi256ELi64ELi64ELi4ES3_EELb1ELb0ELb1ELb1ELb0ELb0ELb0ELb0EEEvNS_16Flash_fwd_paramsE --------------------------
	.section	.nv.shared._ZN5flash16flash_fwd_kernelI23Flash_fwd_kernel_traitsILi256ELi64ELi64ELi4ELb0ELb0EN7cutlass6half_tE19Flash_kernel_traitsILi256ELi64ELi64ELi4ES3_EELb1ELb0ELb1ELb1ELb0ELb0ELb0ELb0EEEvNS_16Flash_fwd_paramsE,"aw",@nobits
	.sectionflags	@""
	.align	16


//--------------------- .nv.shared._ZN5flash16flash_fwd_kernelI23Flash_fwd_kernel_traitsILi256ELi64ELi64ELi4ELb0ELb0EN7cutlass6half_tE19Flash_kernel_traitsILi256ELi64ELi64ELi4ES3_EELb1ELb0ELb1ELb0ELb0ELb0ELb0ELb1EEEvNS_16Flash_fwd_paramsE --------------------------
	.section	.nv.shared._ZN5flash16flash_fwd_kernelI23Flash_fwd_kernel_traitsILi256ELi64ELi64ELi4ELb0ELb0EN7cutlass6half_tE19Flash_kernel_traitsILi256ELi64ELi64ELi4ES3_EELb1ELb0ELb1ELb0ELb0ELb0ELb0ELb1EEEvNS_16Flash_fwd_paramsE,"aw",@nobits
	.sectionflags	@""
	.align	16


//--------------------- .nv.shared._ZN5flash16flash_fwd_kernelI23Flash_fwd_kernel_traitsILi256ELi64ELi64ELi4ELb0ELb0EN7cutlass6half_tE19Flash_kernel_traitsILi256ELi64ELi64ELi4ES3_EELb0ELb0ELb1ELb0ELb0ELb0ELb1ELb0EEEvNS_16Flash_fwd_paramsE --------------------------
	.section	.nv.shared._ZN5flash16flash_fwd_kernelI23Flash_fwd_kernel_traitsILi256ELi64ELi64ELi4ELb0ELb0EN7cutlass6half_tE19Flash_kernel_traitsILi256ELi64ELi64ELi4ES3_EELb0ELb0ELb1ELb0ELb0ELb0ELb1ELb0EEEvNS_16Flash_fwd_paramsE,"aw",@nobits
	.sectionflags	@""
	.align	16


//--------------------- .nv.shared._ZN5flash16flash_fwd_kernelI23Flash_fwd_kernel_traitsILi256ELi64ELi64ELi4ELb0ELb0EN7cutlass6half_tE19Flash_kernel_traitsILi256ELi64ELi64ELi4ES3_EELb1ELb0ELb1ELb1ELb0ELb0ELb0ELb1EEEvNS_16Flash_fwd_paramsE --------------------------
	.section	.nv.shared._ZN5flash16flash_fwd_kernelI23Flash_fwd_kernel_traitsILi256ELi64ELi64ELi4ELb0ELb0EN7cutlass6half_tE19Flash_kernel_traitsILi256ELi64ELi64ELi4ES3_EELb1ELb0ELb1ELb1ELb0ELb0ELb0ELb1EEEvNS_16Flash_fwd_paramsE,"aw",@nobits
	.sectionflags	@""
	.align	16


//--------------------- .nv.shared._ZN5flash16flash_fwd_kernelI23Flash_fwd_kernel_traitsILi256ELi64ELi64ELi4ELb0ELb0EN7cutlass6half_tE19Flash_kernel_traitsILi256ELi64ELi64ELi4ES3_EELb0ELb0ELb1ELb1ELb0ELb0ELb1ELb0EEEvNS_16Flash_fwd_paramsE --------------------------
	.section	.nv.shared._ZN5flash16flash_fwd_kernelI23Flash_fwd_kernel_traitsILi256ELi64ELi64ELi4ELb0ELb0EN7cutlass6half_tE19Flash_kernel_traitsILi256ELi64ELi64ELi4ES3_EELb0ELb0ELb1ELb1ELb0ELb0ELb1ELb0EEEvNS_16Flash_fwd_paramsE,"aw",@nobits
	.sectionflags	@""
	.align	16


//--------------------- .nv.shared._ZN5flash16flash_fwd_kernelI23Flash_fwd_kernel_traitsILi256ELi128ELi64ELi8ELb0ELb0EN7cutlass6half_tE19Flash_kernel_traitsILi256ELi128ELi64ELi8ES3_EELb1ELb0ELb0ELb0ELb0ELb0ELb0ELb0EEEvNS_16Flash_fwd_paramsE --------------------------
	.section	.nv.shared._ZN5flash16flash_fwd_kernelI23Flash_fwd_kernel_traitsILi256ELi128ELi64ELi8ELb0ELb0EN7cutlass6half_tE19Flash_kernel_traitsILi256ELi128ELi64ELi8ES3_EELb1ELb0ELb0ELb0ELb0ELb0ELb0ELb0EEEvNS_16Flash_fwd_paramsE,"aw",@nobits
	.sectionflags	@""
	.align	16


//--------------------- .nv.shared._ZN5flash16flash_fwd_kernelI23Flash_fwd_kernel_traitsILi256ELi128ELi64ELi8ELb0ELb0EN7cutlass6half_tE19Flash_kernel_traitsILi256ELi128ELi64ELi8ES3_EELb1ELb0ELb1ELb0ELb0ELb0ELb0ELb0EEEvNS_16Flash_fwd_paramsE --------------------------
	.section	.nv.shared._ZN5flash16flash_fwd_kernelI23Flash_fwd_kernel_traitsILi256ELi128ELi64ELi8ELb0ELb0EN7cutlass6half_tE19Flash_kernel_traitsILi256ELi128ELi64ELi8ES3_EELb1ELb0ELb1ELb0ELb0ELb0ELb0ELb0EEEvNS_16Flash_fwd_paramsE,"aw",@nobits
	.sectionflags	@""
	.align	16


//--------------------- .nv.shared._ZN5flash16flash_fwd_kernelI23Flash_fwd_kernel_traitsILi256ELi128ELi64ELi8ELb0ELb0EN7cutlass6half_tE19Flash_kernel_traitsILi256ELi128ELi64ELi8ES3_EELb1ELb0ELb0ELb0ELb0ELb1ELb0ELb0EEEvNS_16Flash_fwd_paramsE --------------------------
	.section	.nv.shared._ZN5flash16flash_fwd_kernelI23Flash_fwd_kernel_traitsILi256ELi128ELi64ELi8ELb0ELb0EN7cutlass6half_tE19Flash_kernel_traitsILi256ELi128ELi64ELi8ES3_EELb1ELb0ELb0ELb0ELb0ELb1ELb0ELb0EEEvNS_16Flash_fwd_paramsE,"aw",@nobits
	.sectionflags	@""
	.align	16


//--------------------- .nv.shared._ZN5flash16flash_fwd_kernelI23Flash_fwd_kernel_traitsILi256ELi128ELi64ELi8ELb0ELb0EN7cutlass6half_tE19Flash_kernel_traitsILi256ELi128ELi64ELi8ES3_EELb0ELb0ELb0ELb0ELb0ELb1ELb1ELb0EEEvNS_16Flash_fwd_paramsE --------------------------
	.section	.nv.shared._ZN5flash16flash_fwd_kernelI23Flash_fwd_kernel_traitsILi256ELi128ELi64ELi8ELb0ELb0EN7cutlass6half_tE19Flash_kernel_traitsILi256ELi128ELi64ELi8ES3_EELb0ELb0ELb0ELb0ELb0ELb1ELb1ELb0EEEvNS_16Flash_fwd_paramsE,"aw",@nobits
	.sectionflags	@""
	.align	16


//--------------------- .nv.shared._ZN5flash16flash_fwd_kernelI23Flash_fwd_kernel_traitsILi256ELi128ELi64ELi8ELb0ELb0EN7cutlass6half_tE19Flash_kernel_traitsILi256ELi128ELi64ELi8ES3_EELb1ELb0ELb0ELb1ELb0ELb0ELb0ELb0EEEvNS_16Flash_fwd_paramsE --------------------------
	.section	.nv.shared._ZN5flash16flash_fwd_kernelI23Flash_fwd_kernel_traitsILi256ELi128ELi64ELi8ELb0ELb0EN7cutlass6half_tE19Flash_kernel_traitsILi256ELi128ELi64ELi8ES3_EELb1ELb0ELb0ELb1ELb0ELb0ELb0ELb0EEEvNS_16Flash_fwd_paramsE,"aw",@nobits
	.sectionflags	@""
	.align	16


//--------------------- .nv.shared._ZN5flash16flash_fwd_kernelI23Flash_fwd_kernel_traitsILi256ELi128ELi64ELi8ELb0ELb0EN7cutlass6half_tE19Flash_kernel_traitsILi256ELi128ELi64ELi8ES3_EELb1ELb0ELb0ELb0ELb0ELb0ELb0ELb1EEEvNS_16Flash_fwd_paramsE --------------------------
	.section	.nv.shared._ZN5flash16flash_fwd_kernelI23Flash_fwd_kernel_traitsILi256ELi128ELi64ELi8ELb0ELb0EN7cutlass6half_tE19Flash_kernel_traitsILi256ELi128ELi64ELi8ES3_EELb1ELb0ELb0ELb0ELb0ELb0ELb0ELb1EEEvNS_16Flash_fwd_paramsE,"aw",@nobits
	.sectionflags	@""
	.align	16


//--------------------- .nv.shared._ZN5flash16flash_fwd_kernelI23Flash_fwd_kernel_traitsILi256ELi128ELi64ELi8ELb0ELb0EN7cutlass6half_tE19Flash_kernel_traitsILi256ELi128ELi64ELi8ES3_EELb0ELb0ELb0ELb0ELb0ELb0ELb1ELb0EEEvNS_16Flash_fwd_paramsE --------------------------
	.section	.nv.shared._ZN5flash16flash_fwd_kernelI23Flash_fwd_kernel_traitsILi256ELi128ELi64ELi8ELb0ELb0EN7cutlass6half_tE19Flash_kernel_traitsILi256ELi128ELi64ELi8ES3_EELb0ELb0ELb0ELb0ELb0ELb0ELb1ELb0EEEvNS_16Flash_fwd_paramsE,"aw",@nobits
	.sectionflags	@""
	.align	16


//--------------------- .nv.shared._ZN5flash16flash_fwd_kernelI23Flash_fwd_kernel_traitsILi256ELi128ELi64ELi8ELb0ELb0EN7cutlass6half_tE19Flash_kernel_traitsILi256ELi128ELi64ELi8ES3_EELb1ELb0ELb0ELb1ELb0ELb0ELb0ELb1EEEvNS_16Flash_fwd_paramsE --------------------------
	.section	.nv.shared._ZN5flash16flash_fwd_kernelI23Flash_fwd_kernel_traitsILi256ELi128ELi64ELi8ELb0ELb0EN7cutlass6half_tE19Flash_kernel_traitsILi256ELi128ELi64ELi8ES3_EELb1ELb0ELb0ELb1ELb0ELb0ELb0ELb1EEEvNS_16Flash_fwd_paramsE,"aw",@nobits
	.sectionflags	@""
	.align	16


//--------------------- .nv.shared._ZN5flash16flash_fwd_kernelI23Flash_fwd_kernel_traitsILi256ELi128ELi64ELi8ELb0ELb0EN7cutlass6half_tE19Flash_kernel_traitsILi256ELi128ELi64ELi8ES3_EELb0ELb0ELb0ELb1ELb0ELb0ELb1ELb0EEEvNS_16Flash_fwd_paramsE --------------------------
	.section	.nv.shared._ZN5flash16flash_fwd_kernelI23Flash_fwd_kernel_traitsILi256ELi128ELi64ELi8ELb0ELb0EN7cutlass6half_tE19Flash_kernel_traitsILi256ELi128ELi64ELi8ES3_EELb0ELb0ELb0ELb1ELb0ELb0ELb1ELb0EEEvNS_16Flash_fwd_paramsE,"aw",@nobits
	.sectionflags	@""
	.align	16


//--------------------- .nv.shared._ZN5flash16flash_fwd_kernelI23Flash_fwd_kernel_traitsILi256ELi128ELi64ELi8ELb0ELb0EN7cutlass6half_tE19Flash_kernel_traitsILi256ELi128ELi64ELi8ES3_EELb1ELb0ELb1ELb0ELb0ELb1ELb0ELb0EEEvNS_16Flash_fwd_paramsE --------------------------
	.section	.nv.shared._ZN5flash16flash_fwd_kernelI23Flash_fwd_kernel_traitsILi256ELi128ELi64ELi8ELb0ELb0EN7cutlass6half_tE19Flash_kernel_traitsILi256ELi128ELi64ELi8ES3_EELb1ELb0ELb1ELb0ELb0ELb1ELb0ELb0EEEvNS_16Flash_fwd_paramsE,"aw",@nobits
	.sectionflags	@""
	.align	16


//--------------------- .nv.shared._ZN5flash16flash_fwd_kernelI23Flash_fwd_kernel_traitsILi256ELi128ELi64ELi8ELb0ELb0EN7cutlass6half_tE19Flash_kernel_traitsILi256ELi128ELi64ELi8ES3_EELb0ELb0ELb1ELb0ELb0ELb1ELb1ELb0EEEvNS_16Flash_fwd_paramsE --------------------------
	.section	.nv.shared._ZN5flash16flash_fwd_kernelI23Flash_fwd_kernel_traitsILi256ELi128ELi64ELi8ELb0ELb0EN7cutlass6half_tE19Flash_kernel_traitsILi256ELi128ELi64ELi8ES3_EELb0ELb0ELb1ELb0ELb0ELb1ELb1ELb0EEEvNS_16Flash_fwd_paramsE,"aw",@nobits
	.sectionflags	@""
	.align	16


//--------------------- .nv.shared._ZN5flash16flash_fwd_kernelI23Flash_fwd_kernel_traitsILi256ELi128ELi64ELi8ELb0ELb0EN7cutlass6half_tE19Flash_kernel_traitsILi256ELi128ELi64ELi8ES3_EELb1ELb0ELb1ELb1ELb0ELb0ELb0ELb0EEEvNS_16Flash_fwd_paramsE --------------------------
	.section	.nv.shared._ZN5flash16flash_fwd_kernelI23Flash_fwd_kernel_traitsILi256ELi128ELi64ELi8ELb0ELb0EN7cutlass6half_tE19Flash_kernel_traitsILi256ELi128ELi64ELi8ES3_EELb1ELb0ELb1ELb1ELb0ELb0ELb0ELb0EEEvNS_16Flash_fwd_paramsE,"aw",@nobits
	.sectionflags	@""
	.align	16


//--------------------- .nv.shared._ZN5flash16flash_fwd_kernelI23Flash_fwd_kernel_traitsILi256ELi128ELi64ELi8ELb0ELb0EN7cutlass6half_tE19Flash_kernel_traitsILi256ELi128ELi64ELi8ES3_EELb1ELb0ELb1ELb0ELb0ELb0ELb0ELb1EEEvNS_16Flash_fwd_paramsE --------------------------
	.section	.nv.shared._ZN5flash16flash_fwd_kernelI23Flash_fwd_kernel_traitsILi256ELi128ELi64ELi8ELb0ELb0EN7cutlass6half_tE19Flash_kernel_traitsILi256ELi128ELi64ELi8ES3_EELb1ELb0ELb1ELb0ELb0ELb0ELb0ELb1EEEvNS_16Flash_fwd_paramsE,"aw",@nobits
	.sectionflags	@""
	.align	16


//--------------------- .nv.shared._ZN5flash16flash_fwd_kernelI23Flash_fwd_kernel_traitsILi256ELi128ELi64ELi8ELb0ELb0EN7cutlass6half_tE19Flash_kernel_traitsILi256ELi128ELi64ELi8ES3_EELb0ELb0ELb1ELb0ELb0ELb0ELb1ELb0EEEvNS_16Flash_fwd_paramsE --------------------------
	.section	.nv.shared._ZN5flash16flash_fwd_kernelI23Flash_fwd_kernel_traitsILi256ELi128ELi64ELi8ELb0ELb0EN7cutlass6half_tE19Flash_kernel_traitsILi256ELi128ELi64ELi8ES3_EELb0ELb0ELb1ELb0ELb0ELb0ELb1ELb0EEEvNS_16Flash_fwd_paramsE,"aw",@nobits
	.sectionflags	@""
	.align	16


//--------------------- .nv.shared._ZN5flash16flash_fwd_kernelI23Flash_fwd_kernel_traitsILi256ELi128ELi64ELi8ELb0ELb0EN7cutlass6half_tE19Flash_kernel_traitsILi256ELi128ELi64ELi8ES3_EELb1ELb0ELb1ELb1ELb0ELb0ELb0ELb1EEEvNS_16Flash_fwd_paramsE --------------------------
	.section	.nv.shared._ZN5flash16flash_fwd_kernelI23Flash_fwd_kernel_traitsILi256ELi128ELi64ELi8ELb0ELb0EN7cutlass6half_tE19Flash_kernel_traitsILi256ELi128ELi64ELi8ES3_EELb1ELb0ELb1ELb1ELb0ELb0ELb0ELb1EEEvNS_16Flash_fwd_paramsE,"aw",@nobits
	.sectionflags	@""
	.align	16


//--------------------- .nv.shared._ZN5flash16flash_fwd_kernelI23Flash_fwd_kernel_traitsILi256ELi128ELi64ELi8ELb0ELb0EN7cutlass6half_tE19Flash_kernel_traitsILi256ELi128ELi64ELi8ES3_EELb0ELb0ELb1ELb1ELb0ELb0ELb1ELb0EEEvNS_16Flash_fwd_paramsE --------------------------
	.section	.nv.shared._ZN5flash16flash_fwd_kernelI23Flash_fwd_kernel_traitsILi256ELi128ELi64ELi8ELb0ELb0EN7cutlass6half_tE19Flash_kernel_traitsILi256ELi128ELi64ELi8ES3_EELb0ELb0ELb1ELb1ELb0ELb0ELb1ELb0EEEvNS_16Flash_fwd_paramsE,"aw",@nobits
	.sectionflags	@""
	.align	16
